	.target	sm_80

	.elftype	@"ET_EXEC"


//--------------------- .note.nv.tkinfo           --------------------------
	.section	.note.nv.tkinfo,"",@"SHT_NOTE"
	.sectionflags	@"SHF_NOTE_NV_TKINFO"
	.tkinfo
        /*0018*/ 	.word	0x00000002
        /*0030*/ 	.string	""
        /*0030*/ 	.string	"ptxas"
        /*0030*/ 	.string	"Cuda compilation tools, release 13.0, V13.0.88"
        /*0030*/ 	.string	"Build cuda_13.0.r13.0/compiler.36424714_0"
        /*0030*/ 	.string	"-arch sm_80 -m 64 "



//--------------------- .note.nv.cuinfo           --------------------------
	.section	.note.nv.cuinfo,"",@"SHT_NOTE"
	.sectionflags	@"SHF_NOTE_NV_CUINFO"
        /*0018*/ 	.short	0x0002
        /*001a*/ 	.short	0x0050
        /*001c*/ 	.short	0x0082
	.zero		2


//--------------------- .nv.info                  --------------------------
	.section	.nv.info,"",@"SHT_CUDA_INFO"
	.align	4


	//----- nvinfo : EIATTR_REGCOUNT
	.align		4
        /*0000*/ 	.byte	0x04, 0x2f
        /*0002*/ 	.short	(.L_12 - .L_11)
	.align		4
.L_11:
        /*0004*/ 	.word	index@(_ZN7cutlass13device_kernelIN5flash19enable_sm80_to_sm89INS1_16FlashAttnFwdSm80INS1_25CollectiveMainloopFwdSm80ILi8ELi1ELb1EN4cute5tupleIJNS5_1CILi128EEENS7_ILi112EEES8_EEELi128ENS_6half_tEfNS_4arch4Sm80ELb1ELb0ELb0ELb1ELb0ELb1ELb1ELb1EEENS1_21CollectiveEpilogueFwdINS6_IJS8_S8_S9_EEENS6_IJNS7_ILi1EEESH_SH_EEESB_SD_Li256ELb1ELb1ELb1ELb0EEENS1_36VarlenDynamicPersistentTileSchedulerILi128ELi112ELi256ELi256ELb1ELb1ELb0ELb1ELb1ELb1EEEEEEEEEvNT_6ParamsE)
        /*0008*/ 	.word	0x000000ff


	//----- nvinfo : EIATTR_FRAME_SIZE
	.align		4
.L_12:
        /*000c*/ 	.byte	0x04, 0x11
        /*000e*/ 	.short	(.L_14 - .L_13)
	.align		4
.L_13:
        /*0010*/ 	.word	index@($__internal_55_$__cuda_sm70_votesync_ballot)
        /*0014*/ 	.word	0x00000000


	//----- nvinfo : EIATTR_FRAME_SIZE
	.align		4
.L_14:
        /*0018*/ 	.byte	0x04, 0x11
        /*001a*/ 	.short	(.L_16 - .L_15)
	.align		4
.L_15:
        /*001c*/ 	.word	index@($__internal_54_$__cuda_sm70_shflsync_up_p)
        /*0020*/ 	.word	0x00000000


	//----- nvinfo : EIATTR_FRAME_SIZE
	.align		4
.L_16:
        /*0024*/ 	.byte	0x04, 0x11
        /*0026*/ 	.short	(.L_18 - .L_17)
	.align		4
.L_17:
        /*0028*/ 	.word	index@($__internal_53_$__cuda_sm70_shflsync_idx_p)
        /*002c*/ 	.word	0x00000000


	//----- nvinfo : EIATTR_FRAME_SIZE
	.align		4
.L_18:
        /*0030*/ 	.byte	0x04, 0x11
        /*0032*/ 	.short	(.L_20 - .L_19)
	.align		4
.L_19:
        /*0034*/ 	.word	index@($__internal_52_$__cuda_sm70_shflsync_bfly_p)
        /*0038*/ 	.word	0x00000000


	//----- nvinfo : EIATTR_FRAME_SIZE
	.align		4
.L_20:
        /*003c*/ 	.byte	0x04, 0x11
        /*003e*/ 	.short	(.L_22 - .L_21)
	.align		4
.L_21:
        /*0040*/ 	.word	index@(_ZN7cutlass13device_kernelIN5flash19enable_sm80_to_sm89INS1_16FlashAttnFwdSm80INS1_25CollectiveMainloopFwdSm80ILi8ELi1ELb1EN4cute5tupleIJNS5_1CILi128EEENS7_ILi112EEES8_EEELi128ENS_6half_tEfNS_4arch4Sm80ELb1ELb0ELb0ELb1ELb0ELb1ELb1ELb1EEENS1_21CollectiveEpilogueFwdINS6_IJS8_S8_S9_EEENS6_IJNS7_ILi1EEESH_SH_EEESB_SD_Li256ELb1ELb1ELb1ELb0EEENS1_36VarlenDynamicPersistentTileSchedulerILi128ELi112ELi256ELi256ELb1ELb1ELb0ELb1ELb1ELb1EEEEEEEEEvNT_6ParamsE)
        /*0044*/ 	.word	0x00000088


	//----- nvinfo : EIATTR_REGCOUNT
	.align		4
.L_22:
        /*0048*/ 	.byte	0x04, 0x2f
        /*004a*/ 	.short	(.L_24 - .L_23)
	.align		4
.L_23:
        /*004c*/ 	.word	index@(_ZN7cutlass13device_kernelIN5flash19enable_sm80_to_sm89INS1_16FlashAttnFwdSm80INS1_25CollectiveMainloopFwdSm80ILi8ELi1ELb1EN4cute5tupleIJNS5_1CILi128EEENS7_ILi112EEES8_EEELi128ENS_6half_tEfNS_4arch4Sm80ELb1ELb0ELb0ELb1ELb0ELb0ELb1ELb1EEENS1_21CollectiveEpilogueFwdINS6_IJS8_S8_S9_EEENS6_IJNS7_ILi1EEESH_SH_EEESB_SD_Li256ELb1ELb1ELb1ELb0EEENS1_36VarlenDynamicPersistentTileSchedulerILi128ELi112ELi256ELi256ELb1ELb1ELb0ELb1ELb1ELb1EEEEEEEEEvNT_6ParamsE)
        /*0050*/ 	.word	0x000000ff


	//----- nvinfo : EIATTR_FRAME_SIZE
	.align		4
.L_24:
        /*0054*/ 	.byte	0x04, 0x11
        /*0056*/ 	.short	(.L_26 - .L_25)
	.align		4
.L_25:
        /*0058*/ 	.word	index@($__internal_51_$__cuda_sm70_votesync_ballot)
        /*005c*/ 	.word	0x00000000


	//----- nvinfo : EIATTR_FRAME_SIZE
	.align		4
.L_26:
        /*0060*/ 	.byte	0x04, 0x11
        /*0062*/ 	.short	(.L_28 - .L_27)
	.align		4
.L_27:
        /*0064*/ 	.word	index@($__internal_50_$__cuda_sm70_shflsync_up_p)
        /*0068*/ 	.word	0x00000000


	//----- nvinfo : EIATTR_FRAME_SIZE
	.align		4
.L_28:
        /*006c*/ 	.byte	0x04, 0x11
        /*006e*/ 	.short	(.L_30 - .L_29)
	.align		4
.L_29:
        /*0070*/ 	.word	index@($__internal_49_$__cuda_sm70_shflsync_idx_p)
        /*0074*/ 	.word	0x00000000


	//----- nvinfo : EIATTR_FRAME_SIZE
	.align		4
.L_30:
        /*0078*/ 	.byte	0x04, 0x11
        /*007a*/ 	.short	(.L_32 - .L_31)
	.align		4
.L_31:
        /*007c*/ 	.word	index@($__internal_48_$__cuda_sm70_shflsync_bfly_p)
        /*0080*/ 	.word	0x00000000


	//----- nvinfo : EIATTR_FRAME_SIZE
	.align		4
.L_32:
        /*0084*/ 	.byte	0x04, 0x11
        /*0086*/ 	.short	(.L_34 - .L_33)
	.align		4
.L_33:
        /*0088*/ 	.word	index@(_ZN7cutlass13device_kernelIN5flash19enable_sm80_to_sm89INS1_16FlashAttnFwdSm80INS1_25CollectiveMainloopFwdSm80ILi8ELi1ELb1EN4cute5tupleIJNS5_1CILi128EEENS7_ILi112EEES8_EEELi128ENS_6half_tEfNS_4arch4Sm80ELb1ELb0ELb0ELb1ELb0ELb0ELb1ELb1EEENS1_21CollectiveEpilogueFwdINS6_IJS8_S8_S9_EEENS6_IJNS7_ILi1EEESH_SH_EEESB_SD_Li256ELb1ELb1ELb1ELb0EEENS1_36VarlenDynamicPersistentTileSchedulerILi128ELi112ELi256ELi256ELb1ELb1ELb0ELb1ELb1ELb1EEEEEEEEEvNT_6ParamsE)
        /*008c*/ 	.word	0x000000a0


	//----- nvinfo : EIATTR_REGCOUNT
	.align		4
.L_34:
        /*0090*/ 	.byte	0x04, 0x2f
        /*0092*/ 	.short	(.L_36 - .L_35)
	.align		4
.L_35:
        /*0094*/ 	.word	index@(_ZN7cutlass13device_kernelIN5flash19enable_sm80_to_sm89INS1_16FlashAttnFwdSm80INS1_25CollectiveMainloopFwdSm80ILi4ELi1ELb0EN4cute5tupleIJNS5_1CILi128EEENS7_ILi64EEES8_EEELi128ENS_6half_tEfNS_4arch4Sm80ELb1ELb0ELb0ELb0ELb0ELb0ELb1ELb1EEENS1_21CollectiveEpilogueFwdINS6_IJS8_S8_S9_EEENS6_IJNS7_ILi1EEESH_SH_EEESB_SD_Li128ELb0ELb1ELb1ELb0EEENS1_30DynamicPersistentTileSchedulerILi128ELi128ELb1ELb1ELb0EEEEEEEEEvNT_6ParamsE)
        /*0098*/ 	.word	0x000000ff


	//----- nvinfo : EIATTR_FRAME_SIZE
	.align		4
.L_36:
        /*009c*/ 	.byte	0x04, 0x11
        /*009e*/ 	.short	(.L_38 - .L_37)
	.align		4
.L_37:
        /*00a0*/ 	.word	index@($__internal_47_$__cuda_sm70_shflsync_idx_p)
        /*00a4*/ 	.word	0x00000000


	//----- nvinfo : EIATTR_FRAME_SIZE
	.align		4
.L_38:
        /*00a8*/ 	.byte	0x04, 0x11
        /*00aa*/ 	.short	(.L_40 - .L_39)
	.align		4
.L_39:
        /*00ac*/ 	.word	index@($__internal_46_$__cuda_sm70_shflsync_bfly_p)
        /*00b0*/ 	.word	0x00000000


	//----- nvinfo : EIATTR_FRAME_SIZE
	.align		4
.L_40:
        /*00b4*/ 	.byte	0x04, 0x11
        /*00b6*/ 	.short	(.L_42 - .L_41)
	.align		4
.L_41:
        /*00b8*/ 	.word	index@(_ZN7cutlass13device_kernelIN5flash19enable_sm80_to_sm89INS1_16FlashAttnFwdSm80INS1_25CollectiveMainloopFwdSm80ILi4ELi1ELb0EN4cute5tupleIJNS5_1CILi128EEENS7_ILi64EEES8_EEELi128ENS_6half_tEfNS_4arch4Sm80ELb1ELb0ELb0ELb0ELb0ELb0ELb1ELb1EEENS1_21CollectiveEpilogueFwdINS6_IJS8_S8_S9_EEENS6_IJNS7_ILi1EEESH_SH_EEESB_SD_Li128ELb0ELb1ELb1ELb0EEENS1_30DynamicPersistentTileSchedulerILi128ELi128ELb1ELb1ELb0EEEEEEEEEvNT_6ParamsE)
        /*00bc*/ 	.word	0x00000090


	//----- nvinfo : EIATTR_REGCOUNT
	.align		4
.L_42:
        /*00c0*/ 	.byte	0x04, 0x2f
        /*00c2*/ 	.short	(.L_44 - .L_43)
	.align		4
.L_43:
        /*00c4*/ 	.word	index@(_ZN7cutlass13device_kernelIN5flash19enable_sm80_to_sm89INS1_16FlashAttnFwdSm80INS1_25CollectiveMainloopFwdSm80ILi8ELi1ELb1EN4cute5tupleIJNS5_1CILi128EEENS7_ILi96EEES8_EEELi128ENS_6half_tEfNS_4arch4Sm80ELb0ELb1ELb0ELb1ELb0ELb1ELb1ELb1EEENS1_21CollectiveEpilogueFwdINS6_IJS8_S8_S9_EEENS6_IJNS7_ILi1EEESH_SH_EEESB_SD_Li256ELb1ELb1ELb1ELb0EEENS1_36VarlenDynamicPersistentTileSchedulerILi128ELi96ELi256ELi256ELb1ELb1ELb0ELb1ELb0ELb1EEEEEEEEEvNT_6ParamsE)
        /*00c8*/ 	.word	0x000000ff


	//----- nvinfo : EIATTR_FRAME_SIZE
	.align		4
.L_44:
        /*00cc*/ 	.byte	0x04, 0x11
        /*00ce*/ 	.short	(.L_46 - .L_45)
	.align		4
.L_45:
        /*00d0*/ 	.word	index@($__internal_45_$__cuda_sm70_votesync_ballot)
        /*00d4*/ 	.word	0x00000000


	//----- nvinfo : EIATTR_FRAME_SIZE
	.align		4
.L_46:
        /*00d8*/ 	.byte	0x04, 0x11
        /*00da*/ 	.short	(.L_48 - .L_47)
	.align		4
.L_47:
        /*00dc*/ 	.word	index@($__internal_44_$__cuda_sm70_shflsync_up_p)
        /*00e0*/ 	.word	0x00000000


	//----- nvinfo : EIATTR_FRAME_SIZE
	.align		4
.L_48:
        /*00e4*/ 	.byte	0x04, 0x11
        /*00e6*/ 	.short	(.L_50 - .L_49)
	.align		4
.L_49:
        /*00e8*/ 	.word	index@($__internal_43_$__cuda_sm70_shflsync_idx_p)
        /*00ec*/ 	.word	0x00000000


	//----- nvinfo : EIATTR_FRAME_SIZE
	.align		4
.L_50:
        /*00f0*/ 	.byte	0x04, 0x11
        /*00f2*/ 	.short	(.L_52 - .L_51)
	.align		4
.L_51:
        /*00f4*/ 	.word	index@($__internal_42_$__cuda_sm70_shflsync_bfly_p)
        /*00f8*/ 	.word	0x00000000


	//----- nvinfo : EIATTR_FRAME_SIZE
	.align		4
.L_52:
        /*00fc*/ 	.byte	0x04, 0x11
        /*00fe*/ 	.short	(.L_54 - .L_53)
	.align		4
.L_53:
        /*0100*/ 	.word	index@(_ZN7cutlass13device_kernelIN5flash19enable_sm80_to_sm89INS1_16FlashAttnFwdSm80INS1_25CollectiveMainloopFwdSm80ILi8ELi1ELb1EN4cute5tupleIJNS5_1CILi128EEENS7_ILi96EEES8_EEELi128ENS_6half_tEfNS_4arch4Sm80ELb0ELb1ELb0ELb1ELb0ELb1ELb1ELb1EEENS1_21CollectiveEpilogueFwdINS6_IJS8_S8_S9_EEENS6_IJNS7_ILi1EEESH_SH_EEESB_SD_Li256ELb1ELb1ELb1ELb0EEENS1_36VarlenDynamicPersistentTileSchedulerILi128ELi96ELi256ELi256ELb1ELb1ELb0ELb1ELb0ELb1EEEEEEEEEvNT_6ParamsE)
        /*0104*/ 	.word	0x00000000


	//----- nvinfo : EIATTR_REGCOUNT
	.align		4
.L_54:
        /*0108*/ 	.byte	0x04, 0x2f
        /*010a*/ 	.short	(.L_56 - .L_55)
	.align		4
.L_55:
        /*010c*/ 	.word	index@(_ZN7cutlass13device_kernelIN5flash19enable_sm80_to_sm89INS1_16FlashAttnFwdSm80INS1_25CollectiveMainloopFwdSm80ILi8ELi1ELb1EN4cute5tupleIJNS5_1CILi128EEENS7_ILi96EEES8_EEELi128ENS_6half_tEfNS_4arch4Sm80ELb0ELb1ELb0ELb1ELb0ELb0ELb1ELb1EEENS1_21CollectiveEpilogueFwdINS6_IJS8_S8_S9_EEENS6_IJNS7_ILi1EEESH_SH_EEESB_SD_Li256ELb1ELb1ELb1ELb0EEENS1_36VarlenDynamicPersistentTileSchedulerILi128ELi96ELi256ELi256ELb1ELb1ELb0ELb1ELb0ELb1EEEEEEEEEvNT_6ParamsE)
        /*0110*/ 	.word	0x000000ff


	//----- nvinfo : EIATTR_FRAME_SIZE
	.align		4
.L_56:
        /*0114*/ 	.byte	0x04, 0x11
        /*0116*/ 	.short	(.L_58 - .L_57)
	.align		4
.L_57:
        /*0118*/ 	.word	index@($__internal_41_$__cuda_sm70_votesync_ballot)
        /*011c*/ 	.word	0x00000000


	//----- nvinfo : EIATTR_FRAME_SIZE
	.align		4
.L_58:
        /*0120*/ 	.byte	0x04, 0x11
        /*0122*/ 	.short	(.L_60 - .L_59)
	.align		4
.L_59:
        /*0124*/ 	.word	index@($__internal_40_$__cuda_sm70_shflsync_up_p)
        /*0128*/ 	.word	0x00000000


	//----- nvinfo : EIATTR_FRAME_SIZE
	.align		4
.L_60:
        /*012c*/ 	.byte	0x04, 0x11
        /*012e*/ 	.short	(.L_62 - .L_61)
	.align		4
.L_61:
        /*0130*/ 	.word	index@($__internal_39_$__cuda_sm70_shflsync_idx_p)
        /*0134*/ 	.word	0x00000000


	//----- nvinfo : EIATTR_FRAME_SIZE
	.align		4
.L_62:
        /*0138*/ 	.byte	0x04, 0x11
        /*013a*/ 	.short	(.L_64 - .L_63)
	.align		4
.L_63:
        /*013c*/ 	.word	index@($__internal_38_$__cuda_sm70_shflsync_bfly_p)
        /*0140*/ 	.word	0x00000000


	//----- nvinfo : EIATTR_FRAME_SIZE
	.align		4
.L_64:
        /*0144*/ 	.byte	0x04, 0x11
        /*0146*/ 	.short	(.L_66 - .L_65)
	.align		4
.L_65:
        /*0148*/ 	.word	index@(_ZN7cutlass13device_kernelIN5flash19enable_sm80_to_sm89INS1_16FlashAttnFwdSm80INS1_25CollectiveMainloopFwdSm80ILi8ELi1ELb1EN4cute5tupleIJNS5_1CILi128EEENS7_ILi96EEES8_EEELi128ENS_6half_tEfNS_4arch4Sm80ELb0ELb1ELb0ELb1ELb0ELb0ELb1ELb1EEENS1_21CollectiveEpilogueFwdINS6_IJS8_S8_S9_EEENS6_IJNS7_ILi1EEESH_SH_EEESB_SD_Li256ELb1ELb1ELb1ELb0EEENS1_36VarlenDynamicPersistentTileSchedulerILi128ELi96ELi256ELi256ELb1ELb1ELb0ELb1ELb0ELb1EEEEEEEEEvNT_6ParamsE)
        /*014c*/ 	.word	0x00000068


	//----- nvinfo : EIATTR_REGCOUNT
	.align		4
.L_66:
        /*0150*/ 	.byte	0x04, 0x2f
        /*0152*/ 	.short	(.L_68 - .L_67)
	.align		4
.L_67:
        /*0154*/ 	.word	index@(_ZN7cutlass13device_kernelIN5flash19enable_sm80_to_sm89INS1_16FlashAttnFwdSm80INS1_25CollectiveMainloopFwdSm80ILi4ELi1ELb0EN4cute5tupleIJNS5_1CILi128EEENS7_ILi48EEES8_EEELi128ENS_6half_tEfNS_4arch4Sm80ELb0ELb1ELb0ELb0ELb0ELb0ELb1ELb1EEENS1_21CollectiveEpilogueFwdINS6_IJS8_S8_S9_EEENS6_IJNS7_ILi1EEESH_SH_EEESB_SD_Li128ELb0ELb1ELb1ELb0EEENS1_19SingleTileSchedulerILb0ELb1ELb1ELi128EEEEEEEEEvNT_6ParamsE)
        /*0158*/ 	.word	0x000000ff


	//----- nvinfo : EIATTR_FRAME_SIZE
	.align		4
.L_68:
        /*015c*/ 	.byte	0x04, 0x11
        /*015e*/ 	.short	(.L_70 - .L_69)
	.align		4
.L_69:
        /*0160*/ 	.word	index@(_ZN7cutlass13device_kernelIN5flash19enable_sm80_to_sm89INS1_16FlashAttnFwdSm80INS1_25CollectiveMainloopFwdSm80ILi4ELi1ELb0EN4cute5tupleIJNS5_1CILi128EEENS7_ILi48EEES8_EEELi128ENS_6half_tEfNS_4arch4Sm80ELb0ELb1ELb0ELb0ELb0ELb0ELb1ELb1EEENS1_21CollectiveEpilogueFwdINS6_IJS8_S8_S9_EEENS6_IJNS7_ILi1EEESH_SH_EEESB_SD_Li128ELb0ELb1ELb1ELb0EEENS1_19SingleTileSchedulerILb0ELb1ELb1ELi128EEEEEEEEEvNT_6ParamsE)
        /*0164*/ 	.word	0x00000070


	//----- nvinfo : EIATTR_REGCOUNT
	.align		4
.L_70:
        /*0168*/ 	.byte	0x04, 0x2f
        /*016a*/ 	.short	(.L_72 - .L_71)
	.align		4
.L_71:
        /*016c*/ 	.word	index@(_ZN7cutlass13device_kernelIN5flash19enable_sm80_to_sm89INS1_16FlashAttnFwdSm80INS1_25CollectiveMainloopFwdSm80ILi8ELi1ELb1EN4cute5tupleIJNS5_1CILi128EEENS7_ILi112EEES8_EEELi128ENS_6half_tEfNS_4arch4Sm80ELb0ELb0ELb0ELb1ELb0ELb1ELb1ELb1EEENS1_21CollectiveEpilogueFwdINS6_IJS8_S8_S9_EEENS6_IJNS7_ILi1EEESH_SH_EEESB_SD_Li256ELb1ELb1ELb1ELb0EEENS1_36VarlenDynamicPersistentTileSchedulerILi128ELi112ELi256ELi256ELb1ELb1ELb0ELb0ELb1ELb1EEEEEEEEEvNT_6ParamsE)
        /*0170*/ 	.word	0x000000ff


	//----- nvinfo : EIATTR_FRAME_SIZE
	.align		4
.L_72:
        /*0174*/ 	.byte	0x04, 0x11
        /*0176*/ 	.short	(.L_74 - .L_73)
	.align		4
.L_73:
        /*0178*/ 	.word	index@($__internal_37_$__cuda_sm70_votesync_ballot)
        /*017c*/ 	.word	0x00000000


	//----- nvinfo : EIATTR_FRAME_SIZE
	.align		4
.L_74:
        /*0180*/ 	.byte	0x04, 0x11
        /*0182*/ 	.short	(.L_76 - .L_75)
	.align		4
.L_75:
        /*0184*/ 	.word	index@($__internal_36_$__cuda_sm70_shflsync_up_p)
        /*0188*/ 	.word	0x00000000


	//----- nvinfo : EIATTR_FRAME_SIZE
	.align		4
.L_76:
        /*018c*/ 	.byte	0x04, 0x11
        /*018e*/ 	.short	(.L_78 - .L_77)
	.align		4
.L_77:
        /*0190*/ 	.word	index@($__internal_35_$__cuda_sm70_shflsync_idx_p)
        /*0194*/ 	.word	0x00000000


	//----- nvinfo : EIATTR_FRAME_SIZE
	.align		4
.L_78:
        /*0198*/ 	.byte	0x04, 0x11
        /*019a*/ 	.short	(.L_80 - .L_79)
	.align		4
.L_79:
        /*019c*/ 	.word	index@($__internal_34_$__cuda_sm70_shflsync_bfly_p)
        /*01a0*/ 	.word	0x00000000


	//----- nvinfo : EIATTR_FRAME_SIZE
	.align		4
.L_80:
        /*01a4*/ 	.byte	0x04, 0x11
        /*01a6*/ 	.short	(.L_82 - .L_81)
	.align		4
.L_81:
        /*01a8*/ 	.word	index@(_ZN7cutlass13device_kernelIN5flash19enable_sm80_to_sm89INS1_16FlashAttnFwdSm80INS1_25CollectiveMainloopFwdSm80ILi8ELi1ELb1EN4cute5tupleIJNS5_1CILi128EEENS7_ILi112EEES8_EEELi128ENS_6half_tEfNS_4arch4Sm80ELb0ELb0ELb0ELb1ELb0ELb1ELb1ELb1EEENS1_21CollectiveEpilogueFwdINS6_IJS8_S8_S9_EEENS6_IJNS7_ILi1EEESH_SH_EEESB_SD_Li256ELb1ELb1ELb1ELb0EEENS1_36VarlenDynamicPersistentTileSchedulerILi128ELi112ELi256ELi256ELb1ELb1ELb0ELb0ELb1ELb1EEEEEEEEEvNT_6ParamsE)
        /*01ac*/ 	.word	0x00000028


	//----- nvinfo : EIATTR_REGCOUNT
	.align		4
.L_82:
        /*01b0*/ 	.byte	0x04, 0x2f
        /*01b2*/ 	.short	(.L_84 - .L_83)
	.align		4
.L_83:
        /*01b4*/ 	.word	index@(_ZN7cutlass13device_kernelIN5flash19enable_sm80_to_sm89INS1_16FlashAttnFwdSm80INS1_25CollectiveMainloopFwdSm80ILi8ELi1ELb1EN4cute5tupleIJNS5_1CILi128EEENS7_ILi112EEES8_EEELi128ENS_6half_tEfNS_4arch4Sm80ELb0ELb0ELb0ELb1ELb0ELb0ELb1ELb1EEENS1_21CollectiveEpilogueFwdINS6_IJS8_S8_S9_EEENS6_IJNS7_ILi1EEESH_SH_EEESB_SD_Li256ELb1ELb1ELb1ELb0EEENS1_36VarlenDynamicPersistentTileSchedulerILi128ELi112ELi256ELi256ELb1ELb1ELb0ELb0ELb1ELb1EEEEEEEEEvNT_6ParamsE)
        /*01b8*/ 	.word	0x000000ff


	//----- nvinfo : EIATTR_FRAME_SIZE
	.align		4
.L_84:
        /*01bc*/ 	.byte	0x04, 0x11
        /*01be*/ 	.short	(.L_86 - .L_85)
	.align		4
.L_85:
        /*01c0*/ 	.word	index@($__internal_33_$__cuda_sm70_votesync_ballot)
        /*01c4*/ 	.word	0x00000000


	//----- nvinfo : EIATTR_FRAME_SIZE
	.align		4
.L_86:
        /*01c8*/ 	.byte	0x04, 0x11
        /*01ca*/ 	.short	(.L_88 - .L_87)
	.align		4
.L_87:
        /*01cc*/ 	.word	index@($__internal_32_$__cuda_sm70_shflsync_up_p)
        /*01d0*/ 	.word	0x00000000


	//----- nvinfo : EIATTR_FRAME_SIZE
	.align		4
.L_88:
        /*01d4*/ 	.byte	0x04, 0x11
        /*01d6*/ 	.short	(.L_90 - .L_89)
	.align		4
.L_89:
        /*01d8*/ 	.word	index@($__internal_31_$__cuda_sm70_shflsync_idx_p)
        /*01dc*/ 	.word	0x00000000


	//----- nvinfo : EIATTR_FRAME_SIZE
	.align		4
.L_90:
        /*01e0*/ 	.byte	0x04, 0x11
        /*01e2*/ 	.short	(.L_92 - .L_91)
	.align		4
.L_91:
        /*01e4*/ 	.word	index@($__internal_30_$__cuda_sm70_shflsync_bfly_p)
        /*01e8*/ 	.word	0x00000000


	//----- nvinfo : EIATTR_FRAME_SIZE
	.align		4
.L_92:
        /*01ec*/ 	.byte	0x04, 0x11
        /*01ee*/ 	.short	(.L_94 - .L_93)
	.align		4
.L_93:
        /*01f0*/ 	.word	index@(_ZN7cutlass13device_kernelIN5flash19enable_sm80_to_sm89INS1_16FlashAttnFwdSm80INS1_25CollectiveMainloopFwdSm80ILi8ELi1ELb1EN4cute5tupleIJNS5_1CILi128EEENS7_ILi112EEES8_EEELi128ENS_6half_tEfNS_4arch4Sm80ELb0ELb0ELb0ELb1ELb0ELb0ELb1ELb1EEENS1_21CollectiveEpilogueFwdINS6_IJS8_S8_S9_EEENS6_IJNS7_ILi1EEESH_SH_EEESB_SD_Li256ELb1ELb1ELb1ELb0EEENS1_36VarlenDynamicPersistentTileSchedulerILi128ELi112ELi256ELi256ELb1ELb1ELb0ELb0ELb1ELb1EEEEEEEEEvNT_6ParamsE)
        /*01f4*/ 	.word	0x00000038


	//----- nvinfo : EIATTR_REGCOUNT
	.align		4
.L_94:
        /*01f8*/ 	.byte	0x04, 0x2f
        /*01fa*/ 	.short	(.L_96 - .L_95)
	.align		4
.L_95:
        /*01fc*/ 	.word	index@(_ZN7cutlass13device_kernelIN5flash19enable_sm80_to_sm89INS1_16FlashAttnFwdSm80INS1_25CollectiveMainloopFwdSm80ILi4ELi1ELb0EN4cute5tupleIJNS5_1CILi128EEENS7_ILi64EEES8_EEELi128ENS_6half_tEfNS_4arch4Sm80ELb0ELb0ELb0ELb0ELb0ELb0ELb1ELb1EEENS1_21CollectiveEpilogueFwdINS6_IJS8_S8_S9_EEENS6_IJNS7_ILi1EEESH_SH_EEESB_SD_Li128ELb0ELb1ELb1ELb0EEENS1_19SingleTileSchedulerILb0ELb1ELb1ELi128EEEEEEEEEvNT_6ParamsE)
        /*0200*/ 	.word	0x000000ff


	//----- nvinfo : EIATTR_FRAME_SIZE
	.align		4
.L_96:
        /*0204*/ 	.byte	0x04, 0x11
        /*0206*/ 	.short	(.L_98 - .L_97)
	.align		4
.L_97:
        /*0208*/ 	.word	index@(_ZN7cutlass13device_kernelIN5flash19enable_sm80_to_sm89INS1_16FlashAttnFwdSm80INS1_25CollectiveMainloopFwdSm80ILi4ELi1ELb0EN4cute5tupleIJNS5_1CILi128EEENS7_ILi64EEES8_EEELi128ENS_6half_tEfNS_4arch4Sm80ELb0ELb0ELb0ELb0ELb0ELb0ELb1ELb1EEENS1_21CollectiveEpilogueFwdINS6_IJS8_S8_S9_EEENS6_IJNS7_ILi1EEESH_SH_EEESB_SD_Li128ELb0ELb1ELb1ELb0EEENS1_19SingleTileSchedulerILb0ELb1ELb1ELi128EEEEEEEEEvNT_6ParamsE)
        /*020c*/ 	.word	0x00000090


	//----- nvinfo : EIATTR_REGCOUNT
	.align		4
.L_98:
        /*0210*/ 	.byte	0x04, 0x2f
        /*0212*/ 	.short	(.L_100 - .L_99)
	.align		4
.L_99:
        /*0214*/ 	.word	index@(_ZN7cutlass13device_kernelIN5flash19enable_sm80_to_sm89INS1_16FlashAttnFwdSm80INS1_25CollectiveMainloopFwdSm80ILi8ELi1ELb1EN4cute5tupleIJNS5_1CILi128EEES8_S8_EEELi128ENS_6half_tEfNS_4arch4Sm80ELb1ELb0ELb0ELb0ELb0ELb0ELb1ELb1EEENS1_21CollectiveEpilogueFwdIS9_NS6_IJNS7_ILi1EEESF_SF_EEESA_SC_Li256ELb0ELb1ELb1ELb0EEENS1_30DynamicPersistentTileSchedulerILi256ELi256ELb1ELb1ELb0EEEEEEEEEvNT_6ParamsE)
        /*0218*/ 	.word	0x000000ff


	//----- nvinfo : EIATTR_FRAME_SIZE
	.align		4
.L_100:
        /*021c*/ 	.byte	0x04, 0x11
        /*021e*/ 	.short	(.L_102 - .L_101)
	.align		4
.L_101:
        /*0220*/ 	.word	index@($__internal_29_$__cuda_sm70_shflsync_idx_p)
        /*0224*/ 	.word	0x00000000


	//----- nvinfo : EIATTR_FRAME_SIZE
	.align		4
.L_102:
        /*0228*/ 	.byte	0x04, 0x11
        /*022a*/ 	.short	(.L_104 - .L_103)
	.align		4
.L_103:
        /*022c*/ 	.word	index@($__internal_28_$__cuda_sm70_shflsync_bfly_p)
        /*0230*/ 	.word	0x00000000


	//----- nvinfo : EIATTR_FRAME_SIZE
	.align		4
.L_104:
        /*0234*/ 	.byte	0x04, 0x11
        /*0236*/ 	.short	(.L_106 - .L_105)
	.align		4
.L_105:
        /*0238*/ 	.word	index@(_ZN7cutlass13device_kernelIN5flash19enable_sm80_to_sm89INS1_16FlashAttnFwdSm80INS1_25CollectiveMainloopFwdSm80ILi8ELi1ELb1EN4cute5tupleIJNS5_1CILi128EEES8_S8_EEELi128ENS_6half_tEfNS_4arch4Sm80ELb1ELb0ELb0ELb0ELb0ELb0ELb1ELb1EEENS1_21CollectiveEpilogueFwdIS9_NS6_IJNS7_ILi1EEESF_SF_EEESA_SC_Li256ELb0ELb1ELb1ELb0EEENS1_30DynamicPersistentTileSchedulerILi256ELi256ELb1ELb1ELb0EEEEEEEEEvNT_6ParamsE)
        /*023c*/ 	.word	0x00000060


	//----- nvinfo : EIATTR_REGCOUNT
	.align		4
.L_106:
        /*0240*/ 	.byte	0x04, 0x2f
        /*0242*/ 	.short	(.L_108 - .L_107)
	.align		4
.L_107:
        /*0244*/ 	.word	index@(_ZN7cutlass13device_kernelIN5flash19enable_sm80_to_sm89INS1_16FlashAttnFwdSm80INS1_25CollectiveMainloopFwdSm80ILi8ELi1ELb1EN4cute5tupleIJNS5_1CILi128EEENS7_ILi96EEES8_EEELi128ENS_6half_tEfNS_4arch4Sm80ELb0ELb1ELb0ELb0ELb0ELb0ELb1ELb1EEENS1_21CollectiveEpilogueFwdINS6_IJS8_S8_S9_EEENS6_IJNS7_ILi1EEESH_SH_EEESB_SD_Li256ELb0ELb1ELb1ELb0EEENS1_19SingleTileSchedulerILb0ELb1ELb1ELi128EEEEEEEEEvNT_6ParamsE)
        /*0248*/ 	.word	0x000000fa


	//----- nvinfo : EIATTR_FRAME_SIZE
	.align		4
.L_108:
        /*024c*/ 	.byte	0x04, 0x11
        /*024e*/ 	.short	(.L_110 - .L_109)
	.align		4
.L_109:
        /*0250*/ 	.word	index@(_ZN7cutlass13device_kernelIN5flash19enable_sm80_to_sm89INS1_16FlashAttnFwdSm80INS1_25CollectiveMainloopFwdSm80ILi8ELi1ELb1EN4cute5tupleIJNS5_1CILi128EEENS7_ILi96EEES8_EEELi128ENS_6half_tEfNS_4arch4Sm80ELb0ELb1ELb0ELb0ELb0ELb0ELb1ELb1EEENS1_21CollectiveEpilogueFwdINS6_IJS8_S8_S9_EEENS6_IJNS7_ILi1EEESH_SH_EEESB_SD_Li256ELb0ELb1ELb1ELb0EEENS1_19SingleTileSchedulerILb0ELb1ELb1ELi128EEEEEEEEEvNT_6ParamsE)
        /*0254*/ 	.word	0x00000000


	//----- nvinfo : EIATTR_REGCOUNT
	.align		4
.L_110:
        /*0258*/ 	.byte	0x04, 0x2f
        /*025a*/ 	.short	(.L_112 - .L_111)
	.align		4
.L_111:
        /*025c*/ 	.word	index@(_ZN7cutlass13device_kernelIN5flash19enable_sm80_to_sm89INS1_16FlashAttnFwdSm80INS1_25CollectiveMainloopFwdSm80ILi8ELi1ELb1EN4cute5tupleIJNS5_1CILi128EEES8_S8_EEELi128ENS_6half_tEfNS_4arch4Sm80ELb0ELb0ELb0ELb0ELb0ELb0ELb1ELb1EEENS1_21CollectiveEpilogueFwdIS9_NS6_IJNS7_ILi1EEESF_SF_EEESA_SC_Li256ELb0ELb1ELb1ELb0EEENS1_19SingleTileSchedulerILb0ELb1ELb1ELi128EEEEEEEEEvNT_6ParamsE)
        /*0260*/ 	.word	0x000000ff


	//----- nvinfo : EIATTR_FRAME_SIZE
	.align		4
.L_112:
        /*0264*/ 	.byte	0x04, 0x11
        /*0266*/ 	.short	(.L_114 - .L_113)
	.align		4
.L_113:
        /*0268*/ 	.word	index@(_ZN7cutlass13device_kernelIN5flash19enable_sm80_to_sm89INS1_16FlashAttnFwdSm80INS1_25CollectiveMainloopFwdSm80ILi8ELi1ELb1EN4cute5tupleIJNS5_1CILi128EEES8_S8_EEELi128ENS_6half_tEfNS_4arch4Sm80ELb0ELb0ELb0ELb0ELb0ELb0ELb1ELb1EEENS1_21CollectiveEpilogueFwdIS9_NS6_IJNS7_ILi1EEESF_SF_EEESA_SC_Li256ELb0ELb1ELb1ELb0EEENS1_19SingleTileSchedulerILb0ELb1ELb1ELi128EEEEEEEEEvNT_6ParamsE)
        /*026c*/ 	.word	0x00000000


	//----- nvinfo : EIATTR_REGCOUNT
	.align		4
.L_114:
        /*0270*/ 	.byte	0x04, 0x2f
        /*0272*/ 	.short	(.L_116 - .L_115)
	.align		4
.L_115:
        /*0274*/ 	.word	index@(_ZN7cutlass13device_kernelIN5flash19enable_sm80_to_sm89INS1_16FlashAttnFwdSm80INS1_25CollectiveMainloopFwdSm80ILi8ELi1ELb1EN4cute5tupleIJNS5_1CILi128EEENS7_ILi112EEES8_EEELi128ENS_6half_tEfNS_4arch4Sm80ELb1ELb0ELb1ELb1ELb0ELb1ELb1ELb1EEENS1_21CollectiveEpilogueFwdINS6_IJS8_S8_S9_EEENS6_IJNS7_ILi1EEESH_SH_EEESB_SD_Li256ELb1ELb1ELb1ELb0EEENS1_36VarlenDynamicPersistentTileSchedulerILi128ELi112ELi256ELi256ELb1ELb1ELb0ELb1ELb1ELb1EEEEEEEEEvNT_6ParamsE)
        /*0278*/ 	.word	0x000000ff


	//----- nvinfo : EIATTR_FRAME_SIZE
	.align		4
.L_116:
        /*027c*/ 	.byte	0x04, 0x11
        /*027e*/ 	.short	(.L_118 - .L_117)
	.align		4
.L_117:
        /*0280*/ 	.word	index@($__internal_27_$__cuda_sm70_votesync_ballot)
        /*0284*/ 	.word	0x00000000


	//----- nvinfo : EIATTR_FRAME_SIZE
	.align		4
.L_118:
        /*0288*/ 	.byte	0x04, 0x11
        /*028a*/ 	.short	(.L_120 - .L_119)
	.align		4
.L_119:
        /*028c*/ 	.word	index@($__internal_26_$__cuda_sm70_shflsync_up_p)
        /*0290*/ 	.word	0x00000000


	//----- nvinfo : EIATTR_FRAME_SIZE
	.align		4
.L_120:
        /*0294*/ 	.byte	0x04, 0x11
        /*0296*/ 	.short	(.L_122 - .L_121)
	.align		4
.L_121:
        /*0298*/ 	.word	index@($__internal_25_$__cuda_sm70_shflsync_idx_p)
        /*029c*/ 	.word	0x00000000


	//----- nvinfo : EIATTR_FRAME_SIZE
	.align		4
.L_122:
        /*02a0*/ 	.byte	0x04, 0x11
        /*02a2*/ 	.short	(.L_124 - .L_123)
	.align		4
.L_123:
        /*02a4*/ 	.word	index@($__internal_24_$__cuda_sm70_shflsync_bfly_p)
        /*02a8*/ 	.word	0x00000000


	//----- nvinfo : EIATTR_FRAME_SIZE
	.align		4
.L_124:
        /*02ac*/ 	.byte	0x04, 0x11
        /*02ae*/ 	.short	(.L_126 - .L_125)
	.align		4
.L_125:
        /*02b0*/ 	.word	index@(_ZN7cutlass13device_kernelIN5flash19enable_sm80_to_sm89INS1_16FlashAttnFwdSm80INS1_25CollectiveMainloopFwdSm80ILi8ELi1ELb1EN4cute5tupleIJNS5_1CILi128EEENS7_ILi112EEES8_EEELi128ENS_6half_tEfNS_4arch4Sm80ELb1ELb0ELb1ELb1ELb0ELb1ELb1ELb1EEENS1_21CollectiveEpilogueFwdINS6_IJS8_S8_S9_EEENS6_IJNS7_ILi1EEESH_SH_EEESB_SD_Li256ELb1ELb1ELb1ELb0EEENS1_36VarlenDynamicPersistentTileSchedulerILi128ELi112ELi256ELi256ELb1ELb1ELb0ELb1ELb1ELb1EEEEEEEEEvNT_6ParamsE)
        /*02b4*/ 	.word	0x00000088


	//----- nvinfo : EIATTR_REGCOUNT
	.align		4
.L_126:
        /*02b8*/ 	.byte	0x04, 0x2f
        /*02ba*/ 	.short	(.L_128 - .L_127)
	.align		4
.L_127:
        /*02bc*/ 	.word	index@(_ZN7cutlass13device_kernelIN5flash19enable_sm80_to_sm89INS1_16FlashAttnFwdSm80INS1_25CollectiveMainloopFwdSm80ILi8ELi1ELb1EN4cute5tupleIJNS5_1CILi128EEENS7_ILi112EEES8_EEELi128ENS_6half_tEfNS_4arch4Sm80ELb1ELb0ELb1ELb1ELb0ELb0ELb1ELb1EEENS1_21CollectiveEpilogueFwdINS6_IJS8_S8_S9_EEENS6_IJNS7_ILi1EEESH_SH_EEESB_SD_Li256ELb1ELb1ELb1ELb0EEENS1_36VarlenDynamicPersistentTileSchedulerILi128ELi112ELi256ELi256ELb1ELb1ELb0ELb1ELb1ELb1EEEEEEEEEvNT_6ParamsE)
        /*02c0*/ 	.word	0x000000ff


	//----- nvinfo : EIATTR_FRAME_SIZE
	.align		4
.L_128:
        /*02c4*/ 	.byte	0x04, 0x11
        /*02c6*/ 	.short	(.L_130 - .L_129)
	.align		4
.L_129:
        /*02c8*/ 	.word	index@($__internal_23_$__cuda_sm70_votesync_ballot)
        /*02cc*/ 	.word	0x00000000


	//----- nvinfo : EIATTR_FRAME_SIZE
	.align		4
.L_130:
        /*02d0*/ 	.byte	0x04, 0x11
        /*02d2*/ 	.short	(.L_132 - .L_131)
	.align		4
.L_131:
        /*02d4*/ 	.word	index@($__internal_22_$__cuda_sm70_shflsync_up_p)
        /*02d8*/ 	.word	0x00000000


	//----- nvinfo : EIATTR_FRAME_SIZE
	.align		4
.L_132:
        /*02dc*/ 	.byte	0x04, 0x11
        /*02de*/ 	.short	(.L_134 - .L_133)
	.align		4
.L_133:
        /*02e0*/ 	.word	index@($__internal_21_$__cuda_sm70_shflsync_idx_p)
        /*02e4*/ 	.word	0x00000000


	//----- nvinfo : EIATTR_FRAME_SIZE
	.align		4
.L_134:
        /*02e8*/ 	.byte	0x04, 0x11
        /*02ea*/ 	.short	(.L_136 - .L_135)
	.align		4
.L_135:
        /*02ec*/ 	.word	index@($__internal_20_$__cuda_sm70_shflsync_bfly_p)
        /*02f0*/ 	.word	0x00000000


	//----- nvinfo : EIATTR_FRAME_SIZE
	.align		4
.L_136:
        /*02f4*/ 	.byte	0x04, 0x11
        /*02f6*/ 	.short	(.L_138 - .L_137)
	.align		4
.L_137:
        /*02f8*/ 	.word	index@(_ZN7cutlass13device_kernelIN5flash19enable_sm80_to_sm89INS1_16FlashAttnFwdSm80INS1_25CollectiveMainloopFwdSm80ILi8ELi1ELb1EN4cute5tupleIJNS5_1CILi128EEENS7_ILi112EEES8_EEELi128ENS_6half_tEfNS_4arch4Sm80ELb1ELb0ELb1ELb1ELb0ELb0ELb1ELb1EEENS1_21CollectiveEpilogueFwdINS6_IJS8_S8_S9_EEENS6_IJNS7_ILi1EEESH_SH_EEESB_SD_Li256ELb1ELb1ELb1ELb0EEENS1_36VarlenDynamicPersistentTileSchedulerILi128ELi112ELi256ELi256ELb1ELb1ELb0ELb1ELb1ELb1EEEEEEEEEvNT_6ParamsE)
        /*02fc*/ 	.word	0x000000a0


	//----- nvinfo : EIATTR_REGCOUNT
	.align		4
.L_138:
        /*0300*/ 	.byte	0x04, 0x2f
        /*0302*/ 	.short	(.L_140 - .L_139)
	.align		4
.L_139:
        /*0304*/ 	.word	index@(_ZN7cutlass13device_kernelIN5flash19enable_sm80_to_sm89INS1_16FlashAttnFwdSm80INS1_25CollectiveMainloopFwdSm80ILi4ELi1ELb0EN4cute5tupleIJNS5_1CILi128EEENS7_ILi64EEES8_EEELi128ENS_6half_tEfNS_4arch4Sm80ELb1ELb0ELb1ELb0ELb0ELb0ELb1ELb1EEENS1_21CollectiveEpilogueFwdINS6_IJS8_S8_S9_EEENS6_IJNS7_ILi1EEESH_SH_EEESB_SD_Li128ELb0ELb1ELb1ELb0EEENS1_30DynamicPersistentTileSchedulerILi128ELi128ELb1ELb1ELb0EEEEEEEEEvNT_6ParamsE)
        /*0308*/ 	.word	0x000000ff


	//----- nvinfo : EIATTR_FRAME_SIZE
	.align		4
.L_140:
        /*030c*/ 	.byte	0x04, 0x11
        /*030e*/ 	.short	(.L_142 - .L_141)
	.align		4
.L_141:
        /*0310*/ 	.word	index@($__internal_19_$__cuda_sm70_shflsync_idx_p)
        /*0314*/ 	.word	0x00000000


	//----- nvinfo : EIATTR_FRAME_SIZE
	.align		4
.L_142:
        /*0318*/ 	.byte	0x04, 0x11
        /*031a*/ 	.short	(.L_144 - .L_143)
	.align		4
.L_143:
        /*031c*/ 	.word	index@($__internal_18_$__cuda_sm70_shflsync_bfly_p)
        /*0320*/ 	.word	0x00000000


	//----- nvinfo : EIATTR_FRAME_SIZE
	.align		4
.L_144:
        /*0324*/ 	.byte	0x04, 0x11
        /*0326*/ 	.short	(.L_146 - .L_145)
	.align		4
.L_145:
        /*0328*/ 	.word	index@(_ZN7cutlass13device_kernelIN5flash19enable_sm80_to_sm89INS1_16FlashAttnFwdSm80INS1_25CollectiveMainloopFwdSm80ILi4ELi1ELb0EN4cute5tupleIJNS5_1CILi128EEENS7_ILi64EEES8_EEELi128ENS_6half_tEfNS_4arch4Sm80ELb1ELb0ELb1ELb0ELb0ELb0ELb1ELb1EEENS1_21CollectiveEpilogueFwdINS6_IJS8_S8_S9_EEENS6_IJNS7_ILi1EEESH_SH_EEESB_SD_Li128ELb0ELb1ELb1ELb0EEENS1_30DynamicPersistentTileSchedulerILi128ELi128ELb1ELb1ELb0EEEEEEEEEvNT_6ParamsE)
        /*032c*/ 	.word	0x00000098


	//----- nvinfo : EIATTR_REGCOUNT
	.align		4
.L_146:
        /*0330*/ 	.byte	0x04, 0x2f
        /*0332*/ 	.short	(.L_148 - .L_147)
	.align		4
.L_147:
        /*0334*/ 	.word	index@(_ZN7cutlass13device_kernelIN5flash19enable_sm80_to_sm89INS1_16FlashAttnFwdSm80INS1_25CollectiveMainloopFwdSm80ILi8ELi1ELb1EN4cute5tupleIJNS5_1CILi128EEENS7_ILi96EEES8_EEELi128ENS_6half_tEfNS_4arch4Sm80ELb0ELb1ELb1ELb1ELb0ELb1ELb1ELb1EEENS1_21CollectiveEpilogueFwdINS6_IJS8_S8_S9_EEENS6_IJNS7_ILi1EEESH_SH_EEESB_SD_Li256ELb1ELb1ELb1ELb0EEENS1_36VarlenDynamicPersistentTileSchedulerILi128ELi96ELi256ELi256ELb1ELb1ELb0ELb1ELb0ELb1EEEEEEEEEvNT_6ParamsE)
        /*0338*/ 	.word	0x000000ff


	//----- nvinfo : EIATTR_FRAME_SIZE
	.align		4
.L_148:
        /*033c*/ 	.byte	0x04, 0x11
        /*033e*/ 	.short	(.L_150 - .L_149)
	.align		4
.L_149:
        /*0340*/ 	.word	index@($__internal_17_$__cuda_sm70_votesync_ballot)
        /*0344*/ 	.word	0x00000000


	//----- nvinfo : EIATTR_FRAME_SIZE
	.align		4
.L_150:
        /*0348*/ 	.byte	0x04, 0x11
        /*034a*/ 	.short	(.L_152 - .L_151)
	.align		4
.L_151:
        /*034c*/ 	.word	index@($__internal_16_$__cuda_sm70_shflsync_up_p)
        /*0350*/ 	.word	0x00000000


	//----- nvinfo : EIATTR_FRAME_SIZE
	.align		4
.L_152:
        /*0354*/ 	.byte	0x04, 0x11
        /*0356*/ 	.short	(.L_154 - .L_153)
	.align		4
.L_153:
        /*0358*/ 	.word	index@($__internal_15_$__cuda_sm70_shflsync_idx_p)
        /*035c*/ 	.word	0x00000000


	//----- nvinfo : EIATTR_FRAME_SIZE
	.align		4
.L_154:
        /*0360*/ 	.byte	0x04, 0x11
        /*0362*/ 	.short	(.L_156 - .L_155)
	.align		4
.L_155:
        /*0364*/ 	.word	index@($__internal_14_$__cuda_sm70_shflsync_bfly_p)
        /*0368*/ 	.word	0x00000000


	//----- nvinfo : EIATTR_FRAME_SIZE
	.align		4
.L_156:
        /*036c*/ 	.byte	0x04, 0x11
        /*036e*/ 	.short	(.L_158 - .L_157)
	.align		4
.L_157:
        /*0370*/ 	.word	index@(_ZN7cutlass13device_kernelIN5flash19enable_sm80_to_sm89INS1_16FlashAttnFwdSm80INS1_25CollectiveMainloopFwdSm80ILi8ELi1ELb1EN4cute5tupleIJNS5_1CILi128EEENS7_ILi96EEES8_EEELi128ENS_6half_tEfNS_4arch4Sm80ELb0ELb1ELb1ELb1ELb0ELb1ELb1ELb1EEENS1_21CollectiveEpilogueFwdINS6_IJS8_S8_S9_EEENS6_IJNS7_ILi1EEESH_SH_EEESB_SD_Li256ELb1ELb1ELb1ELb0EEENS1_36VarlenDynamicPersistentTileSchedulerILi128ELi96ELi256ELi256ELb1ELb1ELb0ELb1ELb0ELb1EEEEEEEEEvNT_6ParamsE)
        /*0374*/ 	.word	0x00000058


	//----- nvinfo : EIATTR_REGCOUNT
	.align		4
.L_158:
        /*0378*/ 	.byte	0x04, 0x2f
        /*037a*/ 	.short	(.L_160 - .L_159)
	.align		4
.L_159:
        /*037c*/ 	.word	index@(_ZN7cutlass13device_kernelIN5flash19enable_sm80_to_sm89INS1_16FlashAttnFwdSm80INS1_25CollectiveMainloopFwdSm80ILi8ELi1ELb1EN4cute5tupleIJNS5_1CILi128EEENS7_ILi96EEES8_EEELi128ENS_6half_tEfNS_4arch4Sm80ELb0ELb1ELb1ELb1ELb0ELb0ELb1ELb1EEENS1_21CollectiveEpilogueFwdINS6_IJS8_S8_S9_EEENS6_IJNS7_ILi1EEESH_SH_EEESB_SD_Li256ELb1ELb1ELb1ELb0EEENS1_36VarlenDynamicPersistentTileSchedulerILi128ELi96ELi256ELi256ELb1ELb1ELb0ELb1ELb0ELb1EEEEEEEEEvNT_6ParamsE)
        /*0380*/ 	.word	0x000000ff


	//----- nvinfo : EIATTR_FRAME_SIZE
	.align		4
.L_160:
        /*0384*/ 	.byte	0x04, 0x11
        /*0386*/ 	.short	(.L_162 - .L_161)
	.align		4
.L_161:
        /*0388*/ 	.word	index@($__internal_13_$__cuda_sm70_votesync_ballot)
        /*038c*/ 	.word	0x00000000


	//----- nvinfo : EIATTR_FRAME_SIZE
	.align		4
.L_162:
        /*0390*/ 	.byte	0x04, 0x11
        /*0392*/ 	.short	(.L_164 - .L_163)
	.align		4
.L_163:
        /*0394*/ 	.word	index@($__internal_12_$__cuda_sm70_shflsync_up_p)
        /*0398*/ 	.word	0x00000000


	//----- nvinfo : EIATTR_FRAME_SIZE
	.align		4
.L_164:
        /*039c*/ 	.byte	0x04, 0x11
        /*039e*/ 	.short	(.L_166 - .L_165)
	.align		4
.L_165:
        /*03a0*/ 	.word	index@($__internal_11_$__cuda_sm70_shflsync_idx_p)
        /*03a4*/ 	.word	0x00000000


	//----- nvinfo : EIATTR_FRAME_SIZE
	.align		4
.L_166:
        /*03a8*/ 	.byte	0x04, 0x11
        /*03aa*/ 	.short	(.L_168 - .L_167)
	.align		4
.L_167:
        /*03ac*/ 	.word	index@($__internal_10_$__cuda_sm70_shflsync_bfly_p)
        /*03b0*/ 	.word	0x00000000


	//----- nvinfo : EIATTR_FRAME_SIZE
	.align		4
.L_168:
        /*03b4*/ 	.byte	0x04, 0x11
        /*03b6*/ 	.short	(.L_170 - .L_169)
	.align		4
.L_169:
        /*03b8*/ 	.word	index@(_ZN7cutlass13device_kernelIN5flash19enable_sm80_to_sm89INS1_16FlashAttnFwdSm80INS1_25CollectiveMainloopFwdSm80ILi8ELi1ELb1EN4cute5tupleIJNS5_1CILi128EEENS7_ILi96EEES8_EEELi128ENS_6half_tEfNS_4arch4Sm80ELb0ELb1ELb1ELb1ELb0ELb0ELb1ELb1EEENS1_21CollectiveEpilogueFwdINS6_IJS8_S8_S9_EEENS6_IJNS7_ILi1EEESH_SH_EEESB_SD_Li256ELb1ELb1ELb1ELb0EEENS1_36VarlenDynamicPersistentTileSchedulerILi128ELi96ELi256ELi256ELb1ELb1ELb0ELb1ELb0ELb1EEEEEEEEEvNT_6ParamsE)
        /*03bc*/ 	.word	0x00000070


	//----- nvinfo : EIATTR_REGCOUNT
	.align		4
.L_170:
        /*03c0*/ 	.byte	0x04, 0x2f
        /*03c2*/ 	.short	(.L_172 - .L_171)
	.align		4
.L_171:
        /*03c4*/ 	.word	index@(_ZN7cutlass13device_kernelIN5flash19enable_sm80_to_sm89INS1_16FlashAttnFwdSm80INS1_25CollectiveMainloopFwdSm80ILi4ELi1ELb0EN4cute5tupleIJNS5_1CILi128EEENS7_ILi48EEES8_EEELi128ENS_6half_tEfNS_4arch4Sm80ELb0ELb1ELb1ELb0ELb0ELb0ELb1ELb1EEENS1_21CollectiveEpilogueFwdINS6_IJS8_S8_S9_EEENS6_IJNS7_ILi1EEESH_SH_EEESB_SD_Li128ELb0ELb1ELb1ELb0EEENS1_19SingleTileSchedulerILb0ELb1ELb1ELi128EEEEEEEEEvNT_6ParamsE)
        /*03c8*/ 	.word	0x000000ff


	//----- nvinfo : EIATTR_FRAME_SIZE
	.align		4
.L_172:
        /*03cc*/ 	.byte	0x04, 0x11
        /*03ce*/ 	.short	(.L_174 - .L_173)
	.align		4
.L_173:
        /*03d0*/ 	.word	index@(_ZN7cutlass13device_kernelIN5flash19enable_sm80_to_sm89INS1_16FlashAttnFwdSm80INS1_25CollectiveMainloopFwdSm80ILi4ELi1ELb0EN4cute5tupleIJNS5_1CILi128EEENS7_ILi48EEES8_EEELi128ENS_6half_tEfNS_4arch4Sm80ELb0ELb1ELb1ELb0ELb0ELb0ELb1ELb1EEENS1_21CollectiveEpilogueFwdINS6_IJS8_S8_S9_EEENS6_IJNS7_ILi1EEESH_SH_EEESB_SD_Li128ELb0ELb1ELb1ELb0EEENS1_19SingleTileSchedulerILb0ELb1ELb1ELi128EEEEEEEEEvNT_6ParamsE)
        /*03d4*/ 	.word	0x00000070


	//----- nvinfo : EIATTR_REGCOUNT
	.align		4
.L_174:
        /*03d8*/ 	.byte	0x04, 0x2f
        /*03da*/ 	.short	(.L_176 - .L_175)
	.align		4
.L_175:
        /*03dc*/ 	.word	index@(_ZN7cutlass13device_kernelIN5flash19enable_sm80_to_sm89INS1_16FlashAttnFwdSm80INS1_25CollectiveMainloopFwdSm80ILi8ELi1ELb1EN4cute5tupleIJNS5_1CILi128EEENS7_ILi112EEES8_EEELi128ENS_6half_tEfNS_4arch4Sm80ELb0ELb0ELb1ELb1ELb0ELb1ELb1ELb1EEENS1_21CollectiveEpilogueFwdINS6_IJS8_S8_S9_EEENS6_IJNS7_ILi1EEESH_SH_EEESB_SD_Li256ELb1ELb1ELb1ELb0EEENS1_36VarlenDynamicPersistentTileSchedulerILi128ELi112ELi256ELi256ELb1ELb1ELb0ELb0ELb1ELb1EEEEEEEEEvNT_6ParamsE)
        /*03e0*/ 	.word	0x000000ff


	//----- nvinfo : EIATTR_FRAME_SIZE
	.align		4
.L_176:
        /*03e4*/ 	.byte	0x04, 0x11
        /*03e6*/ 	.short	(.L_178 - .L_177)
	.align		4
.L_177:
        /*03e8*/ 	.word	index@($__internal_9_$__cuda_sm70_votesync_ballot)
        /*03ec*/ 	.word	0x00000000


	//----- nvinfo : EIATTR_FRAME_SIZE
	.align		4
.L_178:
        /*03f0*/ 	.byte	0x04, 0x11
        /*03f2*/ 	.short	(.L_180 - .L_179)
	.align		4
.L_179:
        /*03f4*/ 	.word	index@($__internal_8_$__cuda_sm70_shflsync_up_p)
        /*03f8*/ 	.word	0x00000000


	//----- nvinfo : EIATTR_FRAME_SIZE
	.align		4
.L_180:
        /*03fc*/ 	.byte	0x04, 0x11
        /*03fe*/ 	.short	(.L_182 - .L_181)
	.align		4
.L_181:
        /*0400*/ 	.word	index@($__internal_7_$__cuda_sm70_shflsync_idx_p)
        /*0404*/ 	.word	0x00000000


	//----- nvinfo : EIATTR_FRAME_SIZE
	.align		4
.L_182:
        /*0408*/ 	.byte	0x04, 0x11
        /*040a*/ 	.short	(.L_184 - .L_183)
	.align		4
.L_183:
        /*040c*/ 	.word	index@($__internal_6_$__cuda_sm70_shflsync_bfly_p)
        /*0410*/ 	.word	0x00000000


	//----- nvinfo : EIATTR_FRAME_SIZE
	.align		4
.L_184:
        /*0414*/ 	.byte	0x04, 0x11
        /*0416*/ 	.short	(.L_186 - .L_185)
	.align		4
.L_185:
        /*0418*/ 	.word	index@(_ZN7cutlass13device_kernelIN5flash19enable_sm80_to_sm89INS1_16FlashAttnFwdSm80INS1_25CollectiveMainloopFwdSm80ILi8ELi1ELb1EN4cute5tupleIJNS5_1CILi128EEENS7_ILi112EEES8_EEELi128ENS_6half_tEfNS_4arch4Sm80ELb0ELb0ELb1ELb1ELb0ELb1ELb1ELb1EEENS1_21CollectiveEpilogueFwdINS6_IJS8_S8_S9_EEENS6_IJNS7_ILi1EEESH_SH_EEESB_SD_Li256ELb1ELb1ELb1ELb0EEENS1_36VarlenDynamicPersistentTileSchedulerILi128ELi112ELi256ELi256ELb1ELb1ELb0ELb0ELb1ELb1EEEEEEEEEvNT_6ParamsE)
        /*041c*/ 	.word	0x00000070


	//----- nvinfo : EIATTR_REGCOUNT
	.align		4
.L_186:
        /*0420*/ 	.byte	0x04, 0x2f
        /*0422*/ 	.short	(.L_188 - .L_187)
	.align		4
.L_187:
        /*0424*/ 	.word	index@(_ZN7cutlass13device_kernelIN5flash19enable_sm80_to_sm89INS1_16FlashAttnFwdSm80INS1_25CollectiveMainloopFwdSm80ILi8ELi1ELb1EN4cute5tupleIJNS5_1CILi128EEENS7_ILi112EEES8_EEELi128ENS_6half_tEfNS_4arch4Sm80ELb0ELb0ELb1ELb1ELb0ELb0ELb1ELb1EEENS1_21CollectiveEpilogueFwdINS6_IJS8_S8_S9_EEENS6_IJNS7_ILi1EEESH_SH_EEESB_SD_Li256ELb1ELb1ELb1ELb0EEENS1_36VarlenDynamicPersistentTileSchedulerILi128ELi112ELi256ELi256ELb1ELb1ELb0ELb0ELb1ELb1EEEEEEEEEvNT_6ParamsE)
        /*0428*/ 	.word	0x000000ff


	//----- nvinfo : EIATTR_FRAME_SIZE
	.align		4
.L_188:
        /*042c*/ 	.byte	0x04, 0x11
        /*042e*/ 	.short	(.L_190 - .L_189)
	.align		4
.L_189:
        /*0430*/ 	.word	index@($__internal_5_$__cuda_sm70_votesync_ballot)
        /*0434*/ 	.word	0x00000000


	//----- nvinfo : EIATTR_FRAME_SIZE
	.align		4
.L_190:
        /*0438*/ 	.byte	0x04, 0x11
        /*043a*/ 	.short	(.L_192 - .L_191)
	.align		4
.L_191:
        /*043c*/ 	.word	index@($__internal_4_$__cuda_sm70_shflsync_up_p)
        /*0440*/ 	.word	0x00000000


	//----- nvinfo : EIATTR_FRAME_SIZE
	.align		4
.L_192:
        /*0444*/ 	.byte	0x04, 0x11
        /*0446*/ 	.short	(.L_194 - .L_193)
	.align		4
.L_193:
        /*0448*/ 	.word	index@($__internal_3_$__cuda_sm70_shflsync_idx_p)
        /*044c*/ 	.word	0x00000000


	//----- nvinfo : EIATTR_FRAME_SIZE
	.align		4
.L_194:
        /*0450*/ 	.byte	0x04, 0x11
        /*0452*/ 	.short	(.L_196 - .L_195)
	.align		4
.L_195:
        /*0454*/ 	.word	index@($__internal_2_$__cuda_sm70_shflsync_bfly_p)
        /*0458*/ 	.word	0x00000000


	//----- nvinfo : EIATTR_FRAME_SIZE
	.align		4
.L_196:
        /*045c*/ 	.byte	0x04, 0x11
        /*045e*/ 	.short	(.L_198 - .L_197)
	.align		4
.L_197:
        /*0460*/ 	.word	index@(_ZN7cutlass13device_kernelIN5flash19enable_sm80_to_sm89INS1_16FlashAttnFwdSm80INS1_25CollectiveMainloopFwdSm80ILi8ELi1ELb1EN4cute5tupleIJNS5_1CILi128EEENS7_ILi112EEES8_EEELi128ENS_6half_tEfNS_4arch4Sm80ELb0ELb0ELb1ELb1ELb0ELb0ELb1ELb1EEENS1_21CollectiveEpilogueFwdINS6_IJS8_S8_S9_EEENS6_IJNS7_ILi1EEESH_SH_EEESB_SD_Li256ELb1ELb1ELb1ELb0EEENS1_36VarlenDynamicPersistentTileSchedulerILi128ELi112ELi256ELi256ELb1ELb1ELb0ELb0ELb1ELb1EEEEEEEEEvNT_6ParamsE)
        /*0464*/ 	.word	0x00000088


	//----- nvinfo : EIATTR_REGCOUNT
	.align		4
.L_198:
        /*0468*/ 	.byte	0x04, 0x2f
        /*046a*/ 	.short	(.L_200 - .L_199)
	.align		4
.L_199:
        /*046c*/ 	.word	index@(_ZN7cutlass13device_kernelIN5flash19enable_sm80_to_sm89INS1_16FlashAttnFwdSm80INS1_25CollectiveMainloopFwdSm80ILi4ELi1ELb0EN4cute5tupleIJNS5_1CILi128EEENS7_ILi64EEES8_EEELi128ENS_6half_tEfNS_4arch4Sm80ELb0ELb0ELb1ELb0ELb0ELb0ELb1ELb1EEENS1_21CollectiveEpilogueFwdINS6_IJS8_S8_S9_EEENS6_IJNS7_ILi1EEESH_SH_EEESB_SD_Li128ELb0ELb1ELb1ELb0EEENS1_19SingleTileSchedulerILb0ELb1ELb1ELi128EEEEEEEEEvNT_6ParamsE)
        /*0470*/ 	.word	0x000000ff


	//----- nvinfo : EIATTR_FRAME_SIZE
	.align		4
.L_200:
        /*0474*/ 	.byte	0x04, 0x11
        /*0476*/ 	.short	(.L_202 - .L_201)
	.align		4
.L_201:
        /*0478*/ 	.word	index@(_ZN7cutlass13device_kernelIN5flash19enable_sm80_to_sm89INS1_16FlashAttnFwdSm80INS1_25CollectiveMainloopFwdSm80ILi4ELi1ELb0EN4cute5tupleIJNS5_1CILi128EEENS7_ILi64EEES8_EEELi128ENS_6half_tEfNS_4arch4Sm80ELb0ELb0ELb1ELb0ELb0ELb0ELb1ELb1EEENS1_21CollectiveEpilogueFwdINS6_IJS8_S8_S9_EEENS6_IJNS7_ILi1EEESH_SH_EEESB_SD_Li128ELb0ELb1ELb1ELb0EEENS1_19SingleTileSchedulerILb0ELb1ELb1ELi128EEEEEEEEEvNT_6ParamsE)
        /*047c*/ 	.word	0x00000098


	//----- nvinfo : EIATTR_REGCOUNT
	.align		4
.L_202:
        /*0480*/ 	.byte	0x04, 0x2f
        /*0482*/ 	.short	(.L_204 - .L_203)
	.align		4
.L_203:
        /*0484*/ 	.word	index@(_ZN7cutlass13device_kernelIN5flash19enable_sm80_to_sm89INS1_16FlashAttnFwdSm80INS1_25CollectiveMainloopFwdSm80ILi8ELi1ELb1EN4cute5tupleIJNS5_1CILi128EEES8_S8_EEELi128ENS_6half_tEfNS_4arch4Sm80ELb1ELb0ELb1ELb0ELb0ELb0ELb1ELb1EEENS1_21CollectiveEpilogueFwdIS9_NS6_IJNS7_ILi1EEESF_SF_EEESA_SC_Li256ELb0ELb1ELb1ELb0EEENS1_30DynamicPersistentTileSchedulerILi256ELi256ELb1ELb1ELb0EEEEEEEEEvNT_6ParamsE)
        /*0488*/ 	.word	0x000000ff


	//----- nvinfo : EIATTR_FRAME_SIZE
	.align		4
.L_204:
        /*048c*/ 	.byte	0x04, 0x11
        /*048e*/ 	.short	(.L_206 - .L_205)
	.align		4
.L_205:
        /*0490*/ 	.word	index@($__internal_1_$__cuda_sm70_shflsync_idx_p)
        /*0494*/ 	.word	0x00000000


	//----- nvinfo : EIATTR_FRAME_SIZE
	.align		4
.L_206:
        /*0498*/ 	.byte	0x04, 0x11
        /*049a*/ 	.short	(.L_208 - .L_207)
	.align		4
.L_207:
        /*049c*/ 	.word	index@($__internal_0_$__cuda_sm70_shflsync_bfly_p)
        /*04a0*/ 	.word	0x00000000


	//----- nvinfo : EIATTR_FRAME_SIZE
	.align		4
.L_208:
        /*04a4*/ 	.byte	0x04, 0x11
        /*04a6*/ 	.short	(.L_210 - .L_209)
	.align		4
.L_209:
        /*04a8*/ 	.word	index@(_ZN7cutlass13device_kernelIN5flash19enable_sm80_to_sm89INS1_16FlashAttnFwdSm80INS1_25CollectiveMainloopFwdSm80ILi8ELi1ELb1EN4cute5tupleIJNS5_1CILi128EEES8_S8_EEELi128ENS_6half_tEfNS_4arch4Sm80ELb1ELb0ELb1ELb0ELb0ELb0ELb1ELb1EEENS1_21CollectiveEpilogueFwdIS9_NS6_IJNS7_ILi1EEESF_SF_EEESA_SC_Li256ELb0ELb1ELb1ELb0EEENS1_30DynamicPersistentTileSchedulerILi256ELi256ELb1ELb1ELb0EEEEEEEEEvNT_6ParamsE)
        /*04ac*/ 	.word	0x00000068


	//----- nvinfo : EIATTR_REGCOUNT
	.align		4
.L_210:
        /*04b0*/ 	.byte	0x04, 0x2f
        /*04b2*/ 	.short	(.L_212 - .L_211)
	.align		4
.L_211:
        /*04b4*/ 	.word	index@(_ZN7cutlass13device_kernelIN5flash19enable_sm80_to_sm89INS1_16FlashAttnFwdSm80INS1_25CollectiveMainloopFwdSm80ILi8ELi1ELb1EN4cute5tupleIJNS5_1CILi128EEENS7_ILi96EEES8_EEELi128ENS_6half_tEfNS_4arch4Sm80ELb0ELb1ELb1ELb0ELb0ELb0ELb1ELb1EEENS1_21CollectiveEpilogueFwdINS6_IJS8_S8_S9_EEENS6_IJNS7_ILi1EEESH_SH_EEESB_SD_Li256ELb0ELb1ELb1ELb0EEENS1_19SingleTileSchedulerILb0ELb1ELb1ELi128EEEEEEEEEvNT_6ParamsE)
        /*04b8*/ 	.word	0x000000ff


	//----- nvinfo : EIATTR_FRAME_SIZE
	.align		4
.L_212:
        /*04bc*/ 	.byte	0x04, 0x11
        /*04be*/ 	.short	(.L_214 - .L_213)
	.align		4
.L_213:
        /*04c0*/ 	.word	index@(_ZN7cutlass13device_kernelIN5flash19enable_sm80_to_sm89INS1_16FlashAttnFwdSm80INS1_25CollectiveMainloopFwdSm80ILi8ELi1ELb1EN4cute5tupleIJNS5_1CILi128EEENS7_ILi96EEES8_EEELi128ENS_6half_tEfNS_4arch4Sm80ELb0ELb1ELb1ELb0ELb0ELb0ELb1ELb1EEENS1_21CollectiveEpilogueFwdINS6_IJS8_S8_S9_EEENS6_IJNS7_ILi1EEESH_SH_EEESB_SD_Li256ELb0ELb1ELb1ELb0EEENS1_19SingleTileSchedulerILb0ELb1ELb1ELi128EEEEEEEEEvNT_6ParamsE)
        /*04c4*/ 	.word	0x00000000


	//----- nvinfo : EIATTR_REGCOUNT
	.align		4
.L_214:
        /*04c8*/ 	.byte	0x04, 0x2f
        /*04ca*/ 	.short	(.L_216 - .L_215)
	.align		4
.L_215:
        /*04cc*/ 	.word	index@(_ZN7cutlass13device_kernelIN5flash19enable_sm80_to_sm89INS1_16FlashAttnFwdSm80INS1_25CollectiveMainloopFwdSm80ILi8ELi1ELb1EN4cute5tupleIJNS5_1CILi128EEES8_S8_EEELi128ENS_6half_tEfNS_4arch4Sm80ELb0ELb0ELb1ELb0ELb0ELb0ELb1ELb1EEENS1_21CollectiveEpilogueFwdIS9_NS6_IJNS7_ILi1EEESF_SF_EEESA_SC_Li256ELb0ELb1ELb1ELb0EEENS1_19SingleTileSchedulerILb0ELb1ELb1ELi128EEEEEEEEEvNT_6ParamsE)
        /*04d0*/ 	.word	0x000000ff


	//----- nvinfo : EIATTR_FRAME_SIZE
	.align		4
.L_216:
        /*04d4*/ 	.byte	0x04, 0x11
        /*04d6*/ 	.short	(.L_218 - .L_217)
	.align		4
.L_217:
        /*04d8*/ 	.word	index@(_ZN7cutlass13device_kernelIN5flash19enable_sm80_to_sm89INS1_16FlashAttnFwdSm80INS1_25CollectiveMainloopFwdSm80ILi8ELi1ELb1EN4cute5tupleIJNS5_1CILi128EEES8_S8_EEELi128ENS_6half_tEfNS_4arch4Sm80ELb0ELb0ELb1ELb0ELb0ELb0ELb1ELb1EEENS1_21CollectiveEpilogueFwdIS9_NS6_IJNS7_ILi1EEESF_SF_EEESA_SC_Li256ELb0ELb1ELb1ELb0EEENS1_19SingleTileSchedulerILb0ELb1ELb1ELi128EEEEEEEEEvNT_6ParamsE)
        /*04dc*/ 	.word	0x00000010


	//----- nvinfo : EIATTR_MIN_STACK_SIZE
	.align		4
.L_218:
        /*04e0*/ 	.byte	0x04, 0x12
        /*04e2*/ 	.short	(.L_220 - .L_219)
	.align		4
.L_219:
        /*04e4*/ 	.word	index@(_ZN7cutlass13device_kernelIN5flash19enable_sm80_to_sm89INS1_16FlashAttnFwdSm80INS1_25CollectiveMainloopFwdSm80ILi8ELi1ELb1EN4cute5tupleIJNS5_1CILi128EEES8_S8_EEELi128ENS_6half_tEfNS_4arch4Sm80ELb0ELb0ELb1ELb0ELb0ELb0ELb1ELb1EEENS1_21CollectiveEpilogueFwdIS9_NS6_IJNS7_ILi1EEESF_SF_EEESA_SC_Li256ELb0ELb1ELb1ELb0EEENS1_19SingleTileSchedulerILb0ELb1ELb1ELi128EEEEEEEEEvNT_6ParamsE)
        /*04e8*/ 	.word	0x00000010


	//----- nvinfo : EIATTR_MIN_STACK_SIZE
	.align		4
.L_220:
        /*04ec*/ 	.byte	0x04, 0x12
        /*04ee*/ 	.short	(.L_222 - .L_221)
	.align		4
.L_221:
        /*04f0*/ 	.word	index@(_ZN7cutlass13device_kernelIN5flash19enable_sm80_to_sm89INS1_16FlashAttnFwdSm80INS1_25CollectiveMainloopFwdSm80ILi8ELi1ELb1EN4cute5tupleIJNS5_1CILi128EEENS7_ILi96EEES8_EEELi128ENS_6half_tEfNS_4arch4Sm80ELb0ELb1ELb1ELb0ELb0ELb0ELb1ELb1EEENS1_21CollectiveEpilogueFwdINS6_IJS8_S8_S9_EEENS6_IJNS7_ILi1EEESH_SH_EEESB_SD_Li256ELb0ELb1ELb1ELb0EEENS1_19SingleTileSchedulerILb0ELb1ELb1ELi128EEEEEEEEEvNT_6ParamsE)
        /*04f4*/ 	.word	0x00000000


	//----- nvinfo : EIATTR_MIN_STACK_SIZE
	.align		4
.L_222:
        /*04f8*/ 	.byte	0x04, 0x12
        /*04fa*/ 	.short	(.L_224 - .L_223)
	.align		4
.L_223:
        /*04fc*/ 	.word	index@(_ZN7cutlass13device_kernelIN5flash19enable_sm80_to_sm89INS1_16FlashAttnFwdSm80INS1_25CollectiveMainloopFwdSm80ILi8ELi1ELb1EN4cute5tupleIJNS5_1CILi128EEES8_S8_EEELi128ENS_6half_tEfNS_4arch4Sm80ELb1ELb0ELb1ELb0ELb0ELb0ELb1ELb1EEENS1_21CollectiveEpilogueFwdIS9_NS6_IJNS7_ILi1EEESF_SF_EEESA_SC_Li256ELb0ELb1ELb1ELb0EEENS1_30DynamicPersistentTileSchedulerILi256ELi256ELb1ELb1ELb0EEEEEEEEEvNT_6ParamsE)
        /*0500*/ 	.word	0x00000068


	//----- nvinfo : EIATTR_MIN_STACK_SIZE
	.align		4
.L_224:
        /*0504*/ 	.byte	0x04, 0x12
        /*0506*/ 	.short	(.L_226 - .L_225)
	.align		4
.L_225:
        /*0508*/ 	.word	index@(_ZN7cutlass13device_kernelIN5flash19enable_sm80_to_sm89INS1_16FlashAttnFwdSm80INS1_25CollectiveMainloopFwdSm80ILi4ELi1ELb0EN4cute5tupleIJNS5_1CILi128EEENS7_ILi64EEES8_EEELi128ENS_6half_tEfNS_4arch4Sm80ELb0ELb0ELb1ELb0ELb0ELb0ELb1ELb1EEENS1_21CollectiveEpilogueFwdINS6_IJS8_S8_S9_EEENS6_IJNS7_ILi1EEESH_SH_EEESB_SD_Li128ELb0ELb1ELb1ELb0EEENS1_19SingleTileSchedulerILb0ELb1ELb1ELi128EEEEEEEEEvNT_6ParamsE)
        /*050c*/ 	.word	0x00000098


	//----- nvinfo : EIATTR_MIN_STACK_SIZE
	.align		4
.L_226:
        /*0510*/ 	.byte	0x04, 0x12
        /*0512*/ 	.short	(.L_228 - .L_227)
	.align		4
.L_227:
        /*0514*/ 	.word	index@(_ZN7cutlass13device_kernelIN5flash19enable_sm80_to_sm89INS1_16FlashAttnFwdSm80INS1_25CollectiveMainloopFwdSm80ILi8ELi1ELb1EN4cute5tupleIJNS5_1CILi128EEENS7_ILi112EEES8_EEELi128ENS_6half_tEfNS_4arch4Sm80ELb0ELb0ELb1ELb1ELb0ELb0ELb1ELb1EEENS1_21CollectiveEpilogueFwdINS6_IJS8_S8_S9_EEENS6_IJNS7_ILi1EEESH_SH_EEESB_SD_Li256ELb1ELb1ELb1ELb0EEENS1_36VarlenDynamicPersistentTileSchedulerILi128ELi112ELi256ELi256ELb1ELb1ELb0ELb0ELb1ELb1EEEEEEEEEvNT_6ParamsE)
        /*0518*/ 	.word	0x00000088


	//----- nvinfo : EIATTR_MIN_STACK_SIZE
	.align		4
.L_228:
        /*051c*/ 	.byte	0x04, 0x12
        /*051e*/ 	.short	(.L_230 - .L_229)
	.align		4
.L_229:
        /*0520*/ 	.word	index@(_ZN7cutlass13device_kernelIN5flash19enable_sm80_to_sm89INS1_16FlashAttnFwdSm80INS1_25CollectiveMainloopFwdSm80ILi8ELi1ELb1EN4cute5tupleIJNS5_1CILi128EEENS7_ILi112EEES8_EEELi128ENS_6half_tEfNS_4arch4Sm80ELb0ELb0ELb1ELb1ELb0ELb1ELb1ELb1EEENS1_21CollectiveEpilogueFwdINS6_IJS8_S8_S9_EEENS6_IJNS7_ILi1EEESH_SH_EEESB_SD_Li256ELb1ELb1ELb1ELb0EEENS1_36VarlenDynamicPersistentTileSchedulerILi128ELi112ELi256ELi256ELb1ELb1ELb0ELb0ELb1ELb1EEEEEEEEEvNT_6ParamsE)
        /*0524*/ 	.word	0x00000070


	//----- nvinfo : EIATTR_MIN_STACK_SIZE
	.align		4
.L_230:
        /*0528*/ 	.byte	0x04, 0x12
        /*052a*/ 	.short	(.L_232 - .L_231)
	.align		4
.L_231:
        /*052c*/ 	.word	index@(_ZN7cutlass13device_kernelIN5flash19enable_sm80_to_sm89INS1_16FlashAttnFwdSm80INS1_25CollectiveMainloopFwdSm80ILi4ELi1ELb0EN4cute5tupleIJNS5_1CILi128EEENS7_ILi48EEES8_EEELi128ENS_6half_tEfNS_4arch4Sm80ELb0ELb1ELb1ELb0ELb0ELb0ELb1ELb1EEENS1_21CollectiveEpilogueFwdINS6_IJS8_S8_S9_EEENS6_IJNS7_ILi1EEESH_SH_EEESB_SD_Li128ELb0ELb1ELb1ELb0EEENS1_19SingleTileSchedulerILb0ELb1ELb1ELi128EEEEEEEEEvNT_6ParamsE)
        /*0530*/ 	.word	0x00000070


	//----- nvinfo : EIATTR_MIN_STACK_SIZE
	.align		4
.L_232:
        /*0534*/ 	.byte	0x04, 0x12
        /*0536*/ 	.short	(.L_234 - .L_233)
	.align		4
.L_233:
        /*0538*/ 	.word	index@(_ZN7cutlass13device_kernelIN5flash19enable_sm80_to_sm89INS1_16FlashAttnFwdSm80INS1_25CollectiveMainloopFwdSm80ILi8ELi1ELb1EN4cute5tupleIJNS5_1CILi128EEENS7_ILi96EEES8_EEELi128ENS_6half_tEfNS_4arch4Sm80ELb0ELb1ELb1ELb1ELb0ELb0ELb1ELb1EEENS1_21CollectiveEpilogueFwdINS6_IJS8_S8_S9_EEENS6_IJNS7_ILi1EEESH_SH_EEESB_SD_Li256ELb1ELb1ELb1ELb0EEENS1_36VarlenDynamicPersistentTileSchedulerILi128ELi96ELi256ELi256ELb1ELb1ELb0ELb1ELb0ELb1EEEEEEEEEvNT_6ParamsE)
        /*053c*/ 	.word	0x00000070


	//----- nvinfo : EIATTR_MIN_STACK_SIZE
	.align		4
.L_234:
        /*0540*/ 	.byte	0x04, 0x12
        /*0542*/ 	.short	(.L_236 - .L_235)
	.align		4
.L_235:
        /*0544*/ 	.word	index@(_ZN7cutlass13device_kernelIN5flash19enable_sm80_to_sm89INS1_16FlashAttnFwdSm80INS1_25CollectiveMainloopFwdSm80ILi8ELi1ELb1EN4cute5tupleIJNS5_1CILi128EEENS7_ILi96EEES8_EEELi128ENS_6half_tEfNS_4arch4Sm80ELb0ELb1ELb1ELb1ELb0ELb1ELb1ELb1EEENS1_21CollectiveEpilogueFwdINS6_IJS8_S8_S9_EEENS6_IJNS7_ILi1EEESH_SH_EEESB_SD_Li256ELb1ELb1ELb1ELb0EEENS1_36VarlenDynamicPersistentTileSchedulerILi128ELi96ELi256ELi256ELb1ELb1ELb0ELb1ELb0ELb1EEEEEEEEEvNT_6ParamsE)
        /*0548*/ 	.word	0x00000058


	//----- nvinfo : EIATTR_MIN_STACK_SIZE
	.align		4
.L_236:
        /*054c*/ 	.byte	0x04, 0x12
        /*054e*/ 	.short	(.L_238 - .L_237)
	.align		4
.L_237:
        /*0550*/ 	.word	index@(_ZN7cutlass13device_kernelIN5flash19enable_sm80_to_sm89INS1_16FlashAttnFwdSm80INS1_25CollectiveMainloopFwdSm80ILi4ELi1ELb0EN4cute5tupleIJNS5_1CILi128EEENS7_ILi64EEES8_EEELi128ENS_6half_tEfNS_4arch4Sm80ELb1ELb0ELb1ELb0ELb0ELb0ELb1ELb1EEENS1_21CollectiveEpilogueFwdINS6_IJS8_S8_S9_EEENS6_IJNS7_ILi1EEESH_SH_EEESB_SD_Li128ELb0ELb1ELb1ELb0EEENS1_30DynamicPersistentTileSchedulerILi128ELi128ELb1ELb1ELb0EEEEEEEEEvNT_6ParamsE)
        /*0554*/ 	.word	0x00000098


	//----- nvinfo : EIATTR_MIN_STACK_SIZE
	.align		4
.L_238:
        /*0558*/ 	.byte	0x04, 0x12
        /*055a*/ 	.short	(.L_240 - .L_239)
	.align		4
.L_239:
        /*055c*/ 	.word	index@(_ZN7cutlass13device_kernelIN5flash19enable_sm80_to_sm89INS1_16FlashAttnFwdSm80INS1_25CollectiveMainloopFwdSm80ILi8ELi1ELb1EN4cute5tupleIJNS5_1CILi128EEENS7_ILi112EEES8_EEELi128ENS_6half_tEfNS_4arch4Sm80ELb1ELb0ELb1ELb1ELb0ELb0ELb1ELb1EEENS1_21CollectiveEpilogueFwdINS6_IJS8_S8_S9_EEENS6_IJNS7_ILi1EEESH_SH_EEESB_SD_Li256ELb1ELb1ELb1ELb0EEENS1_36VarlenDynamicPersistentTileSchedulerILi128ELi112ELi256ELi256ELb1ELb1ELb0ELb1ELb1ELb1EEEEEEEEEvNT_6ParamsE)
        /*0560*/ 	.word	0x000000a0


	//----- nvinfo : EIATTR_MIN_STACK_SIZE
	.align		4
.L_240:
        /*0564*/ 	.byte	0x04, 0x12
        /*0566*/ 	.short	(.L_242 - .L_241)
	.align		4
.L_241:
        /*0568*/ 	.word	index@(_ZN7cutlass13device_kernelIN5flash19enable_sm80_to_sm89INS1_16FlashAttnFwdSm80INS1_25CollectiveMainloopFwdSm80ILi8ELi1ELb1EN4cute5tupleIJNS5_1CILi128EEENS7_ILi112EEES8_EEELi128ENS_6half_tEfNS_4arch4Sm80ELb1ELb0ELb1ELb1ELb0ELb1ELb1ELb1EEENS1_21CollectiveEpilogueFwdINS6_IJS8_S8_S9_EEENS6_IJNS7_ILi1EEESH_SH_EEESB_SD_Li256ELb1ELb1ELb1ELb0EEENS1_36VarlenDynamicPersistentTileSchedulerILi128ELi112ELi256ELi256ELb1ELb1ELb0ELb1ELb1ELb1EEEEEEEEEvNT_6ParamsE)
        /*056c*/ 	.word	0x00000088


	//----- nvinfo : EIATTR_MIN_STACK_SIZE
	.align		4
.L_242:
        /*0570*/ 	.byte	0x04, 0x12
        /*0572*/ 	.short	(.L_244 - .L_243)
	.align		4
.L_243:
        /*0574*/ 	.word	index@(_ZN7cutlass13device_kernelIN5flash19enable_sm80_to_sm89INS1_16FlashAttnFwdSm80INS1_25CollectiveMainloopFwdSm80ILi8ELi1ELb1EN4cute5tupleIJNS5_1CILi128EEES8_S8_EEELi128ENS_6half_tEfNS_4arch4Sm80ELb0ELb0ELb0ELb0ELb0ELb0ELb1ELb1EEENS1_21CollectiveEpilogueFwdIS9_NS6_IJNS7_ILi1EEESF_SF_EEESA_SC_Li256ELb0ELb1ELb1ELb0EEENS1_19SingleTileSchedulerILb0ELb1ELb1ELi128EEEEEEEEEvNT_6ParamsE)
        /*0578*/ 	.word	0x00000000


	//----- nvinfo : EIATTR_MIN_STACK_SIZE
	.align		4
.L_244:
        /*057c*/ 	.byte	0x04, 0x12
        /*057e*/ 	.short	(.L_246 - .L_245)
	.align		4
.L_245:
        /*0580*/ 	.word	index@(_ZN7cutlass13device_kernelIN5flash19enable_sm80_to_sm89INS1_16FlashAttnFwdSm80INS1_25CollectiveMainloopFwdSm80ILi8ELi1ELb1EN4cute5tupleIJNS5_1CILi128EEENS7_ILi96EEES8_EEELi128ENS_6half_tEfNS_4arch4Sm80ELb0ELb1ELb0ELb0ELb0ELb0ELb1ELb1EEENS1_21CollectiveEpilogueFwdINS6_IJS8_S8_S9_EEENS6_IJNS7_ILi1EEESH_SH_EEESB_SD_Li256ELb0ELb1ELb1ELb0EEENS1_19SingleTileSchedulerILb0ELb1ELb1ELi128EEEEEEEEEvNT_6ParamsE)
        /*0584*/ 	.word	0x00000000


	//----- nvinfo : EIATTR_MIN_STACK_SIZE
	.align		4
.L_246:
        /*0588*/ 	.byte	0x04, 0x12
        /*058a*/ 	.short	(.L_248 - .L_247)
	.align		4
.L_247:
        /*058c*/ 	.word	index@(_ZN7cutlass13device_kernelIN5flash19enable_sm80_to_sm89INS1_16FlashAttnFwdSm80INS1_25CollectiveMainloopFwdSm80ILi8ELi1ELb1EN4cute5tupleIJNS5_1CILi128EEES8_S8_EEELi128ENS_6half_tEfNS_4arch4Sm80ELb1ELb0ELb0ELb0ELb0ELb0ELb1ELb1EEENS1_21CollectiveEpilogueFwdIS9_NS6_IJNS7_ILi1EEESF_SF_EEESA_SC_Li256ELb0ELb1ELb1ELb0EEENS1_30DynamicPersistentTileSchedulerILi256ELi256ELb1ELb1ELb0EEEEEEEEEvNT_6ParamsE)
        /*0590*/ 	.word	0x00000060


	//----- nvinfo : EIATTR_MIN_STACK_SIZE
	.align		4
.L_248:
        /*0594*/ 	.byte	0x04, 0x12
        /*0596*/ 	.short	(.L_250 - .L_249)
	.align		4
.L_249:
        /*0598*/ 	.word	index@(_ZN7cutlass13device_kernelIN5flash19enable_sm80_to_sm89INS1_16FlashAttnFwdSm80INS1_25CollectiveMainloopFwdSm80ILi4ELi1ELb0EN4cute5tupleIJNS5_1CILi128EEENS7_ILi64EEES8_EEELi128ENS_6half_tEfNS_4arch4Sm80ELb0ELb0ELb0ELb0ELb0ELb0ELb1ELb1EEENS1_21CollectiveEpilogueFwdINS6_IJS8_S8_S9_EEENS6_IJNS7_ILi1EEESH_SH_EEESB_SD_Li128ELb0ELb1ELb1ELb0EEENS1_19SingleTileSchedulerILb0ELb1ELb1ELi128EEEEEEEEEvNT_6ParamsE)
        /*059c*/ 	.word	0x00000090


	//----- nvinfo : EIATTR_MIN_STACK_SIZE
	.align		4
.L_250:
        /*05a0*/ 	.byte	0x04, 0x12
        /*05a2*/ 	.short	(.L_252 - .L_251)
	.align		4
.L_251:
        /*05a4*/ 	.word	index@(_ZN7cutlass13device_kernelIN5flash19enable_sm80_to_sm89INS1_16FlashAttnFwdSm80INS1_25CollectiveMainloopFwdSm80ILi8ELi1ELb1EN4cute5tupleIJNS5_1CILi128EEENS7_ILi112EEES8_EEELi128ENS_6half_tEfNS_4arch4Sm80ELb0ELb0ELb0ELb1ELb0ELb0ELb1ELb1EEENS1_21CollectiveEpilogueFwdINS6_IJS8_S8_S9_EEENS6_IJNS7_ILi1EEESH_SH_EEESB_SD_Li256ELb1ELb1ELb1ELb0EEENS1_36VarlenDynamicPersistentTileSchedulerILi128ELi112ELi256ELi256ELb1ELb1ELb0ELb0ELb1ELb1EEEEEEEEEvNT_6ParamsE)
        /*05a8*/ 	.word	0x00000038


	//----- nvinfo : EIATTR_MIN_STACK_SIZE
	.align		4
.L_252:
        /*05ac*/ 	.byte	0x04, 0x12
        /*05ae*/ 	.short	(.L_254 - .L_253)
	.align		4
.L_253:
        /*05b0*/ 	.word	index@(_ZN7cutlass13device_kernelIN5flash19enable_sm80_to_sm89INS1_16FlashAttnFwdSm80INS1_25CollectiveMainloopFwdSm80ILi8ELi1ELb1EN4cute5tupleIJNS5_1CILi128EEENS7_ILi112EEES8_EEELi128ENS_6half_tEfNS_4arch4Sm80ELb0ELb0ELb0ELb1ELb0ELb1ELb1ELb1EEENS1_21CollectiveEpilogueFwdINS6_IJS8_S8_S9_EEENS6_IJNS7_ILi1EEESH_SH_EEESB_SD_Li256ELb1ELb1ELb1ELb0EEENS1_36VarlenDynamicPersistentTileSchedulerILi128ELi112ELi256ELi256ELb1ELb1ELb0ELb0ELb1ELb1EEEEEEEEEvNT_6ParamsE)
        /*05b4*/ 	.word	0x00000028


	//----- nvinfo : EIATTR_MIN_STACK_SIZE
	.align		4
.L_254:
        /*05b8*/ 	.byte	0x04, 0x12
        /*05ba*/ 	.short	(.L_256 - .L_255)
	.align		4
.L_255:
        /*05bc*/ 	.word	index@(_ZN7cutlass13device_kernelIN5flash19enable_sm80_to_sm89INS1_16FlashAttnFwdSm80INS1_25CollectiveMainloopFwdSm80ILi4ELi1ELb0EN4cute5tupleIJNS5_1CILi128EEENS7_ILi48EEES8_EEELi128ENS_6half_tEfNS_4arch4Sm80ELb0ELb1ELb0ELb0ELb0ELb0ELb1ELb1EEENS1_21CollectiveEpilogueFwdINS6_IJS8_S8_S9_EEENS6_IJNS7_ILi1EEESH_SH_EEESB_SD_Li128ELb0ELb1ELb1ELb0EEENS1_19SingleTileSchedulerILb0ELb1ELb1ELi128EEEEEEEEEvNT_6ParamsE)
        /*05c0*/ 	.word	0x00000070


	//----- nvinfo : EIATTR_MIN_STACK_SIZE
	.align		4
.L_256:
        /*05c4*/ 	.byte	0x04, 0x12
        /*05c6*/ 	.short	(.L_258 - .L_257)
	.align		4
.L_257:
        /*05c8*/ 	.word	index@(_ZN7cutlass13device_kernelIN5flash19enable_sm80_to_sm89INS1_16FlashAttnFwdSm80INS1_25CollectiveMainloopFwdSm80ILi8ELi1ELb1EN4cute5tupleIJNS5_1CILi128EEENS7_ILi96EEES8_EEELi128ENS_6half_tEfNS_4arch4Sm80ELb0ELb1ELb0ELb1ELb0ELb0ELb1ELb1EEENS1_21CollectiveEpilogueFwdINS6_IJS8_S8_S9_EEENS6_IJNS7_ILi1EEESH_SH_EEESB_SD_Li256ELb1ELb1ELb1ELb0EEENS1_36VarlenDynamicPersistentTileSchedulerILi128ELi96ELi256ELi256ELb1ELb1ELb0ELb1ELb0ELb1EEEEEEEEEvNT_6ParamsE)
        /*05cc*/ 	.word	0x00000068


	//----- nvinfo : EIATTR_MIN_STACK_SIZE
	.align		4
.L_258:
        /*05d0*/ 	.byte	0x04, 0x12
        /*05d2*/ 	.short	(.L_260 - .L_259)
	.align		4
.L_259:
        /*05d4*/ 	.word	index@(_ZN7cutlass13device_kernelIN5flash19enable_sm80_to_sm89INS1_16FlashAttnFwdSm80INS1_25CollectiveMainloopFwdSm80ILi8ELi1ELb1EN4cute5tupleIJNS5_1CILi128EEENS7_ILi96EEES8_EEELi128ENS_6half_tEfNS_4arch4Sm80ELb0ELb1ELb0ELb1ELb0ELb1ELb1ELb1EEENS1_21CollectiveEpilogueFwdINS6_IJS8_S8_S9_EEENS6_IJNS7_ILi1EEESH_SH_EEESB_SD_Li256ELb1ELb1ELb1ELb0EEENS1_36VarlenDynamicPersistentTileSchedulerILi128ELi96ELi256ELi256ELb1ELb1ELb0ELb1ELb0ELb1EEEEEEEEEvNT_6ParamsE)
        /*05d8*/ 	.word	0x00000000


	//----- nvinfo : EIATTR_MIN_STACK_SIZE
	.align		4
.L_260:
        /*05dc*/ 	.byte	0x04, 0x12
        /*05de*/ 	.short	(.L_262 - .L_261)
	.align		4
.L_261:
        /*05e0*/ 	.word	index@(_ZN7cutlass13device_kernelIN5flash19enable_sm80_to_sm89INS1_16FlashAttnFwdSm80INS1_25CollectiveMainloopFwdSm80ILi4ELi1ELb0EN4cute5tupleIJNS5_1CILi128EEENS7_ILi64EEES8_EEELi128ENS_6half_tEfNS_4arch4Sm80ELb1ELb0ELb0ELb0ELb0ELb0ELb1ELb1EEENS1_21CollectiveEpilogueFwdINS6_IJS8_S8_S9_EEENS6_IJNS7_ILi1EEESH_SH_EEESB_SD_Li128ELb0ELb1ELb1ELb0EEENS1_30DynamicPersistentTileSchedulerILi128ELi128ELb1ELb1ELb0EEEEEEEEEvNT_6ParamsE)
        /*05e4*/ 	.word	0x00000090


	//----- nvinfo : EIATTR_MIN_STACK_SIZE
	.align		4
.L_262:
        /*05e8*/ 	.byte	0x04, 0x12
        /*05ea*/ 	.short	(.L_264 - .L_263)
	.align		4
.L_263:
        /*05ec*/ 	.word	index@(_ZN7cutlass13device_kernelIN5flash19enable_sm80_to_sm89INS1_16FlashAttnFwdSm80INS1_25CollectiveMainloopFwdSm80ILi8ELi1ELb1EN4cute5tupleIJNS5_1CILi128EEENS7_ILi112EEES8_EEELi128ENS_6half_tEfNS_4arch4Sm80ELb1ELb0ELb0ELb1ELb0ELb0ELb1ELb1EEENS1_21CollectiveEpilogueFwdINS6_IJS8_S8_S9_EEENS6_IJNS7_ILi1EEESH_SH_EEESB_SD_Li256ELb1ELb1ELb1ELb0EEENS1_36VarlenDynamicPersistentTileSchedulerILi128ELi112ELi256ELi256ELb1ELb1ELb0ELb1ELb1ELb1EEEEEEEEEvNT_6ParamsE)
        /*05f0*/ 	.word	0x000000a0


	//----- nvinfo : EIATTR_MIN_STACK_SIZE
	.align		4
.L_264:
        /*05f4*/ 	.byte	0x04, 0x12
        /*05f6*/ 	.short	(.L_266 - .L_265)
	.align		4
.L_265:
        /*05f8*/ 	.word	index@(_ZN7cutlass13device_kernelIN5flash19enable_sm80_to_sm89INS1_16FlashAttnFwdSm80INS1_25CollectiveMainloopFwdSm80ILi8ELi1ELb1EN4cute5tupleIJNS5_1CILi128EEENS7_ILi112EEES8_EEELi128ENS_6half_tEfNS_4arch4Sm80ELb1ELb0ELb0ELb1ELb0ELb1ELb1ELb1EEENS1_21CollectiveEpilogueFwdINS6_IJS8_S8_S9_EEENS6_IJNS7_ILi1EEESH_SH_EEESB_SD_Li256ELb1ELb1ELb1ELb0EEENS1_36VarlenDynamicPersistentTileSchedulerILi128ELi112ELi256ELi256ELb1ELb1ELb0ELb1ELb1ELb1EEEEEEEEEvNT_6ParamsE)
        /*05fc*/ 	.word	0x00000088
.L_266:


//--------------------- .nv.info._ZN7cutlass13device_kernelIN5flash19enable_sm80_to_sm89INS1_16FlashAttnFwdSm80INS1_25CollectiveMainloopFwdSm80ILi8ELi1ELb1EN4cute5tupleIJNS5_1CILi128EEES8_S8_EEELi128ENS_6half_tEfNS_4arch4Sm80ELb0ELb0ELb1ELb0ELb0ELb0ELb1ELb1EEENS1_21CollectiveEpilogueFwdIS9_NS6_IJNS7_ILi1EEESF_SF_EEESA_SC_Li256ELb0ELb1ELb1ELb0EEENS1_19SingleTileSchedulerILb0ELb1ELb1ELi128EEEEEEEEEvNT_6ParamsE --------------------------
	.section	.nv.info._ZN7cutlass13device_kernelIN5flash19enable_sm80_to_sm89INS1_16FlashAttnFwdSm80INS1_25CollectiveMainloopFwdSm80ILi8ELi1ELb1EN4cute5tupleIJNS5_1CILi128EEES8_S8_EEELi128ENS_6half_tEfNS_4arch4Sm80ELb0ELb0ELb1ELb0ELb0ELb0ELb1ELb1EEENS1_21CollectiveEpilogueFwdIS9_NS6_IJNS7_ILi1EEESF_SF_EEESA_SC_Li256ELb0ELb1ELb1ELb0EEENS1_19SingleTileSchedulerILb0ELb1ELb1ELi128EEEEEEEEEvNT_6ParamsE,"",@"SHT_CUDA_INFO"
	.sectionflags	@""
	.align	4


	//----- nvinfo : EIATTR_CUDA_API_VERSION
	.align		4
        /*0000*/ 	.byte	0x04, 0x37
        /*0002*/ 	.short	(.L_268 - .L_267)
.L_267:
        /*0004*/ 	.word	0x00000082


	//----- nvinfo : EIATTR_SW2861232_WAR
	.align		4
.L_268:
        /*0008*/ 	.byte	0x01, 0x35
	.zero		2


	//----- nvinfo : EIATTR_PARAM_CBANK
	.align		4
        /*000c*/ 	.byte	0x04, 0x0a
        /*000e*/ 	.short	(.L_270 - .L_269)
	.align		4
.L_269:
        /*0010*/ 	.word	index@(.nv.constant0._ZN7cutlass13device_kernelIN5flash19enable_sm80_to_sm89INS1_16FlashAttnFwdSm80INS1_25CollectiveMainloopFwdSm80ILi8ELi1ELb1EN4cute5tupleIJNS5_1CILi128EEES8_S8_EEELi128ENS_6half_tEfNS_4arch4Sm80ELb0ELb0ELb1ELb0ELb0ELb0ELb1ELb1EEENS1_21CollectiveEpilogueFwdIS9_NS6_IJNS7_ILi1EEESF_SF_EEESA_SC_Li256ELb0ELb1ELb1ELb0EEENS1_19SingleTileSchedulerILb0ELb1ELb1ELi128EEEEEEEEEvNT_6ParamsE)
        /*0014*/ 	.short	0x0160
        /*0016*/ 	.short	0x0418


	//----- nvinfo : EIATTR_CBANK_PARAM_SIZE
	.align		4
.L_270:
        /*0018*/ 	.byte	0x03, 0x19
        /*001a*/ 	.short	0x0418


	//----- nvinfo : EIATTR_KPARAM_INFO
	.align		4
        /*001c*/ 	.byte	0x04, 0x17
        /*001e*/ 	.short	(.L_272 - .L_271)
.L_271:
        /*0020*/ 	.word	0x00000000
        /*0024*/ 	.short	0x0000
        /*0026*/ 	.short	0x0000
        /*0028*/ 	.byte	0x00, 0xf0, 0x61, 0x10


	//----- nvinfo : EIATTR_MAXREG_COUNT
	.align		4
.L_272:
        /*002c*/ 	.byte	0x03, 0x1b
        /*002e*/ 	.short	0x00ff


	//----- nvinfo : EIATTR_NUM_BARRIERS
	.align		4
        /*0030*/ 	.byte	0x02, 0x4c
        /*0032*/ 	.byte	0x02
	.zero		1


	//----- nvinfo : EIATTR_ANNOTATIONS
	.align		4
        /*0034*/ 	.byte	0x04, 0x55
        /*0036*/ 	.short	(.L_274 - .L_273)


	//   ....[0]....
.L_273:
        /*0038*/ 	.word	0x00000001
        /*003c*/ 	.byte	0x20, 0x57, 0x00, 0x00, 0x01, 0x00, 0x00, 0x00, 0x30, 0x57, 0x00, 0x00, 0x01, 0x00, 0x00, 0x00
        /*004c*/ 	.byte	0xe0, 0x58, 0x00, 0x00, 0x01, 0x00, 0x00, 0x00, 0x10, 0x59, 0x00, 0x00, 0x01, 0x00, 0x00, 0x00
        /*005c*/ 	.byte	0x30, 0x59, 0x00, 0x00, 0x01, 0x00, 0x00, 0x00, 0x50, 0x59, 0x00, 0x00, 0x01, 0x00, 0x00, 0x00
        /*006c*/ 	.byte	0xe0, 0x7d, 0x00, 0x00, 0x01, 0x00, 0x00, 0x00, 0xe0, 0x90, 0x00, 0x00, 0x01, 0x00, 0x00, 0x00
        /*007c*/ 	.byte	0x20, 0x97, 0x00, 0x00, 0x01, 0x00, 0x00, 0x00, 0x40, 0x97, 0x00, 0x00, 0x01, 0x00, 0x00, 0x00
        /*008c*/ 	.byte	0x70, 0x97, 0x00, 0x00, 0x01, 0x00, 0x00, 0x00, 0x80, 0x97, 0x00, 0x00


	//----- nvinfo : EIATTR_MERCURY_ISA_VERSION
	.align		4
.L_274:
        /*0098*/ 	.byte	0x03, 0x5f
        /*009a*/ 	.short	0x0000


	//----- nvinfo : EIATTR_INT_WARP_WIDE_INSTR_OFFSETS
	.align		4
        /*009c*/ 	.byte	0x04, 0x31
        /*009e*/ 	.short	(.L_276 - .L_275)


	//   ....[0]....
.L_275:
        /*00a0*/ 	.word	0x00001220


	//----- nvinfo : EIATTR_COOP_GROUP_MASK_REGIDS
	.align		4
.L_276:
        /*00a4*/ 	.byte	0x04, 0x29
        /*00a6*/ 	.short	(.L_278 - .L_277)


	//   ....[0]....
.L_277:
        /*00a8*/ 	.word	0xffffffff


	//   ....[1]....
        /*00ac*/ 	.word	0xffffffff


	//   ....[2]....
        /*00b0*/ 	.word	0xffffffff


	//   ....[3]....
        /*00b4*/ 	.word	0xffffffff


	//   ....[4]....
        /*00b8*/ 	.word	0xffffffff


	//   ....[5]....
        /*00bc*/ 	.word	0xffffffff


	//   ....[6]....
        /*00c0*/ 	.word	0xffffffff


	//   ....[7]....
        /*00c4*/ 	.word	0xffffffff


	//   ....[8]....
        /*00c8*/ 	.word	0xffffffff


	//   ....[9]....
        /*00cc*/ 	.word	0xffffffff


	//   ....[10]....
        /*00d0*/ 	.word	0xffffffff


	//   ....[11]....
        /*00d4*/ 	.word	0xffffffff


	//   ....[12]....
        /*00d8*/ 	.word	0xffffffff


	//   ....[13]....
        /*00dc*/ 	.word	0xffffffff


	//   ....[14]....
        /*00e0*/ 	.word	0xffffffff


	//   ....[15]....
        /*00e4*/ 	.word	0xffffffff


	//   ....[16]....
        /*00e8*/ 	.word	0xffffffff


	//   ....[17]....
        /*00ec*/ 	.word	0xffffffff


	//   ....[18]....
        /*00f0*/ 	.word	0xffffffff


	//   ....[19]....
        /*00f4*/ 	.word	0xffffffff


	//   ....[20]....
        /*00f8*/ 	.word	0xffffffff


	//   ....[21]....
        /*00fc*/ 	.word	0xffffffff


	//   ....[22]....
        /*0100*/ 	.word	0xffffffff


	//   ....[23]....
        /*0104*/ 	.word	0xffffffff


	//   ....[24]....
        /*0108*/ 	.word	0xffffffff


	//   ....[25]....
        /*010c*/ 	.word	0xffffffff


	//   ....[26]....
        /*0110*/ 	.word	0xffffffff


	//   ....[27]....
        /*0114*/ 	.word	0xffffffff


	//   ....[28]....
        /*0118*/ 	.word	0xffffffff


	//----- nvinfo : EIATTR_COOP_GROUP_INSTR_OFFSETS
	.align		4
.L_278:
        /*011c*/ 	.byte	0x04, 0x28
        /*011e*/ 	.short	(.L_280 - .L_279)


	//   ....[0]....
.L_279:
        /*0120*/ 	.word	0x00000060


	//   ....[1]....
        /*0124*/ 	.word	0x00000cb0


	//   ....[2]....
        /*0128*/ 	.word	0x00000ce0


	//   ....[3]....
        /*012c*/ 	.word	0x00000d10


	//   ....[4]....
        /*0130*/ 	.word	0x00000d40


	//   ....[5]....
        /*0134*/ 	.word	0x00000d70


	//   ....[6]....
        /*0138*/ 	.word	0x00000da0


	//   ....[7]....
        /*013c*/ 	.word	0x00000de0


	//   ....[8]....
        /*0140*/ 	.word	0x00000e10


	//   ....[9]....
        /*0144*/ 	.word	0x00003d60


	//   ....[10]....
        /*0148*/ 	.word	0x00003e20


	//   ....[11]....
        /*014c*/ 	.word	0x00003e30


	//   ....[12]....
        /*0150*/ 	.word	0x00003e60


	//   ....[13]....
        /*0154*/ 	.word	0x00007570


	//   ....[14]....
        /*0158*/ 	.word	0x00007590


	//   ....[15]....
        /*015c*/ 	.word	0x000075b0


	//   ....[16]....
        /*0160*/ 	.word	0x000075d0


	//   ....[17]....
        /*0164*/ 	.word	0x000097c0


	//   ....[18]....
        /*0168*/ 	.word	0x000097d0


	//   ....[19]....
        /*016c*/ 	.word	0x00009800


	//   ....[20]....
        /*0170*/ 	.word	0x00009810


	//   ....[21]....
        /*0174*/ 	.word	0x0000a330


	//   ....[22]....
        /*0178*/ 	.word	0x0000a360


	//   ....[23]....
        /*017c*/ 	.word	0x0000a390


	//   ....[24]....
        /*0180*/ 	.word	0x0000a3c0


	//   ....[25]....
        /*0184*/ 	.word	0x0000a430


	//   ....[26]....
        /*0188*/ 	.word	0x0000a490


	//   ....[27]....
        /*018c*/ 	.word	0x0000aa90


	//   ....[28]....
        /*0190*/ 	.word	0x0000aaa0


	//----- nvinfo : EIATTR_EXIT_INSTR_OFFSETS
	.align		4
.L_280:
        /*0194*/ 	.byte	0x04, 0x1c
        /*0196*/ 	.short	(.L_282 - .L_281)


	//   ....[0]....
.L_281:
        /*0198*/ 	.word	0x000001c0


	//   ....[1]....
        /*019c*/ 	.word	0x0000aab0


	//   ....[2]....
        /*01a0*/ 	.word	0x0000b050


	//   ....[3]....
        /*01a4*/ 	.word	0x0000b0a0


	//   ....[4]....
        /*01a8*/ 	.word	0x0000b0d0


	//   ....[5]....
        /*01ac*/ 	.word	0x0000b130


	//   ....[6]....
        /*01b0*/ 	.word	0x0000b3c0


	//----- nvinfo : EIATTR_CTAIDZ_USED
	.align		4
.L_282:
        /*01b4*/ 	.byte	0x01, 0x04
	.zero		2


	//----- nvinfo : EIATTR_MAX_THREADS
	.align		4
        /*01b8*/ 	.byte	0x04, 0x05
        /*01ba*/ 	.short	(.L_284 - .L_283)
.L_283:
        /*01bc*/ 	.word	0x00000100
        /*01c0*/ 	.word	0x00000001
        /*01c4*/ 	.word	0x00000001


	//----- nvinfo : EIATTR_CRS_STACK_SIZE
	.align		4
.L_284:
        /*01c8*/ 	.byte	0x04, 0x1e
        /*01ca*/ 	.short	(.L_286 - .L_285)
.L_285:
        /*01cc*/ 	.word	0x00000000
.L_286:


//--------------------- .nv.info._ZN7cutlass13device_kernelIN5flash19enable_sm80_to_sm89INS1_16FlashAttnFwdSm80INS1_25CollectiveMainloopFwdSm80ILi8ELi1ELb1EN4cute5tupleIJNS5_1CILi128EEENS7_ILi96EEES8_EEELi128ENS_6half_tEfNS_4arch4Sm80ELb0ELb1ELb1ELb0ELb0ELb0ELb1ELb1EEENS1_21CollectiveEpilogueFwdINS6_IJS8_S8_S9_EEENS6_IJNS7_ILi1EEESH_SH_EEESB_SD_Li256ELb0ELb1ELb1ELb0EEENS1_19SingleTileSchedulerILb0ELb1ELb1ELi128EEEEEEEEEvNT_6ParamsE --------------------------
	.section	.nv.info._ZN7cutlass13device_kernelIN5flash19enable_sm80_to_sm89INS1_16FlashAttnFwdSm80INS1_25CollectiveMainloopFwdSm80ILi8ELi1ELb1EN4cute5tupleIJNS5_1CILi128EEENS7_ILi96EEES8_EEELi128ENS_6half_tEfNS_4arch4Sm80ELb0ELb1ELb1ELb0ELb0ELb0ELb1ELb1EEENS1_21CollectiveEpilogueFwdINS6_IJS8_S8_S9_EEENS6_IJNS7_ILi1EEESH_SH_EEESB_SD_Li256ELb0ELb1ELb1ELb0EEENS1_19SingleTileSchedulerILb0ELb1ELb1ELi128EEEEEEEEEvNT_6ParamsE,"",@"SHT_CUDA_INFO"
	.sectionflags	@""
	.align	4


	//----- nvinfo : EIATTR_CUDA_API_VERSION
	.align		4
        /*0000*/ 	.byte	0x04, 0x37
        /*0002*/ 	.short	(.L_288 - .L_287)
.L_287:
        /*0004*/ 	.word	0x00000082


	//----- nvinfo : EIATTR_SW2861232_WAR
	.align		4
.L_288:
        /*0008*/ 	.byte	0x01, 0x35
	.zero		2


	//----- nvinfo : EIATTR_PARAM_CBANK
	.align		4
        /*000c*/ 	.byte	0x04, 0x0a
        /*000e*/ 	.short	(.L_290 - .L_289)
	.align		4
.L_289:
        /*0010*/ 	.word	index@(.nv.constant0._ZN7cutlass13device_kernelIN5flash19enable_sm80_to_sm89INS1_16FlashAttnFwdSm80INS1_25CollectiveMainloopFwdSm80ILi8ELi1ELb1EN4cute5tupleIJNS5_1CILi128EEENS7_ILi96EEES8_EEELi128ENS_6half_tEfNS_4arch4Sm80ELb0ELb1ELb1ELb0ELb0ELb0ELb1ELb1EEENS1_21CollectiveEpilogueFwdINS6_IJS8_S8_S9_EEENS6_IJNS7_ILi1EEESH_SH_EEESB_SD_Li256ELb0ELb1ELb1ELb0EEENS1_19SingleTileSchedulerILb0ELb1ELb1ELi128EEEEEEEEEvNT_6ParamsE)
        /*0014*/ 	.short	0x0160
        /*0016*/ 	.short	0x0418


	//----- nvinfo : EIATTR_CBANK_PARAM_SIZE
	.align		4
.L_290:
        /*0018*/ 	.byte	0x03, 0x19
        /*001a*/ 	.short	0x0418


	//----- nvinfo : EIATTR_KPARAM_INFO
	.align		4
        /*001c*/ 	.byte	0x04, 0x17
        /*001e*/ 	.short	(.L_292 - .L_291)
.L_291:
        /*0020*/ 	.word	0x00000000
        /*0024*/ 	.short	0x0000
        /*0026*/ 	.short	0x0000
        /*0028*/ 	.byte	0x00, 0xf0, 0x61, 0x10


	//----- nvinfo : EIATTR_MAXREG_COUNT
	.align		4
.L_292:
        /*002c*/ 	.byte	0x03, 0x1b
        /*002e*/ 	.short	0x00ff


	//----- nvinfo : EIATTR_NUM_BARRIERS
	.align		4
        /*0030*/ 	.byte	0x02, 0x4c
        /*0032*/ 	.byte	0x02
	.zero		1


	//----- nvinfo : EIATTR_MERCURY_ISA_VERSION
	.align		4
        /*0034*/ 	.byte	0x03, 0x5f
        /*0036*/ 	.short	0x0000


	//----- nvinfo : EIATTR_COOP_GROUP_MASK_REGIDS
	.align		4
        /*0038*/ 	.byte	0x04, 0x29
        /*003a*/ 	.short	(.L_294 - .L_293)


	//   ....[0]....
.L_293:
        /*003c*/ 	.word	0xffffffff


	//   ....[1]....
        /*0040*/ 	.word	0xffffffff


	//   ....[2]....
        /*0044*/ 	.word	0xffffffff


	//   ....[3]....
        /*0048*/ 	.word	0xffffffff


	//   ....[4]....
        /*004c*/ 	.word	0xffffffff


	//   ....[5]....
        /*0050*/ 	.word	0xffffffff


	//   ....[6]....
        /*0054*/ 	.word	0xffffffff


	//   ....[7]....
        /*0058*/ 	.word	0xffffffff


	//   ....[8]....
        /*005c*/ 	.word	0xffffffff


	//   ....[9]....
        /*0060*/ 	.word	0xffffffff


	//   ....[10]....
        /*0064*/ 	.word	0xffffffff


	//   ....[11]....
        /*0068*/ 	.word	0xffffffff


	//   ....[12]....
        /*006c*/ 	.word	0xffffffff


	//   ....[13]....
        /*0070*/ 	.word	0xffffffff


	//   ....[14]....
        /*0074*/ 	.word	0xffffffff


	//   ....[15]....
        /*0078*/ 	.word	0xffffffff


	//   ....[16]....
        /*007c*/ 	.word	0xffffffff


	//   ....[17]....
        /*0080*/ 	.word	0xffffffff


	//   ....[18]....
        /*0084*/ 	.word	0xffffffff


	//   ....[19]....
        /*0088*/ 	.word	0xffffffff


	//   ....[20]....
        /*008c*/ 	.word	0xffffffff


	//   ....[21]....
        /*0090*/ 	.word	0xffffffff


	//   ....[22]....
        /*0094*/ 	.word	0xffffffff


	//   ....[23]....
        /*0098*/ 	.word	0xffffffff


	//   ....[24]....
        /*009c*/ 	.word	0xffffffff


	//   ....[25]....
        /*00a0*/ 	.word	0xffffffff


	//   ....[26]....
        /*00a4*/ 	.word	0xffffffff


	//   ....[27]....
        /*00a8*/ 	.word	0xffffffff


	//   ....[28]....
        /*00ac*/ 	.word	0xffffffff


	//   ....[29]....
        /*00b0*/ 	.word	0xffffffff


	//   ....[30]....
        /*00b4*/ 	.word	0xffffffff


	//   ....[31]....
        /*00b8*/ 	.word	0xffffffff


	//   ....[32]....
        /*00bc*/ 	.word	0xffffffff


	//   ....[33]....
        /*00c0*/ 	.word	0xffffffff


	//   ....[34]....
        /*00c4*/ 	.word	0xffffffff


	//   ....[35]....
        /*00c8*/ 	.word	0xffffffff


	//   ....[36]....
        /*00cc*/ 	.word	0xffffffff


	//   ....[37]....
        /*00d0*/ 	.word	0xffffffff


	//   ....[38]....
        /*00d4*/ 	.word	0xffffffff


	//   ....[39]....
        /*00d8*/ 	.word	0xffffffff


	//   ....[40]....
        /*00dc*/ 	.word	0xffffffff


	//   ....[41]....
        /*00e0*/ 	.word	0xffffffff


	//   ....[42]....
        /*00e4*/ 	.word	0xffffffff


	//----- nvinfo : EIATTR_COOP_GROUP_INSTR_OFFSETS
	.align		4
.L_294:
        /*00e8*/ 	.byte	0x04, 0x28
        /*00ea*/ 	.short	(.L_296 - .L_295)


	//   ....[0]....
.L_295:
        /*00ec*/ 	.word	0x00000050


	//   ....[1]....
        /*00f0*/ 	.word	0x00001040


	//   ....[2]....
        /*00f4*/ 	.word	0x000010a0


	//   ....[3]....
        /*00f8*/ 	.word	0x000010e0


	//   ....[4]....
        /*00fc*/ 	.word	0x00001120


	//   ....[5]....
        /*0100*/ 	.word	0x00001160


	//   ....[6]....
        /*0104*/ 	.word	0x000011a0


	//   ....[7]....
        /*0108*/ 	.word	0x000011e0


	//   ....[8]....
        /*010c*/ 	.word	0x00001270


	//   ....[9]....
        /*0110*/ 	.word	0x00002c50


	//   ....[10]....
        /*0114*/ 	.word	0x00003000


	//   ....[11]....
        /*0118*/ 	.word	0x000045a0


	//   ....[12]....
        /*011c*/ 	.word	0x000045c0


	//   ....[13]....
        /*0120*/ 	.word	0x000045e0


	//   ....[14]....
        /*0124*/ 	.word	0x00004600


	//   ....[15]....
        /*0128*/ 	.word	0x00006e20


	//   ....[16]....
        /*012c*/ 	.word	0x000071a0


	//   ....[17]....
        /*0130*/ 	.word	0x00008160


	//   ....[18]....
        /*0134*/ 	.word	0x00008410


	//   ....[19]....
        /*0138*/ 	.word	0x00008540


	//   ....[20]....
        /*013c*/ 	.word	0x00008630


	//   ....[21]....
        /*0140*/ 	.word	0x0000b500


	//   ....[22]....
        /*0144*/ 	.word	0x0000b520


	//   ....[23]....
        /*0148*/ 	.word	0x0000b550


	//   ....[24]....
        /*014c*/ 	.word	0x0000b580


	//   ....[25]....
        /*0150*/ 	.word	0x0000e340


	//   ....[26]....
        /*0154*/ 	.word	0x0000e9a0


	//   ....[27]....
        /*0158*/ 	.word	0x0000f850


	//   ....[28]....
        /*015c*/ 	.word	0x0000f940


	//   ....[29]....
        /*0160*/ 	.word	0x0000fa40


	//   ....[30]....
        /*0164*/ 	.word	0x0000fb30


	//   ....[31]....
        /*0168*/ 	.word	0x00011300


	//   ....[32]....
        /*016c*/ 	.word	0x00011330


	//   ....[33]....
        /*0170*/ 	.word	0x00011370


	//   ....[34]....
        /*0174*/ 	.word	0x00011380


	//   ....[35]....
        /*0178*/ 	.word	0x00011e90


	//   ....[36]....
        /*017c*/ 	.word	0x00011ed0


	//   ....[37]....
        /*0180*/ 	.word	0x00011ef0


	//   ....[38]....
        /*0184*/ 	.word	0x00011f20


	//   ....[39]....
        /*0188*/ 	.word	0x00011f90


	//   ....[40]....
        /*018c*/ 	.word	0x00012000


	//   ....[41]....
        /*0190*/ 	.word	0x00012610


	//   ....[42]....
        /*0194*/ 	.word	0x00012620


	//----- nvinfo : EIATTR_EXIT_INSTR_OFFSETS
	.align		4
.L_296:
        /*0198*/ 	.byte	0x04, 0x1c
        /*019a*/ 	.short	(.L_298 - .L_297)


	//   ....[0]....
.L_297:
        /*019c*/ 	.word	0x000001b0


	//   ....[1]....
        /*01a0*/ 	.word	0x00012630


	//   ....[2]....
        /*01a4*/ 	.word	0x00012bd0


	//   ....[3]....
        /*01a8*/ 	.word	0x00012c20


	//   ....[4]....
        /*01ac*/ 	.word	0x00012c50


	//   ....[5]....
        /*01b0*/ 	.word	0x00012cb0


	//   ....[6]....
        /*01b4*/ 	.word	0x00012f40


	//----- nvinfo : EIATTR_CTAIDZ_USED
	.align		4
.L_298:
        /*01b8*/ 	.byte	0x01, 0x04
	.zero		2


	//----- nvinfo : EIATTR_MAX_THREADS
	.align		4
        /*01bc*/ 	.byte	0x04, 0x05
        /*01be*/ 	.short	(.L_300 - .L_299)
.L_299:
        /*01c0*/ 	.word	0x00000100
        /*01c4*/ 	.word	0x00000001
        /*01c8*/ 	.word	0x00000001


	//----- nvinfo : EIATTR_CRS_STACK_SIZE
	.align		4
.L_300:
        /*01cc*/ 	.byte	0x04, 0x1e
        /*01ce*/ 	.short	(.L_302 - .L_301)
.L_301:
        /*01d0*/ 	.word	0x00000000
.L_302:


//--------------------- .nv.info._ZN7cutlass13device_kernelIN5flash19enable_sm80_to_sm89INS1_16FlashAttnFwdSm80INS1_25CollectiveMainloopFwdSm80ILi8ELi1ELb1EN4cute5tupleIJNS5_1CILi128EEES8_S8_EEELi128ENS_6half_tEfNS_4arch4Sm80ELb1ELb0ELb1ELb0ELb0ELb0ELb1ELb1EEENS1_21CollectiveEpilogueFwdIS9_NS6_IJNS7_ILi1EEESF_SF_EEESA_SC_Li256ELb0ELb1ELb1ELb0EEENS1_30DynamicPersistentTileSchedulerILi256ELi256ELb1ELb1ELb0EEEEEEEEEvNT_6ParamsE --------------------------
	.section	.nv.info._ZN7cutlass13device_kernelIN5flash19enable_sm80_to_sm89INS1_16FlashAttnFwdSm80INS1_25CollectiveMainloopFwdSm80ILi8ELi1ELb1EN4cute5tupleIJNS5_1CILi128EEES8_S8_EEELi128ENS_6half_tEfNS_4arch4Sm80ELb1ELb0ELb1ELb0ELb0ELb0ELb1ELb1EEENS1_21CollectiveEpilogueFwdIS9_NS6_IJNS7_ILi1EEESF_SF_EEESA_SC_Li256ELb0ELb1ELb1ELb0EEENS1_30DynamicPersistentTileSchedulerILi256ELi256ELb1ELb1ELb0EEEEEEEEEvNT_6ParamsE,"",@"SHT_CUDA_INFO"
	.sectionflags	@""
	.align	4


	//----- nvinfo : EIATTR_CUDA_API_VERSION
	.align		4
        /*0000*/ 	.byte	0x04, 0x37
        /*0002*/ 	.short	(.L_304 - .L_303)
.L_303:
        /*0004*/ 	.word	0x00000082


	//----- nvinfo : EIATTR_SW2861232_WAR
	.align		4
.L_304:
        /*0008*/ 	.byte	0x01, 0x35
	.zero		2


	//----- nvinfo : EIATTR_PARAM_CBANK
	.align		4
        /*000c*/ 	.byte	0x04, 0x0a
        /*000e*/ 	.short	(.L_306 - .L_305)
	.align		4
.L_305:
        /*0010*/ 	.word	index@(.nv.constant0._ZN7cutlass13device_kernelIN5flash19enable_sm80_to_sm89INS1_16FlashAttnFwdSm80INS1_25CollectiveMainloopFwdSm80ILi8ELi1ELb1EN4cute5tupleIJNS5_1CILi128EEES8_S8_EEELi128ENS_6half_tEfNS_4arch4Sm80ELb1ELb0ELb1ELb0ELb0ELb0ELb1ELb1EEENS1_21CollectiveEpilogueFwdIS9_NS6_IJNS7_ILi1EEESF_SF_EEESA_SC_Li256ELb0ELb1ELb1ELb0EEENS1_30DynamicPersistentTileSchedulerILi256ELi256ELb1ELb1ELb0EEEEEEEEEvNT_6ParamsE)
        /*0014*/ 	.short	0x0160
        /*0016*/ 	.short	0x0428


	//----- nvinfo : EIATTR_CBANK_PARAM_SIZE
	.align		4
.L_306:
        /*0018*/ 	.byte	0x03, 0x19
        /*001a*/ 	.short	0x0428


	//----- nvinfo : EIATTR_KPARAM_INFO
	.align		4
        /*001c*/ 	.byte	0x04, 0x17
        /*001e*/ 	.short	(.L_308 - .L_307)
.L_307:
        /*0020*/ 	.word	0x00000000
        /*0024*/ 	.short	0x0000
        /*0026*/ 	.short	0x0000
        /*0028*/ 	.byte	0x00, 0xf0, 0xa1, 0x10


	//----- nvinfo : EIATTR_MAXREG_COUNT
	.align		4
.L_308:
        /*002c*/ 	.byte	0x03, 0x1b
        /*002e*/ 	.short	0x00ff


	//----- nvinfo : EIATTR_NUM_BARRIERS
	.align		4
        /*0030*/ 	.byte	0x02, 0x4c
        /*0032*/ 	.byte	0x06
	.zero		1


	//----- nvinfo : EIATTR_ANNOTATIONS
	.align		4
        /*0034*/ 	.byte	0x04, 0x55
        /*0036*/ 	.short	(.L_310 - .L_309)


	//   ....[0]....
.L_309:
        /*0038*/ 	.word	0x00000001
        /*003c*/ 	.byte	0x70, 0x00, 0x00, 0x00, 0x01, 0x00, 0x00, 0x00, 0x40, 0x02, 0x00, 0x00, 0x01, 0x00, 0x00, 0x00
        /* <DEDUP_REMOVED lines=35> */
        /*027c*/ 	.byte	0xf0, 0x04, 0x01, 0x00, 0x01, 0x00, 0x00, 0x00, 0x30, 0x05, 0x01, 0x00


	//----- nvinfo : EIATTR_MERCURY_ISA_VERSION
	.align		4
.L_310:
        /*0288*/ 	.byte	0x03, 0x5f
        /*028a*/ 	.short	0x0000


	//----- nvinfo : EIATTR_INT_WARP_WIDE_INSTR_OFFSETS
	.align		4
        /*028c*/ 	.byte	0x04, 0x31
        /*028e*/ 	.short	(.L_312 - .L_311)


	//   ....[0]....
.L_311:
        /*0290*/ 	.word	0x0000ee60


	//   ....[1]....
        /*0294*/ 	.word	0x0000eee0


	//----- nvinfo : EIATTR_COOP_GROUP_MASK_REGIDS
	.align		4
.L_312:
        /*0298*/ 	.byte	0x04, 0x29
        /*029a*/ 	.short	(.L_314 - .L_313)


	//   ....[0]....
.L_313:
        /*029c*/ 	.word	0xffffffff


	//   ....[1]....
        /*02a0*/ 	.word	0xffffffff


	//   ....[2]....
        /*02a4*/ 	.word	0xffffffff


	//   ....[3]....
        /*02a8*/ 	.word	0xffffffff


	//   ....[4]....
        /*02ac*/ 	.word	0xffffffff


	//   ....[5]....
        /*02b0*/ 	.word	0xffffffff


	//   ....[6]....
        /*02b4*/ 	.word	0xffffffff


	//   ....[7]....
        /*02b8*/ 	.word	0xffffffff


	//   ....[8]....
        /*02bc*/ 	.word	0xffffffff


	//   ....[9]....
        /*02c0*/ 	.word	0xffffffff


	//   ....[10]....
        /*02c4*/ 	.word	0xffffffff


	//   ....[11]....
        /*02c8*/ 	.word	0xffffffff


	//   ....[12]....
        /*02cc*/ 	.word	0xffffffff


	//   ....[13]....
        /*02d0*/ 	.word	0xffffffff


	//   ....[14]....
        /*02d4*/ 	.word	0xffffffff


	//   ....[15]....
        /*02d8*/ 	.word	0xffffffff


	//   ....[16]....
        /*02dc*/ 	.word	0xffffffff


	//   ....[17]....
        /*02e0*/ 	.word	0xffffffff


	//   ....[18]....
        /*02e4*/ 	.word	0xffffffff


	//   ....[19]....
        /*02e8*/ 	.word	0xffffffff


	//   ....[20]....
        /*02ec*/ 	.word	0xffffffff


	//   ....[21]....
        /*02f0*/ 	.word	0xffffffff


	//   ....[22]....
        /*02f4*/ 	.word	0xffffffff


	//   ....[23]....
        /*02f8*/ 	.word	0xffffffff


	//   ....[24]....
        /*02fc*/ 	.word	0xffffffff


	//   ....[25]....
        /*0300*/ 	.word	0xffffffff


	//   ....[26]....
        /*0304*/ 	.word	0xffffffff


	//   ....[27]....
        /*0308*/ 	.word	0xffffffff


	//   ....[28]....
        /*030c*/ 	.word	0xffffffff


	//   ....[29]....
        /*0310*/ 	.word	0xffffffff


	//   ....[30]....
        /*0314*/ 	.word	0xffffffff


	//   ....[31]....
        /*0318*/ 	.word	0xffffffff


	//   ....[32]....
        /*031c*/ 	.word	0xffffffff


	//   ....[33]....
        /*0320*/ 	.word	0xffffffff


	//   ....[34]....
        /*0324*/ 	.word	0xffffffff


	//   ....[35]....
        /*0328*/ 	.word	0xffffffff


	//   ....[36]....
        /*032c*/ 	.word	0xffffffff


	//   ....[37]....
        /*0330*/ 	.word	0xffffffff


	//   ....[38]....
        /*0334*/ 	.word	0xffffffff


	//   ....[39]....
        /*0338*/ 	.word	0xffffffff


	//   ....[40]....
        /*033c*/ 	.word	0xffffffff


	//   ....[41]....
        /*0340*/ 	.word	0xffffffff


	//   ....[42]....
        /*0344*/ 	.word	0xffffffff


	//   ....[43]....
        /*0348*/ 	.word	0xffffffff


	//----- nvinfo : EIATTR_COOP_GROUP_INSTR_OFFSETS
	.align		4
.L_314:
        /*034c*/ 	.byte	0x04, 0x28
        /*034e*/ 	.short	(.L_316 - .L_315)


	//   ....[0]....
.L_315:
        /*0350*/ 	.word	0x00000050


	//   ....[1]....
        /*0354*/ 	.word	0x000016f0


	//   ....[2]....
        /*0358*/ 	.word	0x00001700


	//   ....[3]....
        /*035c*/ 	.word	0x00001710


	//   ....[4]....
        /*0360*/ 	.word	0x00001730


	//   ....[5]....
        /*0364*/ 	.word	0x00001780


	//   ....[6]....
        /*0368*/ 	.word	0x000017a0


	//   ....[7]....
        /*036c*/ 	.word	0x00001810


	//   ....[8]....
        /*0370*/ 	.word	0x00001820


	//   ....[9]....
        /*0374*/ 	.word	0x00003600


	//   ....[10]....
        /*0378*/ 	.word	0x00003610


	//   ....[11]....
        /*037c*/ 	.word	0x00004230


	//   ....[12]....
        /*0380*/ 	.word	0x000042c0


	//   ....[13]....
        /*0384*/ 	.word	0x000042e0


	//   ....[14]....
        /*0388*/ 	.word	0x00004300


	//   ....[15]....
        /*038c*/ 	.word	0x000066f0


	//   ....[16]....
        /*0390*/ 	.word	0x000071c0


	//   ....[17]....
        /*0394*/ 	.word	0x000081f0


	//   ....[18]....
        /*0398*/ 	.word	0x00008390


	//   ....[19]....
        /*039c*/ 	.word	0x000083e0


	//   ....[20]....
        /*03a0*/ 	.word	0x00008470


	//   ....[21]....
        /*03a4*/ 	.word	0x0000c3b0


	//   ....[22]....
        /*03a8*/ 	.word	0x0000c420


	//   ....[23]....
        /*03ac*/ 	.word	0x0000c430


	//   ....[24]....
        /*03b0*/ 	.word	0x0000c450


	//   ....[25]....
        /*03b4*/ 	.word	0x0000e810


	//   ....[26]....
        /*03b8*/ 	.word	0x0000e860


	//   ....[27]....
        /*03bc*/ 	.word	0x0000e880


	//   ....[28]....
        /*03c0*/ 	.word	0x0000e8a0


	//   ....[29]....
        /*03c4*/ 	.word	0x0000f030


	//   ....[30]....
        /*03c8*/ 	.word	0x0000f480


	//   ....[31]....
        /*03cc*/ 	.word	0x0000f490


	//   ....[32]....
        /*03d0*/ 	.word	0x0000f4c0


	//   ....[33]....
        /*03d4*/ 	.word	0x0000f4e0


	//   ....[34]....
        /*03d8*/ 	.word	0x0000f5e0


	//   ....[35]....
        /*03dc*/ 	.word	0x0000f640


	//   ....[36]....
        /*03e0*/ 	.word	0x0000fbf0


	//   ....[37]....
        /*03e4*/ 	.word	0x0000fc00


	//   ....[38]....
        /*03e8*/ 	.word	0x00010390


	//   ....[39]....
        /*03ec*/ 	.word	0x00010470


	//   ....[40]....
        /*03f0*/ 	.word	0x000104d0


	//   ....[41]....
        /*03f4*/ 	.word	0x00010520


	//   ....[42]....
        /*03f8*/ 	.word	0x00010580


	//   ....[43]....
        /*03fc*/ 	.word	0x000105d0


	//----- nvinfo : EIATTR_EXIT_INSTR_OFFSETS
	.align		4
.L_316:
        /*0400*/ 	.byte	0x04, 0x1c
        /*0402*/ 	.short	(.L_318 - .L_317)


	//   ....[0]....
.L_317:
        /*0404*/ 	.word	0x000000a0


	//   ....[1]....
        /*0408*/ 	.word	0x00010430


	//----- nvinfo : EIATTR_MAX_THREADS
	.align		4
.L_318:
        /*040c*/ 	.byte	0x04, 0x05
        /*040e*/ 	.short	(.L_320 - .L_319)
.L_319:
        /*0410*/ 	.word	0x00000100
        /*0414*/ 	.word	0x00000001
        /*0418*/ 	.word	0x00000001


	//----- nvinfo : EIATTR_CRS_STACK_SIZE
	.align		4
.L_320:
        /*041c*/ 	.byte	0x04, 0x1e
        /*041e*/ 	.short	(.L_322 - .L_321)
.L_321:
        /*0420*/ 	.word	0x00000000
.L_322:


//--------------------- .nv.info._ZN7cutlass13device_kernelIN5flash19enable_sm80_to_sm89INS1_16FlashAttnFwdSm80INS1_25CollectiveMainloopFwdSm80ILi4ELi1ELb0EN4cute5tupleIJNS5_1CILi128EEENS7_ILi64EEES8_EEELi128ENS_6half_tEfNS_4arch4Sm80ELb0ELb0ELb1ELb0ELb0ELb0ELb1ELb1EEENS1_21CollectiveEpilogueFwdINS6_IJS8_S8_S9_EEENS6_IJNS7_ILi1EEESH_SH_EEESB_SD_Li128ELb0ELb1ELb1ELb0EEENS1_19SingleTileSchedulerILb0ELb1ELb1ELi128EEEEEEEEEvNT_6ParamsE --------------------------
	.section	.nv.info._ZN7cutlass13device_kernelIN5flash19enable_sm80_to_sm89INS1_16FlashAttnFwdSm80INS1_25CollectiveMainloopFwdSm80ILi4ELi1ELb0EN4cute5tupleIJNS5_1CILi128EEENS7_ILi64EEES8_EEELi128ENS_6half_tEfNS_4arch4Sm80ELb0ELb0ELb1ELb0ELb0ELb0ELb1ELb1EEENS1_21CollectiveEpilogueFwdINS6_IJS8_S8_S9_EEENS6_IJNS7_ILi1EEESH_SH_EEESB_SD_Li128ELb0ELb1ELb1ELb0EEENS1_19SingleTileSchedulerILb0ELb1ELb1ELi128EEEEEEEEEvNT_6ParamsE,"",@"SHT_CUDA_INFO"
	.sectionflags	@""
	.align	4


	//----- nvinfo : EIATTR_CUDA_API_VERSION
	.align		4
        /*0000*/ 	.byte	0x04, 0x37
        /*0002*/ 	.short	(.L_324 - .L_323)
.L_323:
        /*0004*/ 	.word	0x00000082


	//----- nvinfo : EIATTR_SW2861232_WAR
	.align		4
.L_324:
        /*0008*/ 	.byte	0x01, 0x35
	.zero		2


	//----- nvinfo : EIATTR_PARAM_CBANK
	.align		4
        /*000c*/ 	.byte	0x04, 0x0a
        /*000e*/ 	.short	(.L_326 - .L_325)
	.align		4
.L_325:
        /*0010*/ 	.word	index@(.nv.constant0._ZN7cutlass13device_kernelIN5flash19enable_sm80_to_sm89INS1_16FlashAttnFwdSm80INS1_25CollectiveMainloopFwdSm80ILi4ELi1ELb0EN4cute5tupleIJNS5_1CILi128EEENS7_ILi64EEES8_EEELi128ENS_6half_tEfNS_4arch4Sm80ELb0ELb0ELb1ELb0ELb0ELb0ELb1ELb1EEENS1_21CollectiveEpilogueFwdINS6_IJS8_S8_S9_EEENS6_IJNS7_ILi1EEESH_SH_EEESB_SD_Li128ELb0ELb1ELb1ELb0EEENS1_19SingleTileSchedulerILb0ELb1ELb1ELi128EEEEEEEEEvNT_6ParamsE)
        /*0014*/ 	.short	0x0160
        /*0016*/ 	.short	0x0418


	//----- nvinfo : EIATTR_CBANK_PARAM_SIZE
	.align		4
.L_326:
        /*0018*/ 	.byte	0x03, 0x19
        /*001a*/ 	.short	0x0418


	//----- nvinfo : EIATTR_KPARAM_INFO
	.align		4
        /*001c*/ 	.byte	0x04, 0x17
        /*001e*/ 	.short	(.L_328 - .L_327)
.L_327:
        /*0020*/ 	.word	0x00000000
        /*0024*/ 	.short	0x0000
        /*0026*/ 	.short	0x0000
        /*0028*/ 	.byte	0x00, 0xf0, 0x61, 0x10


	//----- nvinfo : EIATTR_MAXREG_COUNT
	.align		4
.L_328:
        /*002c*/ 	.byte	0x03, 0x1b
        /*002e*/ 	.short	0x00ff


	//----- nvinfo : EIATTR_NUM_BARRIERS
	.align		4
        /*0030*/ 	.byte	0x02, 0x4c
        /*0032*/ 	.byte	0x02
	.zero		1


	//----- nvinfo : EIATTR_ANNOTATIONS
	.align		4
        /*0034*/ 	.byte	0x04, 0x55
        /*0036*/ 	.short	(.L_330 - .L_329)


	//   ....[0]....
.L_329:
        /* <DEDUP_REMOVED lines=50> */
        /*034c*/ 	.byte	0x40, 0xbd, 0x00, 0x00


	//----- nvinfo : EIATTR_MERCURY_ISA_VERSION
	.align		4
.L_330:
        /*0350*/ 	.byte	0x03, 0x5f
        /*0352*/ 	.short	0x0000


	//----- nvinfo : EIATTR_INT_WARP_WIDE_INSTR_OFFSETS
	.align		4
        /*0354*/ 	.byte	0x04, 0x31
        /*0356*/ 	.short	(.L_332 - .L_331)


	//   ....[0]....
.L_331:
        /*0358*/ 	.word	0x00001ad0


	//----- nvinfo : EIATTR_COOP_GROUP_MASK_REGIDS
	.align		4
.L_332:
        /*035c*/ 	.byte	0x04, 0x29
        /*035e*/ 	.short	(.L_334 - .L_333)


	//   ....[0]....
.L_333:
        /*0360*/ 	.word	0xffffffff


	//   ....[1]....
        /*0364*/ 	.word	0xffffffff


	//   ....[2]....
        /*0368*/ 	.word	0xffffffff


	//   ....[3]....
        /*036c*/ 	.word	0xffffffff


	//   ....[4]....
        /*0370*/ 	.word	0xffffffff


	//   ....[5]....
        /*0374*/ 	.word	0xffffffff


	//   ....[6]....
        /*0378*/ 	.word	0xffffffff


	//   ....[7]....
        /*037c*/ 	.word	0xffffffff


	//   ....[8]....
        /*0380*/ 	.word	0xffffffff


	//   ....[9]....
        /*0384*/ 	.word	0xffffffff


	//   ....[10]....
        /*0388*/ 	.word	0xffffffff


	//   ....[11]....
        /*038c*/ 	.word	0xffffffff


	//   ....[12]....
        /*0390*/ 	.word	0xffffffff


	//   ....[13]....
        /*0394*/ 	.word	0xffffffff


	//   ....[14]....
        /*0398*/ 	.word	0xffffffff


	//   ....[15]....
        /*039c*/ 	.word	0xffffffff


	//   ....[16]....
        /*03a0*/ 	.word	0xffffffff


	//   ....[17]....
        /*03a4*/ 	.word	0xffffffff


	//   ....[18]....
        /*03a8*/ 	.word	0xffffffff


	//   ....[19]....
        /*03ac*/ 	.word	0xffffffff


	//   ....[20]....
        /*03b0*/ 	.word	0xffffffff


	//   ....[21]....
        /*03b4*/ 	.word	0xffffffff


	//   ....[22]....
        /*03b8*/ 	.word	0xffffffff


	//   ....[23]....
        /*03bc*/ 	.word	0xffffffff


	//   ....[24]....
        /*03c0*/ 	.word	0xffffffff


	//   ....[25]....
        /*03c4*/ 	.word	0xffffffff


	//   ....[26]....
        /*03c8*/ 	.word	0xffffffff


	//   ....[27]....
        /*03cc*/ 	.word	0xffffffff


	//   ....[28]....
        /*03d0*/ 	.word	0xffffffff


	//   ....[29]....
        /*03d4*/ 	.word	0xffffffff


	//   ....[30]....
        /*03d8*/ 	.word	0xffffffff


	//   ....[31]....
        /*03dc*/ 	.word	0xffffffff


	//   ....[32]....
        /*03e0*/ 	.word	0xffffffff


	//   ....[33]....
        /*03e4*/ 	.word	0xffffffff


	//   ....[34]....
        /*03e8*/ 	.word	0xffffffff


	//   ....[35]....
        /*03ec*/ 	.word	0xffffffff


	//   ....[36]....
        /*03f0*/ 	.word	0xffffffff


	//   ....[37]....
        /*03f4*/ 	.word	0xffffffff


	//   ....[38]....
        /*03f8*/ 	.word	0xffffffff


	//   ....[39]....
        /*03fc*/ 	.word	0xffffffff


	//   ....[40]....
        /*0400*/ 	.word	0xffffffff


	//   ....[41]....
        /*0404*/ 	.word	0xffffffff


	//   ....[42]....
        /*0408*/ 	.word	0xffffffff


	//   ....[43]....
        /*040c*/ 	.word	0xffffffff


	//   ....[44]....
        /*0410*/ 	.word	0xffffffff


	//   ....[45]....
        /*0414*/ 	.word	0xffffffff


	//   ....[46]....
        /*0418*/ 	.word	0xffffffff


	//   ....[47]....
        /*041c*/ 	.word	0xffffffff


	//   ....[48]....
        /*0420*/ 	.word	0xffffffff


	//   ....[49]....
        /*0424*/ 	.word	0xffffffff


	//   ....[50]....
        /*0428*/ 	.word	0xffffffff


	//   ....[51]....
        /*042c*/ 	.word	0xffffffff


	//   ....[52]....
        /*0430*/ 	.word	0xffffffff


	//   ....[53]....
        /*0434*/ 	.word	0xffffffff


	//   ....[54]....
        /*0438*/ 	.word	0xffffffff


	//   ....[55]....
        /*043c*/ 	.word	0xffffffff


	//   ....[56]....
        /*0440*/ 	.word	0xffffffff


	//----- nvinfo : EIATTR_COOP_GROUP_INSTR_OFFSETS
	.align		4
.L_334:
        /*0444*/ 	.byte	0x04, 0x28
        /*0446*/ 	.short	(.L_336 - .L_335)


	//   ....[0]....
.L_335:
        /*0448*/ 	.word	0x00000060


	//   ....[1]....
        /*044c*/ 	.word	0x00000f00


	//   ....[2]....
        /*0450*/ 	.word	0x00000f40


	//   ....[3]....
        /*0454*/ 	.word	0x000011a0


	//   ....[4]....
        /*0458*/ 	.word	0x000011d0


	//   ....[5]....
        /*045c*/ 	.word	0x000012b0


	//   ....[6]....
        /*0460*/ 	.word	0x000012e0


	//   ....[7]....
        /*0464*/ 	.word	0x000013c0


	//   ....[8]....
        /*0468*/ 	.word	0x000013f0


	//   ....[9]....
        /*046c*/ 	.word	0x000014d0


	//   ....[10]....
        /*0470*/ 	.word	0x00001500


	//   ....[11]....
        /*0474*/ 	.word	0x000015e0


	//   ....[12]....
        /*0478*/ 	.word	0x00001610


	//   ....[13]....
        /*047c*/ 	.word	0x000016f0


	//   ....[14]....
        /*0480*/ 	.word	0x00001720


	//   ....[15]....
        /*0484*/ 	.word	0x000017f0


	//   ....[16]....
        /*0488*/ 	.word	0x00001830


	//   ....[17]....
        /*048c*/ 	.word	0x000040a0


	//   ....[18]....
        /*0490*/ 	.word	0x000041b0


	//   ....[19]....
        /*0494*/ 	.word	0x000043c0


	//   ....[20]....
        /*0498*/ 	.word	0x000043e0


	//   ....[21]....
        /*049c*/ 	.word	0x000045a0


	//   ....[22]....
        /*04a0*/ 	.word	0x000047d0


	//   ....[23]....
        /*04a4*/ 	.word	0x00004810


	//   ....[24]....
        /*04a8*/ 	.word	0x00004a10


	//   ....[25]....
        /*04ac*/ 	.word	0x00008980


	//   ....[26]....
        /*04b0*/ 	.word	0x00008a50


	//   ....[27]....
        /*04b4*/ 	.word	0x00008c70


	//   ....[28]....
        /*04b8*/ 	.word	0x00008d30


	//   ....[29]....
        /*04bc*/ 	.word	0x00008e00


	//   ....[30]....
        /*04c0*/ 	.word	0x00008e30


	//   ....[31]....
        /*04c4*/ 	.word	0x00008fa0


	//   ....[32]....
        /*04c8*/ 	.word	0x00009440


	//   ....[33]....
        /*04cc*/ 	.word	0x0000bda0


	//   ....[34]....
        /*04d0*/ 	.word	0x0000bdb0


	//   ....[35]....
        /*04d4*/ 	.word	0x0000bdc0


	//   ....[36]....
        /*04d8*/ 	.word	0x0000bdd0


	//   ....[37]....
        /*04dc*/ 	.word	0x0000be00


	//   ....[38]....
        /*04e0*/ 	.word	0x0000be20


	//   ....[39]....
        /*04e4*/ 	.word	0x0000be40


	//   ....[40]....
        /*04e8*/ 	.word	0x0000be50


	//   ....[41]....
        /*04ec*/ 	.word	0x0000ced0


	//   ....[42]....
        /*04f0*/ 	.word	0x0000cf00


	//   ....[43]....
        /*04f4*/ 	.word	0x0000cf30


	//   ....[44]....
        /*04f8*/ 	.word	0x0000cf60


	//   ....[45]....
        /*04fc*/ 	.word	0x0000cfa0


	//   ....[46]....
        /*0500*/ 	.word	0x0000cfd0


	//   ....[47]....
        /*0504*/ 	.word	0x0000cff0


	//   ....[48]....
        /*0508*/ 	.word	0x0000d000


	//   ....[49]....
        /*050c*/ 	.word	0x0000d020


	//   ....[50]....
        /*0510*/ 	.word	0x0000d030


	//   ....[51]....
        /*0514*/ 	.word	0x0000d6e0


	//   ....[52]....
        /*0518*/ 	.word	0x0000d700


	//   ....[53]....
        /*051c*/ 	.word	0x0000dd00


	//   ....[54]....
        /*0520*/ 	.word	0x0000dd20


	//   ....[55]....
        /*0524*/ 	.word	0x0000e320


	//   ....[56]....
        /*0528*/ 	.word	0x0000e330


	//----- nvinfo : EIATTR_EXIT_INSTR_OFFSETS
	.align		4
.L_336:
        /*052c*/ 	.byte	0x04, 0x1c
        /*052e*/ 	.short	(.L_338 - .L_337)


	//   ....[0]....
.L_337:
        /*0530*/ 	.word	0x000001c0


	//   ....[1]....
        /*0534*/ 	.word	0x0000e340


	//   ....[2]....
        /*0538*/ 	.word	0x0000e8e0


	//   ....[3]....
        /*053c*/ 	.word	0x0000e930


	//   ....[4]....
        /*0540*/ 	.word	0x0000e960


	//   ....[5]....
        /*0544*/ 	.word	0x0000e9c0


	//   ....[6]....
        /*0548*/ 	.word	0x0000ec50


	//----- nvinfo : EIATTR_CTAIDZ_USED
	.align		4
.L_338:
        /*054c*/ 	.byte	0x01, 0x04
	.zero		2


	//----- nvinfo : EIATTR_MAX_THREADS
	.align		4
        /*0550*/ 	.byte	0x04, 0x05
        /*0552*/ 	.short	(.L_340 - .L_339)
.L_339:
        /*0554*/ 	.word	0x00000080
        /*0558*/ 	.word	0x00000001
        /*055c*/ 	.word	0x00000001


	//----- nvinfo : EIATTR_CRS_STACK_SIZE
	.align		4
.L_340:
        /*0560*/ 	.byte	0x04, 0x1e
        /*0562*/ 	.short	(.L_342 - .L_341)
.L_341:
        /*0564*/ 	.word	0x00000000
.L_342:


//--------------------- .nv.info._ZN7cutlass13device_kernelIN5flash19enable_sm80_to_sm89INS1_16FlashAttnFwdSm80INS1_25CollectiveMainloopFwdSm80ILi8ELi1ELb1EN4cute5tupleIJNS5_1CILi128EEENS7_ILi112EEES8_EEELi128ENS_6half_tEfNS_4arch4Sm80ELb0ELb0ELb1ELb1ELb0ELb0ELb1ELb1EEENS1_21CollectiveEpilogueFwdINS6_IJS8_S8_S9_EEENS6_IJNS7_ILi1EEESH_SH_EEESB_SD_Li256ELb1ELb1ELb1ELb0EEENS1_36VarlenDynamicPersistentTileSchedulerILi128ELi112ELi256ELi256ELb1ELb1ELb0ELb0ELb1ELb1EEEEEEEEEvNT_6ParamsE --------------------------
	.section	.nv.info._ZN7cutlass13device_kernelIN5flash19enable_sm80_to_sm89INS1_16FlashAttnFwdSm80INS1_25CollectiveMainloopFwdSm80ILi8ELi1ELb1EN4cute5tupleIJNS5_1CILi128EEENS7_ILi112EEES8_EEELi128ENS_6half_tEfNS_4arch4Sm80ELb0ELb0ELb1ELb1ELb0ELb0ELb1ELb1EEENS1_21CollectiveEpilogueFwdINS6_IJS8_S8_S9_EEENS6_IJNS7_ILi1EEESH_SH_EEESB_SD_Li256ELb1ELb1ELb1ELb0EEENS1_36VarlenDynamicPersistentTileSchedulerILi128ELi112ELi256ELi256ELb1ELb1ELb0ELb0ELb1ELb1EEEEEEEEEvNT_6ParamsE,"",@"SHT_CUDA_INFO"
	.sectionflags	@""
	.align	4


	//----- nvinfo : EIATTR_CUDA_API_VERSION
	.align		4
        /*0000*/ 	.byte	0x04, 0x37
        /*0002*/ 	.short	(.L_344 - .L_343)
.L_343:
        /*0004*/ 	.word	0x00000082


	//----- nvinfo : EIATTR_SW2861232_WAR
	.align		4
.L_344:
        /*0008*/ 	.byte	0x01, 0x35
	.zero		2


	//----- nvinfo : EIATTR_PARAM_CBANK
	.align		4
        /*000c*/ 	.byte	0x04, 0x0a
        /*000e*/ 	.short	(.L_346 - .L_345)
	.align		4
.L_345:
        /*0010*/ 	.word	index@(.nv.constant0._ZN7cutlass13device_kernelIN5flash19enable_sm80_to_sm89INS1_16FlashAttnFwdSm80INS1_25CollectiveMainloopFwdSm80ILi8ELi1ELb1EN4cute5tupleIJNS5_1CILi128EEENS7_ILi112EEES8_EEELi128ENS_6half_tEfNS_4arch4Sm80ELb0ELb0ELb1ELb1ELb0ELb0ELb1ELb1EEENS1_21CollectiveEpilogueFwdINS6_IJS8_S8_S9_EEENS6_IJNS7_ILi1EEESH_SH_EEESB_SD_Li256ELb1ELb1ELb1ELb0EEENS1_36VarlenDynamicPersistentTileSchedulerILi128ELi112ELi256ELi256ELb1ELb1ELb0ELb0ELb1ELb1EEEEEEEEEvNT_6ParamsE)
        /*0014*/ 	.short	0x0160
        /*0016*/ 	.short	0x0438


	//----- nvinfo : EIATTR_CBANK_PARAM_SIZE
	.align		4
.L_346:
        /*0018*/ 	.byte	0x03, 0x19
        /*001a*/ 	.short	0x0438


	//----- nvinfo : EIATTR_KPARAM_INFO
	.align		4
        /*001c*/ 	.byte	0x04, 0x17
        /*001e*/ 	.short	(.L_348 - .L_347)
.L_347:
        /*0020*/ 	.word	0x00000000
        /*0024*/ 	.short	0x0000
        /*0026*/ 	.short	0x0000
        /*0028*/ 	.byte	0x00, 0xf0, 0xe1, 0x10


	//----- nvinfo : EIATTR_MAXREG_COUNT
	.align		4
.L_348:
        /*002c*/ 	.byte	0x03, 0x1b
        /*002e*/ 	.short	0x00ff


	//----- nvinfo : EIATTR_NUM_BARRIERS
	.align		4
        /*0030*/ 	.byte	0x02, 0x4c
        /*0032*/ 	.byte	0x06
	.zero		1


	//----- nvinfo : EIATTR_ANNOTATIONS
	.align		4
        /*0034*/ 	.byte	0x04, 0x55
        /*0036*/ 	.short	(.L_350 - .L_349)


	//   ....[0]....
.L_349:
        /* <DEDUP_REMOVED lines=66> */


	//----- nvinfo : EIATTR_MERCURY_ISA_VERSION
	.align		4
.L_350:
        /*0448*/ 	.byte	0x03, 0x5f
        /*044a*/ 	.short	0x0000


	//----- nvinfo : EIATTR_INT_WARP_WIDE_INSTR_OFFSETS
	.align		4
        /*044c*/ 	.byte	0x04, 0x31
        /*044e*/ 	.short	(.L_352 - .L_351)


	//   ....[0]....
.L_351:
        /*0450*/ 	.word	0x0000a3e0


	//   ....[1]....
        /*0454*/ 	.word	0x0000a460


	//----- nvinfo : EIATTR_COOP_GROUP_MASK_REGIDS
	.align		4
.L_352:
        /*0458*/ 	.byte	0x04, 0x29
        /*045a*/ 	.short	(.L_354 - .L_353)


	//   ....[0]....
.L_353:
        /*045c*/ 	.word	0xffffffff


	//   ....[1]....
        /*0460*/ 	.word	0xffffffff


	//   ....[2]....
        /*0464*/ 	.word	0xffffffff


	//   ....[3]....
        /*0468*/ 	.word	0xffffffff


	//   ....[4]....
        /*046c*/ 	.word	0xffffffff


	//   ....[5]....
        /*0470*/ 	.word	0xffffffff


	//   ....[6]....
        /*0474*/ 	.word	0xffffffff


	//   ....[7]....
        /*0478*/ 	.word	0xffffffff


	//   ....[8]....
        /*047c*/ 	.word	0xffffffff


	//   ....[9]....
        /*0480*/ 	.word	0xffffffff


	//   ....[10]....
        /*0484*/ 	.word	0xffffffff


	//   ....[11]....
        /*0488*/ 	.word	0xffffffff


	//   ....[12]....
        /*048c*/ 	.word	0xffffffff


	//   ....[13]....
        /*0490*/ 	.word	0xffffffff


	//   ....[14]....
        /*0494*/ 	.word	0xffffffff


	//   ....[15]....
        /*0498*/ 	.word	0xffffffff


	//   ....[16]....
        /*049c*/ 	.word	0xffffffff


	//   ....[17]....
        /*04a0*/ 	.word	0xffffffff


	//   ....[18]....
        /*04a4*/ 	.word	0xffffffff


	//   ....[19]....
        /*04a8*/ 	.word	0xffffffff


	//   ....[20]....
        /*04ac*/ 	.word	0xffffffff


	//   ....[21]....
        /*04b0*/ 	.word	0xffffffff


	//   ....[22]....
        /*04b4*/ 	.word	0xffffffff


	//   ....[23]....
        /*04b8*/ 	.word	0xffffffff


	//   ....[24]....
        /*04bc*/ 	.word	0xffffffff


	//   ....[25]....
        /*04c0*/ 	.word	0xffffffff


	//   ....[26]....
        /*04c4*/ 	.word	0xffffffff


	//   ....[27]....
        /*04c8*/ 	.word	0xffffffff


	//   ....[28]....
        /*04cc*/ 	.word	0xffffffff


	//   ....[29]....
        /*04d0*/ 	.word	0xffffffff


	//   ....[30]....
        /*04d4*/ 	.word	0xffffffff


	//   ....[31]....
        /*04d8*/ 	.word	0xffffffff


	//   ....[32]....
        /*04dc*/ 	.word	0xffffffff


	//   ....[33]....
        /*04e0*/ 	.word	0xffffffff


	//   ....[34]....
        /*04e4*/ 	.word	0xffffffff


	//   ....[35]....
        /*04e8*/ 	.word	0xffffffff


	//   ....[36]....
        /*04ec*/ 	.word	0xffffffff


	//   ....[37]....
        /*04f0*/ 	.word	0xffffffff


	//   ....[38]....
        /*04f4*/ 	.word	0xffffffff


	//   ....[39]....
        /*04f8*/ 	.word	0xffffffff


	//   ....[40]....
        /*04fc*/ 	.word	0xffffffff


	//   ....[41]....
        /*0500*/ 	.word	0xffffffff


	//   ....[42]....
        /*0504*/ 	.word	0xffffffff


	//   ....[43]....
        /*0508*/ 	.word	0xffffffff


	//   ....[44]....
        /*050c*/ 	.word	0xffffffff


	//   ....[45]....
        /*0510*/ 	.word	0xffffffff


	//   ....[46]....
        /*0514*/ 	.word	0xffffffff


	//   ....[47]....
        /*0518*/ 	.word	0xffffffff


	//   ....[48]....
        /*051c*/ 	.word	0xffffffff


	//   ....[49]....
        /*0520*/ 	.word	0xffffffff


	//   ....[50]....
        /*0524*/ 	.word	0xffffffff


	//   ....[51]....
        /*0528*/ 	.word	0xffffffff


	//   ....[52]....
        /*052c*/ 	.word	0xffffffff


	//   ....[53]....
        /*0530*/ 	.word	0xffffffff


	//   ....[54]....
        /*0534*/ 	.word	0xffffffff


	//   ....[55]....
        /*0538*/ 	.word	0xffffffff


	//   ....[56]....
        /*053c*/ 	.word	0xffffffff


	//   ....[57]....
        /*0540*/ 	.word	0xffffffff


	//   ....[58]....
        /*0544*/ 	.word	0xffffffff


	//   ....[59]....
        /*0548*/ 	.word	0xffffffff


	//   ....[60]....
        /*054c*/ 	.word	0xffffffff


	//   ....[61]....
        /*0550*/ 	.word	0xffffffff


	//   ....[62]....
        /*0554*/ 	.word	0xffffffff


	//   ....[63]....
        /*0558*/ 	.word	0xffffffff


	//   ....[64]....
        /*055c*/ 	.word	0xffffffff


	//   ....[65]....
        /*0560*/ 	.word	0xffffffff


	//   ....[66]....
        /*0564*/ 	.word	0xffffffff


	//   ....[67]....
        /*0568*/ 	.word	0xffffffff


	//   ....[68]....
        /*056c*/ 	.word	0xffffffff


	//   ....[69]....
        /*0570*/ 	.word	0xffffffff


	//   ....[70]....
        /*0574*/ 	.word	0xffffffff


	//   ....[71]....
        /*0578*/ 	.word	0xffffffff


	//   ....[72]....
        /*057c*/ 	.word	0xffffffff


	//   ....[73]....
        /*0580*/ 	.word	0xffffffff


	//   ....[74]....
        /*0584*/ 	.word	0xffffffff


	//   ....[75]....
        /*0588*/ 	.word	0xffffffff


	//   ....[76]....
        /*058c*/ 	.word	0xffffffff


	//   ....[77]....
        /*0590*/ 	.word	0xffffffff


	//   ....[78]....
        /*0594*/ 	.word	0xffffffff


	//   ....[79]....
        /*0598*/ 	.word	0xffffffff


	//   ....[80]....
        /*059c*/ 	.word	0xffffffff


	//   ....[81]....
        /*05a0*/ 	.word	0xffffffff


	//   ....[82]....
        /*05a4*/ 	.word	0xffffffff


	//   ....[83]....
        /*05a8*/ 	.word	0xffffffff


	//   ....[84]....
        /*05ac*/ 	.word	0xffffffff


	//   ....[85]....
        /*05b0*/ 	.word	0xffffffff


	//   ....[86]....
        /*05b4*/ 	.word	0xffffffff


	//   ....[87]....
        /*05b8*/ 	.word	0xffffffff


	//   ....[88]....
        /*05bc*/ 	.word	0xffffffff


	//   ....[89]....
        /*05c0*/ 	.word	0xffffffff


	//   ....[90]....
        /*05c4*/ 	.word	0xffffffff


	//   ....[91]....
        /*05c8*/ 	.word	0xffffffff


	//   ....[92]....
        /*05cc*/ 	.word	0xffffffff


	//   ....[93]....
        /*05d0*/ 	.word	0xffffffff


	//   ....[94]....
        /*05d4*/ 	.word	0xffffffff


	//   ....[95]....
        /*05d8*/ 	.word	0xffffffff


	//   ....[96]....
        /*05dc*/ 	.word	0xffffffff


	//   ....[97]....
        /*05e0*/ 	.word	0xffffffff


	//   ....[98]....
        /*05e4*/ 	.word	0xffffffff


	//   ....[99]....
        /*05e8*/ 	.word	0xffffffff


	//   ....[100]....
        /*05ec*/ 	.word	0xffffffff


	//   ....[101]....
        /*05f0*/ 	.word	0xffffffff


	//   ....[102]....
        /*05f4*/ 	.word	0xffffffff


	//   ....[103]....
        /*05f8*/ 	.word	0xffffffff


	//   ....[104]....
        /*05fc*/ 	.word	0xffffffff


	//   ....[105]....
        /*0600*/ 	.word	0xffffffff


	//   ....[106]....
        /*0604*/ 	.word	0xffffffff


	//   ....[107]....
        /*0608*/ 	.word	0xffffffff


	//   ....[108]....
        /*060c*/ 	.word	0xffffffff


	//   ....[109]....
        /*0610*/ 	.word	0xffffffff


	//   ....[110]....
        /*0614*/ 	.word	0xffffffff


	//   ....[111]....
        /*0618*/ 	.word	0xffffffff


	//   ....[112]....
        /*061c*/ 	.word	0xffffffff


	//   ....[113]....
        /*0620*/ 	.word	0xffffffff


	//   ....[114]....
        /*0624*/ 	.word	0xffffffff


	//   ....[115]....
        /*0628*/ 	.word	0xffffffff


	//   ....[116]....
        /*062c*/ 	.word	0xffffffff


	//   ....[117]....
        /*0630*/ 	.word	0xffffffff


	//   ....[118]....
        /*0634*/ 	.word	0xffffffff


	//   ....[119]....
        /*0638*/ 	.word	0xffffffff


	//   ....[120]....
        /*063c*/ 	.word	0xffffffff


	//   ....[121]....
        /*0640*/ 	.word	0xffffffff


	//   ....[122]....
        /*0644*/ 	.word	0xffffffff


	//   ....[123]....
        /*0648*/ 	.word	0xffffffff


	//   ....[124]....
        /*064c*/ 	.word	0xffffffff


	//   ....[125]....
        /*0650*/ 	.word	0xffffffff


	//   ....[126]....
        /*0654*/ 	.word	0xffffffff


	//   ....[127]....
        /*0658*/ 	.word	0xffffffff


	//   ....[128]....
        /*065c*/ 	.word	0xffffffff


	//   ....[129]....
        /*0660*/ 	.word	0xffffffff


	//   ....[130]....
        /*0664*/ 	.word	0xffffffff


	//----- nvinfo : EIATTR_COOP_GROUP_INSTR_OFFSETS
	.align		4
.L_354:
        /*0668*/ 	.byte	0x04, 0x28
        /*066a*/ 	.short	(.L_356 - .L_355)


	//   ....[0]....
.L_355:
        /*066c*/ 	.word	0x00000050


	//   ....[1]....
        /*0670*/ 	.word	0x00000200


	//   ....[2]....
        /*0674*/ 	.word	0x00000230


	//   ....[3]....
        /*0678*/ 	.word	0x00000260


	//   ....[4]....
        /*067c*/ 	.word	0x00000290


	//   ....[5]....
        /*0680*/ 	.word	0x000002c0


	//   ....[6]....
        /*0684*/ 	.word	0x000002f0


	//   ....[7]....
        /*0688*/ 	.word	0x00000460


	//   ....[8]....
        /*068c*/ 	.word	0x000004a0


	//   ....[9]....
        /*0690*/ 	.word	0x000004d0


	//   ....[10]....
        /*0694*/ 	.word	0x00000500


	//   ....[11]....
        /*0698*/ 	.word	0x00000530


	//   ....[12]....
        /*069c*/ 	.word	0x00000560


	//   ....[13]....
        /*06a0*/ 	.word	0x000005f0


	//   ....[14]....
        /*06a4*/ 	.word	0x00000620


	//   ....[15]....
        /*06a8*/ 	.word	0x00000630


	//   ....[16]....
        /*06ac*/ 	.word	0x000006a0


	//   ....[17]....
        /*06b0*/ 	.word	0x00002070


	//   ....[18]....
        /*06b4*/ 	.word	0x00002090


	//   ....[19]....
        /*06b8*/ 	.word	0x000020b0


	//   ....[20]....
        /*06bc*/ 	.word	0x000020e0


	//   ....[21]....
        /*06c0*/ 	.word	0x00002100


	//   ....[22]....
        /*06c4*/ 	.word	0x00002110


	//   ....[23]....
        /*06c8*/ 	.word	0x00002140


	//   ....[24]....
        /*06cc*/ 	.word	0x00002180


	//   ....[25]....
        /*06d0*/ 	.word	0x00004a60


	//   ....[26]....
        /*06d4*/ 	.word	0x00004b00


	//   ....[27]....
        /*06d8*/ 	.word	0x00004b20


	//   ....[28]....
        /*06dc*/ 	.word	0x00004b40


	//   ....[29]....
        /*06e0*/ 	.word	0x00008160


	//   ....[30]....
        /*06e4*/ 	.word	0x00008180


	//   ....[31]....
        /*06e8*/ 	.word	0x000081b0


	//   ....[32]....
        /*06ec*/ 	.word	0x000081c0


	//   ....[33]....
        /*06f0*/ 	.word	0x00009dc0


	//   ....[34]....
        /*06f4*/ 	.word	0x00009dd0


	//   ....[35]....
        /*06f8*/ 	.word	0x00009e00


	//   ....[36]....
        /*06fc*/ 	.word	0x00009e10


	//   ....[37]....
        /*0700*/ 	.word	0x0000aee0


	//   ....[38]....
        /*0704*/ 	.word	0x0000aef0


	//   ....[39]....
        /*0708*/ 	.word	0x0000af10


	//   ....[40]....
        /*070c*/ 	.word	0x0000af20


	//   ....[41]....
        /*0710*/ 	.word	0x0000b2e0


	//   ....[42]....
        /*0714*/ 	.word	0x0000b300


	//   ....[43]....
        /*0718*/ 	.word	0x0000b400


	//   ....[44]....
        /*071c*/ 	.word	0x0000b410


	//   ....[45]....
        /*0720*/ 	.word	0x0000b520


	//   ....[46]....
        /*0724*/ 	.word	0x0000b540


	//   ....[47]....
        /*0728*/ 	.word	0x0000b650


	//   ....[48]....
        /*072c*/ 	.word	0x0000b660


	//   ....[49]....
        /*0730*/ 	.word	0x0000b970


	//   ....[50]....
        /*0734*/ 	.word	0x0000b990


	//   ....[51]....
        /*0738*/ 	.word	0x0000bfe0


	//   ....[52]....
        /*073c*/ 	.word	0x0000bff0


	//   ....[53]....
        /*0740*/ 	.word	0x0000cc20


	//   ....[54]....
        /*0744*/ 	.word	0x0000cc40


	//   ....[55]....
        /*0748*/ 	.word	0x0000cd50


	//   ....[56]....
        /*074c*/ 	.word	0x0000cd60


	//   ....[57]....
        /*0750*/ 	.word	0x0000ce70


	//   ....[58]....
        /*0754*/ 	.word	0x0000ce90


	//   ....[59]....
        /*0758*/ 	.word	0x0000cfa0


	//   ....[60]....
        /*075c*/ 	.word	0x0000cfb0


	//   ....[61]....
        /*0760*/ 	.word	0x0000d180


	//   ....[62]....
        /*0764*/ 	.word	0x0000d1a0


	//   ....[63]....
        /*0768*/ 	.word	0x0000d2d0


	//   ....[64]....
        /*076c*/ 	.word	0x0000d310


	//   ....[65]....
        /*0770*/ 	.word	0x0000d340


	//   ....[66]....
        /*0774*/ 	.word	0x0000d370


	//   ....[67]....
        /*0778*/ 	.word	0x0000d3a0


	//   ....[68]....
        /*077c*/ 	.word	0x0000d3d0


	//   ....[69]....
        /*0780*/ 	.word	0x0000d530


	//   ....[70]....
        /*0784*/ 	.word	0x0000d570


	//   ....[71]....
        /*0788*/ 	.word	0x0000d5a0


	//   ....[72]....
        /*078c*/ 	.word	0x0000d5d0


	//   ....[73]....
        /*0790*/ 	.word	0x0000d600


	//   ....[74]....
        /*0794*/ 	.word	0x0000d630


	//   ....[75]....
        /*0798*/ 	.word	0x0000d6c0


	//   ....[76]....
        /*079c*/ 	.word	0x0000d6f0


	//   ....[77]....
        /*07a0*/ 	.word	0x0000d700


	//   ....[78]....
        /*07a4*/ 	.word	0x0000d760


	//   ....[79]....
        /*07a8*/ 	.word	0x0000dd40


	//   ....[80]....
        /*07ac*/ 	.word	0x0000dda0


	//   ....[81]....
        /*07b0*/ 	.word	0x0000ddf0


	//   ....[82]....
        /*07b4*/ 	.word	0x0000de40


	//   ....[83]....
        /*07b8*/ 	.word	0x0000de90


	//   ....[84]....
        /*07bc*/ 	.word	0x0000df00


	//   ....[85]....
        /*07c0*/ 	.word	0x0000df40


	//   ....[86]....
        /*07c4*/ 	.word	0x0000dfb0


	//   ....[87]....
        /*07c8*/ 	.word	0x0000e020


	//   ....[88]....
        /*07cc*/ 	.word	0x0000e080


	//   ....[89]....
        /*07d0*/ 	.word	0x0000e100


	//   ....[90]....
        /*07d4*/ 	.word	0x0000e160


	//   ....[91]....
        /*07d8*/ 	.word	0x0000e1b0


	//   ....[92]....
        /*07dc*/ 	.word	0x0000e210


	//   ....[93]....
        /*07e0*/ 	.word	0x0000e280


	//   ....[94]....
        /*07e4*/ 	.word	0x0000e2f0


	//   ....[95]....
        /*07e8*/ 	.word	0x0000e350


	//   ....[96]....
        /*07ec*/ 	.word	0x0000e3b0


	//   ....[97]....
        /*07f0*/ 	.word	0x0000e410


	//   ....[98]....
        /*07f4*/ 	.word	0x0000e480


	//   ....[99]....
        /*07f8*/ 	.word	0x0000e4e0


	//   ....[100]....
        /*07fc*/ 	.word	0x0000e540


	//   ....[101]....
        /*0800*/ 	.word	0x0000e5a0


	//   ....[102]....
        /*0804*/ 	.word	0x0000e610


	//   ....[103]....
        /*0808*/ 	.word	0x0000e670


	//   ....[104]....
        /*080c*/ 	.word	0x0000e6d0


	//   ....[105]....
        /*0810*/ 	.word	0x0000e730


	//   ....[106]....
        /*0814*/ 	.word	0x0000e7a0


	//   ....[107]....
        /*0818*/ 	.word	0x0000e800


	//   ....[108]....
        /*081c*/ 	.word	0x0000e860


	//   ....[109]....
        /*0820*/ 	.word	0x0000e8c0


	//   ....[110]....
        /*0824*/ 	.word	0x0000e930


	//   ....[111]....
        /*0828*/ 	.word	0x0000e990


	//   ....[112]....
        /*082c*/ 	.word	0x0000e9f0


	//   ....[113]....
        /*0830*/ 	.word	0x0000ea50


	//   ....[114]....
        /*0834*/ 	.word	0x0000eac0


	//   ....[115]....
        /*0838*/ 	.word	0x0000eb10


	//   ....[116]....
        /*083c*/ 	.word	0x0000eb50


	//   ....[117]....
        /*0840*/ 	.word	0x0000eba0


	//   ....[118]....
        /*0844*/ 	.word	0x0000ebf0


	//   ....[119]....
        /*0848*/ 	.word	0x0000ec40


	//   ....[120]....
        /*084c*/ 	.word	0x0000ecb0


	//   ....[121]....
        /*0850*/ 	.word	0x0000ecf0


	//   ....[122]....
        /*0854*/ 	.word	0x0000ed40


	//   ....[123]....
        /*0858*/ 	.word	0x0000ed90


	//   ....[124]....
        /*085c*/ 	.word	0x0000ede0


	//   ....[125]....
        /*0860*/ 	.word	0x0000ee30


	//   ....[126]....
        /*0864*/ 	.word	0x0000eea0


	//   ....[127]....
        /*0868*/ 	.word	0x0000eee0


	//   ....[128]....
        /*086c*/ 	.word	0x0000ef50


	//   ....[129]....
        /*0870*/ 	.word	0x0000efb0


	//   ....[130]....
        /*0874*/ 	.word	0x0000f010


	//----- nvinfo : EIATTR_EXIT_INSTR_OFFSETS
	.align		4
.L_356:
        /*0878*/ 	.byte	0x04, 0x1c
        /*087a*/ 	.short	(.L_358 - .L_357)


	//   ....[0]....
.L_357:
        /*087c*/ 	.word	0x00000c10


	//   ....[1]....
        /*0880*/ 	.word	0x0000dd00


	//----- nvinfo : EIATTR_MAX_THREADS
	.align		4
.L_358:
        /*0884*/ 	.byte	0x04, 0x05
        /*0886*/ 	.short	(.L_360 - .L_359)
.L_359:
        /*0888*/ 	.word	0x00000100
        /*088c*/ 	.word	0x00000001
        /*0890*/ 	.word	0x00000001


	//----- nvinfo : EIATTR_CRS_STACK_SIZE
	.align		4
.L_360:
        /*0894*/ 	.byte	0x04, 0x1e
        /*0896*/ 	.short	(.L_362 - .L_361)
.L_361:
        /*0898*/ 	.word	0x00000000
.L_362:


//--------------------- .nv.info._ZN7cutlass13device_kernelIN5flash19enable_sm80_to_sm89INS1_16FlashAttnFwdSm80INS1_25CollectiveMainloopFwdSm80ILi8ELi1ELb1EN4cute5tupleIJNS5_1CILi128EEENS7_ILi112EEES8_EEELi128ENS_6half_tEfNS_4arch4Sm80ELb0ELb0ELb1ELb1ELb0ELb1ELb1ELb1EEENS1_21CollectiveEpilogueFwdINS6_IJS8_S8_S9_EEENS6_IJNS7_ILi1EEESH_SH_EEESB_SD_Li256ELb1ELb1ELb1ELb0EEENS1_36VarlenDynamicPersistentTileSchedulerILi128ELi112ELi256ELi256ELb1ELb1ELb0ELb0ELb1ELb1EEEEEEEEEvNT_6ParamsE --------------------------
	.section	.nv.info._ZN7cutlass13device_kernelIN5flash19enable_sm80_to_sm89INS1_16FlashAttnFwdSm80INS1_25CollectiveMainloopFwdSm80ILi8ELi1ELb1EN4cute5tupleIJNS5_1CILi128EEENS7_ILi112EEES8_EEELi128ENS_6half_tEfNS_4arch4Sm80ELb0ELb0ELb1ELb1ELb0ELb1ELb1ELb1EEENS1_21CollectiveEpilogueFwdINS6_IJS8_S8_S9_EEENS6_IJNS7_ILi1EEESH_SH_EEESB_SD_Li256ELb1ELb1ELb1ELb0EEENS1_36VarlenDynamicPersistentTileSchedulerILi128ELi112ELi256ELi256ELb1ELb1ELb0ELb0ELb1ELb1EEEEEEEEEvNT_6ParamsE,"",@"SHT_CUDA_INFO"
	.sectionflags	@""
	.align	4


	//----- nvinfo : EIATTR_CUDA_API_VERSION
	.align		4
        /*0000*/ 	.byte	0x04, 0x37
        /*0002*/ 	.short	(.L_364 - .L_363)
.L_363:
        /*0004*/ 	.word	0x00000082


	//----- nvinfo : EIATTR_SW2861232_WAR
	.align		4
.L_364:
        /*0008*/ 	.byte	0x01, 0x35
	.zero		2


	//----- nvinfo : EIATTR_PARAM_CBANK
	.align		4
        /*000c*/ 	.byte	0x04, 0x0a
        /*000e*/ 	.short	(.L_366 - .L_365)
	.align		4
.L_365:
        /*0010*/ 	.word	index@(.nv.constant0._ZN7cutlass13device_kernelIN5flash19enable_sm80_to_sm89INS1_16FlashAttnFwdSm80INS1_25CollectiveMainloopFwdSm80ILi8ELi1ELb1EN4cute5tupleIJNS5_1CILi128EEENS7_ILi112EEES8_EEELi128ENS_6half_tEfNS_4arch4Sm80ELb0ELb0ELb1ELb1ELb0ELb1ELb1ELb1EEENS1_21CollectiveEpilogueFwdINS6_IJS8_S8_S9_EEENS6_IJNS7_ILi1EEESH_SH_EEESB_SD_Li256ELb1ELb1ELb1ELb0EEENS1_36VarlenDynamicPersistentTileSchedulerILi128ELi112ELi256ELi256ELb1ELb1ELb0ELb0ELb1ELb1EEEEEEEEEvNT_6ParamsE)
        /*0014*/ 	.short	0x0160
        /*0016*/ 	.short	0x0438


	//----- nvinfo : EIATTR_CBANK_PARAM_SIZE
	.align		4
.L_366:
        /*0018*/ 	.byte	0x03, 0x19
        /*001a*/ 	.short	0x0438


	//----- nvinfo : EIATTR_KPARAM_INFO
	.align		4
        /*001c*/ 	.byte	0x04, 0x17
        /*001e*/ 	.short	(.L_368 - .L_367)
.L_367:
        /*0020*/ 	.word	0x00000000
        /*0024*/ 	.short	0x0000
        /*0026*/ 	.short	0x0000
        /*0028*/ 	.byte	0x00, 0xf0, 0xe1, 0x10


	//----- nvinfo : EIATTR_MAXREG_COUNT
	.align		4
.L_368:
        /*002c*/ 	.byte	0x03, 0x1b
        /*002e*/ 	.short	0x00ff


	//----- nvinfo : EIATTR_NUM_BARRIERS
	.align		4
        /*0030*/ 	.byte	0x02, 0x4c
        /*0032*/ 	.byte	0x06
	.zero		1


	//----- nvinfo : EIATTR_ANNOTATIONS
	.align		4
        /*0034*/ 	.byte	0x04, 0x55
        /*0036*/ 	.short	(.L_370 - .L_369)


	//   ....[0]....
.L_369:
        /* <DEDUP_REMOVED lines=51> */


	//----- nvinfo : EIATTR_MERCURY_ISA_VERSION
	.align		4
.L_370:
        /*0358*/ 	.byte	0x03, 0x5f
        /*035a*/ 	.short	0x0000


	//----- nvinfo : EIATTR_INT_WARP_WIDE_INSTR_OFFSETS
	.align		4
        /*035c*/ 	.byte	0x04, 0x31
        /*035e*/ 	.short	(.L_372 - .L_371)


	//   ....[0]....
.L_371:
        /*0360*/ 	.word	0x00014e30


	//   ....[1]....
        /*0364*/ 	.word	0x00014eb0


	//----- nvinfo : EIATTR_COOP_GROUP_MASK_REGIDS
	.align		4
.L_372:
        /*0368*/ 	.byte	0x04, 0x29
        /*036a*/ 	.short	(.L_374 - .L_373)


	//   ....[0]....
.L_373:
        /*036c*/ 	.word	0xffffffff


	//   ....[1]....
        /*0370*/ 	.word	0xffffffff


	//   ....[2]....
        /*0374*/ 	.word	0xffffffff


	//   ....[3]....
        /*0378*/ 	.word	0xffffffff


	//   ....[4]....
        /*037c*/ 	.word	0xffffffff


	//   ....[5]....
        /*0380*/ 	.word	0xffffffff


	//   ....[6]....
        /*0384*/ 	.word	0xffffffff


	//   ....[7]....
        /*0388*/ 	.word	0xffffffff


	//   ....[8]....
        /*038c*/ 	.word	0xffffffff


	//   ....[9]....
        /*0390*/ 	.word	0xffffffff


	//   ....[10]....
        /*0394*/ 	.word	0xffffffff


	//   ....[11]....
        /*0398*/ 	.word	0xffffffff


	//   ....[12]....
        /*039c*/ 	.word	0xffffffff


	//   ....[13]....
        /*03a0*/ 	.word	0xffffffff


	//   ....[14]....
        /*03a4*/ 	.word	0xffffffff


	//   ....[15]....
        /*03a8*/ 	.word	0xffffffff


	//   ....[16]....
        /*03ac*/ 	.word	0xffffffff


	//   ....[17]....
        /*03b0*/ 	.word	0xffffffff


	//   ....[18]....
        /*03b4*/ 	.word	0xffffffff


	//   ....[19]....
        /*03b8*/ 	.word	0xffffffff


	//   ....[20]....
        /*03bc*/ 	.word	0xffffffff


	//   ....[21]....
        /*03c0*/ 	.word	0xffffffff


	//   ....[22]....
        /*03c4*/ 	.word	0xffffffff


	//   ....[23]....
        /*03c8*/ 	.word	0xffffffff


	//   ....[24]....
        /*03cc*/ 	.word	0xffffffff


	//   ....[25]....
        /*03d0*/ 	.word	0xffffffff


	//   ....[26]....
        /*03d4*/ 	.word	0xffffffff


	//   ....[27]....
        /*03d8*/ 	.word	0xffffffff


	//   ....[28]....
        /*03dc*/ 	.word	0xffffffff


	//   ....[29]....
        /*03e0*/ 	.word	0xffffffff


	//   ....[30]....
        /*03e4*/ 	.word	0xffffffff


	//   ....[31]....
        /*03e8*/ 	.word	0xffffffff


	//   ....[32]....
        /*03ec*/ 	.word	0xffffffff


	//   ....[33]....
        /*03f0*/ 	.word	0xffffffff


	//   ....[34]....
        /*03f4*/ 	.word	0xffffffff


	//   ....[35]....
        /*03f8*/ 	.word	0xffffffff


	//   ....[36]....
        /*03fc*/ 	.word	0xffffffff


	//   ....[37]....
        /*0400*/ 	.word	0xffffffff


	//   ....[38]....
        /*0404*/ 	.word	0xffffffff


	//   ....[39]....
        /*0408*/ 	.word	0xffffffff


	//   ....[40]....
        /*040c*/ 	.word	0xffffffff


	//   ....[41]....
        /*0410*/ 	.word	0xffffffff


	//   ....[42]....
        /*0414*/ 	.word	0xffffffff


	//   ....[43]....
        /*0418*/ 	.word	0xffffffff


	//   ....[44]....
        /*041c*/ 	.word	0xffffffff


	//   ....[45]....
        /*0420*/ 	.word	0xffffffff


	//   ....[46]....
        /*0424*/ 	.word	0xffffffff


	//   ....[47]....
        /*0428*/ 	.word	0xffffffff


	//   ....[48]....
        /*042c*/ 	.word	0xffffffff


	//   ....[49]....
        /*0430*/ 	.word	0xffffffff


	//   ....[50]....
        /*0434*/ 	.word	0xffffffff


	//   ....[51]....
        /*0438*/ 	.word	0xffffffff


	//   ....[52]....
        /*043c*/ 	.word	0xffffffff


	//   ....[53]....
        /*0440*/ 	.word	0xffffffff


	//   ....[54]....
        /*0444*/ 	.word	0xffffffff


	//   ....[55]....
        /*0448*/ 	.word	0xffffffff


	//   ....[56]....
        /*044c*/ 	.word	0xffffffff


	//   ....[57]....
        /*0450*/ 	.word	0xffffffff


	//   ....[58]....
        /*0454*/ 	.word	0xffffffff


	//   ....[59]....
        /*0458*/ 	.word	0xffffffff


	//   ....[60]....
        /*045c*/ 	.word	0xffffffff


	//   ....[61]....
        /*0460*/ 	.word	0xffffffff


	//   ....[62]....
        /*0464*/ 	.word	0xffffffff


	//   ....[63]....
        /*0468*/ 	.word	0xffffffff


	//   ....[64]....
        /*046c*/ 	.word	0xffffffff


	//   ....[65]....
        /*0470*/ 	.word	0xffffffff


	//   ....[66]....
        /*0474*/ 	.word	0xffffffff


	//   ....[67]....
        /*0478*/ 	.word	0xffffffff


	//   ....[68]....
        /*047c*/ 	.word	0xffffffff


	//   ....[69]....
        /*0480*/ 	.word	0xffffffff


	//   ....[70]....
        /*0484*/ 	.word	0xffffffff


	//   ....[71]....
        /*0488*/ 	.word	0xffffffff


	//   ....[72]....
        /*048c*/ 	.word	0xffffffff


	//   ....[73]....
        /*0490*/ 	.word	0xffffffff


	//   ....[74]....
        /*0494*/ 	.word	0xffffffff


	//   ....[75]....
        /*0498*/ 	.word	0xffffffff


	//   ....[76]....
        /*049c*/ 	.word	0xffffffff


	//   ....[77]....
        /*04a0*/ 	.word	0xffffffff


	//   ....[78]....
        /*04a4*/ 	.word	0xffffffff


	//   ....[79]....
        /*04a8*/ 	.word	0xffffffff


	//   ....[80]....
        /*04ac*/ 	.word	0xffffffff


	//   ....[81]....
        /*04b0*/ 	.word	0xffffffff


	//   ....[82]....
        /*04b4*/ 	.word	0xffffffff


	//   ....[83]....
        /*04b8*/ 	.word	0xffffffff


	//   ....[84]....
        /*04bc*/ 	.word	0xffffffff


	//   ....[85]....
        /*04c0*/ 	.word	0xffffffff


	//   ....[86]....
        /*04c4*/ 	.word	0xffffffff


	//   ....[87]....
        /*04c8*/ 	.word	0xffffffff


	//   ....[88]....
        /*04cc*/ 	.word	0xffffffff


	//   ....[89]....
        /*04d0*/ 	.word	0xffffffff


	//   ....[90]....
        /*04d4*/ 	.word	0xffffffff


	//   ....[91]....
        /*04d8*/ 	.word	0xffffffff


	//   ....[92]....
        /*04dc*/ 	.word	0xffffffff


	//   ....[93]....
        /*04e0*/ 	.word	0xffffffff


	//   ....[94]....
        /*04e4*/ 	.word	0xffffffff


	//   ....[95]....
        /*04e8*/ 	.word	0xffffffff


	//   ....[96]....
        /*04ec*/ 	.word	0xffffffff


	//   ....[97]....
        /*04f0*/ 	.word	0xffffffff


	//   ....[98]....
        /*04f4*/ 	.word	0xffffffff


	//   ....[99]....
        /*04f8*/ 	.word	0xffffffff


	//   ....[100]....
        /*04fc*/ 	.word	0xffffffff


	//   ....[101]....
        /*0500*/ 	.word	0xffffffff


	//   ....[102]....
        /*0504*/ 	.word	0xffffffff


	//   ....[103]....
        /*0508*/ 	.word	0xffffffff


	//   ....[104]....
        /*050c*/ 	.word	0xffffffff


	//   ....[105]....
        /*0510*/ 	.word	0xffffffff


	//   ....[106]....
        /*0514*/ 	.word	0xffffffff


	//   ....[107]....
        /*0518*/ 	.word	0xffffffff


	//   ....[108]....
        /*051c*/ 	.word	0xffffffff


	//   ....[109]....
        /*0520*/ 	.word	0xffffffff


	//   ....[110]....
        /*0524*/ 	.word	0xffffffff


	//   ....[111]....
        /*0528*/ 	.word	0xffffffff


	//   ....[112]....
        /*052c*/ 	.word	0xffffffff


	//   ....[113]....
        /*0530*/ 	.word	0xffffffff


	//   ....[114]....
        /*0534*/ 	.word	0xffffffff


	//   ....[115]....
        /*0538*/ 	.word	0xffffffff


	//   ....[116]....
        /*053c*/ 	.word	0xffffffff


	//   ....[117]....
        /*0540*/ 	.word	0xffffffff


	//   ....[118]....
        /*0544*/ 	.word	0xffffffff


	//   ....[119]....
        /*0548*/ 	.word	0xffffffff


	//   ....[120]....
        /*054c*/ 	.word	0xffffffff


	//   ....[121]....
        /*0550*/ 	.word	0xffffffff


	//   ....[122]....
        /*0554*/ 	.word	0xffffffff


	//   ....[123]....
        /*0558*/ 	.word	0xffffffff


	//   ....[124]....
        /*055c*/ 	.word	0xffffffff


	//   ....[125]....
        /*0560*/ 	.word	0xffffffff


	//   ....[126]....
        /*0564*/ 	.word	0xffffffff


	//   ....[127]....
        /*0568*/ 	.word	0xffffffff


	//   ....[128]....
        /*056c*/ 	.word	0xffffffff


	//   ....[129]....
        /*0570*/ 	.word	0xffffffff


	//   ....[130]....
        /*0574*/ 	.word	0xffffffff


	//   ....[131]....
        /*0578*/ 	.word	0xffffffff


	//   ....[132]....
        /*057c*/ 	.word	0xffffffff


	//   ....[133]....
        /*0580*/ 	.word	0xffffffff


	//   ....[134]....
        /*0584*/ 	.word	0xffffffff


	//   ....[135]....
        /*0588*/ 	.word	0xffffffff


	//   ....[136]....
        /*058c*/ 	.word	0xffffffff


	//   ....[137]....
        /*0590*/ 	.word	0xffffffff


	//   ....[138]....
        /*0594*/ 	.word	0xffffffff


	//----- nvinfo : EIATTR_COOP_GROUP_INSTR_OFFSETS
	.align		4
.L_374:
        /*0598*/ 	.byte	0x04, 0x28
        /*059a*/ 	.short	(.L_376 - .L_375)


	//   ....[0]....
.L_375:
        /*059c*/ 	.word	0x00000050


	//   ....[1]....
        /*05a0*/ 	.word	0x00000210


	//   ....[2]....
        /*05a4*/ 	.word	0x00000240


	//   ....[3]....
        /*05a8*/ 	.word	0x00000270


	//   ....[4]....
        /*05ac*/ 	.word	0x000002a0


	//   ....[5]....
        /*05b0*/ 	.word	0x000002d0


	//   ....[6]....
        /*05b4*/ 	.word	0x00000300


	//   ....[7]....
        /*05b8*/ 	.word	0x00000470


	//   ....[8]....
        /*05bc*/ 	.word	0x000004b0


	//   ....[9]....
        /*05c0*/ 	.word	0x000004e0


	//   ....[10]....
        /*05c4*/ 	.word	0x00000510


	//   ....[11]....
        /*05c8*/ 	.word	0x00000540


	//   ....[12]....
        /*05cc*/ 	.word	0x00000570


	//   ....[13]....
        /*05d0*/ 	.word	0x00000600


	//   ....[14]....
        /*05d4*/ 	.word	0x00000630


	//   ....[15]....
        /*05d8*/ 	.word	0x00000650


	//   ....[16]....
        /*05dc*/ 	.word	0x000006b0


	//   ....[17]....
        /*05e0*/ 	.word	0x00009620


	//   ....[18]....
        /*05e4*/ 	.word	0x00009640


	//   ....[19]....
        /*05e8*/ 	.word	0x00009650


	//   ....[20]....
        /*05ec*/ 	.word	0x00009670


	//   ....[21]....
        /*05f0*/ 	.word	0x000096c0


	//   ....[22]....
        /*05f4*/ 	.word	0x000096f0


	//   ....[23]....
        /*05f8*/ 	.word	0x000097a0


	//   ....[24]....
        /*05fc*/ 	.word	0x000097b0


	//   ....[25]....
        /*0600*/ 	.word	0x00009cf0


	//   ....[26]....
        /*0604*/ 	.word	0x00009d30


	//   ....[27]....
        /*0608*/ 	.word	0x00009d50


	//   ....[28]....
        /*060c*/ 	.word	0x00009d60


	//   ....[29]....
        /*0610*/ 	.word	0x0000b620


	//   ....[30]....
        /*0614*/ 	.word	0x0000b660


	//   ....[31]....
        /*0618*/ 	.word	0x0000b680


	//   ....[32]....
        /*061c*/ 	.word	0x0000b690


	//   ....[33]....
        /*0620*/ 	.word	0x0000f540


	//   ....[34]....
        /*0624*/ 	.word	0x0000f5e0


	//   ....[35]....
        /*0628*/ 	.word	0x0000f600


	//   ....[36]....
        /*062c*/ 	.word	0x0000f620


	//   ....[37]....
        /*0630*/ 	.word	0x00012bc0


	//   ....[38]....
        /*0634*/ 	.word	0x00012be0


	//   ....[39]....
        /*0638*/ 	.word	0x00012c10


	//   ....[40]....
        /*063c*/ 	.word	0x00012c20


	//   ....[41]....
        /*0640*/ 	.word	0x00014810


	//   ....[42]....
        /*0644*/ 	.word	0x00014820


	//   ....[43]....
        /*0648*/ 	.word	0x00014850


	//   ....[44]....
        /*064c*/ 	.word	0x00014860


	//   ....[45]....
        /*0650*/ 	.word	0x00015af0


	//   ....[46]....
        /*0654*/ 	.word	0x00015b00


	//   ....[47]....
        /*0658*/ 	.word	0x00015b20


	//   ....[48]....
        /*065c*/ 	.word	0x00015b40


	//   ....[49]....
        /*0660*/ 	.word	0x00015e70


	//   ....[50]....
        /*0664*/ 	.word	0x00015e90


	//   ....[51]....
        /*0668*/ 	.word	0x00015f70


	//   ....[52]....
        /*066c*/ 	.word	0x00015f80


	//   ....[53]....
        /*0670*/ 	.word	0x00016070


	//   ....[54]....
        /*0674*/ 	.word	0x00016090


	//   ....[55]....
        /*0678*/ 	.word	0x00016180


	//   ....[56]....
        /*067c*/ 	.word	0x00016190


	//   ....[57]....
        /*0680*/ 	.word	0x00016480


	//   ....[58]....
        /*0684*/ 	.word	0x000164a0


	//   ....[59]....
        /*0688*/ 	.word	0x00016b10


	//   ....[60]....
        /*068c*/ 	.word	0x00016b20


	//   ....[61]....
        /*0690*/ 	.word	0x00017730


	//   ....[62]....
        /*0694*/ 	.word	0x00017750


	//   ....[63]....
        /*0698*/ 	.word	0x00017840


	//   ....[64]....
        /*069c*/ 	.word	0x00017850


	//   ....[65]....
        /*06a0*/ 	.word	0x00017940


	//   ....[66]....
        /*06a4*/ 	.word	0x00017960


	//   ....[67]....
        /*06a8*/ 	.word	0x00017a50


	//   ....[68]....
        /*06ac*/ 	.word	0x00017a60


	//   ....[69]....
        /*06b0*/ 	.word	0x00017c10


	//   ....[70]....
        /*06b4*/ 	.word	0x00017c30


	//   ....[71]....
        /*06b8*/ 	.word	0x00017d60


	//   ....[72]....
        /*06bc*/ 	.word	0x00017da0


	//   ....[73]....
        /*06c0*/ 	.word	0x00017dd0


	//   ....[74]....
        /*06c4*/ 	.word	0x00017e00


	//   ....[75]....
        /*06c8*/ 	.word	0x00017e30


	//   ....[76]....
        /*06cc*/ 	.word	0x00017e60


	//   ....[77]....
        /*06d0*/ 	.word	0x00017fc0


	//   ....[78]....
        /*06d4*/ 	.word	0x00018000


	//   ....[79]....
        /*06d8*/ 	.word	0x00018030


	//   ....[80]....
        /*06dc*/ 	.word	0x00018060


	//   ....[81]....
        /*06e0*/ 	.word	0x00018090


	//   ....[82]....
        /*06e4*/ 	.word	0x000180c0


	//   ....[83]....
        /*06e8*/ 	.word	0x00018150


	//   ....[84]....
        /*06ec*/ 	.word	0x00018180


	//   ....[85]....
        /*06f0*/ 	.word	0x00018190


	//   ....[86]....
        /*06f4*/ 	.word	0x000181f0


	//   ....[87]....
        /*06f8*/ 	.word	0x000187d0


	//   ....[88]....
        /*06fc*/ 	.word	0x00018830


	//   ....[89]....
        /*0700*/ 	.word	0x00018880


	//   ....[90]....
        /*0704*/ 	.word	0x000188d0


	//   ....[91]....
        /*0708*/ 	.word	0x00018920


	//   ....[92]....
        /*070c*/ 	.word	0x00018990


	//   ....[93]....
        /*0710*/ 	.word	0x000189d0


	//   ....[94]....
        /*0714*/ 	.word	0x00018a40


	//   ....[95]....
        /*0718*/ 	.word	0x00018ab0


	//   ....[96]....
        /*071c*/ 	.word	0x00018b10


	//   ....[97]....
        /*0720*/ 	.word	0x00018b90


	//   ....[98]....
        /*0724*/ 	.word	0x00018bf0


	//   ....[99]....
        /*0728*/ 	.word	0x00018c40


	//   ....[100]....
        /*072c*/ 	.word	0x00018ca0


	//   ....[101]....
        /*0730*/ 	.word	0x00018d10


	//   ....[102]....
        /*0734*/ 	.word	0x00018d80


	//   ....[103]....
        /*0738*/ 	.word	0x00018de0


	//   ....[104]....
        /*073c*/ 	.word	0x00018e40


	//   ....[105]....
        /*0740*/ 	.word	0x00018ea0


	//   ....[106]....
        /*0744*/ 	.word	0x00018f10


	//   ....[107]....
        /*0748*/ 	.word	0x00018f70


	//   ....[108]....
        /*074c*/ 	.word	0x00018fd0


	//   ....[109]....
        /*0750*/ 	.word	0x00019030


	//   ....[110]....
        /*0754*/ 	.word	0x000190a0


	//   ....[111]....
        /*0758*/ 	.word	0x00019100


	//   ....[112]....
        /*075c*/ 	.word	0x00019160


	//   ....[113]....
        /*0760*/ 	.word	0x000191c0


	//   ....[114]....
        /*0764*/ 	.word	0x00019230


	//   ....[115]....
        /*0768*/ 	.word	0x00019290


	//   ....[116]....
        /*076c*/ 	.word	0x000192f0


	//   ....[117]....
        /*0770*/ 	.word	0x00019350


	//   ....[118]....
        /*0774*/ 	.word	0x000193c0


	//   ....[119]....
        /*0778*/ 	.word	0x00019420


	//   ....[120]....
        /*077c*/ 	.word	0x00019480


	//   ....[121]....
        /*0780*/ 	.word	0x000194e0


	//   ....[122]....
        /*0784*/ 	.word	0x00019550


	//   ....[123]....
        /*0788*/ 	.word	0x000195a0


	//   ....[124]....
        /*078c*/ 	.word	0x000195e0


	//   ....[125]....
        /*0790*/ 	.word	0x00019630


	//   ....[126]....
        /*0794*/ 	.word	0x00019680


	//   ....[127]....
        /*0798*/ 	.word	0x000196d0


	//   ....[128]....
        /*079c*/ 	.word	0x00019740


	//   ....[129]....
        /*07a0*/ 	.word	0x00019780


	//   ....[130]....
        /*07a4*/ 	.word	0x000197d0


	//   ....[131]....
        /*07a8*/ 	.word	0x00019820


	//   ....[132]....
        /*07ac*/ 	.word	0x00019870


	//   ....[133]....
        /*07b0*/ 	.word	0x000198c0


	//   ....[134]....
        /*07b4*/ 	.word	0x00019930


	//   ....[135]....
        /*07b8*/ 	.word	0x00019970


	//   ....[136]....
        /*07bc*/ 	.word	0x000199e0


	//   ....[137]....
        /*07c0*/ 	.word	0x00019a40


	//   ....[138]....
        /*07c4*/ 	.word	0x00019aa0


	//----- nvinfo : EIATTR_EXIT_INSTR_OFFSETS
	.align		4
.L_376:
        /*07c8*/ 	.byte	0x04, 0x1c
        /*07ca*/ 	.short	(.L_378 - .L_377)


	//   ....[0]....
.L_377:
        /*07cc*/ 	.word	0x00000c20


	//   ....[1]....
        /*07d0*/ 	.word	0x00018790


	//----- nvinfo : EIATTR_MAX_THREADS
	.align		4
.L_378:
        /*07d4*/ 	.byte	0x04, 0x05
        /*07d6*/ 	.short	(.L_380 - .L_379)
.L_379:
        /*07d8*/ 	.word	0x00000100
        /*07dc*/ 	.word	0x00000001
        /*07e0*/ 	.word	0x00000001


	//----- nvinfo : EIATTR_CRS_STACK_SIZE
	.align		4
.L_380:
        /*07e4*/ 	.byte	0x04, 0x1e
        /*07e6*/ 	.short	(.L_382 - .L_381)
.L_381:
        /*07e8*/ 	.word	0x00000000
.L_382:


//--------------------- .nv.info._ZN7cutlass13device_kernelIN5flash19enable_sm80_to_sm89INS1_16FlashAttnFwdSm80INS1_25CollectiveMainloopFwdSm80ILi4ELi1ELb0EN4cute5tupleIJNS5_1CILi128EEENS7_ILi48EEES8_EEELi128ENS_6half_tEfNS_4arch4Sm80ELb0ELb1ELb1ELb0ELb0ELb0ELb1ELb1EEENS1_21CollectiveEpilogueFwdINS6_IJS8_S8_S9_EEENS6_IJNS7_ILi1EEESH_SH_EEESB_SD_Li128ELb0ELb1ELb1ELb0EEENS1_19SingleTileSchedulerILb0ELb1ELb1ELi128EEEEEEEEEvNT_6ParamsE --------------------------
	.section	.nv.info._ZN7cutlass13device_kernelIN5flash19enable_sm80_to_sm89INS1_16FlashAttnFwdSm80INS1_25CollectiveMainloopFwdSm80ILi4ELi1ELb0EN4cute5tupleIJNS5_1CILi128EEENS7_ILi48EEES8_EEELi128ENS_6half_tEfNS_4arch4Sm80ELb0ELb1ELb1ELb0ELb0ELb0ELb1ELb1EEENS1_21CollectiveEpilogueFwdINS6_IJS8_S8_S9_EEENS6_IJNS7_ILi1EEESH_SH_EEESB_SD_Li128ELb0ELb1ELb1ELb0EEENS1_19SingleTileSchedulerILb0ELb1ELb1ELi128EEEEEEEEEvNT_6ParamsE,"",@"SHT_CUDA_INFO"
	.sectionflags	@""
	.align	4


	//----- nvinfo : EIATTR_CUDA_API_VERSION
	.align		4
        /*0000*/ 	.byte	0x04, 0x37
        /*0002*/ 	.short	(.L_384 - .L_383)
.L_383:
        /*0004*/ 	.word	0x00000082


	//----- nvinfo : EIATTR_SW2861232_WAR
	.align		4
.L_384:
        /*0008*/ 	.byte	0x01, 0x35
	.zero		2


	//----- nvinfo : EIATTR_PARAM_CBANK
	.align		4
        /*000c*/ 	.byte	0x04, 0x0a
        /*000e*/ 	.short	(.L_386 - .L_385)
	.align		4
.L_385:
        /*0010*/ 	.word	index@(.nv.constant0._ZN7cutlass13device_kernelIN5flash19enable_sm80_to_sm89INS1_16FlashAttnFwdSm80INS1_25CollectiveMainloopFwdSm80ILi4ELi1ELb0EN4cute5tupleIJNS5_1CILi128EEENS7_ILi48EEES8_EEELi128ENS_6half_tEfNS_4arch4Sm80ELb0ELb1ELb1ELb0ELb0ELb0ELb1ELb1EEENS1_21CollectiveEpilogueFwdINS6_IJS8_S8_S9_EEENS6_IJNS7_ILi1EEESH_SH_EEESB_SD_Li128ELb0ELb1ELb1ELb0EEENS1_19SingleTileSchedulerILb0ELb1ELb1ELi128EEEEEEEEEvNT_6ParamsE)
        /*0014*/ 	.short	0x0160
        /*0016*/ 	.short	0x0418


	//----- nvinfo : EIATTR_CBANK_PARAM_SIZE
	.align		4
.L_386:
        /*0018*/ 	.byte	0x03, 0x19
        /*001a*/ 	.short	0x0418


	//----- nvinfo : EIATTR_KPARAM_INFO
	.align		4
        /*001c*/ 	.byte	0x04, 0x17
        /*001e*/ 	.short	(.L_388 - .L_387)
.L_387:
        /*0020*/ 	.word	0x00000000
        /*0024*/ 	.short	0x0000
        /*0026*/ 	.short	0x0000
        /*0028*/ 	.byte	0x00, 0xf0, 0x61, 0x10


	//----- nvinfo : EIATTR_MAXREG_COUNT
	.align		4
.L_388:
        /*002c*/ 	.byte	0x03, 0x1b
        /*002e*/ 	.short	0x00ff


	//----- nvinfo : EIATTR_NUM_BARRIERS
	.align		4
        /*0030*/ 	.byte	0x02, 0x4c
        /*0032*/ 	.byte	0x02
	.zero		1


	//----- nvinfo : EIATTR_ANNOTATIONS
	.align		4
        /*0034*/ 	.byte	0x04, 0x55
        /*0036*/ 	.short	(.L_390 - .L_389)


	//   ....[0]....
.L_389:
        /* <DEDUP_REMOVED lines=44> */


	//----- nvinfo : EIATTR_MERCURY_ISA_VERSION
	.align		4
.L_390:
        /*02e8*/ 	.byte	0x03, 0x5f
        /*02ea*/ 	.short	0x0000


	//----- nvinfo : EIATTR_COOP_GROUP_MASK_REGIDS
	.align		4
        /*02ec*/ 	.byte	0x04, 0x29
        /*02ee*/ 	.short	(.L_392 - .L_391)


	//   ....[0]....
.L_391:
        /*02f0*/ 	.word	0xffffffff


	//   ....[1]....
        /*02f4*/ 	.word	0xffffffff


	//   ....[2]....
        /*02f8*/ 	.word	0xffffffff


	//   ....[3]....
        /*02fc*/ 	.word	0xffffffff


	//   ....[4]....
        /*0300*/ 	.word	0xffffffff


	//   ....[5]....
        /*0304*/ 	.word	0xffffffff


	//   ....[6]....
        /*0308*/ 	.word	0xffffffff


	//   ....[7]....
        /*030c*/ 	.word	0xffffffff


	//   ....[8]....
        /*0310*/ 	.word	0xffffffff


	//   ....[9]....
        /*0314*/ 	.word	0xffffffff


	//   ....[10]....
        /*0318*/ 	.word	0xffffffff


	//   ....[11]....
        /*031c*/ 	.word	0xffffffff


	//   ....[12]....
        /*0320*/ 	.word	0xffffffff


	//   ....[13]....
        /*0324*/ 	.word	0xffffffff


	//   ....[14]....
        /*0328*/ 	.word	0xffffffff


	//   ....[15]....
        /*032c*/ 	.word	0xffffffff


	//   ....[16]....
        /*0330*/ 	.word	0xffffffff


	//   ....[17]....
        /*0334*/ 	.word	0xffffffff


	//   ....[18]....
        /*0338*/ 	.word	0xffffffff


	//   ....[19]....
        /*033c*/ 	.word	0xffffffff


	//   ....[20]....
        /*0340*/ 	.word	0xffffffff


	//   ....[21]....
        /*0344*/ 	.word	0xffffffff


	//   ....[22]....
        /*0348*/ 	.word	0xffffffff


	//   ....[23]....
        /*034c*/ 	.word	0xffffffff


	//   ....[24]....
        /*0350*/ 	.word	0xffffffff


	//   ....[25]....
        /*0354*/ 	.word	0xffffffff


	//   ....[26]....
        /*0358*/ 	.word	0xffffffff


	//   ....[27]....
        /*035c*/ 	.word	0xffffffff


	//   ....[28]....
        /*0360*/ 	.word	0xffffffff


	//   ....[29]....
        /*0364*/ 	.word	0xffffffff


	//   ....[30]....
        /*0368*/ 	.word	0xffffffff


	//   ....[31]....
        /*036c*/ 	.word	0xffffffff


	//   ....[32]....
        /*0370*/ 	.word	0xffffffff


	//   ....[33]....
        /*0374*/ 	.word	0xffffffff


	//   ....[34]....
        /*0378*/ 	.word	0xffffffff


	//   ....[35]....
        /*037c*/ 	.word	0xffffffff


	//   ....[36]....
        /*0380*/ 	.word	0xffffffff


	//   ....[37]....
        /*0384*/ 	.word	0xffffffff


	//   ....[38]....
        /*0388*/ 	.word	0xffffffff


	//   ....[39]....
        /*038c*/ 	.word	0xffffffff


	//   ....[40]....
        /*0390*/ 	.word	0xffffffff


	//   ....[41]....
        /*0394*/ 	.word	0xffffffff


	//   ....[42]....
        /*0398*/ 	.word	0xffffffff


	//   ....[43]....
        /*039c*/ 	.word	0xffffffff


	//   ....[44]....
        /*03a0*/ 	.word	0xffffffff


	//   ....[45]....
        /*03a4*/ 	.word	0xffffffff


	//   ....[46]....
        /*03a8*/ 	.word	0xffffffff


	//   ....[47]....
        /*03ac*/ 	.word	0xffffffff


	//   ....[48]....
        /*03b0*/ 	.word	0xffffffff


	//   ....[49]....
        /*03b4*/ 	.word	0xffffffff


	//   ....[50]....
        /*03b8*/ 	.word	0xffffffff


	//   ....[51]....
        /*03bc*/ 	.word	0xffffffff


	//   ....[52]....
        /*03c0*/ 	.word	0xffffffff


	//   ....[53]....
        /*03c4*/ 	.word	0xffffffff


	//   ....[54]....
        /*03c8*/ 	.word	0xffffffff


	//   ....[55]....
        /*03cc*/ 	.word	0xffffffff


	//   ....[56]....
        /*03d0*/ 	.word	0xffffffff


	//   ....[57]....
        /*03d4*/ 	.word	0xffffffff


	//   ....[58]....
        /*03d8*/ 	.word	0xffffffff


	//   ....[59]....
        /*03dc*/ 	.word	0xffffffff


	//   ....[60]....
        /*03e0*/ 	.word	0xffffffff


	//   ....[61]....
        /*03e4*/ 	.word	0xffffffff


	//   ....[62]....
        /*03e8*/ 	.word	0xffffffff


	//   ....[63]....
        /*03ec*/ 	.word	0xffffffff


	//   ....[64]....
        /*03f0*/ 	.word	0xffffffff


	//   ....[65]....
        /*03f4*/ 	.word	0xffffffff


	//   ....[66]....
        /*03f8*/ 	.word	0xffffffff


	//   ....[67]....
        /*03fc*/ 	.word	0xffffffff


	//   ....[68]....
        /*0400*/ 	.word	0xffffffff


	//   ....[69]....
        /*0404*/ 	.word	0xffffffff


	//   ....[70]....
        /*0408*/ 	.word	0xffffffff


	//   ....[71]....
        /*040c*/ 	.word	0xffffffff


	//   ....[72]....
        /*0410*/ 	.word	0xffffffff


	//   ....[73]....
        /*0414*/ 	.word	0xffffffff


	//   ....[74]....
        /*0418*/ 	.word	0xffffffff


	//   ....[75]....
        /*041c*/ 	.word	0xffffffff


	//   ....[76]....
        /*0420*/ 	.word	0xffffffff


	//   ....[77]....
        /*0424*/ 	.word	0xffffffff


	//   ....[78]....
        /*0428*/ 	.word	0xffffffff


	//   ....[79]....
        /*042c*/ 	.word	0xffffffff


	//   ....[80]....
        /*0430*/ 	.word	0xffffffff


	//   ....[81]....
        /*0434*/ 	.word	0xffffffff


	//   ....[82]....
        /*0438*/ 	.word	0xffffffff


	//   ....[83]....
        /*043c*/ 	.word	0xffffffff


	//   ....[84]....
        /*0440*/ 	.word	0xffffffff


	//----- nvinfo : EIATTR_COOP_GROUP_INSTR_OFFSETS
	.align		4
.L_392:
        /*0444*/ 	.byte	0x04, 0x28
        /*0446*/ 	.short	(.L_394 - .L_393)


	//   ....[0]....
.L_393:
        /*0448*/ 	.word	0x00000060


	//   ....[1]....
        /*044c*/ 	.word	0x000013d0


	//   ....[2]....
        /*0450*/ 	.word	0x00001420


	//   ....[3]....
        /*0454*/ 	.word	0x00001670


	//   ....[4]....
        /*0458*/ 	.word	0x000016a0


	//   ....[5]....
        /*045c*/ 	.word	0x00001780


	//   ....[6]....
        /*0460*/ 	.word	0x000017b0


	//   ....[7]....
        /*0464*/ 	.word	0x00001890


	//   ....[8]....
        /*0468*/ 	.word	0x000018c0


	//   ....[9]....
        /*046c*/ 	.word	0x000019a0


	//   ....[10]....
        /*0470*/ 	.word	0x000019d0


	//   ....[11]....
        /*0474*/ 	.word	0x00001ab0


	//   ....[12]....
        /*0478*/ 	.word	0x00001ae0


	//   ....[13]....
        /*047c*/ 	.word	0x00001bc0


	//   ....[14]....
        /*0480*/ 	.word	0x00001bf0


	//   ....[15]....
        /*0484*/ 	.word	0x00001cc0


	//   ....[16]....
        /*0488*/ 	.word	0x00001d00


	//   ....[17]....
        /*048c*/ 	.word	0x000033d0


	//   ....[18]....
        /*0490*/ 	.word	0x00003610


	//   ....[19]....
        /*0494*/ 	.word	0x00003cc0


	//   ....[20]....
        /*0498*/ 	.word	0x000046e0


	//   ....[21]....
        /*049c*/ 	.word	0x00004af0


	//   ....[22]....
        /*04a0*/ 	.word	0x00004c20


	//   ....[23]....
        /*04a4*/ 	.word	0x00004d20


	//   ....[24]....
        /*04a8*/ 	.word	0x00004e30


	//   ....[25]....
        /*04ac*/ 	.word	0x000052e0


	//   ....[26]....
        /*04b0*/ 	.word	0x00005300


	//   ....[27]....
        /*04b4*/ 	.word	0x00005390


	//   ....[28]....
        /*04b8*/ 	.word	0x00005540


	//   ....[29]....
        /*04bc*/ 	.word	0x000086c0


	//   ....[30]....
        /*04c0*/ 	.word	0x000088f0


	//   ....[31]....
        /*04c4*/ 	.word	0x00008e60


	//   ....[32]....
        /*04c8*/ 	.word	0x00009310


	//   ....[33]....
        /*04cc*/ 	.word	0x00009980


	//   ....[34]....
        /*04d0*/ 	.word	0x00009a80


	//   ....[35]....
        /*04d4*/ 	.word	0x00009b90


	//   ....[36]....
        /*04d8*/ 	.word	0x00009be0


	//   ....[37]....
        /*04dc*/ 	.word	0x00009cd0


	//   ....[38]....
        /*04e0*/ 	.word	0x00009e00


	//   ....[39]....
        /*04e4*/ 	.word	0x00009ec0


	//   ....[40]....
        /*04e8*/ 	.word	0x00009fe0


	//   ....[41]....
        /*04ec*/ 	.word	0x0000d310


	//   ....[42]....
        /*04f0*/ 	.word	0x0000d390


	//   ....[43]....
        /*04f4*/ 	.word	0x0000d440


	//   ....[44]....
        /*04f8*/ 	.word	0x0000d590


	//   ....[45]....
        /*04fc*/ 	.word	0x0000d620


	//   ....[46]....
        /*0500*/ 	.word	0x0000d650


	//   ....[47]....
        /*0504*/ 	.word	0x0000d7f0


	//   ....[48]....
        /*0508*/ 	.word	0x0000dcc0


	//   ....[49]....
        /*050c*/ 	.word	0x00010ba0


	//   ....[50]....
        /*0510*/ 	.word	0x000112d0


	//   ....[51]....
        /*0514*/ 	.word	0x000114e0


	//   ....[52]....
        /*0518*/ 	.word	0x00011980


	//   ....[53]....
        /*051c*/ 	.word	0x00012060


	//   ....[54]....
        /*0520*/ 	.word	0x00012170


	//   ....[55]....
        /*0524*/ 	.word	0x000121c0


	//   ....[56]....
        /*0528*/ 	.word	0x00012280


	//   ....[57]....
        /*052c*/ 	.word	0x00012370


	//   ....[58]....
        /*0530*/ 	.word	0x00012480


	//   ....[59]....
        /*0534*/ 	.word	0x00012530


	//   ....[60]....
        /*0538*/ 	.word	0x00012640


	//   ....[61]....
        /*053c*/ 	.word	0x00014600


	//   ....[62]....
        /*0540*/ 	.word	0x00014610


	//   ....[63]....
        /*0544*/ 	.word	0x00014620


	//   ....[64]....
        /*0548*/ 	.word	0x00014630


	//   ....[65]....
        /*054c*/ 	.word	0x00014660


	//   ....[66]....
        /*0550*/ 	.word	0x00014680


	//   ....[67]....
        /*0554*/ 	.word	0x000146a0


	//   ....[68]....
        /*0558*/ 	.word	0x000146b0


	//   ....[69]....
        /*055c*/ 	.word	0x00015730


	//   ....[70]....
        /*0560*/ 	.word	0x00015760


	//   ....[71]....
        /*0564*/ 	.word	0x00015790


	//   ....[72]....
        /*0568*/ 	.word	0x000157c0


	//   ....[73]....
        /*056c*/ 	.word	0x00015800


	//   ....[74]....
        /*0570*/ 	.word	0x00015830


	//   ....[75]....
        /*0574*/ 	.word	0x00015850


	//   ....[76]....
        /*0578*/ 	.word	0x00015860


	//   ....[77]....
        /*057c*/ 	.word	0x00015880


	//   ....[78]....
        /*0580*/ 	.word	0x00015890


	//   ....[79]....
        /*0584*/ 	.word	0x00015f40


	//   ....[80]....
        /*0588*/ 	.word	0x00015f60


	//   ....[81]....
        /*058c*/ 	.word	0x00016560


	//   ....[82]....
        /*0590*/ 	.word	0x00016580


	//   ....[83]....
        /*0594*/ 	.word	0x00016b80


	//   ....[84]....
        /*0598*/ 	.word	0x00016b90


	//----- nvinfo : EIATTR_EXIT_INSTR_OFFSETS
	.align		4
.L_394:
        /*059c*/ 	.byte	0x04, 0x1c
        /*059e*/ 	.short	(.L_396 - .L_395)


	//   ....[0]....
.L_395:
        /*05a0*/ 	.word	0x000001c0


	//   ....[1]....
        /*05a4*/ 	.word	0x00016ba0


	//   ....[2]....
        /*05a8*/ 	.word	0x00017140


	//   ....[3]....
        /*05ac*/ 	.word	0x00017190


	//   ....[4]....
        /*05b0*/ 	.word	0x000171c0


	//   ....[5]....
        /*05b4*/ 	.word	0x00017220


	//   ....[6]....
        /*05b8*/ 	.word	0x000174b0


	//----- nvinfo : EIATTR_CTAIDZ_USED
	.align		4
.L_396:
        /*05bc*/ 	.byte	0x01, 0x04
	.zero		2


	//----- nvinfo : EIATTR_MAX_THREADS
	.align		4
        /*05c0*/ 	.byte	0x04, 0x05
        /*05c2*/ 	.short	(.L_398 - .L_397)
.L_397:
        /*05c4*/ 	.word	0x00000080
        /*05c8*/ 	.word	0x00000001
        /*05cc*/ 	.word	0x00000001


	//----- nvinfo : EIATTR_CRS_STACK_SIZE
	.align		4
.L_398:
        /*05d0*/ 	.byte	0x04, 0x1e
        /*05d2*/ 	.short	(.L_400 - .L_399)
.L_399:
        /*05d4*/ 	.word	0x00000000
.L_400:


//--------------------- .nv.info._ZN7cutlass13device_kernelIN5flash19enable_sm80_to_sm89INS1_16FlashAttnFwdSm80INS1_25CollectiveMainloopFwdSm80ILi8ELi1ELb1EN4cute5tupleIJNS5_1CILi128EEENS7_ILi96EEES8_EEELi128ENS_6half_tEfNS_4arch4Sm80ELb0ELb1ELb1ELb1ELb0ELb0ELb1ELb1EEENS1_21CollectiveEpilogueFwdINS6_IJS8_S8_S9_EEENS6_IJNS7_ILi1EEESH_SH_EEESB_SD_Li256ELb1ELb1ELb1ELb0EEENS1_36VarlenDynamicPersistentTileSchedulerILi128ELi96ELi256ELi256ELb1ELb1ELb0ELb1ELb0ELb1EEEEEEEEEvNT_6ParamsE --------------------------
	.section	.nv.info._ZN7cutlass13device_kernelIN5flash19enable_sm80_to_sm89INS1_16FlashAttnFwdSm80INS1_25CollectiveMainloopFwdSm80ILi8ELi1ELb1EN4cute5tupleIJNS5_1CILi128EEENS7_ILi96EEES8_EEELi128ENS_6half_tEfNS_4arch4Sm80ELb0ELb1ELb1ELb1ELb0ELb0ELb1ELb1EEENS1_21CollectiveEpilogueFwdINS6_IJS8_S8_S9_EEENS6_IJNS7_ILi1EEESH_SH_EEESB_SD_Li256ELb1ELb1ELb1ELb0EEENS1_36VarlenDynamicPersistentTileSchedulerILi128ELi96ELi256ELi256ELb1ELb1ELb0ELb1ELb0ELb1EEEEEEEEEvNT_6ParamsE,"",@"SHT_CUDA_INFO"
	.sectionflags	@""
	.align	4


	//----- nvinfo : EIATTR_CUDA_API_VERSION
	.align		4
        /*0000*/ 	.byte	0x04, 0x37
        /*0002*/ 	.short	(.L_402 - .L_401)
.L_401:
        /*0004*/ 	.word	0x00000082


	//----- nvinfo : EIATTR_SW2861232_WAR
	.align		4
.L_402:
        /*0008*/ 	.byte	0x01, 0x35
	.zero		2


	//----- nvinfo : EIATTR_PARAM_CBANK
	.align		4
        /*000c*/ 	.byte	0x04, 0x0a
        /*000e*/ 	.short	(.L_404 - .L_403)
	.align		4
.L_403:
        /*0010*/ 	.word	index@(.nv.constant0._ZN7cutlass13device_kernelIN5flash19enable_sm80_to_sm89INS1_16FlashAttnFwdSm80INS1_25CollectiveMainloopFwdSm80ILi8ELi1ELb1EN4cute5tupleIJNS5_1CILi128EEENS7_ILi96EEES8_EEELi128ENS_6half_tEfNS_4arch4Sm80ELb0ELb1ELb1ELb1ELb0ELb0ELb1ELb1EEENS1_21CollectiveEpilogueFwdINS6_IJS8_S8_S9_EEENS6_IJNS7_ILi1EEESH_SH_EEESB_SD_Li256ELb1ELb1ELb1ELb0EEENS1_36VarlenDynamicPersistentTileSchedulerILi128ELi96ELi256ELi256ELb1ELb1ELb0ELb1ELb0ELb1EEEEEEEEEvNT_6ParamsE)
        /*0014*/ 	.short	0x0160
        /*0016*/ 	.short	0x0438


	//----- nvinfo : EIATTR_CBANK_PARAM_SIZE
	.align		4
.L_404:
        /*0018*/ 	.byte	0x03, 0x19
        /*001a*/ 	.short	0x0438


	//----- nvinfo : EIATTR_KPARAM_INFO
	.align		4
        /*001c*/ 	.byte	0x04, 0x17
        /*001e*/ 	.short	(.L_406 - .L_405)
.L_405:
        /*0020*/ 	.word	0x00000000
        /*0024*/ 	.short	0x0000
        /*0026*/ 	.short	0x0000
        /*0028*/ 	.byte	0x00, 0xf0, 0xe1, 0x10


	//----- nvinfo : EIATTR_MAXREG_COUNT
	.align		4
.L_406:
        /*002c*/ 	.byte	0x03, 0x1b
        /*002e*/ 	.short	0x00ff


	//----- nvinfo : EIATTR_NUM_BARRIERS
	.align		4
        /*0030*/ 	.byte	0x02, 0x4c
        /*0032*/ 	.byte	0x06
	.zero		1


	//----- nvinfo : EIATTR_ANNOTATIONS
	.align		4
        /*0034*/ 	.byte	0x04, 0x55
        /*0036*/ 	.short	(.L_408 - .L_407)


	//   ....[0]....
.L_407:
        /* <DEDUP_REMOVED lines=75> */


	//----- nvinfo : EIATTR_MERCURY_ISA_VERSION
	.align		4
.L_408:
        /*04d8*/ 	.byte	0x03, 0x5f
        /*04da*/ 	.short	0x0000


	//----- nvinfo : EIATTR_INT_WARP_WIDE_INSTR_OFFSETS
	.align		4
        /*04dc*/ 	.byte	0x04, 0x31
        /*04de*/ 	.short	(.L_410 - .L_409)


	//   ....[0]....
.L_409:
        /*04e0*/ 	.word	0x00013400


	//   ....[1]....
        /*04e4*/ 	.word	0x00013480


	//----- nvinfo : EIATTR_COOP_GROUP_MASK_REGIDS
	.align		4
.L_410:
        /*04e8*/ 	.byte	0x04, 0x29
        /*04ea*/ 	.short	(.L_412 - .L_411)


	//   ....[0]....
.L_411:
        /*04ec*/ 	.word	0xffffffff


	//   ....[1]....
        /*04f0*/ 	.word	0xffffffff


	//   ....[2]....
        /*04f4*/ 	.word	0xffffffff


	//   ....[3]....
        /*04f8*/ 	.word	0xffffffff


	//   ....[4]....
        /*04fc*/ 	.word	0xffffffff


	//   ....[5]....
        /*0500*/ 	.word	0xffffffff


	//   ....[6]....
        /*0504*/ 	.word	0xffffffff


	//   ....[7]....
        /*0508*/ 	.word	0xffffffff


	//   ....[8]....
        /*050c*/ 	.word	0xffffffff


	//   ....[9]....
        /*0510*/ 	.word	0xffffffff


	//   ....[10]....
        /*0514*/ 	.word	0xffffffff


	//   ....[11]....
        /*0518*/ 	.word	0xffffffff


	//   ....[12]....
        /*051c*/ 	.word	0xffffffff


	//   ....[13]....
        /*0520*/ 	.word	0xffffffff


	//   ....[14]....
        /*0524*/ 	.word	0xffffffff


	//   ....[15]....
        /*0528*/ 	.word	0xffffffff


	//   ....[16]....
        /*052c*/ 	.word	0xffffffff


	//   ....[17]....
        /*0530*/ 	.word	0xffffffff


	//   ....[18]....
        /*0534*/ 	.word	0xffffffff


	//   ....[19]....
        /*0538*/ 	.word	0xffffffff


	//   ....[20]....
        /*053c*/ 	.word	0xffffffff


	//   ....[21]....
        /*0540*/ 	.word	0xffffffff


	//   ....[22]....
        /*0544*/ 	.word	0xffffffff


	//   ....[23]....
        /*0548*/ 	.word	0xffffffff


	//   ....[24]....
        /*054c*/ 	.word	0xffffffff


	//   ....[25]....
        /*0550*/ 	.word	0xffffffff


	//   ....[26]....
        /*0554*/ 	.word	0xffffffff


	//   ....[27]....
        /*0558*/ 	.word	0xffffffff


	//   ....[28]....
        /*055c*/ 	.word	0xffffffff


	//   ....[29]....
        /*0560*/ 	.word	0xffffffff


	//   ....[30]....
        /*0564*/ 	.word	0xffffffff


	//   ....[31]....
        /*0568*/ 	.word	0xffffffff


	//   ....[32]....
        /*056c*/ 	.word	0xffffffff


	//   ....[33]....
        /*0570*/ 	.word	0xffffffff


	//   ....[34]....
        /*0574*/ 	.word	0xffffffff


	//   ....[35]....
        /*0578*/ 	.word	0xffffffff


	//   ....[36]....
        /*057c*/ 	.word	0xffffffff


	//   ....[37]....
        /*0580*/ 	.word	0xffffffff


	//   ....[38]....
        /*0584*/ 	.word	0xffffffff


	//   ....[39]....
        /*0588*/ 	.word	0xffffffff


	//   ....[40]....
        /*058c*/ 	.word	0xffffffff


	//   ....[41]....
        /*0590*/ 	.word	0xffffffff


	//   ....[42]....
        /*0594*/ 	.word	0xffffffff


	//   ....[43]....
        /*0598*/ 	.word	0xffffffff


	//   ....[44]....
        /*059c*/ 	.word	0xffffffff


	//   ....[45]....
        /*05a0*/ 	.word	0xffffffff


	//   ....[46]....
        /*05a4*/ 	.word	0xffffffff


	//   ....[47]....
        /*05a8*/ 	.word	0xffffffff


	//   ....[48]....
        /*05ac*/ 	.word	0xffffffff


	//   ....[49]....
        /*05b0*/ 	.word	0xffffffff


	//   ....[50]....
        /*05b4*/ 	.word	0xffffffff


	//   ....[51]....
        /*05b8*/ 	.word	0xffffffff


	//   ....[52]....
        /*05bc*/ 	.word	0xffffffff


	//   ....[53]....
        /*05c0*/ 	.word	0xffffffff


	//   ....[54]....
        /*05c4*/ 	.word	0xffffffff


	//   ....[55]....
        /*05c8*/ 	.word	0xffffffff


	//   ....[56]....
        /*05cc*/ 	.word	0xffffffff


	//   ....[57]....
        /*05d0*/ 	.word	0xffffffff


	//   ....[58]....
        /*05d4*/ 	.word	0xffffffff


	//   ....[59]....
        /*05d8*/ 	.word	0xffffffff


	//   ....[60]....
        /*05dc*/ 	.word	0xffffffff


	//   ....[61]....
        /*05e0*/ 	.word	0xffffffff


	//   ....[62]....
        /*05e4*/ 	.word	0xffffffff


	//   ....[63]....
        /*05e8*/ 	.word	0xffffffff


	//   ....[64]....
        /*05ec*/ 	.word	0xffffffff


	//   ....[65]....
        /*05f0*/ 	.word	0xffffffff


	//   ....[66]....
        /*05f4*/ 	.word	0xffffffff


	//   ....[67]....
        /*05f8*/ 	.word	0xffffffff


	//   ....[68]....
        /*05fc*/ 	.word	0xffffffff


	//   ....[69]....
        /*0600*/ 	.word	0xffffffff


	//   ....[70]....
        /*0604*/ 	.word	0xffffffff


	//   ....[71]....
        /*0608*/ 	.word	0xffffffff


	//   ....[72]....
        /*060c*/ 	.word	0xffffffff


	//   ....[73]....
        /*0610*/ 	.word	0xffffffff


	//   ....[74]....
        /*0614*/ 	.word	0xffffffff


	//   ....[75]....
        /*0618*/ 	.word	0xffffffff


	//   ....[76]....
        /*061c*/ 	.word	0xffffffff


	//   ....[77]....
        /*0620*/ 	.word	0xffffffff


	//   ....[78]....
        /*0624*/ 	.word	0xffffffff


	//   ....[79]....
        /*0628*/ 	.word	0xffffffff


	//   ....[80]....
        /*062c*/ 	.word	0xffffffff


	//   ....[81]....
        /*0630*/ 	.word	0xffffffff


	//   ....[82]....
        /*0634*/ 	.word	0xffffffff


	//   ....[83]....
        /*0638*/ 	.word	0xffffffff


	//   ....[84]....
        /*063c*/ 	.word	0xffffffff


	//   ....[85]....
        /*0640*/ 	.word	0xffffffff


	//   ....[86]....
        /*0644*/ 	.word	0xffffffff


	//   ....[87]....
        /*0648*/ 	.word	0xffffffff


	//   ....[88]....
        /*064c*/ 	.word	0xffffffff


	//   ....[89]....
        /*0650*/ 	.word	0xffffffff


	//   ....[90]....
        /*0654*/ 	.word	0xffffffff


	//   ....[91]....
        /*0658*/ 	.word	0xffffffff


	//   ....[92]....
        /*065c*/ 	.word	0xffffffff


	//   ....[93]....
        /*0660*/ 	.word	0xffffffff


	//   ....[94]....
        /*0664*/ 	.word	0xffffffff


	//   ....[95]....
        /*0668*/ 	.word	0xffffffff


	//   ....[96]....
        /*066c*/ 	.word	0xffffffff


	//   ....[97]....
        /*0670*/ 	.word	0xffffffff


	//   ....[98]....
        /*0674*/ 	.word	0xffffffff


	//   ....[99]....
        /*0678*/ 	.word	0xffffffff


	//   ....[100]....
        /*067c*/ 	.word	0xffffffff


	//   ....[101]....
        /*0680*/ 	.word	0xffffffff


	//   ....[102]....
        /*0684*/ 	.word	0xffffffff


	//   ....[103]....
        /*0688*/ 	.word	0xffffffff


	//   ....[104]....
        /*068c*/ 	.word	0xffffffff


	//   ....[105]....
        /*0690*/ 	.word	0xffffffff


	//   ....[106]....
        /*0694*/ 	.word	0xffffffff


	//   ....[107]....
        /*0698*/ 	.word	0xffffffff


	//   ....[108]....
        /*069c*/ 	.word	0xffffffff


	//   ....[109]....
        /*06a0*/ 	.word	0xffffffff


	//   ....[110]....
        /*06a4*/ 	.word	0xffffffff


	//   ....[111]....
        /*06a8*/ 	.word	0xffffffff


	//   ....[112]....
        /*06ac*/ 	.word	0xffffffff


	//   ....[113]....
        /*06b0*/ 	.word	0xffffffff


	//   ....[114]....
        /*06b4*/ 	.word	0xffffffff


	//   ....[115]....
        /*06b8*/ 	.word	0xffffffff


	//   ....[116]....
        /*06bc*/ 	.word	0xffffffff


	//   ....[117]....
        /*06c0*/ 	.word	0xffffffff


	//   ....[118]....
        /*06c4*/ 	.word	0xffffffff


	//   ....[119]....
        /*06c8*/ 	.word	0xffffffff


	//   ....[120]....
        /*06cc*/ 	.word	0xffffffff


	//   ....[121]....
        /*06d0*/ 	.word	0xffffffff


	//   ....[122]....
        /*06d4*/ 	.word	0xffffffff


	//   ....[123]....
        /*06d8*/ 	.word	0xffffffff


	//   ....[124]....
        /*06dc*/ 	.word	0xffffffff


	//   ....[125]....
        /*06e0*/ 	.word	0xffffffff


	//   ....[126]....
        /*06e4*/ 	.word	0xffffffff


	//   ....[127]....
        /*06e8*/ 	.word	0xffffffff


	//   ....[128]....
        /*06ec*/ 	.word	0xffffffff


	//   ....[129]....
        /*06f0*/ 	.word	0xffffffff


	//   ....[130]....
        /*06f4*/ 	.word	0xffffffff


	//   ....[131]....
        /*06f8*/ 	.word	0xffffffff


	//   ....[132]....
        /*06fc*/ 	.word	0xffffffff


	//   ....[133]....
        /*0700*/ 	.word	0xffffffff


	//   ....[134]....
        /*0704*/ 	.word	0xffffffff


	//   ....[135]....
        /*0708*/ 	.word	0xffffffff


	//   ....[136]....
        /*070c*/ 	.word	0xffffffff


	//   ....[137]....
        /*0710*/ 	.word	0xffffffff


	//   ....[138]....
        /*0714*/ 	.word	0xffffffff


	//   ....[139]....
        /*0718*/ 	.word	0xffffffff


	//   ....[140]....
        /*071c*/ 	.word	0xffffffff


	//   ....[141]....
        /*0720*/ 	.word	0xffffffff


	//   ....[142]....
        /*0724*/ 	.word	0xffffffff


	//   ....[143]....
        /*0728*/ 	.word	0xffffffff


	//   ....[144]....
        /*072c*/ 	.word	0xffffffff


	//----- nvinfo : EIATTR_COOP_GROUP_INSTR_OFFSETS
	.align		4
.L_412:
        /*0730*/ 	.byte	0x04, 0x28
        /*0732*/ 	.short	(.L_414 - .L_413)


	//   ....[0]....
.L_413:
        /*0734*/ 	.word	0x00000050


	//   ....[1]....
        /*0738*/ 	.word	0x00000210


	//   ....[2]....
        /*073c*/ 	.word	0x00000240


	//   ....[3]....
        /*0740*/ 	.word	0x00000270


	//   ....[4]....
        /*0744*/ 	.word	0x000002a0


	//   ....[5]....
        /*0748*/ 	.word	0x000002d0


	//   ....[6]....
        /*074c*/ 	.word	0x00000300


	//   ....[7]....
        /*0750*/ 	.word	0x00000470


	//   ....[8]....
        /*0754*/ 	.word	0x000004b0


	//   ....[9]....
        /*0758*/ 	.word	0x000004e0


	//   ....[10]....
        /*075c*/ 	.word	0x00000510


	//   ....[11]....
        /*0760*/ 	.word	0x00000540


	//   ....[12]....
        /*0764*/ 	.word	0x00000570


	//   ....[13]....
        /*0768*/ 	.word	0x00000600


	//   ....[14]....
        /*076c*/ 	.word	0x00000650


	//   ....[15]....
        /*0770*/ 	.word	0x00000670


	//   ....[16]....
        /*0774*/ 	.word	0x000006d0


	//   ....[17]....
        /*0778*/ 	.word	0x00002bf0


	//   ....[18]....
        /*077c*/ 	.word	0x00002c10


	//   ....[19]....
        /*0780*/ 	.word	0x00002c30


	//   ....[20]....
        /*0784*/ 	.word	0x00002c40


	//   ....[21]....
        /*0788*/ 	.word	0x00002c50


	//   ....[22]....
        /*078c*/ 	.word	0x00002c60


	//   ....[23]....
        /*0790*/ 	.word	0x00002c70


	//   ....[24]....
        /*0794*/ 	.word	0x00002d40


	//   ....[25]....
        /*0798*/ 	.word	0x000045a0


	//   ....[26]....
        /*079c*/ 	.word	0x00004eb0


	//   ....[27]....
        /*07a0*/ 	.word	0x000053a0


	//   ....[28]....
        /*07a4*/ 	.word	0x00005930


	//   ....[29]....
        /*07a8*/ 	.word	0x00005950


	//   ....[30]....
        /*07ac*/ 	.word	0x000059a0


	//   ....[31]....
        /*07b0*/ 	.word	0x00008660


	//   ....[32]....
        /*07b4*/ 	.word	0x00008880


	//   ....[33]....
        /*07b8*/ 	.word	0x000096e0


	//   ....[34]....
        /*07bc*/ 	.word	0x00009ab0


	//   ....[35]....
        /*07c0*/ 	.word	0x00009ae0


	//   ....[36]....
        /*07c4*/ 	.word	0x00009b50


	//   ....[37]....
        /*07c8*/ 	.word	0x0000cc80


	//   ....[38]....
        /*07cc*/ 	.word	0x0000cd00


	//   ....[39]....
        /*07d0*/ 	.word	0x0000cd20


	//   ....[40]....
        /*07d4*/ 	.word	0x0000ce10


	//   ....[41]....
        /*07d8*/ 	.word	0x0000fff0


	//   ....[42]....
        /*07dc*/ 	.word	0x00010210


	//   ....[43]....
        /*07e0*/ 	.word	0x00011070


	//   ....[44]....
        /*07e4*/ 	.word	0x00011440


	//   ....[45]....
        /*07e8*/ 	.word	0x00011470


	//   ....[46]....
        /*07ec*/ 	.word	0x000114e0


	//   ....[47]....
        /*07f0*/ 	.word	0x00012db0


	//   ....[48]....
        /*07f4*/ 	.word	0x00012e00


	//   ....[49]....
        /*07f8*/ 	.word	0x00012e20


	//   ....[50]....
        /*07fc*/ 	.word	0x00012e40


	//   ....[51]....
        /*0800*/ 	.word	0x00013f00


	//   ....[52]....
        /*0804*/ 	.word	0x00013f20


	//   ....[53]....
        /*0808*/ 	.word	0x00013f30


	//   ....[54]....
        /*080c*/ 	.word	0x00013f40


	//   ....[55]....
        /*0810*/ 	.word	0x000142b0


	//   ....[56]....
        /*0814*/ 	.word	0x000142d0


	//   ....[57]....
        /*0818*/ 	.word	0x000143c0


	//   ....[58]....
        /*081c*/ 	.word	0x000143d0


	//   ....[59]....
        /*0820*/ 	.word	0x000144d0


	//   ....[60]....
        /*0824*/ 	.word	0x000144f0


	//   ....[61]....
        /*0828*/ 	.word	0x000145f0


	//   ....[62]....
        /*082c*/ 	.word	0x00014600


	//   ....[63]....
        /*0830*/ 	.word	0x00014900


	//   ....[64]....
        /*0834*/ 	.word	0x00014920


	//   ....[65]....
        /*0838*/ 	.word	0x00014f70


	//   ....[66]....
        /*083c*/ 	.word	0x00014f80


	//   ....[67]....
        /*0840*/ 	.word	0x00015b80


	//   ....[68]....
        /*0844*/ 	.word	0x00015ba0


	//   ....[69]....
        /*0848*/ 	.word	0x00015ca0


	//   ....[70]....
        /*084c*/ 	.word	0x00015cb0


	//   ....[71]....
        /*0850*/ 	.word	0x00015db0


	//   ....[72]....
        /*0854*/ 	.word	0x00015dd0


	//   ....[73]....
        /*0858*/ 	.word	0x00015ed0


	//   ....[74]....
        /*085c*/ 	.word	0x00015ee0


	//   ....[75]....
        /*0860*/ 	.word	0x000160a0


	//   ....[76]....
        /*0864*/ 	.word	0x000160c0


	//   ....[77]....
        /*0868*/ 	.word	0x000161f0


	//   ....[78]....
        /*086c*/ 	.word	0x00016230


	//   ....[79]....
        /*0870*/ 	.word	0x00016260


	//   ....[80]....
        /*0874*/ 	.word	0x00016290


	//   ....[81]....
        /*0878*/ 	.word	0x000162c0


	//   ....[82]....
        /*087c*/ 	.word	0x000162f0


	//   ....[83]....
        /*0880*/ 	.word	0x00016450


	//   ....[84]....
        /*0884*/ 	.word	0x00016490


	//   ....[85]....
        /*0888*/ 	.word	0x000164c0


	//   ....[86]....
        /*088c*/ 	.word	0x000164f0


	//   ....[87]....
        /*0890*/ 	.word	0x00016520


	//   ....[88]....
        /*0894*/ 	.word	0x00016550


	//   ....[89]....
        /*0898*/ 	.word	0x000165e0


	//   ....[90]....
        /*089c*/ 	.word	0x00016640


	//   ....[91]....
        /*08a0*/ 	.word	0x00016650


	//   ....[92]....
        /*08a4*/ 	.word	0x000166b0


	//   ....[93]....
        /*08a8*/ 	.word	0x00017110


	//   ....[94]....
        /*08ac*/ 	.word	0x00017170


	//   ....[95]....
        /*08b0*/ 	.word	0x000171c0


	//   ....[96]....
        /*08b4*/ 	.word	0x00017210


	//   ....[97]....
        /*08b8*/ 	.word	0x00017260


	//   ....[98]....
        /*08bc*/ 	.word	0x000172d0


	//   ....[99]....
        /*08c0*/ 	.word	0x00017320


	//   ....[100]....
        /*08c4*/ 	.word	0x00017390


	//   ....[101]....
        /*08c8*/ 	.word	0x00017400


	//   ....[102]....
        /*08cc*/ 	.word	0x00017460


	//   ....[103]....
        /*08d0*/ 	.word	0x000174c0


	//   ....[104]....
        /*08d4*/ 	.word	0x00017520


	//   ....[105]....
        /*08d8*/ 	.word	0x00017570


	//   ....[106]....
        /*08dc*/ 	.word	0x000175d0


	//   ....[107]....
        /*08e0*/ 	.word	0x00017630


	//   ....[108]....
        /*08e4*/ 	.word	0x000176a0


	//   ....[109]....
        /*08e8*/ 	.word	0x00017710


	//   ....[110]....
        /*08ec*/ 	.word	0x00017770


	//   ....[111]....
        /*08f0*/ 	.word	0x000177e0


	//   ....[112]....
        /*08f4*/ 	.word	0x00017850


	//   ....[113]....
        /*08f8*/ 	.word	0x000178c0


	//   ....[114]....
        /*08fc*/ 	.word	0x00017920


	//   ....[115]....
        /*0900*/ 	.word	0x00017980


	//   ....[116]....
        /*0904*/ 	.word	0x000179f0


	//   ....[117]....
        /*0908*/ 	.word	0x00017a60


	//   ....[118]....
        /*090c*/ 	.word	0x00017ac0


	//   ....[119]....
        /*0910*/ 	.word	0x00017b30


	//   ....[120]....
        /*0914*/ 	.word	0x00017ba0


	//   ....[121]....
        /*0918*/ 	.word	0x00017c10


	//   ....[122]....
        /*091c*/ 	.word	0x00017c70


	//   ....[123]....
        /*0920*/ 	.word	0x00017ce0


	//   ....[124]....
        /*0924*/ 	.word	0x00017d50


	//   ....[125]....
        /*0928*/ 	.word	0x00017dc0


	//   ....[126]....
        /*092c*/ 	.word	0x00017e20


	//   ....[127]....
        /*0930*/ 	.word	0x00017e90


	//   ....[128]....
        /*0934*/ 	.word	0x00017f00


	//   ....[129]....
        /*0938*/ 	.word	0x00017f50


	//   ....[130]....
        /*093c*/ 	.word	0x00017f90


	//   ....[131]....
        /*0940*/ 	.word	0x00017fe0


	//   ....[132]....
        /*0944*/ 	.word	0x00018030


	//   ....[133]....
        /*0948*/ 	.word	0x00018080


	//   ....[134]....
        /*094c*/ 	.word	0x000180f0


	//   ....[135]....
        /*0950*/ 	.word	0x00018140


	//   ....[136]....
        /*0954*/ 	.word	0x00018190


	//   ....[137]....
        /*0958*/ 	.word	0x000181e0


	//   ....[138]....
        /*095c*/ 	.word	0x00018230


	//   ....[139]....
        /*0960*/ 	.word	0x00018280


	//   ....[140]....
        /*0964*/ 	.word	0x000182f0


	//   ....[141]....
        /*0968*/ 	.word	0x00018340


	//   ....[142]....
        /*096c*/ 	.word	0x000183b0


	//   ....[143]....
        /*0970*/ 	.word	0x00018410


	//   ....[144]....
        /*0974*/ 	.word	0x00018480


	//----- nvinfo : EIATTR_EXIT_INSTR_OFFSETS
	.align		4
.L_414:
        /*0978*/ 	.byte	0x04, 0x1c
        /*097a*/ 	.short	(.L_416 - .L_415)


	//   ....[0]....
.L_415:
        /*097c*/ 	.word	0x000010f0


	//   ....[1]....
        /*0980*/ 	.word	0x000170d0


	//----- nvinfo : EIATTR_MAX_THREADS
	.align		4
.L_416:
        /*0984*/ 	.byte	0x04, 0x05
        /*0986*/ 	.short	(.L_418 - .L_417)
.L_417:
        /*0988*/ 	.word	0x00000100
        /*098c*/ 	.word	0x00000001
        /*0990*/ 	.word	0x00000001


	//----- nvinfo : EIATTR_CRS_STACK_SIZE
	.align		4
.L_418:
        /*0994*/ 	.byte	0x04, 0x1e
        /*0996*/ 	.short	(.L_420 - .L_419)
.L_419:
        /*0998*/ 	.word	0x00000000
.L_420:


//--------------------- .nv.info._ZN7cutlass13device_kernelIN5flash19enable_sm80_to_sm89INS1_16FlashAttnFwdSm80INS1_25CollectiveMainloopFwdSm80ILi8ELi1ELb1EN4cute5tupleIJNS5_1CILi128EEENS7_ILi96EEES8_EEELi128ENS_6half_tEfNS_4arch4Sm80ELb0ELb1ELb1ELb1ELb0ELb1ELb1ELb1EEENS1_21CollectiveEpilogueFwdINS6_IJS8_S8_S9_EEENS6_IJNS7_ILi1EEESH_SH_EEESB_SD_Li256ELb1ELb1ELb1ELb0EEENS1_36VarlenDynamicPersistentTileSchedulerILi128ELi96ELi256ELi256ELb1ELb1ELb0ELb1ELb0ELb1EEEEEEEEEvNT_6ParamsE --------------------------
	.section	.nv.info._ZN7cutlass13device_kernelIN5flash19enable_sm80_to_sm89INS1_16FlashAttnFwdSm80INS1_25CollectiveMainloopFwdSm80ILi8ELi1ELb1EN4cute5tupleIJNS5_1CILi128EEENS7_ILi96EEES8_EEELi128ENS_6half_tEfNS_4arch4Sm80ELb0ELb1ELb1ELb1ELb0ELb1ELb1ELb1EEENS1_21CollectiveEpilogueFwdINS6_IJS8_S8_S9_EEENS6_IJNS7_ILi1EEESH_SH_EEESB_SD_Li256ELb1ELb1ELb1ELb0EEENS1_36VarlenDynamicPersistentTileSchedulerILi128ELi96ELi256ELi256ELb1ELb1ELb0ELb1ELb0ELb1EEEEEEEEEvNT_6ParamsE,"",@"SHT_CUDA_INFO"
	.sectionflags	@""
	.align	4


	//----- nvinfo : EIATTR_CUDA_API_VERSION
	.align		4
        /*0000*/ 	.byte	0x04, 0x37
        /*0002*/ 	.short	(.L_422 - .L_421)
.L_421:
        /*0004*/ 	.word	0x00000082


	//----- nvinfo : EIATTR_SW2861232_WAR
	.align		4
.L_422:
        /*0008*/ 	.byte	0x01, 0x35
	.zero		2


	//----- nvinfo : EIATTR_PARAM_CBANK
	.align		4
        /*000c*/ 	.byte	0x04, 0x0a
        /*000e*/ 	.short	(.L_424 - .L_423)
	.align		4
.L_423:
        /*0010*/ 	.word	index@(.nv.constant0._ZN7cutlass13device_kernelIN5flash19enable_sm80_to_sm89INS1_16FlashAttnFwdSm80INS1_25CollectiveMainloopFwdSm80ILi8ELi1ELb1EN4cute5tupleIJNS5_1CILi128EEENS7_ILi96EEES8_EEELi128ENS_6half_tEfNS_4arch4Sm80ELb0ELb1ELb1ELb1ELb0ELb1ELb1ELb1EEENS1_21CollectiveEpilogueFwdINS6_IJS8_S8_S9_EEENS6_IJNS7_ILi1EEESH_SH_EEESB_SD_Li256ELb1ELb1ELb1ELb0EEENS1_36VarlenDynamicPersistentTileSchedulerILi128ELi96ELi256ELi256ELb1ELb1ELb0ELb1ELb0ELb1EEEEEEEEEvNT_6ParamsE)
        /*0014*/ 	.short	0x0160
        /*0016*/ 	.short	0x0438


	//----- nvinfo : EIATTR_CBANK_PARAM_SIZE
	.align		4
.L_424:
        /*0018*/ 	.byte	0x03, 0x19
        /*001a*/ 	.short	0x0438


	//----- nvinfo : EIATTR_KPARAM_INFO
	.align		4
        /*001c*/ 	.byte	0x04, 0x17
        /*001e*/ 	.short	(.L_426 - .L_425)
.L_425:
        /*0020*/ 	.word	0x00000000
        /*0024*/ 	.short	0x0000
        /*0026*/ 	.short	0x0000
        /*0028*/ 	.byte	0x00, 0xf0, 0xe1, 0x10


	//----- nvinfo : EIATTR_MAXREG_COUNT
	.align		4
.L_426:
        /*002c*/ 	.byte	0x03, 0x1b
        /*002e*/ 	.short	0x00ff


	//----- nvinfo : EIATTR_NUM_BARRIERS
	.align		4
        /*0030*/ 	.byte	0x02, 0x4c
        /*0032*/ 	.byte	0x06
	.zero		1


	//----- nvinfo : EIATTR_ANNOTATIONS
	.align		4
        /*0034*/ 	.byte	0x04, 0x55
        /*0036*/ 	.short	(.L_428 - .L_427)


	//   ....[0]....
.L_427:
        /* <DEDUP_REMOVED lines=62> */


	//----- nvinfo : EIATTR_MERCURY_ISA_VERSION
	.align		4
.L_428:
        /*0408*/ 	.byte	0x03, 0x5f
        /*040a*/ 	.short	0x0000


	//----- nvinfo : EIATTR_INT_WARP_WIDE_INSTR_OFFSETS
	.align		4
        /*040c*/ 	.byte	0x04, 0x31
        /*040e*/ 	.short	(.L_430 - .L_429)


	//   ....[0]....
.L_429:
        /*0410*/ 	.word	0x0001d890


	//   ....[1]....
        /*0414*/ 	.word	0x0001d910


	//----- nvinfo : EIATTR_COOP_GROUP_MASK_REGIDS
	.align		4
.L_430:
        /*0418*/ 	.byte	0x04, 0x29
        /*041a*/ 	.short	(.L_432 - .L_431)


	//   ....[0]....
.L_431:
        /*041c*/ 	.word	0xffffffff


	//   ....[1]....
        /*0420*/ 	.word	0xffffffff


	//   ....[2]....
        /*0424*/ 	.word	0xffffffff


	//   ....[3]....
        /*0428*/ 	.word	0xffffffff


	//   ....[4]....
        /*042c*/ 	.word	0xffffffff


	//   ....[5]....
        /*0430*/ 	.word	0xffffffff


	//   ....[6]....
        /*0434*/ 	.word	0xffffffff


	//   ....[7]....
        /*0438*/ 	.word	0xffffffff


	//   ....[8]....
        /*043c*/ 	.word	0xffffffff


	//   ....[9]....
        /*0440*/ 	.word	0xffffffff


	//   ....[10]....
        /*0444*/ 	.word	0xffffffff


	//   ....[11]....
        /*0448*/ 	.word	0xffffffff


	//   ....[12]....
        /*044c*/ 	.word	0xffffffff


	//   ....[13]....
        /*0450*/ 	.word	0xffffffff


	//   ....[14]....
        /*0454*/ 	.word	0xffffffff


	//   ....[15]....
        /*0458*/ 	.word	0xffffffff


	//   ....[16]....
        /*045c*/ 	.word	0xffffffff


	//   ....[17]....
        /*0460*/ 	.word	0xffffffff


	//   ....[18]....
        /*0464*/ 	.word	0xffffffff


	//   ....[19]....
        /*0468*/ 	.word	0xffffffff


	//   ....[20]....
        /*046c*/ 	.word	0xffffffff


	//   ....[21]....
        /*0470*/ 	.word	0xffffffff


	//   ....[22]....
        /*0474*/ 	.word	0xffffffff


	//   ....[23]....
        /*0478*/ 	.word	0xffffffff


	//   ....[24]....
        /*047c*/ 	.word	0xffffffff


	//   ....[25]....
        /*0480*/ 	.word	0xffffffff


	//   ....[26]....
        /*0484*/ 	.word	0xffffffff


	//   ....[27]....
        /*0488*/ 	.word	0xffffffff


	//   ....[28]....
        /*048c*/ 	.word	0xffffffff


	//   ....[29]....
        /*0490*/ 	.word	0xffffffff


	//   ....[30]....
        /*0494*/ 	.word	0xffffffff


	//   ....[31]....
        /*0498*/ 	.word	0xffffffff


	//   ....[32]....
        /*049c*/ 	.word	0xffffffff


	//   ....[33]....
        /*04a0*/ 	.word	0xffffffff


	//   ....[34]....
        /*04a4*/ 	.word	0xffffffff


	//   ....[35]....
        /*04a8*/ 	.word	0xffffffff


	//   ....[36]....
        /*04ac*/ 	.word	0xffffffff


	//   ....[37]....
        /*04b0*/ 	.word	0xffffffff


	//   ....[38]....
        /*04b4*/ 	.word	0xffffffff


	//   ....[39]....
        /*04b8*/ 	.word	0xffffffff


	//   ....[40]....
        /*04bc*/ 	.word	0xffffffff


	//   ....[41]....
        /*04c0*/ 	.word	0xffffffff


	//   ....[42]....
        /*04c4*/ 	.word	0xffffffff


	//   ....[43]....
        /*04c8*/ 	.word	0xffffffff


	//   ....[44]....
        /*04cc*/ 	.word	0xffffffff


	//   ....[45]....
        /*04d0*/ 	.word	0xffffffff


	//   ....[46]....
        /*04d4*/ 	.word	0xffffffff


	//   ....[47]....
        /*04d8*/ 	.word	0xffffffff


	//   ....[48]....
        /*04dc*/ 	.word	0xffffffff


	//   ....[49]....
        /*04e0*/ 	.word	0xffffffff


	//   ....[50]....
        /*04e4*/ 	.word	0xffffffff


	//   ....[51]....
        /*04e8*/ 	.word	0xffffffff


	//   ....[52]....
        /*04ec*/ 	.word	0xffffffff


	//   ....[53]....
        /*04f0*/ 	.word	0xffffffff


	//   ....[54]....
        /*04f4*/ 	.word	0xffffffff


	//   ....[55]....
        /*04f8*/ 	.word	0xffffffff


	//   ....[56]....
        /*04fc*/ 	.word	0xffffffff


	//   ....[57]....
        /*0500*/ 	.word	0xffffffff


	//   ....[58]....
        /*0504*/ 	.word	0xffffffff


	//   ....[59]....
        /*0508*/ 	.word	0xffffffff


	//   ....[60]....
        /*050c*/ 	.word	0xffffffff


	//   ....[61]....
        /*0510*/ 	.word	0xffffffff


	//   ....[62]....
        /*0514*/ 	.word	0xffffffff


	//   ....[63]....
        /*0518*/ 	.word	0xffffffff


	//   ....[64]....
        /*051c*/ 	.word	0xffffffff


	//   ....[65]....
        /*0520*/ 	.word	0xffffffff


	//   ....[66]....
        /*0524*/ 	.word	0xffffffff


	//   ....[67]....
        /*0528*/ 	.word	0xffffffff


	//   ....[68]....
        /*052c*/ 	.word	0xffffffff


	//   ....[69]....
        /*0530*/ 	.word	0xffffffff


	//   ....[70]....
        /*0534*/ 	.word	0xffffffff


	//   ....[71]....
        /*0538*/ 	.word	0xffffffff


	//   ....[72]....
        /*053c*/ 	.word	0xffffffff


	//   ....[73]....
        /*0540*/ 	.word	0xffffffff


	//   ....[74]....
        /*0544*/ 	.word	0xffffffff


	//   ....[75]....
        /*0548*/ 	.word	0xffffffff


	//   ....[76]....
        /*054c*/ 	.word	0xffffffff


	//   ....[77]....
        /*0550*/ 	.word	0xffffffff


	//   ....[78]....
        /*0554*/ 	.word	0xffffffff


	//   ....[79]....
        /*0558*/ 	.word	0xffffffff


	//   ....[80]....
        /*055c*/ 	.word	0xffffffff


	//   ....[81]....
        /*0560*/ 	.word	0xffffffff


	//   ....[82]....
        /*0564*/ 	.word	0xffffffff


	//   ....[83]....
        /*0568*/ 	.word	0xffffffff


	//   ....[84]....
        /*056c*/ 	.word	0xffffffff


	//   ....[85]....
        /*0570*/ 	.word	0xffffffff


	//   ....[86]....
        /*0574*/ 	.word	0xffffffff


	//   ....[87]....
        /*0578*/ 	.word	0xffffffff


	//   ....[88]....
        /*057c*/ 	.word	0xffffffff


	//   ....[89]....
        /*0580*/ 	.word	0xffffffff


	//   ....[90]....
        /*0584*/ 	.word	0xffffffff


	//   ....[91]....
        /*0588*/ 	.word	0xffffffff


	//   ....[92]....
        /*058c*/ 	.word	0xffffffff


	//   ....[93]....
        /*0590*/ 	.word	0xffffffff


	//   ....[94]....
        /*0594*/ 	.word	0xffffffff


	//   ....[95]....
        /*0598*/ 	.word	0xffffffff


	//   ....[96]....
        /*059c*/ 	.word	0xffffffff


	//   ....[97]....
        /*05a0*/ 	.word	0xffffffff


	//   ....[98]....
        /*05a4*/ 	.word	0xffffffff


	//   ....[99]....
        /*05a8*/ 	.word	0xffffffff


	//   ....[100]....
        /*05ac*/ 	.word	0xffffffff


	//   ....[101]....
        /*05b0*/ 	.word	0xffffffff


	//   ....[102]....
        /*05b4*/ 	.word	0xffffffff


	//   ....[103]....
        /*05b8*/ 	.word	0xffffffff


	//   ....[104]....
        /*05bc*/ 	.word	0xffffffff


	//   ....[105]....
        /*05c0*/ 	.word	0xffffffff


	//   ....[106]....
        /*05c4*/ 	.word	0xffffffff


	//   ....[107]....
        /*05c8*/ 	.word	0xffffffff


	//   ....[108]....
        /*05cc*/ 	.word	0xffffffff


	//   ....[109]....
        /*05d0*/ 	.word	0xffffffff


	//   ....[110]....
        /*05d4*/ 	.word	0xffffffff


	//   ....[111]....
        /*05d8*/ 	.word	0xffffffff


	//   ....[112]....
        /*05dc*/ 	.word	0xffffffff


	//   ....[113]....
        /*05e0*/ 	.word	0xffffffff


	//   ....[114]....
        /*05e4*/ 	.word	0xffffffff


	//   ....[115]....
        /*05e8*/ 	.word	0xffffffff


	//   ....[116]....
        /*05ec*/ 	.word	0xffffffff


	//   ....[117]....
        /*05f0*/ 	.word	0xffffffff


	//   ....[118]....
        /*05f4*/ 	.word	0xffffffff


	//   ....[119]....
        /*05f8*/ 	.word	0xffffffff


	//   ....[120]....
        /*05fc*/ 	.word	0xffffffff


	//   ....[121]....
        /*0600*/ 	.word	0xffffffff


	//   ....[122]....
        /*0604*/ 	.word	0xffffffff


	//   ....[123]....
        /*0608*/ 	.word	0xffffffff


	//   ....[124]....
        /*060c*/ 	.word	0xffffffff


	//   ....[125]....
        /*0610*/ 	.word	0xffffffff


	//   ....[126]....
        /*0614*/ 	.word	0xffffffff


	//   ....[127]....
        /*0618*/ 	.word	0xffffffff


	//   ....[128]....
        /*061c*/ 	.word	0xffffffff


	//   ....[129]....
        /*0620*/ 	.word	0xffffffff


	//   ....[130]....
        /*0624*/ 	.word	0xffffffff


	//   ....[131]....
        /*0628*/ 	.word	0xffffffff


	//   ....[132]....
        /*062c*/ 	.word	0xffffffff


	//   ....[133]....
        /*0630*/ 	.word	0xffffffff


	//   ....[134]....
        /*0634*/ 	.word	0xffffffff


	//   ....[135]....
        /*0638*/ 	.word	0xffffffff


	//   ....[136]....
        /*063c*/ 	.word	0xffffffff


	//   ....[137]....
        /*0640*/ 	.word	0xffffffff


	//   ....[138]....
        /*0644*/ 	.word	0xffffffff


	//   ....[139]....
        /*0648*/ 	.word	0xffffffff


	//   ....[140]....
        /*064c*/ 	.word	0xffffffff


	//   ....[141]....
        /*0650*/ 	.word	0xffffffff


	//   ....[142]....
        /*0654*/ 	.word	0xffffffff


	//   ....[143]....
        /*0658*/ 	.word	0xffffffff


	//   ....[144]....
        /*065c*/ 	.word	0xffffffff


	//   ....[145]....
        /*0660*/ 	.word	0xffffffff


	//   ....[146]....
        /*0664*/ 	.word	0xffffffff


	//   ....[147]....
        /*0668*/ 	.word	0xffffffff


	//   ....[148]....
        /*066c*/ 	.word	0xffffffff


	//   ....[149]....
        /*0670*/ 	.word	0xffffffff


	//   ....[150]....
        /*0674*/ 	.word	0xffffffff


	//   ....[151]....
        /*0678*/ 	.word	0xffffffff


	//   ....[152]....
        /*067c*/ 	.word	0xffffffff


	//   ....[153]....
        /*0680*/ 	.word	0xffffffff


	//   ....[154]....
        /*0684*/ 	.word	0xffffffff


	//   ....[155]....
        /*0688*/ 	.word	0xffffffff


	//   ....[156]....
        /*068c*/ 	.word	0xffffffff


	//   ....[157]....
        /*0690*/ 	.word	0xffffffff


	//   ....[158]....
        /*0694*/ 	.word	0xffffffff


	//   ....[159]....
        /*0698*/ 	.word	0xffffffff


	//   ....[160]....
        /*069c*/ 	.word	0xffffffff


	//   ....[161]....
        /*06a0*/ 	.word	0xffffffff


	//   ....[162]....
        /*06a4*/ 	.word	0xffffffff


	//   ....[163]....
        /*06a8*/ 	.word	0xffffffff


	//   ....[164]....
        /*06ac*/ 	.word	0xffffffff


	//   ....[165]....
        /*06b0*/ 	.word	0xffffffff


	//   ....[166]....
        /*06b4*/ 	.word	0xffffffff


	//   ....[167]....
        /*06b8*/ 	.word	0xffffffff


	//   ....[168]....
        /*06bc*/ 	.word	0xffffffff


	//   ....[169]....
        /*06c0*/ 	.word	0xffffffff


	//   ....[170]....
        /*06c4*/ 	.word	0xffffffff


	//   ....[171]....
        /*06c8*/ 	.word	0xffffffff


	//   ....[172]....
        /*06cc*/ 	.word	0xffffffff


	//   ....[173]....
        /*06d0*/ 	.word	0xffffffff


	//   ....[174]....
        /*06d4*/ 	.word	0xffffffff


	//   ....[175]....
        /*06d8*/ 	.word	0xffffffff


	//   ....[176]....
        /*06dc*/ 	.word	0xffffffff


	//----- nvinfo : EIATTR_COOP_GROUP_INSTR_OFFSETS
	.align		4
.L_432:
        /*06e0*/ 	.byte	0x04, 0x28
        /*06e2*/ 	.short	(.L_434 - .L_433)


	//   ....[0]....
.L_433:
        /*06e4*/ 	.word	0x00000050


	//   ....[1]....
        /*06e8*/ 	.word	0x00000200


	//   ....[2]....
        /*06ec*/ 	.word	0x00000230


	//   ....[3]....
        /*06f0*/ 	.word	0x00000260


	//   ....[4]....
        /*06f4*/ 	.word	0x00000290


	//   ....[5]....
        /*06f8*/ 	.word	0x000002c0


	//   ....[6]....
        /*06fc*/ 	.word	0x000002f0


	//   ....[7]....
        /*0700*/ 	.word	0x00000450


	//   ....[8]....
        /*0704*/ 	.word	0x00000490


	//   ....[9]....
        /*0708*/ 	.word	0x000004c0


	//   ....[10]....
        /*070c*/ 	.word	0x000004f0


	//   ....[11]....
        /*0710*/ 	.word	0x00000520


	//   ....[12]....
        /*0714*/ 	.word	0x00000550


	//   ....[13]....
        /*0718*/ 	.word	0x000005e0


	//   ....[14]....
        /*071c*/ 	.word	0x00000630


	//   ....[15]....
        /*0720*/ 	.word	0x00000650


	//   ....[16]....
        /*0724*/ 	.word	0x000006b0


	//   ....[17]....
        /*0728*/ 	.word	0x00008720


	//   ....[18]....
        /*072c*/ 	.word	0x00008760


	//   ....[19]....
        /*0730*/ 	.word	0x00008790


	//   ....[20]....
        /*0734*/ 	.word	0x000087d0


	//   ....[21]....
        /*0738*/ 	.word	0x00008800


	//   ....[22]....
        /*073c*/ 	.word	0x00008830


	//   ....[23]....
        /*0740*/ 	.word	0x000088b0


	//   ....[24]....
        /*0744*/ 	.word	0x00008920


	//   ....[25]....
        /*0748*/ 	.word	0x00008f60


	//   ....[26]....
        /*074c*/ 	.word	0x00008f80


	//   ....[27]....
        /*0750*/ 	.word	0x00008fa0


	//   ....[28]....
        /*0754*/ 	.word	0x00008fb0


	//   ....[29]....
        /*0758*/ 	.word	0x00009150


	//   ....[30]....
        /*075c*/ 	.word	0x00009210


	//   ....[31]....
        /*0760*/ 	.word	0x00009250


	//   ....[32]....
        /*0764*/ 	.word	0x00009290


	//   ....[33]....
        /*0768*/ 	.word	0x00009450


	//   ....[34]....
        /*076c*/ 	.word	0x00009510


	//   ....[35]....
        /*0770*/ 	.word	0x00009550


	//   ....[36]....
        /*0774*/ 	.word	0x00009590


	//   ....[37]....
        /*0778*/ 	.word	0x00009770


	//   ....[38]....
        /*077c*/ 	.word	0x00009830


	//   ....[39]....
        /*0780*/ 	.word	0x00009870


	//   ....[40]....
        /*0784*/ 	.word	0x000098a0


	//   ....[41]....
        /*0788*/ 	.word	0x0000b3c0


	//   ....[42]....
        /*078c*/ 	.word	0x0000b430


	//   ....[43]....
        /*0790*/ 	.word	0x0000b460


	//   ....[44]....
        /*0794*/ 	.word	0x0000b4a0


	//   ....[45]....
        /*0798*/ 	.word	0x0000b560


	//   ....[46]....
        /*079c*/ 	.word	0x0000b5a0


	//   ....[47]....
        /*07a0*/ 	.word	0x0000b5b0


	//   ....[48]....
        /*07a4*/ 	.word	0x0000b5c0


	//   ....[49]....
        /*07a8*/ 	.word	0x0000b790


	//   ....[50]....
        /*07ac*/ 	.word	0x0000b7d0


	//   ....[51]....
        /*07b0*/ 	.word	0x0000b7e0


	//   ....[52]....
        /*07b4*/ 	.word	0x0000b7f0


	//   ....[53]....
        /*07b8*/ 	.word	0x0000b8d0


	//   ....[54]....
        /*07bc*/ 	.word	0x0000b910


	//   ....[55]....
        /*07c0*/ 	.word	0x0000b920


	//   ....[56]....
        /*07c4*/ 	.word	0x0000b940


	//   ....[57]....
        /*07c8*/ 	.word	0x0000ee00


	//   ....[58]....
        /*07cc*/ 	.word	0x0000f000


	//   ....[59]....
        /*07d0*/ 	.word	0x0000fc20


	//   ....[60]....
        /*07d4*/ 	.word	0x00010190


	//   ....[61]....
        /*07d8*/ 	.word	0x000101b0


	//   ....[62]....
        /*07dc*/ 	.word	0x00010200


	//   ....[63]....
        /*07e0*/ 	.word	0x00012e40


	//   ....[64]....
        /*07e4*/ 	.word	0x00013090


	//   ....[65]....
        /*07e8*/ 	.word	0x00013ed0


	//   ....[66]....
        /*07ec*/ 	.word	0x00014260


	//   ....[67]....
        /*07f0*/ 	.word	0x00014290


	//   ....[68]....
        /*07f4*/ 	.word	0x00014310


	//   ....[69]....
        /*07f8*/ 	.word	0x00017420


	//   ....[70]....
        /*07fc*/ 	.word	0x00017440


	//   ....[71]....
        /*0800*/ 	.word	0x00017460


	//   ....[72]....
        /*0804*/ 	.word	0x00017480


	//   ....[73]....
        /*0808*/ 	.word	0x0001a4f0


	//   ....[74]....
        /*080c*/ 	.word	0x0001a760


	//   ....[75]....
        /*0810*/ 	.word	0x0001b5a0


	//   ....[76]....
        /*0814*/ 	.word	0x0001b930


	//   ....[77]....
        /*0818*/ 	.word	0x0001b960


	//   ....[78]....
        /*081c*/ 	.word	0x0001b9e0


	//   ....[79]....
        /*0820*/ 	.word	0x0001d260


	//   ....[80]....
        /*0824*/ 	.word	0x0001d290


	//   ....[81]....
        /*0828*/ 	.word	0x0001d2a0


	//   ....[82]....
        /*082c*/ 	.word	0x0001d2d0


	//   ....[83]....
        /*0830*/ 	.word	0x0001e500


	//   ....[84]....
        /*0834*/ 	.word	0x0001e510


	//   ....[85]....
        /*0838*/ 	.word	0x0001e520


	//   ....[86]....
        /*083c*/ 	.word	0x0001e540


	//   ....[87]....
        /*0840*/ 	.word	0x0001e890


	//   ....[88]....
        /*0844*/ 	.word	0x0001e8b0


	//   ....[89]....
        /*0848*/ 	.word	0x0001e990


	//   ....[90]....
        /*084c*/ 	.word	0x0001e9a0


	//   ....[91]....
        /*0850*/ 	.word	0x0001ea90


	//   ....[92]....
        /*0854*/ 	.word	0x0001eab0


	//   ....[93]....
        /*0858*/ 	.word	0x0001eba0


	//   ....[94]....
        /*085c*/ 	.word	0x0001ebb0


	//   ....[95]....
        /*0860*/ 	.word	0x0001eea0


	//   ....[96]....
        /*0864*/ 	.word	0x0001eec0


	//   ....[97]....
        /*0868*/ 	.word	0x0001f510


	//   ....[98]....
        /*086c*/ 	.word	0x0001f520


	//   ....[99]....
        /*0870*/ 	.word	0x000200d0


	//   ....[100]....
        /*0874*/ 	.word	0x000200f0


	//   ....[101]....
        /*0878*/ 	.word	0x000201e0


	//   ....[102]....
        /*087c*/ 	.word	0x000201f0


	//   ....[103]....
        /*0880*/ 	.word	0x000202e0


	//   ....[104]....
        /*0884*/ 	.word	0x00020300


	//   ....[105]....
        /*0888*/ 	.word	0x000203f0


	//   ....[106]....
        /*088c*/ 	.word	0x00020400


	//   ....[107]....
        /*0890*/ 	.word	0x000205a0


	//   ....[108]....
        /*0894*/ 	.word	0x000205c0


	//   ....[109]....
        /*0898*/ 	.word	0x000206f0


	//   ....[110]....
        /*089c*/ 	.word	0x00020730


	//   ....[111]....
        /*08a0*/ 	.word	0x00020760


	//   ....[112]....
        /*08a4*/ 	.word	0x00020790


	//   ....[113]....
        /*08a8*/ 	.word	0x000207c0


	//   ....[114]....
        /*08ac*/ 	.word	0x000207f0


	//   ....[115]....
        /*08b0*/ 	.word	0x00020950


	//   ....[116]....
        /*08b4*/ 	.word	0x00020990


	//   ....[117]....
        /*08b8*/ 	.word	0x000209c0


	//   ....[118]....
        /*08bc*/ 	.word	0x000209f0


	//   ....[119]....
        /*08c0*/ 	.word	0x00020a20


	//   ....[120]....
        /*08c4*/ 	.word	0x00020a50


	//   ....[121]....
        /*08c8*/ 	.word	0x00020ae0


	//   ....[122]....
        /*08cc*/ 	.word	0x00020b40


	//   ....[123]....
        /*08d0*/ 	.word	0x00020b50


	//   ....[124]....
        /*08d4*/ 	.word	0x00020bb0


	//   ....[125]....
        /*08d8*/ 	.word	0x00021620


	//   ....[126]....
        /*08dc*/ 	.word	0x00021680


	//   ....[127]....
        /*08e0*/ 	.word	0x000216d0


	//   ....[128]....
        /*08e4*/ 	.word	0x00021720


	//   ....[129]....
        /*08e8*/ 	.word	0x00021770


	//   ....[130]....
        /*08ec*/ 	.word	0x000217e0


	//   ....[131]....
        /*08f0*/ 	.word	0x00021820


	//   ....[132]....
        /*08f4*/ 	.word	0x00021890


	//   ....[133]....
        /*08f8*/ 	.word	0x00021900


	//   ....[134]....
        /*08fc*/ 	.word	0x00021960


	//   ....[135]....
        /*0900*/ 	.word	0x000219c0


	//   ....[136]....
        /*0904*/ 	.word	0x00021a20


	//   ....[137]....
        /*0908*/ 	.word	0x00021a70


	//   ....[138]....
        /*090c*/ 	.word	0x00021ac0


	//   ....[139]....
        /*0910*/ 	.word	0x00021b30


	//   ....[140]....
        /*0914*/ 	.word	0x00021ba0


	//   ....[141]....
        /*0918*/ 	.word	0x00021c10


	//   ....[142]....
        /*091c*/ 	.word	0x00021c70


	//   ....[143]....
        /*0920*/ 	.word	0x00021ce0


	//   ....[144]....
        /*0924*/ 	.word	0x00021d50


	//   ....[145]....
        /*0928*/ 	.word	0x00021dc0


	//   ....[146]....
        /*092c*/ 	.word	0x00021e20


	//   ....[147]....
        /*0930*/ 	.word	0x00021e80


	//   ....[148]....
        /*0934*/ 	.word	0x00021ef0


	//   ....[149]....
        /*0938*/ 	.word	0x00021f50


	//   ....[150]....
        /*093c*/ 	.word	0x00021fb0


	//   ....[151]....
        /*0940*/ 	.word	0x00022010


	//   ....[152]....
        /*0944*/ 	.word	0x00022080


	//   ....[153]....
        /*0948*/ 	.word	0x000220f0


	//   ....[154]....
        /*094c*/ 	.word	0x00022150


	//   ....[155]....
        /*0950*/ 	.word	0x000221c0


	//   ....[156]....
        /*0954*/ 	.word	0x00022230


	//   ....[157]....
        /*0958*/ 	.word	0x000222a0


	//   ....[158]....
        /*095c*/ 	.word	0x00022300


	//   ....[159]....
        /*0960*/ 	.word	0x00022370


	//   ....[160]....
        /*0964*/ 	.word	0x000223e0


	//   ....[161]....
        /*0968*/ 	.word	0x00022430


	//   ....[162]....
        /*096c*/ 	.word	0x00022470


	//   ....[163]....
        /*0970*/ 	.word	0x000224c0


	//   ....[164]....
        /*0974*/ 	.word	0x00022510


	//   ....[165]....
        /*0978*/ 	.word	0x00022560


	//   ....[166]....
        /*097c*/ 	.word	0x000225d0


	//   ....[167]....
        /*0980*/ 	.word	0x00022610


	//   ....[168]....
        /*0984*/ 	.word	0x00022660


	//   ....[169]....
        /*0988*/ 	.word	0x000226b0


	//   ....[170]....
        /*098c*/ 	.word	0x00022700


	//   ....[171]....
        /*0990*/ 	.word	0x00022750


	//   ....[172]....
        /*0994*/ 	.word	0x000227c0


	//   ....[173]....
        /*0998*/ 	.word	0x00022800


	//   ....[174]....
        /*099c*/ 	.word	0x00022870


	//   ....[175]....
        /*09a0*/ 	.word	0x000228d0


	//   ....[176]....
        /*09a4*/ 	.word	0x00022930


	//----- nvinfo : EIATTR_EXIT_INSTR_OFFSETS
	.align		4
.L_434:
        /*09a8*/ 	.byte	0x04, 0x1c
        /*09aa*/ 	.short	(.L_436 - .L_435)


	//   ....[0]....
.L_435:
        /*09ac*/ 	.word	0x000010d0


	//   ....[1]....
        /*09b0*/ 	.word	0x000215e0


	//----- nvinfo : EIATTR_MAX_THREADS
	.align		4
.L_436:
        /*09b4*/ 	.byte	0x04, 0x05
        /*09b6*/ 	.short	(.L_438 - .L_437)
.L_437:
        /*09b8*/ 	.word	0x00000100
        /*09bc*/ 	.word	0x00000001
        /*09c0*/ 	.word	0x00000001


	//----- nvinfo : EIATTR_CRS_STACK_SIZE
	.align		4
.L_438:
        /*09c4*/ 	.byte	0x04, 0x1e
        /*09c6*/ 	.short	(.L_440 - .L_439)
.L_439:
        /*09c8*/ 	.word	0x00000000
.L_440:


//--------------------- .nv.info._ZN7cutlass13device_kernelIN5flash19enable_sm80_to_sm89INS1_16FlashAttnFwdSm80INS1_25CollectiveMainloopFwdSm80ILi4ELi1ELb0EN4cute5tupleIJNS5_1CILi128EEENS7_ILi64EEES8_EEELi128ENS_6half_tEfNS_4arch4Sm80ELb1ELb0ELb1ELb0ELb0ELb0ELb1ELb1EEENS1_21CollectiveEpilogueFwdINS6_IJS8_S8_S9_EEENS6_IJNS7_ILi1EEESH_SH_EEESB_SD_Li128ELb0ELb1ELb1ELb0EEENS1_30DynamicPersistentTileSchedulerILi128ELi128ELb1ELb1ELb0EEEEEEEEEvNT_6ParamsE --------------------------
	.section	.nv.info._ZN7cutlass13device_kernelIN5flash19enable_sm80_to_sm89INS1_16FlashAttnFwdSm80INS1_25CollectiveMainloopFwdSm80ILi4ELi1ELb0EN4cute5tupleIJNS5_1CILi128EEENS7_ILi64EEES8_EEELi128ENS_6half_tEfNS_4arch4Sm80ELb1ELb0ELb1ELb0ELb0ELb0ELb1ELb1EEENS1_21CollectiveEpilogueFwdINS6_IJS8_S8_S9_EEENS6_IJNS7_ILi1EEESH_SH_EEESB_SD_Li128ELb0ELb1ELb1ELb0EEENS1_30DynamicPersistentTileSchedulerILi128ELi128ELb1ELb1ELb0EEEEEEEEEvNT_6ParamsE,"",@"SHT_CUDA_INFO"
	.sectionflags	@""
	.align	4


	//----- nvinfo : EIATTR_CUDA_API_VERSION
	.align		4
        /*0000*/ 	.byte	0x04, 0x37
        /*0002*/ 	.short	(.L_442 - .L_441)
.L_441:
        /*0004*/ 	.word	0x00000082


	//----- nvinfo : EIATTR_SW2861232_WAR
	.align		4
.L_442:
        /*0008*/ 	.byte	0x01, 0x35
	.zero		2


	//----- nvinfo : EIATTR_PARAM_CBANK
	.align		4
        /*000c*/ 	.byte	0x04, 0x0a
        /*000e*/ 	.short	(.L_444 - .L_443)
	.align		4
.L_443:
        /*0010*/ 	.word	index@(.nv.constant0._ZN7cutlass13device_kernelIN5flash19enable_sm80_to_sm89INS1_16FlashAttnFwdSm80INS1_25CollectiveMainloopFwdSm80ILi4ELi1ELb0EN4cute5tupleIJNS5_1CILi128EEENS7_ILi64EEES8_EEELi128ENS_6half_tEfNS_4arch4Sm80ELb1ELb0ELb1ELb0ELb0ELb0ELb1ELb1EEENS1_21CollectiveEpilogueFwdINS6_IJS8_S8_S9_EEENS6_IJNS7_ILi1EEESH_SH_EEESB_SD_Li128ELb0ELb1ELb1ELb0EEENS1_30DynamicPersistentTileSchedulerILi128ELi128ELb1ELb1ELb0EEEEEEEEEvNT_6ParamsE)
        /*0014*/ 	.short	0x0160
        /*0016*/ 	.short	0x0428


	//----- nvinfo : EIATTR_CBANK_PARAM_SIZE
	.align		4
.L_444:
        /*0018*/ 	.byte	0x03, 0x19
        /*001a*/ 	.short	0x0428


	//----- nvinfo : EIATTR_KPARAM_INFO
	.align		4
        /*001c*/ 	.byte	0x04, 0x17
        /*001e*/ 	.short	(.L_446 - .L_445)
.L_445:
        /*0020*/ 	.word	0x00000000
        /*0024*/ 	.short	0x0000
        /*0026*/ 	.short	0x0000
        /*0028*/ 	.byte	0x00, 0xf0, 0xa1, 0x10


	//----- nvinfo : EIATTR_MAXREG_COUNT
	.align		4
.L_446:
        /*002c*/ 	.byte	0x03, 0x1b
        /*002e*/ 	.short	0x00ff


	//----- nvinfo : EIATTR_NUM_BARRIERS
	.align		4
        /*0030*/ 	.byte	0x02, 0x4c
        /*0032*/ 	.byte	0x06
	.zero		1


	//----- nvinfo : EIATTR_ANNOTATIONS
	.align		4
        /*0034*/ 	.byte	0x04, 0x55
        /*0036*/ 	.short	(.L_448 - .L_447)


	//   ....[0]....
.L_447:
        /* <DEDUP_REMOVED lines=76> */


	//----- nvinfo : EIATTR_MERCURY_ISA_VERSION
	.align		4
.L_448:
        /*04e8*/ 	.byte	0x03, 0x5f
        /*04ea*/ 	.short	0x0000


	//----- nvinfo : EIATTR_INT_WARP_WIDE_INSTR_OFFSETS
	.align		4
        /*04ec*/ 	.byte	0x04, 0x31
        /*04ee*/ 	.short	(.L_450 - .L_449)


	//   ....[0]....
.L_449:
        /*04f0*/ 	.word	0x00011630


	//   ....[1]....
        /*04f4*/ 	.word	0x000116b0


	//----- nvinfo : EIATTR_COOP_GROUP_MASK_REGIDS
	.align		4
.L_450:
        /*04f8*/ 	.byte	0x04, 0x29
        /*04fa*/ 	.short	(.L_452 - .L_451)


	//   ....[0]....
.L_451:
        /*04fc*/ 	.word	0xffffffff


	//   ....[1]....
        /*0500*/ 	.word	0xffffffff


	//   ....[2]....
        /*0504*/ 	.word	0xffffffff


	//   ....[3]....
        /*0508*/ 	.word	0xffffffff


	//   ....[4]....
        /*050c*/ 	.word	0xffffffff


	//   ....[5]....
        /*0510*/ 	.word	0xffffffff


	//   ....[6]....
        /*0514*/ 	.word	0xffffffff


	//   ....[7]....
        /*0518*/ 	.word	0xffffffff


	//   ....[8]....
        /*051c*/ 	.word	0xffffffff


	//   ....[9]....
        /*0520*/ 	.word	0xffffffff


	//   ....[10]....
        /*0524*/ 	.word	0xffffffff


	//   ....[11]....
        /*0528*/ 	.word	0xffffffff


	//   ....[12]....
        /*052c*/ 	.word	0xffffffff


	//   ....[13]....
        /*0530*/ 	.word	0xffffffff


	//   ....[14]....
        /*0534*/ 	.word	0xffffffff


	//   ....[15]....
        /*0538*/ 	.word	0xffffffff


	//   ....[16]....
        /*053c*/ 	.word	0xffffffff


	//   ....[17]....
        /*0540*/ 	.word	0xffffffff


	//   ....[18]....
        /*0544*/ 	.word	0xffffffff


	//   ....[19]....
        /*0548*/ 	.word	0xffffffff


	//   ....[20]....
        /*054c*/ 	.word	0xffffffff


	//   ....[21]....
        /*0550*/ 	.word	0xffffffff


	//   ....[22]....
        /*0554*/ 	.word	0xffffffff


	//   ....[23]....
        /*0558*/ 	.word	0xffffffff


	//   ....[24]....
        /*055c*/ 	.word	0xffffffff


	//   ....[25]....
        /*0560*/ 	.word	0xffffffff


	//   ....[26]....
        /*0564*/ 	.word	0xffffffff


	//   ....[27]....
        /*0568*/ 	.word	0xffffffff


	//   ....[28]....
        /*056c*/ 	.word	0xffffffff


	//   ....[29]....
        /*0570*/ 	.word	0xffffffff


	//   ....[30]....
        /*0574*/ 	.word	0xffffffff


	//   ....[31]....
        /*0578*/ 	.word	0xffffffff


	//   ....[32]....
        /*057c*/ 	.word	0xffffffff


	//   ....[33]....
        /*0580*/ 	.word	0xffffffff


	//   ....[34]....
        /*0584*/ 	.word	0xffffffff


	//   ....[35]....
        /*0588*/ 	.word	0xffffffff


	//   ....[36]....
        /*058c*/ 	.word	0xffffffff


	//   ....[37]....
        /*0590*/ 	.word	0xffffffff


	//   ....[38]....
        /*0594*/ 	.word	0xffffffff


	//   ....[39]....
        /*0598*/ 	.word	0xffffffff


	//   ....[40]....
        /*059c*/ 	.word	0xffffffff


	//   ....[41]....
        /*05a0*/ 	.word	0xffffffff


	//   ....[42]....
        /*05a4*/ 	.word	0xffffffff


	//   ....[43]....
        /*05a8*/ 	.word	0xffffffff


	//   ....[44]....
        /*05ac*/ 	.word	0xffffffff


	//   ....[45]....
        /*05b0*/ 	.word	0xffffffff


	//   ....[46]....
        /*05b4*/ 	.word	0xffffffff


	//   ....[47]....
        /*05b8*/ 	.word	0xffffffff


	//   ....[48]....
        /*05bc*/ 	.word	0xffffffff


	//   ....[49]....
        /*05c0*/ 	.word	0xffffffff


	//   ....[50]....
        /*05c4*/ 	.word	0xffffffff


	//   ....[51]....
        /*05c8*/ 	.word	0xffffffff


	//   ....[52]....
        /*05cc*/ 	.word	0xffffffff


	//   ....[53]....
        /*05d0*/ 	.word	0xffffffff


	//   ....[54]....
        /*05d4*/ 	.word	0xffffffff


	//   ....[55]....
        /*05d8*/ 	.word	0xffffffff


	//   ....[56]....
        /*05dc*/ 	.word	0xffffffff


	//   ....[57]....
        /*05e0*/ 	.word	0xffffffff


	//   ....[58]....
        /*05e4*/ 	.word	0xffffffff


	//   ....[59]....
        /*05e8*/ 	.word	0xffffffff


	//   ....[60]....
        /*05ec*/ 	.word	0xffffffff


	//   ....[61]....
        /*05f0*/ 	.word	0xffffffff


	//   ....[62]....
        /*05f4*/ 	.word	0xffffffff


	//   ....[63]....
        /*05f8*/ 	.word	0xffffffff


	//   ....[64]....
        /*05fc*/ 	.word	0xffffffff


	//   ....[65]....
        /*0600*/ 	.word	0xffffffff


	//   ....[66]....
        /*0604*/ 	.word	0xffffffff


	//   ....[67]....
        /*0608*/ 	.word	0xffffffff


	//   ....[68]....
        /*060c*/ 	.word	0xffffffff


	//   ....[69]....
        /*0610*/ 	.word	0xffffffff


	//   ....[70]....
        /*0614*/ 	.word	0xffffffff


	//   ....[71]....
        /*0618*/ 	.word	0xffffffff


	//   ....[72]....
        /*061c*/ 	.word	0xffffffff


	//   ....[73]....
        /*0620*/ 	.word	0xffffffff


	//   ....[74]....
        /*0624*/ 	.word	0xffffffff


	//   ....[75]....
        /*0628*/ 	.word	0xffffffff


	//   ....[76]....
        /*062c*/ 	.word	0xffffffff


	//   ....[77]....
        /*0630*/ 	.word	0xffffffff


	//   ....[78]....
        /*0634*/ 	.word	0xffffffff


	//   ....[79]....
        /*0638*/ 	.word	0xffffffff


	//   ....[80]....
        /*063c*/ 	.word	0xffffffff


	//   ....[81]....
        /*0640*/ 	.word	0xffffffff


	//   ....[82]....
        /*0644*/ 	.word	0xffffffff


	//   ....[83]....
        /*0648*/ 	.word	0xffffffff


	//   ....[84]....
        /*064c*/ 	.word	0xffffffff


	//   ....[85]....
        /*0650*/ 	.word	0xffffffff


	//   ....[86]....
        /*0654*/ 	.word	0xffffffff


	//   ....[87]....
        /*0658*/ 	.word	0xffffffff


	//   ....[88]....
        /*065c*/ 	.word	0xffffffff


	//   ....[89]....
        /*0660*/ 	.word	0xffffffff


	//   ....[90]....
        /*0664*/ 	.word	0xffffffff


	//   ....[91]....
        /*0668*/ 	.word	0xffffffff


	//   ....[92]....
        /*066c*/ 	.word	0xffffffff


	//   ....[93]....
        /*0670*/ 	.word	0xffffffff


	//   ....[94]....
        /*0674*/ 	.word	0xffffffff


	//   ....[95]....
        /*0678*/ 	.word	0xffffffff


	//   ....[96]....
        /*067c*/ 	.word	0xffffffff


	//   ....[97]....
        /*0680*/ 	.word	0xffffffff


	//   ....[98]....
        /*0684*/ 	.word	0xffffffff


	//   ....[99]....
        /*0688*/ 	.word	0xffffffff


	//   ....[100]....
        /*068c*/ 	.word	0xffffffff


	//----- nvinfo : EIATTR_COOP_GROUP_INSTR_OFFSETS
	.align		4
.L_452:
        /*0690*/ 	.byte	0x04, 0x28
        /*0692*/ 	.short	(.L_454 - .L_453)


	//   ....[0]....
.L_453:
        /*0694*/ 	.word	0x00000050


	//   ....[1]....
        /*0698*/ 	.word	0x00000060


	//   ....[2]....
        /*069c*/ 	.word	0x00001810


	//   ....[3]....
        /*06a0*/ 	.word	0x00001830


	//   ....[4]....
        /*06a4*/ 	.word	0x00001970


	//   ....[5]....
        /*06a8*/ 	.word	0x00001980


	//   ....[6]....
        /*06ac*/ 	.word	0x00001ab0


	//   ....[7]....
        /*06b0*/ 	.word	0x00001ad0


	//   ....[8]....
        /*06b4*/ 	.word	0x00001c00


	//   ....[9]....
        /*06b8*/ 	.word	0x00001c10


	//   ....[10]....
        /*06bc*/ 	.word	0x00001d40


	//   ....[11]....
        /*06c0*/ 	.word	0x00001d60


	//   ....[12]....
        /*06c4*/ 	.word	0x00001e90


	//   ....[13]....
        /*06c8*/ 	.word	0x00001ea0


	//   ....[14]....
        /*06cc*/ 	.word	0x00001fd0


	//   ....[15]....
        /*06d0*/ 	.word	0x00001ff0


	//   ....[16]....
        /*06d4*/ 	.word	0x00002120


	//   ....[17]....
        /*06d8*/ 	.word	0x00002130


	//   ....[18]....
        /*06dc*/ 	.word	0x00003f80


	//   ....[19]....
        /*06e0*/ 	.word	0x00003fa0


	//   ....[20]....
        /*06e4*/ 	.word	0x000045c0


	//   ....[21]....
        /*06e8*/ 	.word	0x00004610


	//   ....[22]....
        /*06ec*/ 	.word	0x00004630


	//   ....[23]....
        /*06f0*/ 	.word	0x00004640


	//   ....[24]....
        /*06f4*/ 	.word	0x000046d0


	//   ....[25]....
        /*06f8*/ 	.word	0x00004840


	//   ....[26]....
        /*06fc*/ 	.word	0x00004cc0


	//   ....[27]....
        /*0700*/ 	.word	0x00004ea0


	//   ....[28]....
        /*0704*/ 	.word	0x00004ed0


	//   ....[29]....
        /*0708*/ 	.word	0x00004f80


	//   ....[30]....
        /*070c*/ 	.word	0x000075c0


	//   ....[31]....
        /*0710*/ 	.word	0x000075e0


	//   ....[32]....
        /*0714*/ 	.word	0x00008230


	//   ....[33]....
        /*0718*/ 	.word	0x00008260


	//   ....[34]....
        /*071c*/ 	.word	0x00009130


	//   ....[35]....
        /*0720*/ 	.word	0x00009230


	//   ....[36]....
        /*0724*/ 	.word	0x00009290


	//   ....[37]....
        /*0728*/ 	.word	0x000092c0


	//   ....[38]....
        /*072c*/ 	.word	0x000092f0


	//   ....[39]....
        /*0730*/ 	.word	0x00009310


	//   ....[40]....
        /*0734*/ 	.word	0x00009350


	//   ....[41]....
        /*0738*/ 	.word	0x00009390


	//   ....[42]....
        /*073c*/ 	.word	0x0000d850


	//   ....[43]....
        /*0740*/ 	.word	0x0000d8d0


	//   ....[44]....
        /*0744*/ 	.word	0x0000d900


	//   ....[45]....
        /*0748*/ 	.word	0x0000d9e0


	//   ....[46]....
        /*074c*/ 	.word	0x0000dd10


	//   ....[47]....
        /*0750*/ 	.word	0x0000dd30


	//   ....[48]....
        /*0754*/ 	.word	0x0000ddb0


	//   ....[49]....
        /*0758*/ 	.word	0x0000dfc0


	//   ....[50]....
        /*075c*/ 	.word	0x00010a30


	//   ....[51]....
        /*0760*/ 	.word	0x00010aa0


	//   ....[52]....
        /*0764*/ 	.word	0x00010ab0


	//   ....[53]....
        /*0768*/ 	.word	0x00010ac0


	//   ....[54]....
        /*076c*/ 	.word	0x00010af0


	//   ....[55]....
        /*0770*/ 	.word	0x00010b10


	//   ....[56]....
        /*0774*/ 	.word	0x00010b20


	//   ....[57]....
        /*0778*/ 	.word	0x00010b30


	//   ....[58]....
        /*077c*/ 	.word	0x000117f0


	//   ....[59]....
        /*0780*/ 	.word	0x00011c50


	//   ....[60]....
        /*0784*/ 	.word	0x00011c60


	//   ....[61]....
        /*0788*/ 	.word	0x00011c80


	//   ....[62]....
        /*078c*/ 	.word	0x00011c90


	//   ....[63]....
        /*0790*/ 	.word	0x00011cd0


	//   ....[64]....
        /*0794*/ 	.word	0x00011cf0


	//   ....[65]....
        /*0798*/ 	.word	0x00011d10


	//   ....[66]....
        /*079c*/ 	.word	0x00011d30


	//   ....[67]....
        /*07a0*/ 	.word	0x00011e90


	//   ....[68]....
        /*07a4*/ 	.word	0x00011ec0


	//   ....[69]....
        /*07a8*/ 	.word	0x000124c0


	//   ....[70]....
        /*07ac*/ 	.word	0x000124e0


	//   ....[71]....
        /*07b0*/ 	.word	0x00012910


	//   ....[72]....
        /*07b4*/ 	.word	0x00012930


	//   ....[73]....
        /*07b8*/ 	.word	0x00012d60


	//   ....[74]....
        /*07bc*/ 	.word	0x00012d70


	//   ....[75]....
        /*07c0*/ 	.word	0x00013500


	//   ....[76]....
        /*07c4*/ 	.word	0x00013610


	//   ....[77]....
        /*07c8*/ 	.word	0x00013680


	//   ....[78]....
        /*07cc*/ 	.word	0x000136f0


	//   ....[79]....
        /*07d0*/ 	.word	0x00013750


	//   ....[80]....
        /*07d4*/ 	.word	0x000137c0


	//   ....[81]....
        /*07d8*/ 	.word	0x00013830


	//   ....[82]....
        /*07dc*/ 	.word	0x000138a0


	//   ....[83]....
        /*07e0*/ 	.word	0x00013900


	//   ....[84]....
        /*07e4*/ 	.word	0x00013970


	//   ....[85]....
        /*07e8*/ 	.word	0x000139e0


	//   ....[86]....
        /*07ec*/ 	.word	0x00013a50


	//   ....[87]....
        /*07f0*/ 	.word	0x00013ab0


	//   ....[88]....
        /*07f4*/ 	.word	0x00013b20


	//   ....[89]....
        /*07f8*/ 	.word	0x00013b90


	//   ....[90]....
        /*07fc*/ 	.word	0x00013c00


	//   ....[91]....
        /*0800*/ 	.word	0x00013c60


	//   ....[92]....
        /*0804*/ 	.word	0x00013cc0


	//   ....[93]....
        /*0808*/ 	.word	0x00013d20


	//   ....[94]....
        /*080c*/ 	.word	0x00013d70


	//   ....[95]....
        /*0810*/ 	.word	0x00013dd0


	//   ....[96]....
        /*0814*/ 	.word	0x00013e20


	//   ....[97]....
        /*0818*/ 	.word	0x00013e80


	//   ....[98]....
        /*081c*/ 	.word	0x00013ed0


	//   ....[99]....
        /*0820*/ 	.word	0x00013f30


	//   ....[100]....
        /*0824*/ 	.word	0x00013f90


	//----- nvinfo : EIATTR_EXIT_INSTR_OFFSETS
	.align		4
.L_454:
        /*0828*/ 	.byte	0x04, 0x1c
        /*082a*/ 	.short	(.L_456 - .L_455)


	//   ....[0]....
.L_455:
        /*082c*/ 	.word	0x000000b0


	//   ....[1]....
        /*0830*/ 	.word	0x000135c0


	//----- nvinfo : EIATTR_MAX_THREADS
	.align		4
.L_456:
        /*0834*/ 	.byte	0x04, 0x05
        /*0836*/ 	.short	(.L_458 - .L_457)
.L_457:
        /*0838*/ 	.word	0x00000080
        /*083c*/ 	.word	0x00000001
        /*0840*/ 	.word	0x00000001


	//----- nvinfo : EIATTR_CRS_STACK_SIZE
	.align		4
.L_458:
        /*0844*/ 	.byte	0x04, 0x1e
        /*0846*/ 	.short	(.L_460 - .L_459)
.L_459:
        /*0848*/ 	.word	0x00000000
.L_460:


//--------------------- .nv.info._ZN7cutlass13device_kernelIN5flash19enable_sm80_to_sm89INS1_16FlashAttnFwdSm80INS1_25CollectiveMainloopFwdSm80ILi8ELi1ELb1EN4cute5tupleIJNS5_1CILi128EEENS7_ILi112EEES8_EEELi128ENS_6half_tEfNS_4arch4Sm80ELb1ELb0ELb1ELb1ELb0ELb0ELb1ELb1EEENS1_21CollectiveEpilogueFwdINS6_IJS8_S8_S9_EEENS6_IJNS7_ILi1EEESH_SH_EEESB_SD_Li256ELb1ELb1ELb1ELb0EEENS1_36VarlenDynamicPersistentTileSchedulerILi128ELi112ELi256ELi256ELb1ELb1ELb0ELb1ELb1ELb1EEEEEEEEEvNT_6ParamsE --------------------------
	.section	.nv.info._ZN7cutlass13device_kernelIN5flash19enable_sm80_to_sm89INS1_16FlashAttnFwdSm80INS1_25CollectiveMainloopFwdSm80ILi8ELi1ELb1EN4cute5tupleIJNS5_1CILi128EEENS7_ILi112EEES8_EEELi128ENS_6half_tEfNS_4arch4Sm80ELb1ELb0ELb1ELb1ELb0ELb0ELb1ELb1EEENS1_21CollectiveEpilogueFwdINS6_IJS8_S8_S9_EEENS6_IJNS7_ILi1EEESH_SH_EEESB_SD_Li256ELb1ELb1ELb1ELb0EEENS1_36VarlenDynamicPersistentTileSchedulerILi128ELi112ELi256ELi256ELb1ELb1ELb0ELb1ELb1ELb1EEEEEEEEEvNT_6ParamsE,"",@"SHT_CUDA_INFO"
	.sectionflags	@""
	.align	4


	//----- nvinfo : EIATTR_CUDA_API_VERSION
	.align		4
        /*0000*/ 	.byte	0x04, 0x37
        /*0002*/ 	.short	(.L_462 - .L_461)
.L_461:
        /*0004*/ 	.word	0x00000082


	//----- nvinfo : EIATTR_SW2861232_WAR
	.align		4
.L_462:
        /*0008*/ 	.byte	0x01, 0x35
	.zero		2


	//----- nvinfo : EIATTR_PARAM_CBANK
	.align		4
        /*000c*/ 	.byte	0x04, 0x0a
        /*000e*/ 	.short	(.L_464 - .L_463)
	.align		4
.L_463:
        /*0010*/ 	.word	index@(.nv.constant0._ZN7cutlass13device_kernelIN5flash19enable_sm80_to_sm89INS1_16FlashAttnFwdSm80INS1_25CollectiveMainloopFwdSm80ILi8ELi1ELb1EN4cute5tupleIJNS5_1CILi128EEENS7_ILi112EEES8_EEELi128ENS_6half_tEfNS_4arch4Sm80ELb1ELb0ELb1ELb1ELb0ELb0ELb1ELb1EEENS1_21CollectiveEpilogueFwdINS6_IJS8_S8_S9_EEENS6_IJNS7_ILi1EEESH_SH_EEESB_SD_Li256ELb1ELb1ELb1ELb0EEENS1_36VarlenDynamicPersistentTileSchedulerILi128ELi112ELi256ELi256ELb1ELb1ELb0ELb1ELb1ELb1EEEEEEEEEvNT_6ParamsE)
        /*0014*/ 	.short	0x0160
        /*0016*/ 	.short	0x0438


	//----- nvinfo : EIATTR_CBANK_PARAM_SIZE
	.align		4
.L_464:
        /*0018*/ 	.byte	0x03, 0x19
        /*001a*/ 	.short	0x0438


	//----- nvinfo : EIATTR_KPARAM_INFO
	.align		4
        /*001c*/ 	.byte	0x04, 0x17
        /*001e*/ 	.short	(.L_466 - .L_465)
.L_465:
        /*0020*/ 	.word	0x00000000
        /*0024*/ 	.short	0x0000
        /*0026*/ 	.short	0x0000
        /*0028*/ 	.byte	0x00, 0xf0, 0xe1, 0x10


	//----- nvinfo : EIATTR_MAXREG_COUNT
	.align		4
.L_466:
        /*002c*/ 	.byte	0x03, 0x1b
        /*002e*/ 	.short	0x00ff


	//----- nvinfo : EIATTR_NUM_BARRIERS
	.align		4
        /*0030*/ 	.byte	0x02, 0x4c
        /*0032*/ 	.byte	0x06
	.zero		1


	//----- nvinfo : EIATTR_ANNOTATIONS
	.align		4
        /*0034*/ 	.byte	0x04, 0x55
        /*0036*/ 	.short	(.L_468 - .L_467)


	//   ....[0]....
.L_467:
        /* <DEDUP_REMOVED lines=84> */


	//----- nvinfo : EIATTR_MERCURY_ISA_VERSION
	.align		4
.L_468:
        /*0560*/ 	.byte	0x03, 0x5f
        /*0562*/ 	.short	0x0000


	//----- nvinfo : EIATTR_INT_WARP_WIDE_INSTR_OFFSETS
	.align		4
        /*0564*/ 	.byte	0x04, 0x31
        /*0566*/ 	.short	(.L_470 - .L_469)


	//   ....[0]....
.L_469:
        /*0568*/ 	.word	0x0000f0a0


	//   ....[1]....
        /*056c*/ 	.word	0x0000f120


	//----- nvinfo : EIATTR_COOP_GROUP_MASK_REGIDS
	.align		4
.L_470:
        /*0570*/ 	.byte	0x04, 0x29
        /*0572*/ 	.short	(.L_472 - .L_471)


	//   ....[0]....
.L_471:
        /*0574*/ 	.word	0xffffffff


	//   ....[1]....
        /*0578*/ 	.word	0xffffffff


	//   ....[2]....
        /*057c*/ 	.word	0xffffffff


	//   ....[3]....
        /*0580*/ 	.word	0xffffffff


	//   ....[4]....
        /*0584*/ 	.word	0xffffffff


	//   ....[5]....
        /*0588*/ 	.word	0xffffffff


	//   ....[6]....
        /*058c*/ 	.word	0xffffffff


	//   ....[7]....
        /*0590*/ 	.word	0xffffffff


	//   ....[8]....
        /*0594*/ 	.word	0xffffffff


	//   ....[9]....
        /*0598*/ 	.word	0xffffffff


	//   ....[10]....
        /*059c*/ 	.word	0xffffffff


	//   ....[11]....
        /*05a0*/ 	.word	0xffffffff


	//   ....[12]....
        /*05a4*/ 	.word	0xffffffff


	//   ....[13]....
        /*05a8*/ 	.word	0xffffffff


	//   ....[14]....
        /*05ac*/ 	.word	0xffffffff


	//   ....[15]....
        /*05b0*/ 	.word	0xffffffff


	//   ....[16]....
        /*05b4*/ 	.word	0xffffffff


	//   ....[17]....
        /*05b8*/ 	.word	0xffffffff


	//   ....[18]....
        /*05bc*/ 	.word	0xffffffff


	//   ....[19]....
        /*05c0*/ 	.word	0xffffffff


	//   ....[20]....
        /*05c4*/ 	.word	0xffffffff


	//   ....[21]....
        /*05c8*/ 	.word	0xffffffff


	//   ....[22]....
        /*05cc*/ 	.word	0xffffffff


	//   ....[23]....
        /*05d0*/ 	.word	0xffffffff


	//   ....[24]....
        /*05d4*/ 	.word	0xffffffff


	//   ....[25]....
        /*05d8*/ 	.word	0xffffffff


	//   ....[26]....
        /*05dc*/ 	.word	0xffffffff


	//   ....[27]....
        /*05e0*/ 	.word	0xffffffff


	//   ....[28]....
        /*05e4*/ 	.word	0xffffffff


	//   ....[29]....
        /*05e8*/ 	.word	0xffffffff


	//   ....[30]....
        /*05ec*/ 	.word	0xffffffff


	//   ....[31]....
        /*05f0*/ 	.word	0xffffffff


	//   ....[32]....
        /*05f4*/ 	.word	0xffffffff


	//   ....[33]....
        /*05f8*/ 	.word	0xffffffff


	//   ....[34]....
        /*05fc*/ 	.word	0xffffffff


	//   ....[35]....
        /*0600*/ 	.word	0xffffffff


	//   ....[36]....
        /*0604*/ 	.word	0xffffffff


	//   ....[37]....
        /*0608*/ 	.word	0xffffffff


	//   ....[38]....
        /*060c*/ 	.word	0xffffffff


	//   ....[39]....
        /*0610*/ 	.word	0xffffffff


	//   ....[40]....
        /*0614*/ 	.word	0xffffffff


	//   ....[41]....
        /*0618*/ 	.word	0xffffffff


	//   ....[42]....
        /*061c*/ 	.word	0xffffffff


	//   ....[43]....
        /*0620*/ 	.word	0xffffffff


	//   ....[44]....
        /*0624*/ 	.word	0xffffffff


	//   ....[45]....
        /*0628*/ 	.word	0xffffffff


	//   ....[46]....
        /*062c*/ 	.word	0xffffffff


	//   ....[47]....
        /*0630*/ 	.word	0xffffffff


	//   ....[48]....
        /*0634*/ 	.word	0xffffffff


	//   ....[49]....
        /*0638*/ 	.word	0xffffffff


	//   ....[50]....
        /*063c*/ 	.word	0xffffffff


	//   ....[51]....
        /*0640*/ 	.word	0xffffffff


	//   ....[52]....
        /*0644*/ 	.word	0xffffffff


	//   ....[53]....
        /*0648*/ 	.word	0xffffffff


	//   ....[54]....
        /*064c*/ 	.word	0xffffffff


	//   ....[55]....
        /*0650*/ 	.word	0xffffffff


	//   ....[56]....
        /*0654*/ 	.word	0xffffffff


	//   ....[57]....
        /*0658*/ 	.word	0xffffffff


	//   ....[58]....
        /*065c*/ 	.word	0xffffffff


	//   ....[59]....
        /*0660*/ 	.word	0xffffffff


	//   ....[60]....
        /*0664*/ 	.word	0xffffffff


	//   ....[61]....
        /*0668*/ 	.word	0xffffffff


	//   ....[62]....
        /*066c*/ 	.word	0xffffffff


	//   ....[63]....
        /*0670*/ 	.word	0xffffffff


	//   ....[64]....
        /*0674*/ 	.word	0xffffffff


	//   ....[65]....
        /*0678*/ 	.word	0xffffffff


	//   ....[66]....
        /*067c*/ 	.word	0xffffffff


	//   ....[67]....
        /*0680*/ 	.word	0xffffffff


	//   ....[68]....
        /*0684*/ 	.word	0xffffffff


	//   ....[69]....
        /*0688*/ 	.word	0xffffffff


	//   ....[70]....
        /*068c*/ 	.word	0xffffffff


	//   ....[71]....
        /*0690*/ 	.word	0xffffffff


	//   ....[72]....
        /*0694*/ 	.word	0xffffffff


	//   ....[73]....
        /*0698*/ 	.word	0xffffffff


	//   ....[74]....
        /*069c*/ 	.word	0xffffffff


	//   ....[75]....
        /*06a0*/ 	.word	0xffffffff


	//   ....[76]....
        /*06a4*/ 	.word	0xffffffff


	//   ....[77]....
        /*06a8*/ 	.word	0xffffffff


	//   ....[78]....
        /*06ac*/ 	.word	0xffffffff


	//   ....[79]....
        /*06b0*/ 	.word	0xffffffff


	//   ....[80]....
        /*06b4*/ 	.word	0xffffffff


	//   ....[81]....
        /*06b8*/ 	.word	0xffffffff


	//   ....[82]....
        /*06bc*/ 	.word	0xffffffff


	//   ....[83]....
        /*06c0*/ 	.word	0xffffffff


	//   ....[84]....
        /*06c4*/ 	.word	0xffffffff


	//   ....[85]....
        /*06c8*/ 	.word	0xffffffff


	//   ....[86]....
        /*06cc*/ 	.word	0xffffffff


	//   ....[87]....
        /*06d0*/ 	.word	0xffffffff


	//   ....[88]....
        /*06d4*/ 	.word	0xffffffff


	//   ....[89]....
        /*06d8*/ 	.word	0xffffffff


	//   ....[90]....
        /*06dc*/ 	.word	0xffffffff


	//   ....[91]....
        /*06e0*/ 	.word	0xffffffff


	//   ....[92]....
        /*06e4*/ 	.word	0xffffffff


	//   ....[93]....
        /*06e8*/ 	.word	0xffffffff


	//   ....[94]....
        /*06ec*/ 	.word	0xffffffff


	//   ....[95]....
        /*06f0*/ 	.word	0xffffffff


	//   ....[96]....
        /*06f4*/ 	.word	0xffffffff


	//   ....[97]....
        /*06f8*/ 	.word	0xffffffff


	//   ....[98]....
        /*06fc*/ 	.word	0xffffffff


	//   ....[99]....
        /*0700*/ 	.word	0xffffffff


	//   ....[100]....
        /*0704*/ 	.word	0xffffffff


	//   ....[101]....
        /*0708*/ 	.word	0xffffffff


	//   ....[102]....
        /*070c*/ 	.word	0xffffffff


	//   ....[103]....
        /*0710*/ 	.word	0xffffffff


	//   ....[104]....
        /*0714*/ 	.word	0xffffffff


	//   ....[105]....
        /*0718*/ 	.word	0xffffffff


	//   ....[106]....
        /*071c*/ 	.word	0xffffffff


	//   ....[107]....
        /*0720*/ 	.word	0xffffffff


	//   ....[108]....
        /*0724*/ 	.word	0xffffffff


	//   ....[109]....
        /*0728*/ 	.word	0xffffffff


	//   ....[110]....
        /*072c*/ 	.word	0xffffffff


	//   ....[111]....
        /*0730*/ 	.word	0xffffffff


	//   ....[112]....
        /*0734*/ 	.word	0xffffffff


	//   ....[113]....
        /*0738*/ 	.word	0xffffffff


	//   ....[114]....
        /*073c*/ 	.word	0xffffffff


	//   ....[115]....
        /*0740*/ 	.word	0xffffffff


	//   ....[116]....
        /*0744*/ 	.word	0xffffffff


	//   ....[117]....
        /*0748*/ 	.word	0xffffffff


	//   ....[118]....
        /*074c*/ 	.word	0xffffffff


	//   ....[119]....
        /*0750*/ 	.word	0xffffffff


	//   ....[120]....
        /*0754*/ 	.word	0xffffffff


	//   ....[121]....
        /*0758*/ 	.word	0xffffffff


	//   ....[122]....
        /*075c*/ 	.word	0xffffffff


	//   ....[123]....
        /*0760*/ 	.word	0xffffffff


	//   ....[124]....
        /*0764*/ 	.word	0xffffffff


	//   ....[125]....
        /*0768*/ 	.word	0xffffffff


	//   ....[126]....
        /*076c*/ 	.word	0xffffffff


	//   ....[127]....
        /*0770*/ 	.word	0xffffffff


	//   ....[128]....
        /*0774*/ 	.word	0xffffffff


	//   ....[129]....
        /*0778*/ 	.word	0xffffffff


	//   ....[130]....
        /*077c*/ 	.word	0xffffffff


	//   ....[131]....
        /*0780*/ 	.word	0xffffffff


	//   ....[132]....
        /*0784*/ 	.word	0xffffffff


	//   ....[133]....
        /*0788*/ 	.word	0xffffffff


	//   ....[134]....
        /*078c*/ 	.word	0xffffffff


	//   ....[135]....
        /*0790*/ 	.word	0xffffffff


	//   ....[136]....
        /*0794*/ 	.word	0xffffffff


	//   ....[137]....
        /*0798*/ 	.word	0xffffffff


	//   ....[138]....
        /*079c*/ 	.word	0xffffffff


	//----- nvinfo : EIATTR_COOP_GROUP_INSTR_OFFSETS
	.align		4
.L_472:
        /*07a0*/ 	.byte	0x04, 0x28
        /*07a2*/ 	.short	(.L_474 - .L_473)


	//   ....[0]....
.L_473:
        /*07a4*/ 	.word	0x00000050


	//   ....[1]....
        /*07a8*/ 	.word	0x00000200


	//   ....[2]....
        /*07ac*/ 	.word	0x00000230


	//   ....[3]....
        /*07b0*/ 	.word	0x00000260


	//   ....[4]....
        /*07b4*/ 	.word	0x00000290


	//   ....[5]....
        /*07b8*/ 	.word	0x000002c0


	//   ....[6]....
        /*07bc*/ 	.word	0x000002f0


	//   ....[7]....
        /*07c0*/ 	.word	0x00000450


	//   ....[8]....
        /*07c4*/ 	.word	0x00000490


	//   ....[9]....
        /*07c8*/ 	.word	0x000004c0


	//   ....[10]....
        /*07cc*/ 	.word	0x000004f0


	//   ....[11]....
        /*07d0*/ 	.word	0x00000520


	//   ....[12]....
        /*07d4*/ 	.word	0x00000550


	//   ....[13]....
        /*07d8*/ 	.word	0x000005e0


	//   ....[14]....
        /*07dc*/ 	.word	0x00000630


	//   ....[15]....
        /*07e0*/ 	.word	0x00000650


	//   ....[16]....
        /*07e4*/ 	.word	0x000006b0


	//   ....[17]....
        /*07e8*/ 	.word	0x00002620


	//   ....[18]....
        /*07ec*/ 	.word	0x00002660


	//   ....[19]....
        /*07f0*/ 	.word	0x00002680


	//   ....[20]....
        /*07f4*/ 	.word	0x00002690


	//   ....[21]....
        /*07f8*/ 	.word	0x000026a0


	//   ....[22]....
        /*07fc*/ 	.word	0x000027d0


	//   ....[23]....
        /*0800*/ 	.word	0x00002830


	//   ....[24]....
        /*0804*/ 	.word	0x00002850


	//   ....[25]....
        /*0808*/ 	.word	0x00004900


	//   ....[26]....
        /*080c*/ 	.word	0x00004910


	//   ....[27]....
        /*0810*/ 	.word	0x00005370


	//   ....[28]....
        /*0814*/ 	.word	0x00005450


	//   ....[29]....
        /*0818*/ 	.word	0x00005460


	//   ....[30]....
        /*081c*/ 	.word	0x00005490


	//   ....[31]....
        /*0820*/ 	.word	0x000087e0


	//   ....[32]....
        /*0824*/ 	.word	0x00008810


	//   ....[33]....
        /*0828*/ 	.word	0x000091f0


	//   ....[34]....
        /*082c*/ 	.word	0x00009300


	//   ....[35]....
        /*0830*/ 	.word	0x00009320


	//   ....[36]....
        /*0834*/ 	.word	0x00009380


	//   ....[37]....
        /*0838*/ 	.word	0x0000cdc0


	//   ....[38]....
        /*083c*/ 	.word	0x0000cde0


	//   ....[39]....
        /*0840*/ 	.word	0x0000ce10


	//   ....[40]....
        /*0844*/ 	.word	0x0000ce20


	//   ....[41]....
        /*0848*/ 	.word	0x0000ea50


	//   ....[42]....
        /*084c*/ 	.word	0x0000eaa0


	//   ....[43]....
        /*0850*/ 	.word	0x0000eac0


	//   ....[44]....
        /*0854*/ 	.word	0x0000eae0


	//   ....[45]....
        /*0858*/ 	.word	0x0000fba0


	//   ....[46]....
        /*085c*/ 	.word	0x0000fbb0


	//   ....[47]....
        /*0860*/ 	.word	0x0000fbd0


	//   ....[48]....
        /*0864*/ 	.word	0x0000fbf0


	//   ....[49]....
        /*0868*/ 	.word	0x0000ffb0


	//   ....[50]....
        /*086c*/ 	.word	0x0000ffd0


	//   ....[51]....
        /*0870*/ 	.word	0x000100d0


	//   ....[52]....
        /*0874*/ 	.word	0x000100e0


	//   ....[53]....
        /*0878*/ 	.word	0x000101f0


	//   ....[54]....
        /*087c*/ 	.word	0x00010210


	//   ....[55]....
        /*0880*/ 	.word	0x00010320


	//   ....[56]....
        /*0884*/ 	.word	0x00010330


	//   ....[57]....
        /*0888*/ 	.word	0x00010640


	//   ....[58]....
        /*088c*/ 	.word	0x00010660


	//   ....[59]....
        /*0890*/ 	.word	0x00010cb0


	//   ....[60]....
        /*0894*/ 	.word	0x00010cc0


	//   ....[61]....
        /*0898*/ 	.word	0x00011910


	//   ....[62]....
        /*089c*/ 	.word	0x00011930


	//   ....[63]....
        /*08a0*/ 	.word	0x00011a40


	//   ....[64]....
        /*08a4*/ 	.word	0x00011a50


	//   ....[65]....
        /*08a8*/ 	.word	0x00011b60


	//   ....[66]....
        /*08ac*/ 	.word	0x00011b80


	//   ....[67]....
        /*08b0*/ 	.word	0x00011c90


	//   ....[68]....
        /*08b4*/ 	.word	0x00011ca0


	//   ....[69]....
        /*08b8*/ 	.word	0x00011e70


	//   ....[70]....
        /*08bc*/ 	.word	0x00011e90


	//   ....[71]....
        /*08c0*/ 	.word	0x00011fc0


	//   ....[72]....
        /*08c4*/ 	.word	0x00012000


	//   ....[73]....
        /*08c8*/ 	.word	0x00012030


	//   ....[74]....
        /*08cc*/ 	.word	0x00012060


	//   ....[75]....
        /*08d0*/ 	.word	0x00012090


	//   ....[76]....
        /*08d4*/ 	.word	0x000120c0


	//   ....[77]....
        /*08d8*/ 	.word	0x00012220


	//   ....[78]....
        /*08dc*/ 	.word	0x00012260


	//   ....[79]....
        /*08e0*/ 	.word	0x00012290


	//   ....[80]....
        /*08e4*/ 	.word	0x000122c0


	//   ....[81]....
        /*08e8*/ 	.word	0x000122f0


	//   ....[82]....
        /*08ec*/ 	.word	0x00012320


	//   ....[83]....
        /*08f0*/ 	.word	0x000123b0


	//   ....[84]....
        /*08f4*/ 	.word	0x00012410


	//   ....[85]....
        /*08f8*/ 	.word	0x00012420


	//   ....[86]....
        /*08fc*/ 	.word	0x00012480


	//   ....[87]....
        /*0900*/ 	.word	0x00012ef0


	//   ....[88]....
        /*0904*/ 	.word	0x00012f50


	//   ....[89]....
        /*0908*/ 	.word	0x00012fa0


	//   ....[90]....
        /*090c*/ 	.word	0x00012ff0


	//   ....[91]....
        /*0910*/ 	.word	0x00013040


	//   ....[92]....
        /*0914*/ 	.word	0x000130b0


	//   ....[93]....
        /*0918*/ 	.word	0x000130f0


	//   ....[94]....
        /*091c*/ 	.word	0x00013160


	//   ....[95]....
        /*0920*/ 	.word	0x000131d0


	//   ....[96]....
        /*0924*/ 	.word	0x00013230


	//   ....[97]....
        /*0928*/ 	.word	0x00013290


	//   ....[98]....
        /*092c*/ 	.word	0x000132f0


	//   ....[99]....
        /*0930*/ 	.word	0x00013340


	//   ....[100]....
        /*0934*/ 	.word	0x000133a0


	//   ....[101]....
        /*0938*/ 	.word	0x00013410


	//   ....[102]....
        /*093c*/ 	.word	0x00013480


	//   ....[103]....
        /*0940*/ 	.word	0x000134e0


	//   ....[104]....
        /*0944*/ 	.word	0x00013540


	//   ....[105]....
        /*0948*/ 	.word	0x000135a0


	//   ....[106]....
        /*094c*/ 	.word	0x00013610


	//   ....[107]....
        /*0950*/ 	.word	0x00013670


	//   ....[108]....
        /*0954*/ 	.word	0x000136d0


	//   ....[109]....
        /*0958*/ 	.word	0x00013730


	//   ....[110]....
        /*095c*/ 	.word	0x000137a0


	//   ....[111]....
        /*0960*/ 	.word	0x00013800


	//   ....[112]....
        /*0964*/ 	.word	0x00013860


	//   ....[113]....
        /*0968*/ 	.word	0x000138c0


	//   ....[114]....
        /*096c*/ 	.word	0x00013930


	//   ....[115]....
        /*0970*/ 	.word	0x00013990


	//   ....[116]....
        /*0974*/ 	.word	0x000139f0


	//   ....[117]....
        /*0978*/ 	.word	0x00013a50


	//   ....[118]....
        /*097c*/ 	.word	0x00013ac0


	//   ....[119]....
        /*0980*/ 	.word	0x00013b20


	//   ....[120]....
        /*0984*/ 	.word	0x00013b80


	//   ....[121]....
        /*0988*/ 	.word	0x00013be0


	//   ....[122]....
        /*098c*/ 	.word	0x00013c50


	//   ....[123]....
        /*0990*/ 	.word	0x00013ca0


	//   ....[124]....
        /*0994*/ 	.word	0x00013ce0


	//   ....[125]....
        /*0998*/ 	.word	0x00013d30


	//   ....[126]....
        /*099c*/ 	.word	0x00013d80


	//   ....[127]....
        /*09a0*/ 	.word	0x00013dd0


	//   ....[128]....
        /*09a4*/ 	.word	0x00013e40


	//   ....[129]....
        /*09a8*/ 	.word	0x00013e80


	//   ....[130]....
        /*09ac*/ 	.word	0x00013ed0


	//   ....[131]....
        /*09b0*/ 	.word	0x00013f20


	//   ....[132]....
        /*09b4*/ 	.word	0x00013f70


	//   ....[133]....
        /*09b8*/ 	.word	0x00013fc0


	//   ....[134]....
        /*09bc*/ 	.word	0x00014030


	//   ....[135]....
        /*09c0*/ 	.word	0x00014070


	//   ....[136]....
        /*09c4*/ 	.word	0x000140e0


	//   ....[137]....
        /*09c8*/ 	.word	0x00014140


	//   ....[138]....
        /*09cc*/ 	.word	0x000141a0


	//----- nvinfo : EIATTR_EXIT_INSTR_OFFSETS
	.align		4
.L_474:
        /*09d0*/ 	.byte	0x04, 0x1c
        /*09d2*/ 	.short	(.L_476 - .L_475)


	//   ....[0]....
.L_475:
        /*09d4*/ 	.word	0x000010d0


	//   ....[1]....
        /*09d8*/ 	.word	0x00012eb0


	//----- nvinfo : EIATTR_MAX_THREADS
	.align		4
.L_476:
        /*09dc*/ 	.byte	0x04, 0x05
        /*09de*/ 	.short	(.L_478 - .L_477)
.L_477:
        /*09e0*/ 	.word	0x00000100
        /*09e4*/ 	.word	0x00000001
        /*09e8*/ 	.word	0x00000001


	//----- nvinfo : EIATTR_CRS_STACK_SIZE
	.align		4
.L_478:
        /*09ec*/ 	.byte	0x04, 0x1e
        /*09ee*/ 	.short	(.L_480 - .L_479)
.L_479:
        /*09f0*/ 	.word	0x00000000
.L_480:


//--------------------- .nv.info._ZN7cutlass13device_kernelIN5flash19enable_sm80_to_sm89INS1_16FlashAttnFwdSm80INS1_25CollectiveMainloopFwdSm80ILi8ELi1ELb1EN4cute5tupleIJNS5_1CILi128EEENS7_ILi112EEES8_EEELi128ENS_6half_tEfNS_4arch4Sm80ELb1ELb0ELb1ELb1ELb0ELb1ELb1ELb1EEENS1_21CollectiveEpilogueFwdINS6_IJS8_S8_S9_EEENS6_IJNS7_ILi1EEESH_SH_EEESB_SD_Li256ELb1ELb1ELb1ELb0EEENS1_36VarlenDynamicPersistentTileSchedulerILi128ELi112ELi256ELi256ELb1ELb1ELb0ELb1ELb1ELb1EEEEEEEEEvNT_6ParamsE --------------------------
	.section	.nv.info._ZN7cutlass13device_kernelIN5flash19enable_sm80_to_sm89INS1_16FlashAttnFwdSm80INS1_25CollectiveMainloopFwdSm80ILi8ELi1ELb1EN4cute5tupleIJNS5_1CILi128EEENS7_ILi112EEES8_EEELi128ENS_6half_tEfNS_4arch4Sm80ELb1ELb0ELb1ELb1ELb0ELb1ELb1ELb1EEENS1_21CollectiveEpilogueFwdINS6_IJS8_S8_S9_EEENS6_IJNS7_ILi1EEESH_SH_EEESB_SD_Li256ELb1ELb1ELb1ELb0EEENS1_36VarlenDynamicPersistentTileSchedulerILi128ELi112ELi256ELi256ELb1ELb1ELb0ELb1ELb1ELb1EEEEEEEEEvNT_6ParamsE,"",@"SHT_CUDA_INFO"
	.sectionflags	@""
	.align	4


	//----- nvinfo : EIATTR_CUDA_API_VERSION
	.align		4
        /*0000*/ 	.byte	0x04, 0x37
        /*0002*/ 	.short	(.L_482 - .L_481)
.L_481:
        /*0004*/ 	.word	0x00000082


	//----- nvinfo : EIATTR_SW2861232_WAR
	.align		4
.L_482:
        /*0008*/ 	.byte	0x01, 0x35
	.zero		2


	//----- nvinfo : EIATTR_PARAM_CBANK
	.align		4
        /*000c*/ 	.byte	0x04, 0x0a
        /*000e*/ 	.short	(.L_484 - .L_483)
	.align		4
.L_483:
        /*0010*/ 	.word	index@(.nv.constant0._ZN7cutlass13device_kernelIN5flash19enable_sm80_to_sm89INS1_16FlashAttnFwdSm80INS1_25CollectiveMainloopFwdSm80ILi8ELi1ELb1EN4cute5tupleIJNS5_1CILi128EEENS7_ILi112EEES8_EEELi128ENS_6half_tEfNS_4arch4Sm80ELb1ELb0ELb1ELb1ELb0ELb1ELb1ELb1EEENS1_21CollectiveEpilogueFwdINS6_IJS8_S8_S9_EEENS6_IJNS7_ILi1EEESH_SH_EEESB_SD_Li256ELb1ELb1ELb1ELb0EEENS1_36VarlenDynamicPersistentTileSchedulerILi128ELi112ELi256ELi256ELb1ELb1ELb0ELb1ELb1ELb1EEEEEEEEEvNT_6ParamsE)
        /*0014*/ 	.short	0x0160
        /*0016*/ 	.short	0x0438


	//----- nvinfo : EIATTR_CBANK_PARAM_SIZE
	.align		4
.L_484:
        /*0018*/ 	.byte	0x03, 0x19
        /*001a*/ 	.short	0x0438


	//----- nvinfo : EIATTR_KPARAM_INFO
	.align		4
        /*001c*/ 	.byte	0x04, 0x17
        /*001e*/ 	.short	(.L_486 - .L_485)
.L_485:
        /*0020*/ 	.word	0x00000000
        /*0024*/ 	.short	0x0000
        /*0026*/ 	.short	0x0000
        /*0028*/ 	.byte	0x00, 0xf0, 0xe1, 0x10


	//----- nvinfo : EIATTR_MAXREG_COUNT
	.align		4
.L_486:
        /*002c*/ 	.byte	0x03, 0x1b
        /*002e*/ 	.short	0x00ff


	//----- nvinfo : EIATTR_NUM_BARRIERS
	.align		4
        /*0030*/ 	.byte	0x02, 0x4c
        /*0032*/ 	.byte	0x06
	.zero		1


	//----- nvinfo : EIATTR_ANNOTATIONS
	.align		4
        /*0034*/ 	.byte	0x04, 0x55
        /*0036*/ 	.short	(.L_488 - .L_487)


	//   ....[0]....
.L_487:
        /* <DEDUP_REMOVED lines=71> */


	//----- nvinfo : EIATTR_MERCURY_ISA_VERSION
	.align		4
.L_488:
        /*0490*/ 	.byte	0x03, 0x5f
        /*0492*/ 	.short	0x0000


	//----- nvinfo : EIATTR_INT_WARP_WIDE_INSTR_OFFSETS
	.align		4
        /*0494*/ 	.byte	0x04, 0x31
        /*0496*/ 	.short	(.L_490 - .L_489)


	//   ....[0]....
.L_489:
        /*0498*/ 	.word	0x0001b650


	//   ....[1]....
        /*049c*/ 	.word	0x0001b6d0


	//----- nvinfo : EIATTR_COOP_GROUP_MASK_REGIDS
	.align		4
.L_490:
        /*04a0*/ 	.byte	0x04, 0x29
        /*04a2*/ 	.short	(.L_492 - .L_491)


	//   ....[0]....
.L_491:
        /*04a4*/ 	.word	0xffffffff


	//   ....[1]....
        /*04a8*/ 	.word	0xffffffff


	//   ....[2]....
        /*04ac*/ 	.word	0xffffffff


	//   ....[3]....
        /*04b0*/ 	.word	0xffffffff


	//   ....[4]....
        /*04b4*/ 	.word	0xffffffff


	//   ....[5]....
        /*04b8*/ 	.word	0xffffffff


	//   ....[6]....
        /*04bc*/ 	.word	0xffffffff


	//   ....[7]....
        /*04c0*/ 	.word	0xffffffff


	//   ....[8]....
        /*04c4*/ 	.word	0xffffffff


	//   ....[9]....
        /*04c8*/ 	.word	0xffffffff


	//   ....[10]....
        /*04cc*/ 	.word	0xffffffff


	//   ....[11]....
        /*04d0*/ 	.word	0xffffffff


	//   ....[12]....
        /*04d4*/ 	.word	0xffffffff


	//   ....[13]....
        /*04d8*/ 	.word	0xffffffff


	//   ....[14]....
        /*04dc*/ 	.word	0xffffffff


	//   ....[15]....
        /*04e0*/ 	.word	0xffffffff


	//   ....[16]....
        /*04e4*/ 	.word	0xffffffff


	//   ....[17]....
        /*04e8*/ 	.word	0xffffffff


	//   ....[18]....
        /*04ec*/ 	.word	0xffffffff


	//   ....[19]....
        /*04f0*/ 	.word	0xffffffff


	//   ....[20]....
        /*04f4*/ 	.word	0xffffffff


	//   ....[21]....
        /*04f8*/ 	.word	0xffffffff


	//   ....[22]....
        /*04fc*/ 	.word	0xffffffff


	//   ....[23]....
        /*0500*/ 	.word	0xffffffff


	//   ....[24]....
        /*0504*/ 	.word	0xffffffff


	//   ....[25]....
        /*0508*/ 	.word	0xffffffff


	//   ....[26]....
        /*050c*/ 	.word	0xffffffff


	//   ....[27]....
        /*0510*/ 	.word	0xffffffff


	//   ....[28]....
        /*0514*/ 	.word	0xffffffff


	//   ....[29]....
        /*0518*/ 	.word	0xffffffff


	//   ....[30]....
        /*051c*/ 	.word	0xffffffff


	//   ....[31]....
        /*0520*/ 	.word	0xffffffff


	//   ....[32]....
        /*0524*/ 	.word	0xffffffff


	//   ....[33]....
        /*0528*/ 	.word	0xffffffff


	//   ....[34]....
        /*052c*/ 	.word	0xffffffff


	//   ....[35]....
        /*0530*/ 	.word	0xffffffff


	//   ....[36]....
        /*0534*/ 	.word	0xffffffff


	//   ....[37]....
        /*0538*/ 	.word	0xffffffff


	//   ....[38]....
        /*053c*/ 	.word	0xffffffff


	//   ....[39]....
        /*0540*/ 	.word	0xffffffff


	//   ....[40]....
        /*0544*/ 	.word	0xffffffff


	//   ....[41]....
        /*0548*/ 	.word	0xffffffff


	//   ....[42]....
        /*054c*/ 	.word	0xffffffff


	//   ....[43]....
        /*0550*/ 	.word	0xffffffff


	//   ....[44]....
        /*0554*/ 	.word	0xffffffff


	//   ....[45]....
        /*0558*/ 	.word	0xffffffff


	//   ....[46]....
        /*055c*/ 	.word	0xffffffff


	//   ....[47]....
        /*0560*/ 	.word	0xffffffff


	//   ....[48]....
        /*0564*/ 	.word	0xffffffff


	//   ....[49]....
        /*0568*/ 	.word	0xffffffff


	//   ....[50]....
        /*056c*/ 	.word	0xffffffff


	//   ....[51]....
        /*0570*/ 	.word	0xffffffff


	//   ....[52]....
        /*0574*/ 	.word	0xffffffff


	//   ....[53]....
        /*0578*/ 	.word	0xffffffff


	//   ....[54]....
        /*057c*/ 	.word	0xffffffff


	//   ....[55]....
        /*0580*/ 	.word	0xffffffff


	//   ....[56]....
        /*0584*/ 	.word	0xffffffff


	//   ....[57]....
        /*0588*/ 	.word	0xffffffff


	//   ....[58]....
        /*058c*/ 	.word	0xffffffff


	//   ....[59]....
        /*0590*/ 	.word	0xffffffff


	//   ....[60]....
        /*0594*/ 	.word	0xffffffff


	//   ....[61]....
        /*0598*/ 	.word	0xffffffff


	//   ....[62]....
        /*059c*/ 	.word	0xffffffff


	//   ....[63]....
        /*05a0*/ 	.word	0xffffffff


	//   ....[64]....
        /*05a4*/ 	.word	0xffffffff


	//   ....[65]....
        /*05a8*/ 	.word	0xffffffff


	//   ....[66]....
        /*05ac*/ 	.word	0xffffffff


	//   ....[67]....
        /*05b0*/ 	.word	0xffffffff


	//   ....[68]....
        /*05b4*/ 	.word	0xffffffff


	//   ....[69]....
        /*05b8*/ 	.word	0xffffffff


	//   ....[70]....
        /*05bc*/ 	.word	0xffffffff


	//   ....[71]....
        /*05c0*/ 	.word	0xffffffff


	//   ....[72]....
        /*05c4*/ 	.word	0xffffffff


	//   ....[73]....
        /*05c8*/ 	.word	0xffffffff


	//   ....[74]....
        /*05cc*/ 	.word	0xffffffff


	//   ....[75]....
        /*05d0*/ 	.word	0xffffffff


	//   ....[76]....
        /*05d4*/ 	.word	0xffffffff


	//   ....[77]....
        /*05d8*/ 	.word	0xffffffff


	//   ....[78]....
        /*05dc*/ 	.word	0xffffffff


	//   ....[79]....
        /*05e0*/ 	.word	0xffffffff


	//   ....[80]....
        /*05e4*/ 	.word	0xffffffff


	//   ....[81]....
        /*05e8*/ 	.word	0xffffffff


	//   ....[82]....
        /*05ec*/ 	.word	0xffffffff


	//   ....[83]....
        /*05f0*/ 	.word	0xffffffff


	//   ....[84]....
        /*05f4*/ 	.word	0xffffffff


	//   ....[85]....
        /*05f8*/ 	.word	0xffffffff


	//   ....[86]....
        /*05fc*/ 	.word	0xffffffff


	//   ....[87]....
        /*0600*/ 	.word	0xffffffff


	//   ....[88]....
        /*0604*/ 	.word	0xffffffff


	//   ....[89]....
        /*0608*/ 	.word	0xffffffff


	//   ....[90]....
        /*060c*/ 	.word	0xffffffff


	//   ....[91]....
        /*0610*/ 	.word	0xffffffff


	//   ....[92]....
        /*0614*/ 	.word	0xffffffff


	//   ....[93]....
        /*0618*/ 	.word	0xffffffff


	//   ....[94]....
        /*061c*/ 	.word	0xffffffff


	//   ....[95]....
        /*0620*/ 	.word	0xffffffff


	//   ....[96]....
        /*0624*/ 	.word	0xffffffff


	//   ....[97]....
        /*0628*/ 	.word	0xffffffff


	//   ....[98]....
        /*062c*/ 	.word	0xffffffff


	//   ....[99]....
        /*0630*/ 	.word	0xffffffff


	//   ....[100]....
        /*0634*/ 	.word	0xffffffff


	//   ....[101]....
        /*0638*/ 	.word	0xffffffff


	//   ....[102]....
        /*063c*/ 	.word	0xffffffff


	//   ....[103]....
        /*0640*/ 	.word	0xffffffff


	//   ....[104]....
        /*0644*/ 	.word	0xffffffff


	//   ....[105]....
        /*0648*/ 	.word	0xffffffff


	//   ....[106]....
        /*064c*/ 	.word	0xffffffff


	//   ....[107]....
        /*0650*/ 	.word	0xffffffff


	//   ....[108]....
        /*0654*/ 	.word	0xffffffff


	//   ....[109]....
        /*0658*/ 	.word	0xffffffff


	//   ....[110]....
        /*065c*/ 	.word	0xffffffff


	//   ....[111]....
        /*0660*/ 	.word	0xffffffff


	//   ....[112]....
        /*0664*/ 	.word	0xffffffff


	//   ....[113]....
        /*0668*/ 	.word	0xffffffff


	//   ....[114]....
        /*066c*/ 	.word	0xffffffff


	//   ....[115]....
        /*0670*/ 	.word	0xffffffff


	//   ....[116]....
        /*0674*/ 	.word	0xffffffff


	//   ....[117]....
        /*0678*/ 	.word	0xffffffff


	//   ....[118]....
        /*067c*/ 	.word	0xffffffff


	//   ....[119]....
        /*0680*/ 	.word	0xffffffff


	//   ....[120]....
        /*0684*/ 	.word	0xffffffff


	//   ....[121]....
        /*0688*/ 	.word	0xffffffff


	//   ....[122]....
        /*068c*/ 	.word	0xffffffff


	//   ....[123]....
        /*0690*/ 	.word	0xffffffff


	//   ....[124]....
        /*0694*/ 	.word	0xffffffff


	//   ....[125]....
        /*0698*/ 	.word	0xffffffff


	//   ....[126]....
        /*069c*/ 	.word	0xffffffff


	//   ....[127]....
        /*06a0*/ 	.word	0xffffffff


	//   ....[128]....
        /*06a4*/ 	.word	0xffffffff


	//   ....[129]....
        /*06a8*/ 	.word	0xffffffff


	//   ....[130]....
        /*06ac*/ 	.word	0xffffffff


	//   ....[131]....
        /*06b0*/ 	.word	0xffffffff


	//   ....[132]....
        /*06b4*/ 	.word	0xffffffff


	//   ....[133]....
        /*06b8*/ 	.word	0xffffffff


	//   ....[134]....
        /*06bc*/ 	.word	0xffffffff


	//   ....[135]....
        /*06c0*/ 	.word	0xffffffff


	//   ....[136]....
        /*06c4*/ 	.word	0xffffffff


	//   ....[137]....
        /*06c8*/ 	.word	0xffffffff


	//   ....[138]....
        /*06cc*/ 	.word	0xffffffff


	//   ....[139]....
        /*06d0*/ 	.word	0xffffffff


	//   ....[140]....
        /*06d4*/ 	.word	0xffffffff


	//   ....[141]....
        /*06d8*/ 	.word	0xffffffff


	//   ....[142]....
        /*06dc*/ 	.word	0xffffffff


	//   ....[143]....
        /*06e0*/ 	.word	0xffffffff


	//   ....[144]....
        /*06e4*/ 	.word	0xffffffff


	//   ....[145]....
        /*06e8*/ 	.word	0xffffffff


	//   ....[146]....
        /*06ec*/ 	.word	0xffffffff


	//   ....[147]....
        /*06f0*/ 	.word	0xffffffff


	//   ....[148]....
        /*06f4*/ 	.word	0xffffffff


	//   ....[149]....
        /*06f8*/ 	.word	0xffffffff


	//   ....[150]....
        /*06fc*/ 	.word	0xffffffff


	//   ....[151]....
        /*0700*/ 	.word	0xffffffff


	//   ....[152]....
        /*0704*/ 	.word	0xffffffff


	//   ....[153]....
        /*0708*/ 	.word	0xffffffff


	//   ....[154]....
        /*070c*/ 	.word	0xffffffff


	//   ....[155]....
        /*0710*/ 	.word	0xffffffff


	//   ....[156]....
        /*0714*/ 	.word	0xffffffff


	//   ....[157]....
        /*0718*/ 	.word	0xffffffff


	//   ....[158]....
        /*071c*/ 	.word	0xffffffff


	//   ....[159]....
        /*0720*/ 	.word	0xffffffff


	//   ....[160]....
        /*0724*/ 	.word	0xffffffff


	//   ....[161]....
        /*0728*/ 	.word	0xffffffff


	//   ....[162]....
        /*072c*/ 	.word	0xffffffff


	//   ....[163]....
        /*0730*/ 	.word	0xffffffff


	//   ....[164]....
        /*0734*/ 	.word	0xffffffff


	//   ....[165]....
        /*0738*/ 	.word	0xffffffff


	//   ....[166]....
        /*073c*/ 	.word	0xffffffff


	//   ....[167]....
        /*0740*/ 	.word	0xffffffff


	//   ....[168]....
        /*0744*/ 	.word	0xffffffff


	//   ....[169]....
        /*0748*/ 	.word	0xffffffff


	//   ....[170]....
        /*074c*/ 	.word	0xffffffff


	//----- nvinfo : EIATTR_COOP_GROUP_INSTR_OFFSETS
	.align		4
.L_492:
        /*0750*/ 	.byte	0x04, 0x28
        /*0752*/ 	.short	(.L_494 - .L_493)


	//   ....[0]....
.L_493:
        /*0754*/ 	.word	0x00000050


	//   ....[1]....
        /*0758*/ 	.word	0x00000200


	//   ....[2]....
        /*075c*/ 	.word	0x00000230


	//   ....[3]....
        /*0760*/ 	.word	0x00000260


	//   ....[4]....
        /*0764*/ 	.word	0x00000290


	//   ....[5]....
        /*0768*/ 	.word	0x000002c0


	//   ....[6]....
        /*076c*/ 	.word	0x000002f0


	//   ....[7]....
        /*0770*/ 	.word	0x00000450


	//   ....[8]....
        /*0774*/ 	.word	0x00000490


	//   ....[9]....
        /*0778*/ 	.word	0x000004c0


	//   ....[10]....
        /*077c*/ 	.word	0x000004f0


	//   ....[11]....
        /*0780*/ 	.word	0x00000520


	//   ....[12]....
        /*0784*/ 	.word	0x00000550


	//   ....[13]....
        /*0788*/ 	.word	0x000005e0


	//   ....[14]....
        /*078c*/ 	.word	0x00000630


	//   ....[15]....
        /*0790*/ 	.word	0x00000650


	//   ....[16]....
        /*0794*/ 	.word	0x000006b0


	//   ....[17]....
        /*0798*/ 	.word	0x0000a190


	//   ....[18]....
        /*079c*/ 	.word	0x0000a1b0


	//   ....[19]....
        /*07a0*/ 	.word	0x0000a210


	//   ....[20]....
        /*07a4*/ 	.word	0x0000a230


	//   ....[21]....
        /*07a8*/ 	.word	0x0000a2a0


	//   ....[22]....
        /*07ac*/ 	.word	0x0000a2c0


	//   ....[23]....
        /*07b0*/ 	.word	0x0000a310


	//   ....[24]....
        /*07b4*/ 	.word	0x0000a330


	//   ....[25]....
        /*07b8*/ 	.word	0x0000a800


	//   ....[26]....
        /*07bc*/ 	.word	0x0000a820


	//   ....[27]....
        /*07c0*/ 	.word	0x0000a840


	//   ....[28]....
        /*07c4*/ 	.word	0x0000a850


	//   ....[29]....
        /*07c8*/ 	.word	0x0000aa00


	//   ....[30]....
        /*07cc*/ 	.word	0x0000aac0


	//   ....[31]....
        /*07d0*/ 	.word	0x0000ab00


	//   ....[32]....
        /*07d4*/ 	.word	0x0000ab40


	//   ....[33]....
        /*07d8*/ 	.word	0x0000ad10


	//   ....[34]....
        /*07dc*/ 	.word	0x0000add0


	//   ....[35]....
        /*07e0*/ 	.word	0x0000ae10


	//   ....[36]....
        /*07e4*/ 	.word	0x0000ae50


	//   ....[37]....
        /*07e8*/ 	.word	0x0000b040


	//   ....[38]....
        /*07ec*/ 	.word	0x0000b0c0


	//   ....[39]....
        /*07f0*/ 	.word	0x0000b100


	//   ....[40]....
        /*07f4*/ 	.word	0x0000b140


	//   ....[41]....
        /*07f8*/ 	.word	0x0000cde0


	//   ....[42]....
        /*07fc*/ 	.word	0x0000ce00


	//   ....[43]....
        /*0800*/ 	.word	0x0000ce20


	//   ....[44]....
        /*0804*/ 	.word	0x0000ce30


	//   ....[45]....
        /*0808*/ 	.word	0x0000cf20


	//   ....[46]....
        /*080c*/ 	.word	0x0000cf60


	//   ....[47]....
        /*0810*/ 	.word	0x0000cf70


	//   ....[48]....
        /*0814*/ 	.word	0x0000cf80


	//   ....[49]....
        /*0818*/ 	.word	0x0000d140


	//   ....[50]....
        /*081c*/ 	.word	0x0000d180


	//   ....[51]....
        /*0820*/ 	.word	0x0000d1b0


	//   ....[52]....
        /*0824*/ 	.word	0x0000d1c0


	//   ....[53]....
        /*0828*/ 	.word	0x0000d2a0


	//   ....[54]....
        /*082c*/ 	.word	0x0000d2e0


	//   ....[55]....
        /*0830*/ 	.word	0x0000d2f0


	//   ....[56]....
        /*0834*/ 	.word	0x0000d310


	//   ....[57]....
        /*0838*/ 	.word	0x00010e80


	//   ....[58]....
        /*083c*/ 	.word	0x00010e90


	//   ....[59]....
        /*0840*/ 	.word	0x000118f0


	//   ....[60]....
        /*0844*/ 	.word	0x000119c0


	//   ....[61]....
        /*0848*/ 	.word	0x000119d0


	//   ....[62]....
        /*084c*/ 	.word	0x00011a00


	//   ....[63]....
        /*0850*/ 	.word	0x00014d20


	//   ....[64]....
        /*0854*/ 	.word	0x00014d50


	//   ....[65]....
        /*0858*/ 	.word	0x00015730


	//   ....[66]....
        /*085c*/ 	.word	0x00015850


	//   ....[67]....
        /*0860*/ 	.word	0x00015860


	//   ....[68]....
        /*0864*/ 	.word	0x000158c0


	//   ....[69]....
        /*0868*/ 	.word	0x000192e0


	//   ....[70]....
        /*086c*/ 	.word	0x00019300


	//   ....[71]....
        /*0870*/ 	.word	0x00019330


	//   ....[72]....
        /*0874*/ 	.word	0x00019340


	//   ....[73]....
        /*0878*/ 	.word	0x0001b000


	//   ....[74]....
        /*087c*/ 	.word	0x0001b050


	//   ....[75]....
        /*0880*/ 	.word	0x0001b070


	//   ....[76]....
        /*0884*/ 	.word	0x0001b090


	//   ....[77]....
        /*0888*/ 	.word	0x0001c300


	//   ....[78]....
        /*088c*/ 	.word	0x0001c310


	//   ....[79]....
        /*0890*/ 	.word	0x0001c330


	//   ....[80]....
        /*0894*/ 	.word	0x0001c350


	//   ....[81]....
        /*0898*/ 	.word	0x0001c6c0


	//   ....[82]....
        /*089c*/ 	.word	0x0001c6e0


	//   ....[83]....
        /*08a0*/ 	.word	0x0001c7c0


	//   ....[84]....
        /*08a4*/ 	.word	0x0001c7d0


	//   ....[85]....
        /*08a8*/ 	.word	0x0001c8c0


	//   ....[86]....
        /*08ac*/ 	.word	0x0001c8e0


	//   ....[87]....
        /*08b0*/ 	.word	0x0001c9d0


	//   ....[88]....
        /*08b4*/ 	.word	0x0001c9e0


	//   ....[89]....
        /*08b8*/ 	.word	0x0001ccd0


	//   ....[90]....
        /*08bc*/ 	.word	0x0001ccf0


	//   ....[91]....
        /*08c0*/ 	.word	0x0001d340


	//   ....[92]....
        /*08c4*/ 	.word	0x0001d350


	//   ....[93]....
        /*08c8*/ 	.word	0x0001df70


	//   ....[94]....
        /*08cc*/ 	.word	0x0001df90


	//   ....[95]....
        /*08d0*/ 	.word	0x0001e080


	//   ....[96]....
        /*08d4*/ 	.word	0x0001e090


	//   ....[97]....
        /*08d8*/ 	.word	0x0001e180


	//   ....[98]....
        /*08dc*/ 	.word	0x0001e1a0


	//   ....[99]....
        /*08e0*/ 	.word	0x0001e290


	//   ....[100]....
        /*08e4*/ 	.word	0x0001e2a0


	//   ....[101]....
        /*08e8*/ 	.word	0x0001e450


	//   ....[102]....
        /*08ec*/ 	.word	0x0001e470


	//   ....[103]....
        /*08f0*/ 	.word	0x0001e5a0


	//   ....[104]....
        /*08f4*/ 	.word	0x0001e5e0


	//   ....[105]....
        /*08f8*/ 	.word	0x0001e610


	//   ....[106]....
        /*08fc*/ 	.word	0x0001e640


	//   ....[107]....
        /*0900*/ 	.word	0x0001e670


	//   ....[108]....
        /*0904*/ 	.word	0x0001e6a0


	//   ....[109]....
        /*0908*/ 	.word	0x0001e800


	//   ....[110]....
        /*090c*/ 	.word	0x0001e840


	//   ....[111]....
        /*0910*/ 	.word	0x0001e870


	//   ....[112]....
        /*0914*/ 	.word	0x0001e8a0


	//   ....[113]....
        /*0918*/ 	.word	0x0001e8d0


	//   ....[114]....
        /*091c*/ 	.word	0x0001e900


	//   ....[115]....
        /*0920*/ 	.word	0x0001e990


	//   ....[116]....
        /*0924*/ 	.word	0x0001e9f0


	//   ....[117]....
        /*0928*/ 	.word	0x0001ea00


	//   ....[118]....
        /*092c*/ 	.word	0x0001ea60


	//   ....[119]....
        /*0930*/ 	.word	0x0001f4d0


	//   ....[120]....
        /*0934*/ 	.word	0x0001f530


	//   ....[121]....
        /*0938*/ 	.word	0x0001f580


	//   ....[122]....
        /*093c*/ 	.word	0x0001f5d0


	//   ....[123]....
        /*0940*/ 	.word	0x0001f620


	//   ....[124]....
        /*0944*/ 	.word	0x0001f690


	//   ....[125]....
        /*0948*/ 	.word	0x0001f6d0


	//   ....[126]....
        /*094c*/ 	.word	0x0001f740


	//   ....[127]....
        /*0950*/ 	.word	0x0001f7b0


	//   ....[128]....
        /*0954*/ 	.word	0x0001f810


	//   ....[129]....
        /*0958*/ 	.word	0x0001f870


	//   ....[130]....
        /*095c*/ 	.word	0x0001f8d0


	//   ....[131]....
        /*0960*/ 	.word	0x0001f920


	//   ....[132]....
        /*0964*/ 	.word	0x0001f980


	//   ....[133]....
        /*0968*/ 	.word	0x0001f9f0


	//   ....[134]....
        /*096c*/ 	.word	0x0001fa60


	//   ....[135]....
        /*0970*/ 	.word	0x0001fac0


	//   ....[136]....
        /*0974*/ 	.word	0x0001fb20


	//   ....[137]....
        /*0978*/ 	.word	0x0001fb80


	//   ....[138]....
        /*097c*/ 	.word	0x0001fbf0


	//   ....[139]....
        /*0980*/ 	.word	0x0001fc50


	//   ....[140]....
        /*0984*/ 	.word	0x0001fcb0


	//   ....[141]....
        /*0988*/ 	.word	0x0001fd10


	//   ....[142]....
        /*098c*/ 	.word	0x0001fd80


	//   ....[143]....
        /*0990*/ 	.word	0x0001fde0


	//   ....[144]....
        /*0994*/ 	.word	0x0001fe40


	//   ....[145]....
        /*0998*/ 	.word	0x0001fea0


	//   ....[146]....
        /*099c*/ 	.word	0x0001ff10


	//   ....[147]....
        /*09a0*/ 	.word	0x0001ff70


	//   ....[148]....
        /*09a4*/ 	.word	0x0001ffd0


	//   ....[149]....
        /*09a8*/ 	.word	0x00020030


	//   ....[150]....
        /*09ac*/ 	.word	0x000200a0


	//   ....[151]....
        /*09b0*/ 	.word	0x00020100


	//   ....[152]....
        /*09b4*/ 	.word	0x00020160


	//   ....[153]....
        /*09b8*/ 	.word	0x000201c0


	//   ....[154]....
        /*09bc*/ 	.word	0x00020230


	//   ....[155]....
        /*09c0*/ 	.word	0x00020280


	//   ....[156]....
        /*09c4*/ 	.word	0x000202c0


	//   ....[157]....
        /*09c8*/ 	.word	0x00020310


	//   ....[158]....
        /*09cc*/ 	.word	0x00020360


	//   ....[159]....
        /*09d0*/ 	.word	0x000203b0


	//   ....[160]....
        /*09d4*/ 	.word	0x00020420


	//   ....[161]....
        /*09d8*/ 	.word	0x00020460


	//   ....[162]....
        /*09dc*/ 	.word	0x000204b0


	//   ....[163]....
        /*09e0*/ 	.word	0x00020500


	//   ....[164]....
        /*09e4*/ 	.word	0x00020550


	//   ....[165]....
        /*09e8*/ 	.word	0x000205a0


	//   ....[166]....
        /*09ec*/ 	.word	0x00020610


	//   ....[167]....
        /*09f0*/ 	.word	0x00020650


	//   ....[168]....
        /*09f4*/ 	.word	0x000206c0


	//   ....[169]....
        /*09f8*/ 	.word	0x00020720


	//   ....[170]....
        /*09fc*/ 	.word	0x00020780


	//----- nvinfo : EIATTR_EXIT_INSTR_OFFSETS
	.align		4
.L_494:
        /*0a00*/ 	.byte	0x04, 0x1c
        /*0a02*/ 	.short	(.L_496 - .L_495)


	//   ....[0]....
.L_495:
        /*0a04*/ 	.word	0x000010d0


	//   ....[1]....
        /*0a08*/ 	.word	0x0001f490


	//----- nvinfo : EIATTR_MAX_THREADS
	.align		4
.L_496:
        /*0a0c*/ 	.byte	0x04, 0x05
        /*0a0e*/ 	.short	(.L_498 - .L_497)
.L_497:
        /*0a10*/ 	.word	0x00000100
        /*0a14*/ 	.word	0x00000001
        /*0a18*/ 	.word	0x00000001


	//----- nvinfo : EIATTR_CRS_STACK_SIZE
	.align		4
.L_498:
        /*0a1c*/ 	.byte	0x04, 0x1e
        /*0a1e*/ 	.short	(.L_500 - .L_499)
.L_499:
        /*0a20*/ 	.word	0x00000000
.L_500:


//--------------------- .nv.info._ZN7cutlass13device_kernelIN5flash19enable_sm80_to_sm89INS1_16FlashAttnFwdSm80INS1_25CollectiveMainloopFwdSm80ILi8ELi1ELb1EN4cute5tupleIJNS5_1CILi128EEES8_S8_EEELi128ENS_6half_tEfNS_4arch4Sm80ELb0ELb0ELb0ELb0ELb0ELb0ELb1ELb1EEENS1_21CollectiveEpilogueFwdIS9_NS6_IJNS7_ILi1EEESF_SF_EEESA_SC_Li256ELb0ELb1ELb1ELb0EEENS1_19SingleTileSchedulerILb0ELb1ELb1ELi128EEEEEEEEEvNT_6ParamsE --------------------------
	.section	.nv.info._ZN7cutlass13device_kernelIN5flash19enable_sm80_to_sm89INS1_16FlashAttnFwdSm80INS1_25CollectiveMainloopFwdSm80ILi8ELi1ELb1EN4cute5tupleIJNS5_1CILi128EEES8_S8_EEELi128ENS_6half_tEfNS_4arch4Sm80ELb0ELb0ELb0ELb0ELb0ELb0ELb1ELb1EEENS1_21CollectiveEpilogueFwdIS9_NS6_IJNS7_ILi1EEESF_SF_EEESA_SC_Li256ELb0ELb1ELb1ELb0EEENS1_19SingleTileSchedulerILb0ELb1ELb1ELi128EEEEEEEEEvNT_6ParamsE,"",@"SHT_CUDA_INFO"
	.sectionflags	@""
	.align	4


	//----- nvinfo : EIATTR_CUDA_API_VERSION
	.align		4
        /*0000*/ 	.byte	0x04, 0x37
        /*0002*/ 	.short	(.L_502 - .L_501)
.L_501:
        /*0004*/ 	.word	0x00000082


	//----- nvinfo : EIATTR_SW2861232_WAR
	.align		4
.L_502:
        /*0008*/ 	.byte	0x01, 0x35
	.zero		2


	//----- nvinfo : EIATTR_PARAM_CBANK
	.align		4
        /*000c*/ 	.byte	0x04, 0x0a
        /*000e*/ 	.short	(.L_504 - .L_503)
	.align		4
.L_503:
        /*0010*/ 	.word	index@(.nv.constant0._ZN7cutlass13device_kernelIN5flash19enable_sm80_to_sm89INS1_16FlashAttnFwdSm80INS1_25CollectiveMainloopFwdSm80ILi8ELi1ELb1EN4cute5tupleIJNS5_1CILi128EEES8_S8_EEELi128ENS_6half_tEfNS_4arch4Sm80ELb0ELb0ELb0ELb0ELb0ELb0ELb1ELb1EEENS1_21CollectiveEpilogueFwdIS9_NS6_IJNS7_ILi1EEESF_SF_EEESA_SC_Li256ELb0ELb1ELb1ELb0EEENS1_19SingleTileSchedulerILb0ELb1ELb1ELi128EEEEEEEEEvNT_6ParamsE)
        /*0014*/ 	.short	0x0160
        /*0016*/ 	.short	0x0418


	//----- nvinfo : EIATTR_CBANK_PARAM_SIZE
	.align		4
.L_504:
        /*0018*/ 	.byte	0x03, 0x19
        /*001a*/ 	.short	0x0418


	//----- nvinfo : EIATTR_KPARAM_INFO
	.align		4
        /*001c*/ 	.byte	0x04, 0x17
        /*001e*/ 	.short	(.L_506 - .L_505)
.L_505:
        /*0020*/ 	.word	0x00000000
        /*0024*/ 	.short	0x0000
        /*0026*/ 	.short	0x0000
        /*0028*/ 	.byte	0x00, 0xf0, 0x61, 0x10


	//----- nvinfo : EIATTR_MAXREG_COUNT
	.align		4
.L_506:
        /*002c*/ 	.byte	0x03, 0x1b
        /*002e*/ 	.short	0x00ff


	//----- nvinfo : EIATTR_NUM_BARRIERS
	.align		4
        /*0030*/ 	.byte	0x02, 0x4c
        /*0032*/ 	.byte	0x02
	.zero		1


	//----- nvinfo : EIATTR_MERCURY_ISA_VERSION
	.align		4
        /*0034*/ 	.byte	0x03, 0x5f
        /*0036*/ 	.short	0x0000


	//----- nvinfo : EIATTR_INT_WARP_WIDE_INSTR_OFFSETS
	.align		4
        /*0038*/ 	.byte	0x04, 0x31
        /*003a*/ 	.short	(.L_508 - .L_507)


	//   ....[0]....
.L_507:
        /*003c*/ 	.word	0x00001210


	//----- nvinfo : EIATTR_COOP_GROUP_MASK_REGIDS
	.align		4
.L_508:
        /*0040*/ 	.byte	0x04, 0x29
        /*0042*/ 	.short	(.L_510 - .L_509)


	//   ....[0]....
.L_509:
        /*0044*/ 	.word	0xffffffff


	//   ....[1]....
        /*0048*/ 	.word	0xffffffff


	//   ....[2]....
        /*004c*/ 	.word	0xffffffff


	//   ....[3]....
        /*0050*/ 	.word	0xffffffff


	//   ....[4]....
        /*0054*/ 	.word	0xffffffff


	//   ....[5]....
        /*0058*/ 	.word	0xffffffff


	//   ....[6]....
        /*005c*/ 	.word	0xffffffff


	//   ....[7]....
        /*0060*/ 	.word	0xffffffff


	//   ....[8]....
        /*0064*/ 	.word	0xffffffff


	//   ....[9]....
        /*0068*/ 	.word	0xffffffff


	//   ....[10]....
        /*006c*/ 	.word	0xffffffff


	//   ....[11]....
        /*0070*/ 	.word	0xffffffff


	//   ....[12]....
        /*0074*/ 	.word	0xffffffff


	//   ....[13]....
        /*0078*/ 	.word	0xffffffff


	//   ....[14]....
        /*007c*/ 	.word	0xffffffff


	//   ....[15]....
        /*0080*/ 	.word	0xffffffff


	//   ....[16]....
        /*0084*/ 	.word	0xffffffff


	//   ....[17]....
        /*0088*/ 	.word	0xffffffff


	//   ....[18]....
        /*008c*/ 	.word	0xffffffff


	//   ....[19]....
        /*0090*/ 	.word	0xffffffff


	//   ....[20]....
        /*0094*/ 	.word	0xffffffff


	//   ....[21]....
        /*0098*/ 	.word	0xffffffff


	//   ....[22]....
        /*009c*/ 	.word	0xffffffff


	//   ....[23]....
        /*00a0*/ 	.word	0xffffffff


	//   ....[24]....
        /*00a4*/ 	.word	0xffffffff


	//   ....[25]....
        /*00a8*/ 	.word	0xffffffff


	//   ....[26]....
        /*00ac*/ 	.word	0xffffffff


	//   ....[27]....
        /*00b0*/ 	.word	0xffffffff


	//   ....[28]....
        /*00b4*/ 	.word	0xffffffff


	//----- nvinfo : EIATTR_COOP_GROUP_INSTR_OFFSETS
	.align		4
.L_510:
        /*00b8*/ 	.byte	0x04, 0x28
        /*00ba*/ 	.short	(.L_512 - .L_511)


	//   ....[0]....
.L_511:
        /*00bc*/ 	.word	0x00000050


	//   ....[1]....
        /*00c0*/ 	.word	0x00000c80


	//   ....[2]....
        /*00c4*/ 	.word	0x00000cc0


	//   ....[3]....
        /*00c8*/ 	.word	0x00000d20


	//   ....[4]....
        /*00cc*/ 	.word	0x00000d50


	//   ....[5]....
        /*00d0*/ 	.word	0x00000d90


	//   ....[6]....
        /*00d4*/ 	.word	0x00000db0


	//   ....[7]....
        /*00d8*/ 	.word	0x00000de0


	//   ....[8]....
        /*00dc*/ 	.word	0x00000e00


	//   ....[9]....
        /*00e0*/ 	.word	0x00003540


	//   ....[10]....
        /*00e4*/ 	.word	0x00003620


	//   ....[11]....
        /*00e8*/ 	.word	0x00003630


	//   ....[12]....
        /*00ec*/ 	.word	0x00003660


	//   ....[13]....
        /*00f0*/ 	.word	0x00006430


	//   ....[14]....
        /*00f4*/ 	.word	0x00006450


	//   ....[15]....
        /*00f8*/ 	.word	0x00006470


	//   ....[16]....
        /*00fc*/ 	.word	0x000064a0


	//   ....[17]....
        /*0100*/ 	.word	0x00008530


	//   ....[18]....
        /*0104*/ 	.word	0x00008560


	//   ....[19]....
        /*0108*/ 	.word	0x00008590


	//   ....[20]....
        /*010c*/ 	.word	0x000085b0


	//   ....[21]....
        /*0110*/ 	.word	0x000090d0


	//   ....[22]....
        /*0114*/ 	.word	0x00009100


	//   ....[23]....
        /*0118*/ 	.word	0x00009130


	//   ....[24]....
        /*011c*/ 	.word	0x00009160


	//   ....[25]....
        /*0120*/ 	.word	0x000091d0


	//   ....[26]....
        /*0124*/ 	.word	0x00009230


	//   ....[27]....
        /*0128*/ 	.word	0x00009830


	//   ....[28]....
        /*012c*/ 	.word	0x00009840


	//----- nvinfo : EIATTR_EXIT_INSTR_OFFSETS
	.align		4
.L_512:
        /*0130*/ 	.byte	0x04, 0x1c
        /*0132*/ 	.short	(.L_514 - .L_513)


	//   ....[0]....
.L_513:
        /*0134*/ 	.word	0x000001b0


	//   ....[1]....
        /*0138*/ 	.word	0x00009850


	//   ....[2]....
        /*013c*/ 	.word	0x00009df0


	//   ....[3]....
        /*0140*/ 	.word	0x00009e40


	//   ....[4]....
        /*0144*/ 	.word	0x00009e70


	//   ....[5]....
        /*0148*/ 	.word	0x00009ed0


	//   ....[6]....
        /*014c*/ 	.word	0x0000a160


	//----- nvinfo : EIATTR_CTAIDZ_USED
	.align		4
.L_514:
        /*0150*/ 	.byte	0x01, 0x04
	.zero		2


	//----- nvinfo : EIATTR_MAX_THREADS
	.align		4
        /*0154*/ 	.byte	0x04, 0x05
        /*0156*/ 	.short	(.L_516 - .L_515)
.L_515:
        /*0158*/ 	.word	0x00000100
        /*015c*/ 	.word	0x00000001
        /*0160*/ 	.word	0x00000001


	//----- nvinfo : EIATTR_CRS_STACK_SIZE
	.align		4
.L_516:
        /*0164*/ 	.byte	0x04, 0x1e
        /*0166*/ 	.short	(.L_518 - .L_517)
.L_517:
        /*0168*/ 	.word	0x00000000
.L_518:


//--------------------- .nv.info._ZN7cutlass13device_kernelIN5flash19enable_sm80_to_sm89INS1_16FlashAttnFwdSm80INS1_25CollectiveMainloopFwdSm80ILi8ELi1ELb1EN4cute5tupleIJNS5_1CILi128EEENS7_ILi96EEES8_EEELi128ENS_6half_tEfNS_4arch4Sm80ELb0ELb1ELb0ELb0ELb0ELb0ELb1ELb1EEENS1_21CollectiveEpilogueFwdINS6_IJS8_S8_S9_EEENS6_IJNS7_ILi1EEESH_SH_EEESB_SD_Li256ELb0ELb1ELb1ELb0EEENS1_19SingleTileSchedulerILb0ELb1ELb1ELi128EEEEEEEEEvNT_6ParamsE --------------------------
	.section	.nv.info._ZN7cutlass13device_kernelIN5flash19enable_sm80_to_sm89INS1_16FlashAttnFwdSm80INS1_25CollectiveMainloopFwdSm80ILi8ELi1ELb1EN4cute5tupleIJNS5_1CILi128EEENS7_ILi96EEES8_EEELi128ENS_6half_tEfNS_4arch4Sm80ELb0ELb1ELb0ELb0ELb0ELb0ELb1ELb1EEENS1_21CollectiveEpilogueFwdINS6_IJS8_S8_S9_EEENS6_IJNS7_ILi1EEESH_SH_EEESB_SD_Li256ELb0ELb1ELb1ELb0EEENS1_19SingleTileSchedulerILb0ELb1ELb1ELi128EEEEEEEEEvNT_6ParamsE,"",@"SHT_CUDA_INFO"
	.sectionflags	@""
	.align	4


	//----- nvinfo : EIATTR_CUDA_API_VERSION
	.align		4
        /*0000*/ 	.byte	0x04, 0x37
        /*0002*/ 	.short	(.L_520 - .L_519)
.L_519:
        /*0004*/ 	.word	0x00000082


	//----- nvinfo : EIATTR_SW2861232_WAR
	.align		4
.L_520:
        /*0008*/ 	.byte	0x01, 0x35
	.zero		2


	//----- nvinfo : EIATTR_PARAM_CBANK
	.align		4
        /*000c*/ 	.byte	0x04, 0x0a
        /*000e*/ 	.short	(.L_522 - .L_521)
	.align		4
.L_521:
        /*0010*/ 	.word	index@(.nv.constant0._ZN7cutlass13device_kernelIN5flash19enable_sm80_to_sm89INS1_16FlashAttnFwdSm80INS1_25CollectiveMainloopFwdSm80ILi8ELi1ELb1EN4cute5tupleIJNS5_1CILi128EEENS7_ILi96EEES8_EEELi128ENS_6half_tEfNS_4arch4Sm80ELb0ELb1ELb0ELb0ELb0ELb0ELb1ELb1EEENS1_21CollectiveEpilogueFwdINS6_IJS8_S8_S9_EEENS6_IJNS7_ILi1EEESH_SH_EEESB_SD_Li256ELb0ELb1ELb1ELb0EEENS1_19SingleTileSchedulerILb0ELb1ELb1ELi128EEEEEEEEEvNT_6ParamsE)
        /*0014*/ 	.short	0x0160
        /*0016*/ 	.short	0x0418


	//----- nvinfo : EIATTR_CBANK_PARAM_SIZE
	.align		4
.L_522:
        /*0018*/ 	.byte	0x03, 0x19
        /*001a*/ 	.short	0x0418


	//----- nvinfo : EIATTR_KPARAM_INFO
	.align		4
        /*001c*/ 	.byte	0x04, 0x17
        /*001e*/ 	.short	(.L_524 - .L_523)
.L_523:
        /*0020*/ 	.word	0x00000000
        /*0024*/ 	.short	0x0000
        /*0026*/ 	.short	0x0000
        /*0028*/ 	.byte	0x00, 0xf0, 0x61, 0x10


	//----- nvinfo : EIATTR_MAXREG_COUNT
	.align		4
.L_524:
        /*002c*/ 	.byte	0x03, 0x1b
        /*002e*/ 	.short	0x00ff


	//----- nvinfo : EIATTR_NUM_BARRIERS
	.align		4
        /*0030*/ 	.byte	0x02, 0x4c
        /*0032*/ 	.byte	0x02
	.zero		1


	//----- nvinfo : EIATTR_MERCURY_ISA_VERSION
	.align		4
        /*0034*/ 	.byte	0x03, 0x5f
        /*0036*/ 	.short	0x0000


	//----- nvinfo : EIATTR_COOP_GROUP_MASK_REGIDS
	.align		4
        /*0038*/ 	.byte	0x04, 0x29
        /*003a*/ 	.short	(.L_526 - .L_525)


	//   ....[0]....
.L_525:
        /*003c*/ 	.word	0xffffffff


	//   ....[1]....
        /*0040*/ 	.word	0xffffffff


	//   ....[2]....
        /*0044*/ 	.word	0xffffffff


	//   ....[3]....
        /*0048*/ 	.word	0xffffffff


	//   ....[4]....
        /*004c*/ 	.word	0xffffffff


	//   ....[5]....
        /*0050*/ 	.word	0xffffffff


	//   ....[6]....
        /*0054*/ 	.word	0xffffffff


	//   ....[7]....
        /*0058*/ 	.word	0xffffffff


	//   ....[8]....
        /*005c*/ 	.word	0xffffffff


	//   ....[9]....
        /*0060*/ 	.word	0xffffffff


	//   ....[10]....
        /*0064*/ 	.word	0xffffffff


	//   ....[11]....
        /*0068*/ 	.word	0xffffffff


	//   ....[12]....
        /*006c*/ 	.word	0xffffffff


	//   ....[13]....
        /*0070*/ 	.word	0xffffffff


	//   ....[14]....
        /*0074*/ 	.word	0xffffffff


	//   ....[15]....
        /*0078*/ 	.word	0xffffffff


	//   ....[16]....
        /*007c*/ 	.word	0xffffffff


	//   ....[17]....
        /*0080*/ 	.word	0xffffffff


	//   ....[18]....
        /*0084*/ 	.word	0xffffffff


	//   ....[19]....
        /*0088*/ 	.word	0xffffffff


	//   ....[20]....
        /*008c*/ 	.word	0xffffffff


	//   ....[21]....
        /*0090*/ 	.word	0xffffffff


	//   ....[22]....
        /*0094*/ 	.word	0xffffffff


	//   ....[23]....
        /*0098*/ 	.word	0xffffffff


	//   ....[24]....
        /*009c*/ 	.word	0xffffffff


	//   ....[25]....
        /*00a0*/ 	.word	0xffffffff


	//   ....[26]....
        /*00a4*/ 	.word	0xffffffff


	//   ....[27]....
        /*00a8*/ 	.word	0xffffffff


	//   ....[28]....
        /*00ac*/ 	.word	0xffffffff


	//   ....[29]....
        /*00b0*/ 	.word	0xffffffff


	//   ....[30]....
        /*00b4*/ 	.word	0xffffffff


	//   ....[31]....
        /*00b8*/ 	.word	0xffffffff


	//   ....[32]....
        /*00bc*/ 	.word	0xffffffff


	//   ....[33]....
        /*00c0*/ 	.word	0xffffffff


	//   ....[34]....
        /*00c4*/ 	.word	0xffffffff


	//   ....[35]....
        /*00c8*/ 	.word	0xffffffff


	//   ....[36]....
        /*00cc*/ 	.word	0xffffffff


	//   ....[37]....
        /*00d0*/ 	.word	0xffffffff


	//   ....[38]....
        /*00d4*/ 	.word	0xffffffff


	//   ....[39]....
        /*00d8*/ 	.word	0xffffffff


	//   ....[40]....
        /*00dc*/ 	.word	0xffffffff


	//   ....[41]....
        /*00e0*/ 	.word	0xffffffff


	//   ....[42]....
        /*00e4*/ 	.word	0xffffffff


	//----- nvinfo : EIATTR_COOP_GROUP_INSTR_OFFSETS
	.align		4
.L_526:
        /*00e8*/ 	.byte	0x04, 0x28
        /*00ea*/ 	.short	(.L_528 - .L_527)


	//   ....[0]....
.L_527:
        /*00ec*/ 	.word	0x00000050


	//   ....[1]....
        /*00f0*/ 	.word	0x00001030


	//   ....[2]....
        /*00f4*/ 	.word	0x00001090


	//   ....[3]....
        /*00f8*/ 	.word	0x000010d0


	//   ....[4]....
        /*00fc*/ 	.word	0x00001110


	//   ....[5]....
        /*0100*/ 	.word	0x00001150


	//   ....[6]....
        /*0104*/ 	.word	0x00001190


	//   ....[7]....
        /*0108*/ 	.word	0x000011c0


	//   ....[8]....
        /*010c*/ 	.word	0x00001280


	//   ....[9]....
        /*0110*/ 	.word	0x00002b00


	//   ....[10]....
        /*0114*/ 	.word	0x00003420


	//   ....[11]....
        /*0118*/ 	.word	0x00003f70


	//   ....[12]....
        /*011c*/ 	.word	0x00003fc0


	//   ....[13]....
        /*0120*/ 	.word	0x00003fe0


	//   ....[14]....
        /*0124*/ 	.word	0x00004000


	//   ....[15]....
        /*0128*/ 	.word	0x000062b0


	//   ....[16]....
        /*012c*/ 	.word	0x000065a0


	//   ....[17]....
        /*0130*/ 	.word	0x000076a0


	//   ....[18]....
        /*0134*/ 	.word	0x00007900


	//   ....[19]....
        /*0138*/ 	.word	0x00007930


	//   ....[20]....
        /*013c*/ 	.word	0x000079b0


	//   ....[21]....
        /*0140*/ 	.word	0x0000a320


	//   ....[22]....
        /*0144*/ 	.word	0x0000a340


	//   ....[23]....
        /*0148*/ 	.word	0x0000a380


	//   ....[24]....
        /*014c*/ 	.word	0x0000a3a0


	//   ....[25]....
        /*0150*/ 	.word	0x0000cbb0


	//   ....[26]....
        /*0154*/ 	.word	0x0000ced0


	//   ....[27]....
        /*0158*/ 	.word	0x0000dfc0


	//   ....[28]....
        /*015c*/ 	.word	0x0000e120


	//   ....[29]....
        /*0160*/ 	.word	0x0000e240


	//   ....[30]....
        /*0164*/ 	.word	0x0000e340


	//   ....[31]....
        /*0168*/ 	.word	0x0000fb20


	//   ....[32]....
        /*016c*/ 	.word	0x0000fb50


	//   ....[33]....
        /*0170*/ 	.word	0x0000fb90


	//   ....[34]....
        /*0174*/ 	.word	0x0000fba0


	//   ....[35]....
        /*0178*/ 	.word	0x000106b0


	//   ....[36]....
        /*017c*/ 	.word	0x000106f0


	//   ....[37]....
        /*0180*/ 	.word	0x00010710


	//   ....[38]....
        /*0184*/ 	.word	0x00010740


	//   ....[39]....
        /*0188*/ 	.word	0x000107b0


	//   ....[40]....
        /*018c*/ 	.word	0x00010820


	//   ....[41]....
        /*0190*/ 	.word	0x00010e30


	//   ....[42]....
        /*0194*/ 	.word	0x00010e40


	//----- nvinfo : EIATTR_EXIT_INSTR_OFFSETS
	.align		4
.L_528:
        /*0198*/ 	.byte	0x04, 0x1c
        /*019a*/ 	.short	(.L_530 - .L_529)


	//   ....[0]....
.L_529:
        /*019c*/ 	.word	0x000001b0


	//   ....[1]....
        /*01a0*/ 	.word	0x00010e50


	//   ....[2]....
        /*01a4*/ 	.word	0x000113f0


	//   ....[3]....
        /*01a8*/ 	.word	0x00011440


	//   ....[4]....
        /*01ac*/ 	.word	0x00011470


	//   ....[5]....
        /*01b0*/ 	.word	0x000114d0


	//   ....[6]....
        /*01b4*/ 	.word	0x00011760


	//----- nvinfo : EIATTR_CTAIDZ_USED
	.align		4
.L_530:
        /*01b8*/ 	.byte	0x01, 0x04
	.zero		2


	//----- nvinfo : EIATTR_MAX_THREADS
	.align		4
        /*01bc*/ 	.byte	0x04, 0x05
        /*01be*/ 	.short	(.L_532 - .L_531)
.L_531:
        /*01c0*/ 	.word	0x00000100
        /*01c4*/ 	.word	0x00000001
        /*01c8*/ 	.word	0x00000001


	//----- nvinfo : EIATTR_CRS_STACK_SIZE
	.align		4
.L_532:
        /*01cc*/ 	.byte	0x04, 0x1e
        /*01ce*/ 	.short	(.L_534 - .L_533)
.L_533:
        /*01d0*/ 	.word	0x00000000
.L_534:


//--------------------- .nv.info._ZN7cutlass13device_kernelIN5flash19enable_sm80_to_sm89INS1_16FlashAttnFwdSm80INS1_25CollectiveMainloopFwdSm80ILi8ELi1ELb1EN4cute5tupleIJNS5_1CILi128EEES8_S8_EEELi128ENS_6half_tEfNS_4arch4Sm80ELb1ELb0ELb0ELb0ELb0ELb0ELb1ELb1EEENS1_21CollectiveEpilogueFwdIS9_NS6_IJNS7_ILi1EEESF_SF_EEESA_SC_Li256ELb0ELb1ELb1ELb0EEENS1_30DynamicPersistentTileSchedulerILi256ELi256ELb1ELb1ELb0EEEEEEEEEvNT_6ParamsE --------------------------
	.section	.nv.info._ZN7cutlass13device_kernelIN5flash19enable_sm80_to_sm89INS1_16FlashAttnFwdSm80INS1_25CollectiveMainloopFwdSm80ILi8ELi1ELb1EN4cute5tupleIJNS5_1CILi128EEES8_S8_EEELi128ENS_6half_tEfNS_4arch4Sm80ELb1ELb0ELb0ELb0ELb0ELb0ELb1ELb1EEENS1_21CollectiveEpilogueFwdIS9_NS6_IJNS7_ILi1EEESF_SF_EEESA_SC_Li256ELb0ELb1ELb1ELb0EEENS1_30DynamicPersistentTileSchedulerILi256ELi256ELb1ELb1ELb0EEEEEEEEEvNT_6ParamsE,"",@"SHT_CUDA_INFO"
	.sectionflags	@""
	.align	4


	//----- nvinfo : EIATTR_CUDA_API_VERSION
	.align		4
        /*0000*/ 	.byte	0x04, 0x37
        /*0002*/ 	.short	(.L_536 - .L_535)
.L_535:
        /*0004*/ 	.word	0x00000082


	//----- nvinfo : EIATTR_SW2861232_WAR
	.align		4
.L_536:
        /*0008*/ 	.byte	0x01, 0x35
	.zero		2


	//----- nvinfo : EIATTR_PARAM_CBANK
	.align		4
        /*000c*/ 	.byte	0x04, 0x0a
        /*000e*/ 	.short	(.L_538 - .L_537)
	.align		4
.L_537:
        /*0010*/ 	.word	index@(.nv.constant0._ZN7cutlass13device_kernelIN5flash19enable_sm80_to_sm89INS1_16FlashAttnFwdSm80INS1_25CollectiveMainloopFwdSm80ILi8ELi1ELb1EN4cute5tupleIJNS5_1CILi128EEES8_S8_EEELi128ENS_6half_tEfNS_4arch4Sm80ELb1ELb0ELb0ELb0ELb0ELb0ELb1ELb1EEENS1_21CollectiveEpilogueFwdIS9_NS6_IJNS7_ILi1EEESF_SF_EEESA_SC_Li256ELb0ELb1ELb1ELb0EEENS1_30DynamicPersistentTileSchedulerILi256ELi256ELb1ELb1ELb0EEEEEEEEEvNT_6ParamsE)
        /*0014*/ 	.short	0x0160
        /*0016*/ 	.short	0x0428


	//----- nvinfo : EIATTR_CBANK_PARAM_SIZE
	.align		4
.L_538:
        /*0018*/ 	.byte	0x03, 0x19
        /*001a*/ 	.short	0x0428


	//----- nvinfo : EIATTR_KPARAM_INFO
	.align		4
        /*001c*/ 	.byte	0x04, 0x17
        /*001e*/ 	.short	(.L_540 - .L_539)
.L_539:
        /*0020*/ 	.word	0x00000000
        /*0024*/ 	.short	0x0000
        /*0026*/ 	.short	0x0000
        /*0028*/ 	.byte	0x00, 0xf0, 0xa1, 0x10


	//----- nvinfo : EIATTR_MAXREG_COUNT
	.align		4
.L_540:
        /*002c*/ 	.byte	0x03, 0x1b
        /*002e*/ 	.short	0x00ff


	//----- nvinfo : EIATTR_NUM_BARRIERS
	.align		4
        /*0030*/ 	.byte	0x02, 0x4c
        /*0032*/ 	.byte	0x06
	.zero		1


	//----- nvinfo : EIATTR_ANNOTATIONS
	.align		4
        /*0034*/ 	.byte	0x04, 0x55
        /*0036*/ 	.short	(.L_542 - .L_541)


	//   ....[0]....
.L_541:
        /* <DEDUP_REMOVED lines=38> */


	//----- nvinfo : EIATTR_MERCURY_ISA_VERSION
	.align		4
.L_542:
        /*0288*/ 	.byte	0x03, 0x5f
        /*028a*/ 	.short	0x0000


	//----- nvinfo : EIATTR_INT_WARP_WIDE_INSTR_OFFSETS
	.align		4
        /*028c*/ 	.byte	0x04, 0x31
        /*028e*/ 	.short	(.L_544 - .L_543)


	//   ....[0]....
.L_543:
        /*0290*/ 	.word	0x0000d560


	//   ....[1]....
        /*0294*/ 	.word	0x0000d5e0


	//----- nvinfo : EIATTR_COOP_GROUP_MASK_REGIDS
	.align		4
.L_544:
        /*0298*/ 	.byte	0x04, 0x29
        /*029a*/ 	.short	(.L_546 - .L_545)


	//   ....[0]....
.L_545:
        /*029c*/ 	.word	0xffffffff


	//   ....[1]....
        /*02a0*/ 	.word	0xffffffff


	//   ....[2]....
        /*02a4*/ 	.word	0xffffffff


	//   ....[3]....
        /*02a8*/ 	.word	0xffffffff


	//   ....[4]....
        /*02ac*/ 	.word	0xffffffff


	//   ....[5]....
        /*02b0*/ 	.word	0xffffffff


	//   ....[6]....
        /*02b4*/ 	.word	0xffffffff


	//   ....[7]....
        /*02b8*/ 	.word	0xffffffff


	//   ....[8]....
        /*02bc*/ 	.word	0xffffffff


	//   ....[9]....
        /*02c0*/ 	.word	0xffffffff


	//   ....[10]....
        /*02c4*/ 	.word	0xffffffff


	//   ....[11]....
        /*02c8*/ 	.word	0xffffffff


	//   ....[12]....
        /*02cc*/ 	.word	0xffffffff


	//   ....[13]....
        /*02d0*/ 	.word	0xffffffff


	//   ....[14]....
        /*02d4*/ 	.word	0xffffffff


	//   ....[15]....
        /*02d8*/ 	.word	0xffffffff


	//   ....[16]....
        /*02dc*/ 	.word	0xffffffff


	//   ....[17]....
        /*02e0*/ 	.word	0xffffffff


	//   ....[18]....
        /*02e4*/ 	.word	0xffffffff


	//   ....[19]....
        /*02e8*/ 	.word	0xffffffff


	//   ....[20]....
        /*02ec*/ 	.word	0xffffffff


	//   ....[21]....
        /*02f0*/ 	.word	0xffffffff


	//   ....[22]....
        /*02f4*/ 	.word	0xffffffff


	//   ....[23]....
        /*02f8*/ 	.word	0xffffffff


	//   ....[24]....
        /*02fc*/ 	.word	0xffffffff


	//   ....[25]....
        /*0300*/ 	.word	0xffffffff


	//   ....[26]....
        /*0304*/ 	.word	0xffffffff


	//   ....[27]....
        /*0308*/ 	.word	0xffffffff


	//   ....[28]....
        /*030c*/ 	.word	0xffffffff


	//   ....[29]....
        /*0310*/ 	.word	0xffffffff


	//   ....[30]....
        /*0314*/ 	.word	0xffffffff


	//   ....[31]....
        /*0318*/ 	.word	0xffffffff


	//   ....[32]....
        /*031c*/ 	.word	0xffffffff


	//   ....[33]....
        /*0320*/ 	.word	0xffffffff


	//   ....[34]....
        /*0324*/ 	.word	0xffffffff


	//   ....[35]....
        /*0328*/ 	.word	0xffffffff


	//   ....[36]....
        /*032c*/ 	.word	0xffffffff


	//   ....[37]....
        /*0330*/ 	.word	0xffffffff


	//   ....[38]....
        /*0334*/ 	.word	0xffffffff


	//   ....[39]....
        /*0338*/ 	.word	0xffffffff


	//   ....[40]....
        /*033c*/ 	.word	0xffffffff


	//   ....[41]....
        /*0340*/ 	.word	0xffffffff


	//   ....[42]....
        /*0344*/ 	.word	0xffffffff


	//   ....[43]....
        /*0348*/ 	.word	0xffffffff


	//----- nvinfo : EIATTR_COOP_GROUP_INSTR_OFFSETS
	.align		4
.L_546:
        /*034c*/ 	.byte	0x04, 0x28
        /*034e*/ 	.short	(.L_548 - .L_547)


	//   ....[0]....
.L_547:
        /*0350*/ 	.word	0x00000050


	//   ....[1]....
        /*0354*/ 	.word	0x000016f0


	//   ....[2]....
        /*0358*/ 	.word	0x00001700


	//   ....[3]....
        /*035c*/ 	.word	0x00001710


	//   ....[4]....
        /*0360*/ 	.word	0x00001730


	//   ....[5]....
        /*0364*/ 	.word	0x00001780


	//   ....[6]....
        /*0368*/ 	.word	0x000017a0


	//   ....[7]....
        /*036c*/ 	.word	0x00001810


	//   ....[8]....
        /*0370*/ 	.word	0x00001820


	//   ....[9]....
        /*0374*/ 	.word	0x00002e20


	//   ....[10]....
        /*0378*/ 	.word	0x00002e30


	//   ....[11]....
        /*037c*/ 	.word	0x00003a50


	//   ....[12]....
        /*0380*/ 	.word	0x00003ad0


	//   ....[13]....
        /*0384*/ 	.word	0x00003af0


	//   ....[14]....
        /*0388*/ 	.word	0x00003b10


	//   ....[15]....
        /*038c*/ 	.word	0x00005ed0


	//   ....[16]....
        /*0390*/ 	.word	0x00005f10


	//   ....[17]....
        /*0394*/ 	.word	0x00007360


	//   ....[18]....
        /*0398*/ 	.word	0x00007400


	//   ....[19]....
        /*039c*/ 	.word	0x00007440


	//   ....[20]....
        /*03a0*/ 	.word	0x00007490


	//   ....[21]....
        /*03a4*/ 	.word	0x0000ad20


	//   ....[22]....
        /*03a8*/ 	.word	0x0000ad50


	//   ....[23]....
        /*03ac*/ 	.word	0x0000ad70


	//   ....[24]....
        /*03b0*/ 	.word	0x0000ad90


	//   ....[25]....
        /*03b4*/ 	.word	0x0000cf10


	//   ....[26]....
        /*03b8*/ 	.word	0x0000cf60


	//   ....[27]....
        /*03bc*/ 	.word	0x0000cf80


	//   ....[28]....
        /*03c0*/ 	.word	0x0000cfa0


	//   ....[29]....
        /*03c4*/ 	.word	0x0000d730


	//   ....[30]....
        /*03c8*/ 	.word	0x0000db80


	//   ....[31]....
        /*03cc*/ 	.word	0x0000db90


	//   ....[32]....
        /*03d0*/ 	.word	0x0000dbc0


	//   ....[33]....
        /*03d4*/ 	.word	0x0000dbe0


	//   ....[34]....
        /*03d8*/ 	.word	0x0000dce0


	//   ....[35]....
        /*03dc*/ 	.word	0x0000dd40


	//   ....[36]....
        /*03e0*/ 	.word	0x0000e2f0


	//   ....[37]....
        /*03e4*/ 	.word	0x0000e300


	//   ....[38]....
        /*03e8*/ 	.word	0x0000ea90


	//   ....[39]....
        /*03ec*/ 	.word	0x0000eb70


	//   ....[40]....
        /*03f0*/ 	.word	0x0000ebd0


	//   ....[41]....
        /*03f4*/ 	.word	0x0000ec20


	//   ....[42]....
        /*03f8*/ 	.word	0x0000ec80


	//   ....[43]....
        /*03fc*/ 	.word	0x0000ecd0


	//----- nvinfo : EIATTR_EXIT_INSTR_OFFSETS
	.align		4
.L_548:
        /*0400*/ 	.byte	0x04, 0x1c
        /*0402*/ 	.short	(.L_550 - .L_549)


	//   ....[0]....
.L_549:
        /*0404*/ 	.word	0x000000a0


	//   ....[1]....
        /*0408*/ 	.word	0x0000eb30


	//----- nvinfo : EIATTR_MAX_THREADS
	.align		4
.L_550:
        /*040c*/ 	.byte	0x04, 0x05
        /*040e*/ 	.short	(.L_552 - .L_551)
.L_551:
        /*0410*/ 	.word	0x00000100
        /*0414*/ 	.word	0x00000001
        /*0418*/ 	.word	0x00000001


	//----- nvinfo : EIATTR_CRS_STACK_SIZE
	.align		4
.L_552:
        /*041c*/ 	.byte	0x04, 0x1e
        /*041e*/ 	.short	(.L_554 - .L_553)
.L_553:
        /*0420*/ 	.word	0x00000000
.L_554:


//--------------------- .nv.info._ZN7cutlass13device_kernelIN5flash19enable_sm80_to_sm89INS1_16FlashAttnFwdSm80INS1_25CollectiveMainloopFwdSm80ILi4ELi1ELb0EN4cute5tupleIJNS5_1CILi128EEENS7_ILi64EEES8_EEELi128ENS_6half_tEfNS_4arch4Sm80ELb0ELb0ELb0ELb0ELb0ELb0ELb1ELb1EEENS1_21CollectiveEpilogueFwdINS6_IJS8_S8_S9_EEENS6_IJNS7_ILi1EEESH_SH_EEESB_SD_Li128ELb0ELb1ELb1ELb0EEENS1_19SingleTileSchedulerILb0ELb1ELb1ELi128EEEEEEEEEvNT_6ParamsE --------------------------
	.section	.nv.info._ZN7cutlass13device_kernelIN5flash19enable_sm80_to_sm89INS1_16FlashAttnFwdSm80INS1_25CollectiveMainloopFwdSm80ILi4ELi1ELb0EN4cute5tupleIJNS5_1CILi128EEENS7_ILi64EEES8_EEELi128ENS_6half_tEfNS_4arch4Sm80ELb0ELb0ELb0ELb0ELb0ELb0ELb1ELb1EEENS1_21CollectiveEpilogueFwdINS6_IJS8_S8_S9_EEENS6_IJNS7_ILi1EEESH_SH_EEESB_SD_Li128ELb0ELb1ELb1ELb0EEENS1_19SingleTileSchedulerILb0ELb1ELb1ELi128EEEEEEEEEvNT_6ParamsE,"",@"SHT_CUDA_INFO"
	.sectionflags	@""
	.align	4


	//----- nvinfo : EIATTR_CUDA_API_VERSION
	.align		4
        /*0000*/ 	.byte	0x04, 0x37
        /*0002*/ 	.short	(.L_556 - .L_555)
.L_555:
        /*0004*/ 	.word	0x00000082


	//----- nvinfo : EIATTR_SW2861232_WAR
	.align		4
.L_556:
        /*0008*/ 	.byte	0x01, 0x35
	.zero		2


	//----- nvinfo : EIATTR_PARAM_CBANK
	.align		4
        /*000c*/ 	.byte	0x04, 0x0a
        /*000e*/ 	.short	(.L_558 - .L_557)
	.align		4
.L_557:
        /*0010*/ 	.word	index@(.nv.constant0._ZN7cutlass13device_kernelIN5flash19enable_sm80_to_sm89INS1_16FlashAttnFwdSm80INS1_25CollectiveMainloopFwdSm80ILi4ELi1ELb0EN4cute5tupleIJNS5_1CILi128EEENS7_ILi64EEES8_EEELi128ENS_6half_tEfNS_4arch4Sm80ELb0ELb0ELb0ELb0ELb0ELb0ELb1ELb1EEENS1_21CollectiveEpilogueFwdINS6_IJS8_S8_S9_EEENS6_IJNS7_ILi1EEESH_SH_EEESB_SD_Li128ELb0ELb1ELb1ELb0EEENS1_19SingleTileSchedulerILb0ELb1ELb1ELi128EEEEEEEEEvNT_6ParamsE)
        /*0014*/ 	.short	0x0160
        /*0016*/ 	.short	0x0418


	//----- nvinfo : EIATTR_CBANK_PARAM_SIZE
	.align		4
.L_558:
        /*0018*/ 	.byte	0x03, 0x19
        /*001a*/ 	.short	0x0418


	//----- nvinfo : EIATTR_KPARAM_INFO
	.align		4
        /*001c*/ 	.byte	0x04, 0x17
        /*001e*/ 	.short	(.L_560 - .L_559)
.L_559:
        /*0020*/ 	.word	0x00000000
        /*0024*/ 	.short	0x0000
        /*0026*/ 	.short	0x0000
        /*0028*/ 	.byte	0x00, 0xf0, 0x61, 0x10


	//----- nvinfo : EIATTR_MAXREG_COUNT
	.align		4
.L_560:
        /*002c*/ 	.byte	0x03, 0x1b
        /*002e*/ 	.short	0x00ff


	//----- nvinfo : EIATTR_NUM_BARRIERS
	.align		4
        /*0030*/ 	.byte	0x02, 0x4c
        /*0032*/ 	.byte	0x02
	.zero		1


	//----- nvinfo : EIATTR_ANNOTATIONS
	.align		4
        /*0034*/ 	.byte	0x04, 0x55
        /*0036*/ 	.short	(.L_562 - .L_561)


	//   ....[0]....
.L_561:
        /* <DEDUP_REMOVED lines=39> */


	//----- nvinfo : EIATTR_MERCURY_ISA_VERSION
	.align		4
.L_562:
        /*0290*/ 	.byte	0x03, 0x5f
        /*0292*/ 	.short	0x0000


	//----- nvinfo : EIATTR_INT_WARP_WIDE_INSTR_OFFSETS
	.align		4
        /*0294*/ 	.byte	0x04, 0x31
        /*0296*/ 	.short	(.L_564 - .L_563)


	//   ....[0]....
.L_563:
        /*0298*/ 	.word	0x00001ac0


	//----- nvinfo : EIATTR_COOP_GROUP_MASK_REGIDS
	.align		4
.L_564:
        /*029c*/ 	.byte	0x04, 0x29
        /*029e*/ 	.short	(.L_566 - .L_565)


	//   ....[0]....
.L_565:
        /*02a0*/ 	.word	0xffffffff


	//   ....[1]....
        /*02a4*/ 	.word	0xffffffff


	//   ....[2]....
        /*02a8*/ 	.word	0xffffffff


	//   ....[3]....
        /*02ac*/ 	.word	0xffffffff


	//   ....[4]....
        /*02b0*/ 	.word	0xffffffff


	//   ....[5]....
        /*02b4*/ 	.word	0xffffffff


	//   ....[6]....
        /*02b8*/ 	.word	0xffffffff


	//   ....[7]....
        /*02bc*/ 	.word	0xffffffff


	//   ....[8]....
        /*02c0*/ 	.word	0xffffffff


	//   ....[9]....
        /*02c4*/ 	.word	0xffffffff


	//   ....[10]....
        /*02c8*/ 	.word	0xffffffff


	//   ....[11]....
        /*02cc*/ 	.word	0xffffffff


	//   ....[12]....
        /*02d0*/ 	.word	0xffffffff


	//   ....[13]....
        /*02d4*/ 	.word	0xffffffff


	//   ....[14]....
        /*02d8*/ 	.word	0xffffffff


	//   ....[15]....
        /*02dc*/ 	.word	0xffffffff


	//   ....[16]....
        /*02e0*/ 	.word	0xffffffff


	//   ....[17]....
        /*02e4*/ 	.word	0xffffffff


	//   ....[18]....
        /*02e8*/ 	.word	0xffffffff


	//   ....[19]....
        /*02ec*/ 	.word	0xffffffff


	//   ....[20]....
        /*02f0*/ 	.word	0xffffffff


	//   ....[21]....
        /*02f4*/ 	.word	0xffffffff


	//   ....[22]....
        /*02f8*/ 	.word	0xffffffff


	//   ....[23]....
        /*02fc*/ 	.word	0xffffffff


	//   ....[24]....
        /*0300*/ 	.word	0xffffffff


	//   ....[25]....
        /*0304*/ 	.word	0xffffffff


	//   ....[26]....
        /*0308*/ 	.word	0xffffffff


	//   ....[27]....
        /*030c*/ 	.word	0xffffffff


	//   ....[28]....
        /*0310*/ 	.word	0xffffffff


	//   ....[29]....
        /*0314*/ 	.word	0xffffffff


	//   ....[30]....
        /*0318*/ 	.word	0xffffffff


	//   ....[31]....
        /*031c*/ 	.word	0xffffffff


	//   ....[32]....
        /*0320*/ 	.word	0xffffffff


	//   ....[33]....
        /*0324*/ 	.word	0xffffffff


	//   ....[34]....
        /*0328*/ 	.word	0xffffffff


	//   ....[35]....
        /*032c*/ 	.word	0xffffffff


	//   ....[36]....
        /*0330*/ 	.word	0xffffffff


	//   ....[37]....
        /*0334*/ 	.word	0xffffffff


	//   ....[38]....
        /*0338*/ 	.word	0xffffffff


	//   ....[39]....
        /*033c*/ 	.word	0xffffffff


	//   ....[40]....
        /*0340*/ 	.word	0xffffffff


	//   ....[41]....
        /*0344*/ 	.word	0xffffffff


	//   ....[42]....
        /*0348*/ 	.word	0xffffffff


	//   ....[43]....
        /*034c*/ 	.word	0xffffffff


	//   ....[44]....
        /*0350*/ 	.word	0xffffffff


	//   ....[45]....
        /*0354*/ 	.word	0xffffffff


	//   ....[46]....
        /*0358*/ 	.word	0xffffffff


	//   ....[47]....
        /*035c*/ 	.word	0xffffffff


	//   ....[48]....
        /*0360*/ 	.word	0xffffffff


	//   ....[49]....
        /*0364*/ 	.word	0xffffffff


	//   ....[50]....
        /*0368*/ 	.word	0xffffffff


	//   ....[51]....
        /*036c*/ 	.word	0xffffffff


	//   ....[52]....
        /*0370*/ 	.word	0xffffffff


	//   ....[53]....
        /*0374*/ 	.word	0xffffffff


	//   ....[54]....
        /*0378*/ 	.word	0xffffffff


	//   ....[55]....
        /*037c*/ 	.word	0xffffffff


	//   ....[56]....
        /*0380*/ 	.word	0xffffffff


	//----- nvinfo : EIATTR_COOP_GROUP_INSTR_OFFSETS
	.align		4
.L_566:
        /*0384*/ 	.byte	0x04, 0x28
        /*0386*/ 	.short	(.L_568 - .L_567)


	//   ....[0]....
.L_567:
        /*0388*/ 	.word	0x00000060


	//   ....[1]....
        /*038c*/ 	.word	0x00000f00


	//   ....[2]....
        /*0390*/ 	.word	0x00000f40


	//   ....[3]....
        /*0394*/ 	.word	0x000011a0


	//   ....[4]....
        /*0398*/ 	.word	0x000011d0


	//   ....[5]....
        /*039c*/ 	.word	0x000012b0


	//   ....[6]....
        /*03a0*/ 	.word	0x000012e0


	//   ....[7]....
        /*03a4*/ 	.word	0x000013c0


	//   ....[8]....
        /*03a8*/ 	.word	0x000013f0


	//   ....[9]....
        /*03ac*/ 	.word	0x000014d0


	//   ....[10]....
        /*03b0*/ 	.word	0x00001500


	//   ....[11]....
        /*03b4*/ 	.word	0x000015e0


	//   ....[12]....
        /*03b8*/ 	.word	0x00001610


	//   ....[13]....
        /*03bc*/ 	.word	0x000016f0


	//   ....[14]....
        /*03c0*/ 	.word	0x00001720


	//   ....[15]....
        /*03c4*/ 	.word	0x000017f0


	//   ....[16]....
        /*03c8*/ 	.word	0x00001830


	//   ....[17]....
        /*03cc*/ 	.word	0x00003820


	//   ....[18]....
        /*03d0*/ 	.word	0x00003940


	//   ....[19]....
        /*03d4*/ 	.word	0x00003b40


	//   ....[20]....
        /*03d8*/ 	.word	0x00003b60


	//   ....[21]....
        /*03dc*/ 	.word	0x00003d10


	//   ....[22]....
        /*03e0*/ 	.word	0x00003f20


	//   ....[23]....
        /*03e4*/ 	.word	0x00003f40


	//   ....[24]....
        /*03e8*/ 	.word	0x00004150


	//   ....[25]....
        /*03ec*/ 	.word	0x00007690


	//   ....[26]....
        /*03f0*/ 	.word	0x000076e0


	//   ....[27]....
        /*03f4*/ 	.word	0x000077a0


	//   ....[28]....
        /*03f8*/ 	.word	0x000077f0


	//   ....[29]....
        /*03fc*/ 	.word	0x00007820


	//   ....[30]....
        /*0400*/ 	.word	0x00007910


	//   ....[31]....
        /*0404*/ 	.word	0x00007a70


	//   ....[32]....
        /*0408*/ 	.word	0x00007d50


	//   ....[33]....
        /*040c*/ 	.word	0x00009f20


	//   ....[34]....
        /*0410*/ 	.word	0x00009f30


	//   ....[35]....
        /*0414*/ 	.word	0x00009f40


	//   ....[36]....
        /*0418*/ 	.word	0x00009f60


	//   ....[37]....
        /*041c*/ 	.word	0x00009f80


	//   ....[38]....
        /*0420*/ 	.word	0x00009fa0


	//   ....[39]....
        /*0424*/ 	.word	0x00009fb0


	//   ....[40]....
        /*0428*/ 	.word	0x00009fe0


	//   ....[41]....
        /*042c*/ 	.word	0x0000b050


	//   ....[42]....
        /*0430*/ 	.word	0x0000b080


	//   ....[43]....
        /*0434*/ 	.word	0x0000b0b0


	//   ....[44]....
        /*0438*/ 	.word	0x0000b0e0


	//   ....[45]....
        /*043c*/ 	.word	0x0000b120


	//   ....[46]....
        /*0440*/ 	.word	0x0000b150


	//   ....[47]....
        /*0444*/ 	.word	0x0000b170


	//   ....[48]....
        /*0448*/ 	.word	0x0000b180


	//   ....[49]....
        /*044c*/ 	.word	0x0000b1a0


	//   ....[50]....
        /*0450*/ 	.word	0x0000b1b0


	//   ....[51]....
        /*0454*/ 	.word	0x0000b860


	//   ....[52]....
        /*0458*/ 	.word	0x0000b880


	//   ....[53]....
        /*045c*/ 	.word	0x0000be80


	//   ....[54]....
        /*0460*/ 	.word	0x0000bea0


	//   ....[55]....
        /*0464*/ 	.word	0x0000c4a0


	//   ....[56]....
        /*0468*/ 	.word	0x0000c4b0


	//----- nvinfo : EIATTR_EXIT_INSTR_OFFSETS
	.align		4
.L_568:
        /*046c*/ 	.byte	0x04, 0x1c
        /*046e*/ 	.short	(.L_570 - .L_569)


	//   ....[0]....
.L_569:
        /*0470*/ 	.word	0x000001c0


	//   ....[1]....
        /*0474*/ 	.word	0x0000c4c0


	//   ....[2]....
        /*0478*/ 	.word	0x0000ca60


	//   ....[3]....
        /*047c*/ 	.word	0x0000cab0


	//   ....[4]....
        /*0480*/ 	.word	0x0000cae0


	//   ....[5]....
        /*0484*/ 	.word	0x0000cb40


	//   ....[6]....
        /*0488*/ 	.word	0x0000cdd0


	//----- nvinfo : EIATTR_CTAIDZ_USED
	.align		4
.L_570:
        /*048c*/ 	.byte	0x01, 0x04
	.zero		2


	//----- nvinfo : EIATTR_MAX_THREADS
	.align		4
        /*0490*/ 	.byte	0x04, 0x05
        /*0492*/ 	.short	(.L_572 - .L_571)
.L_571:
        /*0494*/ 	.word	0x00000080
        /*0498*/ 	.word	0x00000001
        /*049c*/ 	.word	0x00000001


	//----- nvinfo : EIATTR_CRS_STACK_SIZE
	.align		4
.L_572:
        /*04a0*/ 	.byte	0x04, 0x1e
        /*04a2*/ 	.short	(.L_574 - .L_573)
.L_573:
        /*04a4*/ 	.word	0x00000000
.L_574:


//--------------------- .nv.info._ZN7cutlass13device_kernelIN5flash19enable_sm80_to_sm89INS1_16FlashAttnFwdSm80INS1_25CollectiveMainloopFwdSm80ILi8ELi1ELb1EN4cute5tupleIJNS5_1CILi128EEENS7_ILi112EEES8_EEELi128ENS_6half_tEfNS_4arch4Sm80ELb0ELb0ELb0ELb1ELb0ELb0ELb1ELb1EEENS1_21CollectiveEpilogueFwdINS6_IJS8_S8_S9_EEENS6_IJNS7_ILi1EEESH_SH_EEESB_SD_Li256ELb1ELb1ELb1ELb0EEENS1_36VarlenDynamicPersistentTileSchedulerILi128ELi112ELi256ELi256ELb1ELb1ELb0ELb0ELb1ELb1EEEEEEEEEvNT_6ParamsE --------------------------
	.section	.nv.info._ZN7cutlass13device_kernelIN5flash19enable_sm80_to_sm89INS1_16FlashAttnFwdSm80INS1_25CollectiveMainloopFwdSm80ILi8ELi1ELb1EN4cute5tupleIJNS5_1CILi128EEENS7_ILi112EEES8_EEELi128ENS_6half_tEfNS_4arch4Sm80ELb0ELb0ELb0ELb1ELb0ELb0ELb1ELb1EEENS1_21CollectiveEpilogueFwdINS6_IJS8_S8_S9_EEENS6_IJNS7_ILi1EEESH_SH_EEESB_SD_Li256ELb1ELb1ELb1ELb0EEENS1_36VarlenDynamicPersistentTileSchedulerILi128ELi112ELi256ELi256ELb1ELb1ELb0ELb0ELb1ELb1EEEEEEEEEvNT_6ParamsE,"",@"SHT_CUDA_INFO"
	.sectionflags	@""
	.align	4


	//----- nvinfo : EIATTR_CUDA_API_VERSION
	.align		4
        /*0000*/ 	.byte	0x04, 0x37
        /*0002*/ 	.short	(.L_576 - .L_575)
.L_575:
        /*0004*/ 	.word	0x00000082


	//----- nvinfo : EIATTR_SW2861232_WAR
	.align		4
.L_576:
        /*0008*/ 	.byte	0x01, 0x35
	.zero		2


	//----- nvinfo : EIATTR_PARAM_CBANK
	.align		4
        /*000c*/ 	.byte	0x04, 0x0a
        /*000e*/ 	.short	(.L_578 - .L_577)
	.align		4
.L_577:
        /*0010*/ 	.word	index@(.nv.constant0._ZN7cutlass13device_kernelIN5flash19enable_sm80_to_sm89INS1_16FlashAttnFwdSm80INS1_25CollectiveMainloopFwdSm80ILi8ELi1ELb1EN4cute5tupleIJNS5_1CILi128EEENS7_ILi112EEES8_EEELi128ENS_6half_tEfNS_4arch4Sm80ELb0ELb0ELb0ELb1ELb0ELb0ELb1ELb1EEENS1_21CollectiveEpilogueFwdINS6_IJS8_S8_S9_EEENS6_IJNS7_ILi1EEESH_SH_EEESB_SD_Li256ELb1ELb1ELb1ELb0EEENS1_36VarlenDynamicPersistentTileSchedulerILi128ELi112ELi256ELi256ELb1ELb1ELb0ELb0ELb1ELb1EEEEEEEEEvNT_6ParamsE)
        /*0014*/ 	.short	0x0160
        /*0016*/ 	.short	0x0438


	//----- nvinfo : EIATTR_CBANK_PARAM_SIZE
	.align		4
.L_578:
        /*0018*/ 	.byte	0x03, 0x19
        /*001a*/ 	.short	0x0438


	//----- nvinfo : EIATTR_KPARAM_INFO
	.align		4
        /*001c*/ 	.byte	0x04, 0x17
        /*001e*/ 	.short	(.L_580 - .L_579)
.L_579:
        /*0020*/ 	.word	0x00000000
        /*0024*/ 	.short	0x0000
        /*0026*/ 	.short	0x0000
        /*0028*/ 	.byte	0x00, 0xf0, 0xe1, 0x10


	//----- nvinfo : EIATTR_MAXREG_COUNT
	.align		4
.L_580:
        /*002c*/ 	.byte	0x03, 0x1b
        /*002e*/ 	.short	0x00ff


	//----- nvinfo : EIATTR_NUM_BARRIERS
	.align		4
        /*0030*/ 	.byte	0x02, 0x4c
        /*0032*/ 	.byte	0x06
	.zero		1


	//----- nvinfo : EIATTR_ANNOTATIONS
	.align		4
        /*0034*/ 	.byte	0x04, 0x55
        /*0036*/ 	.short	(.L_582 - .L_581)


	//   ....[0]....
.L_581:
        /* <DEDUP_REMOVED lines=16> */


	//----- nvinfo : EIATTR_MERCURY_ISA_VERSION
	.align		4
.L_582:
        /*0120*/ 	.byte	0x03, 0x5f
        /*0122*/ 	.short	0x0000


	//----- nvinfo : EIATTR_INT_WARP_WIDE_INSTR_OFFSETS
	.align		4
        /*0124*/ 	.byte	0x04, 0x31
        /*0126*/ 	.short	(.L_584 - .L_583)


	//   ....[0]....
.L_583:
        /*0128*/ 	.word	0x00009290


	//   ....[1]....
        /*012c*/ 	.word	0x00009310


	//----- nvinfo : EIATTR_COOP_GROUP_MASK_REGIDS
	.align		4
.L_584:
        /*0130*/ 	.byte	0x04, 0x29
        /*0132*/ 	.short	(.L_586 - .L_585)


	//   ....[0]....
.L_585:
        /*0134*/ 	.word	0xffffffff


	//   ....[1]....
        /*0138*/ 	.word	0xffffffff


	//   ....[2]....
        /*013c*/ 	.word	0xffffffff


	//   ....[3]....
        /*0140*/ 	.word	0xffffffff


	//   ....[4]....
        /*0144*/ 	.word	0xffffffff


	//   ....[5]....
        /*0148*/ 	.word	0xffffffff


	//   ....[6]....
        /*014c*/ 	.word	0xffffffff


	//   ....[7]....
        /*0150*/ 	.word	0xffffffff


	//   ....[8]....
        /*0154*/ 	.word	0xffffffff


	//   ....[9]....
        /*0158*/ 	.word	0xffffffff


	//   ....[10]....
        /*015c*/ 	.word	0xffffffff


	//   ....[11]....
        /*0160*/ 	.word	0xffffffff


	//   ....[12]....
        /*0164*/ 	.word	0xffffffff


	//   ....[13]....
        /*0168*/ 	.word	0xffffffff


	//   ....[14]....
        /*016c*/ 	.word	0xffffffff


	//   ....[15]....
        /*0170*/ 	.word	0xffffffff


	//   ....[16]....
        /*0174*/ 	.word	0xffffffff


	//   ....[17]....
        /*0178*/ 	.word	0xffffffff


	//   ....[18]....
        /*017c*/ 	.word	0xffffffff


	//   ....[19]....
        /*0180*/ 	.word	0xffffffff


	//   ....[20]....
        /*0184*/ 	.word	0xffffffff


	//   ....[21]....
        /*0188*/ 	.word	0xffffffff


	//   ....[22]....
        /*018c*/ 	.word	0xffffffff


	//   ....[23]....
        /*0190*/ 	.word	0xffffffff


	//   ....[24]....
        /*0194*/ 	.word	0xffffffff


	//   ....[25]....
        /*0198*/ 	.word	0xffffffff


	//   ....[26]....
        /*019c*/ 	.word	0xffffffff


	//   ....[27]....
        /*01a0*/ 	.word	0xffffffff


	//   ....[28]....
        /*01a4*/ 	.word	0xffffffff


	//   ....[29]....
        /*01a8*/ 	.word	0xffffffff


	//   ....[30]....
        /*01ac*/ 	.word	0xffffffff


	//   ....[31]....
        /*01b0*/ 	.word	0xffffffff


	//   ....[32]....
        /*01b4*/ 	.word	0xffffffff


	//   ....[33]....
        /*01b8*/ 	.word	0xffffffff


	//   ....[34]....
        /*01bc*/ 	.word	0xffffffff


	//   ....[35]....
        /*01c0*/ 	.word	0xffffffff


	//   ....[36]....
        /*01c4*/ 	.word	0xffffffff


	//   ....[37]....
        /*01c8*/ 	.word	0xffffffff


	//   ....[38]....
        /*01cc*/ 	.word	0xffffffff


	//   ....[39]....
        /*01d0*/ 	.word	0xffffffff


	//   ....[40]....
        /*01d4*/ 	.word	0xffffffff


	//   ....[41]....
        /*01d8*/ 	.word	0xffffffff


	//   ....[42]....
        /*01dc*/ 	.word	0xffffffff


	//   ....[43]....
        /*01e0*/ 	.word	0xffffffff


	//   ....[44]....
        /*01e4*/ 	.word	0xffffffff


	//   ....[45]....
        /*01e8*/ 	.word	0xffffffff


	//   ....[46]....
        /*01ec*/ 	.word	0xffffffff


	//   ....[47]....
        /*01f0*/ 	.word	0xffffffff


	//   ....[48]....
        /*01f4*/ 	.word	0xffffffff


	//   ....[49]....
        /*01f8*/ 	.word	0xffffffff


	//   ....[50]....
        /*01fc*/ 	.word	0xffffffff


	//   ....[51]....
        /*0200*/ 	.word	0xffffffff


	//   ....[52]....
        /*0204*/ 	.word	0xffffffff


	//   ....[53]....
        /*0208*/ 	.word	0xffffffff


	//   ....[54]....
        /*020c*/ 	.word	0xffffffff


	//   ....[55]....
        /*0210*/ 	.word	0xffffffff


	//   ....[56]....
        /*0214*/ 	.word	0xffffffff


	//   ....[57]....
        /*0218*/ 	.word	0xffffffff


	//   ....[58]....
        /*021c*/ 	.word	0xffffffff


	//   ....[59]....
        /*0220*/ 	.word	0xffffffff


	//   ....[60]....
        /*0224*/ 	.word	0xffffffff


	//   ....[61]....
        /*0228*/ 	.word	0xffffffff


	//   ....[62]....
        /*022c*/ 	.word	0xffffffff


	//   ....[63]....
        /*0230*/ 	.word	0xffffffff


	//   ....[64]....
        /*0234*/ 	.word	0xffffffff


	//   ....[65]....
        /*0238*/ 	.word	0xffffffff


	//   ....[66]....
        /*023c*/ 	.word	0xffffffff


	//   ....[67]....
        /*0240*/ 	.word	0xffffffff


	//   ....[68]....
        /*0244*/ 	.word	0xffffffff


	//   ....[69]....
        /*0248*/ 	.word	0xffffffff


	//   ....[70]....
        /*024c*/ 	.word	0xffffffff


	//   ....[71]....
        /*0250*/ 	.word	0xffffffff


	//   ....[72]....
        /*0254*/ 	.word	0xffffffff


	//   ....[73]....
        /*0258*/ 	.word	0xffffffff


	//   ....[74]....
        /*025c*/ 	.word	0xffffffff


	//   ....[75]....
        /*0260*/ 	.word	0xffffffff


	//   ....[76]....
        /*0264*/ 	.word	0xffffffff


	//   ....[77]....
        /*0268*/ 	.word	0xffffffff


	//   ....[78]....
        /*026c*/ 	.word	0xffffffff


	//   ....[79]....
        /*0270*/ 	.word	0xffffffff


	//   ....[80]....
        /*0274*/ 	.word	0xffffffff


	//   ....[81]....
        /*0278*/ 	.word	0xffffffff


	//   ....[82]....
        /*027c*/ 	.word	0xffffffff


	//   ....[83]....
        /*0280*/ 	.word	0xffffffff


	//   ....[84]....
        /*0284*/ 	.word	0xffffffff


	//   ....[85]....
        /*0288*/ 	.word	0xffffffff


	//   ....[86]....
        /*028c*/ 	.word	0xffffffff


	//   ....[87]....
        /*0290*/ 	.word	0xffffffff


	//   ....[88]....
        /*0294*/ 	.word	0xffffffff


	//   ....[89]....
        /*0298*/ 	.word	0xffffffff


	//   ....[90]....
        /*029c*/ 	.word	0xffffffff


	//   ....[91]....
        /*02a0*/ 	.word	0xffffffff


	//   ....[92]....
        /*02a4*/ 	.word	0xffffffff


	//   ....[93]....
        /*02a8*/ 	.word	0xffffffff


	//   ....[94]....
        /*02ac*/ 	.word	0xffffffff


	//   ....[95]....
        /*02b0*/ 	.word	0xffffffff


	//   ....[96]....
        /*02b4*/ 	.word	0xffffffff


	//   ....[97]....
        /*02b8*/ 	.word	0xffffffff


	//   ....[98]....
        /*02bc*/ 	.word	0xffffffff


	//   ....[99]....
        /*02c0*/ 	.word	0xffffffff


	//   ....[100]....
        /*02c4*/ 	.word	0xffffffff


	//   ....[101]....
        /*02c8*/ 	.word	0xffffffff


	//   ....[102]....
        /*02cc*/ 	.word	0xffffffff


	//   ....[103]....
        /*02d0*/ 	.word	0xffffffff


	//   ....[104]....
        /*02d4*/ 	.word	0xffffffff


	//   ....[105]....
        /*02d8*/ 	.word	0xffffffff


	//   ....[106]....
        /*02dc*/ 	.word	0xffffffff


	//   ....[107]....
        /*02e0*/ 	.word	0xffffffff


	//   ....[108]....
        /*02e4*/ 	.word	0xffffffff


	//   ....[109]....
        /*02e8*/ 	.word	0xffffffff


	//   ....[110]....
        /*02ec*/ 	.word	0xffffffff


	//   ....[111]....
        /*02f0*/ 	.word	0xffffffff


	//   ....[112]....
        /*02f4*/ 	.word	0xffffffff


	//   ....[113]....
        /*02f8*/ 	.word	0xffffffff


	//   ....[114]....
        /*02fc*/ 	.word	0xffffffff


	//   ....[115]....
        /*0300*/ 	.word	0xffffffff


	//   ....[116]....
        /*0304*/ 	.word	0xffffffff


	//   ....[117]....
        /*0308*/ 	.word	0xffffffff


	//   ....[118]....
        /*030c*/ 	.word	0xffffffff


	//   ....[119]....
        /*0310*/ 	.word	0xffffffff


	//   ....[120]....
        /*0314*/ 	.word	0xffffffff


	//   ....[121]....
        /*0318*/ 	.word	0xffffffff


	//   ....[122]....
        /*031c*/ 	.word	0xffffffff


	//   ....[123]....
        /*0320*/ 	.word	0xffffffff


	//   ....[124]....
        /*0324*/ 	.word	0xffffffff


	//   ....[125]....
        /*0328*/ 	.word	0xffffffff


	//   ....[126]....
        /*032c*/ 	.word	0xffffffff


	//   ....[127]....
        /*0330*/ 	.word	0xffffffff


	//   ....[128]....
        /*0334*/ 	.word	0xffffffff


	//   ....[129]....
        /*0338*/ 	.word	0xffffffff


	//   ....[130]....
        /*033c*/ 	.word	0xffffffff


	//----- nvinfo : EIATTR_COOP_GROUP_INSTR_OFFSETS
	.align		4
.L_586:
        /*0340*/ 	.byte	0x04, 0x28
        /*0342*/ 	.short	(.L_588 - .L_587)


	//   ....[0]....
.L_587:
        /*0344*/ 	.word	0x00000050


	//   ....[1]....
        /*0348*/ 	.word	0x000001e0


	//   ....[2]....
        /*034c*/ 	.word	0x00000210


	//   ....[3]....
        /*0350*/ 	.word	0x00000240


	//   ....[4]....
        /*0354*/ 	.word	0x00000270


	//   ....[5]....
        /*0358*/ 	.word	0x000002a0


	//   ....[6]....
        /*035c*/ 	.word	0x000002d0


	//   ....[7]....
        /*0360*/ 	.word	0x00000440


	//   ....[8]....
        /*0364*/ 	.word	0x00000480


	//   ....[9]....
        /*0368*/ 	.word	0x000004b0


	//   ....[10]....
        /*036c*/ 	.word	0x000004e0


	//   ....[11]....
        /*0370*/ 	.word	0x00000510


	//   ....[12]....
        /*0374*/ 	.word	0x00000540


	//   ....[13]....
        /*0378*/ 	.word	0x000005d0


	//   ....[14]....
        /*037c*/ 	.word	0x00000600


	//   ....[15]....
        /*0380*/ 	.word	0x00000610


	//   ....[16]....
        /*0384*/ 	.word	0x00000680


	//   ....[17]....
        /*0388*/ 	.word	0x00001e90


	//   ....[18]....
        /*038c*/ 	.word	0x00001ee0


	//   ....[19]....
        /*0390*/ 	.word	0x00001f20


	//   ....[20]....
        /*0394*/ 	.word	0x00001f60


	//   ....[21]....
        /*0398*/ 	.word	0x00001fa0


	//   ....[22]....
        /*039c*/ 	.word	0x00001fd0


	//   ....[23]....
        /*03a0*/ 	.word	0x00002000


	//   ....[24]....
        /*03a4*/ 	.word	0x00002010


	//   ....[25]....
        /*03a8*/ 	.word	0x000040f0


	//   ....[26]....
        /*03ac*/ 	.word	0x00004180


	//   ....[27]....
        /*03b0*/ 	.word	0x000041a0


	//   ....[28]....
        /*03b4*/ 	.word	0x000041c0


	//   ....[29]....
        /*03b8*/ 	.word	0x000070a0


	//   ....[30]....
        /*03bc*/ 	.word	0x000070c0


	//   ....[31]....
        /*03c0*/ 	.word	0x000070f0


	//   ....[32]....
        /*03c4*/ 	.word	0x00007100


	//   ....[33]....
        /*03c8*/ 	.word	0x00008c80


	//   ....[34]....
        /*03cc*/ 	.word	0x00008c90


	//   ....[35]....
        /*03d0*/ 	.word	0x00008cc0


	//   ....[36]....
        /*03d4*/ 	.word	0x00008cd0


	//   ....[37]....
        /*03d8*/ 	.word	0x00009d30


	//   ....[38]....
        /*03dc*/ 	.word	0x00009d40


	//   ....[39]....
        /*03e0*/ 	.word	0x00009d60


	//   ....[40]....
        /*03e4*/ 	.word	0x00009d70


	//   ....[41]....
        /*03e8*/ 	.word	0x0000a0b0


	//   ....[42]....
        /*03ec*/ 	.word	0x0000a0d0


	//   ....[43]....
        /*03f0*/ 	.word	0x0000a1b0


	//   ....[44]....
        /*03f4*/ 	.word	0x0000a1c0


	//   ....[45]....
        /*03f8*/ 	.word	0x0000a2b0


	//   ....[46]....
        /*03fc*/ 	.word	0x0000a2d0


	//   ....[47]....
        /*0400*/ 	.word	0x0000a3c0


	//   ....[48]....
        /*0404*/ 	.word	0x0000a3d0


	//   ....[49]....
        /*0408*/ 	.word	0x0000a6b0


	//   ....[50]....
        /*040c*/ 	.word	0x0000a6d0


	//   ....[51]....
        /*0410*/ 	.word	0x0000ad10


	//   ....[52]....
        /*0414*/ 	.word	0x0000ad20


	//   ....[53]....
        /*0418*/ 	.word	0x0000b860


	//   ....[54]....
        /*041c*/ 	.word	0x0000b880


	//   ....[55]....
        /*0420*/ 	.word	0x0000b970


	//   ....[56]....
        /*0424*/ 	.word	0x0000b980


	//   ....[57]....
        /*0428*/ 	.word	0x0000ba70


	//   ....[58]....
        /*042c*/ 	.word	0x0000ba90


	//   ....[59]....
        /*0430*/ 	.word	0x0000bb80


	//   ....[60]....
        /*0434*/ 	.word	0x0000bb90


	//   ....[61]....
        /*0438*/ 	.word	0x0000bd20


	//   ....[62]....
        /*043c*/ 	.word	0x0000bd40


	//   ....[63]....
        /*0440*/ 	.word	0x0000be60


	//   ....[64]....
        /*0444*/ 	.word	0x0000bea0


	//   ....[65]....
        /*0448*/ 	.word	0x0000bed0


	//   ....[66]....
        /*044c*/ 	.word	0x0000bf00


	//   ....[67]....
        /*0450*/ 	.word	0x0000bf30


	//   ....[68]....
        /*0454*/ 	.word	0x0000bf60


	//   ....[69]....
        /*0458*/ 	.word	0x0000c0b0


	//   ....[70]....
        /*045c*/ 	.word	0x0000c0f0


	//   ....[71]....
        /*0460*/ 	.word	0x0000c120


	//   ....[72]....
        /*0464*/ 	.word	0x0000c150


	//   ....[73]....
        /*0468*/ 	.word	0x0000c180


	//   ....[74]....
        /*046c*/ 	.word	0x0000c1b0


	//   ....[75]....
        /*0470*/ 	.word	0x0000c240


	//   ....[76]....
        /*0474*/ 	.word	0x0000c270


	//   ....[77]....
        /*0478*/ 	.word	0x0000c280


	//   ....[78]....
        /*047c*/ 	.word	0x0000c2e0


	//   ....[79]....
        /*0480*/ 	.word	0x0000c810


	//   ....[80]....
        /*0484*/ 	.word	0x0000c870


	//   ....[81]....
        /*0488*/ 	.word	0x0000c8c0


	//   ....[82]....
        /*048c*/ 	.word	0x0000c910


	//   ....[83]....
        /*0490*/ 	.word	0x0000c960


	//   ....[84]....
        /*0494*/ 	.word	0x0000c9d0


	//   ....[85]....
        /*0498*/ 	.word	0x0000ca10


	//   ....[86]....
        /*049c*/ 	.word	0x0000ca80


	//   ....[87]....
        /*04a0*/ 	.word	0x0000caf0


	//   ....[88]....
        /*04a4*/ 	.word	0x0000cb50


	//   ....[89]....
        /*04a8*/ 	.word	0x0000cbd0


	//   ....[90]....
        /*04ac*/ 	.word	0x0000cc20


	//   ....[91]....
        /*04b0*/ 	.word	0x0000cc70


	//   ....[92]....
        /*04b4*/ 	.word	0x0000ccc0


	//   ....[93]....
        /*04b8*/ 	.word	0x0000cd30


	//   ....[94]....
        /*04bc*/ 	.word	0x0000cda0


	//   ....[95]....
        /*04c0*/ 	.word	0x0000ce00


	//   ....[96]....
        /*04c4*/ 	.word	0x0000ce60


	//   ....[97]....
        /*04c8*/ 	.word	0x0000cec0


	//   ....[98]....
        /*04cc*/ 	.word	0x0000cf30


	//   ....[99]....
        /*04d0*/ 	.word	0x0000cf90


	//   ....[100]....
        /*04d4*/ 	.word	0x0000cff0


	//   ....[101]....
        /*04d8*/ 	.word	0x0000d050


	//   ....[102]....
        /*04dc*/ 	.word	0x0000d0c0


	//   ....[103]....
        /*04e0*/ 	.word	0x0000d120


	//   ....[104]....
        /*04e4*/ 	.word	0x0000d180


	//   ....[105]....
        /*04e8*/ 	.word	0x0000d1e0


	//   ....[106]....
        /*04ec*/ 	.word	0x0000d250


	//   ....[107]....
        /*04f0*/ 	.word	0x0000d2b0


	//   ....[108]....
        /*04f4*/ 	.word	0x0000d310


	//   ....[109]....
        /*04f8*/ 	.word	0x0000d370


	//   ....[110]....
        /*04fc*/ 	.word	0x0000d3e0


	//   ....[111]....
        /*0500*/ 	.word	0x0000d440


	//   ....[112]....
        /*0504*/ 	.word	0x0000d4a0


	//   ....[113]....
        /*0508*/ 	.word	0x0000d500


	//   ....[114]....
        /*050c*/ 	.word	0x0000d570


	//   ....[115]....
        /*0510*/ 	.word	0x0000d5c0


	//   ....[116]....
        /*0514*/ 	.word	0x0000d600


	//   ....[117]....
        /*0518*/ 	.word	0x0000d650


	//   ....[118]....
        /*051c*/ 	.word	0x0000d6a0


	//   ....[119]....
        /*0520*/ 	.word	0x0000d6f0


	//   ....[120]....
        /*0524*/ 	.word	0x0000d760


	//   ....[121]....
        /*0528*/ 	.word	0x0000d7a0


	//   ....[122]....
        /*052c*/ 	.word	0x0000d7f0


	//   ....[123]....
        /*0530*/ 	.word	0x0000d840


	//   ....[124]....
        /*0534*/ 	.word	0x0000d890


	//   ....[125]....
        /*0538*/ 	.word	0x0000d8e0


	//   ....[126]....
        /*053c*/ 	.word	0x0000d950


	//   ....[127]....
        /*0540*/ 	.word	0x0000d990


	//   ....[128]....
        /*0544*/ 	.word	0x0000da00


	//   ....[129]....
        /*0548*/ 	.word	0x0000da60


	//   ....[130]....
        /*054c*/ 	.word	0x0000dac0


	//----- nvinfo : EIATTR_EXIT_INSTR_OFFSETS
	.align		4
.L_588:
        /*0550*/ 	.byte	0x04, 0x1c
        /*0552*/ 	.short	(.L_590 - .L_589)


	//   ....[0]....
.L_589:
        /*0554*/ 	.word	0x00000b40


	//   ....[1]....
        /*0558*/ 	.word	0x0000c7d0


	//----- nvinfo : EIATTR_MAX_THREADS
	.align		4
.L_590:
        /*055c*/ 	.byte	0x04, 0x05
        /*055e*/ 	.short	(.L_592 - .L_591)
.L_591:
        /*0560*/ 	.word	0x00000100
        /*0564*/ 	.word	0x00000001
        /*0568*/ 	.word	0x00000001


	//----- nvinfo : EIATTR_CRS_STACK_SIZE
	.align		4
.L_592:
        /*056c*/ 	.byte	0x04, 0x1e
        /*056e*/ 	.short	(.L_594 - .L_593)
.L_593:
        /*0570*/ 	.word	0x00000000
.L_594:


//--------------------- .nv.info._ZN7cutlass13device_kernelIN5flash19enable_sm80_to_sm89INS1_16FlashAttnFwdSm80INS1_25CollectiveMainloopFwdSm80ILi8ELi1ELb1EN4cute5tupleIJNS5_1CILi128EEENS7_ILi112EEES8_EEELi128ENS_6half_tEfNS_4arch4Sm80ELb0ELb0ELb0ELb1ELb0ELb1ELb1ELb1EEENS1_21CollectiveEpilogueFwdINS6_IJS8_S8_S9_EEENS6_IJNS7_ILi1EEESH_SH_EEESB_SD_Li256ELb1ELb1ELb1ELb0EEENS1_36VarlenDynamicPersistentTileSchedulerILi128ELi112ELi256ELi256ELb1ELb1ELb0ELb0ELb1ELb1EEEEEEEEEvNT_6ParamsE --------------------------
	.section	.nv.info._ZN7cutlass13device_kernelIN5flash19enable_sm80_to_sm89INS1_16FlashAttnFwdSm80INS1_25CollectiveMainloopFwdSm80ILi8ELi1ELb1EN4cute5tupleIJNS5_1CILi128EEENS7_ILi112EEES8_EEELi128ENS_6half_tEfNS_4arch4Sm80ELb0ELb0ELb0ELb1ELb0ELb1ELb1ELb1EEENS1_21CollectiveEpilogueFwdINS6_IJS8_S8_S9_EEENS6_IJNS7_ILi1EEESH_SH_EEESB_SD_Li256ELb1ELb1ELb1ELb0EEENS1_36VarlenDynamicPersistentTileSchedulerILi128ELi112ELi256ELi256ELb1ELb1ELb0ELb0ELb1ELb1EEEEEEEEEvNT_6ParamsE,"",@"SHT_CUDA_INFO"
	.sectionflags	@""
	.align	4


	//----- nvinfo : EIATTR_CUDA_API_VERSION
	.align		4
        /*0000*/ 	.byte	0x04, 0x37
        /*0002*/ 	.short	(.L_596 - .L_595)
.L_595:
        /*0004*/ 	.word	0x00000082


	//----- nvinfo : EIATTR_SW2861232_WAR
	.align		4
.L_596:
        /*0008*/ 	.byte	0x01, 0x35
	.zero		2


	//----- nvinfo : EIATTR_PARAM_CBANK
	.align		4
        /*000c*/ 	.byte	0x04, 0x0a
        /*000e*/ 	.short	(.L_598 - .L_597)
	.align		4
.L_597:
        /*0010*/ 	.word	index@(.nv.constant0._ZN7cutlass13device_kernelIN5flash19enable_sm80_to_sm89INS1_16FlashAttnFwdSm80INS1_25CollectiveMainloopFwdSm80ILi8ELi1ELb1EN4cute5tupleIJNS5_1CILi128EEENS7_ILi112EEES8_EEELi128ENS_6half_tEfNS_4arch4Sm80ELb0ELb0ELb0ELb1ELb0ELb1ELb1ELb1EEENS1_21CollectiveEpilogueFwdINS6_IJS8_S8_S9_EEENS6_IJNS7_ILi1EEESH_SH_EEESB_SD_Li256ELb1ELb1ELb1ELb0EEENS1_36VarlenDynamicPersistentTileSchedulerILi128ELi112ELi256ELi256ELb1ELb1ELb0ELb0ELb1ELb1EEEEEEEEEvNT_6ParamsE)
        /*0014*/ 	.short	0x0160
        /*0016*/ 	.short	0x0438


	//----- nvinfo : EIATTR_CBANK_PARAM_SIZE
	.align		4
.L_598:
        /*0018*/ 	.byte	0x03, 0x19
        /*001a*/ 	.short	0x0438


	//----- nvinfo : EIATTR_KPARAM_INFO
	.align		4
        /*001c*/ 	.byte	0x04, 0x17
        /*001e*/ 	.short	(.L_600 - .L_599)
.L_599:
        /*0020*/ 	.word	0x00000000
        /*0024*/ 	.short	0x0000
        /*0026*/ 	.short	0x0000
        /*0028*/ 	.byte	0x00, 0xf0, 0xe1, 0x10


	//----- nvinfo : EIATTR_MAXREG_COUNT
	.align		4
.L_600:
        /*002c*/ 	.byte	0x03, 0x1b
        /*002e*/ 	.short	0x00ff


	//----- nvinfo : EIATTR_NUM_BARRIERS
	.align		4
        /*0030*/ 	.byte	0x02, 0x4c
        /*0032*/ 	.byte	0x06
	.zero		1


	//----- nvinfo : EIATTR_ANNOTATIONS
	.align		4
        /*0034*/ 	.byte	0x04, 0x55
        /*0036*/ 	.short	(.L_602 - .L_601)


	//   ....[0]....
.L_601:
        /* <DEDUP_REMOVED lines=13> */


	//----- nvinfo : EIATTR_MERCURY_ISA_VERSION
	.align		4
.L_602:
        /*00f8*/ 	.byte	0x03, 0x5f
        /*00fa*/ 	.short	0x0000


	//----- nvinfo : EIATTR_INT_WARP_WIDE_INSTR_OFFSETS
	.align		4
        /*00fc*/ 	.byte	0x04, 0x31
        /*00fe*/ 	.short	(.L_604 - .L_603)


	//   ....[0]....
.L_603:
        /*0100*/ 	.word	0x00013d30


	//   ....[1]....
        /*0104*/ 	.word	0x00013db0


	//----- nvinfo : EIATTR_COOP_GROUP_MASK_REGIDS
	.align		4
.L_604:
        /*0108*/ 	.byte	0x04, 0x29
        /*010a*/ 	.short	(.L_606 - .L_605)


	//   ....[0]....
.L_605:
        /*010c*/ 	.word	0xffffffff


	//   ....[1]....
        /*0110*/ 	.word	0xffffffff


	//   ....[2]....
        /*0114*/ 	.word	0xffffffff


	//   ....[3]....
        /*0118*/ 	.word	0xffffffff


	//   ....[4]....
        /*011c*/ 	.word	0xffffffff


	//   ....[5]....
        /*0120*/ 	.word	0xffffffff


	//   ....[6]....
        /*0124*/ 	.word	0xffffffff


	//   ....[7]....
        /*0128*/ 	.word	0xffffffff


	//   ....[8]....
        /*012c*/ 	.word	0xffffffff


	//   ....[9]....
        /*0130*/ 	.word	0xffffffff


	//   ....[10]....
        /*0134*/ 	.word	0xffffffff


	//   ....[11]....
        /*0138*/ 	.word	0xffffffff


	//   ....[12]....
        /*013c*/ 	.word	0xffffffff


	//   ....[13]....
        /*0140*/ 	.word	0xffffffff


	//   ....[14]....
        /*0144*/ 	.word	0xffffffff


	//   ....[15]....
        /*0148*/ 	.word	0xffffffff


	//   ....[16]....
        /*014c*/ 	.word	0xffffffff


	//   ....[17]....
        /*0150*/ 	.word	0xffffffff


	//   ....[18]....
        /*0154*/ 	.word	0xffffffff


	//   ....[19]....
        /*0158*/ 	.word	0xffffffff


	//   ....[20]....
        /*015c*/ 	.word	0xffffffff


	//   ....[21]....
        /*0160*/ 	.word	0xffffffff


	//   ....[22]....
        /*0164*/ 	.word	0xffffffff


	//   ....[23]....
        /*0168*/ 	.word	0xffffffff


	//   ....[24]....
        /*016c*/ 	.word	0xffffffff


	//   ....[25]....
        /*0170*/ 	.word	0xffffffff


	//   ....[26]....
        /*0174*/ 	.word	0xffffffff


	//   ....[27]....
        /*0178*/ 	.word	0xffffffff


	//   ....[28]....
        /*017c*/ 	.word	0xffffffff


	//   ....[29]....
        /*0180*/ 	.word	0xffffffff


	//   ....[30]....
        /*0184*/ 	.word	0xffffffff


	//   ....[31]....
        /*0188*/ 	.word	0xffffffff


	//   ....[32]....
        /*018c*/ 	.word	0xffffffff


	//   ....[33]....
        /*0190*/ 	.word	0xffffffff


	//   ....[34]....
        /*0194*/ 	.word	0xffffffff


	//   ....[35]....
        /*0198*/ 	.word	0xffffffff


	//   ....[36]....
        /*019c*/ 	.word	0xffffffff


	//   ....[37]....
        /*01a0*/ 	.word	0xffffffff


	//   ....[38]....
        /*01a4*/ 	.word	0xffffffff


	//   ....[39]....
        /*01a8*/ 	.word	0xffffffff


	//   ....[40]....
        /*01ac*/ 	.word	0xffffffff


	//   ....[41]....
        /*01b0*/ 	.word	0xffffffff


	//   ....[42]....
        /*01b4*/ 	.word	0xffffffff


	//   ....[43]....
        /*01b8*/ 	.word	0xffffffff


	//   ....[44]....
        /*01bc*/ 	.word	0xffffffff


	//   ....[45]....
        /*01c0*/ 	.word	0xffffffff


	//   ....[46]....
        /*01c4*/ 	.word	0xffffffff


	//   ....[47]....
        /*01c8*/ 	.word	0xffffffff


	//   ....[48]....
        /*01cc*/ 	.word	0xffffffff


	//   ....[49]....
        /*01d0*/ 	.word	0xffffffff


	//   ....[50]....
        /*01d4*/ 	.word	0xffffffff


	//   ....[51]....
        /*01d8*/ 	.word	0xffffffff


	//   ....[52]....
        /*01dc*/ 	.word	0xffffffff


	//   ....[53]....
        /*01e0*/ 	.word	0xffffffff


	//   ....[54]....
        /*01e4*/ 	.word	0xffffffff


	//   ....[55]....
        /*01e8*/ 	.word	0xffffffff


	//   ....[56]....
        /*01ec*/ 	.word	0xffffffff


	//   ....[57]....
        /*01f0*/ 	.word	0xffffffff


	//   ....[58]....
        /*01f4*/ 	.word	0xffffffff


	//   ....[59]....
        /*01f8*/ 	.word	0xffffffff


	//   ....[60]....
        /*01fc*/ 	.word	0xffffffff


	//   ....[61]....
        /*0200*/ 	.word	0xffffffff


	//   ....[62]....
        /*0204*/ 	.word	0xffffffff


	//   ....[63]....
        /*0208*/ 	.word	0xffffffff


	//   ....[64]....
        /*020c*/ 	.word	0xffffffff


	//   ....[65]....
        /*0210*/ 	.word	0xffffffff


	//   ....[66]....
        /*0214*/ 	.word	0xffffffff


	//   ....[67]....
        /*0218*/ 	.word	0xffffffff


	//   ....[68]....
        /*021c*/ 	.word	0xffffffff


	//   ....[69]....
        /*0220*/ 	.word	0xffffffff


	//   ....[70]....
        /*0224*/ 	.word	0xffffffff


	//   ....[71]....
        /*0228*/ 	.word	0xffffffff


	//   ....[72]....
        /*022c*/ 	.word	0xffffffff


	//   ....[73]....
        /*0230*/ 	.word	0xffffffff


	//   ....[74]....
        /*0234*/ 	.word	0xffffffff


	//   ....[75]....
        /*0238*/ 	.word	0xffffffff


	//   ....[76]....
        /*023c*/ 	.word	0xffffffff


	//   ....[77]....
        /*0240*/ 	.word	0xffffffff


	//   ....[78]....
        /*0244*/ 	.word	0xffffffff


	//   ....[79]....
        /*0248*/ 	.word	0xffffffff


	//   ....[80]....
        /*024c*/ 	.word	0xffffffff


	//   ....[81]....
        /*0250*/ 	.word	0xffffffff


	//   ....[82]....
        /*0254*/ 	.word	0xffffffff


	//   ....[83]....
        /*0258*/ 	.word	0xffffffff


	//   ....[84]....
        /*025c*/ 	.word	0xffffffff


	//   ....[85]....
        /*0260*/ 	.word	0xffffffff


	//   ....[86]....
        /*0264*/ 	.word	0xffffffff


	//   ....[87]....
        /*0268*/ 	.word	0xffffffff


	//   ....[88]....
        /*026c*/ 	.word	0xffffffff


	//   ....[89]....
        /*0270*/ 	.word	0xffffffff


	//   ....[90]....
        /*0274*/ 	.word	0xffffffff


	//   ....[91]....
        /*0278*/ 	.word	0xffffffff


	//   ....[92]....
        /*027c*/ 	.word	0xffffffff


	//   ....[93]....
        /*0280*/ 	.word	0xffffffff


	//   ....[94]....
        /*0284*/ 	.word	0xffffffff


	//   ....[95]....
        /*0288*/ 	.word	0xffffffff


	//   ....[96]....
        /*028c*/ 	.word	0xffffffff


	//   ....[97]....
        /*0290*/ 	.word	0xffffffff


	//   ....[98]....
        /*0294*/ 	.word	0xffffffff


	//   ....[99]....
        /*0298*/ 	.word	0xffffffff


	//   ....[100]....
        /*029c*/ 	.word	0xffffffff


	//   ....[101]....
        /*02a0*/ 	.word	0xffffffff


	//   ....[102]....
        /*02a4*/ 	.word	0xffffffff


	//   ....[103]....
        /*02a8*/ 	.word	0xffffffff


	//   ....[104]....
        /*02ac*/ 	.word	0xffffffff


	//   ....[105]....
        /*02b0*/ 	.word	0xffffffff


	//   ....[106]....
        /*02b4*/ 	.word	0xffffffff


	//   ....[107]....
        /*02b8*/ 	.word	0xffffffff


	//   ....[108]....
        /*02bc*/ 	.word	0xffffffff


	//   ....[109]....
        /*02c0*/ 	.word	0xffffffff


	//   ....[110]....
        /*02c4*/ 	.word	0xffffffff


	//   ....[111]....
        /*02c8*/ 	.word	0xffffffff


	//   ....[112]....
        /*02cc*/ 	.word	0xffffffff


	//   ....[113]....
        /*02d0*/ 	.word	0xffffffff


	//   ....[114]....
        /*02d4*/ 	.word	0xffffffff


	//   ....[115]....
        /*02d8*/ 	.word	0xffffffff


	//   ....[116]....
        /*02dc*/ 	.word	0xffffffff


	//   ....[117]....
        /*02e0*/ 	.word	0xffffffff


	//   ....[118]....
        /*02e4*/ 	.word	0xffffffff


	//   ....[119]....
        /*02e8*/ 	.word	0xffffffff


	//   ....[120]....
        /*02ec*/ 	.word	0xffffffff


	//   ....[121]....
        /*02f0*/ 	.word	0xffffffff


	//   ....[122]....
        /*02f4*/ 	.word	0xffffffff


	//   ....[123]....
        /*02f8*/ 	.word	0xffffffff


	//   ....[124]....
        /*02fc*/ 	.word	0xffffffff


	//   ....[125]....
        /*0300*/ 	.word	0xffffffff


	//   ....[126]....
        /*0304*/ 	.word	0xffffffff


	//   ....[127]....
        /*0308*/ 	.word	0xffffffff


	//   ....[128]....
        /*030c*/ 	.word	0xffffffff


	//   ....[129]....
        /*0310*/ 	.word	0xffffffff


	//   ....[130]....
        /*0314*/ 	.word	0xffffffff


	//   ....[131]....
        /*0318*/ 	.word	0xffffffff


	//   ....[132]....
        /*031c*/ 	.word	0xffffffff


	//   ....[133]....
        /*0320*/ 	.word	0xffffffff


	//   ....[134]....
        /*0324*/ 	.word	0xffffffff


	//   ....[135]....
        /*0328*/ 	.word	0xffffffff


	//   ....[136]....
        /*032c*/ 	.word	0xffffffff


	//   ....[137]....
        /*0330*/ 	.word	0xffffffff


	//   ....[138]....
        /*0334*/ 	.word	0xffffffff


	//----- nvinfo : EIATTR_COOP_GROUP_INSTR_OFFSETS
	.align		4
.L_606:
        /*0338*/ 	.byte	0x04, 0x28
        /*033a*/ 	.short	(.L_608 - .L_607)


	//   ....[0]....
.L_607:
        /*033c*/ 	.word	0x00000050


	//   ....[1]....
        /*0340*/ 	.word	0x000001f0


	//   ....[2]....
        /*0344*/ 	.word	0x00000220


	//   ....[3]....
        /*0348*/ 	.word	0x00000250


	//   ....[4]....
        /*034c*/ 	.word	0x00000280


	//   ....[5]....
        /*0350*/ 	.word	0x000002b0


	//   ....[6]....
        /*0354*/ 	.word	0x000002e0


	//   ....[7]....
        /*0358*/ 	.word	0x00000450


	//   ....[8]....
        /*035c*/ 	.word	0x00000490


	//   ....[9]....
        /*0360*/ 	.word	0x000004c0


	//   ....[10]....
        /*0364*/ 	.word	0x000004f0


	//   ....[11]....
        /*0368*/ 	.word	0x00000520


	//   ....[12]....
        /*036c*/ 	.word	0x00000550


	//   ....[13]....
        /*0370*/ 	.word	0x000005e0


	//   ....[14]....
        /*0374*/ 	.word	0x00000610


	//   ....[15]....
        /*0378*/ 	.word	0x00000630


	//   ....[16]....
        /*037c*/ 	.word	0x00000690


	//   ....[17]....
        /*0380*/ 	.word	0x00009450


	//   ....[18]....
        /*0384*/ 	.word	0x00009460


	//   ....[19]....
        /*0388*/ 	.word	0x00009470


	//   ....[20]....
        /*038c*/ 	.word	0x00009480


	//   ....[21]....
        /*0390*/ 	.word	0x00009490


	//   ....[22]....
        /*0394*/ 	.word	0x000094c0


	//   ....[23]....
        /*0398*/ 	.word	0x00009580


	//   ....[24]....
        /*039c*/ 	.word	0x00009590


	//   ....[25]....
        /*03a0*/ 	.word	0x00009ad0


	//   ....[26]....
        /*03a4*/ 	.word	0x00009b10


	//   ....[27]....
        /*03a8*/ 	.word	0x00009b30


	//   ....[28]....
        /*03ac*/ 	.word	0x00009b40


	//   ....[29]....
        /*03b0*/ 	.word	0x0000b400


	//   ....[30]....
        /*03b4*/ 	.word	0x0000b440


	//   ....[31]....
        /*03b8*/ 	.word	0x0000b460


	//   ....[32]....
        /*03bc*/ 	.word	0x0000b470


	//   ....[33]....
        /*03c0*/ 	.word	0x0000ec30


	//   ....[34]....
        /*03c4*/ 	.word	0x0000ecc0


	//   ....[35]....
        /*03c8*/ 	.word	0x0000ece0


	//   ....[36]....
        /*03cc*/ 	.word	0x0000ed00


	//   ....[37]....
        /*03d0*/ 	.word	0x00011b40


	//   ....[38]....
        /*03d4*/ 	.word	0x00011b60


	//   ....[39]....
        /*03d8*/ 	.word	0x00011b90


	//   ....[40]....
        /*03dc*/ 	.word	0x00011ba0


	//   ....[41]....
        /*03e0*/ 	.word	0x00013720


	//   ....[42]....
        /*03e4*/ 	.word	0x00013730


	//   ....[43]....
        /*03e8*/ 	.word	0x00013760


	//   ....[44]....
        /*03ec*/ 	.word	0x00013770


	//   ....[45]....
        /*03f0*/ 	.word	0x00014970


	//   ....[46]....
        /*03f4*/ 	.word	0x000149a0


	//   ....[47]....
        /*03f8*/ 	.word	0x000149b0


	//   ....[48]....
        /*03fc*/ 	.word	0x000149c0


	//   ....[49]....
        /*0400*/ 	.word	0x00014cf0


	//   ....[50]....
        /*0404*/ 	.word	0x00014d10


	//   ....[51]....
        /*0408*/ 	.word	0x00014df0


	//   ....[52]....
        /*040c*/ 	.word	0x00014e00


	//   ....[53]....
        /*0410*/ 	.word	0x00014ef0


	//   ....[54]....
        /*0414*/ 	.word	0x00014f10


	//   ....[55]....
        /*0418*/ 	.word	0x00015000


	//   ....[56]....
        /*041c*/ 	.word	0x00015010


	//   ....[57]....
        /*0420*/ 	.word	0x000152f0


	//   ....[58]....
        /*0424*/ 	.word	0x00015310


	//   ....[59]....
        /*0428*/ 	.word	0x00015980


	//   ....[60]....
        /*042c*/ 	.word	0x00015990


	//   ....[61]....
        /*0430*/ 	.word	0x000164f0


	//   ....[62]....
        /*0434*/ 	.word	0x00016510


	//   ....[63]....
        /*0438*/ 	.word	0x00016600


	//   ....[64]....
        /*043c*/ 	.word	0x00016610


	//   ....[65]....
        /*0440*/ 	.word	0x00016700


	//   ....[66]....
        /*0444*/ 	.word	0x00016720


	//   ....[67]....
        /*0448*/ 	.word	0x00016810


	//   ....[68]....
        /*044c*/ 	.word	0x00016820


	//   ....[69]....
        /*0450*/ 	.word	0x000169b0


	//   ....[70]....
        /*0454*/ 	.word	0x000169d0


	//   ....[71]....
        /*0458*/ 	.word	0x00016af0


	//   ....[72]....
        /*045c*/ 	.word	0x00016b30


	//   ....[73]....
        /*0460*/ 	.word	0x00016b60


	//   ....[74]....
        /*0464*/ 	.word	0x00016b90


	//   ....[75]....
        /*0468*/ 	.word	0x00016bc0


	//   ....[76]....
        /*046c*/ 	.word	0x00016bf0


	//   ....[77]....
        /*0470*/ 	.word	0x00016d40


	//   ....[78]....
        /*0474*/ 	.word	0x00016d80


	//   ....[79]....
        /*0478*/ 	.word	0x00016db0


	//   ....[80]....
        /*047c*/ 	.word	0x00016de0


	//   ....[81]....
        /*0480*/ 	.word	0x00016e10


	//   ....[82]....
        /*0484*/ 	.word	0x00016e40


	//   ....[83]....
        /*0488*/ 	.word	0x00016ed0


	//   ....[84]....
        /*048c*/ 	.word	0x00016f00


	//   ....[85]....
        /*0490*/ 	.word	0x00016f10


	//   ....[86]....
        /*0494*/ 	.word	0x00016f70


	//   ....[87]....
        /*0498*/ 	.word	0x000174a0


	//   ....[88]....
        /*049c*/ 	.word	0x00017500


	//   ....[89]....
        /*04a0*/ 	.word	0x00017550


	//   ....[90]....
        /*04a4*/ 	.word	0x000175a0


	//   ....[91]....
        /*04a8*/ 	.word	0x000175f0


	//   ....[92]....
        /*04ac*/ 	.word	0x00017660


	//   ....[93]....
        /*04b0*/ 	.word	0x000176a0


	//   ....[94]....
        /*04b4*/ 	.word	0x00017710


	//   ....[95]....
        /*04b8*/ 	.word	0x00017780


	//   ....[96]....
        /*04bc*/ 	.word	0x000177e0


	//   ....[97]....
        /*04c0*/ 	.word	0x00017860


	//   ....[98]....
        /*04c4*/ 	.word	0x000178b0


	//   ....[99]....
        /*04c8*/ 	.word	0x00017900


	//   ....[100]....
        /*04cc*/ 	.word	0x00017950


	//   ....[101]....
        /*04d0*/ 	.word	0x000179c0


	//   ....[102]....
        /*04d4*/ 	.word	0x00017a30


	//   ....[103]....
        /*04d8*/ 	.word	0x00017a90


	//   ....[104]....
        /*04dc*/ 	.word	0x00017af0


	//   ....[105]....
        /*04e0*/ 	.word	0x00017b50


	//   ....[106]....
        /*04e4*/ 	.word	0x00017bc0


	//   ....[107]....
        /*04e8*/ 	.word	0x00017c20


	//   ....[108]....
        /*04ec*/ 	.word	0x00017c80


	//   ....[109]....
        /*04f0*/ 	.word	0x00017ce0


	//   ....[110]....
        /*04f4*/ 	.word	0x00017d50


	//   ....[111]....
        /*04f8*/ 	.word	0x00017db0


	//   ....[112]....
        /*04fc*/ 	.word	0x00017e10


	//   ....[113]....
        /*0500*/ 	.word	0x00017e70


	//   ....[114]....
        /*0504*/ 	.word	0x00017ee0


	//   ....[115]....
        /*0508*/ 	.word	0x00017f40


	//   ....[116]....
        /*050c*/ 	.word	0x00017fa0


	//   ....[117]....
        /*0510*/ 	.word	0x00018000


	//   ....[118]....
        /*0514*/ 	.word	0x00018070


	//   ....[119]....
        /*0518*/ 	.word	0x000180d0


	//   ....[120]....
        /*051c*/ 	.word	0x00018130


	//   ....[121]....
        /*0520*/ 	.word	0x00018190


	//   ....[122]....
        /*0524*/ 	.word	0x00018200


	//   ....[123]....
        /*0528*/ 	.word	0x00018250


	//   ....[124]....
        /*052c*/ 	.word	0x00018290


	//   ....[125]....
        /*0530*/ 	.word	0x000182e0


	//   ....[126]....
        /*0534*/ 	.word	0x00018330


	//   ....[127]....
        /*0538*/ 	.word	0x00018380


	//   ....[128]....
        /*053c*/ 	.word	0x000183f0


	//   ....[129]....
        /*0540*/ 	.word	0x00018430


	//   ....[130]....
        /*0544*/ 	.word	0x00018480


	//   ....[131]....
        /*0548*/ 	.word	0x000184d0


	//   ....[132]....
        /*054c*/ 	.word	0x00018520


	//   ....[133]....
        /*0550*/ 	.word	0x00018570


	//   ....[134]....
        /*0554*/ 	.word	0x000185e0


	//   ....[135]....
        /*0558*/ 	.word	0x00018620


	//   ....[136]....
        /*055c*/ 	.word	0x00018690


	//   ....[137]....
        /*0560*/ 	.word	0x000186f0


	//   ....[138]....
        /*0564*/ 	.word	0x00018750


	//----- nvinfo : EIATTR_EXIT_INSTR_OFFSETS
	.align		4
.L_608:
        /*0568*/ 	.byte	0x04, 0x1c
        /*056a*/ 	.short	(.L_610 - .L_609)


	//   ....[0]....
.L_609:
        /*056c*/ 	.word	0x00000b50


	//   ....[1]....
        /*0570*/ 	.word	0x00017460


	//----- nvinfo : EIATTR_MAX_THREADS
	.align		4
.L_610:
        /*0574*/ 	.byte	0x04, 0x05
        /*0576*/ 	.short	(.L_612 - .L_611)
.L_611:
        /*0578*/ 	.word	0x00000100
        /*057c*/ 	.word	0x00000001
        /*0580*/ 	.word	0x00000001


	//----- nvinfo : EIATTR_CRS_STACK_SIZE
	.align		4
.L_612:
        /*0584*/ 	.byte	0x04, 0x1e
        /*0586*/ 	.short	(.L_614 - .L_613)
.L_613:
        /*0588*/ 	.word	0x00000000
.L_614:


//--------------------- .nv.info._ZN7cutlass13device_kernelIN5flash19enable_sm80_to_sm89INS1_16FlashAttnFwdSm80INS1_25CollectiveMainloopFwdSm80ILi4ELi1ELb0EN4cute5tupleIJNS5_1CILi128EEENS7_ILi48EEES8_EEELi128ENS_6half_tEfNS_4arch4Sm80ELb0ELb1ELb0ELb0ELb0ELb0ELb1ELb1EEENS1_21CollectiveEpilogueFwdINS6_IJS8_S8_S9_EEENS6_IJNS7_ILi1EEESH_SH_EEESB_SD_Li128ELb0ELb1ELb1ELb0EEENS1_19SingleTileSchedulerILb0ELb1ELb1ELi128EEEEEEEEEvNT_6ParamsE --------------------------
	.section	.nv.info._ZN7cutlass13device_kernelIN5flash19enable_sm80_to_sm89INS1_16FlashAttnFwdSm80INS1_25CollectiveMainloopFwdSm80ILi4ELi1ELb0EN4cute5tupleIJNS5_1CILi128EEENS7_ILi48EEES8_EEELi128ENS_6half_tEfNS_4arch4Sm80ELb0ELb1ELb0ELb0ELb0ELb0ELb1ELb1EEENS1_21CollectiveEpilogueFwdINS6_IJS8_S8_S9_EEENS6_IJNS7_ILi1EEESH_SH_EEESB_SD_Li128ELb0ELb1ELb1ELb0EEENS1_19SingleTileSchedulerILb0ELb1ELb1ELi128EEEEEEEEEvNT_6ParamsE,"",@"SHT_CUDA_INFO"
	.sectionflags	@""
	.align	4


	//----- nvinfo : EIATTR_CUDA_API_VERSION
	.align		4
        /*0000*/ 	.byte	0x04, 0x37
        /*0002*/ 	.short	(.L_616 - .L_615)
.L_615:
        /*0004*/ 	.word	0x00000082


	//----- nvinfo : EIATTR_SW2861232_WAR
	.align		4
.L_616:
        /*0008*/ 	.byte	0x01, 0x35
	.zero		2


	//----- nvinfo : EIATTR_PARAM_CBANK
	.align		4
        /*000c*/ 	.byte	0x04, 0x0a
        /*000e*/ 	.short	(.L_618 - .L_617)
	.align		4
.L_617:
        /*0010*/ 	.word	index@(.nv.constant0._ZN7cutlass13device_kernelIN5flash19enable_sm80_to_sm89INS1_16FlashAttnFwdSm80INS1_25CollectiveMainloopFwdSm80ILi4ELi1ELb0EN4cute5tupleIJNS5_1CILi128EEENS7_ILi48EEES8_EEELi128ENS_6half_tEfNS_4arch4Sm80ELb0ELb1ELb0ELb0ELb0ELb0ELb1ELb1EEENS1_21CollectiveEpilogueFwdINS6_IJS8_S8_S9_EEENS6_IJNS7_ILi1EEESH_SH_EEESB_SD_Li128ELb0ELb1ELb1ELb0EEENS1_19SingleTileSchedulerILb0ELb1ELb1ELi128EEEEEEEEEvNT_6ParamsE)
        /*0014*/ 	.short	0x0160
        /*0016*/ 	.short	0x0418


	//----- nvinfo : EIATTR_CBANK_PARAM_SIZE
	.align		4
.L_618:
        /*0018*/ 	.byte	0x03, 0x19
        /*001a*/ 	.short	0x0418


	//----- nvinfo : EIATTR_KPARAM_INFO
	.align		4
        /*001c*/ 	.byte	0x04, 0x17
        /*001e*/ 	.short	(.L_620 - .L_619)
.L_619:
        /*0020*/ 	.word	0x00000000
        /*0024*/ 	.short	0x0000
        /*0026*/ 	.short	0x0000
        /*0028*/ 	.byte	0x00, 0xf0, 0x61, 0x10


	//----- nvinfo : EIATTR_MAXREG_COUNT
	.align		4
.L_620:
        /*002c*/ 	.byte	0x03, 0x1b
        /*002e*/ 	.short	0x00ff


	//----- nvinfo : EIATTR_NUM_BARRIERS
	.align		4
        /*0030*/ 	.byte	0x02, 0x4c
        /*0032*/ 	.byte	0x02
	.zero		1


	//----- nvinfo : EIATTR_ANNOTATIONS
	.align		4
        /*0034*/ 	.byte	0x04, 0x55
        /*0036*/ 	.short	(.L_622 - .L_621)


	//   ....[0]....
.L_621:
        /* <DEDUP_REMOVED lines=40> */


	//----- nvinfo : EIATTR_MERCURY_ISA_VERSION
	.align		4
.L_622:
        /*02a0*/ 	.byte	0x03, 0x5f
        /*02a2*/ 	.short	0x0000


	//----- nvinfo : EIATTR_COOP_GROUP_MASK_REGIDS
	.align		4
        /*02a4*/ 	.byte	0x04, 0x29
        /*02a6*/ 	.short	(.L_624 - .L_623)


	//   ....[0]....
.L_623:
        /*02a8*/ 	.word	0xffffffff


	//   ....[1]....
        /*02ac*/ 	.word	0xffffffff


	//   ....[2]....
        /*02b0*/ 	.word	0xffffffff


	//   ....[3]....
        /*02b4*/ 	.word	0xffffffff


	//   ....[4]....
        /*02b8*/ 	.word	0xffffffff


	//   ....[5]....
        /*02bc*/ 	.word	0xffffffff


	//   ....[6]....
        /*02c0*/ 	.word	0xffffffff


	//   ....[7]....
        /*02c4*/ 	.word	0xffffffff


	//   ....[8]....
        /*02c8*/ 	.word	0xffffffff


	//   ....[9]....
        /*02cc*/ 	.word	0xffffffff


	//   ....[10]....
        /*02d0*/ 	.word	0xffffffff


	//   ....[11]....
        /*02d4*/ 	.word	0xffffffff


	//   ....[12]....
        /*02d8*/ 	.word	0xffffffff


	//   ....[13]....
        /*02dc*/ 	.word	0xffffffff


	//   ....[14]....
        /*02e0*/ 	.word	0xffffffff


	//   ....[15]....
        /*02e4*/ 	.word	0xffffffff


	//   ....[16]....
        /*02e8*/ 	.word	0xffffffff


	//   ....[17]....
        /*02ec*/ 	.word	0xffffffff


	//   ....[18]....
        /*02f0*/ 	.word	0xffffffff


	//   ....[19]....
        /*02f4*/ 	.word	0xffffffff


	//   ....[20]....
        /*02f8*/ 	.word	0xffffffff


	//   ....[21]....
        /*02fc*/ 	.word	0xffffffff


	//   ....[22]....
        /*0300*/ 	.word	0xffffffff


	//   ....[23]....
        /*0304*/ 	.word	0xffffffff


	//   ....[24]....
        /*0308*/ 	.word	0xffffffff


	//   ....[25]....
        /*030c*/ 	.word	0xffffffff


	//   ....[26]....
        /*0310*/ 	.word	0xffffffff


	//   ....[27]....
        /*0314*/ 	.word	0xffffffff


	//   ....[28]....
        /*0318*/ 	.word	0xffffffff


	//   ....[29]....
        /*031c*/ 	.word	0xffffffff


	//   ....[30]....
        /*0320*/ 	.word	0xffffffff


	//   ....[31]....
        /*0324*/ 	.word	0xffffffff


	//   ....[32]....
        /*0328*/ 	.word	0xffffffff


	//   ....[33]....
        /*032c*/ 	.word	0xffffffff


	//   ....[34]....
        /*0330*/ 	.word	0xffffffff


	//   ....[35]....
        /*0334*/ 	.word	0xffffffff


	//   ....[36]....
        /*0338*/ 	.word	0xffffffff


	//   ....[37]....
        /*033c*/ 	.word	0xffffffff


	//   ....[38]....
        /*0340*/ 	.word	0xffffffff


	//   ....[39]....
        /*0344*/ 	.word	0xffffffff


	//   ....[40]....
        /*0348*/ 	.word	0xffffffff


	//   ....[41]....
        /*034c*/ 	.word	0xffffffff


	//   ....[42]....
        /*0350*/ 	.word	0xffffffff


	//   ....[43]....
        /*0354*/ 	.word	0xffffffff


	//   ....[44]....
        /*0358*/ 	.word	0xffffffff


	//   ....[45]....
        /*035c*/ 	.word	0xffffffff


	//   ....[46]....
        /*0360*/ 	.word	0xffffffff


	//   ....[47]....
        /*0364*/ 	.word	0xffffffff


	//   ....[48]....
        /*0368*/ 	.word	0xffffffff


	//   ....[49]....
        /*036c*/ 	.word	0xffffffff


	//   ....[50]....
        /*0370*/ 	.word	0xffffffff


	//   ....[51]....
        /*0374*/ 	.word	0xffffffff


	//   ....[52]....
        /*0378*/ 	.word	0xffffffff


	//   ....[53]....
        /*037c*/ 	.word	0xffffffff


	//   ....[54]....
        /*0380*/ 	.word	0xffffffff


	//   ....[55]....
        /*0384*/ 	.word	0xffffffff


	//   ....[56]....
        /*0388*/ 	.word	0xffffffff


	//   ....[57]....
        /*038c*/ 	.word	0xffffffff


	//   ....[58]....
        /*0390*/ 	.word	0xffffffff


	//   ....[59]....
        /*0394*/ 	.word	0xffffffff


	//   ....[60]....
        /*0398*/ 	.word	0xffffffff


	//   ....[61]....
        /*039c*/ 	.word	0xffffffff


	//   ....[62]....
        /*03a0*/ 	.word	0xffffffff


	//   ....[63]....
        /*03a4*/ 	.word	0xffffffff


	//   ....[64]....
        /*03a8*/ 	.word	0xffffffff


	//   ....[65]....
        /*03ac*/ 	.word	0xffffffff


	//   ....[66]....
        /*03b0*/ 	.word	0xffffffff


	//   ....[67]....
        /*03b4*/ 	.word	0xffffffff


	//   ....[68]....
        /*03b8*/ 	.word	0xffffffff


	//   ....[69]....
        /*03bc*/ 	.word	0xffffffff


	//   ....[70]....
        /*03c0*/ 	.word	0xffffffff


	//   ....[71]....
        /*03c4*/ 	.word	0xffffffff


	//   ....[72]....
        /*03c8*/ 	.word	0xffffffff


	//   ....[73]....
        /*03cc*/ 	.word	0xffffffff


	//   ....[74]....
        /*03d0*/ 	.word	0xffffffff


	//   ....[75]....
        /*03d4*/ 	.word	0xffffffff


	//   ....[76]....
        /*03d8*/ 	.word	0xffffffff


	//   ....[77]....
        /*03dc*/ 	.word	0xffffffff


	//   ....[78]....
        /*03e0*/ 	.word	0xffffffff


	//   ....[79]....
        /*03e4*/ 	.word	0xffffffff


	//   ....[80]....
        /*03e8*/ 	.word	0xffffffff


	//   ....[81]....
        /*03ec*/ 	.word	0xffffffff


	//   ....[82]....
        /*03f0*/ 	.word	0xffffffff


	//   ....[83]....
        /*03f4*/ 	.word	0xffffffff


	//   ....[84]....
        /*03f8*/ 	.word	0xffffffff


	//----- nvinfo : EIATTR_COOP_GROUP_INSTR_OFFSETS
	.align		4
.L_624:
        /*03fc*/ 	.byte	0x04, 0x28
        /*03fe*/ 	.short	(.L_626 - .L_625)


	//   ....[0]....
.L_625:
        /*0400*/ 	.word	0x00000060


	//   ....[1]....
        /*0404*/ 	.word	0x000013c0


	//   ....[2]....
        /*0408*/ 	.word	0x00001410


	//   ....[3]....
        /*040c*/ 	.word	0x00001660


	//   ....[4]....
        /*0410*/ 	.word	0x00001690


	//   ....[5]....
        /*0414*/ 	.word	0x00001770


	//   ....[6]....
        /*0418*/ 	.word	0x000017a0


	//   ....[7]....
        /*041c*/ 	.word	0x00001880


	//   ....[8]....
        /*0420*/ 	.word	0x000018b0


	//   ....[9]....
        /*0424*/ 	.word	0x00001990


	//   ....[10]....
        /*0428*/ 	.word	0x000019c0


	//   ....[11]....
        /*042c*/ 	.word	0x00001aa0


	//   ....[12]....
        /*0430*/ 	.word	0x00001ad0


	//   ....[13]....
        /*0434*/ 	.word	0x00001bb0


	//   ....[14]....
        /*0438*/ 	.word	0x00001be0


	//   ....[15]....
        /*043c*/ 	.word	0x00001cb0


	//   ....[16]....
        /*0440*/ 	.word	0x00001cf0


	//   ....[17]....
        /*0444*/ 	.word	0x00003230


	//   ....[18]....
        /*0448*/ 	.word	0x00003470


	//   ....[19]....
        /*044c*/ 	.word	0x00003630


	//   ....[20]....
        /*0450*/ 	.word	0x000040e0


	//   ....[21]....
        /*0454*/ 	.word	0x00004520


	//   ....[22]....
        /*0458*/ 	.word	0x00004670


	//   ....[23]....
        /*045c*/ 	.word	0x00004760


	//   ....[24]....
        /*0460*/ 	.word	0x00004880


	//   ....[25]....
        /*0464*/ 	.word	0x00004cc0


	//   ....[26]....
        /*0468*/ 	.word	0x00004d00


	//   ....[27]....
        /*046c*/ 	.word	0x00004db0


	//   ....[28]....
        /*0470*/ 	.word	0x00004f40


	//   ....[29]....
        /*0474*/ 	.word	0x00007720


	//   ....[30]....
        /*0478*/ 	.word	0x000079b0


	//   ....[31]....
        /*047c*/ 	.word	0x00007b90


	//   ....[32]....
        /*0480*/ 	.word	0x00008200


	//   ....[33]....
        /*0484*/ 	.word	0x000089a0


	//   ....[34]....
        /*0488*/ 	.word	0x00008ac0


	//   ....[35]....
        /*048c*/ 	.word	0x00008c00


	//   ....[36]....
        /*0490*/ 	.word	0x00008d50


	//   ....[37]....
        /*0494*/ 	.word	0x00008df0


	//   ....[38]....
        /*0498*/ 	.word	0x00008f10


	//   ....[39]....
        /*049c*/ 	.word	0x000090d0


	//   ....[40]....
        /*04a0*/ 	.word	0x00009120


	//   ....[41]....
        /*04a4*/ 	.word	0x0000be80


	//   ....[42]....
        /*04a8*/ 	.word	0x0000bed0


	//   ....[43]....
        /*04ac*/ 	.word	0x0000bf00


	//   ....[44]....
        /*04b0*/ 	.word	0x0000bf30


	//   ....[45]....
        /*04b4*/ 	.word	0x0000bf70


	//   ....[46]....
        /*04b8*/ 	.word	0x0000bfb0


	//   ....[47]....
        /*04bc*/ 	.word	0x0000c210


	//   ....[48]....
        /*04c0*/ 	.word	0x0000c380


	//   ....[49]....
        /*04c4*/ 	.word	0x0000ed30


	//   ....[50]....
        /*04c8*/ 	.word	0x0000efa0


	//   ....[51]....
        /*04cc*/ 	.word	0x0000f4b0


	//   ....[52]....
        /*04d0*/ 	.word	0x0000f980


	//   ....[53]....
        /*04d4*/ 	.word	0x00010130


	//   ....[54]....
        /*04d8*/ 	.word	0x00010190


	//   ....[55]....
        /*04dc*/ 	.word	0x00010290


	//   ....[56]....
        /*04e0*/ 	.word	0x000102e0


	//   ....[57]....
        /*04e4*/ 	.word	0x00010340


	//   ....[58]....
        /*04e8*/ 	.word	0x00010480


	//   ....[59]....
        /*04ec*/ 	.word	0x00010770


	//   ....[60]....
        /*04f0*/ 	.word	0x000107d0


	//   ....[61]....
        /*04f4*/ 	.word	0x00012320


	//   ....[62]....
        /*04f8*/ 	.word	0x00012330


	//   ....[63]....
        /*04fc*/ 	.word	0x00012340


	//   ....[64]....
        /*0500*/ 	.word	0x00012350


	//   ....[65]....
        /*0504*/ 	.word	0x00012380


	//   ....[66]....
        /*0508*/ 	.word	0x000123a0


	//   ....[67]....
        /*050c*/ 	.word	0x000123c0


	//   ....[68]....
        /*0510*/ 	.word	0x000123d0


	//   ....[69]....
        /*0514*/ 	.word	0x00013450


	//   ....[70]....
        /*0518*/ 	.word	0x00013480


	//   ....[71]....
        /*051c*/ 	.word	0x000134b0


	//   ....[72]....
        /*0520*/ 	.word	0x000134e0


	//   ....[73]....
        /*0524*/ 	.word	0x00013520


	//   ....[74]....
        /*0528*/ 	.word	0x00013550


	//   ....[75]....
        /*052c*/ 	.word	0x00013570


	//   ....[76]....
        /*0530*/ 	.word	0x00013580


	//   ....[77]....
        /*0534*/ 	.word	0x000135a0


	//   ....[78]....
        /*0538*/ 	.word	0x000135b0


	//   ....[79]....
        /*053c*/ 	.word	0x00013c60


	//   ....[80]....
        /*0540*/ 	.word	0x00013c80


	//   ....[81]....
        /*0544*/ 	.word	0x00014280


	//   ....[82]....
        /*0548*/ 	.word	0x000142a0


	//   ....[83]....
        /*054c*/ 	.word	0x000148a0


	//   ....[84]....
        /*0550*/ 	.word	0x000148b0


	//----- nvinfo : EIATTR_EXIT_INSTR_OFFSETS
	.align		4
.L_626:
        /*0554*/ 	.byte	0x04, 0x1c
        /*0556*/ 	.short	(.L_628 - .L_627)


	//   ....[0]....
.L_627:
        /*0558*/ 	.word	0x000001c0


	//   ....[1]....
        /*055c*/ 	.word	0x000148c0


	//   ....[2]....
        /*0560*/ 	.word	0x00014e60


	//   ....[3]....
        /*0564*/ 	.word	0x00014eb0


	//   ....[4]....
        /*0568*/ 	.word	0x00014ee0


	//   ....[5]....
        /*056c*/ 	.word	0x00014f40


	//   ....[6]....
        /*0570*/ 	.word	0x000151d0


	//----- nvinfo : EIATTR_CTAIDZ_USED
	.align		4
.L_628:
        /*0574*/ 	.byte	0x01, 0x04
	.zero		2


	//----- nvinfo : EIATTR_MAX_THREADS
	.align		4
        /*0578*/ 	.byte	0x04, 0x05
        /*057a*/ 	.short	(.L_630 - .L_629)
.L_629:
        /*057c*/ 	.word	0x00000080
        /*0580*/ 	.word	0x00000001
        /*0584*/ 	.word	0x00000001


	//----- nvinfo : EIATTR_CRS_STACK_SIZE
	.align		4
.L_630:
        /*0588*/ 	.byte	0x04, 0x1e
        /*058a*/ 	.short	(.L_632 - .L_631)
.L_631:
        /*058c*/ 	.word	0x00000000
.L_632:


//--------------------- .nv.info._ZN7cutlass13device_kernelIN5flash19enable_sm80_to_sm89INS1_16FlashAttnFwdSm80INS1_25CollectiveMainloopFwdSm80ILi8ELi1ELb1EN4cute5tupleIJNS5_1CILi128EEENS7_ILi96EEES8_EEELi128ENS_6half_tEfNS_4arch4Sm80ELb0ELb1ELb0ELb1ELb0ELb0ELb1ELb1EEENS1_21CollectiveEpilogueFwdINS6_IJS8_S8_S9_EEENS6_IJNS7_ILi1EEESH_SH_EEESB_SD_Li256ELb1ELb1ELb1ELb0EEENS1_36VarlenDynamicPersistentTileSchedulerILi128ELi96ELi256ELi256ELb1ELb1ELb0ELb1ELb0ELb1EEEEEEEEEvNT_6ParamsE --------------------------
	.section	.nv.info._ZN7cutlass13device_kernelIN5flash19enable_sm80_to_sm89INS1_16FlashAttnFwdSm80INS1_25CollectiveMainloopFwdSm80ILi8ELi1ELb1EN4cute5tupleIJNS5_1CILi128EEENS7_ILi96EEES8_EEELi128ENS_6half_tEfNS_4arch4Sm80ELb0ELb1ELb0ELb1ELb0ELb0ELb1ELb1EEENS1_21CollectiveEpilogueFwdINS6_IJS8_S8_S9_EEENS6_IJNS7_ILi1EEESH_SH_EEESB_SD_Li256ELb1ELb1ELb1ELb0EEENS1_36VarlenDynamicPersistentTileSchedulerILi128ELi96ELi256ELi256ELb1ELb1ELb0ELb1ELb0ELb1EEEEEEEEEvNT_6ParamsE,"",@"SHT_CUDA_INFO"
	.sectionflags	@""
	.align	4


	//----- nvinfo : EIATTR_CUDA_API_VERSION
	.align		4
        /*0000*/ 	.byte	0x04, 0x37
        /*0002*/ 	.short	(.L_634 - .L_633)
.L_633:
        /*0004*/ 	.word	0x00000082


	//----- nvinfo : EIATTR_SW2861232_WAR
	.align		4
.L_634:
        /*0008*/ 	.byte	0x01, 0x35
	.zero		2


	//----- nvinfo : EIATTR_PARAM_CBANK
	.align		4
        /*000c*/ 	.byte	0x04, 0x0a
        /*000e*/ 	.short	(.L_636 - .L_635)
	.align		4
.L_635:
        /*0010*/ 	.word	index@(.nv.constant0._ZN7cutlass13device_kernelIN5flash19enable_sm80_to_sm89INS1_16FlashAttnFwdSm80INS1_25CollectiveMainloopFwdSm80ILi8ELi1ELb1EN4cute5tupleIJNS5_1CILi128EEENS7_ILi96EEES8_EEELi128ENS_6half_tEfNS_4arch4Sm80ELb0ELb1ELb0ELb1ELb0ELb0ELb1ELb1EEENS1_21CollectiveEpilogueFwdINS6_IJS8_S8_S9_EEENS6_IJNS7_ILi1EEESH_SH_EEESB_SD_Li256ELb1ELb1ELb1ELb0EEENS1_36VarlenDynamicPersistentTileSchedulerILi128ELi96ELi256ELi256ELb1ELb1ELb0ELb1ELb0ELb1EEEEEEEEEvNT_6ParamsE)
        /*0014*/ 	.short	0x0160
        /*0016*/ 	.short	0x0438


	//----- nvinfo : EIATTR_CBANK_PARAM_SIZE
	.align		4
.L_636:
        /*0018*/ 	.byte	0x03, 0x19
        /*001a*/ 	.short	0x0438


	//----- nvinfo : EIATTR_KPARAM_INFO
	.align		4
        /*001c*/ 	.byte	0x04, 0x17
        /*001e*/ 	.short	(.L_638 - .L_637)
.L_637:
        /*0020*/ 	.word	0x00000000
        /*0024*/ 	.short	0x0000
        /*0026*/ 	.short	0x0000
        /*0028*/ 	.byte	0x00, 0xf0, 0xe1, 0x10


	//----- nvinfo : EIATTR_MAXREG_COUNT
	.align		4
.L_638:
        /*002c*/ 	.byte	0x03, 0x1b
        /*002e*/ 	.short	0x00ff


	//----- nvinfo : EIATTR_NUM_BARRIERS
	.align		4
        /*0030*/ 	.byte	0x02, 0x4c
        /*0032*/ 	.byte	0x06
	.zero		1


	//----- nvinfo : EIATTR_ANNOTATIONS
	.align		4
        /*0034*/ 	.byte	0x04, 0x55
        /*0036*/ 	.short	(.L_640 - .L_639)


	//   ....[0]....
.L_639:
        /* <DEDUP_REMOVED lines=67> */


	//----- nvinfo : EIATTR_MERCURY_ISA_VERSION
	.align		4
.L_640:
        /*0458*/ 	.byte	0x03, 0x5f
        /*045a*/ 	.short	0x0000


	//----- nvinfo : EIATTR_INT_WARP_WIDE_INSTR_OFFSETS
	.align		4
        /*045c*/ 	.byte	0x04, 0x31
        /*045e*/ 	.short	(.L_642 - .L_641)


	//   ....[0]....
.L_641:
        /*0460*/ 	.word	0x00011b50


	//   ....[1]....
        /*0464*/ 	.word	0x00011bd0


	//----- nvinfo : EIATTR_COOP_GROUP_MASK_REGIDS
	.align		4
.L_642:
        /*0468*/ 	.byte	0x04, 0x29
        /*046a*/ 	.short	(.L_644 - .L_643)


	//   ....[0]....
.L_643:
        /*046c*/ 	.word	0xffffffff


	//   ....[1]....
        /*0470*/ 	.word	0xffffffff


	//   ....[2]....
        /*0474*/ 	.word	0xffffffff


	//   ....[3]....
        /*0478*/ 	.word	0xffffffff


	//   ....[4]....
        /*047c*/ 	.word	0xffffffff


	//   ....[5]....
        /*0480*/ 	.word	0xffffffff


	//   ....[6]....
        /*0484*/ 	.word	0xffffffff


	//   ....[7]....
        /*0488*/ 	.word	0xffffffff


	//   ....[8]....
        /*048c*/ 	.word	0xffffffff


	//   ....[9]....
        /*0490*/ 	.word	0xffffffff


	//   ....[10]....
        /*0494*/ 	.word	0xffffffff


	//   ....[11]....
        /*0498*/ 	.word	0xffffffff


	//   ....[12]....
        /*049c*/ 	.word	0xffffffff


	//   ....[13]....
        /*04a0*/ 	.word	0xffffffff


	//   ....[14]....
        /*04a4*/ 	.word	0xffffffff


	//   ....[15]....
        /*04a8*/ 	.word	0xffffffff


	//   ....[16]....
        /*04ac*/ 	.word	0xffffffff


	//   ....[17]....
        /*04b0*/ 	.word	0xffffffff


	//   ....[18]....
        /*04b4*/ 	.word	0xffffffff


	//   ....[19]....
        /*04b8*/ 	.word	0xffffffff


	//   ....[20]....
        /*04bc*/ 	.word	0xffffffff


	//   ....[21]....
        /*04c0*/ 	.word	0xffffffff


	//   ....[22]....
        /*04c4*/ 	.word	0xffffffff


	//   ....[23]....
        /*04c8*/ 	.word	0xffffffff


	//   ....[24]....
        /*04cc*/ 	.word	0xffffffff


	//   ....[25]....
        /*04d0*/ 	.word	0xffffffff


	//   ....[26]....
        /*04d4*/ 	.word	0xffffffff


	//   ....[27]....
        /*04d8*/ 	.word	0xffffffff


	//   ....[28]....
        /*04dc*/ 	.word	0xffffffff


	//   ....[29]....
        /*04e0*/ 	.word	0xffffffff


	//   ....[30]....
        /*04e4*/ 	.word	0xffffffff


	//   ....[31]....
        /*04e8*/ 	.word	0xffffffff


	//   ....[32]....
        /*04ec*/ 	.word	0xffffffff


	//   ....[33]....
        /*04f0*/ 	.word	0xffffffff


	//   ....[34]....
        /*04f4*/ 	.word	0xffffffff


	//   ....[35]....
        /*04f8*/ 	.word	0xffffffff


	//   ....[36]....
        /*04fc*/ 	.word	0xffffffff


	//   ....[37]....
        /*0500*/ 	.word	0xffffffff


	//   ....[38]....
        /*0504*/ 	.word	0xffffffff


	//   ....[39]....
        /*0508*/ 	.word	0xffffffff


	//   ....[40]....
        /*050c*/ 	.word	0xffffffff


	//   ....[41]....
        /*0510*/ 	.word	0xffffffff


	//   ....[42]....
        /*0514*/ 	.word	0xffffffff


	//   ....[43]....
        /*0518*/ 	.word	0xffffffff


	//   ....[44]....
        /*051c*/ 	.word	0xffffffff


	//   ....[45]....
        /*0520*/ 	.word	0xffffffff


	//   ....[46]....
        /*0524*/ 	.word	0xffffffff


	//   ....[47]....
        /*0528*/ 	.word	0xffffffff


	//   ....[48]....
        /*052c*/ 	.word	0xffffffff


	//   ....[49]....
        /*0530*/ 	.word	0xffffffff


	//   ....[50]....
        /*0534*/ 	.word	0xffffffff


	//   ....[51]....
        /*0538*/ 	.word	0xffffffff


	//   ....[52]....
        /*053c*/ 	.word	0xffffffff


	//   ....[53]....
        /*0540*/ 	.word	0xffffffff


	//   ....[54]....
        /*0544*/ 	.word	0xffffffff


	//   ....[55]....
        /*0548*/ 	.word	0xffffffff


	//   ....[56]....
        /*054c*/ 	.word	0xffffffff


	//   ....[57]....
        /*0550*/ 	.word	0xffffffff


	//   ....[58]....
        /*0554*/ 	.word	0xffffffff


	//   ....[59]....
        /*0558*/ 	.word	0xffffffff


	//   ....[60]....
        /*055c*/ 	.word	0xffffffff


	//   ....[61]....
        /*0560*/ 	.word	0xffffffff


	//   ....[62]....
        /*0564*/ 	.word	0xffffffff


	//   ....[63]....
        /*0568*/ 	.word	0xffffffff


	//   ....[64]....
        /*056c*/ 	.word	0xffffffff


	//   ....[65]....
        /*0570*/ 	.word	0xffffffff


	//   ....[66]....
        /*0574*/ 	.word	0xffffffff


	//   ....[67]....
        /*0578*/ 	.word	0xffffffff


	//   ....[68]....
        /*057c*/ 	.word	0xffffffff


	//   ....[69]....
        /*0580*/ 	.word	0xffffffff


	//   ....[70]....
        /*0584*/ 	.word	0xffffffff


	//   ....[71]....
        /*0588*/ 	.word	0xffffffff


	//   ....[72]....
        /*058c*/ 	.word	0xffffffff


	//   ....[73]....
        /*0590*/ 	.word	0xffffffff


	//   ....[74]....
        /*0594*/ 	.word	0xffffffff


	//   ....[75]....
        /*0598*/ 	.word	0xffffffff


	//   ....[76]....
        /*059c*/ 	.word	0xffffffff


	//   ....[77]....
        /*05a0*/ 	.word	0xffffffff


	//   ....[78]....
        /*05a4*/ 	.word	0xffffffff


	//   ....[79]....
        /*05a8*/ 	.word	0xffffffff


	//   ....[80]....
        /*05ac*/ 	.word	0xffffffff


	//   ....[81]....
        /*05b0*/ 	.word	0xffffffff


	//   ....[82]....
        /*05b4*/ 	.word	0xffffffff


	//   ....[83]....
        /*05b8*/ 	.word	0xffffffff


	//   ....[84]....
        /*05bc*/ 	.word	0xffffffff


	//   ....[85]....
        /*05c0*/ 	.word	0xffffffff


	//   ....[86]....
        /*05c4*/ 	.word	0xffffffff


	//   ....[87]....
        /*05c8*/ 	.word	0xffffffff


	//   ....[88]....
        /*05cc*/ 	.word	0xffffffff


	//   ....[89]....
        /*05d0*/ 	.word	0xffffffff


	//   ....[90]....
        /*05d4*/ 	.word	0xffffffff


	//   ....[91]....
        /*05d8*/ 	.word	0xffffffff


	//   ....[92]....
        /*05dc*/ 	.word	0xffffffff


	//   ....[93]....
        /*05e0*/ 	.word	0xffffffff


	//   ....[94]....
        /*05e4*/ 	.word	0xffffffff


	//   ....[95]....
        /*05e8*/ 	.word	0xffffffff


	//   ....[96]....
        /*05ec*/ 	.word	0xffffffff


	//   ....[97]....
        /*05f0*/ 	.word	0xffffffff


	//   ....[98]....
        /*05f4*/ 	.word	0xffffffff


	//   ....[99]....
        /*05f8*/ 	.word	0xffffffff


	//   ....[100]....
        /*05fc*/ 	.word	0xffffffff


	//   ....[101]....
        /*0600*/ 	.word	0xffffffff


	//   ....[102]....
        /*0604*/ 	.word	0xffffffff


	//   ....[103]....
        /*0608*/ 	.word	0xffffffff


	//   ....[104]....
        /*060c*/ 	.word	0xffffffff


	//   ....[105]....
        /*0610*/ 	.word	0xffffffff


	//   ....[106]....
        /*0614*/ 	.word	0xffffffff


	//   ....[107]....
        /*0618*/ 	.word	0xffffffff


	//   ....[108]....
        /*061c*/ 	.word	0xffffffff


	//   ....[109]....
        /*0620*/ 	.word	0xffffffff


	//   ....[110]....
        /*0624*/ 	.word	0xffffffff


	//   ....[111]....
        /*0628*/ 	.word	0xffffffff


	//   ....[112]....
        /*062c*/ 	.word	0xffffffff


	//   ....[113]....
        /*0630*/ 	.word	0xffffffff


	//   ....[114]....
        /*0634*/ 	.word	0xffffffff


	//   ....[115]....
        /*0638*/ 	.word	0xffffffff


	//   ....[116]....
        /*063c*/ 	.word	0xffffffff


	//   ....[117]....
        /*0640*/ 	.word	0xffffffff


	//   ....[118]....
        /*0644*/ 	.word	0xffffffff


	//   ....[119]....
        /*0648*/ 	.word	0xffffffff


	//   ....[120]....
        /*064c*/ 	.word	0xffffffff


	//   ....[121]....
        /*0650*/ 	.word	0xffffffff


	//   ....[122]....
        /*0654*/ 	.word	0xffffffff


	//   ....[123]....
        /*0658*/ 	.word	0xffffffff


	//   ....[124]....
        /*065c*/ 	.word	0xffffffff


	//   ....[125]....
        /*0660*/ 	.word	0xffffffff


	//   ....[126]....
        /*0664*/ 	.word	0xffffffff


	//   ....[127]....
        /*0668*/ 	.word	0xffffffff


	//   ....[128]....
        /*066c*/ 	.word	0xffffffff


	//   ....[129]....
        /*0670*/ 	.word	0xffffffff


	//   ....[130]....
        /*0674*/ 	.word	0xffffffff


	//   ....[131]....
        /*0678*/ 	.word	0xffffffff


	//   ....[132]....
        /*067c*/ 	.word	0xffffffff


	//   ....[133]....
        /*0680*/ 	.word	0xffffffff


	//   ....[134]....
        /*0684*/ 	.word	0xffffffff


	//   ....[135]....
        /*0688*/ 	.word	0xffffffff


	//   ....[136]....
        /*068c*/ 	.word	0xffffffff


	//   ....[137]....
        /*0690*/ 	.word	0xffffffff


	//   ....[138]....
        /*0694*/ 	.word	0xffffffff


	//   ....[139]....
        /*0698*/ 	.word	0xffffffff


	//   ....[140]....
        /*069c*/ 	.word	0xffffffff


	//   ....[141]....
        /*06a0*/ 	.word	0xffffffff


	//   ....[142]....
        /*06a4*/ 	.word	0xffffffff


	//   ....[143]....
        /*06a8*/ 	.word	0xffffffff


	//   ....[144]....
        /*06ac*/ 	.word	0xffffffff


	//----- nvinfo : EIATTR_COOP_GROUP_INSTR_OFFSETS
	.align		4
.L_644:
        /*06b0*/ 	.byte	0x04, 0x28
        /*06b2*/ 	.short	(.L_646 - .L_645)


	//   ....[0]....
.L_645:
        /*06b4*/ 	.word	0x00000050


	//   ....[1]....
        /*06b8*/ 	.word	0x00000210


	//   ....[2]....
        /*06bc*/ 	.word	0x00000240


	//   ....[3]....
        /*06c0*/ 	.word	0x00000270


	//   ....[4]....
        /*06c4*/ 	.word	0x000002a0


	//   ....[5]....
        /*06c8*/ 	.word	0x000002d0


	//   ....[6]....
        /*06cc*/ 	.word	0x00000300


	//   ....[7]....
        /*06d0*/ 	.word	0x00000470


	//   ....[8]....
        /*06d4*/ 	.word	0x000004b0


	//   ....[9]....
        /*06d8*/ 	.word	0x000004e0


	//   ....[10]....
        /*06dc*/ 	.word	0x00000510


	//   ....[11]....
        /*06e0*/ 	.word	0x00000540


	//   ....[12]....
        /*06e4*/ 	.word	0x00000570


	//   ....[13]....
        /*06e8*/ 	.word	0x00000600


	//   ....[14]....
        /*06ec*/ 	.word	0x00000650


	//   ....[15]....
        /*06f0*/ 	.word	0x00000670


	//   ....[16]....
        /*06f4*/ 	.word	0x000006d0


	//   ....[17]....
        /*06f8*/ 	.word	0x00002b90


	//   ....[18]....
        /*06fc*/ 	.word	0x00002bc0


	//   ....[19]....
        /*0700*/ 	.word	0x00002be0


	//   ....[20]....
        /*0704*/ 	.word	0x00002bf0


	//   ....[21]....
        /*0708*/ 	.word	0x00002c00


	//   ....[22]....
        /*070c*/ 	.word	0x00002c10


	//   ....[23]....
        /*0710*/ 	.word	0x00002c20


	//   ....[24]....
        /*0714*/ 	.word	0x00002cf0


	//   ....[25]....
        /*0718*/ 	.word	0x00003f30


	//   ....[26]....
        /*071c*/ 	.word	0x00004840


	//   ....[27]....
        /*0720*/ 	.word	0x00004d40


	//   ....[28]....
        /*0724*/ 	.word	0x000052c0


	//   ....[29]....
        /*0728*/ 	.word	0x000052e0


	//   ....[30]....
        /*072c*/ 	.word	0x00005330


	//   ....[31]....
        /*0730*/ 	.word	0x000079c0


	//   ....[32]....
        /*0734*/ 	.word	0x00007cb0


	//   ....[33]....
        /*0738*/ 	.word	0x00008a20


	//   ....[34]....
        /*073c*/ 	.word	0x00008e00


	//   ....[35]....
        /*0740*/ 	.word	0x00008e30


	//   ....[36]....
        /*0744*/ 	.word	0x00008ea0


	//   ....[37]....
        /*0748*/ 	.word	0x0000ba50


	//   ....[38]....
        /*074c*/ 	.word	0x0000ba80


	//   ....[39]....
        /*0750*/ 	.word	0x0000bab0


	//   ....[40]....
        /*0754*/ 	.word	0x0000bad0


	//   ....[41]....
        /*0758*/ 	.word	0x0000e730


	//   ....[42]....
        /*075c*/ 	.word	0x0000ea20


	//   ....[43]....
        /*0760*/ 	.word	0x0000f7b0


	//   ....[44]....
        /*0764*/ 	.word	0x0000fba0


	//   ....[45]....
        /*0768*/ 	.word	0x0000fbb0


	//   ....[46]....
        /*076c*/ 	.word	0x0000fc10


	//   ....[47]....
        /*0770*/ 	.word	0x00011500


	//   ....[48]....
        /*0774*/ 	.word	0x00011550


	//   ....[49]....
        /*0778*/ 	.word	0x00011570


	//   ....[50]....
        /*077c*/ 	.word	0x00011590


	//   ....[51]....
        /*0780*/ 	.word	0x00012640


	//   ....[52]....
        /*0784*/ 	.word	0x00012660


	//   ....[53]....
        /*0788*/ 	.word	0x00012670


	//   ....[54]....
        /*078c*/ 	.word	0x00012680


	//   ....[55]....
        /*0790*/ 	.word	0x000129f0


	//   ....[56]....
        /*0794*/ 	.word	0x00012a10


	//   ....[57]....
        /*0798*/ 	.word	0x00012af0


	//   ....[58]....
        /*079c*/ 	.word	0x00012b00


	//   ....[59]....
        /*07a0*/ 	.word	0x00012bf0


	//   ....[60]....
        /*07a4*/ 	.word	0x00012c10


	//   ....[61]....
        /*07a8*/ 	.word	0x00012d00


	//   ....[62]....
        /*07ac*/ 	.word	0x00012d10


	//   ....[63]....
        /*07b0*/ 	.word	0x00013000


	//   ....[64]....
        /*07b4*/ 	.word	0x00013020


	//   ....[65]....
        /*07b8*/ 	.word	0x00013670


	//   ....[66]....
        /*07bc*/ 	.word	0x00013680


	//   ....[67]....
        /*07c0*/ 	.word	0x00014280


	//   ....[68]....
        /*07c4*/ 	.word	0x000142a0


	//   ....[69]....
        /*07c8*/ 	.word	0x00014390


	//   ....[70]....
        /*07cc*/ 	.word	0x000143a0


	//   ....[71]....
        /*07d0*/ 	.word	0x00014490


	//   ....[72]....
        /*07d4*/ 	.word	0x000144b0


	//   ....[73]....
        /*07d8*/ 	.word	0x000145a0


	//   ....[74]....
        /*07dc*/ 	.word	0x000145b0


	//   ....[75]....
        /*07e0*/ 	.word	0x00014760


	//   ....[76]....
        /*07e4*/ 	.word	0x00014780


	//   ....[77]....
        /*07e8*/ 	.word	0x000148b0


	//   ....[78]....
        /*07ec*/ 	.word	0x000148f0


	//   ....[79]....
        /*07f0*/ 	.word	0x00014920


	//   ....[80]....
        /*07f4*/ 	.word	0x00014950


	//   ....[81]....
        /*07f8*/ 	.word	0x00014980


	//   ....[82]....
        /*07fc*/ 	.word	0x000149b0


	//   ....[83]....
        /*0800*/ 	.word	0x00014b10


	//   ....[84]....
        /*0804*/ 	.word	0x00014b50


	//   ....[85]....
        /*0808*/ 	.word	0x00014b80


	//   ....[86]....
        /*080c*/ 	.word	0x00014bb0


	//   ....[87]....
        /*0810*/ 	.word	0x00014be0


	//   ....[88]....
        /*0814*/ 	.word	0x00014c10


	//   ....[89]....
        /*0818*/ 	.word	0x00014ca0


	//   ....[90]....
        /*081c*/ 	.word	0x00014d00


	//   ....[91]....
        /*0820*/ 	.word	0x00014d10


	//   ....[92]....
        /*0824*/ 	.word	0x00014d70


	//   ....[93]....
        /*0828*/ 	.word	0x000157d0


	//   ....[94]....
        /*082c*/ 	.word	0x00015830


	//   ....[95]....
        /*0830*/ 	.word	0x00015880


	//   ....[96]....
        /*0834*/ 	.word	0x000158d0


	//   ....[97]....
        /*0838*/ 	.word	0x00015920


	//   ....[98]....
        /*083c*/ 	.word	0x00015990


	//   ....[99]....
        /*0840*/ 	.word	0x000159e0


	//   ....[100]....
        /*0844*/ 	.word	0x00015a50


	//   ....[101]....
        /*0848*/ 	.word	0x00015ac0


	//   ....[102]....
        /*084c*/ 	.word	0x00015b20


	//   ....[103]....
        /*0850*/ 	.word	0x00015b80


	//   ....[104]....
        /*0854*/ 	.word	0x00015be0


	//   ....[105]....
        /*0858*/ 	.word	0x00015c30


	//   ....[106]....
        /*085c*/ 	.word	0x00015c90


	//   ....[107]....
        /*0860*/ 	.word	0x00015d00


	//   ....[108]....
        /*0864*/ 	.word	0x00015d70


	//   ....[109]....
        /*0868*/ 	.word	0x00015de0


	//   ....[110]....
        /*086c*/ 	.word	0x00015e40


	//   ....[111]....
        /*0870*/ 	.word	0x00015eb0


	//   ....[112]....
        /*0874*/ 	.word	0x00015f20


	//   ....[113]....
        /*0878*/ 	.word	0x00015f90


	//   ....[114]....
        /*087c*/ 	.word	0x00015ff0


	//   ....[115]....
        /*0880*/ 	.word	0x00016050


	//   ....[116]....
        /*0884*/ 	.word	0x000160c0


	//   ....[117]....
        /*0888*/ 	.word	0x00016130


	//   ....[118]....
        /*088c*/ 	.word	0x00016190


	//   ....[119]....
        /*0890*/ 	.word	0x00016200


	//   ....[120]....
        /*0894*/ 	.word	0x00016270


	//   ....[121]....
        /*0898*/ 	.word	0x000162e0


	//   ....[122]....
        /*089c*/ 	.word	0x00016340


	//   ....[123]....
        /*08a0*/ 	.word	0x000163b0


	//   ....[124]....
        /*08a4*/ 	.word	0x00016420


	//   ....[125]....
        /*08a8*/ 	.word	0x00016490


	//   ....[126]....
        /*08ac*/ 	.word	0x000164f0


	//   ....[127]....
        /*08b0*/ 	.word	0x00016560


	//   ....[128]....
        /*08b4*/ 	.word	0x000165d0


	//   ....[129]....
        /*08b8*/ 	.word	0x00016620


	//   ....[130]....
        /*08bc*/ 	.word	0x00016660


	//   ....[131]....
        /*08c0*/ 	.word	0x000166b0


	//   ....[132]....
        /*08c4*/ 	.word	0x00016700


	//   ....[133]....
        /*08c8*/ 	.word	0x00016750


	//   ....[134]....
        /*08cc*/ 	.word	0x000167c0


	//   ....[135]....
        /*08d0*/ 	.word	0x00016810


	//   ....[136]....
        /*08d4*/ 	.word	0x00016860


	//   ....[137]....
        /*08d8*/ 	.word	0x000168b0


	//   ....[138]....
        /*08dc*/ 	.word	0x00016900


	//   ....[139]....
        /*08e0*/ 	.word	0x00016950


	//   ....[140]....
        /*08e4*/ 	.word	0x000169c0


	//   ....[141]....
        /*08e8*/ 	.word	0x00016a10


	//   ....[142]....
        /*08ec*/ 	.word	0x00016a80


	//   ....[143]....
        /*08f0*/ 	.word	0x00016ae0


	//   ....[144]....
        /*08f4*/ 	.word	0x00016b50


	//----- nvinfo : EIATTR_EXIT_INSTR_OFFSETS
	.align		4
.L_646:
        /*08f8*/ 	.byte	0x04, 0x1c
        /*08fa*/ 	.short	(.L_648 - .L_647)


	//   ....[0]....
.L_647:
        /*08fc*/ 	.word	0x000010f0


	//   ....[1]....
        /*0900*/ 	.word	0x00015790


	//----- nvinfo : EIATTR_MAX_THREADS
	.align		4
.L_648:
        /*0904*/ 	.byte	0x04, 0x05
        /*0906*/ 	.short	(.L_650 - .L_649)
.L_649:
        /*0908*/ 	.word	0x00000100
        /*090c*/ 	.word	0x00000001
        /*0910*/ 	.word	0x00000001


	//----- nvinfo : EIATTR_CRS_STACK_SIZE
	.align		4
.L_650:
        /*0914*/ 	.byte	0x04, 0x1e
        /*0916*/ 	.short	(.L_652 - .L_651)
.L_651:
        /*0918*/ 	.word	0x00000000
.L_652:


//--------------------- .nv.info._ZN7cutlass13device_kernelIN5flash19enable_sm80_to_sm89INS1_16FlashAttnFwdSm80INS1_25CollectiveMainloopFwdSm80ILi8ELi1ELb1EN4cute5tupleIJNS5_1CILi128EEENS7_ILi96EEES8_EEELi128ENS_6half_tEfNS_4arch4Sm80ELb0ELb1ELb0ELb1ELb0ELb1ELb1ELb1EEENS1_21CollectiveEpilogueFwdINS6_IJS8_S8_S9_EEENS6_IJNS7_ILi1EEESH_SH_EEESB_SD_Li256ELb1ELb1ELb1ELb0EEENS1_36VarlenDynamicPersistentTileSchedulerILi128ELi96ELi256ELi256ELb1ELb1ELb0ELb1ELb0ELb1EEEEEEEEEvNT_6ParamsE --------------------------
	.section	.nv.info._ZN7cutlass13device_kernelIN5flash19enable_sm80_to_sm89INS1_16FlashAttnFwdSm80INS1_25CollectiveMainloopFwdSm80ILi8ELi1ELb1EN4cute5tupleIJNS5_1CILi128EEENS7_ILi96EEES8_EEELi128ENS_6half_tEfNS_4arch4Sm80ELb0ELb1ELb0ELb1ELb0ELb1ELb1ELb1EEENS1_21CollectiveEpilogueFwdINS6_IJS8_S8_S9_EEENS6_IJNS7_ILi1EEESH_SH_EEESB_SD_Li256ELb1ELb1ELb1ELb0EEENS1_36VarlenDynamicPersistentTileSchedulerILi128ELi96ELi256ELi256ELb1ELb1ELb0ELb1ELb0ELb1EEEEEEEEEvNT_6ParamsE,"",@"SHT_CUDA_INFO"
	.sectionflags	@""
	.align	4


	//----- nvinfo : EIATTR_CUDA_API_VERSION
	.align		4
        /*0000*/ 	.byte	0x04, 0x37
        /*0002*/ 	.short	(.L_654 - .L_653)
.L_653:
        /*0004*/ 	.word	0x00000082


	//----- nvinfo : EIATTR_SW2861232_WAR
	.align		4
.L_654:
        /*0008*/ 	.byte	0x01, 0x35
	.zero		2


	//----- nvinfo : EIATTR_PARAM_CBANK
	.align		4
        /*000c*/ 	.byte	0x04, 0x0a
        /*000e*/ 	.short	(.L_656 - .L_655)
	.align		4
.L_655:
        /*0010*/ 	.word	index@(.nv.constant0._ZN7cutlass13device_kernelIN5flash19enable_sm80_to_sm89INS1_16FlashAttnFwdSm80INS1_25CollectiveMainloopFwdSm80ILi8ELi1ELb1EN4cute5tupleIJNS5_1CILi128EEENS7_ILi96EEES8_EEELi128ENS_6half_tEfNS_4arch4Sm80ELb0ELb1ELb0ELb1ELb0ELb1ELb1ELb1EEENS1_21CollectiveEpilogueFwdINS6_IJS8_S8_S9_EEENS6_IJNS7_ILi1EEESH_SH_EEESB_SD_Li256ELb1ELb1ELb1ELb0EEENS1_36VarlenDynamicPersistentTileSchedulerILi128ELi96ELi256ELi256ELb1ELb1ELb0ELb1ELb0ELb1EEEEEEEEEvNT_6ParamsE)
        /*0014*/ 	.short	0x0160
        /*0016*/ 	.short	0x0438


	//----- nvinfo : EIATTR_CBANK_PARAM_SIZE
	.align		4
.L_656:
        /*0018*/ 	.byte	0x03, 0x19
        /*001a*/ 	.short	0x0438


	//----- nvinfo : EIATTR_KPARAM_INFO
	.align		4
        /*001c*/ 	.byte	0x04, 0x17
        /*001e*/ 	.short	(.L_658 - .L_657)
.L_657:
        /*0020*/ 	.word	0x00000000
        /*0024*/ 	.short	0x0000
        /*0026*/ 	.short	0x0000
        /*0028*/ 	.byte	0x00, 0xf0, 0xe1, 0x10


	//----- nvinfo : EIATTR_MAXREG_COUNT
	.align		4
.L_658:
        /*002c*/ 	.byte	0x03, 0x1b
        /*002e*/ 	.short	0x00ff


	//----- nvinfo : EIATTR_NUM_BARRIERS
	.align		4
        /*0030*/ 	.byte	0x02, 0x4c
        /*0032*/ 	.byte	0x06
	.zero		1


	//----- nvinfo : EIATTR_MERCURY_ISA_VERSION
	.align		4
        /*0034*/ 	.byte	0x03, 0x5f
        /*0036*/ 	.short	0x0000


	//----- nvinfo : EIATTR_INT_WARP_WIDE_INSTR_OFFSETS
	.align		4
        /*0038*/ 	.byte	0x04, 0x31
        /*003a*/ 	.short	(.L_660 - .L_659)


	//   ....[0]....
.L_659:
        /*003c*/ 	.word	0x0001bc60


	//   ....[1]....
        /*0040*/ 	.word	0x0001bd00


	//----- nvinfo : EIATTR_COOP_GROUP_MASK_REGIDS
	.align		4
.L_660:
        /*0044*/ 	.byte	0x04, 0x29
        /*0046*/ 	.short	(.L_662 - .L_661)


	//   ....[0]....
.L_661:
        /*0048*/ 	.word	0xffffffff


	//   ....[1]....
        /*004c*/ 	.word	0xffffffff


	//   ....[2]....
        /*0050*/ 	.word	0xffffffff


	//   ....[3]....
        /*0054*/ 	.word	0xffffffff


	//   ....[4]....
        /*0058*/ 	.word	0xffffffff


	//   ....[5]....
        /*005c*/ 	.word	0xffffffff


	//   ....[6]....
        /*0060*/ 	.word	0xffffffff


	//   ....[7]....
        /*0064*/ 	.word	0xffffffff


	//   ....[8]....
        /*0068*/ 	.word	0xffffffff


	//   ....[9]....
        /*006c*/ 	.word	0xffffffff


	//   ....[10]....
        /*0070*/ 	.word	0xffffffff


	//   ....[11]....
        /*0074*/ 	.word	0xffffffff


	//   ....[12]....
        /*0078*/ 	.word	0xffffffff


	//   ....[13]....
        /*007c*/ 	.word	0xffffffff


	//   ....[14]....
        /*0080*/ 	.word	0xffffffff


	//   ....[15]....
        /*0084*/ 	.word	0xffffffff


	//   ....[16]....
        /*0088*/ 	.word	0xffffffff


	//   ....[17]....
        /*008c*/ 	.word	0xffffffff


	//   ....[18]....
        /*0090*/ 	.word	0xffffffff


	//   ....[19]....
        /*0094*/ 	.word	0xffffffff


	//   ....[20]....
        /*0098*/ 	.word	0xffffffff


	//   ....[21]....
        /*009c*/ 	.word	0xffffffff


	//   ....[22]....
        /*00a0*/ 	.word	0xffffffff


	//   ....[23]....
        /*00a4*/ 	.word	0xffffffff


	//   ....[24]....
        /*00a8*/ 	.word	0xffffffff


	//   ....[25]....
        /*00ac*/ 	.word	0xffffffff


	//   ....[26]....
        /*00b0*/ 	.word	0xffffffff


	//   ....[27]....
        /*00b4*/ 	.word	0xffffffff


	//   ....[28]....
        /*00b8*/ 	.word	0xffffffff


	//   ....[29]....
        /*00bc*/ 	.word	0xffffffff


	//   ....[30]....
        /*00c0*/ 	.word	0xffffffff


	//   ....[31]....
        /*00c4*/ 	.word	0xffffffff


	//   ....[32]....
        /*00c8*/ 	.word	0xffffffff


	//   ....[33]....
        /*00cc*/ 	.word	0xffffffff


	//   ....[34]....
        /*00d0*/ 	.word	0xffffffff


	//   ....[35]....
        /*00d4*/ 	.word	0xffffffff


	//   ....[36]....
        /*00d8*/ 	.word	0xffffffff


	//   ....[37]....
        /*00dc*/ 	.word	0xffffffff


	//   ....[38]....
        /*00e0*/ 	.word	0xffffffff


	//   ....[39]....
        /*00e4*/ 	.word	0xffffffff


	//   ....[40]....
        /*00e8*/ 	.word	0xffffffff


	//   ....[41]....
        /*00ec*/ 	.word	0xffffffff


	//   ....[42]....
        /*00f0*/ 	.word	0xffffffff


	//   ....[43]....
        /*00f4*/ 	.word	0xffffffff


	//   ....[44]....
        /*00f8*/ 	.word	0xffffffff


	//   ....[45]....
        /*00fc*/ 	.word	0xffffffff


	//   ....[46]....
        /*0100*/ 	.word	0xffffffff


	//   ....[47]....
        /*0104*/ 	.word	0xffffffff


	//   ....[48]....
        /*0108*/ 	.word	0xffffffff


	//   ....[49]....
        /*010c*/ 	.word	0xffffffff


	//   ....[50]....
        /*0110*/ 	.word	0xffffffff


	//   ....[51]....
        /*0114*/ 	.word	0xffffffff


	//   ....[52]....
        /*0118*/ 	.word	0xffffffff


	//   ....[53]....
        /*011c*/ 	.word	0xffffffff


	//   ....[54]....
        /*0120*/ 	.word	0xffffffff


	//   ....[55]....
        /*0124*/ 	.word	0xffffffff


	//   ....[56]....
        /*0128*/ 	.word	0xffffffff


	//   ....[57]....
        /*012c*/ 	.word	0xffffffff


	//   ....[58]....
        /*0130*/ 	.word	0xffffffff


	//   ....[59]....
        /*0134*/ 	.word	0xffffffff


	//   ....[60]....
        /*0138*/ 	.word	0xffffffff


	//   ....[61]....
        /*013c*/ 	.word	0xffffffff


	//   ....[62]....
        /*0140*/ 	.word	0xffffffff


	//   ....[63]....
        /*0144*/ 	.word	0xffffffff


	//   ....[64]....
        /*0148*/ 	.word	0xffffffff


	//   ....[65]....
        /*014c*/ 	.word	0xffffffff


	//   ....[66]....
        /*0150*/ 	.word	0xffffffff


	//   ....[67]....
        /*0154*/ 	.word	0xffffffff


	//   ....[68]....
        /*0158*/ 	.word	0xffffffff


	//   ....[69]....
        /*015c*/ 	.word	0xffffffff


	//   ....[70]....
        /*0160*/ 	.word	0xffffffff


	//   ....[71]....
        /*0164*/ 	.word	0xffffffff


	//   ....[72]....
        /*0168*/ 	.word	0xffffffff


	//   ....[73]....
        /*016c*/ 	.word	0xffffffff


	//   ....[74]....
        /*0170*/ 	.word	0xffffffff


	//   ....[75]....
        /*0174*/ 	.word	0xffffffff


	//   ....[76]....
        /*0178*/ 	.word	0xffffffff


	//   ....[77]....
        /*017c*/ 	.word	0xffffffff


	//   ....[78]....
        /*0180*/ 	.word	0xffffffff


	//   ....[79]....
        /*0184*/ 	.word	0xffffffff


	//   ....[80]....
        /*0188*/ 	.word	0xffffffff


	//   ....[81]....
        /*018c*/ 	.word	0xffffffff


	//   ....[82]....
        /*0190*/ 	.word	0xffffffff


	//   ....[83]....
        /*0194*/ 	.word	0xffffffff


	//   ....[84]....
        /*0198*/ 	.word	0xffffffff


	//   ....[85]....
        /*019c*/ 	.word	0xffffffff


	//   ....[86]....
        /*01a0*/ 	.word	0xffffffff


	//   ....[87]....
        /*01a4*/ 	.word	0xffffffff


	//   ....[88]....
        /*01a8*/ 	.word	0xffffffff


	//   ....[89]....
        /*01ac*/ 	.word	0xffffffff


	//   ....[90]....
        /*01b0*/ 	.word	0xffffffff


	//   ....[91]....
        /*01b4*/ 	.word	0xffffffff


	//   ....[92]....
        /*01b8*/ 	.word	0xffffffff


	//   ....[93]....
        /*01bc*/ 	.word	0xffffffff


	//   ....[94]....
        /*01c0*/ 	.word	0xffffffff


	//   ....[95]....
        /*01c4*/ 	.word	0xffffffff


	//   ....[96]....
        /*01c8*/ 	.word	0xffffffff


	//   ....[97]....
        /*01cc*/ 	.word	0xffffffff


	//   ....[98]....
        /*01d0*/ 	.word	0xffffffff


	//   ....[99]....
        /*01d4*/ 	.word	0xffffffff


	//   ....[100]....
        /*01d8*/ 	.word	0xffffffff


	//   ....[101]....
        /*01dc*/ 	.word	0xffffffff


	//   ....[102]....
        /*01e0*/ 	.word	0xffffffff


	//   ....[103]....
        /*01e4*/ 	.word	0xffffffff


	//   ....[104]....
        /*01e8*/ 	.word	0xffffffff


	//   ....[105]....
        /*01ec*/ 	.word	0xffffffff


	//   ....[106]....
        /*01f0*/ 	.word	0xffffffff


	//   ....[107]....
        /*01f4*/ 	.word	0xffffffff


	//   ....[108]....
        /*01f8*/ 	.word	0xffffffff


	//   ....[109]....
        /*01fc*/ 	.word	0xffffffff


	//   ....[110]....
        /*0200*/ 	.word	0xffffffff


	//   ....[111]....
        /*0204*/ 	.word	0xffffffff


	//   ....[112]....
        /*0208*/ 	.word	0xffffffff


	//   ....[113]....
        /*020c*/ 	.word	0xffffffff


	//   ....[114]....
        /*0210*/ 	.word	0xffffffff


	//   ....[115]....
        /*0214*/ 	.word	0xffffffff


	//   ....[116]....
        /*0218*/ 	.word	0xffffffff


	//   ....[117]....
        /*021c*/ 	.word	0xffffffff


	//   ....[118]....
        /*0220*/ 	.word	0xffffffff


	//   ....[119]....
        /*0224*/ 	.word	0xffffffff


	//   ....[120]....
        /*0228*/ 	.word	0xffffffff


	//   ....[121]....
        /*022c*/ 	.word	0xffffffff


	//   ....[122]....
        /*0230*/ 	.word	0xffffffff


	//   ....[123]....
        /*0234*/ 	.word	0xffffffff


	//   ....[124]....
        /*0238*/ 	.word	0xffffffff


	//   ....[125]....
        /*023c*/ 	.word	0xffffffff


	//   ....[126]....
        /*0240*/ 	.word	0xffffffff


	//   ....[127]....
        /*0244*/ 	.word	0xffffffff


	//   ....[128]....
        /*0248*/ 	.word	0xffffffff


	//   ....[129]....
        /*024c*/ 	.word	0xffffffff


	//   ....[130]....
        /*0250*/ 	.word	0xffffffff


	//   ....[131]....
        /*0254*/ 	.word	0xffffffff


	//   ....[132]....
        /*0258*/ 	.word	0xffffffff


	//   ....[133]....
        /*025c*/ 	.word	0xffffffff


	//   ....[134]....
        /*0260*/ 	.word	0xffffffff


	//   ....[135]....
        /*0264*/ 	.word	0xffffffff


	//   ....[136]....
        /*0268*/ 	.word	0xffffffff


	//   ....[137]....
        /*026c*/ 	.word	0xffffffff


	//   ....[138]....
        /*0270*/ 	.word	0xffffffff


	//   ....[139]....
        /*0274*/ 	.word	0xffffffff


	//   ....[140]....
        /*0278*/ 	.word	0xffffffff


	//   ....[141]....
        /*027c*/ 	.word	0xffffffff


	//   ....[142]....
        /*0280*/ 	.word	0xffffffff


	//   ....[143]....
        /*0284*/ 	.word	0xffffffff


	//   ....[144]....
        /*0288*/ 	.word	0xffffffff


	//   ....[145]....
        /*028c*/ 	.word	0xffffffff


	//   ....[146]....
        /*0290*/ 	.word	0xffffffff


	//   ....[147]....
        /*0294*/ 	.word	0xffffffff


	//   ....[148]....
        /*0298*/ 	.word	0xffffffff


	//   ....[149]....
        /*029c*/ 	.word	0xffffffff


	//   ....[150]....
        /*02a0*/ 	.word	0xffffffff


	//   ....[151]....
        /*02a4*/ 	.word	0xffffffff


	//   ....[152]....
        /*02a8*/ 	.word	0xffffffff


	//   ....[153]....
        /*02ac*/ 	.word	0xffffffff


	//   ....[154]....
        /*02b0*/ 	.word	0xffffffff


	//   ....[155]....
        /*02b4*/ 	.word	0xffffffff


	//   ....[156]....
        /*02b8*/ 	.word	0xffffffff


	//   ....[157]....
        /*02bc*/ 	.word	0xffffffff


	//   ....[158]....
        /*02c0*/ 	.word	0xffffffff


	//   ....[159]....
        /*02c4*/ 	.word	0xffffffff


	//   ....[160]....
        /*02c8*/ 	.word	0xffffffff


	//   ....[161]....
        /*02cc*/ 	.word	0xffffffff


	//   ....[162]....
        /*02d0*/ 	.word	0xffffffff


	//   ....[163]....
        /*02d4*/ 	.word	0xffffffff


	//   ....[164]....
        /*02d8*/ 	.word	0xffffffff


	//   ....[165]....
        /*02dc*/ 	.word	0xffffffff


	//   ....[166]....
        /*02e0*/ 	.word	0xffffffff


	//   ....[167]....
        /*02e4*/ 	.word	0xffffffff


	//   ....[168]....
        /*02e8*/ 	.word	0xffffffff


	//   ....[169]....
        /*02ec*/ 	.word	0xffffffff


	//   ....[170]....
        /*02f0*/ 	.word	0xffffffff


	//   ....[171]....
        /*02f4*/ 	.word	0xffffffff


	//   ....[172]....
        /*02f8*/ 	.word	0xffffffff


	//   ....[173]....
        /*02fc*/ 	.word	0xffffffff


	//   ....[174]....
        /*0300*/ 	.word	0xffffffff


	//   ....[175]....
        /*0304*/ 	.word	0xffffffff


	//   ....[176]....
        /*0308*/ 	.word	0xffffffff


	//----- nvinfo : EIATTR_COOP_GROUP_INSTR_OFFSETS
	.align		4
.L_662:
        /*030c*/ 	.byte	0x04, 0x28
        /*030e*/ 	.short	(.L_664 - .L_663)


	//   ....[0]....
.L_663:
        /*0310*/ 	.word	0x00000080


	//   ....[1]....
        /*0314*/ 	.word	0x00000210


	//   ....[2]....
        /*0318*/ 	.word	0x00000240


	//   ....[3]....
        /*031c*/ 	.word	0x00000270


	//   ....[4]....
        /*0320*/ 	.word	0x000002a0


	//   ....[5]....
        /*0324*/ 	.word	0x000002d0


	//   ....[6]....
        /*0328*/ 	.word	0x00000300


	//   ....[7]....
        /*032c*/ 	.word	0x00000460


	//   ....[8]....
        /*0330*/ 	.word	0x000004a0


	//   ....[9]....
        /*0334*/ 	.word	0x000004d0


	//   ....[10]....
        /*0338*/ 	.word	0x00000500


	//   ....[11]....
        /*033c*/ 	.word	0x00000530


	//   ....[12]....
        /*0340*/ 	.word	0x00000560


	//   ....[13]....
        /*0344*/ 	.word	0x000005f0


	//   ....[14]....
        /*0348*/ 	.word	0x00000630


	//   ....[15]....
        /*034c*/ 	.word	0x00000650


	//   ....[16]....
        /*0350*/ 	.word	0x000006b0


	//   ....[17]....
        /*0354*/ 	.word	0x00008320


	//   ....[18]....
        /*0358*/ 	.word	0x00008360


	//   ....[19]....
        /*035c*/ 	.word	0x000083a0


	//   ....[20]....
        /*0360*/ 	.word	0x000083e0


	//   ....[21]....
        /*0364*/ 	.word	0x00008420


	//   ....[22]....
        /*0368*/ 	.word	0x00008450


	//   ....[23]....
        /*036c*/ 	.word	0x00008490


	//   ....[24]....
        /*0370*/ 	.word	0x000084d0


	//   ....[25]....
        /*0374*/ 	.word	0x00008b30


	//   ....[26]....
        /*0378*/ 	.word	0x00008b50


	//   ....[27]....
        /*037c*/ 	.word	0x00008b70


	//   ....[28]....
        /*0380*/ 	.word	0x00008b80


	//   ....[29]....
        /*0384*/ 	.word	0x00008d40


	//   ....[30]....
        /*0388*/ 	.word	0x00008dd0


	//   ....[31]....
        /*038c*/ 	.word	0x00008e10


	//   ....[32]....
        /*0390*/ 	.word	0x00008e40


	//   ....[33]....
        /*0394*/ 	.word	0x00009000


	//   ....[34]....
        /*0398*/ 	.word	0x00009050


	//   ....[35]....
        /*039c*/ 	.word	0x00009090


	//   ....[36]....
        /*03a0*/ 	.word	0x000090d0


	//   ....[37]....
        /*03a4*/ 	.word	0x000092b0


	//   ....[38]....
        /*03a8*/ 	.word	0x000092f0


	//   ....[39]....
        /*03ac*/ 	.word	0x00009340


	//   ....[40]....
        /*03b0*/ 	.word	0x00009380


	//   ....[41]....
        /*03b4*/ 	.word	0x0000aee0


	//   ....[42]....
        /*03b8*/ 	.word	0x0000af50


	//   ....[43]....
        /*03bc*/ 	.word	0x0000af70


	//   ....[44]....
        /*03c0*/ 	.word	0x0000af80


	//   ....[45]....
        /*03c4*/ 	.word	0x0000b060


	//   ....[46]....
        /*03c8*/ 	.word	0x0000b0a0


	//   ....[47]....
        /*03cc*/ 	.word	0x0000b0b0


	//   ....[48]....
        /*03d0*/ 	.word	0x0000b110


	//   ....[49]....
        /*03d4*/ 	.word	0x0000b280


	//   ....[50]....
        /*03d8*/ 	.word	0x0000b2c0


	//   ....[51]....
        /*03dc*/ 	.word	0x0000b2d0


	//   ....[52]....
        /*03e0*/ 	.word	0x0000b2e0


	//   ....[53]....
        /*03e4*/ 	.word	0x0000b3c0


	//   ....[54]....
        /*03e8*/ 	.word	0x0000b400


	//   ....[55]....
        /*03ec*/ 	.word	0x0000b440


	//   ....[56]....
        /*03f0*/ 	.word	0x0000b470


	//   ....[57]....
        /*03f4*/ 	.word	0x0000e290


	//   ....[58]....
        /*03f8*/ 	.word	0x0000e440


	//   ....[59]....
        /*03fc*/ 	.word	0x0000f250


	//   ....[60]....
        /*0400*/ 	.word	0x0000f580


	//   ....[61]....
        /*0404*/ 	.word	0x0000f700


	//   ....[62]....
        /*0408*/ 	.word	0x0000f830


	//   ....[63]....
        /*040c*/ 	.word	0x00011b70


	//   ....[64]....
        /*0410*/ 	.word	0x00011d90


	//   ....[65]....
        /*0414*/ 	.word	0x00012d40


	//   ....[66]....
        /*0418*/ 	.word	0x00012e20


	//   ....[67]....
        /*041c*/ 	.word	0x00013100


	//   ....[68]....
        /*0420*/ 	.word	0x00013200


	//   ....[69]....
        /*0424*/ 	.word	0x00015d00


	//   ....[70]....
        /*0428*/ 	.word	0x00015d50


	//   ....[71]....
        /*042c*/ 	.word	0x00015d70


	//   ....[72]....
        /*0430*/ 	.word	0x00015d90


	//   ....[73]....
        /*0434*/ 	.word	0x00018800


	//   ....[74]....
        /*0438*/ 	.word	0x00018af0


	//   ....[75]....
        /*043c*/ 	.word	0x00019970


	//   ....[76]....
        /*0440*/ 	.word	0x00019c00


	//   ....[77]....
        /*0444*/ 	.word	0x00019d40


	//   ....[78]....
        /*0448*/ 	.word	0x00019e90


	//   ....[79]....
        /*044c*/ 	.word	0x0001b650


	//   ....[80]....
        /*0450*/ 	.word	0x0001b680


	//   ....[81]....
        /*0454*/ 	.word	0x0001b690


	//   ....[82]....
        /*0458*/ 	.word	0x0001b6c0


	//   ....[83]....
        /*045c*/ 	.word	0x0001c7a0


	//   ....[84]....
        /*0460*/ 	.word	0x0001c810


	//   ....[85]....
        /*0464*/ 	.word	0x0001c830


	//   ....[86]....
        /*0468*/ 	.word	0x0001c850


	//   ....[87]....
        /*046c*/ 	.word	0x0001cb90


	//   ....[88]....
        /*0470*/ 	.word	0x0001cbb0


	//   ....[89]....
        /*0474*/ 	.word	0x0001cc90


	//   ....[90]....
        /*0478*/ 	.word	0x0001cca0


	//   ....[91]....
        /*047c*/ 	.word	0x0001cd90


	//   ....[92]....
        /*0480*/ 	.word	0x0001cdb0


	//   ....[93]....
        /*0484*/ 	.word	0x0001cea0


	//   ....[94]....
        /*0488*/ 	.word	0x0001ceb0


	//   ....[95]....
        /*048c*/ 	.word	0x0001d190


	//   ....[96]....
        /*0490*/ 	.word	0x0001d1b0


	//   ....[97]....
        /*0494*/ 	.word	0x0001d7e0


	//   ....[98]....
        /*0498*/ 	.word	0x0001d7f0


	//   ....[99]....
        /*049c*/ 	.word	0x0001e350


	//   ....[100]....
        /*04a0*/ 	.word	0x0001e370


	//   ....[101]....
        /*04a4*/ 	.word	0x0001e460


	//   ....[102]....
        /*04a8*/ 	.word	0x0001e470


	//   ....[103]....
        /*04ac*/ 	.word	0x0001e560


	//   ....[104]....
        /*04b0*/ 	.word	0x0001e580


	//   ....[105]....
        /*04b4*/ 	.word	0x0001e670


	//   ....[106]....
        /*04b8*/ 	.word	0x0001e680


	//   ....[107]....
        /*04bc*/ 	.word	0x0001e7f0


	//   ....[108]....
        /*04c0*/ 	.word	0x0001e810


	//   ....[109]....
        /*04c4*/ 	.word	0x0001e930


	//   ....[110]....
        /*04c8*/ 	.word	0x0001e970


	//   ....[111]....
        /*04cc*/ 	.word	0x0001e9a0


	//   ....[112]....
        /*04d0*/ 	.word	0x0001e9d0


	//   ....[113]....
        /*04d4*/ 	.word	0x0001ea00


	//   ....[114]....
        /*04d8*/ 	.word	0x0001ea30


	//   ....[115]....
        /*04dc*/ 	.word	0x0001eb80


	//   ....[116]....
        /*04e0*/ 	.word	0x0001ebc0


	//   ....[117]....
        /*04e4*/ 	.word	0x0001ebf0


	//   ....[118]....
        /*04e8*/ 	.word	0x0001ec20


	//   ....[119]....
        /*04ec*/ 	.word	0x0001ec50


	//   ....[120]....
        /*04f0*/ 	.word	0x0001ec80


	//   ....[121]....
        /*04f4*/ 	.word	0x0001ed10


	//   ....[122]....
        /*04f8*/ 	.word	0x0001ed50


	//   ....[123]....
        /*04fc*/ 	.word	0x0001ed60


	//   ....[124]....
        /*0500*/ 	.word	0x0001edc0


	//   ....[125]....
        /*0504*/ 	.word	0x0001f6b0


	//   ....[126]....
        /*0508*/ 	.word	0x0001f700


	//   ....[127]....
        /*050c*/ 	.word	0x0001f750


	//   ....[128]....
        /*0510*/ 	.word	0x0001f7a0


	//   ....[129]....
        /*0514*/ 	.word	0x0001f7f0


	//   ....[130]....
        /*0518*/ 	.word	0x0001f860


	//   ....[131]....
        /*051c*/ 	.word	0x0001f8a0


	//   ....[132]....
        /*0520*/ 	.word	0x0001f900


	//   ....[133]....
        /*0524*/ 	.word	0x0001f970


	//   ....[134]....
        /*0528*/ 	.word	0x0001f9e0


	//   ....[135]....
        /*052c*/ 	.word	0x0001fa40


	//   ....[136]....
        /*0530*/ 	.word	0x0001faa0


	//   ....[137]....
        /*0534*/ 	.word	0x0001faf0


	//   ....[138]....
        /*0538*/ 	.word	0x0001fb40


	//   ....[139]....
        /*053c*/ 	.word	0x0001fbb0


	//   ....[140]....
        /*0540*/ 	.word	0x0001fc20


	//   ....[141]....
        /*0544*/ 	.word	0x0001fc90


	//   ....[142]....
        /*0548*/ 	.word	0x0001fcf0


	//   ....[143]....
        /*054c*/ 	.word	0x0001fd60


	//   ....[144]....
        /*0550*/ 	.word	0x0001fdd0


	//   ....[145]....
        /*0554*/ 	.word	0x0001fe40


	//   ....[146]....
        /*0558*/ 	.word	0x0001fea0


	//   ....[147]....
        /*055c*/ 	.word	0x0001ff10


	//   ....[148]....
        /*0560*/ 	.word	0x0001ff80


	//   ....[149]....
        /*0564*/ 	.word	0x0001fff0


	//   ....[150]....
        /*0568*/ 	.word	0x00020050


	//   ....[151]....
        /*056c*/ 	.word	0x000200c0


	//   ....[152]....
        /*0570*/ 	.word	0x00020130


	//   ....[153]....
        /*0574*/ 	.word	0x000201a0


	//   ....[154]....
        /*0578*/ 	.word	0x00020200


	//   ....[155]....
        /*057c*/ 	.word	0x00020270


	//   ....[156]....
        /*0580*/ 	.word	0x000202e0


	//   ....[157]....
        /*0584*/ 	.word	0x00020350


	//   ....[158]....
        /*0588*/ 	.word	0x000203b0


	//   ....[159]....
        /*058c*/ 	.word	0x00020420


	//   ....[160]....
        /*0590*/ 	.word	0x00020490


	//   ....[161]....
        /*0594*/ 	.word	0x000204e0


	//   ....[162]....
        /*0598*/ 	.word	0x00020530


	//   ....[163]....
        /*059c*/ 	.word	0x00020580


	//   ....[164]....
        /*05a0*/ 	.word	0x000205d0


	//   ....[165]....
        /*05a4*/ 	.word	0x00020620


	//   ....[166]....
        /*05a8*/ 	.word	0x00020690


	//   ....[167]....
        /*05ac*/ 	.word	0x000206e0


	//   ....[168]....
        /*05b0*/ 	.word	0x00020730


	//   ....[169]....
        /*05b4*/ 	.word	0x00020780


	//   ....[170]....
        /*05b8*/ 	.word	0x000207d0


	//   ....[171]....
        /*05bc*/ 	.word	0x00020820


	//   ....[172]....
        /*05c0*/ 	.word	0x00020890


	//   ....[173]....
        /*05c4*/ 	.word	0x000208e0


	//   ....[174]....
        /*05c8*/ 	.word	0x00020950


	//   ....[175]....
        /*05cc*/ 	.word	0x000209b0


	//   ....[176]....
        /*05d0*/ 	.word	0x00020a20


	//----- nvinfo : EIATTR_EXIT_INSTR_OFFSETS
	.align		4
.L_664:
        /*05d4*/ 	.byte	0x04, 0x1c
        /*05d6*/ 	.short	(.L_666 - .L_665)


	//   ....[0]....
.L_665:
        /*05d8*/ 	.word	0x00000f40


	//   ....[1]....
        /*05dc*/ 	.word	0x0001f680


	//----- nvinfo : EIATTR_MAX_THREADS
	.align		4
.L_666:
        /*05e0*/ 	.byte	0x04, 0x05
        /*05e2*/ 	.short	(.L_668 - .L_667)
.L_667:
        /*05e4*/ 	.word	0x00000100
        /*05e8*/ 	.word	0x00000001
        /*05ec*/ 	.word	0x00000001


	//----- nvinfo : EIATTR_CRS_STACK_SIZE
	.align		4
.L_668:
        /*05f0*/ 	.byte	0x04, 0x1e
        /*05f2*/ 	.short	(.L_670 - .L_669)
.L_669:
        /*05f4*/ 	.word	0x00000000
.L_670:


//--------------------- .nv.info._ZN7cutlass13device_kernelIN5flash19enable_sm80_to_sm89INS1_16FlashAttnFwdSm80INS1_25CollectiveMainloopFwdSm80ILi4ELi1ELb0EN4cute5tupleIJNS5_1CILi128EEENS7_ILi64EEES8_EEELi128ENS_6half_tEfNS_4arch4Sm80ELb1ELb0ELb0ELb0ELb0ELb0ELb1ELb1EEENS1_21CollectiveEpilogueFwdINS6_IJS8_S8_S9_EEENS6_IJNS7_ILi1EEESH_SH_EEESB_SD_Li128ELb0ELb1ELb1ELb0EEENS1_30DynamicPersistentTileSchedulerILi128ELi128ELb1ELb1ELb0EEEEEEEEEvNT_6ParamsE --------------------------
	.section	.nv.info._ZN7cutlass13device_kernelIN5flash19enable_sm80_to_sm89INS1_16FlashAttnFwdSm80INS1_25CollectiveMainloopFwdSm80ILi4ELi1ELb0EN4cute5tupleIJNS5_1CILi128EEENS7_ILi64EEES8_EEELi128ENS_6half_tEfNS_4arch4Sm80ELb1ELb0ELb0ELb0ELb0ELb0ELb1ELb1EEENS1_21CollectiveEpilogueFwdINS6_IJS8_S8_S9_EEENS6_IJNS7_ILi1EEESH_SH_EEESB_SD_Li128ELb0ELb1ELb1ELb0EEENS1_30DynamicPersistentTileSchedulerILi128ELi128ELb1ELb1ELb0EEEEEEEEEvNT_6ParamsE,"",@"SHT_CUDA_INFO"
	.sectionflags	@""
	.align	4


	//----- nvinfo : EIATTR_CUDA_API_VERSION
	.align		4
        /*0000*/ 	.byte	0x04, 0x37
        /*0002*/ 	.short	(.L_672 - .L_671)
.L_671:
        /*0004*/ 	.word	0x00000082


	//----- nvinfo : EIATTR_SW2861232_WAR
	.align		4
.L_672:
        /*0008*/ 	.byte	0x01, 0x35
	.zero		2


	//----- nvinfo : EIATTR_PARAM_CBANK
	.align		4
        /*000c*/ 	.byte	0x04, 0x0a
        /*000e*/ 	.short	(.L_674 - .L_673)
	.align		4
.L_673:
        /*0010*/ 	.word	index@(.nv.constant0._ZN7cutlass13device_kernelIN5flash19enable_sm80_to_sm89INS1_16FlashAttnFwdSm80INS1_25CollectiveMainloopFwdSm80ILi4ELi1ELb0EN4cute5tupleIJNS5_1CILi128EEENS7_ILi64EEES8_EEELi128ENS_6half_tEfNS_4arch4Sm80ELb1ELb0ELb0ELb0ELb0ELb0ELb1ELb1EEENS1_21CollectiveEpilogueFwdINS6_IJS8_S8_S9_EEENS6_IJNS7_ILi1EEESH_SH_EEESB_SD_Li128ELb0ELb1ELb1ELb0EEENS1_30DynamicPersistentTileSchedulerILi128ELi128ELb1ELb1ELb0EEEEEEEEEvNT_6ParamsE)
        /*0014*/ 	.short	0x0160
        /*0016*/ 	.short	0x0428


	//----- nvinfo : EIATTR_CBANK_PARAM_SIZE
	.align		4
.L_674:
        /*0018*/ 	.byte	0x03, 0x19
        /*001a*/ 	.short	0x0428


	//----- nvinfo : EIATTR_KPARAM_INFO
	.align		4
        /*001c*/ 	.byte	0x04, 0x17
        /*001e*/ 	.short	(.L_676 - .L_675)
.L_675:
        /*0020*/ 	.word	0x00000000
        /*0024*/ 	.short	0x0000
        /*0026*/ 	.short	0x0000
        /*0028*/ 	.byte	0x00, 0xf0, 0xa1, 0x10


	//----- nvinfo : EIATTR_MAXREG_COUNT
	.align		4
.L_676:
        /*002c*/ 	.byte	0x03, 0x1b
        /*002e*/ 	.short	0x00ff


	//----- nvinfo : EIATTR_NUM_BARRIERS
	.align		4
        /*0030*/ 	.byte	0x02, 0x4c
        /*0032*/ 	.byte	0x06
	.zero		1


	//----- nvinfo : EIATTR_ANNOTATIONS
	.align		4
        /*0034*/ 	.byte	0x04, 0x55
        /*0036*/ 	.short	(.L_678 - .L_677)


	//   ....[0]....
.L_677:
        /* <DEDUP_REMOVED lines=77> */


	//----- nvinfo : EIATTR_MERCURY_ISA_VERSION
	.align		4
.L_678:
        /*04f8*/ 	.byte	0x03, 0x5f
        /*04fa*/ 	.short	0x0000


	//----- nvinfo : EIATTR_INT_WARP_WIDE_INSTR_OFFSETS
	.align		4
        /*04fc*/ 	.byte	0x04, 0x31
        /*04fe*/ 	.short	(.L_680 - .L_679)


	//   ....[0]....
.L_679:
        /*0500*/ 	.word	0x000100d0


	//   ....[1]....
        /*0504*/ 	.word	0x00010150


	//----- nvinfo : EIATTR_COOP_GROUP_MASK_REGIDS
	.align		4
.L_680:
        /*0508*/ 	.byte	0x04, 0x29
        /*050a*/ 	.short	(.L_682 - .L_681)


	//   ....[0]....
.L_681:
        /*050c*/ 	.word	0xffffffff


	//   ....[1]....
        /*0510*/ 	.word	0xffffffff


	//   ....[2]....
        /*0514*/ 	.word	0xffffffff


	//   ....[3]....
        /*0518*/ 	.word	0xffffffff


	//   ....[4]....
        /*051c*/ 	.word	0xffffffff


	//   ....[5]....
        /*0520*/ 	.word	0xffffffff


	//   ....[6]....
        /*0524*/ 	.word	0xffffffff


	//   ....[7]....
        /*0528*/ 	.word	0xffffffff


	//   ....[8]....
        /*052c*/ 	.word	0xffffffff


	//   ....[9]....
        /*0530*/ 	.word	0xffffffff


	//   ....[10]....
        /*0534*/ 	.word	0xffffffff


	//   ....[11]....
        /*0538*/ 	.word	0xffffffff


	//   ....[12]....
        /*053c*/ 	.word	0xffffffff


	//   ....[13]....
        /*0540*/ 	.word	0xffffffff


	//   ....[14]....
        /*0544*/ 	.word	0xffffffff


	//   ....[15]....
        /*0548*/ 	.word	0xffffffff


	//   ....[16]....
        /*054c*/ 	.word	0xffffffff


	//   ....[17]....
        /*0550*/ 	.word	0xffffffff


	//   ....[18]....
        /*0554*/ 	.word	0xffffffff


	//   ....[19]....
        /*0558*/ 	.word	0xffffffff


	//   ....[20]....
        /*055c*/ 	.word	0xffffffff


	//   ....[21]....
        /*0560*/ 	.word	0xffffffff


	//   ....[22]....
        /*0564*/ 	.word	0xffffffff


	//   ....[23]....
        /*0568*/ 	.word	0xffffffff


	//   ....[24]....
        /*056c*/ 	.word	0xffffffff


	//   ....[25]....
        /*0570*/ 	.word	0xffffffff


	//   ....[26]....
        /*0574*/ 	.word	0xffffffff


	//   ....[27]....
        /*0578*/ 	.word	0xffffffff


	//   ....[28]....
        /*057c*/ 	.word	0xffffffff


	//   ....[29]....
        /*0580*/ 	.word	0xffffffff


	//   ....[30]....
        /*0584*/ 	.word	0xffffffff


	//   ....[31]....
        /*0588*/ 	.word	0xffffffff


	//   ....[32]....
        /*058c*/ 	.word	0xffffffff


	//   ....[33]....
        /*0590*/ 	.word	0xffffffff


	//   ....[34]....
        /*0594*/ 	.word	0xffffffff


	//   ....[35]....
        /*0598*/ 	.word	0xffffffff


	//   ....[36]....
        /*059c*/ 	.word	0xffffffff


	//   ....[37]....
        /*05a0*/ 	.word	0xffffffff


	//   ....[38]....
        /*05a4*/ 	.word	0xffffffff


	//   ....[39]....
        /*05a8*/ 	.word	0xffffffff


	//   ....[40]....
        /*05ac*/ 	.word	0xffffffff


	//   ....[41]....
        /*05b0*/ 	.word	0xffffffff


	//   ....[42]....
        /*05b4*/ 	.word	0xffffffff


	//   ....[43]....
        /*05b8*/ 	.word	0xffffffff


	//   ....[44]....
        /*05bc*/ 	.word	0xffffffff


	//   ....[45]....
        /*05c0*/ 	.word	0xffffffff


	//   ....[46]....
        /*05c4*/ 	.word	0xffffffff


	//   ....[47]....
        /*05c8*/ 	.word	0xffffffff


	//   ....[48]....
        /*05cc*/ 	.word	0xffffffff


	//   ....[49]....
        /*05d0*/ 	.word	0xffffffff


	//   ....[50]....
        /*05d4*/ 	.word	0xffffffff


	//   ....[51]....
        /*05d8*/ 	.word	0xffffffff


	//   ....[52]....
        /*05dc*/ 	.word	0xffffffff


	//   ....[53]....
        /*05e0*/ 	.word	0xffffffff


	//   ....[54]....
        /*05e4*/ 	.word	0xffffffff


	//   ....[55]....
        /*05e8*/ 	.word	0xffffffff


	//   ....[56]....
        /*05ec*/ 	.word	0xffffffff


	//   ....[57]....
        /*05f0*/ 	.word	0xffffffff


	//   ....[58]....
        /*05f4*/ 	.word	0xffffffff


	//   ....[59]....
        /*05f8*/ 	.word	0xffffffff


	//   ....[60]....
        /*05fc*/ 	.word	0xffffffff


	//   ....[61]....
        /*0600*/ 	.word	0xffffffff


	//   ....[62]....
        /*0604*/ 	.word	0xffffffff


	//   ....[63]....
        /*0608*/ 	.word	0xffffffff


	//   ....[64]....
        /*060c*/ 	.word	0xffffffff


	//   ....[65]....
        /*0610*/ 	.word	0xffffffff


	//   ....[66]....
        /*0614*/ 	.word	0xffffffff


	//   ....[67]....
        /*0618*/ 	.word	0xffffffff


	//   ....[68]....
        /*061c*/ 	.word	0xffffffff


	//   ....[69]....
        /*0620*/ 	.word	0xffffffff


	//   ....[70]....
        /*0624*/ 	.word	0xffffffff


	//   ....[71]....
        /*0628*/ 	.word	0xffffffff


	//   ....[72]....
        /*062c*/ 	.word	0xffffffff


	//   ....[73]....
        /*0630*/ 	.word	0xffffffff


	//   ....[74]....
        /*0634*/ 	.word	0xffffffff


	//   ....[75]....
        /*0638*/ 	.word	0xffffffff


	//   ....[76]....
        /*063c*/ 	.word	0xffffffff


	//   ....[77]....
        /*0640*/ 	.word	0xffffffff


	//   ....[78]....
        /*0644*/ 	.word	0xffffffff


	//   ....[79]....
        /*0648*/ 	.word	0xffffffff


	//   ....[80]....
        /*064c*/ 	.word	0xffffffff


	//   ....[81]....
        /*0650*/ 	.word	0xffffffff


	//   ....[82]....
        /*0654*/ 	.word	0xffffffff


	//   ....[83]....
        /*0658*/ 	.word	0xffffffff


	//   ....[84]....
        /*065c*/ 	.word	0xffffffff


	//   ....[85]....
        /*0660*/ 	.word	0xffffffff


	//   ....[86]....
        /*0664*/ 	.word	0xffffffff


	//   ....[87]....
        /*0668*/ 	.word	0xffffffff


	//   ....[88]....
        /*066c*/ 	.word	0xffffffff


	//   ....[89]....
        /*0670*/ 	.word	0xffffffff


	//   ....[90]....
        /*0674*/ 	.word	0xffffffff


	//   ....[91]....
        /*0678*/ 	.word	0xffffffff


	//   ....[92]....
        /*067c*/ 	.word	0xffffffff


	//   ....[93]....
        /*0680*/ 	.word	0xffffffff


	//   ....[94]....
        /*0684*/ 	.word	0xffffffff


	//   ....[95]....
        /*0688*/ 	.word	0xffffffff


	//   ....[96]....
        /*068c*/ 	.word	0xffffffff


	//   ....[97]....
        /*0690*/ 	.word	0xffffffff


	//   ....[98]....
        /*0694*/ 	.word	0xffffffff


	//   ....[99]....
        /*0698*/ 	.word	0xffffffff


	//   ....[100]....
        /*069c*/ 	.word	0xffffffff


	//----- nvinfo : EIATTR_COOP_GROUP_INSTR_OFFSETS
	.align		4
.L_682:
        /*06a0*/ 	.byte	0x04, 0x28
        /*06a2*/ 	.short	(.L_684 - .L_683)


	//   ....[0]....
.L_683:
        /*06a4*/ 	.word	0x00000050


	//   ....[1]....
        /*06a8*/ 	.word	0x00000060


	//   ....[2]....
        /*06ac*/ 	.word	0x00001810


	//   ....[3]....
        /*06b0*/ 	.word	0x00001830


	//   ....[4]....
        /*06b4*/ 	.word	0x00001970


	//   ....[5]....
        /*06b8*/ 	.word	0x00001980


	//   ....[6]....
        /*06bc*/ 	.word	0x00001ab0


	//   ....[7]....
        /*06c0*/ 	.word	0x00001ad0


	//   ....[8]....
        /*06c4*/ 	.word	0x00001c00


	//   ....[9]....
        /*06c8*/ 	.word	0x00001c10


	//   ....[10]....
        /*06cc*/ 	.word	0x00001d40


	//   ....[11]....
        /*06d0*/ 	.word	0x00001d60


	//   ....[12]....
        /*06d4*/ 	.word	0x00001e90


	//   ....[13]....
        /*06d8*/ 	.word	0x00001ea0


	//   ....[14]....
        /*06dc*/ 	.word	0x00001fd0


	//   ....[15]....
        /*06e0*/ 	.word	0x00001ff0


	//   ....[16]....
        /*06e4*/ 	.word	0x00002120


	//   ....[17]....
        /*06e8*/ 	.word	0x00002130


	//   ....[18]....
        /*06ec*/ 	.word	0x00003760


	//   ....[19]....
        /*06f0*/ 	.word	0x00003770


	//   ....[20]....
        /*06f4*/ 	.word	0x00003780


	//   ....[21]....
        /*06f8*/ 	.word	0x00003790


	//   ....[22]....
        /*06fc*/ 	.word	0x00003c40


	//   ....[23]....
        /*0700*/ 	.word	0x00003dd0


	//   ....[24]....
        /*0704*/ 	.word	0x00004050


	//   ....[25]....
        /*0708*/ 	.word	0x000042c0


	//   ....[26]....
        /*070c*/ 	.word	0x00004500


	//   ....[27]....
        /*0710*/ 	.word	0x00004690


	//   ....[28]....
        /*0714*/ 	.word	0x000046c0


	//   ....[29]....
        /*0718*/ 	.word	0x00004770


	//   ....[30]....
        /*071c*/ 	.word	0x00006d40


	//   ....[31]....
        /*0720*/ 	.word	0x00006d50


	//   ....[32]....
        /*0724*/ 	.word	0x00006d70


	//   ....[33]....
        /*0728*/ 	.word	0x00006d90


	//   ....[34]....
        /*072c*/ 	.word	0x000081b0


	//   ....[35]....
        /*0730*/ 	.word	0x00008220


	//   ....[36]....
        /*0734*/ 	.word	0x00008290


	//   ....[37]....
        /*0738*/ 	.word	0x000082b0


	//   ....[38]....
        /*073c*/ 	.word	0x000082e0


	//   ....[39]....
        /*0740*/ 	.word	0x00008300


	//   ....[40]....
        /*0744*/ 	.word	0x00008340


	//   ....[41]....
        /*0748*/ 	.word	0x00008380


	//   ....[42]....
        /*074c*/ 	.word	0x0000c4e0


	//   ....[43]....
        /*0750*/ 	.word	0x0000c4f0


	//   ....[44]....
        /*0754*/ 	.word	0x0000c500


	//   ....[45]....
        /*0758*/ 	.word	0x0000c530


	//   ....[46]....
        /*075c*/ 	.word	0x0000c570


	//   ....[47]....
        /*0760*/ 	.word	0x0000c5c0


	//   ....[48]....
        /*0764*/ 	.word	0x0000c690


	//   ....[49]....
        /*0768*/ 	.word	0x0000ca70


	//   ....[50]....
        /*076c*/ 	.word	0x0000f4d0


	//   ....[51]....
        /*0770*/ 	.word	0x0000f540


	//   ....[52]....
        /*0774*/ 	.word	0x0000f550


	//   ....[53]....
        /*0778*/ 	.word	0x0000f560


	//   ....[54]....
        /*077c*/ 	.word	0x0000f590


	//   ....[55]....
        /*0780*/ 	.word	0x0000f5b0


	//   ....[56]....
        /*0784*/ 	.word	0x0000f5c0


	//   ....[57]....
        /*0788*/ 	.word	0x0000f5d0


	//   ....[58]....
        /*078c*/ 	.word	0x00010290


	//   ....[59]....
        /*0790*/ 	.word	0x000106f0


	//   ....[60]....
        /*0794*/ 	.word	0x00010700


	//   ....[61]....
        /*0798*/ 	.word	0x00010720


	//   ....[62]....
        /*079c*/ 	.word	0x00010730


	//   ....[63]....
        /*07a0*/ 	.word	0x00010770


	//   ....[64]....
        /*07a4*/ 	.word	0x00010790


	//   ....[65]....
        /*07a8*/ 	.word	0x000107b0


	//   ....[66]....
        /*07ac*/ 	.word	0x000107d0


	//   ....[67]....
        /*07b0*/ 	.word	0x00010930


	//   ....[68]....
        /*07b4*/ 	.word	0x00010960


	//   ....[69]....
        /*07b8*/ 	.word	0x00010f60


	//   ....[70]....
        /*07bc*/ 	.word	0x00010f80


	//   ....[71]....
        /*07c0*/ 	.word	0x000113b0


	//   ....[72]....
        /*07c4*/ 	.word	0x000113d0


	//   ....[73]....
        /*07c8*/ 	.word	0x00011800


	//   ....[74]....
        /*07cc*/ 	.word	0x00011810


	//   ....[75]....
        /*07d0*/ 	.word	0x00011fa0


	//   ....[76]....
        /*07d4*/ 	.word	0x000120b0


	//   ....[77]....
        /*07d8*/ 	.word	0x00012120


	//   ....[78]....
        /*07dc*/ 	.word	0x00012190


	//   ....[79]....
        /*07e0*/ 	.word	0x000121f0


	//   ....[80]....
        /*07e4*/ 	.word	0x00012260


	//   ....[81]....
        /*07e8*/ 	.word	0x000122d0


	//   ....[82]....
        /*07ec*/ 	.word	0x00012340


	//   ....[83]....
        /*07f0*/ 	.word	0x000123a0


	//   ....[84]....
        /*07f4*/ 	.word	0x00012410


	//   ....[85]....
        /*07f8*/ 	.word	0x00012480


	//   ....[86]....
        /*07fc*/ 	.word	0x000124f0


	//   ....[87]....
        /*0800*/ 	.word	0x00012550


	//   ....[88]....
        /*0804*/ 	.word	0x000125c0


	//   ....[89]....
        /*0808*/ 	.word	0x00012630


	//   ....[90]....
        /*080c*/ 	.word	0x000126a0


	//   ....[91]....
        /*0810*/ 	.word	0x00012700


	//   ....[92]....
        /*0814*/ 	.word	0x00012760


	//   ....[93]....
        /*0818*/ 	.word	0x000127c0


	//   ....[94]....
        /*081c*/ 	.word	0x00012810


	//   ....[95]....
        /*0820*/ 	.word	0x00012870


	//   ....[96]....
        /*0824*/ 	.word	0x000128c0


	//   ....[97]....
        /*0828*/ 	.word	0x00012920


	//   ....[98]....
        /*082c*/ 	.word	0x00012970


	//   ....[99]....
        /*0830*/ 	.word	0x000129d0


	//   ....[100]....
        /*0834*/ 	.word	0x00012a30


	//----- nvinfo : EIATTR_EXIT_INSTR_OFFSETS
	.align		4
.L_684:
        /*0838*/ 	.byte	0x04, 0x1c
        /*083a*/ 	.short	(.L_686 - .L_685)


	//   ....[0]....
.L_685:
        /*083c*/ 	.word	0x000000b0


	//   ....[1]....
        /*0840*/ 	.word	0x00012060


	//----- nvinfo : EIATTR_MAX_THREADS
	.align		4
.L_686:
        /*0844*/ 	.byte	0x04, 0x05
        /*0846*/ 	.short	(.L_688 - .L_687)
.L_687:
        /*0848*/ 	.word	0x00000080
        /*084c*/ 	.word	0x00000001
        /*0850*/ 	.word	0x00000001


	//----- nvinfo : EIATTR_CRS_STACK_SIZE
	.align		4
.L_688:
        /*0854*/ 	.byte	0x04, 0x1e
        /*0856*/ 	.short	(.L_690 - .L_689)
.L_689:
        /*0858*/ 	.word	0x00000000
.L_690:


//--------------------- .nv.info._ZN7cutlass13device_kernelIN5flash19enable_sm80_to_sm89INS1_16FlashAttnFwdSm80INS1_25CollectiveMainloopFwdSm80ILi8ELi1ELb1EN4cute5tupleIJNS5_1CILi128EEENS7_ILi112EEES8_EEELi128ENS_6half_tEfNS_4arch4Sm80ELb1ELb0ELb0ELb1ELb0ELb0ELb1ELb1EEENS1_21CollectiveEpilogueFwdINS6_IJS8_S8_S9_EEENS6_IJNS7_ILi1EEESH_SH_EEESB_SD_Li256ELb1ELb1ELb1ELb0EEENS1_36VarlenDynamicPersistentTileSchedulerILi128ELi112ELi256ELi256ELb1ELb1ELb0ELb1ELb1ELb1EEEEEEEEEvNT_6ParamsE --------------------------
	.section	.nv.info._ZN7cutlass13device_kernelIN5flash19enable_sm80_to_sm89INS1_16FlashAttnFwdSm80INS1_25CollectiveMainloopFwdSm80ILi8ELi1ELb1EN4cute5tupleIJNS5_1CILi128EEENS7_ILi112EEES8_EEELi128ENS_6half_tEfNS_4arch4Sm80ELb1ELb0ELb0ELb1ELb0ELb0ELb1ELb1EEENS1_21CollectiveEpilogueFwdINS6_IJS8_S8_S9_EEENS6_IJNS7_ILi1EEESH_SH_EEESB_SD_Li256ELb1ELb1ELb1ELb0EEENS1_36VarlenDynamicPersistentTileSchedulerILi128ELi112ELi256ELi256ELb1ELb1ELb0ELb1ELb1ELb1EEEEEEEEEvNT_6ParamsE,"",@"SHT_CUDA_INFO"
	.sectionflags	@""
	.align	4


	//----- nvinfo : EIATTR_CUDA_API_VERSION
	.align		4
        /*0000*/ 	.byte	0x04, 0x37
        /*0002*/ 	.short	(.L_692 - .L_691)
.L_691:
        /*0004*/ 	.word	0x00000082


	//----- nvinfo : EIATTR_SW2861232_WAR
	.align		4
.L_692:
        /*0008*/ 	.byte	0x01, 0x35
	.zero		2


	//----- nvinfo : EIATTR_PARAM_CBANK
	.align		4
        /*000c*/ 	.byte	0x04, 0x0a
        /*000e*/ 	.short	(.L_694 - .L_693)
	.align		4
.L_693:
        /*0010*/ 	.word	index@(.nv.constant0._ZN7cutlass13device_kernelIN5flash19enable_sm80_to_sm89INS1_16FlashAttnFwdSm80INS1_25CollectiveMainloopFwdSm80ILi8ELi1ELb1EN4cute5tupleIJNS5_1CILi128EEENS7_ILi112EEES8_EEELi128ENS_6half_tEfNS_4arch4Sm80ELb1ELb0ELb0ELb1ELb0ELb0ELb1ELb1EEENS1_21CollectiveEpilogueFwdINS6_IJS8_S8_S9_EEENS6_IJNS7_ILi1EEESH_SH_EEESB_SD_Li256ELb1ELb1ELb1ELb0EEENS1_36VarlenDynamicPersistentTileSchedulerILi128ELi112ELi256ELi256ELb1ELb1ELb0ELb1ELb1ELb1EEEEEEEEEvNT_6ParamsE)
        /*0014*/ 	.short	0x0160
        /*0016*/ 	.short	0x0438


	//----- nvinfo : EIATTR_CBANK_PARAM_SIZE
	.align		4
.L_694:
        /*0018*/ 	.byte	0x03, 0x19
        /*001a*/ 	.short	0x0438


	//----- nvinfo : EIATTR_KPARAM_INFO
	.align		4
        /*001c*/ 	.byte	0x04, 0x17
        /*001e*/ 	.short	(.L_696 - .L_695)
.L_695:
        /*0020*/ 	.word	0x00000000
        /*0024*/ 	.short	0x0000
        /*0026*/ 	.short	0x0000
        /*0028*/ 	.byte	0x00, 0xf0, 0xe1, 0x10


	//----- nvinfo : EIATTR_MAXREG_COUNT
	.align		4
.L_696:
        /*002c*/ 	.byte	0x03, 0x1b
        /*002e*/ 	.short	0x00ff


	//----- nvinfo : EIATTR_NUM_BARRIERS
	.align		4
        /*0030*/ 	.byte	0x02, 0x4c
        /*0032*/ 	.byte	0x06
	.zero		1


	//----- nvinfo : EIATTR_ANNOTATIONS
	.align		4
        /*0034*/ 	.byte	0x04, 0x55
        /*0036*/ 	.short	(.L_698 - .L_697)


	//   ....[0]....
.L_697:
        /* <DEDUP_REMOVED lines=84> */


	//----- nvinfo : EIATTR_MERCURY_ISA_VERSION
	.align		4
.L_698:
        /*0560*/ 	.byte	0x03, 0x5f
        /*0562*/ 	.short	0x0000


	//----- nvinfo : EIATTR_INT_WARP_WIDE_INSTR_OFFSETS
	.align		4
        /*0564*/ 	.byte	0x04, 0x31
        /*0566*/ 	.short	(.L_700 - .L_699)


	//   ....[0]....
.L_699:
        /*0568*/ 	.word	0x0000dbb0


	//   ....[1]....
        /*056c*/ 	.word	0x0000dc30


	//----- nvinfo : EIATTR_COOP_GROUP_MASK_REGIDS
	.align		4
.L_700:
        /*0570*/ 	.byte	0x04, 0x29
        /*0572*/ 	.short	(.L_702 - .L_701)


	//   ....[0]....
.L_701:
        /*0574*/ 	.word	0xffffffff


	//   ....[1]....
        /*0578*/ 	.word	0xffffffff


	//   ....[2]....
        /*057c*/ 	.word	0xffffffff


	//   ....[3]....
        /*0580*/ 	.word	0xffffffff


	//   ....[4]....
        /*0584*/ 	.word	0xffffffff


	//   ....[5]....
        /*0588*/ 	.word	0xffffffff


	//   ....[6]....
        /*058c*/ 	.word	0xffffffff


	//   ....[7]....
        /*0590*/ 	.word	0xffffffff


	//   ....[8]....
        /*0594*/ 	.word	0xffffffff


	//   ....[9]....
        /*0598*/ 	.word	0xffffffff


	//   ....[10]....
        /*059c*/ 	.word	0xffffffff


	//   ....[11]....
        /*05a0*/ 	.word	0xffffffff


	//   ....[12]....
        /*05a4*/ 	.word	0xffffffff


	//   ....[13]....
        /*05a8*/ 	.word	0xffffffff


	//   ....[14]....
        /*05ac*/ 	.word	0xffffffff


	//   ....[15]....
        /*05b0*/ 	.word	0xffffffff


	//   ....[16]....
        /*05b4*/ 	.word	0xffffffff


	//   ....[17]....
        /*05b8*/ 	.word	0xffffffff


	//   ....[18]....
        /*05bc*/ 	.word	0xffffffff


	//   ....[19]....
        /*05c0*/ 	.word	0xffffffff


	//   ....[20]....
        /*05c4*/ 	.word	0xffffffff


	//   ....[21]....
        /*05c8*/ 	.word	0xffffffff


	//   ....[22]....
        /*05cc*/ 	.word	0xffffffff


	//   ....[23]....
        /*05d0*/ 	.word	0xffffffff


	//   ....[24]....
        /*05d4*/ 	.word	0xffffffff


	//   ....[25]....
        /*05d8*/ 	.word	0xffffffff


	//   ....[26]....
        /*05dc*/ 	.word	0xffffffff


	//   ....[27]....
        /*05e0*/ 	.word	0xffffffff


	//   ....[28]....
        /*05e4*/ 	.word	0xffffffff


	//   ....[29]....
        /*05e8*/ 	.word	0xffffffff


	//   ....[30]....
        /*05ec*/ 	.word	0xffffffff


	//   ....[31]....
        /*05f0*/ 	.word	0xffffffff


	//   ....[32]....
        /*05f4*/ 	.word	0xffffffff


	//   ....[33]....
        /*05f8*/ 	.word	0xffffffff


	//   ....[34]....
        /*05fc*/ 	.word	0xffffffff


	//   ....[35]....
        /*0600*/ 	.word	0xffffffff


	//   ....[36]....
        /*0604*/ 	.word	0xffffffff


	//   ....[37]....
        /*0608*/ 	.word	0xffffffff


	//   ....[38]....
        /*060c*/ 	.word	0xffffffff


	//   ....[39]....
        /*0610*/ 	.word	0xffffffff


	//   ....[40]....
        /*0614*/ 	.word	0xffffffff


	//   ....[41]....
        /*0618*/ 	.word	0xffffffff


	//   ....[42]....
        /*061c*/ 	.word	0xffffffff


	//   ....[43]....
        /*0620*/ 	.word	0xffffffff


	//   ....[44]....
        /*0624*/ 	.word	0xffffffff


	//   ....[45]....
        /*0628*/ 	.word	0xffffffff


	//   ....[46]....
        /*062c*/ 	.word	0xffffffff


	//   ....[47]....
        /*0630*/ 	.word	0xffffffff


	//   ....[48]....
        /*0634*/ 	.word	0xffffffff


	//   ....[49]....
        /*0638*/ 	.word	0xffffffff


	//   ....[50]....
        /*063c*/ 	.word	0xffffffff


	//   ....[51]....
        /*0640*/ 	.word	0xffffffff


	//   ....[52]....
        /*0644*/ 	.word	0xffffffff


	//   ....[53]....
        /*0648*/ 	.word	0xffffffff


	//   ....[54]....
        /*064c*/ 	.word	0xffffffff


	//   ....[55]....
        /*0650*/ 	.word	0xffffffff


	//   ....[56]....
        /*0654*/ 	.word	0xffffffff


	//   ....[57]....
        /*0658*/ 	.word	0xffffffff


	//   ....[58]....
        /*065c*/ 	.word	0xffffffff


	//   ....[59]....
        /*0660*/ 	.word	0xffffffff


	//   ....[60]....
        /*0664*/ 	.word	0xffffffff


	//   ....[61]....
        /*0668*/ 	.word	0xffffffff


	//   ....[62]....
        /*066c*/ 	.word	0xffffffff


	//   ....[63]....
        /*0670*/ 	.word	0xffffffff


	//   ....[64]....
        /*0674*/ 	.word	0xffffffff


	//   ....[65]....
        /*0678*/ 	.word	0xffffffff


	//   ....[66]....
        /*067c*/ 	.word	0xffffffff


	//   ....[67]....
        /*0680*/ 	.word	0xffffffff


	//   ....[68]....
        /*0684*/ 	.word	0xffffffff


	//   ....[69]....
        /*0688*/ 	.word	0xffffffff


	//   ....[70]....
        /*068c*/ 	.word	0xffffffff


	//   ....[71]....
        /*0690*/ 	.word	0xffffffff


	//   ....[72]....
        /*0694*/ 	.word	0xffffffff


	//   ....[73]....
        /*0698*/ 	.word	0xffffffff


	//   ....[74]....
        /*069c*/ 	.word	0xffffffff


	//   ....[75]....
        /*06a0*/ 	.word	0xffffffff


	//   ....[76]....
        /*06a4*/ 	.word	0xffffffff


	//   ....[77]....
        /*06a8*/ 	.word	0xffffffff


	//   ....[78]....
        /*06ac*/ 	.word	0xffffffff


	//   ....[79]....
        /*06b0*/ 	.word	0xffffffff


	//   ....[80]....
        /*06b4*/ 	.word	0xffffffff


	//   ....[81]....
        /*06b8*/ 	.word	0xffffffff


	//   ....[82]....
        /*06bc*/ 	.word	0xffffffff


	//   ....[83]....
        /*06c0*/ 	.word	0xffffffff


	//   ....[84]....
        /*06c4*/ 	.word	0xffffffff


	//   ....[85]....
        /*06c8*/ 	.word	0xffffffff


	//   ....[86]....
        /*06cc*/ 	.word	0xffffffff


	//   ....[87]....
        /*06d0*/ 	.word	0xffffffff


	//   ....[88]....
        /*06d4*/ 	.word	0xffffffff


	//   ....[89]....
        /*06d8*/ 	.word	0xffffffff


	//   ....[90]....
        /*06dc*/ 	.word	0xffffffff


	//   ....[91]....
        /*06e0*/ 	.word	0xffffffff


	//   ....[92]....
        /*06e4*/ 	.word	0xffffffff


	//   ....[93]....
        /*06e8*/ 	.word	0xffffffff


	//   ....[94]....
        /*06ec*/ 	.word	0xffffffff


	//   ....[95]....
        /*06f0*/ 	.word	0xffffffff


	//   ....[96]....
        /*06f4*/ 	.word	0xffffffff


	//   ....[97]....
        /*06f8*/ 	.word	0xffffffff


	//   ....[98]....
        /*06fc*/ 	.word	0xffffffff


	//   ....[99]....
        /*0700*/ 	.word	0xffffffff


	//   ....[100]....
        /*0704*/ 	.word	0xffffffff


	//   ....[101]....
        /*0708*/ 	.word	0xffffffff


	//   ....[102]....
        /*070c*/ 	.word	0xffffffff


	//   ....[103]....
        /*0710*/ 	.word	0xffffffff


	//   ....[104]....
        /*0714*/ 	.word	0xffffffff


	//   ....[105]....
        /*0718*/ 	.word	0xffffffff


	//   ....[106]....
        /*071c*/ 	.word	0xffffffff


	//   ....[107]....
        /*0720*/ 	.word	0xffffffff


	//   ....[108]....
        /*0724*/ 	.word	0xffffffff


	//   ....[109]....
        /*0728*/ 	.word	0xffffffff


	//   ....[110]....
        /*072c*/ 	.word	0xffffffff


	//   ....[111]....
        /*0730*/ 	.word	0xffffffff


	//   ....[112]....
        /*0734*/ 	.word	0xffffffff


	//   ....[113]....
        /*0738*/ 	.word	0xffffffff


	//   ....[114]....
        /*073c*/ 	.word	0xffffffff


	//   ....[115]....
        /*0740*/ 	.word	0xffffffff


	//   ....[116]....
        /*0744*/ 	.word	0xffffffff


	//   ....[117]....
        /*0748*/ 	.word	0xffffffff


	//   ....[118]....
        /*074c*/ 	.word	0xffffffff


	//   ....[119]....
        /*0750*/ 	.word	0xffffffff


	//   ....[120]....
        /*0754*/ 	.word	0xffffffff


	//   ....[121]....
        /*0758*/ 	.word	0xffffffff


	//   ....[122]....
        /*075c*/ 	.word	0xffffffff


	//   ....[123]....
        /*0760*/ 	.word	0xffffffff


	//   ....[124]....
        /*0764*/ 	.word	0xffffffff


	//   ....[125]....
        /*0768*/ 	.word	0xffffffff


	//   ....[126]....
        /*076c*/ 	.word	0xffffffff


	//   ....[127]....
        /*0770*/ 	.word	0xffffffff


	//   ....[128]....
        /*0774*/ 	.word	0xffffffff


	//   ....[129]....
        /*0778*/ 	.word	0xffffffff


	//   ....[130]....
        /*077c*/ 	.word	0xffffffff


	//   ....[131]....
        /*0780*/ 	.word	0xffffffff


	//   ....[132]....
        /*0784*/ 	.word	0xffffffff


	//   ....[133]....
        /*0788*/ 	.word	0xffffffff


	//   ....[134]....
        /*078c*/ 	.word	0xffffffff


	//   ....[135]....
        /*0790*/ 	.word	0xffffffff


	//   ....[136]....
        /*0794*/ 	.word	0xffffffff


	//   ....[137]....
        /*0798*/ 	.word	0xffffffff


	//   ....[138]....
        /*079c*/ 	.word	0xffffffff


	//----- nvinfo : EIATTR_COOP_GROUP_INSTR_OFFSETS
	.align		4
.L_702:
        /*07a0*/ 	.byte	0x04, 0x28
        /*07a2*/ 	.short	(.L_704 - .L_703)


	//   ....[0]....
.L_703:
        /*07a4*/ 	.word	0x00000050


	//   ....[1]....
        /*07a8*/ 	.word	0x00000200


	//   ....[2]....
        /*07ac*/ 	.word	0x00000230


	//   ....[3]....
        /*07b0*/ 	.word	0x00000260


	//   ....[4]....
        /*07b4*/ 	.word	0x00000290


	//   ....[5]....
        /*07b8*/ 	.word	0x000002c0


	//   ....[6]....
        /*07bc*/ 	.word	0x000002f0


	//   ....[7]....
        /*07c0*/ 	.word	0x00000450


	//   ....[8]....
        /*07c4*/ 	.word	0x00000490


	//   ....[9]....
        /*07c8*/ 	.word	0x000004c0


	//   ....[10]....
        /*07cc*/ 	.word	0x000004f0


	//   ....[11]....
        /*07d0*/ 	.word	0x00000520


	//   ....[12]....
        /*07d4*/ 	.word	0x00000550


	//   ....[13]....
        /*07d8*/ 	.word	0x000005e0


	//   ....[14]....
        /*07dc*/ 	.word	0x00000630


	//   ....[15]....
        /*07e0*/ 	.word	0x00000650


	//   ....[16]....
        /*07e4*/ 	.word	0x000006b0


	//   ....[17]....
        /*07e8*/ 	.word	0x00002600


	//   ....[18]....
        /*07ec*/ 	.word	0x00002640


	//   ....[19]....
        /*07f0*/ 	.word	0x00002660


	//   ....[20]....
        /*07f4*/ 	.word	0x000026f0


	//   ....[21]....
        /*07f8*/ 	.word	0x00002860


	//   ....[22]....
        /*07fc*/ 	.word	0x00002880


	//   ....[23]....
        /*0800*/ 	.word	0x000028a0


	//   ....[24]....
        /*0804*/ 	.word	0x000028c0


	//   ....[25]....
        /*0808*/ 	.word	0x00004200


	//   ....[26]....
        /*080c*/ 	.word	0x00004210


	//   ....[27]....
        /*0810*/ 	.word	0x00004c90


	//   ....[28]....
        /*0814*/ 	.word	0x00004d50


	//   ....[29]....
        /*0818*/ 	.word	0x00004d60


	//   ....[30]....
        /*081c*/ 	.word	0x00004d90


	//   ....[31]....
        /*0820*/ 	.word	0x00007a00


	//   ....[32]....
        /*0824*/ 	.word	0x00007a30


	//   ....[33]....
        /*0828*/ 	.word	0x00008450


	//   ....[34]....
        /*082c*/ 	.word	0x00008550


	//   ....[35]....
        /*0830*/ 	.word	0x00008570


	//   ....[36]....
        /*0834*/ 	.word	0x000085d0


	//   ....[37]....
        /*0838*/ 	.word	0x0000b940


	//   ....[38]....
        /*083c*/ 	.word	0x0000b960


	//   ....[39]....
        /*0840*/ 	.word	0x0000b980


	//   ....[40]....
        /*0844*/ 	.word	0x0000b9a0


	//   ....[41]....
        /*0848*/ 	.word	0x0000d560


	//   ....[42]....
        /*084c*/ 	.word	0x0000d5b0


	//   ....[43]....
        /*0850*/ 	.word	0x0000d5d0


	//   ....[44]....
        /*0854*/ 	.word	0x0000d5f0


	//   ....[45]....
        /*0858*/ 	.word	0x0000e6b0


	//   ....[46]....
        /*085c*/ 	.word	0x0000e6c0


	//   ....[47]....
        /*0860*/ 	.word	0x0000e6e0


	//   ....[48]....
        /*0864*/ 	.word	0x0000e700


	//   ....[49]....
        /*0868*/ 	.word	0x0000eac0


	//   ....[50]....
        /*086c*/ 	.word	0x0000eae0


	//   ....[51]....
        /*0870*/ 	.word	0x0000ebe0


	//   ....[52]....
        /*0874*/ 	.word	0x0000ebf0


	//   ....[53]....
        /*0878*/ 	.word	0x0000ed00


	//   ....[54]....
        /*087c*/ 	.word	0x0000ed20


	//   ....[55]....
        /*0880*/ 	.word	0x0000ee30


	//   ....[56]....
        /*0884*/ 	.word	0x0000ee40


	//   ....[57]....
        /*0888*/ 	.word	0x0000f150


	//   ....[58]....
        /*088c*/ 	.word	0x0000f170


	//   ....[59]....
        /*0890*/ 	.word	0x0000f7c0


	//   ....[60]....
        /*0894*/ 	.word	0x0000f7d0


	//   ....[61]....
        /*0898*/ 	.word	0x00010420


	//   ....[62]....
        /*089c*/ 	.word	0x00010440


	//   ....[63]....
        /*08a0*/ 	.word	0x00010550


	//   ....[64]....
        /*08a4*/ 	.word	0x00010560


	//   ....[65]....
        /*08a8*/ 	.word	0x00010670


	//   ....[66]....
        /*08ac*/ 	.word	0x00010690


	//   ....[67]....
        /*08b0*/ 	.word	0x000107a0


	//   ....[68]....
        /*08b4*/ 	.word	0x000107b0


	//   ....[69]....
        /*08b8*/ 	.word	0x00010980


	//   ....[70]....
        /*08bc*/ 	.word	0x000109a0


	//   ....[71]....
        /*08c0*/ 	.word	0x00010ad0


	//   ....[72]....
        /*08c4*/ 	.word	0x00010b10


	//   ....[73]....
        /*08c8*/ 	.word	0x00010b40


	//   ....[74]....
        /*08cc*/ 	.word	0x00010b70


	//   ....[75]....
        /*08d0*/ 	.word	0x00010ba0


	//   ....[76]....
        /*08d4*/ 	.word	0x00010bd0


	//   ....[77]....
        /*08d8*/ 	.word	0x00010d30


	//   ....[78]....
        /*08dc*/ 	.word	0x00010d70


	//   ....[79]....
        /*08e0*/ 	.word	0x00010da0


	//   ....[80]....
        /*08e4*/ 	.word	0x00010dd0


	//   ....[81]....
        /*08e8*/ 	.word	0x00010e00


	//   ....[82]....
        /*08ec*/ 	.word	0x00010e30


	//   ....[83]....
        /*08f0*/ 	.word	0x00010ec0


	//   ....[84]....
        /*08f4*/ 	.word	0x00010f20


	//   ....[85]....
        /*08f8*/ 	.word	0x00010f30


	//   ....[86]....
        /*08fc*/ 	.word	0x00010f90


	//   ....[87]....
        /*0900*/ 	.word	0x00011a00


	//   ....[88]....
        /*0904*/ 	.word	0x00011a60


	//   ....[89]....
        /*0908*/ 	.word	0x00011ab0


	//   ....[90]....
        /*090c*/ 	.word	0x00011b00


	//   ....[91]....
        /*0910*/ 	.word	0x00011b50


	//   ....[92]....
        /*0914*/ 	.word	0x00011bc0


	//   ....[93]....
        /*0918*/ 	.word	0x00011c00


	//   ....[94]....
        /*091c*/ 	.word	0x00011c70


	//   ....[95]....
        /*0920*/ 	.word	0x00011ce0


	//   ....[96]....
        /*0924*/ 	.word	0x00011d40


	//   ....[97]....
        /*0928*/ 	.word	0x00011da0


	//   ....[98]....
        /*092c*/ 	.word	0x00011e00


	//   ....[99]....
        /*0930*/ 	.word	0x00011e50


	//   ....[100]....
        /*0934*/ 	.word	0x00011eb0


	//   ....[101]....
        /*0938*/ 	.word	0x00011f20


	//   ....[102]....
        /*093c*/ 	.word	0x00011f90


	//   ....[103]....
        /*0940*/ 	.word	0x00011ff0


	//   ....[104]....
        /*0944*/ 	.word	0x00012050


	//   ....[105]....
        /*0948*/ 	.word	0x000120b0


	//   ....[106]....
        /*094c*/ 	.word	0x00012120


	//   ....[107]....
        /*0950*/ 	.word	0x00012180


	//   ....[108]....
        /*0954*/ 	.word	0x000121e0


	//   ....[109]....
        /*0958*/ 	.word	0x00012240


	//   ....[110]....
        /*095c*/ 	.word	0x000122b0


	//   ....[111]....
        /*0960*/ 	.word	0x00012310


	//   ....[112]....
        /*0964*/ 	.word	0x00012370


	//   ....[113]....
        /*0968*/ 	.word	0x000123d0


	//   ....[114]....
        /*096c*/ 	.word	0x00012440


	//   ....[115]....
        /*0970*/ 	.word	0x000124a0


	//   ....[116]....
        /*0974*/ 	.word	0x00012500


	//   ....[117]....
        /*0978*/ 	.word	0x00012560


	//   ....[118]....
        /*097c*/ 	.word	0x000125d0


	//   ....[119]....
        /*0980*/ 	.word	0x00012630


	//   ....[120]....
        /*0984*/ 	.word	0x00012690


	//   ....[121]....
        /*0988*/ 	.word	0x000126f0


	//   ....[122]....
        /*098c*/ 	.word	0x00012760


	//   ....[123]....
        /*0990*/ 	.word	0x000127b0


	//   ....[124]....
        /*0994*/ 	.word	0x000127f0


	//   ....[125]....
        /*0998*/ 	.word	0x00012840


	//   ....[126]....
        /*099c*/ 	.word	0x00012890


	//   ....[127]....
        /*09a0*/ 	.word	0x000128e0


	//   ....[128]....
        /*09a4*/ 	.word	0x00012950


	//   ....[129]....
        /*09a8*/ 	.word	0x00012990


	//   ....[130]....
        /*09ac*/ 	.word	0x000129e0


	//   ....[131]....
        /*09b0*/ 	.word	0x00012a30


	//   ....[132]....
        /*09b4*/ 	.word	0x00012a80


	//   ....[133]....
        /*09b8*/ 	.word	0x00012ad0


	//   ....[134]....
        /*09bc*/ 	.word	0x00012b40


	//   ....[135]....
        /*09c0*/ 	.word	0x00012b80


	//   ....[136]....
        /*09c4*/ 	.word	0x00012bf0


	//   ....[137]....
        /*09c8*/ 	.word	0x00012c50


	//   ....[138]....
        /*09cc*/ 	.word	0x00012cb0


	//----- nvinfo : EIATTR_EXIT_INSTR_OFFSETS
	.align		4
.L_704:
        /*09d0*/ 	.byte	0x04, 0x1c
        /*09d2*/ 	.short	(.L_706 - .L_705)


	//   ....[0]....
.L_705:
        /*09d4*/ 	.word	0x000010d0


	//   ....[1]....
        /*09d8*/ 	.word	0x000119c0


	//----- nvinfo : EIATTR_MAX_THREADS
	.align		4
.L_706:
        /*09dc*/ 	.byte	0x04, 0x05
        /*09de*/ 	.short	(.L_708 - .L_707)
.L_707:
        /*09e0*/ 	.word	0x00000100
        /*09e4*/ 	.word	0x00000001
        /*09e8*/ 	.word	0x00000001


	//----- nvinfo : EIATTR_CRS_STACK_SIZE
	.align		4
.L_708:
        /*09ec*/ 	.byte	0x04, 0x1e
        /*09ee*/ 	.short	(.L_710 - .L_709)
.L_709:
        /*09f0*/ 	.word	0x00000000
.L_710:


//--------------------- .nv.info._ZN7cutlass13device_kernelIN5flash19enable_sm80_to_sm89INS1_16FlashAttnFwdSm80INS1_25CollectiveMainloopFwdSm80ILi8ELi1ELb1EN4cute5tupleIJNS5_1CILi128EEENS7_ILi112EEES8_EEELi128ENS_6half_tEfNS_4arch4Sm80ELb1ELb0ELb0ELb1ELb0ELb1ELb1ELb1EEENS1_21CollectiveEpilogueFwdINS6_IJS8_S8_S9_EEENS6_IJNS7_ILi1EEESH_SH_EEESB_SD_Li256ELb1ELb1ELb1ELb0EEENS1_36VarlenDynamicPersistentTileSchedulerILi128ELi112ELi256ELi256ELb1ELb1ELb0ELb1ELb1ELb1EEEEEEEEEvNT_6ParamsE --------------------------
	.section	.nv.info._ZN7cutlass13device_kernelIN5flash19enable_sm80_to_sm89INS1_16FlashAttnFwdSm80INS1_25CollectiveMainloopFwdSm80ILi8ELi1ELb1EN4cute5tupleIJNS5_1CILi128EEENS7_ILi112EEES8_EEELi128ENS_6half_tEfNS_4arch4Sm80ELb1ELb0ELb0ELb1ELb0ELb1ELb1ELb1EEENS1_21CollectiveEpilogueFwdINS6_IJS8_S8_S9_EEENS6_IJNS7_ILi1EEESH_SH_EEESB_SD_Li256ELb1ELb1ELb1ELb0EEENS1_36VarlenDynamicPersistentTileSchedulerILi128ELi112ELi256ELi256ELb1ELb1ELb0ELb1ELb1ELb1EEEEEEEEEvNT_6ParamsE,"",@"SHT_CUDA_INFO"
	.sectionflags	@""
	.align	4


	//----- nvinfo : EIATTR_CUDA_API_VERSION
	.align		4
        /*0000*/ 	.byte	0x04, 0x37
        /*0002*/ 	.short	(.L_712 - .L_711)
.L_711:
        /*0004*/ 	.word	0x00000082


	//----- nvinfo : EIATTR_SW2861232_WAR
	.align		4
.L_712:
        /*0008*/ 	.byte	0x01, 0x35
	.zero		2


	//----- nvinfo : EIATTR_PARAM_CBANK
	.align		4
        /*000c*/ 	.byte	0x04, 0x0a
        /*000e*/ 	.short	(.L_714 - .L_713)
	.align		4
.L_713:
        /*0010*/ 	.word	index@(.nv.constant0._ZN7cutlass13device_kernelIN5flash19enable_sm80_to_sm89INS1_16FlashAttnFwdSm80INS1_25CollectiveMainloopFwdSm80ILi8ELi1ELb1EN4cute5tupleIJNS5_1CILi128EEENS7_ILi112EEES8_EEELi128ENS_6half_tEfNS_4arch4Sm80ELb1ELb0ELb0ELb1ELb0ELb1ELb1ELb1EEENS1_21CollectiveEpilogueFwdINS6_IJS8_S8_S9_EEENS6_IJNS7_ILi1EEESH_SH_EEESB_SD_Li256ELb1ELb1ELb1ELb0EEENS1_36VarlenDynamicPersistentTileSchedulerILi128ELi112ELi256ELi256ELb1ELb1ELb0ELb1ELb1ELb1EEEEEEEEEvNT_6ParamsE)
        /*0014*/ 	.short	0x0160
        /*0016*/ 	.short	0x0438


	//----- nvinfo : EIATTR_CBANK_PARAM_SIZE
	.align		4
.L_714:
        /*0018*/ 	.byte	0x03, 0x19
        /*001a*/ 	.short	0x0438


	//----- nvinfo : EIATTR_KPARAM_INFO
	.align		4
        /*001c*/ 	.byte	0x04, 0x17
        /*001e*/ 	.short	(.L_716 - .L_715)
.L_715:
        /*0020*/ 	.word	0x00000000
        /*0024*/ 	.short	0x0000
        /*0026*/ 	.short	0x0000
        /*0028*/ 	.byte	0x00, 0xf0, 0xe1, 0x10


	//----- nvinfo : EIATTR_MAXREG_COUNT
	.align		4
.L_716:
        /*002c*/ 	.byte	0x03, 0x1b
        /*002e*/ 	.short	0x00ff


	//----- nvinfo : EIATTR_NUM_BARRIERS
	.align		4
        /*0030*/ 	.byte	0x02, 0x4c
        /*0032*/ 	.byte	0x06
	.zero		1


	//----- nvinfo : EIATTR_ANNOTATIONS
	.align		4
        /*0034*/ 	.byte	0x04, 0x55
        /*0036*/ 	.short	(.L_718 - .L_717)


	//   ....[0]....
.L_717:
        /* <DEDUP_REMOVED lines=71> */


	//----- nvinfo : EIATTR_MERCURY_ISA_VERSION
	.align		4
.L_718:
        /*0490*/ 	.byte	0x03, 0x5f
        /*0492*/ 	.short	0x0000


	//----- nvinfo : EIATTR_INT_WARP_WIDE_INSTR_OFFSETS
	.align		4
        /*0494*/ 	.byte	0x04, 0x31
        /*0496*/ 	.short	(.L_720 - .L_719)


	//   ....[0]....
.L_719:
        /*0498*/ 	.word	0x0001a090


	//   ....[1]....
        /*049c*/ 	.word	0x0001a110


	//----- nvinfo : EIATTR_COOP_GROUP_MASK_REGIDS
	.align		4
.L_720:
        /*04a0*/ 	.byte	0x04, 0x29
        /*04a2*/ 	.short	(.L_722 - .L_721)


	//   ....[0]....
.L_721:
        /*04a4*/ 	.word	0xffffffff


	//   ....[1]....
        /*04a8*/ 	.word	0xffffffff


	//   ....[2]....
        /*04ac*/ 	.word	0xffffffff


	//   ....[3]....
        /*04b0*/ 	.word	0xffffffff


	//   ....[4]....
        /*04b4*/ 	.word	0xffffffff


	//   ....[5]....
        /*04b8*/ 	.word	0xffffffff


	//   ....[6]....
        /*04bc*/ 	.word	0xffffffff


	//   ....[7]....
        /*04c0*/ 	.word	0xffffffff


	//   ....[8]....
        /*04c4*/ 	.word	0xffffffff


	//   ....[9]....
        /*04c8*/ 	.word	0xffffffff


	//   ....[10]....
        /*04cc*/ 	.word	0xffffffff


	//   ....[11]....
        /*04d0*/ 	.word	0xffffffff


	//   ....[12]....
        /*04d4*/ 	.word	0xffffffff


	//   ....[13]....
        /*04d8*/ 	.word	0xffffffff


	//   ....[14]....
        /*04dc*/ 	.word	0xffffffff


	//   ....[15]....
        /*04e0*/ 	.word	0xffffffff


	//   ....[16]....
        /*04e4*/ 	.word	0xffffffff


	//   ....[17]....
        /*04e8*/ 	.word	0xffffffff


	//   ....[18]....
        /*04ec*/ 	.word	0xffffffff


	//   ....[19]....
        /*04f0*/ 	.word	0xffffffff


	//   ....[20]....
        /*04f4*/ 	.word	0xffffffff


	//   ....[21]....
        /*04f8*/ 	.word	0xffffffff


	//   ....[22]....
        /*04fc*/ 	.word	0xffffffff


	//   ....[23]....
        /*0500*/ 	.word	0xffffffff


	//   ....[24]....
        /*0504*/ 	.word	0xffffffff


	//   ....[25]....
        /*0508*/ 	.word	0xffffffff


	//   ....[26]....
        /*050c*/ 	.word	0xffffffff


	//   ....[27]....
        /*0510*/ 	.word	0xffffffff


	//   ....[28]....
        /*0514*/ 	.word	0xffffffff


	//   ....[29]....
        /*0518*/ 	.word	0xffffffff


	//   ....[30]....
        /*051c*/ 	.word	0xffffffff


	//   ....[31]....
        /*0520*/ 	.word	0xffffffff


	//   ....[32]....
        /*0524*/ 	.word	0xffffffff


	//   ....[33]....
        /*0528*/ 	.word	0xffffffff


	//   ....[34]....
        /*052c*/ 	.word	0xffffffff


	//   ....[35]....
        /*0530*/ 	.word	0xffffffff


	//   ....[36]....
        /*0534*/ 	.word	0xffffffff


	//   ....[37]....
        /*0538*/ 	.word	0xffffffff


	//   ....[38]....
        /*053c*/ 	.word	0xffffffff


	//   ....[39]....
        /*0540*/ 	.word	0xffffffff


	//   ....[40]....
        /*0544*/ 	.word	0xffffffff


	//   ....[41]....
        /*0548*/ 	.word	0xffffffff


	//   ....[42]....
        /*054c*/ 	.word	0xffffffff


	//   ....[43]....
        /*0550*/ 	.word	0xffffffff


	//   ....[44]....
        /*0554*/ 	.word	0xffffffff


	//   ....[45]....
        /*0558*/ 	.word	0xffffffff


	//   ....[46]....
        /*055c*/ 	.word	0xffffffff


	//   ....[47]....
        /*0560*/ 	.word	0xffffffff


	//   ....[48]....
        /*0564*/ 	.word	0xffffffff


	//   ....[49]....
        /*0568*/ 	.word	0xffffffff


	//   ....[50]....
        /*056c*/ 	.word	0xffffffff


	//   ....[51]....
        /*0570*/ 	.word	0xffffffff


	//   ....[52]....
        /*0574*/ 	.word	0xffffffff


	//   ....[53]....
        /*0578*/ 	.word	0xffffffff


	//   ....[54]....
        /*057c*/ 	.word	0xffffffff


	//   ....[55]....
        /*0580*/ 	.word	0xffffffff


	//   ....[56]....
        /*0584*/ 	.word	0xffffffff


	//   ....[57]....
        /*0588*/ 	.word	0xffffffff


	//   ....[58]....
        /*058c*/ 	.word	0xffffffff


	//   ....[59]....
        /*0590*/ 	.word	0xffffffff


	//   ....[60]....
        /*0594*/ 	.word	0xffffffff


	//   ....[61]....
        /*0598*/ 	.word	0xffffffff


	//   ....[62]....
        /*059c*/ 	.word	0xffffffff


	//   ....[63]....
        /*05a0*/ 	.word	0xffffffff


	//   ....[64]....
        /*05a4*/ 	.word	0xffffffff


	//   ....[65]....
        /*05a8*/ 	.word	0xffffffff


	//   ....[66]....
        /*05ac*/ 	.word	0xffffffff


	//   ....[67]....
        /*05b0*/ 	.word	0xffffffff


	//   ....[68]....
        /*05b4*/ 	.word	0xffffffff


	//   ....[69]....
        /*05b8*/ 	.word	0xffffffff


	//   ....[70]....
        /*05bc*/ 	.word	0xffffffff


	//   ....[71]....
        /*05c0*/ 	.word	0xffffffff


	//   ....[72]....
        /*05c4*/ 	.word	0xffffffff


	//   ....[73]....
        /*05c8*/ 	.word	0xffffffff


	//   ....[74]....
        /*05cc*/ 	.word	0xffffffff


	//   ....[75]....
        /*05d0*/ 	.word	0xffffffff


	//   ....[76]....
        /*05d4*/ 	.word	0xffffffff


	//   ....[77]....
        /*05d8*/ 	.word	0xffffffff


	//   ....[78]....
        /*05dc*/ 	.word	0xffffffff


	//   ....[79]....
        /*05e0*/ 	.word	0xffffffff


	//   ....[80]....
        /*05e4*/ 	.word	0xffffffff


	//   ....[81]....
        /*05e8*/ 	.word	0xffffffff


	//   ....[82]....
        /*05ec*/ 	.word	0xffffffff


	//   ....[83]....
        /*05f0*/ 	.word	0xffffffff


	//   ....[84]....
        /*05f4*/ 	.word	0xffffffff


	//   ....[85]....
        /*05f8*/ 	.word	0xffffffff


	//   ....[86]....
        /*05fc*/ 	.word	0xffffffff


	//   ....[87]....
        /*0600*/ 	.word	0xffffffff


	//   ....[88]....
        /*0604*/ 	.word	0xffffffff


	//   ....[89]....
        /*0608*/ 	.word	0xffffffff


	//   ....[90]....
        /*060c*/ 	.word	0xffffffff


	//   ....[91]....
        /*0610*/ 	.word	0xffffffff


	//   ....[92]....
        /*0614*/ 	.word	0xffffffff


	//   ....[93]....
        /*0618*/ 	.word	0xffffffff


	//   ....[94]....
        /*061c*/ 	.word	0xffffffff


	//   ....[95]....
        /*0620*/ 	.word	0xffffffff


	//   ....[96]....
        /*0624*/ 	.word	0xffffffff


	//   ....[97]....
        /*0628*/ 	.word	0xffffffff


	//   ....[98]....
        /*062c*/ 	.word	0xffffffff


	//   ....[99]....
        /*0630*/ 	.word	0xffffffff


	//   ....[100]....
        /*0634*/ 	.word	0xffffffff


	//   ....[101]....
        /*0638*/ 	.word	0xffffffff


	//   ....[102]....
        /*063c*/ 	.word	0xffffffff


	//   ....[103]....
        /*0640*/ 	.word	0xffffffff


	//   ....[104]....
        /*0644*/ 	.word	0xffffffff


	//   ....[105]....
        /*0648*/ 	.word	0xffffffff


	//   ....[106]....
        /*064c*/ 	.word	0xffffffff


	//   ....[107]....
        /*0650*/ 	.word	0xffffffff


	//   ....[108]....
        /*0654*/ 	.word	0xffffffff


	//   ....[109]....
        /*0658*/ 	.word	0xffffffff


	//   ....[110]....
        /*065c*/ 	.word	0xffffffff


	//   ....[111]....
        /*0660*/ 	.word	0xffffffff


	//   ....[112]....
        /*0664*/ 	.word	0xffffffff


	//   ....[113]....
        /*0668*/ 	.word	0xffffffff


	//   ....[114]....
        /*066c*/ 	.word	0xffffffff


	//   ....[115]....
        /*0670*/ 	.word	0xffffffff


	//   ....[116]....
        /*0674*/ 	.word	0xffffffff


	//   ....[117]....
        /*0678*/ 	.word	0xffffffff


	//   ....[118]....
        /*067c*/ 	.word	0xffffffff


	//   ....[119]....
        /*0680*/ 	.word	0xffffffff


	//   ....[120]....
        /*0684*/ 	.word	0xffffffff


	//   ....[121]....
        /*0688*/ 	.word	0xffffffff


	//   ....[122]....
        /*068c*/ 	.word	0xffffffff


	//   ....[123]....
        /*0690*/ 	.word	0xffffffff


	//   ....[124]....
        /*0694*/ 	.word	0xffffffff


	//   ....[125]....
        /*0698*/ 	.word	0xffffffff


	//   ....[126]....
        /*069c*/ 	.word	0xffffffff


	//   ....[127]....
        /*06a0*/ 	.word	0xffffffff


	//   ....[128]....
        /*06a4*/ 	.word	0xffffffff


	//   ....[129]....
        /*06a8*/ 	.word	0xffffffff


	//   ....[130]....
        /*06ac*/ 	.word	0xffffffff


	//   ....[131]....
        /*06b0*/ 	.word	0xffffffff


	//   ....[132]....
        /*06b4*/ 	.word	0xffffffff


	//   ....[133]....
        /*06b8*/ 	.word	0xffffffff


	//   ....[134]....
        /*06bc*/ 	.word	0xffffffff


	//   ....[135]....
        /*06c0*/ 	.word	0xffffffff


	//   ....[136]....
        /*06c4*/ 	.word	0xffffffff


	//   ....[137]....
        /*06c8*/ 	.word	0xffffffff


	//   ....[138]....
        /*06cc*/ 	.word	0xffffffff


	//   ....[139]....
        /*06d0*/ 	.word	0xffffffff


	//   ....[140]....
        /*06d4*/ 	.word	0xffffffff


	//   ....[141]....
        /*06d8*/ 	.word	0xffffffff


	//   ....[142]....
        /*06dc*/ 	.word	0xffffffff


	//   ....[143]....
        /*06e0*/ 	.word	0xffffffff


	//   ....[144]....
        /*06e4*/ 	.word	0xffffffff


	//   ....[145]....
        /*06e8*/ 	.word	0xffffffff


	//   ....[146]....
        /*06ec*/ 	.word	0xffffffff


	//   ....[147]....
        /*06f0*/ 	.word	0xffffffff


	//   ....[148]....
        /*06f4*/ 	.word	0xffffffff


	//   ....[149]....
        /*06f8*/ 	.word	0xffffffff


	//   ....[150]....
        /*06fc*/ 	.word	0xffffffff


	//   ....[151]....
        /*0700*/ 	.word	0xffffffff


	//   ....[152]....
        /*0704*/ 	.word	0xffffffff


	//   ....[153]....
        /*0708*/ 	.word	0xffffffff


	//   ....[154]....
        /*070c*/ 	.word	0xffffffff


	//   ....[155]....
        /*0710*/ 	.word	0xffffffff


	//   ....[156]....
        /*0714*/ 	.word	0xffffffff


	//   ....[157]....
        /*0718*/ 	.word	0xffffffff


	//   ....[158]....
        /*071c*/ 	.word	0xffffffff


	//   ....[159]....
        /*0720*/ 	.word	0xffffffff


	//   ....[160]....
        /*0724*/ 	.word	0xffffffff


	//   ....[161]....
        /*0728*/ 	.word	0xffffffff


	//   ....[162]....
        /*072c*/ 	.word	0xffffffff


	//   ....[163]....
        /*0730*/ 	.word	0xffffffff


	//   ....[164]....
        /*0734*/ 	.word	0xffffffff


	//   ....[165]....
        /*0738*/ 	.word	0xffffffff


	//   ....[166]....
        /*073c*/ 	.word	0xffffffff


	//   ....[167]....
        /*0740*/ 	.word	0xffffffff


	//   ....[168]....
        /*0744*/ 	.word	0xffffffff


	//   ....[169]....
        /*0748*/ 	.word	0xffffffff


	//   ....[170]....
        /*074c*/ 	.word	0xffffffff


	//----- nvinfo : EIATTR_COOP_GROUP_INSTR_OFFSETS
	.align		4
.L_722:
        /*0750*/ 	.byte	0x04, 0x28
        /*0752*/ 	.short	(.L_724 - .L_723)


	//   ....[0]....
.L_723:
        /*0754*/ 	.word	0x00000050


	//   ....[1]....
        /*0758*/ 	.word	0x00000200


	//   ....[2]....
        /*075c*/ 	.word	0x00000230


	//   ....[3]....
        /*0760*/ 	.word	0x00000260


	//   ....[4]....
        /*0764*/ 	.word	0x00000290


	//   ....[5]....
        /*0768*/ 	.word	0x000002c0


	//   ....[6]....
        /*076c*/ 	.word	0x000002f0


	//   ....[7]....
        /*0770*/ 	.word	0x00000450


	//   ....[8]....
        /*0774*/ 	.word	0x00000490


	//   ....[9]....
        /*0778*/ 	.word	0x000004c0


	//   ....[10]....
        /*077c*/ 	.word	0x000004f0


	//   ....[11]....
        /*0780*/ 	.word	0x00000520


	//   ....[12]....
        /*0784*/ 	.word	0x00000550


	//   ....[13]....
        /*0788*/ 	.word	0x000005e0


	//   ....[14]....
        /*078c*/ 	.word	0x00000630


	//   ....[15]....
        /*0790*/ 	.word	0x00000650


	//   ....[16]....
        /*0794*/ 	.word	0x000006b0


	//   ....[17]....
        /*0798*/ 	.word	0x0000a190


	//   ....[18]....
        /*079c*/ 	.word	0x0000a1b0


	//   ....[19]....
        /*07a0*/ 	.word	0x0000a210


	//   ....[20]....
        /*07a4*/ 	.word	0x0000a230


	//   ....[21]....
        /*07a8*/ 	.word	0x0000a2a0


	//   ....[22]....
        /*07ac*/ 	.word	0x0000a2c0


	//   ....[23]....
        /*07b0*/ 	.word	0x0000a310


	//   ....[24]....
        /*07b4*/ 	.word	0x0000a330


	//   ....[25]....
        /*07b8*/ 	.word	0x0000a800


	//   ....[26]....
        /*07bc*/ 	.word	0x0000a820


	//   ....[27]....
        /*07c0*/ 	.word	0x0000a840


	//   ....[28]....
        /*07c4*/ 	.word	0x0000a850


	//   ....[29]....
        /*07c8*/ 	.word	0x0000aa00


	//   ....[30]....
        /*07cc*/ 	.word	0x0000aac0


	//   ....[31]....
        /*07d0*/ 	.word	0x0000ab00


	//   ....[32]....
        /*07d4*/ 	.word	0x0000ab40


	//   ....[33]....
        /*07d8*/ 	.word	0x0000ad10


	//   ....[34]....
        /*07dc*/ 	.word	0x0000add0


	//   ....[35]....
        /*07e0*/ 	.word	0x0000ae10


	//   ....[36]....
        /*07e4*/ 	.word	0x0000ae50


	//   ....[37]....
        /*07e8*/ 	.word	0x0000b040


	//   ....[38]....
        /*07ec*/ 	.word	0x0000b0c0


	//   ....[39]....
        /*07f0*/ 	.word	0x0000b100


	//   ....[40]....
        /*07f4*/ 	.word	0x0000b140


	//   ....[41]....
        /*07f8*/ 	.word	0x0000cde0


	//   ....[42]....
        /*07fc*/ 	.word	0x0000ce00


	//   ....[43]....
        /*0800*/ 	.word	0x0000ce20


	//   ....[44]....
        /*0804*/ 	.word	0x0000ce30


	//   ....[45]....
        /*0808*/ 	.word	0x0000cf20


	//   ....[46]....
        /*080c*/ 	.word	0x0000cf60


	//   ....[47]....
        /*0810*/ 	.word	0x0000cf70


	//   ....[48]....
        /*0814*/ 	.word	0x0000cf80


	//   ....[49]....
        /*0818*/ 	.word	0x0000d140


	//   ....[50]....
        /*081c*/ 	.word	0x0000d180


	//   ....[51]....
        /*0820*/ 	.word	0x0000d1b0


	//   ....[52]....
        /*0824*/ 	.word	0x0000d1c0


	//   ....[53]....
        /*0828*/ 	.word	0x0000d2a0


	//   ....[54]....
        /*082c*/ 	.word	0x0000d2e0


	//   ....[55]....
        /*0830*/ 	.word	0x0000d2f0


	//   ....[56]....
        /*0834*/ 	.word	0x0000d310


	//   ....[57]....
        /*0838*/ 	.word	0x00010760


	//   ....[58]....
        /*083c*/ 	.word	0x00010770


	//   ....[59]....
        /*0840*/ 	.word	0x000111d0


	//   ....[60]....
        /*0844*/ 	.word	0x000112a0


	//   ....[61]....
        /*0848*/ 	.word	0x000112b0


	//   ....[62]....
        /*084c*/ 	.word	0x000112e0


	//   ....[63]....
        /*0850*/ 	.word	0x00013ed0


	//   ....[64]....
        /*0854*/ 	.word	0x00013f00


	//   ....[65]....
        /*0858*/ 	.word	0x00014920


	//   ....[66]....
        /*085c*/ 	.word	0x00014a10


	//   ....[67]....
        /*0860*/ 	.word	0x00014a40


	//   ....[68]....
        /*0864*/ 	.word	0x00014ab0


	//   ....[69]....
        /*0868*/ 	.word	0x00017e10


	//   ....[70]....
        /*086c*/ 	.word	0x00017e30


	//   ....[71]....
        /*0870*/ 	.word	0x00017e50


	//   ....[72]....
        /*0874*/ 	.word	0x00017e70


	//   ....[73]....
        /*0878*/ 	.word	0x00019a40


	//   ....[74]....
        /*087c*/ 	.word	0x00019a90


	//   ....[75]....
        /*0880*/ 	.word	0x00019ab0


	//   ....[76]....
        /*0884*/ 	.word	0x00019ad0


	//   ....[77]....
        /*0888*/ 	.word	0x0001ad40


	//   ....[78]....
        /*088c*/ 	.word	0x0001ad50


	//   ....[79]....
        /*0890*/ 	.word	0x0001ad70


	//   ....[80]....
        /*0894*/ 	.word	0x0001ad90


	//   ....[81]....
        /*0898*/ 	.word	0x0001b100


	//   ....[82]....
        /*089c*/ 	.word	0x0001b120


	//   ....[83]....
        /*08a0*/ 	.word	0x0001b200


	//   ....[84]....
        /*08a4*/ 	.word	0x0001b210


	//   ....[85]....
        /*08a8*/ 	.word	0x0001b300


	//   ....[86]....
        /*08ac*/ 	.word	0x0001b320


	//   ....[87]....
        /*08b0*/ 	.word	0x0001b410


	//   ....[88]....
        /*08b4*/ 	.word	0x0001b420


	//   ....[89]....
        /*08b8*/ 	.word	0x0001b710


	//   ....[90]....
        /*08bc*/ 	.word	0x0001b730


	//   ....[91]....
        /*08c0*/ 	.word	0x0001bd80


	//   ....[92]....
        /*08c4*/ 	.word	0x0001bd90


	//   ....[93]....
        /*08c8*/ 	.word	0x0001c9b0


	//   ....[94]....
        /*08cc*/ 	.word	0x0001c9d0


	//   ....[95]....
        /*08d0*/ 	.word	0x0001cac0


	//   ....[96]....
        /*08d4*/ 	.word	0x0001cad0


	//   ....[97]....
        /*08d8*/ 	.word	0x0001cbc0


	//   ....[98]....
        /*08dc*/ 	.word	0x0001cbe0


	//   ....[99]....
        /*08e0*/ 	.word	0x0001ccd0


	//   ....[100]....
        /*08e4*/ 	.word	0x0001cce0


	//   ....[101]....
        /*08e8*/ 	.word	0x0001ce90


	//   ....[102]....
        /*08ec*/ 	.word	0x0001ceb0


	//   ....[103]....
        /*08f0*/ 	.word	0x0001cfe0


	//   ....[104]....
        /*08f4*/ 	.word	0x0001d020


	//   ....[105]....
        /*08f8*/ 	.word	0x0001d050


	//   ....[106]....
        /*08fc*/ 	.word	0x0001d080


	//   ....[107]....
        /*0900*/ 	.word	0x0001d0b0


	//   ....[108]....
        /*0904*/ 	.word	0x0001d0e0


	//   ....[109]....
        /*0908*/ 	.word	0x0001d240


	//   ....[110]....
        /*090c*/ 	.word	0x0001d280


	//   ....[111]....
        /*0910*/ 	.word	0x0001d2b0


	//   ....[112]....
        /*0914*/ 	.word	0x0001d2e0


	//   ....[113]....
        /*0918*/ 	.word	0x0001d310


	//   ....[114]....
        /*091c*/ 	.word	0x0001d340


	//   ....[115]....
        /*0920*/ 	.word	0x0001d3d0


	//   ....[116]....
        /*0924*/ 	.word	0x0001d430


	//   ....[117]....
        /*0928*/ 	.word	0x0001d440


	//   ....[118]....
        /*092c*/ 	.word	0x0001d4a0


	//   ....[119]....
        /*0930*/ 	.word	0x0001df10


	//   ....[120]....
        /*0934*/ 	.word	0x0001df70


	//   ....[121]....
        /*0938*/ 	.word	0x0001dfc0


	//   ....[122]....
        /*093c*/ 	.word	0x0001e010


	//   ....[123]....
        /*0940*/ 	.word	0x0001e060


	//   ....[124]....
        /*0944*/ 	.word	0x0001e0d0


	//   ....[125]....
        /*0948*/ 	.word	0x0001e110


	//   ....[126]....
        /*094c*/ 	.word	0x0001e180


	//   ....[127]....
        /*0950*/ 	.word	0x0001e1f0


	//   ....[128]....
        /*0954*/ 	.word	0x0001e250


	//   ....[129]....
        /*0958*/ 	.word	0x0001e2b0


	//   ....[130]....
        /*095c*/ 	.word	0x0001e310


	//   ....[131]....
        /*0960*/ 	.word	0x0001e360


	//   ....[132]....
        /*0964*/ 	.word	0x0001e3c0


	//   ....[133]....
        /*0968*/ 	.word	0x0001e430


	//   ....[134]....
        /*096c*/ 	.word	0x0001e4a0


	//   ....[135]....
        /*0970*/ 	.word	0x0001e500


	//   ....[136]....
        /*0974*/ 	.word	0x0001e560


	//   ....[137]....
        /*0978*/ 	.word	0x0001e5c0


	//   ....[138]....
        /*097c*/ 	.word	0x0001e630


	//   ....[139]....
        /*0980*/ 	.word	0x0001e690


	//   ....[140]....
        /*0984*/ 	.word	0x0001e6f0


	//   ....[141]....
        /*0988*/ 	.word	0x0001e750


	//   ....[142]....
        /*098c*/ 	.word	0x0001e7c0


	//   ....[143]....
        /*0990*/ 	.word	0x0001e820


	//   ....[144]....
        /*0994*/ 	.word	0x0001e880


	//   ....[145]....
        /*0998*/ 	.word	0x0001e8e0


	//   ....[146]....
        /*099c*/ 	.word	0x0001e950


	//   ....[147]....
        /*09a0*/ 	.word	0x0001e9b0


	//   ....[148]....
        /*09a4*/ 	.word	0x0001ea10


	//   ....[149]....
        /*09a8*/ 	.word	0x0001ea70


	//   ....[150]....
        /*09ac*/ 	.word	0x0001eae0


	//   ....[151]....
        /*09b0*/ 	.word	0x0001eb40


	//   ....[152]....
        /*09b4*/ 	.word	0x0001eba0


	//   ....[153]....
        /*09b8*/ 	.word	0x0001ec00


	//   ....[154]....
        /*09bc*/ 	.word	0x0001ec70


	//   ....[155]....
        /*09c0*/ 	.word	0x0001ecc0


	//   ....[156]....
        /*09c4*/ 	.word	0x0001ed00


	//   ....[157]....
        /*09c8*/ 	.word	0x0001ed50


	//   ....[158]....
        /*09cc*/ 	.word	0x0001eda0


	//   ....[159]....
        /*09d0*/ 	.word	0x0001edf0


	//   ....[160]....
        /*09d4*/ 	.word	0x0001ee60


	//   ....[161]....
        /*09d8*/ 	.word	0x0001eea0


	//   ....[162]....
        /*09dc*/ 	.word	0x0001eef0


	//   ....[163]....
        /*09e0*/ 	.word	0x0001ef40


	//   ....[164]....
        /*09e4*/ 	.word	0x0001ef90


	//   ....[165]....
        /*09e8*/ 	.word	0x0001efe0


	//   ....[166]....
        /*09ec*/ 	.word	0x0001f050


	//   ....[167]....
        /*09f0*/ 	.word	0x0001f090


	//   ....[168]....
        /*09f4*/ 	.word	0x0001f100


	//   ....[169]....
        /*09f8*/ 	.word	0x0001f160


	//   ....[170]....
        /*09fc*/ 	.word	0x0001f1c0


	//----- nvinfo : EIATTR_EXIT_INSTR_OFFSETS
	.align		4
.L_724:
        /*0a00*/ 	.byte	0x04, 0x1c
        /*0a02*/ 	.short	(.L_726 - .L_725)


	//   ....[0]....
.L_725:
        /*0a04*/ 	.word	0x000010d0


	//   ....[1]....
        /*0a08*/ 	.word	0x0001ded0


	//----- nvinfo : EIATTR_MAX_THREADS
	.align		4
.L_726:
        /*0a0c*/ 	.byte	0x04, 0x05
        /*0a0e*/ 	.short	(.L_728 - .L_727)
.L_727:
        /*0a10*/ 	.word	0x00000100
        /*0a14*/ 	.word	0x00000001
        /*0a18*/ 	.word	0x00000001


	//----- nvinfo : EIATTR_CRS_STACK_SIZE
	.align		4
.L_728:
        /*0a1c*/ 	.byte	0x04, 0x1e
        /*0a1e*/ 	.short	(.L_730 - .L_729)
.L_729:
        /*0a20*/ 	.word	0x00000000
.L_730:


//--------------------- .nv.callgraph             --------------------------
	.section	.nv.callgraph,"",@"SHT_CUDA_CALLGRAPH"
	.align	4
	.sectionentsize	8
	.align		4
        /*0000*/ 	.word	0x00000000
	.align		4
        /*0004*/ 	.word	0xffffffff
	.align		4
        /*0008*/ 	.word	0x00000000
	.align		4
        /*000c*/ 	.word	0xfffffffe
	.align		4
        /*0010*/ 	.word	0x00000000
	.align		4
        /*0014*/ 	.word	0xfffffffd
	.align		4
        /*0018*/ 	.word	0x00000000
	.align		4
        /*001c*/ 	.word	0xfffffffc


//--------------------- .nv.rel.action            --------------------------
	.section	.nv.rel.action,"",@"SHT_CUDA_RELOCINFO"
	.align	8
	.sectionentsize	8
        /*0000*/ 	.byte	0x73, 0x00, 0x00, 0x00, 0x00, 0x00, 0x00, 0x00, 0x00, 0x00, 0x00, 0x11, 0x25, 0x00, 0x05, 0x36


//--------------------- .nv.constant4             --------------------------
	.section	.nv.constant4,"a",@progbits
	.align	8
	.align		8
.nv.constant4:
        /*0000*/ 	.dword	_ZN83_INTERNAL_d107419c_47_flash_fwd_hdim128_fp16_split_softcapall_sm80_cu_49158569_30554cuda3std3__45__cpo5beginE
	.align		8
        /*0008*/ 	.dword	_ZN83_INTERNAL_d107419c_47_flash_fwd_hdim128_fp16_split_softcapall_sm80_cu_49158569_30554cuda3std3__45__cpo3endE
	.align		8
        /*0010*/ 	.dword	_ZN83_INTERNAL_d107419c_47_flash_fwd_hdim128_fp16_split_softcapall_sm80_cu_49158569_30554cuda3std3__45__cpo6cbeginE
	.align		8
        /*0018*/ 	.dword	_ZN83_INTERNAL_d107419c_47_flash_fwd_hdim128_fp16_split_softcapall_sm80_cu_49158569_30554cuda3std3__45__cpo4cendE
	.align		8
        /*0020*/ 	.dword	_ZN83_INTERNAL_d107419c_47_flash_fwd_hdim128_fp16_split_softcapall_sm80_cu_49158569_30554cuda3std3__485_GLOBAL__N__d107419c_47_flash_fwd_hdim128_fp16_split_softcapall_sm80_cu_49158569_30556ignoreE
	.align		8
        /*0028*/ 	.dword	_ZN83_INTERNAL_d107419c_47_flash_fwd_hdim128_fp16_split_softcapall_sm80_cu_49158569_30554cuda3std3__419piecewise_constructE
	.align		8
        /*0030*/ 	.dword	_ZN83_INTERNAL_d107419c_47_flash_fwd_hdim128_fp16_split_softcapall_sm80_cu_49158569_30554cuda3std3__48in_placeE
	.align		8
        /*0038*/ 	.dword	_ZN83_INTERNAL_d107419c_47_flash_fwd_hdim128_fp16_split_softcapall_sm80_cu_49158569_30554cuda3std6ranges3__45__cpo4swapE
	.align		8
        /*0040*/ 	.dword	_ZN83_INTERNAL_d107419c_47_flash_fwd_hdim128_fp16_split_softcapall_sm80_cu_49158569_30554cuda3std6ranges3__45__cpo9iter_moveE
	.align		8
        /*0048*/ 	.dword	_ZN83_INTERNAL_d107419c_47_flash_fwd_hdim128_fp16_split_softcapall_sm80_cu_49158569_30554cute7productE
	.align		8
        /*0050*/ 	.dword	_ZN83_INTERNAL_d107419c_47_flash_fwd_hdim128_fp16_split_softcapall_sm80_cu_49158569_30554cute1_E


//--------------------- .nv.constant0._ZN7cutlass13device_kernelIN5flash19enable_sm80_to_sm89INS1_16FlashAttnFwdSm80INS1_25CollectiveMainloopFwdSm80ILi8ELi1ELb1EN4cute5tupleIJNS5_1CILi128EEES8_S8_EEELi128ENS_6half_tEfNS_4arch4Sm80ELb0ELb0ELb1ELb0ELb0ELb0ELb1ELb1EEENS1_21CollectiveEpilogueFwdIS9_NS6_IJNS7_ILi1EEESF_SF_EEESA_SC_Li256ELb0ELb1ELb1ELb0EEENS1_19SingleTileSchedulerILb0ELb1ELb1ELi128EEEEEEEEEvNT_6ParamsE --------------------------
	.section	.nv.constant0._ZN7cutlass13device_kernelIN5flash19enable_sm80_to_sm89INS1_16FlashAttnFwdSm80INS1_25CollectiveMainloopFwdSm80ILi8ELi1ELb1EN4cute5tupleIJNS5_1CILi128EEES8_S8_EEELi128ENS_6half_tEfNS_4arch4Sm80ELb0ELb0ELb1ELb0ELb0ELb0ELb1ELb1EEENS1_21CollectiveEpilogueFwdIS9_NS6_IJNS7_ILi1EEESF_SF_EEESA_SC_Li256ELb0ELb1ELb1ELb0EEENS1_19SingleTileSchedulerILb0ELb1ELb1ELi128EEEEEEEEEvNT_6ParamsE,"a",@progbits
	.sectionflags	@""
	.align	4
.nv.constant0._ZN7cutlass13device_kernelIN5flash19enable_sm80_to_sm89INS1_16FlashAttnFwdSm80INS1_25CollectiveMainloopFwdSm80ILi8ELi1ELb1EN4cute5tupleIJNS5_1CILi128EEES8_S8_EEELi128ENS_6half_tEfNS_4arch4Sm80ELb0ELb0ELb1ELb0ELb0ELb0ELb1ELb1EEENS1_21CollectiveEpilogueFwdIS9_NS6_IJNS7_ILi1EEESF_SF_EEESA_SC_Li256ELb0ELb1ELb1ELb0EEENS1_19SingleTileSchedulerILb0ELb1ELb1ELi128EEEEEEEEEvNT_6ParamsE:
	.zero		1400


//--------------------- .nv.constant0._ZN7cutlass13device_kernelIN5flash19enable_sm80_to_sm89INS1_16FlashAttnFwdSm80INS1_25CollectiveMainloopFwdSm80ILi8ELi1ELb1EN4cute5tupleIJNS5_1CILi128EEENS7_ILi96EEES8_EEELi128ENS_6half_tEfNS_4arch4Sm80ELb0ELb1ELb1ELb0ELb0ELb0ELb1ELb1EEENS1_21CollectiveEpilogueFwdINS6_IJS8_S8_S9_EEENS6_IJNS7_ILi1EEESH_SH_EEESB_SD_Li256ELb0ELb1ELb1ELb0EEENS1_19SingleTileSchedulerILb0ELb1ELb1ELi128EEEEEEEEEvNT_6ParamsE --------------------------
	.section	.nv.constant0._ZN7cutlass13device_kernelIN5flash19enable_sm80_to_sm89INS1_16FlashAttnFwdSm80INS1_25CollectiveMainloopFwdSm80ILi8ELi1ELb1EN4cute5tupleIJNS5_1CILi128EEENS7_ILi96EEES8_EEELi128ENS_6half_tEfNS_4arch4Sm80ELb0ELb1ELb1ELb0ELb0ELb0ELb1ELb1EEENS1_21CollectiveEpilogueFwdINS6_IJS8_S8_S9_EEENS6_IJNS7_ILi1EEESH_SH_EEESB_SD_Li256ELb0ELb1ELb1ELb0EEENS1_19SingleTileSchedulerILb0ELb1ELb1ELi128EEEEEEEEEvNT_6ParamsE,"a",@progbits
	.sectionflags	@""
	.align	4
.nv.constant0._ZN7cutlass13device_kernelIN5flash19enable_sm80_to_sm89INS1_16FlashAttnFwdSm80INS1_25CollectiveMainloopFwdSm80ILi8ELi1ELb1EN4cute5tupleIJNS5_1CILi128EEENS7_ILi96EEES8_EEELi128ENS_6half_tEfNS_4arch4Sm80ELb0ELb1ELb1ELb0ELb0ELb0ELb1ELb1EEENS1_21CollectiveEpilogueFwdINS6_IJS8_S8_S9_EEENS6_IJNS7_ILi1EEESH_SH_EEESB_SD_Li256ELb0ELb1ELb1ELb0EEENS1_19SingleTileSchedulerILb0ELb1ELb1ELi128EEEEEEEEEvNT_6ParamsE:
	.zero		1400


//--------------------- .nv.constant0._ZN7cutlass13device_kernelIN5flash19enable_sm80_to_sm89INS1_16FlashAttnFwdSm80INS1_25CollectiveMainloopFwdSm80ILi8ELi1ELb1EN4cute5tupleIJNS5_1CILi128EEES8_S8_EEELi128ENS_6half_tEfNS_4arch4Sm80ELb1ELb0ELb1ELb0ELb0ELb0ELb1ELb1EEENS1_21CollectiveEpilogueFwdIS9_NS6_IJNS7_ILi1EEESF_SF_EEESA_SC_Li256ELb0ELb1ELb1ELb0EEENS1_30DynamicPersistentTileSchedulerILi256ELi256ELb1ELb1ELb0EEEEEEEEEvNT_6ParamsE --------------------------
	.section	.nv.constant0._ZN7cutlass13device_kernelIN5flash19enable_sm80_to_sm89INS1_16FlashAttnFwdSm80INS1_25CollectiveMainloopFwdSm80ILi8ELi1ELb1EN4cute5tupleIJNS5_1CILi128EEES8_S8_EEELi128ENS_6half_tEfNS_4arch4Sm80ELb1ELb0ELb1ELb0ELb0ELb0ELb1ELb1EEENS1_21CollectiveEpilogueFwdIS9_NS6_IJNS7_ILi1EEESF_SF_EEESA_SC_Li256ELb0ELb1ELb1ELb0EEENS1_30DynamicPersistentTileSchedulerILi256ELi256ELb1ELb1ELb0EEEEEEEEEvNT_6ParamsE,"a",@progbits
	.sectionflags	@""
	.align	4
.nv.constant0._ZN7cutlass13device_kernelIN5flash19enable_sm80_to_sm89INS1_16FlashAttnFwdSm80INS1_25CollectiveMainloopFwdSm80ILi8ELi1ELb1EN4cute5tupleIJNS5_1CILi128EEES8_S8_EEELi128ENS_6half_tEfNS_4arch4Sm80ELb1ELb0ELb1ELb0ELb0ELb0ELb1ELb1EEENS1_21CollectiveEpilogueFwdIS9_NS6_IJNS7_ILi1EEESF_SF_EEESA_SC_Li256ELb0ELb1ELb1ELb0EEENS1_30DynamicPersistentTileSchedulerILi256ELi256ELb1ELb1ELb0EEEEEEEEEvNT_6ParamsE:
	.zero		1416


//--------------------- .nv.constant0._ZN7cutlass13device_kernelIN5flash19enable_sm80_to_sm89INS1_16FlashAttnFwdSm80INS1_25CollectiveMainloopFwdSm80ILi4ELi1ELb0EN4cute5tupleIJNS5_1CILi128EEENS7_ILi64EEES8_EEELi128ENS_6half_tEfNS_4arch4Sm80ELb0ELb0ELb1ELb0ELb0ELb0ELb1ELb1EEENS1_21CollectiveEpilogueFwdINS6_IJS8_S8_S9_EEENS6_IJNS7_ILi1EEESH_SH_EEESB_SD_Li128ELb0ELb1ELb1ELb0EEENS1_19SingleTileSchedulerILb0ELb1ELb1ELi128EEEEEEEEEvNT_6ParamsE --------------------------
	.section	.nv.constant0._ZN7cutlass13device_kernelIN5flash19enable_sm80_to_sm89INS1_16FlashAttnFwdSm80INS1_25CollectiveMainloopFwdSm80ILi4ELi1ELb0EN4cute5tupleIJNS5_1CILi128EEENS7_ILi64EEES8_EEELi128ENS_6half_tEfNS_4arch4Sm80ELb0ELb0ELb1ELb0ELb0ELb0ELb1ELb1EEENS1_21CollectiveEpilogueFwdINS6_IJS8_S8_S9_EEENS6_IJNS7_ILi1EEESH_SH_EEESB_SD_Li128ELb0ELb1ELb1ELb0EEENS1_19SingleTileSchedulerILb0ELb1ELb1ELi128EEEEEEEEEvNT_6ParamsE,"a",@progbits
	.sectionflags	@""
	.align	4
.nv.constant0._ZN7cutlass13device_kernelIN5flash19enable_sm80_to_sm89INS1_16FlashAttnFwdSm80INS1_25CollectiveMainloopFwdSm80ILi4ELi1ELb0EN4cute5tupleIJNS5_1CILi128EEENS7_ILi64EEES8_EEELi128ENS_6half_tEfNS_4arch4Sm80ELb0ELb0ELb1ELb0ELb0ELb0ELb1ELb1EEENS1_21CollectiveEpilogueFwdINS6_IJS8_S8_S9_EEENS6_IJNS7_ILi1EEESH_SH_EEESB_SD_Li128ELb0ELb1ELb1ELb0EEENS1_19SingleTileSchedulerILb0ELb1ELb1ELi128EEEEEEEEEvNT_6ParamsE:
	.zero		1400


//--------------------- .nv.constant0._ZN7cutlass13device_kernelIN5flash19enable_sm80_to_sm89INS1_16FlashAttnFwdSm80INS1_25CollectiveMainloopFwdSm80ILi8ELi1ELb1EN4cute5tupleIJNS5_1CILi128EEENS7_ILi112EEES8_EEELi128ENS_6half_tEfNS_4arch4Sm80ELb0ELb0ELb1ELb1ELb0ELb0ELb1ELb1EEENS1_21CollectiveEpilogueFwdINS6_IJS8_S8_S9_EEENS6_IJNS7_ILi1EEESH_SH_EEESB_SD_Li256ELb1ELb1ELb1ELb0EEENS1_36VarlenDynamicPersistentTileSchedulerILi128ELi112ELi256ELi256ELb1ELb1ELb0ELb0ELb1ELb1EEEEEEEEEvNT_6ParamsE --------------------------
	.section	.nv.constant0._ZN7cutlass13device_kernelIN5flash19enable_sm80_to_sm89INS1_16FlashAttnFwdSm80INS1_25CollectiveMainloopFwdSm80ILi8ELi1ELb1EN4cute5tupleIJNS5_1CILi128EEENS7_ILi112EEES8_EEELi128ENS_6half_tEfNS_4arch4Sm80ELb0ELb0ELb1ELb1ELb0ELb0ELb1ELb1EEENS1_21CollectiveEpilogueFwdINS6_IJS8_S8_S9_EEENS6_IJNS7_ILi1EEESH_SH_EEESB_SD_Li256ELb1ELb1ELb1ELb0EEENS1_36VarlenDynamicPersistentTileSchedulerILi128ELi112ELi256ELi256ELb1ELb1ELb0ELb0ELb1ELb1EEEEEEEEEvNT_6ParamsE,"a",@progbits
	.sectionflags	@""
	.align	4
.nv.constant0._ZN7cutlass13device_kernelIN5flash19enable_sm80_to_sm89INS1_16FlashAttnFwdSm80INS1_25CollectiveMainloopFwdSm80ILi8ELi1ELb1EN4cute5tupleIJNS5_1CILi128EEENS7_ILi112EEES8_EEELi128ENS_6half_tEfNS_4arch4Sm80ELb0ELb0ELb1ELb1ELb0ELb0ELb1ELb1EEENS1_21CollectiveEpilogueFwdINS6_IJS8_S8_S9_EEENS6_IJNS7_ILi1EEESH_SH_EEESB_SD_Li256ELb1ELb1ELb1ELb0EEENS1_36VarlenDynamicPersistentTileSchedulerILi128ELi112ELi256ELi256ELb1ELb1ELb0ELb0ELb1ELb1EEEEEEEEEvNT_6ParamsE:
	.zero		1432


//--------------------- .nv.constant0._ZN7cutlass13device_kernelIN5flash19enable_sm80_to_sm89INS1_16FlashAttnFwdSm80INS1_25CollectiveMainloopFwdSm80ILi8ELi1ELb1EN4cute5tupleIJNS5_1CILi128EEENS7_ILi112EEES8_EEELi128ENS_6half_tEfNS_4arch4Sm80ELb0ELb0ELb1ELb1ELb0ELb1ELb1ELb1EEENS1_21CollectiveEpilogueFwdINS6_IJS8_S8_S9_EEENS6_IJNS7_ILi1EEESH_SH_EEESB_SD_Li256ELb1ELb1ELb1ELb0EEENS1_36VarlenDynamicPersistentTileSchedulerILi128ELi112ELi256ELi256ELb1ELb1ELb0ELb0ELb1ELb1EEEEEEEEEvNT_6ParamsE --------------------------
	.section	.nv.constant0._ZN7cutlass13device_kernelIN5flash19enable_sm80_to_sm89INS1_16FlashAttnFwdSm80INS1_25CollectiveMainloopFwdSm80ILi8ELi1ELb1EN4cute5tupleIJNS5_1CILi128EEENS7_ILi112EEES8_EEELi128ENS_6half_tEfNS_4arch4Sm80ELb0ELb0ELb1ELb1ELb0ELb1ELb1ELb1EEENS1_21CollectiveEpilogueFwdINS6_IJS8_S8_S9_EEENS6_IJNS7_ILi1EEESH_SH_EEESB_SD_Li256ELb1ELb1ELb1ELb0EEENS1_36VarlenDynamicPersistentTileSchedulerILi128ELi112ELi256ELi256ELb1ELb1ELb0ELb0ELb1ELb1EEEEEEEEEvNT_6ParamsE,"a",@progbits
	.sectionflags	@""
	.align	4
.nv.constant0._ZN7cutlass13device_kernelIN5flash19enable_sm80_to_sm89INS1_16FlashAttnFwdSm80INS1_25CollectiveMainloopFwdSm80ILi8ELi1ELb1EN4cute5tupleIJNS5_1CILi128EEENS7_ILi112EEES8_EEELi128ENS_6half_tEfNS_4arch4Sm80ELb0ELb0ELb1ELb1ELb0ELb1ELb1ELb1EEENS1_21CollectiveEpilogueFwdINS6_IJS8_S8_S9_EEENS6_IJNS7_ILi1EEESH_SH_EEESB_SD_Li256ELb1ELb1ELb1ELb0EEENS1_36VarlenDynamicPersistentTileSchedulerILi128ELi112ELi256ELi256ELb1ELb1ELb0ELb0ELb1ELb1EEEEEEEEEvNT_6ParamsE:
	.zero		1432


//--------------------- .nv.constant0._ZN7cutlass13device_kernelIN5flash19enable_sm80_to_sm89INS1_16FlashAttnFwdSm80INS1_25CollectiveMainloopFwdSm80ILi4ELi1ELb0EN4cute5tupleIJNS5_1CILi128EEENS7_ILi48EEES8_EEELi128ENS_6half_tEfNS_4arch4Sm80ELb0ELb1ELb1ELb0ELb0ELb0ELb1ELb1EEENS1_21CollectiveEpilogueFwdINS6_IJS8_S8_S9_EEENS6_IJNS7_ILi1EEESH_SH_EEESB_SD_Li128ELb0ELb1ELb1ELb0EEENS1_19SingleTileSchedulerILb0ELb1ELb1ELi128EEEEEEEEEvNT_6ParamsE --------------------------
	.section	.nv.constant0._ZN7cutlass13device_kernelIN5flash19enable_sm80_to_sm89INS1_16FlashAttnFwdSm80INS1_25CollectiveMainloopFwdSm80ILi4ELi1ELb0EN4cute5tupleIJNS5_1CILi128EEENS7_ILi48EEES8_EEELi128ENS_6half_tEfNS_4arch4Sm80ELb0ELb1ELb1ELb0ELb0ELb0ELb1ELb1EEENS1_21CollectiveEpilogueFwdINS6_IJS8_S8_S9_EEENS6_IJNS7_ILi1EEESH_SH_EEESB_SD_Li128ELb0ELb1ELb1ELb0EEENS1_19SingleTileSchedulerILb0ELb1ELb1ELi128EEEEEEEEEvNT_6ParamsE,"a",@progbits
	.sectionflags	@""
	.align	4
.nv.constant0._ZN7cutlass13device_kernelIN5flash19enable_sm80_to_sm89INS1_16FlashAttnFwdSm80INS1_25CollectiveMainloopFwdSm80ILi4ELi1ELb0EN4cute5tupleIJNS5_1CILi128EEENS7_ILi48EEES8_EEELi128ENS_6half_tEfNS_4arch4Sm80ELb0ELb1ELb1ELb0ELb0ELb0ELb1ELb1EEENS1_21CollectiveEpilogueFwdINS6_IJS8_S8_S9_EEENS6_IJNS7_ILi1EEESH_SH_EEESB_SD_Li128ELb0ELb1ELb1ELb0EEENS1_19SingleTileSchedulerILb0ELb1ELb1ELi128EEEEEEEEEvNT_6ParamsE:
	.zero		1400


//--------------------- .nv.constant0._ZN7cutlass13device_kernelIN5flash19enable_sm80_to_sm89INS1_16FlashAttnFwdSm80INS1_25CollectiveMainloopFwdSm80ILi8ELi1ELb1EN4cute5tupleIJNS5_1CILi128EEENS7_ILi96EEES8_EEELi128ENS_6half_tEfNS_4arch4Sm80ELb0ELb1ELb1ELb1ELb0ELb0ELb1ELb1EEENS1_21CollectiveEpilogueFwdINS6_IJS8_S8_S9_EEENS6_IJNS7_ILi1EEESH_SH_EEESB_SD_Li256ELb1ELb1ELb1ELb0EEENS1_36VarlenDynamicPersistentTileSchedulerILi128ELi96ELi256ELi256ELb1ELb1ELb0ELb1ELb0ELb1EEEEEEEEEvNT_6ParamsE --------------------------
	.section	.nv.constant0._ZN7cutlass13device_kernelIN5flash19enable_sm80_to_sm89INS1_16FlashAttnFwdSm80INS1_25CollectiveMainloopFwdSm80ILi8ELi1ELb1EN4cute5tupleIJNS5_1CILi128EEENS7_ILi96EEES8_EEELi128ENS_6half_tEfNS_4arch4Sm80ELb0ELb1ELb1ELb1ELb0ELb0ELb1ELb1EEENS1_21CollectiveEpilogueFwdINS6_IJS8_S8_S9_EEENS6_IJNS7_ILi1EEESH_SH_EEESB_SD_Li256ELb1ELb1ELb1ELb0EEENS1_36VarlenDynamicPersistentTileSchedulerILi128ELi96ELi256ELi256ELb1ELb1ELb0ELb1ELb0ELb1EEEEEEEEEvNT_6ParamsE,"a",@progbits
	.sectionflags	@""
	.align	4
.nv.constant0._ZN7cutlass13device_kernelIN5flash19enable_sm80_to_sm89INS1_16FlashAttnFwdSm80INS1_25CollectiveMainloopFwdSm80ILi8ELi1ELb1EN4cute5tupleIJNS5_1CILi128EEENS7_ILi96EEES8_EEELi128ENS_6half_tEfNS_4arch4Sm80ELb0ELb1ELb1ELb1ELb0ELb0ELb1ELb1EEENS1_21CollectiveEpilogueFwdINS6_IJS8_S8_S9_EEENS6_IJNS7_ILi1EEESH_SH_EEESB_SD_Li256ELb1ELb1ELb1ELb0EEENS1_36VarlenDynamicPersistentTileSchedulerILi128ELi96ELi256ELi256ELb1ELb1ELb0ELb1ELb0ELb1EEEEEEEEEvNT_6ParamsE:
	.zero		1432


//--------------------- .nv.constant0._ZN7cutlass13device_kernelIN5flash19enable_sm80_to_sm89INS1_16FlashAttnFwdSm80INS1_25CollectiveMainloopFwdSm80ILi8ELi1ELb1EN4cute5tupleIJNS5_1CILi128EEENS7_ILi96EEES8_EEELi128ENS_6half_tEfNS_4arch4Sm80ELb0ELb1ELb1ELb1ELb0ELb1ELb1ELb1EEENS1_21CollectiveEpilogueFwdINS6_IJS8_S8_S9_EEENS6_IJNS7_ILi1EEESH_SH_EEESB_SD_Li256ELb1ELb1ELb1ELb0EEENS1_36VarlenDynamicPersistentTileSchedulerILi128ELi96ELi256ELi256ELb1ELb1ELb0ELb1ELb0ELb1EEEEEEEEEvNT_6ParamsE --------------------------
	.section	.nv.constant0._ZN7cutlass13device_kernelIN5flash19enable_sm80_to_sm89INS1_16FlashAttnFwdSm80INS1_25CollectiveMainloopFwdSm80ILi8ELi1ELb1EN4cute5tupleIJNS5_1CILi128EEENS7_ILi96EEES8_EEELi128ENS_6half_tEfNS_4arch4Sm80ELb0ELb1ELb1ELb1ELb0ELb1ELb1ELb1EEENS1_21CollectiveEpilogueFwdINS6_IJS8_S8_S9_EEENS6_IJNS7_ILi1EEESH_SH_EEESB_SD_Li256ELb1ELb1ELb1ELb0EEENS1_36VarlenDynamicPersistentTileSchedulerILi128ELi96ELi256ELi256ELb1ELb1ELb0ELb1ELb0ELb1EEEEEEEEEvNT_6ParamsE,"a",@progbits
	.sectionflags	@""
	.align	4
.nv.constant0._ZN7cutlass13device_kernelIN5flash19enable_sm80_to_sm89INS1_16FlashAttnFwdSm80INS1_25CollectiveMainloopFwdSm80ILi8ELi1ELb1EN4cute5tupleIJNS5_1CILi128EEENS7_ILi96EEES8_EEELi128ENS_6half_tEfNS_4arch4Sm80ELb0ELb1ELb1ELb1ELb0ELb1ELb1ELb1EEENS1_21CollectiveEpilogueFwdINS6_IJS8_S8_S9_EEENS6_IJNS7_ILi1EEESH_SH_EEESB_SD_Li256ELb1ELb1ELb1ELb0EEENS1_36VarlenDynamicPersistentTileSchedulerILi128ELi96ELi256ELi256ELb1ELb1ELb0ELb1ELb0ELb1EEEEEEEEEvNT_6ParamsE:
	.zero		1432


//--------------------- .nv.constant0._ZN7cutlass13device_kernelIN5flash19enable_sm80_to_sm89INS1_16FlashAttnFwdSm80INS1_25CollectiveMainloopFwdSm80ILi4ELi1ELb0EN4cute5tupleIJNS5_1CILi128EEENS7_ILi64EEES8_EEELi128ENS_6half_tEfNS_4arch4Sm80ELb1ELb0ELb1ELb0ELb0ELb0ELb1ELb1EEENS1_21CollectiveEpilogueFwdINS6_IJS8_S8_S9_EEENS6_IJNS7_ILi1EEESH_SH_EEESB_SD_Li128ELb0ELb1ELb1ELb0EEENS1_30DynamicPersistentTileSchedulerILi128ELi128ELb1ELb1ELb0EEEEEEEEEvNT_6ParamsE --------------------------
	.section	.nv.constant0._ZN7cutlass13device_kernelIN5flash19enable_sm80_to_sm89INS1_16FlashAttnFwdSm80INS1_25CollectiveMainloopFwdSm80ILi4ELi1ELb0EN4cute5tupleIJNS5_1CILi128EEENS7_ILi64EEES8_EEELi128ENS_6half_tEfNS_4arch4Sm80ELb1ELb0ELb1ELb0ELb0ELb0ELb1ELb1EEENS1_21CollectiveEpilogueFwdINS6_IJS8_S8_S9_EEENS6_IJNS7_ILi1EEESH_SH_EEESB_SD_Li128ELb0ELb1ELb1ELb0EEENS1_30DynamicPersistentTileSchedulerILi128ELi128ELb1ELb1ELb0EEEEEEEEEvNT_6ParamsE,"a",@progbits
	.sectionflags	@""
	.align	4
.nv.constant0._ZN7cutlass13device_kernelIN5flash19enable_sm80_to_sm89INS1_16FlashAttnFwdSm80INS1_25CollectiveMainloopFwdSm80ILi4ELi1ELb0EN4cute5tupleIJNS5_1CILi128EEENS7_ILi64EEES8_EEELi128ENS_6half_tEfNS_4arch4Sm80ELb1ELb0ELb1ELb0ELb0ELb0ELb1ELb1EEENS1_21CollectiveEpilogueFwdINS6_IJS8_S8_S9_EEENS6_IJNS7_ILi1EEESH_SH_EEESB_SD_Li128ELb0ELb1ELb1ELb0EEENS1_30DynamicPersistentTileSchedulerILi128ELi128ELb1ELb1ELb0EEEEEEEEEvNT_6ParamsE:
	.zero		1416


//--------------------- .nv.constant0._ZN7cutlass13device_kernelIN5flash19enable_sm80_to_sm89INS1_16FlashAttnFwdSm80INS1_25CollectiveMainloopFwdSm80ILi8ELi1ELb1EN4cute5tupleIJNS5_1CILi128EEENS7_ILi112EEES8_EEELi128ENS_6half_tEfNS_4arch4Sm80ELb1ELb0ELb1ELb1ELb0ELb0ELb1ELb1EEENS1_21CollectiveEpilogueFwdINS6_IJS8_S8_S9_EEENS6_IJNS7_ILi1EEESH_SH_EEESB_SD_Li256ELb1ELb1ELb1ELb0EEENS1_36VarlenDynamicPersistentTileSchedulerILi128ELi112ELi256ELi256ELb1ELb1ELb0ELb1ELb1ELb1EEEEEEEEEvNT_6ParamsE --------------------------
	.section	.nv.constant0._ZN7cutlass13device_kernelIN5flash19enable_sm80_to_sm89INS1_16FlashAttnFwdSm80INS1_25CollectiveMainloopFwdSm80ILi8ELi1ELb1EN4cute5tupleIJNS5_1CILi128EEENS7_ILi112EEES8_EEELi128ENS_6half_tEfNS_4arch4Sm80ELb1ELb0ELb1ELb1ELb0ELb0ELb1ELb1EEENS1_21CollectiveEpilogueFwdINS6_IJS8_S8_S9_EEENS6_IJNS7_ILi1EEESH_SH_EEESB_SD_Li256ELb1ELb1ELb1ELb0EEENS1_36VarlenDynamicPersistentTileSchedulerILi128ELi112ELi256ELi256ELb1ELb1ELb0ELb1ELb1ELb1EEEEEEEEEvNT_6ParamsE,"a",@progbits
	.sectionflags	@""
	.align	4
.nv.constant0._ZN7cutlass13device_kernelIN5flash19enable_sm80_to_sm89INS1_16FlashAttnFwdSm80INS1_25CollectiveMainloopFwdSm80ILi8ELi1ELb1EN4cute5tupleIJNS5_1CILi128EEENS7_ILi112EEES8_EEELi128ENS_6half_tEfNS_4arch4Sm80ELb1ELb0ELb1ELb1ELb0ELb0ELb1ELb1EEENS1_21CollectiveEpilogueFwdINS6_IJS8_S8_S9_EEENS6_IJNS7_ILi1EEESH_SH_EEESB_SD_Li256ELb1ELb1ELb1ELb0EEENS1_36VarlenDynamicPersistentTileSchedulerILi128ELi112ELi256ELi256ELb1ELb1ELb0ELb1ELb1ELb1EEEEEEEEEvNT_6ParamsE:
	.zero		1432


//--------------------- .nv.constant0._ZN7cutlass13device_kernelIN5flash19enable_sm80_to_sm89INS1_16FlashAttnFwdSm80INS1_25CollectiveMainloopFwdSm80ILi8ELi1ELb1EN4cute5tupleIJNS5_1CILi128EEENS7_ILi112EEES8_EEELi128ENS_6half_tEfNS_4arch4Sm80ELb1ELb0ELb1ELb1ELb0ELb1ELb1ELb1EEENS1_21CollectiveEpilogueFwdINS6_IJS8_S8_S9_EEENS6_IJNS7_ILi1EEESH_SH_EEESB_SD_Li256ELb1ELb1ELb1ELb0EEENS1_36VarlenDynamicPersistentTileSchedulerILi128ELi112ELi256ELi256ELb1ELb1ELb0ELb1ELb1ELb1EEEEEEEEEvNT_6ParamsE --------------------------
	.section	.nv.constant0._ZN7cutlass13device_kernelIN5flash19enable_sm80_to_sm89INS1_16FlashAttnFwdSm80INS1_25CollectiveMainloopFwdSm80ILi8ELi1ELb1EN4cute5tupleIJNS5_1CILi128EEENS7_ILi112EEES8_EEELi128ENS_6half_tEfNS_4arch4Sm80ELb1ELb0ELb1ELb1ELb0ELb1ELb1ELb1EEENS1_21CollectiveEpilogueFwdINS6_IJS8_S8_S9_EEENS6_IJNS7_ILi1EEESH_SH_EEESB_SD_Li256ELb1ELb1ELb1ELb0EEENS1_36VarlenDynamicPersistentTileSchedulerILi128ELi112ELi256ELi256ELb1ELb1ELb0ELb1ELb1ELb1EEEEEEEEEvNT_6ParamsE,"a",@progbits
	.sectionflags	@""
	.align	4
.nv.constant0._ZN7cutlass13device_kernelIN5flash19enable_sm80_to_sm89INS1_16FlashAttnFwdSm80INS1_25CollectiveMainloopFwdSm80ILi8ELi1ELb1EN4cute5tupleIJNS5_1CILi128EEENS7_ILi112EEES8_EEELi128ENS_6half_tEfNS_4arch4Sm80ELb1ELb0ELb1ELb1ELb0ELb1ELb1ELb1EEENS1_21CollectiveEpilogueFwdINS6_IJS8_S8_S9_EEENS6_IJNS7_ILi1EEESH_SH_EEESB_SD_Li256ELb1ELb1ELb1ELb0EEENS1_36VarlenDynamicPersistentTileSchedulerILi128ELi112ELi256ELi256ELb1ELb1ELb0ELb1ELb1ELb1EEEEEEEEEvNT_6ParamsE:
	.zero		1432


//--------------------- .nv.constant0._ZN7cutlass13device_kernelIN5flash19enable_sm80_to_sm89INS1_16FlashAttnFwdSm80INS1_25CollectiveMainloopFwdSm80ILi8ELi1ELb1EN4cute5tupleIJNS5_1CILi128EEES8_S8_EEELi128ENS_6half_tEfNS_4arch4Sm80ELb0ELb0ELb0ELb0ELb0ELb0ELb1ELb1EEENS1_21CollectiveEpilogueFwdIS9_NS6_IJNS7_ILi1EEESF_SF_EEESA_SC_Li256ELb0ELb1ELb1ELb0EEENS1_19SingleTileSchedulerILb0ELb1ELb1ELi128EEEEEEEEEvNT_6ParamsE --------------------------
	.section	.nv.constant0._ZN7cutlass13device_kernelIN5flash19enable_sm80_to_sm89INS1_16FlashAttnFwdSm80INS1_25CollectiveMainloopFwdSm80ILi8ELi1ELb1EN4cute5tupleIJNS5_1CILi128EEES8_S8_EEELi128ENS_6half_tEfNS_4arch4Sm80ELb0ELb0ELb0ELb0ELb0ELb0ELb1ELb1EEENS1_21CollectiveEpilogueFwdIS9_NS6_IJNS7_ILi1EEESF_SF_EEESA_SC_Li256ELb0ELb1ELb1ELb0EEENS1_19SingleTileSchedulerILb0ELb1ELb1ELi128EEEEEEEEEvNT_6ParamsE,"a",@progbits
	.sectionflags	@""
	.align	4
.nv.constant0._ZN7cutlass13device_kernelIN5flash19enable_sm80_to_sm89INS1_16FlashAttnFwdSm80INS1_25CollectiveMainloopFwdSm80ILi8ELi1ELb1EN4cute5tupleIJNS5_1CILi128EEES8_S8_EEELi128ENS_6half_tEfNS_4arch4Sm80ELb0ELb0ELb0ELb0ELb0ELb0ELb1ELb1EEENS1_21CollectiveEpilogueFwdIS9_NS6_IJNS7_ILi1EEESF_SF_EEESA_SC_Li256ELb0ELb1ELb1ELb0EEENS1_19SingleTileSchedulerILb0ELb1ELb1ELi128EEEEEEEEEvNT_6ParamsE:
	.zero		1400


//--------------------- .nv.constant0._ZN7cutlass13device_kernelIN5flash19enable_sm80_to_sm89INS1_16FlashAttnFwdSm80INS1_25CollectiveMainloopFwdSm80ILi8ELi1ELb1EN4cute5tupleIJNS5_1CILi128EEENS7_ILi96EEES8_EEELi128ENS_6half_tEfNS_4arch4Sm80ELb0ELb1ELb0ELb0ELb0ELb0ELb1ELb1EEENS1_21CollectiveEpilogueFwdINS6_IJS8_S8_S9_EEENS6_IJNS7_ILi1EEESH_SH_EEESB_SD_Li256ELb0ELb1ELb1ELb0EEENS1_19SingleTileSchedulerILb0ELb1ELb1ELi128EEEEEEEEEvNT_6ParamsE --------------------------
	.section	.nv.constant0._ZN7cutlass13device_kernelIN5flash19enable_sm80_to_sm89INS1_16FlashAttnFwdSm80INS1_25CollectiveMainloopFwdSm80ILi8ELi1ELb1EN4cute5tupleIJNS5_1CILi128EEENS7_ILi96EEES8_EEELi128ENS_6half_tEfNS_4arch4Sm80ELb0ELb1ELb0ELb0ELb0ELb0ELb1ELb1EEENS1_21CollectiveEpilogueFwdINS6_IJS8_S8_S9_EEENS6_IJNS7_ILi1EEESH_SH_EEESB_SD_Li256ELb0ELb1ELb1ELb0EEENS1_19SingleTileSchedulerILb0ELb1ELb1ELi128EEEEEEEEEvNT_6ParamsE,"a",@progbits
	.sectionflags	@""
	.align	4
.nv.constant0._ZN7cutlass13device_kernelIN5flash19enable_sm80_to_sm89INS1_16FlashAttnFwdSm80INS1_25CollectiveMainloopFwdSm80ILi8ELi1ELb1EN4cute5tupleIJNS5_1CILi128EEENS7_ILi96EEES8_EEELi128ENS_6half_tEfNS_4arch4Sm80ELb0ELb1ELb0ELb0ELb0ELb0ELb1ELb1EEENS1_21CollectiveEpilogueFwdINS6_IJS8_S8_S9_EEENS6_IJNS7_ILi1EEESH_SH_EEESB_SD_Li256ELb0ELb1ELb1ELb0EEENS1_19SingleTileSchedulerILb0ELb1ELb1ELi128EEEEEEEEEvNT_6ParamsE:
	.zero		1400


//--------------------- .nv.constant0._ZN7cutlass13device_kernelIN5flash19enable_sm80_to_sm89INS1_16FlashAttnFwdSm80INS1_25CollectiveMainloopFwdSm80ILi8ELi1ELb1EN4cute5tupleIJNS5_1CILi128EEES8_S8_EEELi128ENS_6half_tEfNS_4arch4Sm80ELb1ELb0ELb0ELb0ELb0ELb0ELb1ELb1EEENS1_21CollectiveEpilogueFwdIS9_NS6_IJNS7_ILi1EEESF_SF_EEESA_SC_Li256ELb0ELb1ELb1ELb0EEENS1_30DynamicPersistentTileSchedulerILi256ELi256ELb1ELb1ELb0EEEEEEEEEvNT_6ParamsE --------------------------
	.section	.nv.constant0._ZN7cutlass13device_kernelIN5flash19enable_sm80_to_sm89INS1_16FlashAttnFwdSm80INS1_25CollectiveMainloopFwdSm80ILi8ELi1ELb1EN4cute5tupleIJNS5_1CILi128EEES8_S8_EEELi128ENS_6half_tEfNS_4arch4Sm80ELb1ELb0ELb0ELb0ELb0ELb0ELb1ELb1EEENS1_21CollectiveEpilogueFwdIS9_NS6_IJNS7_ILi1EEESF_SF_EEESA_SC_Li256ELb0ELb1ELb1ELb0EEENS1_30DynamicPersistentTileSchedulerILi256ELi256ELb1ELb1ELb0EEEEEEEEEvNT_6ParamsE,"a",@progbits
	.sectionflags	@""
	.align	4
.nv.constant0._ZN7cutlass13device_kernelIN5flash19enable_sm80_to_sm89INS1_16FlashAttnFwdSm80INS1_25CollectiveMainloopFwdSm80ILi8ELi1ELb1EN4cute5tupleIJNS5_1CILi128EEES8_S8_EEELi128ENS_6half_tEfNS_4arch4Sm80ELb1ELb0ELb0ELb0ELb0ELb0ELb1ELb1EEENS1_21CollectiveEpilogueFwdIS9_NS6_IJNS7_ILi1EEESF_SF_EEESA_SC_Li256ELb0ELb1ELb1ELb0EEENS1_30DynamicPersistentTileSchedulerILi256ELi256ELb1ELb1ELb0EEEEEEEEEvNT_6ParamsE:
	.zero		1416


//--------------------- .nv.constant0._ZN7cutlass13device_kernelIN5flash19enable_sm80_to_sm89INS1_16FlashAttnFwdSm80INS1_25CollectiveMainloopFwdSm80ILi4ELi1ELb0EN4cute5tupleIJNS5_1CILi128EEENS7_ILi64EEES8_EEELi128ENS_6half_tEfNS_4arch4Sm80ELb0ELb0ELb0ELb0ELb0ELb0ELb1ELb1EEENS1_21CollectiveEpilogueFwdINS6_IJS8_S8_S9_EEENS6_IJNS7_ILi1EEESH_SH_EEESB_SD_Li128ELb0ELb1ELb1ELb0EEENS1_19SingleTileSchedulerILb0ELb1ELb1ELi128EEEEEEEEEvNT_6ParamsE --------------------------
	.section	.nv.constant0._ZN7cutlass13device_kernelIN5flash19enable_sm80_to_sm89INS1_16FlashAttnFwdSm80INS1_25CollectiveMainloopFwdSm80ILi4ELi1ELb0EN4cute5tupleIJNS5_1CILi128EEENS7_ILi64EEES8_EEELi128ENS_6half_tEfNS_4arch4Sm80ELb0ELb0ELb0ELb0ELb0ELb0ELb1ELb1EEENS1_21CollectiveEpilogueFwdINS6_IJS8_S8_S9_EEENS6_IJNS7_ILi1EEESH_SH_EEESB_SD_Li128ELb0ELb1ELb1ELb0EEENS1_19SingleTileSchedulerILb0ELb1ELb1ELi128EEEEEEEEEvNT_6ParamsE,"a",@progbits
	.sectionflags	@""
	.align	4
.nv.constant0._ZN7cutlass13device_kernelIN5flash19enable_sm80_to_sm89INS1_16FlashAttnFwdSm80INS1_25CollectiveMainloopFwdSm80ILi4ELi1ELb0EN4cute5tupleIJNS5_1CILi128EEENS7_ILi64EEES8_EEELi128ENS_6half_tEfNS_4arch4Sm80ELb0ELb0ELb0ELb0ELb0ELb0ELb1ELb1EEENS1_21CollectiveEpilogueFwdINS6_IJS8_S8_S9_EEENS6_IJNS7_ILi1EEESH_SH_EEESB_SD_Li128ELb0ELb1ELb1ELb0EEENS1_19SingleTileSchedulerILb0ELb1ELb1ELi128EEEEEEEEEvNT_6ParamsE:
	.zero		1400


//--------------------- .nv.constant0._ZN7cutlass13device_kernelIN5flash19enable_sm80_to_sm89INS1_16FlashAttnFwdSm80INS1_25CollectiveMainloopFwdSm80ILi8ELi1ELb1EN4cute5tupleIJNS5_1CILi128EEENS7_ILi112EEES8_EEELi128ENS_6half_tEfNS_4arch4Sm80ELb0ELb0ELb0ELb1ELb0ELb0ELb1ELb1EEENS1_21CollectiveEpilogueFwdINS6_IJS8_S8_S9_EEENS6_IJNS7_ILi1EEESH_SH_EEESB_SD_Li256ELb1ELb1ELb1ELb0EEENS1_36VarlenDynamicPersistentTileSchedulerILi128ELi112ELi256ELi256ELb1ELb1ELb0ELb0ELb1ELb1EEEEEEEEEvNT_6ParamsE --------------------------
	.section	.nv.constant0._ZN7cutlass13device_kernelIN5flash19enable_sm80_to_sm89INS1_16FlashAttnFwdSm80INS1_25CollectiveMainloopFwdSm80ILi8ELi1ELb1EN4cute5tupleIJNS5_1CILi128EEENS7_ILi112EEES8_EEELi128ENS_6half_tEfNS_4arch4Sm80ELb0ELb0ELb0ELb1ELb0ELb0ELb1ELb1EEENS1_21CollectiveEpilogueFwdINS6_IJS8_S8_S9_EEENS6_IJNS7_ILi1EEESH_SH_EEESB_SD_Li256ELb1ELb1ELb1ELb0EEENS1_36VarlenDynamicPersistentTileSchedulerILi128ELi112ELi256ELi256ELb1ELb1ELb0ELb0ELb1ELb1EEEEEEEEEvNT_6ParamsE,"a",@progbits
	.sectionflags	@""
	.align	4
.nv.constant0._ZN7cutlass13device_kernelIN5flash19enable_sm80_to_sm89INS1_16FlashAttnFwdSm80INS1_25CollectiveMainloopFwdSm80ILi8ELi1ELb1EN4cute5tupleIJNS5_1CILi128EEENS7_ILi112EEES8_EEELi128ENS_6half_tEfNS_4arch4Sm80ELb0ELb0ELb0ELb1ELb0ELb0ELb1ELb1EEENS1_21CollectiveEpilogueFwdINS6_IJS8_S8_S9_EEENS6_IJNS7_ILi1EEESH_SH_EEESB_SD_Li256ELb1ELb1ELb1ELb0EEENS1_36VarlenDynamicPersistentTileSchedulerILi128ELi112ELi256ELi256ELb1ELb1ELb0ELb0ELb1ELb1EEEEEEEEEvNT_6ParamsE:
	.zero		1432


//--------------------- .nv.constant0._ZN7cutlass13device_kernelIN5flash19enable_sm80_to_sm89INS1_16FlashAttnFwdSm80INS1_25CollectiveMainloopFwdSm80ILi8ELi1ELb1EN4cute5tupleIJNS5_1CILi128EEENS7_ILi112EEES8_EEELi128ENS_6half_tEfNS_4arch4Sm80ELb0ELb0ELb0ELb1ELb0ELb1ELb1ELb1EEENS1_21CollectiveEpilogueFwdINS6_IJS8_S8_S9_EEENS6_IJNS7_ILi1EEESH_SH_EEESB_SD_Li256ELb1ELb1ELb1ELb0EEENS1_36VarlenDynamicPersistentTileSchedulerILi128ELi112ELi256ELi256ELb1ELb1ELb0ELb0ELb1ELb1EEEEEEEEEvNT_6ParamsE --------------------------
	.section	.nv.constant0._ZN7cutlass13device_kernelIN5flash19enable_sm80_to_sm89INS1_16FlashAttnFwdSm80INS1_25CollectiveMainloopFwdSm80ILi8ELi1ELb1EN4cute5tupleIJNS5_1CILi128EEENS7_ILi112EEES8_EEELi128ENS_6half_tEfNS_4arch4Sm80ELb0ELb0ELb0ELb1ELb0ELb1ELb1ELb1EEENS1_21CollectiveEpilogueFwdINS6_IJS8_S8_S9_EEENS6_IJNS7_ILi1EEESH_SH_EEESB_SD_Li256ELb1ELb1ELb1ELb0EEENS1_36VarlenDynamicPersistentTileSchedulerILi128ELi112ELi256ELi256ELb1ELb1ELb0ELb0ELb1ELb1EEEEEEEEEvNT_6ParamsE,"a",@progbits
	.sectionflags	@""
	.align	4
.nv.constant0._ZN7cutlass13device_kernelIN5flash19enable_sm80_to_sm89INS1_16FlashAttnFwdSm80INS1_25CollectiveMainloopFwdSm80ILi8ELi1ELb1EN4cute5tupleIJNS5_1CILi128EEENS7_ILi112EEES8_EEELi128ENS_6half_tEfNS_4arch4Sm80ELb0ELb0ELb0ELb1ELb0ELb1ELb1ELb1EEENS1_21CollectiveEpilogueFwdINS6_IJS8_S8_S9_EEENS6_IJNS7_ILi1EEESH_SH_EEESB_SD_Li256ELb1ELb1ELb1ELb0EEENS1_36VarlenDynamicPersistentTileSchedulerILi128ELi112ELi256ELi256ELb1ELb1ELb0ELb0ELb1ELb1EEEEEEEEEvNT_6ParamsE:
	.zero		1432


//--------------------- .nv.constant0._ZN7cutlass13device_kernelIN5flash19enable_sm80_to_sm89INS1_16FlashAttnFwdSm80INS1_25CollectiveMainloopFwdSm80ILi4ELi1ELb0EN4cute5tupleIJNS5_1CILi128EEENS7_ILi48EEES8_EEELi128ENS_6half_tEfNS_4arch4Sm80ELb0ELb1ELb0ELb0ELb0ELb0ELb1ELb1EEENS1_21CollectiveEpilogueFwdINS6_IJS8_S8_S9_EEENS6_IJNS7_ILi1EEESH_SH_EEESB_SD_Li128ELb0ELb1ELb1ELb0EEENS1_19SingleTileSchedulerILb0ELb1ELb1ELi128EEEEEEEEEvNT_6ParamsE --------------------------
	.section	.nv.constant0._ZN7cutlass13device_kernelIN5flash19enable_sm80_to_sm89INS1_16FlashAttnFwdSm80INS1_25CollectiveMainloopFwdSm80ILi4ELi1ELb0EN4cute5tupleIJNS5_1CILi128EEENS7_ILi48EEES8_EEELi128ENS_6half_tEfNS_4arch4Sm80ELb0ELb1ELb0ELb0ELb0ELb0ELb1ELb1EEENS1_21CollectiveEpilogueFwdINS6_IJS8_S8_S9_EEENS6_IJNS7_ILi1EEESH_SH_EEESB_SD_Li128ELb0ELb1ELb1ELb0EEENS1_19SingleTileSchedulerILb0ELb1ELb1ELi128EEEEEEEEEvNT_6ParamsE,"a",@progbits
	.sectionflags	@""
	.align	4
.nv.constant0._ZN7cutlass13device_kernelIN5flash19enable_sm80_to_sm89INS1_16FlashAttnFwdSm80INS1_25CollectiveMainloopFwdSm80ILi4ELi1ELb0EN4cute5tupleIJNS5_1CILi128EEENS7_ILi48EEES8_EEELi128ENS_6half_tEfNS_4arch4Sm80ELb0ELb1ELb0ELb0ELb0ELb0ELb1ELb1EEENS1_21CollectiveEpilogueFwdINS6_IJS8_S8_S9_EEENS6_IJNS7_ILi1EEESH_SH_EEESB_SD_Li128ELb0ELb1ELb1ELb0EEENS1_19SingleTileSchedulerILb0ELb1ELb1ELi128EEEEEEEEEvNT_6ParamsE:
	.zero		1400


//--------------------- .nv.constant0._ZN7cutlass13device_kernelIN5flash19enable_sm80_to_sm89INS1_16FlashAttnFwdSm80INS1_25CollectiveMainloopFwdSm80ILi8ELi1ELb1EN4cute5tupleIJNS5_1CILi128EEENS7_ILi96EEES8_EEELi128ENS_6half_tEfNS_4arch4Sm80ELb0ELb1ELb0ELb1ELb0ELb0ELb1ELb1EEENS1_21CollectiveEpilogueFwdINS6_IJS8_S8_S9_EEENS6_IJNS7_ILi1EEESH_SH_EEESB_SD_Li256ELb1ELb1ELb1ELb0EEENS1_36VarlenDynamicPersistentTileSchedulerILi128ELi96ELi256ELi256ELb1ELb1ELb0ELb1ELb0ELb1EEEEEEEEEvNT_6ParamsE --------------------------
	.section	.nv.constant0._ZN7cutlass13device_kernelIN5flash19enable_sm80_to_sm89INS1_16FlashAttnFwdSm80INS1_25CollectiveMainloopFwdSm80ILi8ELi1ELb1EN4cute5tupleIJNS5_1CILi128EEENS7_ILi96EEES8_EEELi128ENS_6half_tEfNS_4arch4Sm80ELb0ELb1ELb0ELb1ELb0ELb0ELb1ELb1EEENS1_21CollectiveEpilogueFwdINS6_IJS8_S8_S9_EEENS6_IJNS7_ILi1EEESH_SH_EEESB_SD_Li256ELb1ELb1ELb1ELb0EEENS1_36VarlenDynamicPersistentTileSchedulerILi128ELi96ELi256ELi256ELb1ELb1ELb0ELb1ELb0ELb1EEEEEEEEEvNT_6ParamsE,"a",@progbits
	.sectionflags	@""
	.align	4
.nv.constant0._ZN7cutlass13device_kernelIN5flash19enable_sm80_to_sm89INS1_16FlashAttnFwdSm80INS1_25CollectiveMainloopFwdSm80ILi8ELi1ELb1EN4cute5tupleIJNS5_1CILi128EEENS7_ILi96EEES8_EEELi128ENS_6half_tEfNS_4arch4Sm80ELb0ELb1ELb0ELb1ELb0ELb0ELb1ELb1EEENS1_21CollectiveEpilogueFwdINS6_IJS8_S8_S9_EEENS6_IJNS7_ILi1EEESH_SH_EEESB_SD_Li256ELb1ELb1ELb1ELb0EEENS1_36VarlenDynamicPersistentTileSchedulerILi128ELi96ELi256ELi256ELb1ELb1ELb0ELb1ELb0ELb1EEEEEEEEEvNT_6ParamsE:
	.zero		1432


//--------------------- .nv.constant0._ZN7cutlass13device_kernelIN5flash19enable_sm80_to_sm89INS1_16FlashAttnFwdSm80INS1_25CollectiveMainloopFwdSm80ILi8ELi1ELb1EN4cute5tupleIJNS5_1CILi128EEENS7_ILi96EEES8_EEELi128ENS_6half_tEfNS_4arch4Sm80ELb0ELb1ELb0ELb1ELb0ELb1ELb1ELb1EEENS1_21CollectiveEpilogueFwdINS6_IJS8_S8_S9_EEENS6_IJNS7_ILi1EEESH_SH_EEESB_SD_Li256ELb1ELb1ELb1ELb0EEENS1_36VarlenDynamicPersistentTileSchedulerILi128ELi96ELi256ELi256ELb1ELb1ELb0ELb1ELb0ELb1EEEEEEEEEvNT_6ParamsE --------------------------
	.section	.nv.constant0._ZN7cutlass13device_kernelIN5flash19enable_sm80_to_sm89INS1_16FlashAttnFwdSm80INS1_25CollectiveMainloopFwdSm80ILi8ELi1ELb1EN4cute5tupleIJNS5_1CILi128EEENS7_ILi96EEES8_EEELi128ENS_6half_tEfNS_4arch4Sm80ELb0ELb1ELb0ELb1ELb0ELb1ELb1ELb1EEENS1_21CollectiveEpilogueFwdINS6_IJS8_S8_S9_EEENS6_IJNS7_ILi1EEESH_SH_EEESB_SD_Li256ELb1ELb1ELb1ELb0EEENS1_36VarlenDynamicPersistentTileSchedulerILi128ELi96ELi256ELi256ELb1ELb1ELb0ELb1ELb0ELb1EEEEEEEEEvNT_6ParamsE,"a",@progbits
	.sectionflags	@""
	.align	4
.nv.constant0._ZN7cutlass13device_kernelIN5flash19enable_sm80_to_sm89INS1_16FlashAttnFwdSm80INS1_25CollectiveMainloopFwdSm80ILi8ELi1ELb1EN4cute5tupleIJNS5_1CILi128EEENS7_ILi96EEES8_EEELi128ENS_6half_tEfNS_4arch4Sm80ELb0ELb1ELb0ELb1ELb0ELb1ELb1ELb1EEENS1_21CollectiveEpilogueFwdINS6_IJS8_S8_S9_EEENS6_IJNS7_ILi1EEESH_SH_EEESB_SD_Li256ELb1ELb1ELb1ELb0EEENS1_36VarlenDynamicPersistentTileSchedulerILi128ELi96ELi256ELi256ELb1ELb1ELb0ELb1ELb0ELb1EEEEEEEEEvNT_6ParamsE:
	.zero		1432


//--------------------- .nv.constant0._ZN7cutlass13device_kernelIN5flash19enable_sm80_to_sm89INS1_16FlashAttnFwdSm80INS1_25CollectiveMainloopFwdSm80ILi4ELi1ELb0EN4cute5tupleIJNS5_1CILi128EEENS7_ILi64EEES8_EEELi128ENS_6half_tEfNS_4arch4Sm80ELb1ELb0ELb0ELb0ELb0ELb0ELb1ELb1EEENS1_21CollectiveEpilogueFwdINS6_IJS8_S8_S9_EEENS6_IJNS7_ILi1EEESH_SH_EEESB_SD_Li128ELb0ELb1ELb1ELb0EEENS1_30DynamicPersistentTileSchedulerILi128ELi128ELb1ELb1ELb0EEEEEEEEEvNT_6ParamsE --------------------------
	.section	.nv.constant0._ZN7cutlass13device_kernelIN5flash19enable_sm80_to_sm89INS1_16FlashAttnFwdSm80INS1_25CollectiveMainloopFwdSm80ILi4ELi1ELb0EN4cute5tupleIJNS5_1CILi128EEENS7_ILi64EEES8_EEELi128ENS_6half_tEfNS_4arch4Sm80ELb1ELb0ELb0ELb0ELb0ELb0ELb1ELb1EEENS1_21CollectiveEpilogueFwdINS6_IJS8_S8_S9_EEENS6_IJNS7_ILi1EEESH_SH_EEESB_SD_Li128ELb0ELb1ELb1ELb0EEENS1_30DynamicPersistentTileSchedulerILi128ELi128ELb1ELb1ELb0EEEEEEEEEvNT_6ParamsE,"a",@progbits
	.sectionflags	@""
	.align	4
.nv.constant0._ZN7cutlass13device_kernelIN5flash19enable_sm80_to_sm89INS1_16FlashAttnFwdSm80INS1_25CollectiveMainloopFwdSm80ILi4ELi1ELb0EN4cute5tupleIJNS5_1CILi128EEENS7_ILi64EEES8_EEELi128ENS_6half_tEfNS_4arch4Sm80ELb1ELb0ELb0ELb0ELb0ELb0ELb1ELb1EEENS1_21CollectiveEpilogueFwdINS6_IJS8_S8_S9_EEENS6_IJNS7_ILi1EEESH_SH_EEESB_SD_Li128ELb0ELb1ELb1ELb0EEENS1_30DynamicPersistentTileSchedulerILi128ELi128ELb1ELb1ELb0EEEEEEEEEvNT_6ParamsE:
	.zero		1416


//--------------------- .nv.constant0._ZN7cutlass13device_kernelIN5flash19enable_sm80_to_sm89INS1_16FlashAttnFwdSm80INS1_25CollectiveMainloopFwdSm80ILi8ELi1ELb1EN4cute5tupleIJNS5_1CILi128EEENS7_ILi112EEES8_EEELi128ENS_6half_tEfNS_4arch4Sm80ELb1ELb0ELb0ELb1ELb0ELb0ELb1ELb1EEENS1_21CollectiveEpilogueFwdINS6_IJS8_S8_S9_EEENS6_IJNS7_ILi1EEESH_SH_EEESB_SD_Li256ELb1ELb1ELb1ELb0EEENS1_36VarlenDynamicPersistentTileSchedulerILi128ELi112ELi256ELi256ELb1ELb1ELb0ELb1ELb1ELb1EEEEEEEEEvNT_6ParamsE --------------------------
	.section	.nv.constant0._ZN7cutlass13device_kernelIN5flash19enable_sm80_to_sm89INS1_16FlashAttnFwdSm80INS1_25CollectiveMainloopFwdSm80ILi8ELi1ELb1EN4cute5tupleIJNS5_1CILi128EEENS7_ILi112EEES8_EEELi128ENS_6half_tEfNS_4arch4Sm80ELb1ELb0ELb0ELb1ELb0ELb0ELb1ELb1EEENS1_21CollectiveEpilogueFwdINS6_IJS8_S8_S9_EEENS6_IJNS7_ILi1EEESH_SH_EEESB_SD_Li256ELb1ELb1ELb1ELb0EEENS1_36VarlenDynamicPersistentTileSchedulerILi128ELi112ELi256ELi256ELb1ELb1ELb0ELb1ELb1ELb1EEEEEEEEEvNT_6ParamsE,"a",@progbits
	.sectionflags	@""
	.align	4
.nv.constant0._ZN7cutlass13device_kernelIN5flash19enable_sm80_to_sm89INS1_16FlashAttnFwdSm80INS1_25CollectiveMainloopFwdSm80ILi8ELi1ELb1EN4cute5tupleIJNS5_1CILi128EEENS7_ILi112EEES8_EEELi128ENS_6half_tEfNS_4arch4Sm80ELb1ELb0ELb0ELb1ELb0ELb0ELb1ELb1EEENS1_21CollectiveEpilogueFwdINS6_IJS8_S8_S9_EEENS6_IJNS7_ILi1EEESH_SH_EEESB_SD_Li256ELb1ELb1ELb1ELb0EEENS1_36VarlenDynamicPersistentTileSchedulerILi128ELi112ELi256ELi256ELb1ELb1ELb0ELb1ELb1ELb1EEEEEEEEEvNT_6ParamsE:
	.zero		1432


//--------------------- .nv.constant0._ZN7cutlass13device_kernelIN5flash19enable_sm80_to_sm89INS1_16FlashAttnFwdSm80INS1_25CollectiveMainloopFwdSm80ILi8ELi1ELb1EN4cute5tupleIJNS5_1CILi128EEENS7_ILi112EEES8_EEELi128ENS_6half_tEfNS_4arch4Sm80ELb1ELb0ELb0ELb1ELb0ELb1ELb1ELb1EEENS1_21CollectiveEpilogueFwdINS6_IJS8_S8_S9_EEENS6_IJNS7_ILi1EEESH_SH_EEESB_SD_Li256ELb1ELb1ELb1ELb0EEENS1_36VarlenDynamicPersistentTileSchedulerILi128ELi112ELi256ELi256ELb1ELb1ELb0ELb1ELb1ELb1EEEEEEEEEvNT_6ParamsE --------------------------
	.section	.nv.constant0._ZN7cutlass13device_kernelIN5flash19enable_sm80_to_sm89INS1_16FlashAttnFwdSm80INS1_25CollectiveMainloopFwdSm80ILi8ELi1ELb1EN4cute5tupleIJNS5_1CILi128EEENS7_ILi112EEES8_EEELi128ENS_6half_tEfNS_4arch4Sm80ELb1ELb0ELb0ELb1ELb0ELb1ELb1ELb1EEENS1_21CollectiveEpilogueFwdINS6_IJS8_S8_S9_EEENS6_IJNS7_ILi1EEESH_SH_EEESB_SD_Li256ELb1ELb1ELb1ELb0EEENS1_36VarlenDynamicPersistentTileSchedulerILi128ELi112ELi256ELi256ELb1ELb1ELb0ELb1ELb1ELb1EEEEEEEEEvNT_6ParamsE,"a",@progbits
	.sectionflags	@""
	.align	4
.nv.constant0._ZN7cutlass13device_kernelIN5flash19enable_sm80_to_sm89INS1_16FlashAttnFwdSm80INS1_25CollectiveMainloopFwdSm80ILi8ELi1ELb1EN4cute5tupleIJNS5_1CILi128EEENS7_ILi112EEES8_EEELi128ENS_6half_tEfNS_4arch4Sm80ELb1ELb0ELb0ELb1ELb0ELb1ELb1ELb1EEENS1_21CollectiveEpilogueFwdINS6_IJS8_S8_S9_EEENS6_IJNS7_ILi1EEESH_SH_EEESB_SD_Li256ELb1ELb1ELb1ELb0EEENS1_36VarlenDynamicPersistentTileSchedulerILi128ELi112ELi256ELi256ELb1ELb1ELb0ELb1ELb1ELb1EEEEEEEEEvNT_6ParamsE:
	.zero		1432


//--------------------- .text._ZN7cutlass13device_kernelIN5flash19enable_sm80_to_sm89INS1_16FlashAttnFwdSm80INS1_25CollectiveMainloopFwdSm80ILi8ELi1ELb1EN4cute5tupleIJNS5_1CILi128EEES8_S8_EEELi128ENS_6half_tEfNS_4arch4Sm80ELb0ELb0ELb1ELb0ELb0ELb0ELb1ELb1EEENS1_21CollectiveEpilogueFwdIS9_NS6_IJNS7_ILi1EEESF_SF_EEESA_SC_Li256ELb0ELb1ELb1ELb0EEENS1_19SingleTileSchedulerILb0ELb1ELb1ELi128EEEEEEEEEvNT_6ParamsE --------------------------
	.section	.text._ZN7cutlass13device_kernelIN5flash19enable_sm80_to_sm89INS1_16FlashAttnFwdSm80INS1_25CollectiveMainloopFwdSm80ILi8ELi1ELb1EN4cute5tupleIJNS5_1CILi128EEES8_S8_EEELi128ENS_6half_tEfNS_4arch4Sm80ELb0ELb0ELb1ELb0ELb0ELb0ELb1ELb1EEENS1_21CollectiveEpilogueFwdIS9_NS6_IJNS7_ILi1EEESF_SF_EEESA_SC_Li256ELb0ELb1ELb1ELb0EEENS1_19SingleTileSchedulerILb0ELb1ELb1ELi128EEEEEEEEEvNT_6ParamsE,"ax",@progbits
	.sectioninfo	@"SHI_REGISTERS=255"
	.align	128
.text._ZN7cutlass13device_kernelIN5flash19enable_sm80_to_sm89INS1_16FlashAttnFwdSm80INS1_25CollectiveMainloopFwdSm80ILi8ELi1ELb1EN4cute5tupleIJNS5_1CILi128EEES8_S8_EEELi128ENS_6half_tEfNS_4arch4Sm80ELb0ELb0ELb1ELb0ELb0ELb0ELb1ELb1EEENS1_21CollectiveEpilogueFwdIS9_NS6_IJNS7_ILi1EEESF_SF_EEESA_SC_Li256ELb0ELb1ELb1ELb0EEENS1_19SingleTileSchedulerILb0ELb1ELb1ELi128EEEEEEEEEvNT_6ParamsE:
        .type           _ZN7cutlass13device_kernelIN5flash19enable_sm80_to_sm89INS1_16FlashAttnFwdSm80INS1_25CollectiveMainloopFwdSm80ILi8ELi1ELb1EN4cute5tupleIJNS5_1CILi128EEES8_S8_EEELi128ENS_6half_tEfNS_4arch4Sm80ELb0ELb0ELb1ELb0ELb0ELb0ELb1ELb1EEENS1_21CollectiveEpilogueFwdIS9_NS6_IJNS7_ILi1EEESF_SF_EEESA_SC_Li256ELb0ELb1ELb1ELb0EEENS1_19SingleTileSchedulerILb0ELb1ELb1ELi128EEEEEEEEEvNT_6ParamsE,@function
        .size           _ZN7cutlass13device_kernelIN5flash19enable_sm80_to_sm89INS1_16FlashAttnFwdSm80INS1_25CollectiveMainloopFwdSm80ILi8ELi1ELb1EN4cute5tupleIJNS5_1CILi128EEES8_S8_EEELi128ENS_6half_tEfNS_4arch4Sm80ELb0ELb0ELb1ELb0ELb0ELb0ELb1ELb1EEENS1_21CollectiveEpilogueFwdIS9_NS6_IJNS7_ILi1EEESF_SF_EEESA_SC_Li256ELb0ELb1ELb1ELb0EEENS1_19SingleTileSchedulerILb0ELb1ELb1ELi128EEEEEEEEEvNT_6ParamsE,(.L_x_2672 - _ZN7cutlass13device_kernelIN5flash19enable_sm80_to_sm89INS1_16FlashAttnFwdSm80INS1_25CollectiveMainloopFwdSm80ILi8ELi1ELb1EN4cute5tupleIJNS5_1CILi128EEES8_S8_EEELi128ENS_6half_tEfNS_4arch4Sm80ELb0ELb0ELb1ELb0ELb0ELb0ELb1ELb1EEENS1_21CollectiveEpilogueFwdIS9_NS6_IJNS7_ILi1EEESF_SF_EEESA_SC_Li256ELb0ELb1ELb1ELb0EEENS1_19SingleTileSchedulerILb0ELb1ELb1ELi128EEEEEEEEEvNT_6ParamsE)
        .other          _ZN7cutlass13device_kernelIN5flash19enable_sm80_to_sm89INS1_16FlashAttnFwdSm80INS1_25CollectiveMainloopFwdSm80ILi8ELi1ELb1EN4cute5tupleIJNS5_1CILi128EEES8_S8_EEELi128ENS_6half_tEfNS_4arch4Sm80ELb0ELb0ELb1ELb0ELb0ELb0ELb1ELb1EEENS1_21CollectiveEpilogueFwdIS9_NS6_IJNS7_ILi1EEESF_SF_EEESA_SC_Li256ELb0ELb1ELb1ELb0EEENS1_19SingleTileSchedulerILb0ELb1ELb1ELi128EEEEEEEEEvNT_6ParamsE,@"STO_CUDA_ENTRY STV_DEFAULT"
_ZN7cutlass13device_kernelIN5flash19enable_sm80_to_sm89INS1_16FlashAttnFwdSm80INS1_25CollectiveMainloopFwdSm80ILi8ELi1ELb1EN4cute5tupleIJNS5_1CILi128EEES8_S8_EEELi128ENS_6half_tEfNS_4arch4Sm80ELb0ELb0ELb1ELb0ELb0ELb0ELb1ELb1EEENS1_21CollectiveEpilogueFwdIS9_NS6_IJNS7_ILi1EEESF_SF_EEESA_SC_Li256ELb0ELb1ELb1ELb0EEENS1_19SingleTileSchedulerILb0ELb1ELb1ELi128EEEEEEEEEvNT_6ParamsE:
[----:B------:R-:W-:Y:S02]  /*0000*/  MOV R1, c[0x0][0x28] ;  /* 0x00000a0000017a02 */ /* 0x000fe40000000f00 */
[----:B------:R-:W1:Y:S01]  /*0010*/  S2R R112, SR_TID.X ;  /* 0x0000000000707919 */ /* 0x000e620000002100 */
[----:B------:R-:W2:Y:S01]  /*0020*/  S2UR UR6, SR_CTAID.Y ;  /* 0x00000000000679c3 */ /* 0x000ea20000002600 */
[----:B------:R-:W-:Y:S02]  /*0030*/  IADD3 R1, R1, -0x10, RZ ;  /* 0xfffffff001017810 */ /* 0x000fe40007ffe0ff */
[----:B------:R-:W3:Y:S01]  /*0040*/  S2R R0, SR_CTAID.Z ;  /* 0x0000000000007919 */ /* 0x000ee20000002700 */
[----:B-1----:R-:W-:-:S06]  /*0050*/  SHF.R.U32.HI R2, RZ, 0x5, R112 ;  /* 0x00000005ff027819 */ /* 0x002fcc0000011670 */
[----:B------:R-:W1:Y:S02]  /*0060*/  SHFL.IDX PT, R2, R2, RZ, 0x1f ;  /* 0x00001fff02027589 */ /* 0x000e6400000e0000 */
[----:B-1----:R-:W-:-:S13]  /*0070*/  ISETP.NE.AND P0, PT, R2, RZ, PT ;  /* 0x000000ff0200720c */ /* 0x002fda0003f05270 */
[----:B--2---:R-:W-:Y:S05]  /*0080*/  @!P0 BRA `(.L_x_0) ;  /* 0x0000009000008947 */ /* 0x004fea0003800000 */
[----:B---3--:R-:W-:Y:S01]  /*0090*/  MOV R2, c[0x0][0x550] ;  /* 0x0001540000027a02 */ /* 0x008fe20000000f00 */
[----:B------:R-:W-:-:S03]  /*00a0*/  UMOV UR10, UR6 ;  /* 0x00000006000a7c82 */ /* 0x000fc60008000000 */
[----:B------:R-:W-:-:S13]  /*00b0*/  ISETP.NE.AND P0, PT, R2, 0x1, PT ;  /* 0x000000010200780c */ /* 0x000fda0003f05270 */
[----:B------:R-:W-:Y:S05]  /*00c0*/  @!P0 BRA `(.L_x_1) ;  /* 0x000000b000008947 */ /* 0x000fea0003800000 */
[----:B------:R-:W-:Y:S02]  /*00d0*/  ULDC UR4, c[0x0][0x554] ;  /* 0x0001550000047ab9 */ /* 0x000fe40000000800 */
[----:B------:R-:W-:Y:S02]  /*00e0*/  UIMAD.WIDE.U32 UR4, UR6, UR4, URZ ;  /* 0x00000004060472a5 */ /* 0x000fe4000f8e003f */
[----:B------:R-:W-:Y:S02]  /*00f0*/  ULDC UR10, c[0x0][0x558] ;  /* 0x00015600000a7ab9 */ /* 0x000fe40000000800 */
[----:B------:R-:W-:Y:S01]  /*0100*/  USHF.R.U32.HI UR10, URZ, UR10, UR5 ;  /* 0x0000000a3f0a7299 */ /* 0x000fe20008011605 */
[----:B------:R-:W-:Y:S05]  /*0110*/  BRA `(.L_x_1) ;  /* 0x0000006000007947 */ /* 0x000fea0003800000 */
.L_x_0:
[----:B---3--:R-:W-:Y:S02]  /*0120*/  ULDC.64 UR4, c[0x0][0x550] ;  /* 0x0001540000047ab9 */ /* 0x008fe40000000a00 */
[----:B------:R-:W-:Y:S02]  /*0130*/  UISETP.NE.AND UP0, UPT, UR4, 0x1, UPT ;  /* 0x000000010400788c */ /* 0x000fe4000bf05270 */
[----:B------:R-:W-:-:S02]  /*0140*/  UIMAD.WIDE.U32 UR8, UR6, UR5, URZ ;  /* 0x00000005060872a5 */ /* 0x000fc4000f8e003f */
[----:B------:R-:W-:Y:S02]  /*0150*/  ULDC UR4, c[0x0][0x558] ;  /* 0x0001560000047ab9 */ /* 0x000fe40000000800 */
[----:B------:R-:W-:-:S05]  /*0160*/  UMOV UR10, UR6 ;  /* 0x00000006000a7c82 */ /* 0x000fca0008000000 */
[----:B------:R-:W-:-:S03]  /*0170*/  @UP0 USHF.R.U32.HI UR10, URZ, UR4, UR9 ;  /* 0x000000043f0a0299 */ /* 0x000fc60008011609 */
.L_x_1:
[----:B------:R-:W-:Y:S01]  /*0180*/  ISETP.GE.AND P0, PT, R0, RZ, PT ;  /* 0x000000ff0000720c */ /* 0x000fe20003f06270 */
[----:B------:R-:W-:Y:S02]  /*0190*/  UIADD3 UR5, -UR10, URZ, URZ ;  /* 0x0000003f0a057290 */ /* 0x000fe4000fffe13f */
[----:B------:R-:W-:Y:S02]  /*01a0*/  ULDC UR4, c[0x0][0x550] ;  /* 0x0001540000047ab9 */ /* 0x000fe40000000800 */
[----:B------:R-:W-:-:S08]  /*01b0*/  UIMAD UR6, UR5, UR4, UR6 ;  /* 0x00000004050672a4 */ /* 0x000fd0000f8e0206 */
[----:B------:R-:W-:Y:S05]  /*01c0*/  @!P0 EXIT ;  /* 0x000000000000894d */ /* 0x000fea0003800000 */
[----:B------:R-:W-:Y:S02]  /*01d0*/  ULDC UR4, c[0x0][0x1d0] ;  /* 0x0000740000047ab9 */ /* 0x000fe40000000800 */
[----:B------:R-:W-:Y:S02]  /*01e0*/  UISETP.GE.AND UP0, UPT, UR4, 0x1, UPT ;  /* 0x000000010400788c */ /* 0x000fe4000bf06270 */
[----:B------:R-:W-:Y:S02]  /*01f0*/  UIADD3 UR7, UR4, 0x7f, URZ ;  /* 0x0000007f04077890 */ /* 0x000fe4000fffe03f */
[----:B------:R-:W-:Y:S02]  /*0200*/  UMOV UR13, URZ ;  /* 0x0000003f000d7c82 */ /* 0x000fe40008000000 */
[----:B------:R-:W-:Y:S01]  /*0210*/  PLOP3.LUT P0, PT, PT, PT, UP0, 0x80, 0x0 ;  /* 0x000000000000781c */ /* 0x000fe20003f0f008 */
[----:B------:R-:W-:-:S04]  /*0220*/  USHF.R.S32.HI UR5, URZ, 0x1f, UR7 ;  /* 0x0000001f3f057899 */ /* 0x000fc80008011407 */
[----:B------:R-:W-:-:S04]  /*0230*/  ULEA.HI UR5, UR5, UR7, URZ, 0x7 ;  /* 0x0000000705057291 */ /* 0x000fc8000f8f383f */
[----:B------:R-:W-:-:S04]  /*0240*/  USHF.R.S32.HI UR17, URZ, 0x7, UR5 ;  /* 0x000000073f117899 */ /* 0x000fc80008011405 */
[----:B------:R-:W-:Y:S05]  /*0250*/  @!P0 BRA `(.L_x_2) ;  /* 0x0000024000008947 */ /* 0x000fea0003800000 */
[----:B------:R-:W-:Y:S02]  /*0260*/  USHF.R.U32.HI UR4, URZ, 0x10, UR6 ;  /* 0x000000103f047899 */ /* 0x000fe40008011606 */
[----:B------:R-:W-:Y:S02]  /*0270*/  ULDC UR5, c[0x0][0x338] ;  /* 0x0000ce0000057ab9 */ /* 0x000fe40000000800 */
[----:B------:R-:W-:Y:S02]  /*0280*/  UISETP.NE.AND UP0, UPT, UR4, URZ, UPT ;  /* 0x0000003f0400728c */ /* 0x000fe4000bf05270 */
[----:B------:R-:W-:Y:S02]  /*0290*/  UMOV UR12, URZ ;  /* 0x0000003f000c7c82 */ /* 0x000fe40008000000 */
[----:B------:R-:W-:-:S04]  /*02a0*/  USEL UR5, UR4, UR5, UP0 ;  /* 0x0000000504057287 */ /* 0x000fc80008000000 */
[----:B------:R-:W-:Y:S02]  /*02b0*/  UIADD3 UR11, UR17, -0x1, UR5 ;  /* 0xffffffff110b7890 */ /* 0x000fe4000fffe005 */
[----:B------:R-:W-:-:S05]  /*02c0*/  IMAD.U32 R2, RZ, RZ, UR5 ;  /* 0x00000005ff027e24 */ /* 0x000fca000f8e00ff */
[-C--:B------:R-:W-:Y:S02]  /*02d0*/  IABS R3, R2.reuse ;  /* 0x0000000200037213 */ /* 0x080fe40000000000 */
[----:B------:R-:W-:-:S03]  /*02e0*/  IABS R2, R2 ;  /* 0x0000000200027213 */ /* 0x000fc60000000000 */
[----:B------:R-:W-:Y:S02]  /*02f0*/  IMAD.MOV.U32 R5, RZ, RZ, R3 ;  /* 0x000000ffff057224 */ /* 0x000fe400078e0003 */
[----:B------:R-:W-:Y:S01]  /*0300*/  IMAD.U32 R3, RZ, RZ, UR11 ;  /* 0x0000000bff037e24 */ /* 0x000fe2000f8e00ff */
[----:B------:R-:W-:Y:S01]  /*0310*/  ULOP3.LUT UR11, UR11, UR5, URZ, 0x3c, !UPT ;  /* 0x000000050b0b7292 */ /* 0x000fe2000f8e3c3f */
[----:B------:R-:W1:Y:S01]  /*0320*/  R2UR UR9, R5 ;  /* 0x00000000050973c2 */ /* 0x000e6200000e0000 */
[----:B------:R-:W-:Y:S02]  /*0330*/  IMAD.MOV R2, RZ, RZ, -R2 ;  /* 0x000000ffff027224 */ /* 0x000fe400078e0a02 */
[----:B------:R-:W-:-:S05]  /*0340*/  IABS R3, R3 ;  /* 0x0000000300037213 */ /* 0x000fca0000000000 */
[----:B------:R-:W2:Y:S08]  /*0350*/  R2UR UR8, R3 ;  /* 0x00000000030873c2 */ /* 0x000eb000000e0000 */
[----:B------:R-:W3:Y:S01]  /*0360*/  R2UR UR7, R2 ;  /* 0x00000000020773c2 */ /* 0x000ee200000e0000 */
[----:B-1----:R-:W1:Y:S08]  /*0370*/  I2F.RP R6, UR9 ;  /* 0x0000000900067d06 */ /* 0x002e700008209400 */
[----:B-1----:R-:W1:Y:S02]  /*0380*/  MUFU.RCP R4, R6 ;  /* 0x0000000600047308 */ /* 0x002e640000001000 */
[----:B-1----:R-:W-:-:S06]  /*0390*/  IADD3 R4, R4, 0xffffffe, RZ ;  /* 0x0ffffffe04047810 */ /* 0x002fcc0007ffe0ff */
[----:B------:R-:W1:Y:S02]  /*03a0*/  F2I.FTZ.U32.TRUNC.NTZ R4, R4 ;  /* 0x0000000400047305 */ /* 0x000e64000021f000 */
[----:B-1----:R-:W1:Y:S02]  /*03b0*/  R2UR UR13, R4 ;  /* 0x00000000040d73c2 */ /* 0x002e6400000e0000 */
[----:B-1----:R-:W-:-:S04]  /*03c0*/  UIADD3 UR4, URZ, -UR13, URZ ;  /* 0x8000000d3f047290 */ /* 0x002fc8000fffe03f */
[----:B------:R-:W-:-:S04]  /*03d0*/  UIMAD UR4, UR4, UR9, URZ ;  /* 0x00000009040472a4 */ /* 0x000fc8000f8e023f */
[----:B------:R-:W-:-:S04]  /*03e0*/  UIMAD.WIDE.U32 UR12, UR13, UR4, UR12 ;  /* 0x000000040d0c72a5 */ /* 0x000fc8000f8e000c */
[----:B--2---:R-:W-:-:S04]  /*03f0*/  UIMAD.WIDE.U32 UR12, UR13, UR8, URZ ;  /* 0x000000080d0c72a5 */ /* 0x004fc8000f8e003f */
[----:B---3--:R-:W-:-:S04]  /*0400*/  UIMAD UR7, UR13, UR7, UR8 ;  /* 0x000000070d0772a4 */ /* 0x008fc8000f8e0208 */
[----:B------:R-:W-:-:S11]  /*0410*/  UISETP.GT.U32.AND UP0, UPT, UR9, UR7, UPT ;  /* 0x000000070900728c */ /* 0x000fd6000bf04070 */
[----:B------:R-:W-:Y:S02]  /*0420*/  @!UP0 UIADD3 UR7, UR7, -UR9, URZ ;  /* 0x8000000907078290 */ /* 0x000fe4000fffe03f */
[----:B------:R-:W-:Y:S02]  /*0430*/  @!UP0 UIADD3 UR13, UR13, 0x1, URZ ;  /* 0x000000010d0d8890 */ /* 0x000fe4000fffe03f */
[----:B------:R-:W-:Y:S02]  /*0440*/  UISETP.GE.U32.AND UP1, UPT, UR7, UR9, UPT ;  /* 0x000000090700728c */ /* 0x000fe4000bf26070 */
[----:B------:R-:W-:-:S09]  /*0450*/  UISETP.GE.AND UP0, UPT, UR11, URZ, UPT ;  /* 0x0000003f0b00728c */ /* 0x000fd2000bf06270 */
[----:B------:R-:W-:Y:S02]  /*0460*/  @UP1 UIADD3 UR13, UR13, 0x1, URZ ;  /* 0x000000010d0d1890 */ /* 0x000fe4000fffe03f */
[----:B------:R-:W-:Y:S02]  /*0470*/  UISETP.NE.AND UP1, UPT, UR5, URZ, UPT ;  /* 0x0000003f0500728c */ /* 0x000fe4000bf25270 */
[----:B------:R-:W-:-:S09]  /*0480*/  @!UP0 UIADD3 UR13, -UR13, URZ, URZ ;  /* 0x0000003f0d0d8290 */ /* 0x000fd2000fffe13f */
[----:B------:R-:W-:Y:S02]  /*0490*/  @!UP1 ULOP3.LUT UR13, URZ, UR5, URZ, 0x33, !UPT ;  /* 0x000000053f0d9292 */ /* 0x000fe4000f8e333f */
.L_x_2:
[----:B------:R-:W-:Y:S01]  /*04a0*/  ULOP3.LUT UR8, UR6, 0xffff, URZ, 0xc0, !UPT ;  /* 0x0000ffff06087892 */ /* 0x000fe2000f8ec03f */
[----:B------:R-:W-:Y:S01]  /*04b0*/  PLOP3.LUT P2, PT, PT, PT, PT, 0x80, 0x0 ;  /* 0x000000000000781c */ /* 0x000fe20003f4f070 */
[----:B------:R-:W-:Y:S01]  /*04c0*/  ULDC.64 UR14, c[0x0][0x118] ;  /* 0x00004600000e7ab9 */ /* 0x000fe20000000a00 */
[----:B------:R-:W-:Y:S01]  /*04d0*/  IMAD.MOV.U32 R7, RZ, RZ, RZ ;  /* 0x000000ffff077224 */ /* 0x000fe200078e00ff */
[----:B------:R-:W-:Y:S01]  /*04e0*/  UIMAD UR8, UR8, UR13, URZ ;  /* 0x0000000d080872a4 */ /* 0x000fe2000f8e023f */
[----:B------:R-:W-:Y:S01]  /*04f0*/  IMAD.MOV.U32 R2, RZ, RZ, RZ ;  /* 0x000000ffff027224 */ /* 0x000fe200078e00ff */
[----:B------:R-:W-:Y:S01]  /*0500*/  CS2R R70, SRZ ;  /* 0x0000000000467805 */ /* 0x000fe2000001ff00 */
[----:B------:R-:W-:Y:S01]  /*0510*/  CS2R R68, SRZ ;  /* 0x0000000000447805 */ /* 0x000fe2000001ff00 */
[----:B------:R-:W-:Y:S01]  /*0520*/  UIADD3 UR13, UR8, UR13, URZ ;  /* 0x0000000d080d7290 */ /* 0x000fe2000fffe03f */
[----:B------:R-:W-:Y:S01]  /*0530*/  CS2R R74, SRZ ;  /* 0x00000000004a7805 */ /* 0x000fe2000001ff00 */
[----:B------:R-:W-:Y:S01]  /*0540*/  CS2R R72, SRZ ;  /* 0x0000000000487805 */ /* 0x000fe2000001ff00 */
[----:B------:R-:W-:Y:S01]  /*0550*/  CS2R R78, SRZ ;  /* 0x00000000004e7805 */ /* 0x000fe2000001ff00 */
[----:B------:R-:W-:Y:S01]  /*0560*/  UISETP.LT.AND UP0, UPT, UR17, UR13, UPT ;  /* 0x0000000d1100728c */ /* 0x000fe2000bf01270 */
[----:B------:R-:W-:Y:S01]  /*0570*/  CS2R R76, SRZ ;  /* 0x00000000004c7805 */ /* 0x000fe2000001ff00 */
[----:B------:R-:W-:Y:S01]  /*0580*/  CS2R R82, SRZ ;  /* 0x0000000000527805 */ /* 0x000fe2000001ff00 */
[----:B------:R-:W-:Y:S01]  /*0590*/  CS2R R80, SRZ ;  /* 0x0000000000507805 */ /* 0x000fe2000001ff00 */
[----:B------:R-:W-:Y:S01]  /*05a0*/  USEL UR17, UR17, UR13, UP0 ;  /* 0x0000000d11117287 */ /* 0x000fe20008000000 */
[----:B------:R-:W-:Y:S01]  /*05b0*/  CS2R R86, SRZ ;  /* 0x0000000000567805 */ /* 0x000fe2000001ff00 */
[----:B------:R-:W-:Y:S01]  /*05c0*/  CS2R R84, SRZ ;  /* 0x0000000000547805 */ /* 0x000fe2000001ff00 */
[----:B------:R-:W-:Y:S01]  /*05d0*/  CS2R R90, SRZ ;  /* 0x00000000005a7805 */ /* 0x000fe2000001ff00 */
[----:B------:R-:W-:Y:S01]  /*05e0*/  UISETP.GT.AND UP0, UPT, UR17, UR8, UPT ;  /* 0x000000081100728c */ /* 0x000fe2000bf04270 */
[----:B------:R-:W-:Y:S01]  /*05f0*/  CS2R R88, SRZ ;  /* 0x0000000000587805 */ /* 0x000fe2000001ff00 */
[----:B------:R-:W-:Y:S01]  /*0600*/  CS2R R94, SRZ ;  /* 0x00000000005e7805 */ /* 0x000fe2000001ff00 */
[----:B------:R-:W-:Y:S01]  /*0610*/  CS2R R92, SRZ ;  /* 0x00000000005c7805 */ /* 0x000fe2000001ff00 */
[----:B------:R-:W-:Y:S01]  /*0620*/  CS2R R98, SRZ ;  /* 0x0000000000627805 */ /* 0x000fe2000001ff00 */
[----:B------:R-:W-:Y:S01]  /*0630*/  CS2R R96, SRZ ;  /* 0x0000000000607805 */ /* 0x000fe2000001ff00 */
[----:B------:R-:W-:Y:S01]  /*0640*/  PLOP3.LUT P0, PT, PT, PT, UP0, 0x80, 0x0 ;  /* 0x000000000000781c */ /* 0x000fe20003f0f008 */
[----:B------:R-:W-:Y:S01]  /*0650*/  CS2R R102, SRZ ;  /* 0x0000000000667805 */ /* 0x000fe2000001ff00 */
        /* <DEDUP_REMOVED lines=15> */
[----:B------:R-:W-:Y:S05]  /*0750*/  @!P0 BRA `(.L_x_3) ;  /* 0x000095e000008947 */ /* 0x000fea0003800000 */
[----:B------:R-:W-:Y:S02]  /*0760*/  ISETP.NE.U32.AND P1, PT, RZ, c[0x0][0x340], PT ;  /* 0x0000d000ff007a0c */ /* 0x000fe40003f25070 */
[----:B------:R-:W-:Y:S01]  /*0770*/  SHF.R.S32.HI R113, RZ, 0x1f, R112 ;  /* 0x0000001fff717819 */ /* 0x000fe20000011470 */
[----:B------:R-:W-:Y:S01]  /*0780*/  USHF.R.S32.HI UR20, URZ, 0x1f, UR10 ;  /* 0x0000001f3f147899 */ /* 0x000fe2000801140a */
[----:B------:R-:W-:Y:S01]  /*0790*/  ISETP.NE.AND.EX P1, PT, RZ, c[0x0][0x344], PT, P1 ;  /* 0x0000d100ff007a0c */ /* 0x000fe20003f25310 */
[----:B------:R-:W-:-:S12]  /*07a0*/  ULDC.64 UR4, c[0x0][0x1b8] ;  /* 0x00006e0000047ab9 */ /* 0x000fd80000000a00 */
[----:B------:R-:W-:-:S04]  /*07b0*/  @P1 IMAD.MOV.U32 R3, RZ, RZ, 0x4 ;  /* 0x00000004ff031424 */ /* 0x000fc800078e00ff */
[----:B------:R-:W-:-:S06]  /*07c0*/  @P1 IMAD.WIDE R250, R0, R3, c[0x0][0x340] ;  /* 0x0000d00000fa1625 */ /* 0x000fcc00078e0203 */
[----:B------:R-:W2:Y:S01]  /*07d0*/  @P1 LDG.E R250, [R250.64] ;  /* 0x0000000efafa1981 */ /* 0x000ea2000c1e1900 */
[----:B------:R-:W-:Y:S01]  /*07e0*/  LEA.HI R32, R113, R112, RZ, 0x3 ;  /* 0x0000007071207211 */ /* 0x000fe200078f18ff */
[----:B------:R-:W-:Y:S01]  /*07f0*/  IMAD.MOV.U32 R9, RZ, RZ, c[0x0][0x2c4] ;  /* 0x0000b100ff097624 */ /* 0x000fe200078e00ff */
[----:B------:R-:W-:Y:S01]  /*0800*/  UIMAD.WIDE.U32 UR6, UR10, UR4, URZ ;  /* 0x000000040a0672a5 */ /* 0x000fe2000f8e003f */
[----:B------:R-:W1:Y:S01]  /*0810*/  S2R R3, SR_CTAID.X ;  /* 0x0000000000037919 */ /* 0x000e620000002500 */
[----:B------:R-:W-:Y:S01]  /*0820*/  LOP3.LUT R29, R32, 0xfffffff8, RZ, 0xc0, !PT ;  /* 0xfffffff8201d7812 */ /* 0x000fe200078ec0ff */
[----:B------:R-:W-:Y:S01]  /*0830*/  UIMAD UR4, UR20, UR4, URZ ;  /* 0x00000004140472a4 */ /* 0x000fe2000f8e023f */
[----:B------:R-:W-:Y:S01]  /*0840*/  ISETP.NE.AND P0, PT, R9, 0x1, PT ;  /* 0x000000010900780c */ /* 0x000fe20003f05270 */
[----:B------:R-:W-:Y:S01]  /*0850*/  UIADD3 UR16, UR17, -0x1, URZ ;  /* 0xffffffff11107890 */ /* 0x000fe2000fffe03f */
[----:B------:R-:W-:Y:S01]  /*0860*/  SHF.R.S32.HI R32, RZ, 0x3, R32 ;  /* 0x00000003ff207819 */ /* 0x000fe20000011420 */
[----:B------:R-:W-:Y:S01]  /*0870*/  IMAD.IADD R29, R112, 0x1, -R29 ;  /* 0x00000001701d7824 */ /* 0x000fe200078e0a1d */
[----:B------:R-:W-:Y:S01]  /*0880*/  UIMAD UR4, UR10, UR5, UR4 ;  /* 0x000000050a0472a4 */ /* 0x000fe2000f8e0204 */
[----:B------:R-:W-:Y:S01]  /*0890*/  SHF.R.S32.HI R7, RZ, 0x1f, R0 ;  /* 0x0000001fff077819 */ /* 0x000fe20000011400 */
[----:B------:R-:W-:Y:S01]  /*08a0*/  IMAD.U32 R13, RZ, RZ, UR7 ;  /* 0x00000007ff0d7e24 */ /* 0x000fe2000f8e00ff */
[--C-:B------:R-:W-:Y:S01]  /*08b0*/  SHF.R.S32.HI R28, RZ, 0x1f, R32.reuse ;  /* 0x0000001fff1c7819 */ /* 0x100fe20000011420 */
[----:B------:R-:W-:Y:S01]  /*08c0*/  IMAD R2, R29, 0x20, R32 ;  /* 0x000000201d027824 */ /* 0x000fe200078e0220 */
[----:B------:R-:W-:Y:S01]  /*08d0*/  UIADD3 UR4, UR7, UR4, URZ ;  /* 0x0000000407047290 */ /* 0x000fe2000fffe03f */
[----:B------:R-:W-:Y:S01]  /*08e0*/  IMAD R5, R7, c[0x0][0x1c0], RZ ;  /* 0x0000700007057a24 */ /* 0x000fe200078e02ff */
[----:B------:R-:W-:Y:S01]  /*08f0*/  UMOV UR18, 0x7 ;  /* 0x0000000700127882 */ /* 0x000fe20000000000 */
[----:B------:R-:W-:Y:S01]  /*0900*/  IMAD.U32 R12, RZ, RZ, UR6 ;  /* 0x00000006ff0c7e24 */ /* 0x000fe2000f8e00ff */
[----:B------:R-:W-:Y:S01]  /*0910*/  ULDC.64 UR6, c[0x0][0x1e0] ;  /* 0x0000780000067ab9 */ /* 0x000fe20000000a00 */
[C---:B------:R-:W-:Y:S01]  /*0920*/  IMAD R14, R0.reuse, c[0x0][0x1c4], R5 ;  /* 0x00007100000e7a24 */ /* 0x040fe200078e0205 */
[----:B------:R-:W-:Y:S01]  /*0930*/  MOV R13, UR4 ;  /* 0x00000004000d7c02 */ /* 0x000fe20008000f00 */
[----:B------:R-:W-:Y:S01]  /*0940*/  IMAD R9, R9, c[0x0][0x168], RZ ;  /* 0x00005a0009097a24 */ /* 0x000fe200078e02ff */
[----:B------:R-:W-:Y:S01]  /*0950*/  ULDC.64 UR4, c[0x0][0x1e8] ;  /* 0x00007a0000047ab9 */ /* 0x000fe20000000a00 */
[----:B------:R-:W-:Y:S01]  /*0960*/  IMAD.SHL.U32 R30, R29, 0x8, RZ ;  /* 0x000000081d1e7824 */ /* 0x000fe200078e00ff */
[----:B------:R-:W-:Y:S01]  /*0970*/  UIMAD UR4, UR20, UR4, URZ ;  /* 0x00000004140472a4 */ /* 0x000fe2000f8e023f */
[----:B------:R-:W-:Y:S01]  /*0980*/  IMAD.WIDE.U32 R12, R0, c[0x0][0x1c0], R12 ;  /* 0x00007000000c7a25 */ /* 0x000fe200078e000c */
[----:B------:R-:W-:-:S02]  /*0990*/  USHF.L.U64.HI UR18, UR6, UR18, UR7 ;  /* 0x0000001206127299 */ /* 0x000fc40008010207 */
[----:B------:R-:W-:Y:S01]  /*09a0*/  SHF.R.S32.HI R31, RZ, 0x1f, R30 ;  /* 0x0000001fff1f7819 */ /* 0x000fe2000001141e */
[----:B-1----:R-:W-:Y:S01]  /*09b0*/  IMAD R11, R3, 0x80, R2 ;  /* 0x00000080030b7824 */ /* 0x002fe200078e0202 */
[----:B------:R-:W-:Y:S01]  /*09c0*/  ISETP.GE.AND P6, PT, R30, c[0x0][0x198], PT ;  /* 0x000066001e007a0c */ /* 0x000fe20003fc6270 */
[----:B------:R-:W-:Y:S01]  /*09d0*/  IMAD.IADD R15, R13, 0x1, R14 ;  /* 0x000000010d0f7824 */ /* 0x000fe200078e020e */
[----:B------:R-:W-:Y:S01]  /*09e0*/  UIMAD UR4, UR10, UR5, UR4 ;  /* 0x000000050a0472a4 */ /* 0x000fe2000f8e0204 */
[----:B------:R-:W-:Y:S01]  /*09f0*/  @P0 IMAD.HI.U32 R4, R11, c[0x0][0x2c8], RZ ;  /* 0x0000b2000b040a27 */ /* 0x000fe200078e00ff */
[----:B------:R-:W-:Y:S02]  /*0a00*/  USHF.L.U32 UR19, UR6, 0x7, URZ ;  /* 0x0000000706137899 */ /* 0x000fe4000800063f */
[----:B------:R-:W-:Y:S01]  /*0a10*/  USHF.R.S32.HI UR11, URZ, 0x1f, UR16 ;  /* 0x0000001f3f0b7899 */ /* 0x000fe20008011410 */
[----:B------:R-:W-:Y:S01]  /*0a20*/  IMAD.MOV.U32 R2, RZ, RZ, R11 ;  /* 0x000000ffff027224 */ /* 0x000fe200078e000b */
[----:B------:R-:W-:Y:S01]  /*0a30*/  @P0 SHF.R.U32.HI R2, RZ, c[0x0][0x2cc], R4 ;  /* 0x0000b300ff020a19 */ /* 0x000fe20000011604 */
[----:B------:R-:W-:Y:S01]  /*0a40*/  IMAD.MOV.U32 R14, RZ, RZ, R12 ;  /* 0x000000ffff0e7224 */ /* 0x000fe200078e000c */
[----:B------:R-:W-:Y:S01]  /*0a50*/  UIMAD.WIDE.U32 UR12, UR6, 0x40, URZ ;  /* 0x00000040060c78a5 */ /* 0x000fe2000f8e003f */
[----:B------:R-:W-:Y:S01]  /*0a60*/  IMAD R6, R3, 0x80, R32 ;  /* 0x0000008003067824 */ /* 0x000fe200078e0220 */
[--C-:B------:R-:W-:Y:S01]  /*0a70*/  SHF.R.S32.HI R5, RZ, 0x1f, R2.reuse ;  /* 0x0000001fff057819 */ /* 0x100fe20000011402 */
[----:B------:R-:W-:Y:S01]  /*0a80*/  IMAD.MOV R12, RZ, RZ, -R2 ;  /* 0x000000ffff0c7224 */ /* 0x000fe200078e0a02 */
[----:B------:R-:W-:Y:S01]  /*0a90*/  IADD3 R3, -R32, c[0x0][0x1d0], RZ ;  /* 0x0000740020037a10 */ /* 0x000fe20007ffe1ff */
[----:B------:R-:W-:Y:S01]  /*0aa0*/  IMAD.WIDE.U32 R14, R2, c[0x0][0x1b0], R14 ;  /* 0x00006c00020e7a25 */ /* 0x000fe200078e000e */
[----:B------:R-:W-:Y:S01]  /*0ab0*/  IADD3 R4, R6, 0x20, RZ ;  /* 0x0000002006047810 */ /* 0x000fe20007ffe0ff */
[----:B------:R-:W-:Y:S01]  /*0ac0*/  USHF.L.U32 UR9, UR7, 0x6, URZ ;  /* 0x0000000607097899 */ /* 0x000fe2000800063f */
[----:B------:R-:W-:Y:S01]  /*0ad0*/  BAR.SYNC.DEFER_BLOCKING 0x0 ;  /* 0x0000000000007b1d */ /* 0x000fe20000010000 */
[----:B------:R-:W-:Y:S01]  /*0ae0*/  IMAD R5, R5, c[0x0][0x1b0], RZ ;  /* 0x00006c0005057a24 */ /* 0x000fe200078e02ff */
[-C--:B------:R-:W-:Y:S01]  /*0af0*/  ISETP.GE.AND P3, PT, R4, R9.reuse, PT ;  /* 0x000000090400720c */ /* 0x080fe20003f66270 */
[----:B------:R-:W-:Y:S01]  /*0b00*/  IMAD R12, R12, c[0x0][0x2c4], R11 ;  /* 0x0000b1000c0c7a24 */ /* 0x000fe200078e020b */
[----:B------:R-:W-:Y:S01]  /*0b10*/  IADD3 R4, R6, 0x40, RZ ;  /* 0x0000004006047810 */ /* 0x000fe20007ffe0ff */
[----:B------:R-:W-:Y:S01]  /*0b20*/  IMAD R5, R2, c[0x0][0x1b4], R5 ;  /* 0x00006d0002057a24 */ /* 0x000fe200078e0205 */
[-C--:B------:R-:W-:Y:S01]  /*0b30*/  ISETP.GE.AND P5, PT, R6, R9.reuse, PT ;  /* 0x000000090600720c */ /* 0x080fe20003fa6270 */
[----:B------:R-:W-:Y:S01]  /*0b40*/  IMAD.SHL.U32 R11, R32, 0x40, RZ ;  /* 0x00000040200b7824 */ /* 0x000fe200078e00ff */
[----:B------:R-:W-:Y:S01]  /*0b50*/  ISETP.GE.AND P4, PT, R4, R9, PT ;  /* 0x000000090400720c */ /* 0x000fe20003f86270 */
[----:B------:R-:W-:Y:S01]  /*0b60*/  IMAD.U32 R2, RZ, RZ, UR16 ;  /* 0x00000010ff027e24 */ /* 0x000fe2000f8e00ff */
[----:B------:R-:W-:Y:S01]  /*0b70*/  IADD3 R15, R15, R5, RZ ;  /* 0x000000050f0f7210 */ /* 0x000fe20007ffe0ff */
[----:B------:R-:W-:Y:S01]  /*0b80*/  IMAD.U32 R244, RZ, RZ, UR10 ;  /* 0x0000000afff47e24 */ /* 0x000fe2000f8e00ff */
[----:B------:R-:W-:Y:S01]  /*0b90*/  SHF.R.S32.HI R5, RZ, 0x1f, R12 ;  /* 0x0000001fff057819 */ /* 0x000fe2000001140c */
[----:B------:R-:W-:Y:S01]  /*0ba0*/  IMAD R2, R2, -0x80, R3 ;  /* 0xffffff8002027824 */ /* 0x000fe200078e0203 */
[----:B------:R-:W-:Y:S01]  /*0bb0*/  LOP3.LUT R11, R11, 0x1c0, RZ, 0xc0, !PT ;  /* 0x000001c00b0b7812 */ /* 0x000fe200078ec0ff */
[----:B------:R-:W-:Y:S01]  /*0bc0*/  IMAD R3, R28, c[0x0][0x1e0], RZ ;  /* 0x000078001c037a24 */ /* 0x000fe200078e02ff */
[----:B------:R-:W-:Y:S01]  /*0bd0*/  IADD3 R6, R6, 0x60, RZ ;  /* 0x0000006006067810 */ /* 0x000fe20007ffe0ff */
[----:B------:R-:W-:Y:S01]  /*0be0*/  IMAD R5, R5, c[0x0][0x1a8], RZ ;  /* 0x00006a0005057a24 */ /* 0x000fe200078e02ff */
[----:B------:R-:W-:Y:S01]  /*0bf0*/  SHF.R.U32.HI R8, RZ, 0x3, R11 ;  /* 0x00000003ff087819 */ /* 0x000fe2000001160b */
[----:B------:R-:W-:Y:S01]  /*0c00*/  IMAD R3, R32, c[0x0][0x1e4], R3 ;  /* 0x0000790020037a24 */ /* 0x000fe200078e0203 */
[----:B------:R-:W-:Y:S01]  /*0c10*/  LOP3.LUT R11, R11, 0x38, R30, 0xf8, !PT ;  /* 0x000000380b0b7812 */ /* 0x000fe200078ef81e */
[C---:B------:R-:W-:Y:S01]  /*0c20*/  IMAD R5, R12.reuse, c[0x0][0x1ac], R5 ;  /* 0x00006b000c057a24 */ /* 0x040fe200078e0205 */
[----:B------:R-:W-:Y:S01]  /*0c30*/  UIADD3 UR9, UR13, UR9, URZ ;  /* 0x000000090d097290 */ /* 0x000fe2000fffe03f */
[----:B------:R-:W-:Y:S01]  /*0c40*/  IMAD.WIDE.U32 R12, R12, c[0x0][0x1a8], R14 ;  /* 0x00006a000c0c7a25 */ /* 0x000fe200078e000e */
[----:B------:R-:W-:-:S03]  /*0c50*/  LOP3.LUT R8, R11, R8, RZ, 0x3c, !PT ;  /* 0x000000080b087212 */ /* 0x000fc600078e3cff */
[----:B------:R-:W-:Y:S01]  /*0c60*/  IMAD.IADD R4, R13, 0x1, R5 ;  /* 0x000000010d047824 */ /* 0x000fe200078e0205 */
[----:B------:R-:W-:Y:S01]  /*0c70*/  LEA R5, P0, R12, c[0x0][0x160], 0x1 ;  /* 0x000058000c057a11 */ /* 0x000fe200078008ff */
[----:B------:R-:W-:-:S03]  /*0c80*/  IMAD.WIDE.U32 R10, R32, c[0x0][0x1e0], R30 ;  /* 0x00007800200a7a25 */ /* 0x000fc600078e001e */
[----:B------:R-:W-:Y:S01]  /*0c90*/  LEA.HI.X R4, R12, c[0x0][0x164], R4, 0x1, P0 ;  /* 0x000059000c047a11 */ /* 0x000fe200000f0c04 */
[----:B------:R-:W-:Y:S01]  /*0ca0*/  IMAD.MOV.U32 R12, RZ, RZ, R10 ;  /* 0x000000ffff0c7224 */ /* 0x000fe200078e000a */
[----:B------:R-:W1:Y:S01]  /*0cb0*/  SHFL.IDX PT, R14, R5, RZ, 0x181f ;  /* 0x00181fff050e7589 */ /* 0x000e6200000e0000 */
[----:B------:R-:W-:Y:S01]  /*0cc0*/  IMAD.IADD R13, R11, 0x1, R3 ;  /* 0x000000010b0d7824 */ /* 0x000fe200078e0203 */
[----:B------:R-:W-:Y:S02]  /*0cd0*/  IADD3 R3, R30, 0x40, RZ ;  /* 0x000000401e037810 */ /* 0x000fe40007ffe0ff */
[----:B------:R-:W3:Y:S01]  /*0ce0*/  SHFL.IDX PT, R15, R4, RZ, 0x181f ;  /* 0x00181fff040f7589 */ /* 0x000ee200000e0000 */
[----:B------:R-:W-:Y:S01]  /*0cf0*/  IMAD.WIDE.U32 R244, R244, c[0x0][0x1e8], R12 ;  /* 0x00007a00f4f47a25 */ /* 0x000fe200078e000c */
[----:B------:R-:W-:Y:S02]  /*0d00*/  LEA.HI R11, R113, R112, RZ, 0x6 ;  /* 0x00000070710b7211 */ /* 0x000fe400078f30ff */
[----:B------:R-:W4:Y:S01]  /*0d10*/  SHFL.IDX PT, R12, R5, 0x1, 0x181f ;  /* 0x00381f00050c7f89 */ /* 0x000f2200000e0000 */
[----:B------:R-:W-:-:S02]  /*0d20*/  ISETP.GE.AND P0, PT, R6, R9, PT ;  /* 0x000000090600720c */ /* 0x000fc40003f06270 */
[----:B------:R-:W-:Y:S01]  /*0d30*/  @!P5 SHF.R.S32.HI R6, RZ, 0x1f, R3 ;  /* 0x0000001fff06d819 */ /* 0x000fe20000011403 */
[----:B------:R-:W5:Y:S01]  /*0d40*/  SHFL.IDX PT, R13, R4, 0x1, 0x181f ;  /* 0x00381f00040d7f89 */ /* 0x000f6200000e0000 */
[----:B------:R-:W-:Y:S02]  /*0d50*/  SHF.L.U32 R11, R11, 0x3, RZ ;  /* 0x000000030b0b7819 */ /* 0x000fe400000006ff */
[----:B------:R-:W-:Y:S01]  /*0d60*/  @!P5 LEA.HI R6, R6, R3, RZ, 0x3 ;  /* 0x000000030606d211 */ /* 0x000fe200078f18ff */
[----:B------:R-:W5:Y:S01]  /*0d70*/  SHFL.IDX PT, R18, R5, 0x2, 0x181f ;  /* 0x00581f0005127f89 */ /* 0x000f6200000e0000 */
[----:B------:R-:W-:Y:S02]  /*0d80*/  LOP3.LUT R8, R8, 0xfffffe00, R11, 0xf8, !PT ;  /* 0xfffffe0008087812 */ /* 0x000fe400078ef80b */
[----:B------:R-:W-:Y:S01]  /*0d90*/  IADD3 R245, R245, UR4, RZ ;  /* 0x00000004f5f57c10 */ /* 0x000fe2000fffe0ff */
[----:B------:R-:W5:Y:S01]  /*0da0*/  SHFL.IDX PT, R19, R4, 0x2, 0x181f ;  /* 0x00581f0004137f89 */ /* 0x000f6200000e0000 */
[----:B------:R-:W-:Y:S01]  /*0db0*/  UIMAD UR4, UR18, UR16, URZ ;  /* 0x00000010120472a4 */ /* 0x000fe2000f8e023f */
[----:B------:R-:W-:Y:S01]  /*0dc0*/  IMAD.SHL.U32 R243, R8, 0x2, RZ ;  /* 0x0000000208f37824 */ /* 0x000fe200078e00ff */
[----:B-1----:R-:W-:Y:S01]  /*0dd0*/  @!P5 LEA R16, P2, R30, R14, 0x1 ;  /* 0x0000000e1e10d211 */ /* 0x002fe200078408ff */
[----:B------:R1:W2:Y:S01]  /*0de0*/  SHFL.IDX PT, R10, R5, 0x3, 0x181f ;  /* 0x00781f00050a7f89 */ /* 0x0002a200000e0000 */
[----:B------:R-:W-:-:S02]  /*0df0*/  UIMAD UR4, UR11, UR19, UR4 ;  /* 0x000000130b0472a4 */ /* 0x000fc4000f8e0204 */
[C---:B---3--:R-:W-:Y:S01]  /*0e00*/  @!P5 LEA.HI.X R17, R30.reuse, R15, R31, 0x1, P2 ;  /* 0x0000000f1e11d211 */ /* 0x048fe200010f0c1f */
[----:B------:R3:W2:Y:S01]  /*0e10*/  SHFL.IDX PT, R11, R4, 0x3, 0x181f ;  /* 0x00781f00040b7f89 */ /* 0x0006a200000e0000 */
[----:B----4-:R-:W-:-:S03]  /*0e20*/  @!P3 LEA R8, P2, R30, R12, 0x1 ;  /* 0x0000000c1e08b211 */ /* 0x010fc600078408ff */
[----:B------:R4:W-:Y:S01]  /*0e30*/  @!P5 LDGSTS.E.BYPASS.LTC128B.128 [R243+0x100], [R16.64], !P6 ;  /* 0x0010000010f3dfae */ /* 0x0009e2000f101d4e */
[C---:B-----5:R-:W-:Y:S01]  /*0e40*/  @!P3 LEA.HI.X R9, R30.reuse, R13, R31, 0x1, P2 ;  /* 0x0000000d1e09b211 */ /* 0x060fe200010f0c1f */
[----:B-1----:R-:W-:Y:S01]  /*0e50*/  IMAD.U32 R5, RZ, RZ, UR6 ;  /* 0x00000006ff057e24 */ /* 0x002fe2000f8e00ff */
[----:B---3--:R-:W-:Y:S02]  /*0e60*/  MOV R4, UR7 ;  /* 0x0000000700047c02 */ /* 0x008fe40008000f00 */
[----:B----4-:R-:W-:-:S04]  /*0e70*/  @!P4 LEA R16, P2, R30, R18, 0x1 ;  /* 0x000000121e10c211 */ /* 0x010fc800078408ff */
[----:B------:R-:W-:Y:S02]  /*0e80*/  @!P4 LEA.HI.X R17, R30, R19, R31, 0x1, P2 ;  /* 0x000000131e11c211 */ /* 0x000fe400010f0c1f */
[----:B--2---:R-:W-:Y:S01]  /*0e90*/  @P1 SHF.R.S32.HI R251, RZ, 0x1f, R250 ;  /* 0x0000001ffffb1819 */ /* 0x004fe200000114fa */
[----:B------:R-:W-:Y:S01]  /*0ea0*/  @!P1 IMAD.MOV.U32 R250, RZ, RZ, R0 ;  /* 0x000000fffffa9224 */ /* 0x000fe200078e0000 */
[----:B------:R-:W-:Y:S01]  /*0eb0*/  @!P3 SHF.R.S32.HI R0, RZ, 0x1f, R3 ;  /* 0x0000001fff00b819 */ /* 0x000fe20000011403 */
[----:B------:R-:W-:Y:S01]  /*0ec0*/  @!P1 IMAD.MOV.U32 R251, RZ, RZ, R7 ;  /* 0x000000fffffb9224 */ /* 0x000fe200078e0007 */
[----:B------:R-:W-:Y:S01]  /*0ed0*/  ISETP.GE.AND P1, PT, R3, c[0x0][0x198], PT ;  /* 0x0000660003007a0c */ /* 0x000fe20003f26270 */
[----:B------:R-:W-:Y:S01]  /*0ee0*/  IMAD.WIDE.U32 R244, R250, c[0x0][0x1f0], R244 ;  /* 0x00007c00faf47a25 */ /* 0x000fe200078e00f4 */
[----:B------:R-:W-:Y:S02]  /*0ef0*/  @!P5 LOP3.LUT R7, R6, 0xfffffff8, RZ, 0xc0, !PT ;  /* 0xfffffff80607d812 */ /* 0x000fe400078ec0ff */
[----:B------:R-:W-:Y:S01]  /*0f00*/  @!P3 LEA.HI R0, R0, R3, RZ, 0x3 ;  /* 0x000000030000b211 */ /* 0x000fe200078f18ff */
[----:B------:R-:W-:-:S02]  /*0f10*/  IMAD R247, R251, c[0x0][0x1f0], RZ ;  /* 0x00007c00fbf77a24 */ /* 0x000fc400078e02ff */
[----:B------:R-:W-:Y:S01]  /*0f20*/  @!P5 IMAD.WIDE R20, R7, 0x2, R14 ;  /* 0x000000020714d825 */ /* 0x000fe200078e020e */
[----:B------:R-:W-:Y:S02]  /*0f30*/  @!P3 LOP3.LUT R7, R0, 0xfffffff8, RZ, 0xc0, !PT ;  /* 0xfffffff80007b812 */ /* 0x000fe400078ec0ff */
[----:B------:R-:W-:Y:S01]  /*0f40*/  @!P4 SHF.R.S32.HI R0, RZ, 0x1f, R3 ;  /* 0x0000001fff00c819 */ /* 0x000fe20000011403 */
[----:B------:R-:W-:Y:S02]  /*0f50*/  IMAD R247, R250, c[0x0][0x1f4], R247 ;  /* 0x00007d00faf77a24 */ /* 0x000fe400078e02f7 */
[----:B------:R1:W-:Y:S01]  /*0f60*/  @!P5 LDGSTS.E.BYPASS.LTC128B.128 [R243+0x4100], [R20.64], !P1 ;  /* 0x0410000014f3dfae */ /* 0x0003e2000c901d4e */
[----:B------:R-:W-:Y:S01]  /*0f70*/  ISETP.GE.AND P5, PT, R2, 0x21, PT ;  /* 0x000000210200780c */ /* 0x000fe20003fa6270 */
[----:B------:R-:W-:Y:S01]  /*0f80*/  IMAD.IADD R247, R245, 0x1, R247 ;  /* 0x00000001f5f77824 */ /* 0x000fe200078e02f7 */
[----:B------:R-:W-:Y:S01]  /*0f90*/  @!P4 LEA.HI R0, R0, R3, RZ, 0x3 ;  /* 0x000000030000c211 */ /* 0x000fe200078f18ff */
[----:B------:R2:W-:Y:S01]  /*0fa0*/  @!P3 LDGSTS.E.BYPASS.LTC128B.128 [R243+0x1100], [R8.64], !P6 ;  /* 0x0110000008f3bfae */ /* 0x0005e2000f101d4e */
[----:B------:R-:W-:-:S02]  /*0fb0*/  IMAD.MOV.U32 R246, RZ, RZ, R244 ;  /* 0x000000fffff67224 */ /* 0x000fc400078e00f4 */
[----:B------:R-:W-:Y:S01]  /*0fc0*/  @!P3 IMAD.WIDE R6, R7, 0x2, R12 ;  /* 0x000000020706b825 */ /* 0x000fe200078e020c */
[----:B------:R-:W-:-:S04]  /*0fd0*/  @!P4 LOP3.LUT R0, R0, 0xfffffff8, RZ, 0xc0, !PT ;  /* 0xfffffff80000c812 */ /* 0x000fc800078ec0ff */
[----:B------:R3:W-:Y:S01]  /*0fe0*/  @!P3 LDGSTS.E.BYPASS.LTC128B.128 [R243+0x5100], [R6.64], !P1 ;  /* 0x0510000006f3bfae */ /* 0x0007e2000c901d4e */
[----:B------:R-:W-:Y:S01]  /*0ff0*/  @!P0 LEA R14, P3, R30, R10, 0x1 ;  /* 0x0000000a1e0e8211 */ /* 0x000fe200078608ff */
[----:B------:R-:W-:Y:S02]  /*1000*/  @!P4 IMAD.WIDE R18, R0, 0x2, R18 ;  /* 0x000000020012c825 */ /* 0x000fe400078e0212 */
[----:B------:R4:W-:Y:S01]  /*1010*/  @!P4 LDGSTS.E.BYPASS.LTC128B.128 [R243+0x2100], [R16.64], !P6 ;  /* 0x0210000010f3cfae */ /* 0x0009e2000f101d4e */
[C-C-:B------:R-:W-:Y:S02]  /*1020*/  @!P0 LEA.HI.X R15, R30.reuse, R11, R31.reuse, 0x1, P3 ;  /* 0x0000000b1e0f8211 */ /* 0x140fe400018f0c1f */
[----:B------:R-:W-:Y:S01]  /*1030*/  ISETP.GE.AND P3, PT, R30, c[0x0][0x1d4], PT ;  /* 0x000075001e007a0c */ /* 0x000fe20003f66270 */
[----:B------:R5:W-:Y:S01]  /*1040*/  @!P4 LDGSTS.E.BYPASS.LTC128B.128 [R243+0x6100], [R18.64], !P1 ;  /* 0x0610000012f3cfae */ /* 0x000be2000c901d4e */
[----:B------:R-:W-:Y:S01]  /*1050*/  ISETP.GE.AND P4, PT, R2, 0x41, PT ;  /* 0x000000410200780c */ /* 0x000fe20003f86270 */
[----:B------:R-:W-:-:S02]  /*1060*/  IMAD.WIDE.U32 R30, R32, c[0x0][0x208], R30 ;  /* 0x00008200201e7a25 */ /* 0x000fc400078e001e */
[----:B------:R1:W-:Y:S01]  /*1070*/  @!P0 LDGSTS.E.BYPASS.LTC128B.128 [R243+0x3100], [R14.64], !P6 ;  /* 0x031000000ef38fae */ /* 0x0003e2000f101d4e */
[----:B------:R-:W-:Y:S01]  /*1080*/  ISETP.GE.AND P6, PT, R2, 0x1, PT ;  /* 0x000000010200780c */ /* 0x000fe20003fc6270 */
[----:B--2---:R-:W-:-:S04]  /*1090*/  IMAD.U32 R9, RZ, RZ, UR16 ;  /* 0x00000010ff097e24 */ /* 0x004fc8000f8e00ff */
[----:B------:R-:W-:-:S04]  /*10a0*/  IMAD.WIDE.U32 R8, R9, UR19, R246 ;  /* 0x0000001309087c25 */ /* 0x000fc8000f8e00f6 */
[----:B---3--:R-:W-:Y:S01]  /*10b0*/  IMAD.U32 R7, RZ, RZ, UR6 ;  /* 0x00000006ff077e24 */ /* 0x008fe2000f8e00ff */
[----:B------:R-:W-:Y:S02]  /*10c0*/  @P5 LEA R5, P2, R5, R8, 0x5 ;  /* 0x0000000805055211 */ /* 0x000fe400078428ff */
[----:B------:R-:W-:Y:S01]  /*10d0*/  IADD3 R9, R9, UR4, RZ ;  /* 0x0000000409097c10 */ /* 0x000fe2000fffe0ff */
[----:B------:R-:W-:Y:S01]  /*10e0*/  ULDC.64 UR4, c[0x0][0x210] ;  /* 0x0000840000047ab9 */ /* 0x000fe20000000a00 */
[----:B------:R-:W-:Y:S01]  /*10f0*/  LEA.HI R6, R113, R112, RZ, 0x4 ;  /* 0x0000007071067211 */ /* 0x000fe200078f20ff */
[----:B------:R-:W-:Y:S01]  /*1100*/  UIMAD UR4, UR20, UR4, URZ ;  /* 0x00000004140472a4 */ /* 0x000fe2000f8e023f */
[----:B------:R-:W-:Y:S02]  /*1110*/  @P5 LEA.HI.X R4, R7, R9, R4, 0x5, P2 ;  /* 0x0000000907045211 */ /* 0x000fe400010f2c04 */
[----:B------:R-:W-:Y:S02]  /*1120*/  @P5 LEA R12, P2, R5, c[0x0][0x1c8], 0x1 ;  /* 0x00007200050c5a11 */ /* 0x000fe400078408ff */
[----:B------:R-:W-:-:S02]  /*1130*/  SHF.R.S32.HI R7, RZ, 0x4, R6 ;  /* 0x00000004ff077819 */ /* 0x000fc40000011406 */
[----:B------:R-:W-:Y:S02]  /*1140*/  @P5 LEA.HI.X R13, R5, c[0x0][0x1cc], R4, 0x1, P2 ;  /* 0x00007300050d5a11 */ /* 0x000fe400010f0c04 */
[----:B------:R-:W-:Y:S02]  /*1150*/  @!P0 SHF.R.S32.HI R4, RZ, 0x1f, R3 ;  /* 0x0000001fff048819 */ /* 0x000fe40000011403 */
[----:B------:R-:W-:Y:S02]  /*1160*/  LOP3.LUT R5, R6, 0xfffffff0, RZ, 0xc0, !PT ;  /* 0xfffffff006057812 */ /* 0x000fe400078ec0ff */
[----:B------:R-:W-:Y:S02]  /*1170*/  @!P0 LEA.HI R4, R4, R3, RZ, 0x3 ;  /* 0x0000000304048211 */ /* 0x000fe400078f18ff */
[----:B------:R-:W-:Y:S01]  /*1180*/  ISETP.GE.AND P2, PT, R2, 0x61, PT ;  /* 0x000000610200780c */ /* 0x000fe20003f46270 */
[----:B------:R-:W-:Y:S01]  /*1190*/  IMAD.IADD R5, R112, 0x1, -R5 ;  /* 0x0000000170057824 */ /* 0x000fe200078e0a05 */
[----:B------:R-:W-:-:S02]  /*11a0*/  @!P0 LOP3.LUT R4, R4, 0xfffffff8, RZ, 0xc0, !PT ;  /* 0xfffffff804048812 */ /* 0x000fc400078ec0ff */
[----:B------:R-:W-:Y:S02]  /*11b0*/  LEA.HI R6, R6, R7, RZ, 0x1 ;  /* 0x0000000706067211 */ /* 0x000fe400078f08ff */
[----:B------:R-:W-:Y:S01]  /*11c0*/  SHF.R.S32.HI R0, RZ, 0x1f, R5 ;  /* 0x0000001fff007819 */ /* 0x000fe20000011405 */
[----:B----4-:R-:W-:Y:S01]  /*11d0*/  @!P0 IMAD.WIDE R16, R4, 0x2, R10 ;  /* 0x0000000204108825 */ /* 0x010fe200078e020a */
[----:B------:R-:W-:Y:S02]  /*11e0*/  LOP3.LUT R6, R6, 0xfffffffe, RZ, 0xc0, !PT ;  /* 0xfffffffe06067812 */ /* 0x000fe400078ec0ff */
[----:B------:R-:W-:Y:S02]  /*11f0*/  LEA.HI R0, R0, R5, RZ, 0x3 ;  /* 0x0000000500007211 */ /* 0x000fe400078f18ff */
[----:B------:R2:W-:Y:S01]  /*1200*/  @!P0 LDGSTS.E.BYPASS.LTC128B.128 [R243+0x7100], [R16.64], !P1 ;  /* 0x0710000010f38fae */ /* 0x0005e2000c901d4e */
[----:B-1----:R-:W-:Y:S01]  /*1210*/  @P6 LEA R14, P0, R8, c[0x0][0x1c8], 0x1 ;  /* 0x00007200080e6a11 */ /* 0x002fe200078008ff */
[----:B------:R-:W-:Y:S01]  /*1220*/  VOTEU.ANY UP0, P2 ;  /* 0x00000000003f7886 */ /* 0x000fe20001000100 */
[----:B------:R-:W-:Y:S01]  /*1230*/  LOP3.LUT R2, R0, 0xfffffff8, RZ, 0xc0, !PT ;  /* 0xfffffff800027812 */ /* 0x000fe200078ec0ff */
[----:B------:R-:W0:Y:S01]  /*1240*/  LDGDEPBAR ;  /* 0x00000000000079af */ /* 0x000e220000000000 */
[C-C-:B------:R-:W-:Y:S01]  /*1250*/  @P6 LEA.HI.X R15, R8.reuse, c[0x0][0x1cc], R9.reuse, 0x1, P0 ;  /* 0x00007300080f6a11 */ /* 0x140fe200000f0c09 */
[----:B------:R-:W-:Y:S01]  /*1260*/  IMAD.IADD R6, R7, 0x1, -R6 ;  /* 0x0000000107067824 */ /* 0x000fe200078e0a06 */
[----:B------:R-:W-:Y:S01]  /*1270*/  @P4 IADD3 R4, P0, R8, UR12, RZ ;  /* 0x0000000c08044c10 */ /* 0x000fe2000ff1e0ff */
[----:B------:R-:W-:Y:S01]  /*1280*/  IMAD.IADD R2, R5, 0x1, -R2 ;  /* 0x0000000105027824 */ /* 0x000fe200078e0a02 */
[----:B------:R-:W-:Y:S01]  /*1290*/  @UP0 UIMAD UR7, UR7, 0x60, URZ ;  /* 0x00000060070708a4 */ /* 0x000fe2000f8e023f */
[----:B------:R-:W-:Y:S01]  /*12a0*/  IMAD.U32 R5, RZ, RZ, UR6 ;  /* 0x00000006ff057e24 */ /* 0x000fe2000f8e00ff */
[----:B------:R-:W-:Y:S01]  /*12b0*/  @P4 IADD3.X R11, R9, UR9, RZ, P0, !PT ;  /* 0x00000009090b4c10 */ /* 0x000fe200087fe4ff */
[----:B------:R1:W-:Y:S01]  /*12c0*/  @P6 LDGSTS.E.BYPASS.LTC128B.128 [R243+0x8100], [R14.64], !P3 ;  /* 0x081000000ef36fae */ /* 0x0003e2000d901d4e */
[----:B------:R-:W-:Y:S01]  /*12d0*/  ISETP.GE.AND P0, PT, R3, c[0x0][0x1d4], PT ;  /* 0x0000750003007a0c */ /* 0x000fe20003f06270 */
[----:B------:R-:W-:Y:S01]  /*12e0*/  @P2 IMAD.WIDE.U32 R8, R5, 0x60, R8 ;  /* 0x0000006005082825 */ /* 0x000fe200078e0008 */
[----:B------:R-:W-:-:S02]  /*12f0*/  SHF.L.U32 R7, R6, 0x3, RZ ;  /* 0x0000000306077819 */ /* 0x000fc400000006ff */
[----:B------:R-:W-:Y:S01]  /*1300*/  LEA.HI R113, R113, R112, RZ, 0x5 ;  /* 0x0000007071717211 */ /* 0x000fe200078f28ff */
[----:B------:R-:W-:Y:S02]  /*1310*/  IMAD.SHL.U32 R10, R2, 0x40, RZ ;  /* 0x00000040020a7824 */ /* 0x000fe400078e00ff */
[----:B------:R-:W-:Y:S02]  /*1320*/  IMAD.SHL.U32 R0, R0, 0x40, RZ ;  /* 0x0000004000007824 */ /* 0x000fe400078e00ff */
[----:B------:R-:W-:Y:S01]  /*1330*/  IMAD.SHL.U32 R5, R113, 0x20, RZ ;  /* 0x0000002071057824 */ /* 0x000fe200078e00ff */
[----:B------:R-:W-:-:S03]  /*1340*/  LOP3.LUT R10, R10, 0x1c0, RZ, 0xc0, !PT ;  /* 0x000001c00a0a7812 */ /* 0x000fc600078ec0ff */
[----:B------:R1:W-:Y:S01]  /*1350*/  @P6 LDGSTS.E.BYPASS.LTC128B.128 [R243+0xc100], [R14.64+0x80], !P0 ;  /* 0x0c1000800ef36fae */ /* 0x0003e2000c101d4e */
[----:B--2---:R-:W-:Y:S02]  /*1360*/  @P4 LEA R16, P1, R4, c[0x0][0x1c8], 0x1 ;  /* 0x0000720004104a11 */ /* 0x004fe400078208ff */
[----:B------:R-:W-:Y:S01]  /*1370*/  LOP3.LUT R3, R10, 0x8, R7, 0xf8, !PT ;  /* 0x000000080a037812 */ /* 0x000fe200078ef807 */
[----:B------:R1:W-:Y:S01]  /*1380*/  @P5 LDGSTS.E.BYPASS.LTC128B.128 [R243+0x9100], [R12.64], !P3 ;  /* 0x091000000cf35fae */ /* 0x0003e2000d901d4e */
[----:B------:R-:W-:Y:S01]  /*1390*/  @P4 LEA.HI.X R17, R4, c[0x0][0x1cc], R11, 0x1, P1 ;  /* 0x0000730004114a11 */ /* 0x000fe200008f0c0b */
[----:B------:R-:W-:Y:S01]  /*13a0*/  IMAD.MOV.U32 R7, RZ, RZ, 0x10 ;  /* 0x00000010ff077424 */ /* 0x000fe200078e00ff */
[----:B------:R-:W-:Y:S01]  /*13b0*/  @P2 IADD3 R4, R9, UR7, RZ ;  /* 0x0000000709042c10 */ /* 0x000fe2000fffe0ff */
[----:B------:R1:W-:Y:S01]  /*13c0*/  @P5 LDGSTS.E.BYPASS.LTC128B.128 [R243+0xd100], [R12.64+0x80], !P0 ;  /* 0x0d1000800cf35fae */ /* 0x0003e2000c101d4e */
[----:B-----5:R-:W-:Y:S01]  /*13d0*/  @P2 LEA R18, P1, R8, c[0x0][0x1c8], 0x1 ;  /* 0x0000720008122a11 */ /* 0x020fe200078208ff */
[----:B------:R-:W-:Y:S01]  /*13e0*/  IMAD.SHL.U32 R9, R32, 0x8, RZ ;  /* 0x0000000820097824 */ /* 0x000fe200078e00ff */
[----:B------:R-:W-:Y:S01]  /*13f0*/  SHF.R.U32.HI R10, RZ, 0x3, R10 ;  /* 0x00000003ff0a7819 */ /* 0x000fe2000001160a */
[----:B------:R2:W-:Y:S01]  /*1400*/  @P4 LDGSTS.E.BYPASS.LTC128B.128 [R243+0xa100], [R16.64], !P3 ;  /* 0x0a10000010f34fae */ /* 0x0005e2000d901d4e */
[----:B------:R-:W-:Y:S01]  /*1410*/  @P2 LEA.HI.X R19, R8, c[0x0][0x1cc], R4, 0x1, P1 ;  /* 0x0000730008132a11 */ /* 0x000fe200008f0c04 */
[----:B------:R-:W-:Y:S01]  /*1420*/  IMAD.SHL.U32 R4, R29, 0x40, RZ ;  /* 0x000000401d047824 */ /* 0x000fe200078e00ff */
[----:B------:R-:W-:Y:S01]  /*1430*/  LOP3.LUT R3, R3, R10, RZ, 0x3c, !PT ;  /* 0x0000000a03037212 */ /* 0x000fe200078e3cff */
[----:B------:R2:W-:Y:S01]  /*1440*/  @P4 LDGSTS.E.BYPASS.LTC128B.128 [R243+0xe100], [R16.64+0x80], !P0 ;  /* 0x0e10008010f34fae */ /* 0x0005e2000c101d4e */
[----:B------:R-:W-:-:S02]  /*1450*/  UIMAD UR7, UR10, UR5, UR4 ;  /* 0x000000050a0772a4 */ /* 0x000fc4000f8e0204 */
[----:B------:R-:W-:Y:S01]  /*1460*/  LOP3.LUT R0, R3, 0xfffffe00, R0, 0xf8, !PT ;  /* 0xfffffe0003007812 */ /* 0x000fe200078ef800 */
[----:B------:R2:W-:Y:S01]  /*1470*/  @P2 LDGSTS.E.BYPASS.LTC128B.128 [R243+0xb100], [R18.64], !P3 ;  /* 0x0b10000012f32fae */ /* 0x0005e2000d901d4e */
[----:B------:R-:W-:Y:S01]  /*1480*/  LOP3.LUT R3, R5, 0x7ffffc00, RZ, 0xc0, !PT ;  /* 0x7ffffc0005037812 */ /* 0x000fe200078ec0ff */
[----:B------:R-:W-:Y:S01]  /*1490*/  IMAD.MOV.U32 R5, RZ, RZ, 0x20 ;  /* 0x00000020ff057424 */ /* 0x000fe200078e00ff */
[----:B------:R-:W-:Y:S01]  /*14a0*/  LOP3.LUT R4, R4, 0x1c0, RZ, 0xc0, !PT ;  /* 0x000001c004047812 */ /* 0x000fe200078ec0ff */
[----:B------:R2:W-:Y:S01]  /*14b0*/  @P2 LDGSTS.E.BYPASS.LTC128B.128 [R243+0xf100], [R18.64+0x80], !P0 ;  /* 0x0f10008012f32fae */ /* 0x0005e2000c101d4e */
[----:B------:R-:W-:Y:S01]  /*14c0*/  R2P PR, R2, 0x6 ;  /* 0x0000000602007804 */ /* 0x000fe20000000000 */
[----:B------:R-:W-:Y:S01]  /*14d0*/  ULDC.64 UR4, c[0x0][0x208] ;  /* 0x0000820000047ab9 */ /* 0x000fe20000000a00 */
[----:B------:R-:W-:Y:S01]  /*14e0*/  IADD3 R3, R0, R3, RZ ;  /* 0x0000000300037210 */ /* 0x000fe20007ffe0ff */
[----:B------:R-:W0:Y:S01]  /*14f0*/  LDGDEPBAR ;  /* 0x00000000000079af */ /* 0x000e220000000000 */
[----:B------:R-:W-:Y:S01]  /*1500*/  LOP3.LUT R9, R4, 0x8, R9, 0xf8, !PT ;  /* 0x0000000804097812 */ /* 0x000fe200078ef809 */
[----:B------:R-:W-:Y:S01]  /*1510*/  UIMAD UR11, UR11, UR4, URZ ;  /* 0x000000040b0b72a4 */ /* 0x000fe2000f8e023f */
[----:B------:R-:W-:Y:S01]  /*1520*/  SHF.R.U32.HI R4, RZ, 0x3, R4 ;  /* 0x00000003ff047819 */ /* 0x000fe20000011604 */
[----:B------:R-:W-:Y:S01]  /*1530*/  UIMAD.WIDE.U32 UR22, UR16, UR4, URZ ;  /* 0x00000004101672a5 */ /* 0x000fe2000f8e003f */
[----:B------:R-:W-:Y:S01]  /*1540*/  SEL R7, R7, 0xfffffff0, !P1 ;  /* 0xfffffff007077807 */ /* 0x000fe20004800000 */
[----:B------:R-:W-:Y:S01]  /*1550*/  UIMAD UR11, UR16, UR5, UR11 ;  /* 0x00000005100b72a4 */ /* 0x000fe2000f8e020b */
[----:B------:R-:W-:-:S02]  /*1560*/  LEA R2, R3, 0x100, 0x1 ;  /* 0x0000010003027811 */ /* 0x000fc400078e08ff */
[----:B------:R-:W-:Y:S01]  /*1570*/  LOP3.LUT R9, R9, R4, RZ, 0x3c, !PT ;  /* 0x0000000409097212 */ /* 0x000fe200078e3cff */
[----:B------:R-:W-:Y:S01]  /*1580*/  UIADD3 UR20, UR23, UR11, URZ ;  /* 0x0000000b17147290 */ /* 0x000fe2000fffe03f */
[----:B------:R-:W-:Y:S01]  /*1590*/  SEL R5, R5, 0xffffffe0, !P2 ;  /* 0xffffffe005057807 */ /* 0x000fe20005000000 */
[--C-:B------:R-:W-:Y:S01]  /*15a0*/  IMAD R4, R7, 0x2, R2.reuse ;  /* 0x0000000207047824 */ /* 0x100fe200078e0202 */
[----:B------:R-:W-:Y:S01]  /*15b0*/  LOP3.LUT P1, RZ, R29, 0x2, RZ, 0xc0, !PT ;  /* 0x000000021dff7812 */ /* 0x000fe2000782c0ff */
[----:B------:R-:W-:Y:S01]  /*15c0*/  IMAD R242, R6, 0x200, R9 ;  /* 0x0000020006f27824 */ /* 0x000fe200078e0209 */
[----:B------:R-:W-:Y:S01]  /*15d0*/  UMOV UR11, 0xffffff80 ;  /* 0xffffff80000b7882 */ /* 0x000fe20000000000 */
[----:B------:R-:W-:Y:S01]  /*15e0*/  IMAD.SHL.U32 R6, R3, 0x2, RZ ;  /* 0x0000000203067824 */ /* 0x000fe200078e00ff */
[----:B------:R-:W-:Y:S01]  /*15f0*/  LOP3.LUT P2, RZ, R29, 0x4, RZ, 0xc0, !PT ;  /* 0x000000041dff7812 */ /* 0x000fe2000784c0ff */
[C---:B------:R-:W-:Y:S01]  /*1600*/  IMAD R3, R5.reuse, 0x2, R2 ;  /* 0x0000000205037824 */ /* 0x040fe200078e0202 */
[----:B------:R-:W-:Y:S01]  /*1610*/  LEA R2, R5, R4, 0x1 ;  /* 0x0000000405027211 */ /* 0x000fe200078e08ff */
[----:B------:R-:W-:Y:S01]  /*1620*/  IMAD.SHL.U32 R242, R242, 0x2, RZ ;  /* 0x00000002f2f27824 */ /* 0x000fe200078e00ff */
[----:B------:R-:W-:-:S04]  /*1630*/  DEPBAR.LE SB0, 0x1 ;  /* 0x000080400000791a */ /* 0x000fc80000000000 */
[----:B------:R-:W-:Y:S01]  /*1640*/  BAR.SYNC.DEFER_BLOCKING 0x0 ;  /* 0x0000000000007b1d */ /* 0x000fe20000010000 */
[----:B------:R-:W-:-:S05]  /*1650*/  IADD3 R241, R242, 0x8120, RZ ;  /* 0x00008120f2f17810 */ /* 0x000fca0007ffe0ff */
[----:B------:R-:W-:Y:S04]  /*1660*/  LDSM.16.M88.4 R136, [R6+0x100] ;  /* 0x000100000688783b */ /* 0x000fe80000000200 */
[----:B------:R3:W-:Y:S04]  /*1670*/  LDSM.16.M88.4 R184, [R6+0x4100] ;  /* 0x0041000006b8783b */ /* 0x0007e80000000200 */
[----:B------:R-:W-:Y:S04]  /*1680*/  LDSM.16.M88.4 R172, [R4] ;  /* 0x0000000004ac783b */ /* 0x000fe80000000200 */
[----:B------:R-:W-:Y:S04]  /*1690*/  LDSM.16.M88.4 R188, [R4+0x4000] ;  /* 0x0040000004bc783b */ /* 0x000fe80000000200 */
[----:B------:R-:W-:Y:S04]  /*16a0*/  LDSM.16.M88.4 R176, [R3] ;  /* 0x0000000003b0783b */ /* 0x000fe80000000200 */
[----:B------:R4:W-:Y:S04]  /*16b0*/  LDSM.16.M88.4 R192, [R3+0x4000] ;  /* 0x0040000003c0783b */ /* 0x0009e80000000200 */
[----:B------:R-:W-:Y:S01]  /*16c0*/  LDSM.16.M88.4 R180, [R2] ;  /* 0x0000000002b4783b */ /* 0x000fe20000000200 */
[----:B---3--:R-:W-:-:S03]  /*16d0*/  IADD3 R6, R242, 0x8100, RZ ;  /* 0x00008100f2067810 */ /* 0x008fc60007ffe0ff */
[----:B------:R3:W-:Y:S01]  /*16e0*/  LDSM.16.M88.4 R212, [R2+0x4000] ;  /* 0x0040000002d4783b */ /* 0x0007e20000000200 */
[----:B------:R-:W-:-:S03]  /*16f0*/  @P1 IADD3 R241, R6, -0x20, RZ ;  /* 0xffffffe006f11810 */ /* 0x000fc60007ffe0ff */
[----:B------:R-:W-:Y:S01]  /*1700*/  BAR.SYNC.DEFER_BLOCKING 0x0 ;  /* 0x0000000000007b1d */ /* 0x000fe20000010000 */
[C---:B------:R-:W-:Y:S02]  /*1710*/  IADD3 R235, R241.reuse, 0x800, RZ ;  /* 0x00000800f1eb7810 */ /* 0x040fe40007ffe0ff */
[C---:B------:R-:W-:Y:S02]  /*1720*/  IADD3 R234, R241.reuse, 0x1000, RZ ;  /* 0x00001000f1ea7810 */ /* 0x040fe40007ffe0ff */
[C---:B------:R-:W-:Y:S02]  /*1730*/  IADD3 R233, R241.reuse, 0x1800, RZ ;  /* 0x00001800f1e97810 */ /* 0x040fe40007ffe0ff */
[C---:B------:R-:W-:Y:S01]  /*1740*/  IADD3 R232, R241.reuse, 0x2000, RZ ;  /* 0x00002000f1e87810 */ /* 0x040fe20007ffe0ff */
[----:B----4-:R-:W-:Y:S01]  /*1750*/  IMAD R3, R28, c[0x0][0x208], RZ ;  /* 0x000082001c037a24 */ /* 0x010fe200078e02ff */
[C---:B------:R-:W-:Y:S02]  /*1760*/  IADD3 R231, R241.reuse, 0x2800, RZ ;  /* 0x00002800f1e77810 */ /* 0x040fe40007ffe0ff */
[----:B------:R-:W-:-:S02]  /*1770*/  IADD3 R230, R241, 0x3000, RZ ;  /* 0x00003000f1e67810 */ /* 0x000fc40007ffe0ff */
[C---:B------:R-:W-:Y:S02]  /*1780*/  IADD3 R229, R241.reuse, 0x3800, RZ ;  /* 0x00003800f1e57810 */ /* 0x040fe40007ffe0ff */
[C---:B------:R-:W-:Y:S01]  /*1790*/  IADD3 R227, R241.reuse, 0x4000, RZ ;  /* 0x00004000f1e37810 */ /* 0x040fe20007ffe0ff */
[----:B---3--:R-:W-:Y:S01]  /*17a0*/  IMAD R2, R32, c[0x0][0x20c], R3 ;  /* 0x0000830020027a24 */ /* 0x008fe200078e0203 */
[----:B------:R-:W-:Y:S01]  /*17b0*/  IADD3 R226, R241, 0x4800, RZ ;  /* 0x00004800f1e27810 */ /* 0x000fe20007ffe0ff */
[----:B------:R-:W-:Y:S01]  /*17c0*/  IMAD R3, R251, c[0x0][0x218], RZ ;  /* 0x00008600fb037a24 */ /* 0x000fe200078e02ff */
[----:B------:R-:W-:Y:S01]  /*17d0*/  IADD3 R225, R241, 0x5000, RZ ;  /* 0x00005000f1e17810 */ /* 0x000fe20007ffe0ff */
[----:B------:R-:W-:-:S04]  /*17e0*/  DEPBAR.LE SB0, 0x0 ;  /* 0x000080000000791a */ /* 0x000fc80000000000 */
[----:B------:R-:W-:Y:S01]  /*17f0*/  BAR.SYNC.DEFER_BLOCKING 0x0 ;  /* 0x0000000000007b1d */ /* 0x000fe20000010000 */
[----:B------:R-:W-:Y:S01]  /*1800*/  IMAD R3, R250, c[0x0][0x21c], R3 ;  /* 0x00008700fa037a24 */ /* 0x000fe200078e0203 */
[C---:B------:R-:W-:Y:S02]  /*1810*/  IADD3 R224, R241.reuse, 0x5800, RZ ;  /* 0x00005800f1e07810 */ /* 0x040fe40007ffe0ff */
[C---:B------:R-:W-:Y:S02]  /*1820*/  IADD3 R223, R241.reuse, 0x6000, RZ ;  /* 0x00006000f1df7810 */ /* 0x040fe40007ffe0ff */
[C---:B------:R-:W-:Y:S02]  /*1830*/  IADD3 R222, R241.reuse, 0x6800, RZ ;  /* 0x00006800f1de7810 */ /* 0x040fe40007ffe0ff */
[C---:B------:R-:W-:Y:S02]  /*1840*/  IADD3 R221, R241.reuse, 0x7000, RZ ;  /* 0x00007000f1dd7810 */ /* 0x040fe40007ffe0ff */
[----:B------:R-:W-:Y:S01]  /*1850*/  IADD3 R220, R241, 0x7800, RZ ;  /* 0x00007800f1dc7810 */ /* 0x000fe20007ffe0ff */
[----:B------:R-:W3:Y:S04]  /*1860*/  LDSM.16.M88.4 R84, [R242+0x8900] ;  /* 0x00890000f254783b */ /* 0x000ee80000000200 */
[----:B------:R-:W-:Y:S04]  /*1870*/  LDSM.16.M88.4 R20, [R241+0x800] ;  /* 0x00080000f114783b */ /* 0x000fe80000000200 */
[----:B-1----:R-:W2:Y:S04]  /*1880*/  LDSM.16.M88.4 R12, [R242+0x8100] ;  /* 0x00810000f20c783b */ /* 0x002ea80000000200 */
[----:B------:R-:W1:Y:S04]  /*1890*/  LDSM.16.M88.4 R24, [R241] ;  /* 0x00000000f118783b */ /* 0x000e680000000200 */
[----:B------:R-:W4:Y:S04]  /*18a0*/  LDSM.16.M88.4 R76, [R242+0x9100] ;  /* 0x00910000f24c783b */ /* 0x000f280000000200 */
[----:B------:R-:W-:Y:S04]  /*18b0*/  LDSM.16.M88.4 R100, [R241+0x1000] ;  /* 0x00100000f164783b */ /* 0x000fe80000000200 */
[----:B------:R-:W5:Y:S04]  /*18c0*/  LDSM.16.M88.4 R44, [R242+0xa100] ;  /* 0x00a10000f22c783b */ /* 0x000f680000000200 */
[----:B------:R-:W-:Y:S04]  /*18d0*/  LDSM.16.M88.4 R52, [R242+0x9900] ;  /* 0x00990000f234783b */ /* 0x000fe80000000200 */
[----:B------:R-:W1:Y:S04]  /*18e0*/  LDSM.16.M88.4 R36, [R242+0xa900] ;  /* 0x00a90000f224783b */ /* 0x000e680000000200 */
[----:B------:R-:W-:Y:S01]  /*18f0*/  LDSM.16.M88.4 R96, [R241+0x1800] ;  /* 0x00180000f160783b */ /* 0x000fe20000000200 */
[C---:B---3--:R-:W-:Y:S03]  /*1900*/  HMMA.16816.F32 R8, R136.reuse, R84, RZ ;  /* 0x000000548808723c */ /* 0x048fe600000018ff */
[----:B------:R-:W-:Y:S04]  /*1910*/  LDSM.16.M88.4 R88, [R241+0x2000] ;  /* 0x00200000f158783b */ /* 0x000fe80000000200 */
[----:B------:R-:W-:Y:S01]  /*1920*/  LDSM.16.M88.4 R68, [R241+0x2800] ;  /* 0x00280000f144783b */ /* 0x000fe20000000200 */
[C---:B------:R-:W-:Y:S03]  /*1930*/  HMMA.16816.F32 R84, R136.reuse, R86, RZ ;  /* 0x000000568854723c */ /* 0x040fe600000018ff */
[----:B------:R-:W-:Y:S04]  /*1940*/  LDSM.16.M88.4 R64, [R241+0x3000] ;  /* 0x00300000f140783b */ /* 0x000fe80000000200 */
[----:B------:R-:W-:Y:S01]  /*1950*/  LDSM.16.M88.4 R60, [R241+0x3800] ;  /* 0x00380000f13c783b */ /* 0x000fe20000000200 */
[----:B--2---:R-:W-:Y:S08]  /*1960*/  HMMA.16816.F32 R16, R136, R12, RZ ;  /* 0x0000000c8810723c */ /* 0x004ff000000018ff */
[----:B------:R-:W-:Y:S07]  /*1970*/  HMMA.16816.F32 R8, R172, R20, R8 ;  /* 0x00000014ac08723c */ /* 0x000fee0000001808 */
[----:B------:R-:W-:Y:S01]  /*1980*/  IMAD.IADD R21, R31, 0x1, R2 ;  /* 0x000000011f157824 */ /* 0x000fe200078e0202 */
[----:B------:R-:W-:Y:S01]  /*1990*/  HMMA.16816.F32 R12, R136, R14, RZ ;  /* 0x0000000e880c723c */ /* 0x000fe200000018ff */
[----:B------:R-:W-:-:S02]  /*19a0*/  IMAD.U32 R2, RZ, RZ, UR10 ;  /* 0x0000000aff027e24 */ /* 0x000fc4000f8e00ff */
[----:B------:R-:W-:Y:S02]  /*19b0*/  IMAD.MOV.U32 R20, RZ, RZ, R30 ;  /* 0x000000ffff147224 */ /* 0x000fe400078e001e */
[----:B------:R-:W-:Y:S02]  /*19c0*/  LDSM.16.M88.4 R28, [R242+0xb100] ;  /* 0x00b10000f21c783b */ /* 0x000fe40000000200 */
[----:B------:R-:W-:Y:S01]  /*19d0*/  IMAD.WIDE.U32 R20, R2, c[0x0][0x210], R20 ;  /* 0x0000840002147a25 */ /* 0x000fe200078e0014 */
[----:B------:R-:W-:Y:S04]  /*19e0*/  HMMA.16816.F32 R84, R172, R22, R84 ;  /* 0x00000016ac54723c */ /* 0x000fe80000001854 */
[----:B------:R-:W-:Y:S01]  /*19f0*/  IADD3 R21, R21, UR7, RZ ;  /* 0x0000000715157c10 */ /* 0x000fe2000fffe0ff */
[----:B------:R-:W-:-:S02]  /*1a00*/  ULDC UR7, c[0x0][0x1d0] ;  /* 0x0000740000077ab9 */ /* 0x000fc40000000800 */
[----:B------:R-:W-:Y:S01]  /*1a10*/  UIMAD UR7, UR16, UR11, UR7 ;  /* 0x0000000b100772a4 */ /* 0x000fe2000f8e0207 */
[----:B-1----:R-:W-:Y:S01]  /*1a20*/  HMMA.16816.F32 R16, R172, R24, R16 ;  /* 0x00000018ac10723c */ /* 0x002fe20000001810 */
[----:B------:R-:W-:Y:S01]  /*1a30*/  IMAD.WIDE.U32 R250, R250, c[0x0][0x218], R20 ;  /* 0x00008600fafa7a25 */ /* 0x000fe200078e0014 */
[----:B------:R-:W-:-:S03]  /*1a40*/  USHF.L.U32 UR11, UR4, 0x6, URZ ;  /* 0x00000006040b7899 */ /* 0x000fc6000800063f */
[----:B------:R-:W-:Y:S01]  /*1a50*/  IMAD.U32 R20, RZ, RZ, UR22 ;  /* 0x00000016ff147e24 */ /* 0x000fe2000f8e00ff */
[----:B------:R-:W-:Y:S01]  /*1a60*/  IADD3 R2, -R32, UR7, RZ ;  /* 0x0000000720027c10 */ /* 0x000fe2000fffe1ff */
[----:B------:R-:W-:Y:S01]  /*1a70*/  IMAD.U32 R21, RZ, RZ, UR23 ;  /* 0x00000017ff157e24 */ /* 0x000fe2000f8e00ff */
[----:B------:R-:W-:Y:S01]  /*1a80*/  IADD3 R248, R251, R3, RZ ;  /* 0x00000003fbf87210 */ /* 0x000fe20007ffe0ff */
[----:B------:R-:W-:Y:S01]  /*1a90*/  IMAD.U32 R21, RZ, RZ, UR20 ;  /* 0x00000014ff157e24 */ /* 0x000fe2000f8e00ff */
[----:B------:R-:W-:Y:S01]  /*1aa0*/  LEA R3, P1, R20, R250, 0x7 ;  /* 0x000000fa14037211 */ /* 0x000fe200078238ff */
[----:B------:R-:W-:Y:S01]  /*1ab0*/  UMOV UR23, 0x6 ;  /* 0x0000000600177882 */ /* 0x000fe20000000000 */
[C---:B------:R-:W-:Y:S01]  /*1ac0*/  ISETP.LT.OR P5, PT, R2.reuse, 0x1, P3 ;  /* 0x000000010200780c */ /* 0x040fe20001fa1670 */
[----:B------:R-:W-:Y:S01]  /*1ad0*/  USHF.L.U64.HI UR20, UR4, UR23, UR5 ;  /* 0x0000001704147299 */ /* 0x000fe20008010205 */
[----:B------:R-:W-:Y:S01]  /*1ae0*/  ISETP.LT.OR P6, PT, R2, 0x1, P0 ;  /* 0x000000010200780c */ /* 0x000fe200007c1670 */
[----:B------:R-:W-:Y:S01]  /*1af0*/  HMMA.16816.F32 R12, R172, R26, R12 ;  /* 0x0000001aac0c723c */ /* 0x000fe2000000180c */
[----:B------:R-:W-:Y:S01]  /*1b00*/  LEA.HI.X R4, R20, R248, R21, 0x7, P1 ;  /* 0x000000f814047211 */ /* 0x000fe200008f3c15 */
[----:B------:R-:W-:Y:S01]  /*1b10*/  UIADD3 UR22, UP0, UR11, 0x80, URZ ;  /* 0x000000800b167890 */ /* 0x000fe2000ff1e03f */
[C---:B------:R-:W-:Y:S01]  /*1b20*/  LEA R34, P1, R3.reuse, c[0x0][0x1f8], 0x1 ;  /* 0x00007e0003227a11 */ /* 0x040fe200078208ff */
[----:B------:R-:W1:Y:S01]  /*1b30*/  LDSM.16.M88.4 R20, [R242+0xb900] ;  /* 0x00b90000f214783b */ /* 0x000e620000000200 */
[----:B------:R-:W-:Y:S01]  /*1b40*/  ISETP.LT.OR P4, PT, R2, 0x21, P3 ;  /* 0x000000210200780c */ /* 0x000fe20001f81670 */
[----:B------:R-:W-:Y:S01]  /*1b50*/  UIADD3.X UR21, URZ, UR20, URZ, UP0, !UPT ;  /* 0x000000143f157290 */ /* 0x000fe200087fe43f */
[----:B------:R-:W-:Y:S01]  /*1b60*/  LEA.HI.X R35, R3, c[0x0][0x1fc], R4, 0x1, P1 ;  /* 0x00007f0003237a11 */ /* 0x000fe200008f0c04 */
[----:B----4-:R-:W-:Y:S01]  /*1b70*/  HMMA.16816.F32 R80, R136, R76, RZ ;  /* 0x0000004c8850723c */ /* 0x010fe200000018ff */
[----:B------:R-:W-:Y:S01]  /*1b80*/  IADD3 R24, P1, R34, UR11, RZ ;  /* 0x0000000b22187c10 */ /* 0x000fe2000ff3e0ff */
[----:B------:R-:W-:Y:S01]  /*1b90*/  IMAD.U32 R27, RZ, RZ, UR11 ;  /* 0x0000000bff1b7e24 */ /* 0x000fe2000f8e00ff */
[----:B------:R-:W-:Y:S01]  /*1ba0*/  UISETP.GT.AND UP0, UPT, UR16, UR8, UPT ;  /* 0x000000081000728c */ /* 0x000fe2000bf04270 */
[----:B------:R-:W-:Y:S01]  /*1bb0*/  @!PT LDS RZ, [RZ] ;  /* 0x00000000fffff984 */ /* 0x000fe20000000800 */
[----:B------:R-:W-:Y:S01]  /*1bc0*/  @!PT LDS RZ, [RZ] ;  /* 0x00000000fffff984 */ /* 0x000fe20000000800 */
[----:B------:R-:W-:Y:S01]  /*1bd0*/  @!PT LDS RZ, [RZ] ;  /* 0x00000000fffff984 */ /* 0x000fe20000000800 */
[----:B------:R2:W-:Y:S01]  /*1be0*/  LDGSTS.E.BYPASS.LTC128B.128 [R243+0x100], [R34.64], !P5 ;  /* 0x0010000022f37fae */ /* 0x0005e2000e901d4e */
[----:B------:R-:W-:-:S02]  /*1bf0*/  IADD3.X R25, R35, UR20, RZ, P1, !PT ;  /* 0x0000001423197c10 */ /* 0x000fc40008ffe4ff */
[----:B------:R-:W-:Y:S01]  /*1c00*/  IADD3 R26, P5, P1, R27, 0x80, R34 ;  /* 0x000000801b1a7810 */ /* 0x000fe200079be022 */
[----:B------:R2:W-:Y:S01]  /*1c10*/  LDGSTS.E.BYPASS.LTC128B.128 [R243+0x4100], [R34.64+0x80], !P6 ;  /* 0x0410008022f37fae */ /* 0x0005e2000f101d4e */
[----:B------:R-:W-:Y:S01]  /*1c20*/  ISETP.LT.OR P6, PT, R2, 0x21, P0 ;  /* 0x000000210200780c */ /* 0x000fe200007c1670 */
[C---:B-----5:R-:W-:Y:S01]  /*1c30*/  HMMA.16816.F32 R48, R136.reuse, R44, RZ ;  /* 0x0000002c8830723c */ /* 0x060fe200000018ff */
[----:B------:R-:W-:Y:S01]  /*1c40*/  IADD3.X R27, RZ, UR20, R35, P5, P1 ;  /* 0x00000014ff1b7c10 */ /* 0x000fe2000afe2423 */
[----:B------:R1:W-:Y:S01]  /*1c50*/  LDGSTS.E.BYPASS.LTC128B.128 [R243+0x1100], [R24.64], !P4 ;  /* 0x0110000018f37fae */ /* 0x0003e2000e101d4e */
[----:B------:R-:W-:Y:S02]  /*1c60*/  IADD3 R92, P4, R24, UR11, RZ ;  /* 0x0000000b185c7c10 */ /* 0x000fe4000ff9e0ff */
[----:B------:R-:W-:Y:S02]  /*1c70*/  ISETP.LT.OR P1, PT, R2, 0x41, P3 ;  /* 0x000000410200780c */ /* 0x000fe40001f21670 */
[----:B------:R-:W-:Y:S01]  /*1c80*/  IADD3.X R93, R25, UR20, RZ, P4, !PT ;  /* 0x00000014195d7c10 */ /* 0x000fe2000a7fe4ff */
[----:B------:R-:W-:Y:S01]  /*1c90*/  HMMA.16816.F32 R44, R136, R46, RZ ;  /* 0x0000002e882c723c */ /* 0x000fe200000018ff */
[----:B------:R-:W-:-:S02]  /*1ca0*/  IADD3 R106, P5, R24, UR22, RZ ;  /* 0x00000016186a7c10 */ /* 0x000fc4000ffbe0ff */
[----:B------:R-:W-:Y:S01]  /*1cb0*/  IADD3 R104, P4, R92, UR11, RZ ;  /* 0x0000000b5c687c10 */ /* 0x000fe2000ff9e0ff */
[----:B------:R1:W-:Y:S01]  /*1cc0*/  LDGSTS.E.BYPASS.LTC128B.128 [R243+0x5100], [R26.64], !P6 ;  /* 0x051000001af37fae */ /* 0x0003e2000f101d4e */
[----:B------:R-:W-:Y:S02]  /*1cd0*/  IADD3.X R107, R25, UR21, RZ, P5, !PT ;  /* 0x00000015196b7c10 */ /* 0x000fe4000affe4ff */
[----:B------:R-:W-:Y:S01]  /*1ce0*/  IADD3.X R105, R93, UR20, RZ, P4, !PT ;  /* 0x000000145d697c10 */ /* 0x000fe2000a7fe4ff */
[----:B------:R-:W-:Y:S01]  /*1cf0*/  HMMA.16816.F32 R80, R172, R100, R80 ;  /* 0x00000064ac50723c */ /* 0x000fe20000001850 */
[C---:B------:R-:W-:Y:S01]  /*1d00*/  ISETP.LT.OR P6, PT, R2.reuse, 0x41, P0 ;  /* 0x000000410200780c */ /* 0x040fe200007c1670 */
[----:B------:R3:W-:Y:S01]  /*1d10*/  LDGSTS.E.BYPASS.LTC128B.128 [R243+0x2100], [R92.64], !P1 ;  /* 0x021000005cf37fae */ /* 0x0007e2000c901d4e */
[C---:B------:R-:W-:Y:S02]  /*1d20*/  ISETP.LT.OR P5, PT, R2.reuse, 0x61, P3 ;  /* 0x000000610200780c */ /* 0x040fe40001fa1670 */
[----:B------:R-:W-:Y:S01]  /*1d30*/  ISETP.LT.OR P4, PT, R2, 0x61, P0 ;  /* 0x000000610200780c */ /* 0x000fe20000781670 */
[----:B------:R-:W-:Y:S01]  /*1d40*/  IMAD.MOV.U32 R2, RZ, RZ, 0x40 ;  /* 0x00000040ff027424 */ /* 0x000fe200078e00ff */
[----:B------:R-:W-:Y:S01]  /*1d50*/  IADD3 R100, P1, R92, UR22, RZ ;  /* 0x000000165c647c10 */ /* 0x000fe2000ff3e0ff */
[----:B------:R-:W-:Y:S03]  /*1d60*/  HMMA.16816.F32 R40, R136, R36, RZ ;  /* 0x000000248828723c */ /* 0x000fe600000018ff */
[----:B------:R-:W-:-:S02]  /*1d70*/  SEL R2, R2, 0xffffffc0, !P2 ;  /* 0xffffffc002027807 */ /* 0x000fc40005000000 */
[----:B------:R-:W-:Y:S01]  /*1d80*/  IADD3.X R101, R93, UR21, RZ, P1, !PT ;  /* 0x000000155d657c10 */ /* 0x000fe20008ffe4ff */
[----:B------:R4:W-:Y:S01]  /*1d90*/  LDGSTS.E.BYPASS.LTC128B.128 [R243+0x6100], [R106.64], !P6 ;  /* 0x061000006af37fae */ /* 0x0009e2000f101d4e */
[----:B------:R-:W-:Y:S01]  /*1da0*/  PLOP3.LUT P1, PT, PT, PT, UP0, 0x80, 0x0 ;  /* 0x000000000000781c */ /* 0x000fe20003f2f008 */
[----:B------:R-:W-:Y:S01]  /*1db0*/  IMAD.IADD R239, R242, 0x1, R2 ;  /* 0x00000001f2ef7824 */ /* 0x000fe200078e0202 */
[----:B------:R-:W-:Y:S01]  /*1dc0*/  HMMA.16816.F32 R76, R136, R78, RZ ;  /* 0x0000004e884c723c */ /* 0x000fe200000018ff */
[----:B------:R4:W-:Y:S01]  /*1dd0*/  LDGSTS.E.BYPASS.LTC128B.128 [R243+0x3100], [R104.64], !P5 ;  /* 0x0310000068f37fae */ /* 0x0009e2000e901d4e */
[----:B------:R-:W-:-:S03]  /*1de0*/  IMAD.IADD R228, R2, 0x1, R241 ;  /* 0x0000000102e47824 */ /* 0x000fc600078e02f1 */
[----:B------:R5:W-:Y:S03]  /*1df0*/  LDGSTS.E.BYPASS.LTC128B.128 [R243+0x7100], [R100.64], !P4 ;  /* 0x0710000064f37fae */ /* 0x000be6000e101d4e */
[C---:B-1----:R-:W-:Y:S01]  /*1e00*/  HMMA.16816.F32 R24, R136.reuse, R20, RZ ;  /* 0x000000148818723c */ /* 0x042fe200000018ff */
[----:B------:R-:W1:Y:S04]  /*1e10*/  LDSM.16.M88.4 R56, [R239+0x8100] ;  /* 0x00810000ef38783b */ /* 0x000e680000000200 */
[----:B---3--:R-:W-:Y:S03]  /*1e20*/  LDSM.16.M88.4 R92, [R239+0x8900] ;  /* 0x00890000ef5c783b */ /* 0x008fe60000000200 */
[C---:B------:R-:W-:Y:S01]  /*1e30*/  HMMA.16816.F32 R20, R136.reuse, R22, RZ ;  /* 0x000000168814723c */ /* 0x040fe200000018ff */
[----:B------:R-:W-:Y:S04]  /*1e40*/  LDSM.16.M88.4 R108, [R239+0x9900] ;  /* 0x00990000ef6c783b */ /* 0x000fe80000000200 */
[----:B------:R-:W0:Y:S03]  /*1e50*/  LDGDEPBAR ;  /* 0x00000000000079af */ /* 0x000e260000000000 */
[C---:B------:R-:W-:Y:S01]  /*1e60*/  HMMA.16816.F32 R36, R136.reuse, R38, RZ ;  /* 0x000000268824723c */ /* 0x040fe200000018ff */
[----:B----4-:R-:W-:Y:S07]  /*1e70*/  LDSM.16.M88.4 R104, [R228] ;  /* 0x00000000e468783b */ /* 0x010fee0000000200 */
[C---:B--2---:R-:W-:Y:S08]  /*1e80*/  HMMA.16816.F32 R32, R136.reuse, R28, RZ ;  /* 0x0000001c8820723c */ /* 0x044ff000000018ff */
[----:B------:R-:W-:Y:S08]  /*1e90*/  HMMA.16816.F32 R28, R136, R30, RZ ;  /* 0x0000001e881c723c */ /* 0x000ff000000018ff */
[C---:B------:R-:W-:Y:S08]  /*1ea0*/  HMMA.16816.F32 R48, R172.reuse, R88, R48 ;  /* 0x00000058ac30723c */ /* 0x040ff00000001830 */
[C---:B------:R-:W-:Y:S01]  /*1eb0*/  HMMA.16816.F32 R44, R172.reuse, R90, R44 ;  /* 0x0000005aac2c723c */ /* 0x040fe2000000182c */
[----:B------:R-:W2:Y:S07]  /*1ec0*/  LDSM.16.M88.4 R88, [R239+0x9100] ;  /* 0x00910000ef58783b */ /* 0x000eae0000000200 */
[C---:B------:R-:W-:Y:S08]  /*1ed0*/  HMMA.16816.F32 R24, R172.reuse, R60, R24 ;  /* 0x0000003cac18723c */ /* 0x040ff00000001818 */
[----:B------:R-:W-:Y:S01]  /*1ee0*/  HMMA.16816.F32 R20, R172, R62, R20 ;  /* 0x0000003eac14723c */ /* 0x000fe20000001814 */
[----:B------:R-:W3:Y:S07]  /*1ef0*/  LDSM.16.M88.4 R60, [R239+0xb100] ;  /* 0x00b10000ef3c783b */ /* 0x000eee0000000200 */
[C---:B------:R-:W-:Y:S08]  /*1f00*/  HMMA.16816.F32 R72, R136.reuse, R52, RZ ;  /* 0x000000348848723c */ /* 0x040ff000000018ff */
[----:B------:R-:W-:Y:S08]  /*1f10*/  HMMA.16816.F32 R52, R136, R54, RZ ;  /* 0x000000368834723c */ /* 0x000ff000000018ff */
[C---:B------:R-:W-:Y:S01]  /*1f20*/  HMMA.16816.F32 R76, R172.reuse, R102, R76 ;  /* 0x00000066ac4c723c */ /* 0x040fe2000000184c */
[----:B-----5:R-:W-:Y:S07]  /*1f30*/  LDSM.16.M88.4 R100, [R228+0x800] ;  /* 0x00080000e464783b */ /* 0x020fee0000000200 */
[C---:B------:R-:W-:Y:S08]  /*1f40*/  HMMA.16816.F32 R40, R172.reuse, R68, R40 ;  /* 0x00000044ac28723c */ /* 0x040ff00000001828 */
[----:B------:R-:W-:Y:S01]  /*1f50*/  HMMA.16816.F32 R36, R172, R70, R36 ;  /* 0x00000046ac24723c */ /* 0x000fe20000001824 */
[----:B------:R-:W4:Y:S07]  /*1f60*/  LDSM.16.M88.4 R68, [R239+0xa100] ;  /* 0x00a10000ef44783b */ /* 0x000f2e0000000200 */
[C---:B-1----:R-:W-:Y:S08]  /*1f70*/  HMMA.16816.F32 R16, R176.reuse, R56, R16 ;  /* 0x00000038b010723c */ /* 0x042ff00000001810 */
[----:B------:R-:W-:Y:S01]  /*1f80*/  HMMA.16816.F32 R12, R176, R58, R12 ;  /* 0x0000003ab00c723c */ /* 0x000fe2000000180c */
[----:B------:R-:W1:Y:S07]  /*1f90*/  LDSM.16.M88.4 R56, [R239+0xb900] ;  /* 0x00b90000ef38783b */ /* 0x000e6e0000000200 */
[C---:B------:R-:W-:Y:S08]  /*1fa0*/  HMMA.16816.F32 R32, R172.reuse, R64, R32 ;  /* 0x00000040ac20723c */ /* 0x040ff00000001820 */
[C---:B------:R-:W-:Y:S01]  /*1fb0*/  HMMA.16816.F32 R28, R172.reuse, R66, R28 ;  /* 0x00000042ac1c723c */ /* 0x040fe2000000181c */
[----:B------:R-:W5:Y:S07]  /*1fc0*/  LDSM.16.M88.4 R64, [R239+0xa900] ;  /* 0x00a90000ef40783b */ /* 0x000f6e0000000200 */
[C---:B------:R-:W-:Y:S08]  /*1fd0*/  HMMA.16816.F32 R72, R172.reuse, R96, R72 ;  /* 0x00000060ac48723c */ /* 0x040ff00000001848 */
[----:B------:R-:W-:Y:S01]  /*1fe0*/  HMMA.16816.F32 R52, R172, R98, R52 ;  /* 0x00000062ac34723c */ /* 0x000fe20000001834 */
[----:B------:R-:W-:Y:S07]  /*1ff0*/  LDSM.16.M88.4 R96, [R228+0x1000] ;  /* 0x00100000e460783b */ /* 0x000fee0000000200 */
[C---:B--2---:R-:W-:Y:S08]  /*2000*/  HMMA.16816.F32 R80, R176.reuse, R88, R80 ;  /* 0x00000058b050723c */ /* 0x044ff00000001850 */
[C---:B------:R-:W-:Y:S01]  /*2010*/  HMMA.16816.F32 R76, R176.reuse, R90, R76 ;  /* 0x0000005ab04c723c */ /* 0x040fe2000000184c */
[----:B------:R-:W2:Y:S07]  /*2020*/  LDSM.16.M88.4 R88, [R228+0x2000] ;  /* 0x00200000e458783b */ /* 0x000eae0000000200 */
[C---:B------:R-:W-:Y:S08]  /*2030*/  HMMA.16816.F32 R8, R176.reuse, R92, R8 ;  /* 0x0000005cb008723c */ /* 0x040ff00000001808 */
[C---:B------:R-:W-:Y:S01]  /*2040*/  HMMA.16816.F32 R84, R176.reuse, R94, R84 ;  /* 0x0000005eb054723c */ /* 0x040fe20000001854 */
[----:B------:R-:W1:Y:S07]  /*2050*/  LDSM.16.M88.4 R92, [R228+0x1800] ;  /* 0x00180000e45c783b */ /* 0x000e6e0000000200 */
[C---:B---3--:R-:W-:Y:S08]  /*2060*/  HMMA.16816.F32 R32, R176.reuse, R60, R32 ;  /* 0x0000003cb020723c */ /* 0x048ff00000001820 */
[C---:B------:R-:W-:Y:S01]  /*2070*/  HMMA.16816.F32 R28, R176.reuse, R62, R28 ;  /* 0x0000003eb01c723c */ /* 0x040fe2000000181c */
[----:B------:R-:W3:Y:S07]  /*2080*/  LDSM.16.M88.4 R60, [R228+0x2800] ;  /* 0x00280000e43c783b */ /* 0x000eee0000000200 */
[C---:B----4-:R-:W-:Y:S08]  /*2090*/  HMMA.16816.F32 R48, R176.reuse, R68, R48 ;  /* 0x00000044b030723c */ /* 0x050ff00000001830 */
[C---:B------:R-:W-:Y:S01]  /*20a0*/  HMMA.16816.F32 R44, R176.reuse, R70, R44 ;  /* 0x00000046b02c723c */ /* 0x040fe2000000182c */
[----:B------:R-:W-:Y:S07]  /*20b0*/  LDSM.16.M88.4 R68, [R228+0x3000] ;  /* 0x00300000e444783b */ /* 0x000fee0000000200 */
[C---:B------:R-:W-:Y:S08]  /*20c0*/  HMMA.16816.F32 R72, R176.reuse, R108, R72 ;  /* 0x0000006cb048723c */ /* 0x040ff00000001848 */
[C---:B------:R-:W-:Y:S08]  /*20d0*/  HMMA.16816.F32 R52, R176.reuse, R110, R52 ;  /* 0x0000006eb034723c */ /* 0x040ff00000001834 */
[C---:B-1----:R-:W-:Y:S08]  /*20e0*/  HMMA.16816.F32 R24, R176.reuse, R56, R24 ;  /* 0x00000038b018723c */ /* 0x042ff00000001818 */
[C---:B-----5:R-:W-:Y:S08]  /*20f0*/  HMMA.16816.F32 R40, R176.reuse, R64, R40 ;  /* 0x00000040b028723c */ /* 0x060ff00000001828 */
[C---:B------:R-:W-:Y:S08]  /*2100*/  HMMA.16816.F32 R36, R176.reuse, R66, R36 ;  /* 0x00000042b024723c */ /* 0x040ff00000001824 */
[----:B------:R-:W-:Y:S01]  /*2110*/  HMMA.16816.F32 R56, R176, R58, R20 ;  /* 0x0000003ab038723c */ /* 0x000fe20000001814 */
[----:B------:R-:W1:Y:S07]  /*2120*/  LDSM.16.M88.4 R20, [R242+0xc100] ;  /* 0x00c10000f214783b */ /* 0x000e6e0000000200 */
[C---:B------:R-:W-:Y:S08]  /*2130*/  HMMA.16816.F32 R16, R180.reuse, R104, R16 ;  /* 0x00000068b410723c */ /* 0x040ff00000001810 */
[C---:B------:R-:W-:Y:S08]  /*2140*/  HMMA.16816.F32 R12, R180.reuse, R106, R12 ;  /* 0x0000006ab40c723c */ /* 0x040ff0000000180c */
[C---:B--2---:R-:W-:Y:S01]  /*2150*/  HMMA.16816.F32 R64, R180.reuse, R88, R48 ;  /* 0x00000058b440723c */ /* 0x044fe20000001830 */
[----:B------:R-:W-:Y:S07]  /*2160*/  LDSM.16.M88.4 R48, [R241+0x4000] ;  /* 0x00400000f130783b */ /* 0x000fee0000000200 */
[C---:B------:R-:W-:Y:S01]  /*2170*/  HMMA.16816.F32 R44, R180.reuse, R90, R44 ;  /* 0x0000005ab42c723c */ /* 0x040fe2000000182c */
[----:B------:R-:W2:Y:S07]  /*2180*/  LDSM.16.M88.4 R88, [R242+0xc900] ;  /* 0x00c90000f258783b */ /* 0x000eae0000000200 */
[C---:B------:R-:W-:Y:S08]  /*2190*/  HMMA.16816.F32 R72, R180.reuse, R92, R72 ;  /* 0x0000005cb448723c */ /* 0x040ff00000001848 */
[C---:B------:R-:W-:Y:S08]  /*21a0*/  HMMA.16816.F32 R52, R180.reuse, R94, R52 ;  /* 0x0000005eb434723c */ /* 0x040ff00000001834 */
[C---:B---3--:R-:W-:Y:S01]  /*21b0*/  HMMA.16816.F32 R92, R180.reuse, R60, R40 ;  /* 0x0000003cb45c723c */ /* 0x048fe20000001828 */
[----:B------:R-:W-:Y:S07]  /*21c0*/  LDSM.16.M88.4 R40, [R239+0xc100] ;  /* 0x00c10000ef28783b */ /* 0x000fee0000000200 */
[C---:B------:R-:W-:Y:S01]  /*21d0*/  HMMA.16816.F32 R36, R180.reuse, R62, R36 ;  /* 0x0000003eb424723c */ /* 0x040fe20000001824 */
[----:B------:R-:W3:Y:S07]  /*21e0*/  LDSM.16.M88.4 R60, [R228+0x3800] ;  /* 0x00380000e43c783b */ /* 0x000eee0000000200 */
[----:B------:R-:W-:Y:S08]  /*21f0*/  HMMA.16816.F32 R8, R180, R100, R8 ;  /* 0x00000064b408723c */ /* 0x000ff00000001808 */
[C---:B-1----:R-:W-:Y:S08]  /*2200*/  HMMA.16816.F32 R16, R184.reuse, R20, R16 ;  /* 0x00000014b810723c */ /* 0x042ff00000001810 */
[C---:B------:R-:W-:Y:S01]  /*2210*/  HMMA.16816.F32 R12, R184.reuse, R22, R12 ;  /* 0x00000016b80c723c */ /* 0x040fe2000000180c */
[----:B------:R-:W1:Y:S07]  /*2220*/  LDSM.16.M88.4 R20, [R241+0x4800] ;  /* 0x00480000f114783b */ /* 0x000e6e0000000200 */
[----:B--2---:R-:W-:Y:S08]  /*2230*/  HMMA.16816.F32 R8, R184, R88, R8 ;  /* 0x00000058b808723c */ /* 0x004ff00000001808 */
[C---:B------:R-:W-:Y:S08]  /*2240*/  HMMA.16816.F32 R84, R180.reuse, R102, R84 ;  /* 0x00000066b454723c */ /* 0x040ff00000001854 */
[C---:B------:R-:W-:Y:S01]  /*2250*/  HMMA.16816.F32 R100, R180.reuse, R68, R32 ;  /* 0x00000044b464723c */ /* 0x040fe20000001820 */
[----:B------:R-:W-:Y:S07]  /*2260*/  LDSM.16.M88.4 R32, [R228+0x4000] ;  /* 0x00400000e420783b */ /* 0x000fee0000000200 */
[C---:B------:R-:W-:Y:S08]  /*2270*/  HMMA.16816.F32 R28, R180.reuse, R70, R28 ;  /* 0x00000046b41c723c */ /* 0x040ff0000000181c */
[C---:B------:R-:W-:Y:S08]  /*2280*/  HMMA.16816.F32 R80, R180.reuse, R96, R80 ;  /* 0x00000060b450723c */ /* 0x040ff00000001850 */
[----:B------:R-:W-:Y:S01]  /*2290*/  HMMA.16816.F32 R76, R180, R98, R76 ;  /* 0x00000062b44c723c */ /* 0x000fe2000000184c */
[----:B------:R-:W2:Y:S07]  /*22a0*/  LDSM.16.M88.4 R96, [R242+0xd100] ;  /* 0x00d10000f260783b */ /* 0x000eae0000000200 */
[C---:B------:R-:W-:Y:S08]  /*22b0*/  HMMA.16816.F32 R16, R188.reuse, R48, R16 ;  /* 0x00000030bc10723c */ /* 0x040ff00000001810 */
[----:B------:R-:W-:Y:S01]  /*22c0*/  HMMA.16816.F32 R12, R188, R50, R12 ;  /* 0x00000032bc0c723c */ /* 0x000fe2000000180c */
[----:B------:R-:W-:Y:S07]  /*22d0*/  LDSM.16.M88.4 R48, [R242+0xd900] ;  /* 0x00d90000f230783b */ /* 0x000fee0000000200 */
[----:B---3--:R-:W-:Y:S01]  /*22e0*/  HMMA.16816.F32 R68, R180, R60, R24 ;  /* 0x0000003cb444723c */ /* 0x008fe20000001818 */
[----:B------:R-:W3:Y:S07]  /*22f0*/  LDSM.16.M88.4 R24, [R239+0xc900] ;  /* 0x00c90000ef18783b */ /* 0x000eee0000000200 */
[----:B-1----:R-:W-:Y:S08]  /*2300*/  HMMA.16816.F32 R8, R188, R20, R8 ;  /* 0x00000014bc08723c */ /* 0x002ff00000001808 */
[----:B------:R-:W-:Y:S08]  /*2310*/  HMMA.16816.F32 R16, R192, R40, R16 ;  /* 0x00000028c010723c */ /* 0x000ff00000001810 */
[----:B------:R-:W-:Y:S01]  /*2320*/  HMMA.16816.F32 R56, R180, R62, R56 ;  /* 0x0000003eb438723c */ /* 0x000fe20000001838 */
[----:B------:R-:W-:Y:S07]  /*2330*/  LDSM.16.M88.4 R60, [R228+0x4800] ;  /* 0x00480000e43c783b */ /* 0x000fee0000000200 */
[----:B------:R-:W-:Y:S01]  /*2340*/  HMMA.16816.F32 R84, R184, R90, R84 ;  /* 0x0000005ab854723c */ /* 0x000fe20000001854 */
[----:B------:R-:W-:Y:S07]  /*2350*/  LDSM.16.M88.4 R88, [R242+0xe100] ;  /* 0x00e10000f258783b */ /* 0x000fee0000000200 */
[----:B------:R-:W-:Y:S01]  /*2360*/  HMMA.16816.F32 R12, R192, R42, R12 ;  /* 0x0000002ac00c723c */ /* 0x000fe2000000180c */
[----:B------:R-:W1:Y:S07]  /*2370*/  LDSM.16.M88.4 R40, [R241+0x5000] ;  /* 0x00500000f128783b */ /* 0x000e6e0000000200 */
[C---:B--2---:R-:W-:Y:S08]  /*2380*/  HMMA.16816.F32 R80, R184.reuse, R96, R80 ;  /* 0x00000060b850723c */ /* 0x044ff00000001850 */
[----:B------:R-:W-:Y:S08]  /*2390*/  HMMA.16816.F32 R76, R184, R98, R76 ;  /* 0x00000062b84c723c */ /* 0x000ff0000000184c */
[----:B---3--:R-:W-:Y:S08]  /*23a0*/  HMMA.16816.F32 R8, R192, R24, R8 ;  /* 0x00000018c008723c */ /* 0x008ff00000001808 */
[----:B------:R-:W-:Y:S08]  /*23b0*/  HMMA.16816.F32 R16, R212, R32, R16 ;  /* 0x00000020d410723c */ /* 0x000ff00000001810 */
[C---:B------:R-:W-:Y:S01]  /*23c0*/  HMMA.16816.F32 R84, R188.reuse, R22, R84 ;  /* 0x00000016bc54723c */ /* 0x040fe20000001854 */
[----:B------:R-:W2:Y:S07]  /*23d0*/  LDSM.16.M88.4 R20, [R239+0xd100] ;  /* 0x00d10000ef14783b */ /* 0x000eae0000000200 */
[----:B-1----:R-:W-:Y:S08]  /*23e0*/  HMMA.16816.F32 R80, R188, R40, R80 ;  /* 0x00000028bc50723c */ /* 0x002ff00000001850 */
[----:B------:R-:W-:Y:S01]  /*23f0*/  HMMA.16816.F32 R8, R212, R60, R8 ;  /* 0x0000003cd408723c */ /* 0x000fe20000001808 */
[----:B------:R-:W-:-:S02]  /*2400*/  FMUL.FTZ R2, R16, c[0x0][0x320] ;  /* 0x0000c80010027a20 */ /* 0x000fc40000410000 */
[----:B------:R-:W-:Y:S02]  /*2410*/  FMUL.FTZ R3, R17, c[0x0][0x320] ;  /* 0x0000c80011037a20 */ /* 0x000fe40000410000 */
[----:B------:R-:W-:Y:S02]  /*2420*/  FMUL.FTZ R4, R18, c[0x0][0x320] ;  /* 0x0000c80012047a20 */ /* 0x000fe40000410000 */
[----:B------:R-:W-:Y:S01]  /*2430*/  FMUL.FTZ R6, R19, c[0x0][0x320] ;  /* 0x0000c80013067a20 */ /* 0x000fe20000410000 */
[----:B------:R-:W-:Y:S01]  /*2440*/  HMMA.16816.F32 R76, R188, R42, R76 ;  /* 0x0000002abc4c723c */ /* 0x000fe2000000184c */
[----:B------:R-:W1:Y:S01]  /*2450*/  LDSM.16.M88.4 R16, [R241+0x5800] ;  /* 0x00580000f110783b */ /* 0x000e620000000200 */
[----:B------:R-:W3:Y:S06]  /*2460*/  MUFU.TANH R2, R2 ;  /* 0x0000000200027308 */ /* 0x000eec0000002400 */
[----:B------:R-:W-:Y:S01]  /*2470*/  HMMA.16816.F32 R12, R212, R34, R12 ;  /* 0x00000022d40c723c */ /* 0x000fe2000000180c */
[----:B------:R-:W-:Y:S01]  /*2480*/  LDSM.16.M88.4 R32, [R242+0xe900] ;  /* 0x00e90000f220783b */ /* 0x000fe20000000200 */
[----:B------:R-:W4:Y:S06]  /*2490*/  MUFU.TANH R3, R3 ;  /* 0x0000000300037308 */ /* 0x000f2c0000002400 */
[----:B------:R-:W-:Y:S01]  /*24a0*/  HMMA.16816.F32 R84, R192, R26, R84 ;  /* 0x0000001ac054723c */ /* 0x000fe20000001854 */
[----:B------:R-:W5:Y:S01]  /*24b0*/  LDSM.16.M88.4 R24, [R228+0x5000] ;  /* 0x00500000e418783b */ /* 0x000f620000000200 */
[----:B------:R-:W1:Y:S06]  /*24c0*/  MUFU.TANH R4, R4 ;  /* 0x0000000400047308 */ /* 0x000e6c0000002400 */
[C---:B------:R-:W-:Y:S02]  /*24d0*/  HMMA.16816.F32 R72, R184.reuse, R48, R72 ;  /* 0x00000030b848723c */ /* 0x040fe40000001848 */
[----:B------:R-:W1:Y:S05]  /*24e0*/  MUFU.TANH R6, R6 ;  /* 0x0000000600067308 */ /* 0x000e6a0000002400 */
[----:B------:R-:W-:Y:S01]  /*24f0*/  FMUL.FTZ R48, R8, c[0x0][0x320] ;  /* 0x0000c80008307a20 */ /* 0x000fe20000410000 */
[----:B------:R-:W-:Y:S01]  /*2500*/  HMMA.16816.F32 R52, R184, R50, R52 ;  /* 0x00000032b834723c */ /* 0x000fe20000001834 */
[----:B------:R-:W-:-:S02]  /*2510*/  FMUL.FTZ R49, R9, c[0x0][0x320] ;  /* 0x0000c80009317a20 */ /* 0x000fc40000410000 */
[----:B------:R-:W-:Y:S02]  /*2520*/  FMUL.FTZ R12, R12, c[0x0][0x320] ;  /* 0x0000c8000c0c7a20 */ /* 0x000fe40000410000 */
[----:B------:R-:W-:Y:S01]  /*2530*/  FMUL.FTZ R41, R13, c[0x0][0x320] ;  /* 0x0000c8000d297a20 */ /* 0x000fe20000410000 */
[----:B------:R-:W1:Y:S01]  /*2540*/  MUFU.TANH R48, R48 ;  /* 0x0000003000307308 */ /* 0x000e620000002400 */
[----:B------:R-:W-:Y:S01]  /*2550*/  FMUL.FTZ R50, R10, c[0x0][0x320] ;  /* 0x0000c8000a327a20 */ /* 0x000fe20000410000 */
[C---:B--2---:R-:W-:Y:S01]  /*2560*/  HMMA.16816.F32 R80, R192.reuse, R20, R80 ;  /* 0x00000014c050723c */ /* 0x044fe20000001850 */
[----:B------:R-:W-:Y:S02]  /*2570*/  FMUL.FTZ R51, R11, c[0x0][0x320] ;  /* 0x0000c8000b337a20 */ /* 0x000fe40000410000 */
[----:B------:R-:W2:Y:S01]  /*2580*/  LDSM.16.M88.4 R8, [R241+0x6000] ;  /* 0x00600000f108783b */ /* 0x000ea20000000200 */
[----:B------:R-:W-:Y:S02]  /*2590*/  FMUL.FTZ R42, R14, c[0x0][0x320] ;  /* 0x0000c8000e2a7a20 */ /* 0x000fe40000410000 */
[----:B------:R1:W1:Y:S01]  /*25a0*/  MUFU.TANH R40, R12 ;  /* 0x0000000c00287308 */ /* 0x0002620000002400 */
[----:B------:R-:W-:Y:S01]  /*25b0*/  FMUL.FTZ R43, R15, c[0x0][0x320] ;  /* 0x0000c8000f2b7a20 */ /* 0x000fe20000410000 */
[----:B------:R-:W-:Y:S01]  /*25c0*/  HMMA.16816.F32 R76, R192, R22, R76 ;  /* 0x00000016c04c723c */ /* 0x000fe2000000184c */
[----:B------:R-:W-:Y:S05]  /*25d0*/  LDSM.16.M88.4 R20, [R228+0x5800] ;  /* 0x00580000e414783b */ /* 0x000fea0000000200 */
[----:B------:R-:W2:Y:S02]  /*25e0*/  MUFU.TANH R41, R41 ;  /* 0x0000002900297308 */ /* 0x000ea40000002400 */
[C---:B------:R-:W-:Y:S01]  /*25f0*/  HMMA.16816.F32 R64, R184.reuse, R88, R64 ;  /* 0x00000058b840723c */ /* 0x040fe20000001840 */
[----:B-1----:R-:W1:Y:S05]  /*2600*/  LDSM.16.M88.4 R12, [R239+0xd900] ;  /* 0x00d90000ef0c783b */ /* 0x002e6a0000000200 */
[----:B------:R-:W1:Y:S02]  /*2610*/  MUFU.TANH R42, R42 ;  /* 0x0000002a002a7308 */ /* 0x000e640000002400 */
[----:B------:R-:W-:Y:S06]  /*2620*/  HMMA.16816.F32 R44, R184, R90, R44 ;  /* 0x0000005ab82c723c */ /* 0x000fec000000182c */
[----:B------:R-:W1:Y:S02]  /*2630*/  MUFU.TANH R43, R43 ;  /* 0x0000002b002b7308 */ /* 0x000e640000002400 */
[----:B------:R-:W-:Y:S06]  /*2640*/  HMMA.16816.F32 R72, R188, R16, R72 ;  /* 0x00000010bc48723c */ /* 0x000fec0000001848 */
[----:B------:R-:W1:Y:S02]  /*2650*/  MUFU.TANH R49, R49 ;  /* 0x0000003100317308 */ /* 0x000e640000002400 */
[----:B-----5:R-:W-:Y:S06]  /*2660*/  HMMA.16816.F32 R80, R212, R24, R80 ;  /* 0x00000018d450723c */ /* 0x020fec0000001850 */
[----:B------:R-:W1:Y:S02]  /*2670*/  MUFU.TANH R50, R50 ;  /* 0x0000003200327308 */ /* 0x000e640000002400 */
[----:B------:R-:W-:Y:S06]  /*2680*/  HMMA.16816.F32 R92, R184, R32, R92 ;  /* 0x00000020b85c723c */ /* 0x000fec000000185c */
[----:B------:R-:W1:Y:S02]  /*2690*/  MUFU.TANH R51, R51 ;  /* 0x0000003300337308 */ /* 0x000e640000002400 */
[----:B------:R-:W-:Y:S01]  /*26a0*/  HMMA.16816.F32 R52, R188, R18, R52 ;  /* 0x00000012bc34723c */ /* 0x000fe20000001834 */
[----:B------:R-:W-:Y:S07]  /*26b0*/  LDSM.16.M88.4 R16, [R242+0xf100] ;  /* 0x00f10000f210783b */ /* 0x000fee0000000200 */
[----:B------:R-:W-:Y:S01]  /*26c0*/  HMMA.16816.F32 R76, R212, R26, R76 ;  /* 0x0000001ad44c723c */ /* 0x000fe2000000184c */
[----:B------:R-:W5:Y:S01]  /*26d0*/  LDSM.16.M88.4 R24, [R239+0xe100] ;  /* 0x00e10000ef18783b */ /* 0x000f620000000200 */
[----:B------:R-:W-:-:S02]  /*26e0*/  FMUL.FTZ R80, R80, c[0x0][0x320] ;  /* 0x0000c80050507a20 */ /* 0x000fc40000410000 */
[----:B------:R-:W-:Y:S02]  /*26f0*/  FMUL.FTZ R81, R81, c[0x0][0x320] ;  /* 0x0000c80051517a20 */ /* 0x000fe40000410000 */
[----:B------:R-:W-:Y:S02]  /*2700*/  FMUL.FTZ R82, R82, c[0x0][0x320] ;  /* 0x0000c80052527a20 */ /* 0x000fe40000410000 */
[----:B------:R-:W-:Y:S01]  /*2710*/  HMMA.16816.F32 R36, R184, R34, R36 ;  /* 0x00000022b824723c */ /* 0x000fe20000001824 */
[----:B------:R-:W3:Y:S01]  /*2720*/  LDSM.16.M88.4 R32, [R241+0x6800] ;  /* 0x00680000f120783b */ /* 0x000ee20000000200 */
[----:B------:R-:W-:Y:S01]  /*2730*/  FMUL.FTZ R83, R83, c[0x0][0x320] ;  /* 0x0000c80053537a20 */ /* 0x000fe20000410000 */
[----:B------:R-:W1:Y:S05]  /*2740*/  MUFU.TANH R80, R80 ;  /* 0x0000005000507308 */ /* 0x000e6a0000002400 */
[C---:B--2---:R-:W-:Y:S03]  /*2750*/  HMMA.16816.F32 R64, R188.reuse, R8, R64 ;  /* 0x00000008bc40723c */ /* 0x044fe60000001840 */
[----:B------:R-:W2:Y:S05]  /*2760*/  MUFU.TANH R81, R81 ;  /* 0x0000005100517308 */ /* 0x000eaa0000002400 */
[----:B------:R-:W-:Y:S01]  /*2770*/  HMMA.16816.F32 R44, R188, R10, R44 ;  /* 0x0000000abc2c723c */ /* 0x000fe2000000182c */
[----:B------:R-:W2:Y:S01]  /*2780*/  LDSM.16.M88.4 R8, [R239+0xe900] ;  /* 0x00e90000ef08783b */ /* 0x000ea20000000200 */
[----:B------:R-:W-:Y:S01]  /*2790*/  FMUL.FTZ R76, R76, c[0x0][0x320] ;  /* 0x0000c8004c4c7a20 */ /* 0x000fe20000410000 */
[----:B------:R-:W2:Y:S01]  /*27a0*/  MUFU.TANH R82, R82 ;  /* 0x0000005200527308 */ /* 0x000ea20000002400 */
[----:B------:R-:W-:-:S02]  /*27b0*/  FMUL.FTZ R77, R77, c[0x0][0x320] ;  /* 0x0000c8004d4d7a20 */ /* 0x000fc40000410000 */
[----:B------:R-:W-:Y:S02]  /*27c0*/  FMUL.FTZ R78, R78, c[0x0][0x320] ;  /* 0x0000c8004e4e7a20 */ /* 0x000fe40000410000 */
[C---:B-1----:R-:W-:Y:S01]  /*27d0*/  HMMA.16816.F32 R72, R192.reuse, R12, R72 ;  /* 0x0000000cc048723c */ /* 0x042fe20000001848 */
[----:B------:R-:W-:Y:S02]  /*27e0*/  FMUL.FTZ R79, R79, c[0x0][0x320] ;  /* 0x0000c8004f4f7a20 */ /* 0x000fe40000410000 */
[----:B------:R-:W1:Y:S05]  /*27f0*/  MUFU.TANH R83, R83 ;  /* 0x0000005300537308 */ /* 0x000e6a0000002400 */
[C---:B------:R-:W-:Y:S01]  /*2800*/  HMMA.16816.F32 R52, R192.reuse, R14, R52 ;  /* 0x0000000ec034723c */ /* 0x040fe20000001834 */
[----:B------:R-:W1:Y:S02]  /*2810*/  LDSM.16.M88.4 R12, [R228+0x6000] ;  /* 0x00600000e40c783b */ /* 0x000e640000000200 */
[----:B------:R-:W1:Y:S05]  /*2820*/  MUFU.TANH R76, R76 ;  /* 0x0000004c004c7308 */ /* 0x000e6a0000002400 */
[----:B-----5:R-:W-:Y:S03]  /*2830*/  HMMA.16816.F32 R64, R192, R24, R64 ;  /* 0x00000018c040723c */ /* 0x020fe60000001840 */
[----:B------:R-:W1:Y:S05]  /*2840*/  MUFU.TANH R77, R77 ;  /* 0x0000004d004d7308 */ /* 0x000e6a0000002400 */
[----:B---3--:R-:W-:Y:S03]  /*2850*/  HMMA.16816.F32 R92, R188, R32, R92 ;  /* 0x00000020bc5c723c */ /* 0x008fe6000000185c */
[----:B------:R-:W3:Y:S05]  /*2860*/  MUFU.TANH R78, R78 ;  /* 0x0000004e004e7308 */ /* 0x000eea0000002400 */
[----:B------:R-:W-:Y:S01]  /*2870*/  HMMA.16816.F32 R44, R192, R26, R44 ;  /* 0x0000001ac02c723c */ /* 0x000fe2000000182c */
[----:B------:R-:W5:Y:S02]  /*2880*/  LDSM.16.M88.4 R24, [R242+0xf900] ;  /* 0x00f90000f218783b */ /* 0x000f640000000200 */
[----:B------:R-:W1:Y:S05]  /*2890*/  MUFU.TANH R144, R79 ;  /* 0x0000004f00907308 */ /* 0x000e6a0000002400 */
[----:B------:R-:W-:Y:S08]  /*28a0*/  HMMA.16816.F32 R36, R188, R34, R36 ;  /* 0x00000022bc24723c */ /* 0x000ff00000001824 */
[----:B------:R-:W-:Y:S08]  /*28b0*/  HMMA.16816.F32 R72, R212, R20, R72 ;  /* 0x00000014d448723c */ /* 0x000ff00000001848 */
[----:B------:R-:W-:Y:S08]  /*28c0*/  HMMA.16816.F32 R100, R184, R16, R100 ;  /* 0x00000010b864723c */ /* 0x000ff00000001864 */
[----:B------:R-:W-:Y:S01]  /*28d0*/  HMMA.16816.F32 R52, R212, R22, R52 ;  /* 0x00000016d434723c */ /* 0x000fe20000001834 */
[----:B------:R-:W3:Y:S07]  /*28e0*/  LDSM.16.M88.4 R20, [R241+0x7000] ;  /* 0x00700000f114783b */ /* 0x000eee0000000200 */
[----:B------:R-:W-:Y:S01]  /*28f0*/  HMMA.16816.F32 R28, R184, R18, R28 ;  /* 0x00000012b81c723c */ /* 0x000fe2000000181c */
[----:B------:R-:W3:Y:S01]  /*2900*/  LDSM.16.M88.4 R16, [R228+0x6800] ;  /* 0x00680000e410783b */ /* 0x000ee20000000200 */
[----:B------:R-:W-:-:S02]  /*2910*/  FMUL.FTZ R72, R72, c[0x0][0x320] ;  /* 0x0000c80048487a20 */ /* 0x000fc40000410000 */
[----:B------:R-:W-:Y:S02]  /*2920*/  FMUL.FTZ R32, R74, c[0x0][0x320] ;  /* 0x0000c8004a207a20 */ /* 0x000fe40000410000 */
[----:B------:R-:W-:Y:S02]  /*2930*/  FMUL.FTZ R73, R73, c[0x0][0x320] ;  /* 0x0000c80049497a20 */ /* 0x000fe40000410000 */
[C---:B--2---:R-:W-:Y:S01]  /*2940*/  HMMA.16816.F32 R92, R192.reuse, R8, R92 ;  /* 0x00000008c05c723c */ /* 0x044fe2000000185c */
[----:B------:R-:W-:Y:S01]  /*2950*/  FMUL.FTZ R75, R75, c[0x0][0x320] ;  /* 0x0000c8004b4b7a20 */ /* 0x000fe20000410000 */
[----:B------:R-:W2:Y:S06]  /*2960*/  MUFU.TANH R72, R72 ;  /* 0x0000004800487308 */ /* 0x000eac0000002400 */
        /* <DEDUP_REMOVED lines=9> */
[----:B------:R-:W-:Y:S01]  /*2a00*/  HMMA.16816.F32 R44, R212, R14, R44 ;  /* 0x0000000ed42c723c */ /* 0x000fe2000000182c */
[----:B------:R-:W1:Y:S02]  /*2a10*/  LDSM.16.M88.4 R12, [R239+0xf100] ;  /* 0x00f10000ef0c783b */ /* 0x000e640000000200 */
[----:B------:R-:W1:Y:S05]  /*2a20*/  MUFU.TANH R153, R75 ;  /* 0x0000004b00997308 */ /* 0x000e6a0000002400 */
[C---:B-----5:R-:W-:Y:S03]  /*2a30*/  HMMA.16816.F32 R68, R184.reuse, R24, R68 ;  /* 0x00000018b844723c */ /* 0x060fe60000001844 */
[----:B------:R-:W1:Y:S05]  /*2a40*/  MUFU.TANH R147, R52 ;  /* 0x0000003400937308 */ /* 0x000e6a0000002400 */
[----:B------:R-:W-:Y:S01]  /*2a50*/  HMMA.16816.F32 R56, R184, R26, R56 ;  /* 0x0000001ab838723c */ /* 0x000fe20000001838 */
[----:B------:R-:W-:-:S02]  /*2a60*/  FMUL.FTZ R65, R65, c[0x0][0x320] ;  /* 0x0000c80041417a20 */ /* 0x000fc40000410000 */
[----:B------:R-:W-:Y:S01]  /*2a70*/  FMUL.FTZ R67, R67, c[0x0][0x320] ;  /* 0x0000c80043437a20 */ /* 0x000fe20000410000 */
[----:B------:R-:W1:Y:S01]  /*2a80*/  MUFU.TANH R33, R33 ;  /* 0x0000002100217308 */ /* 0x000e620000002400 */
[----:B------:R-:W-:Y:S02]  /*2a90*/  FMUL.FTZ R64, R64, c[0x0][0x320] ;  /* 0x0000c80040407a20 */ /* 0x000fe40000410000 */
[----:B------:R-:W-:Y:S01]  /*2aa0*/  FMUL.FTZ R66, R66, c[0x0][0x320] ;  /* 0x0000c80042427a20 */ /* 0x000fe20000410000 */
[----:B---3--:R-:W-:Y:S01]  /*2ab0*/  HMMA.16816.F32 R100, R188, R20, R100 ;  /* 0x00000014bc64723c */ /* 0x008fe20000001864 */
[----:B------:R-:W-:Y:S02]  /*2ac0*/  FMUL.FTZ R44, R44, c[0x0][0x320] ;  /* 0x0000c8002c2c7a20 */ /* 0x000fe40000410000 */
[----:B------:R-:W-:Y:S01]  /*2ad0*/  FMUL.FTZ R45, R45, c[0x0][0x320] ;  /* 0x0000c8002d2d7a20 */ /* 0x000fe20000410000 */
[----:B------:R-:W3:Y:S01]  /*2ae0*/  MUFU.TANH R169, R65 ;  /* 0x0000004100a97308 */ /* 0x000ee20000002400 */
[----:B------:R-:W-:-:S02]  /*2af0*/  FMUL.FTZ R46, R46, c[0x0][0x320] ;  /* 0x0000c8002e2e7a20 */ /* 0x000fc40000410000 */
[----:B------:R-:W-:Y:S01]  /*2b00*/  FMUL.FTZ R47, R47, c[0x0][0x320] ;  /* 0x0000c8002f2f7a20 */ /* 0x000fe20000410000 */
[----:B------:R-:W-:Y:S04]  /*2b10*/  HMMA.16816.F32 R92, R212, R16, R92 ;  /* 0x00000010d45c723c */ /* 0x000fe8000000185c */
[----:B------:R5:W1:Y:S04]  /*2b20*/  MUFU.TANH R199, R67 ;  /* 0x0000004300c77308 */ /* 0x000a680000002400 */
[----:B------:R-:W-:Y:S01]  /*2b30*/  HMMA.16816.F32 R28, R188, R22, R28 ;  /* 0x00000016bc1c723c */ /* 0x000fe2000000181c */
[----:B------:R-:W-:Y:S03]  /*2b40*/  LDSM.16.M88.4 R20, [R228+0x7000] ;  /* 0x00700000e414783b */ /* 0x000fe60000000200 */
[----:B------:R-:W1:Y:S04]  /*2b50*/  MUFU.TANH R34, R34 ;  /* 0x0000002200227308 */ /* 0x000e680000002400 */
[----:B------:R-:W-:Y:S01]  /*2b60*/  HMMA.16816.F32 R36, R212, R18, R36 ;  /* 0x00000012d424723c */ /* 0x000fe20000001824 */
[----:B------:R-:W3:Y:S03]  /*2b70*/  LDSM.16.M88.4 R16, [R239+0xf900] ;  /* 0x00f90000ef10783b */ /* 0x000ee60000000200 */
[----:B------:R1:W1:Y:S04]  /*2b80*/  MUFU.TANH R155, R55 ;  /* 0x00000037009b7308 */ /* 0x0002680000002400 */
[----:B--2---:R-:W-:Y:S01]  /*2b90*/  HMMA.16816.F32 R68, R188, R8, R68 ;  /* 0x00000008bc44723c */ /* 0x004fe20000001844 */
[----:B------:R-:W-:-:S02]  /*2ba0*/  FMUL.FTZ R92, R92, c[0x0][0x320] ;  /* 0x0000c8005c5c7a20 */ /* 0x000fc40000410000 */
[----:B------:R-:W-:Y:S01]  /*2bb0*/  FMUL.FTZ R93, R93, c[0x0][0x320] ;  /* 0x0000c8005d5d7a20 */ /* 0x000fe20000410000 */
[----:B------:R2:W2:Y:S01]  /*2bc0*/  MUFU.TANH R134, R64 ;  /* 0x0000004000867308 */ /* 0x0004a20000002400 */
[----:B------:R-:W-:Y:S02]  /*2bd0*/  FMUL.FTZ R94, R94, c[0x0][0x320] ;  /* 0x0000c8005e5e7a20 */ /* 0x000fe40000410000 */
[----:B------:R-:W-:Y:S01]  /*2be0*/  FMUL.FTZ R95, R95, c[0x0][0x320] ;  /* 0x0000c8005f5f7a20 */ /* 0x000fe20000410000 */
[----:B------:R-:W-:Y:S04]  /*2bf0*/  HMMA.16816.F32 R56, R188, R10, R56 ;  /* 0x0000000abc38723c */ /* 0x000fe80000001838 */
[----:B------:R2:W2:Y:S04]  /*2c00*/  MUFU.TANH R142, R66 ;  /* 0x00000042008e7308 */ /* 0x0004a80000002400 */
[----:B-1----:R-:W-:Y:S01]  /*2c10*/  HMMA.16816.F32 R100, R192, R12, R100 ;  /* 0x0000000cc064723c */ /* 0x002fe20000001864 */
[----:B------:R-:W-:-:S02]  /*2c20*/  FMUL.FTZ R36, R36, c[0x0][0x320] ;  /* 0x0000c80024247a20 */ /* 0x000fc40000410000 */
[----:B------:R-:W-:Y:S01]  /*2c30*/  FMUL.FTZ R37, R37, c[0x0][0x320] ;  /* 0x0000c80025257a20 */ /* 0x000fe20000410000 */
[----:B------:R1:W1:Y:S01]  /*2c40*/  MUFU.TANH R171, R44 ;  /* 0x0000002c00ab7308 */ /* 0x0002620000002400 */
[----:B------:R-:W-:Y:S02]  /*2c50*/  FMUL.FTZ R38, R38, c[0x0][0x320] ;  /* 0x0000c80026267a20 */ /* 0x000fe40000410000 */
[----:B------:R-:W-:Y:S01]  /*2c60*/  FMUL.FTZ R39, R39, c[0x0][0x320] ;  /* 0x0000c80027277a20 */ /* 0x000fe20000410000 */
[----:B------:R-:W-:Y:S01]  /*2c70*/  HMMA.16816.F32 R28, R192, R14, R28 ;  /* 0x0000000ec01c723c */ /* 0x000fe2000000181c */
[----:B------:R-:W1:Y:S01]  /*2c80*/  LDSM.16.M88.4 R12, [R228+0x7800] ;  /* 0x00780000e40c783b */ /* 0x000e620000000200 */
[----:B------:R-:W-:-:S04]  /*2c90*/  DEPBAR.LE SB0, 0x0 ;  /* 0x000080000000791a */ /* 0x000fc80000000000 */
[----:B------:R1:W1:Y:S02]  /*2ca0*/  MUFU.TANH R140, R45 ;  /* 0x0000002d008c7308 */ /* 0x0002640000002400 */
[----:B------:R-:W-:Y:S06]  /*2cb0*/  HMMA.16816.F32 R84, R212, R62, R84 ;  /* 0x0000003ed454723c */ /* 0x000fec0000001854 */
[----:B------:R1:W1:Y:S02]  /*2cc0*/  MUFU.TANH R249, R46 ;  /* 0x0000002e00f97308 */ /* 0x0002640000002400 */
[C---:B---3--:R-:W-:Y:S06]  /*2cd0*/  HMMA.16816.F32 R68, R192.reuse, R16, R68 ;  /* 0x00000010c044723c */ /* 0x048fec0000001844 */
[----:B------:R3:W1:Y:S02]  /*2ce0*/  MUFU.TANH R203, R47 ;  /* 0x0000002f00cb7308 */ /* 0x0006640000002400 */
[----:B------:R-:W-:Y:S06]  /*2cf0*/  HMMA.16816.F32 R56, R192, R18, R56 ;  /* 0x00000012c038723c */ /* 0x000fec0000001838 */
[----:B------:R3:W1:Y:S02]  /*2d00*/  MUFU.TANH R219, R92 ;  /* 0x0000005c00db7308 */ /* 0x0006640000002400 */
[----:B------:R-:W-:Y:S01]  /*2d10*/  HMMA.16816.F32 R100, R212, R20, R100 ;  /* 0x00000014d464723c */ /* 0x000fe20000001864 */
[----:B------:R-:W-:-:S02]  /*2d20*/  FMUL.FTZ R60, R84, c[0x0][0x320] ;  /* 0x0000c800543c7a20 */ /* 0x000fc40000410000 */
[----:B------:R-:W-:Y:S02]  /*2d30*/  FMUL.FTZ R61, R85, c[0x0][0x320] ;  /* 0x0000c800553d7a20 */ /* 0x000fe40000410000 */
[----:B------:R-:W-:Y:S01]  /*2d40*/  FMUL.FTZ R62, R86, c[0x0][0x320] ;  /* 0x0000c800563e7a20 */ /* 0x000fe20000410000 */
[----:B------:R3:W2:Y:S01]  /*2d50*/  MUFU.TANH R217, R93 ;  /* 0x0000005d00d97308 */ /* 0x0006a20000002400 */
[----:B------:R-:W-:Y:S01]  /*2d60*/  FMUL.FTZ R63, R87, c[0x0][0x320] ;  /* 0x0000c800573f7a20 */ /* 0x000fe20000410000 */
[C---:B------:R-:W-:Y:S06]  /*2d70*/  HMMA.16816.F32 R28, R212.reuse, R22, R28 ;  /* 0x00000016d41c723c */ /* 0x040fec000000181c */
[----:B------:R-:W2:Y:S02]  /*2d80*/  MUFU.TANH R60, R60 ;  /* 0x0000003c003c7308 */ /* 0x000ea40000002400 */
[C---:B-1----:R-:W-:Y:S06]  /*2d90*/  HMMA.16816.F32 R68, R212.reuse, R12, R68 ;  /* 0x0000000cd444723c */ /* 0x042fec0000001844 */
[----:B------:R-:W1:Y:S02]  /*2da0*/  MUFU.TANH R61, R61 ;  /* 0x0000003d003d7308 */ /* 0x000e640000002400 */
[----:B------:R-:W-:Y:S01]  /*2db0*/  HMMA.16816.F32 R56, R212, R14, R56 ;  /* 0x0000000ed438723c */ /* 0x000fe20000001838 */
[----:B------:R-:W-:-:S02]  /*2dc0*/  FMUL.FTZ R100, R100, c[0x0][0x320] ;  /* 0x0000c80064647a20 */ /* 0x000fc40000410000 */
[----:B------:R-:W-:Y:S02]  /*2dd0*/  FMUL.FTZ R101, R101, c[0x0][0x320] ;  /* 0x0000c80065657a20 */ /* 0x000fe40000410000 */
[----:B------:R-:W-:Y:S01]  /*2de0*/  FMUL.FTZ R102, R102, c[0x0][0x320] ;  /* 0x0000c80066667a20 */ /* 0x000fe20000410000 */
[----:B------:R-:W1:Y:S01]  /*2df0*/  MUFU.TANH R62, R62 ;  /* 0x0000003e003e7308 */ /* 0x000e620000002400 */
[----:B------:R-:W-:Y:S02]  /*2e00*/  FMUL.FTZ R103, R103, c[0x0][0x320] ;  /* 0x0000c80067677a20 */ /* 0x000fe40000410000 */
[----:B------:R-:W-:Y:S02]  /*2e10*/  FMUL.FTZ R28, R28, c[0x0][0x320] ;  /* 0x0000c8001c1c7a20 */ /* 0x000fe40000410000 */
[----:B------:R-:W-:Y:S02]  /*2e20*/  FMUL.FTZ R29, R29, c[0x0][0x320] ;  /* 0x0000c8001d1d7a20 */ /* 0x000fe40000410000 */
[----:B------:R-:W-:Y:S01]  /*2e30*/  FMUL.FTZ R30, R30, c[0x0][0x320] ;  /* 0x0000c8001e1e7a20 */ /* 0x000fe20000410000 */
[----:B------:R-:W1:Y:S01]  /*2e40*/  MUFU.TANH R63, R63 ;  /* 0x0000003f003f7308 */ /* 0x000e620000002400 */
[----:B------:R-:W-:-:S02]  /*2e50*/  FMUL.FTZ R31, R31, c[0x0][0x320] ;  /* 0x0000c8001f1f7a20 */ /* 0x000fc40000410000 */
[----:B-----5:R-:W-:Y:S02]  /*2e60*/  FMUL.FTZ R67, R70, c[0x0][0x320] ;  /* 0x0000c80046437a20 */ /* 0x020fe40000410000 */
[----:B------:R-:W-:Y:S02]  /*2e70*/  FMUL.FTZ R65, R71, c[0x0][0x320] ;  /* 0x0000c80047417a20 */ /* 0x000fe40000410000 */
[----:B------:R-:W-:Y:S01]  /*2e80*/  FMUL.FTZ R68, R68, c[0x0][0x320] ;  /* 0x0000c80044447a20 */ /* 0x000fe20000410000 */
[----:B------:R3:W1:Y:S01]  /*2e90*/  MUFU.TANH R207, R94 ;  /* 0x0000005e00cf7308 */ /* 0x0006620000002400 */
[----:B------:R-:W-:Y:S02]  /*2ea0*/  FMUL.FTZ R69, R69, c[0x0][0x320] ;  /* 0x0000c80045457a20 */ /* 0x000fe40000410000 */
[----:B------:R-:W-:Y:S02]  /*2eb0*/  FMUL.FTZ R10, R58, c[0x0][0x320] ;  /* 0x0000c8003a0a7a20 */ /* 0x000fe40000410000 */
[----:B------:R-:W-:-:S02]  /*2ec0*/  FMUL.FTZ R8, R59, c[0x0][0x320] ;  /* 0x0000c8003b087a20 */ /* 0x000fc40000410000 */
[----:B------:R-:W-:Y:S01]  /*2ed0*/  FMUL.FTZ R56, R56, c[0x0][0x320] ;  /* 0x0000c80038387a20 */ /* 0x000fe20000410000 */
[----:B------:R3:W1:Y:S01]  /*2ee0*/  MUFU.TANH R205, R95 ;  /* 0x0000005f00cd7308 */ /* 0x0006620000002400 */
[----:B------:R-:W-:-:S07]  /*2ef0*/  FMUL.FTZ R57, R57, c[0x0][0x320] ;  /* 0x0000c80039397a20 */ /* 0x000fce0000410000 */
[----:B------:R3:W1:Y:S08]  /*2f00*/  MUFU.TANH R211, R36 ;  /* 0x0000002400d37308 */ /* 0x0006700000002400 */
        /* <DEDUP_REMOVED lines=13> */
[----:B------:R-:W1:Y:S08]  /*2fe0*/  MUFU.TANH R67, R67 ;  /* 0x0000004300437308 */ /* 0x000e700000002400 */
[----:B------:R-:W1:Y:S08]  /*2ff0*/  MUFU.TANH R65, R65 ;  /* 0x0000004100417308 */ /* 0x000e700000002400 */
[----:B------:R3:W1:Y:S08]  /*3000*/  MUFU.TANH R135, R56 ;  /* 0x0000003800877308 */ /* 0x0006700000002400 */
[----:B------:R3:W1:Y:S08]  /*3010*/  MUFU.TANH R133, R57 ;  /* 0x0000003900857308 */ /* 0x0006700000002400 */
[----:B------:R-:W1:Y:S08]  /*3020*/  MUFU.TANH R10, R10 ;  /* 0x0000000a000a7308 */ /* 0x000e700000002400 */
[----:B------:R-:W1:Y:S01]  /*3030*/  MUFU.TANH R8, R8 ;  /* 0x0000000800087308 */ /* 0x000e620000002400 */
[----:B------:R-:W-:Y:S06]  /*3040*/  BAR.SYNC.DEFER_BLOCKING 0x0 ;  /* 0x0000000000007b1d */ /* 0x000fec0000010000 */
[----:B------:R-:W-:Y:S05]  /*3050*/  @!P1 BRA `(.L_x_4) ;  /* 0x0000026000009947 */ /* 0x000fea0003800000 */
[----:B--234-:R-:W-:Y:S02]  /*3060*/  UIADD3 UR5, UR17, -0x2, URZ ;  /* 0xfffffffe11057890 */ /* 0x01cfe4000fffe03f */
[----:B------:R-:W-:-:S02]  /*3070*/  USHF.L.U32 UR16, UR6, 0x6, URZ ;  /* 0x0000000606107899 */ /* 0x000fc4000800063f */
[----:B------:R-:W-:Y:S02]  /*3080*/  USHF.R.S32.HI UR4, URZ, 0x1f, UR5 ;  /* 0x0000001f3f047899 */ /* 0x000fe40008011405 */
[----:B------:R-:W-:Y:S01]  /*3090*/  UIMAD UR18, UR18, UR5, URZ ;  /* 0x00000005121272a4 */ /* 0x000fe2000f8e023f */
[----:B------:R-:W-:Y:S02]  /*30a0*/  IMAD.U32 R9, RZ, RZ, UR5 ;  /* 0x00000005ff097e24 */ /* 0x000fe4000f8e00ff */
[----:B------:R-:W-:Y:S01]  /*30b0*/  IMAD.U32 R20, RZ, RZ, UR16 ;  /* 0x00000010ff147e24 */ /* 0x000fe2000f8e00ff */
[----:B------:R-:W-:Y:S01]  /*30c0*/  UIMAD UR4, UR4, UR19, UR18 ;  /* 0x00000013040472a4 */ /* 0x000fe2000f8e0212 */
[----:B------:R-:W-:Y:S01]  /*30d0*/  IMAD.WIDE.U32 R12, R9, UR19, R246 ;  /* 0x00000013090c7c25 */ /* 0x000fe2000f8e00f6 */
[----:B------:R-:W-:Y:S02]  /*30e0*/  ULDC UR5, c[0x0][0x1e4] ;  /* 0x0000790000057ab9 */ /* 0x000fe40000000800 */
[----:B------:R-:W-:-:S02]  /*30f0*/  USHF.L.U64.HI UR5, UR6, UR23, UR5 ;  /* 0x0000001706057299 */ /* 0x000fc40008010205 */
[----:B------:R-:W-:Y:S01]  /*3100*/  IADD3 R9, R13, UR4, RZ ;  /* 0x000000040d097c10 */ /* 0x000fe2000fffe0ff */
[----:B------:R-:W-:Y:S01]  /*3110*/  UIADD3 UR6, UP0, UR12, 0x80, URZ ;  /* 0x000000800c067890 */ /* 0x000fe2000ff1e03f */
[----:B------:R-:W-:-:S03]  /*3120*/  LEA R24, P1, R12, c[0x0][0x1c8], 0x1 ;  /* 0x000072000c187a11 */ /* 0x000fc600078208ff */
[----:B------:R-:W-:Y:S01]  /*3130*/  UIADD3.X UR4, URZ, UR9, URZ, UP0, !UPT ;  /* 0x000000093f047290 */ /* 0x000fe200087fe43f */
[----:B------:R-:W-:Y:S02]  /*3140*/  LEA.HI.X R25, R12, c[0x0][0x1cc], R9, 0x1, P1 ;  /* 0x000073000c197a11 */ /* 0x000fe400008f0c09 */
[----:B------:R-:W-:Y:S02]  /*3150*/  IADD3 R20, P2, P1, R20, 0x80, R24 ;  /* 0x0000008014147810 */ /* 0x000fe4000795e018 */
[----:B------:R-:W-:Y:S01]  /*3160*/  IADD3 R22, P4, R24, UR16, RZ ;  /* 0x0000001018167c10 */ /* 0x000fe2000ff9e0ff */
[----:B------:R-:W-:Y:S01]  /*3170*/  @!PT LDS RZ, [RZ] ;  /* 0x00000000fffff984 */ /* 0x000fe20000000800 */
[----:B------:R-:W-:Y:S01]  /*3180*/  @!PT LDS RZ, [RZ] ;  /* 0x00000000fffff984 */ /* 0x000fe20000000800 */
[----:B------:R-:W-:Y:S01]  /*3190*/  @!PT LDS RZ, [RZ] ;  /* 0x00000000fffff984 */ /* 0x000fe20000000800 */
[----:B------:R2:W-:Y:S01]  /*31a0*/  LDGSTS.E.BYPASS.LTC128B.128 [R243+0x8100], [R24.64], !P3 ;  /* 0x0810000018f37fae */ /* 0x0005e2000d901d4e */
[----:B------:R-:W-:Y:S02]  /*31b0*/  IADD3.X R21, RZ, UR5, R25, P2, P1 ;  /* 0x00000005ff157c10 */ /* 0x000fe400097e2419 */
[----:B------:R-:W-:Y:S01]  /*31c0*/  IADD3.X R23, R25, UR5, RZ, P4, !PT ;  /* 0x0000000519177c10 */ /* 0x000fe2000a7fe4ff */
[----:B------:R2:W-:Y:S01]  /*31d0*/  LDGSTS.E.BYPASS.LTC128B.128 [R243+0xc100], [R24.64+0x80], !P0 ;  /* 0x0c10008018f37fae */ /* 0x0005e2000c101d4e */
[----:B------:R-:W-:-:S02]  /*31e0*/  IADD3 R18, P1, R22, UR16, RZ ;  /* 0x0000001016127c10 */ /* 0x000fc4000ff3e0ff */
[----:B------:R-:W-:Y:S01]  /*31f0*/  IADD3 R16, P4, R22, UR6, RZ ;  /* 0x0000000616107c10 */ /* 0x000fe2000ff9e0ff */
[----:B------:R2:W-:Y:S01]  /*3200*/  LDGSTS.E.BYPASS.LTC128B.128 [R243+0x9100], [R22.64], !P3 ;  /* 0x0910000016f37fae */ /* 0x0005e2000d901d4e */
[C---:B------:R-:W-:Y:S02]  /*3210*/  IADD3.X R19, R23.reuse, UR5, RZ, P1, !PT ;  /* 0x0000000517137c10 */ /* 0x040fe40008ffe4ff */
[C---:B------:R-:W-:Y:S01]  /*3220*/  IADD3 R14, P2, R18.reuse, UR16, RZ ;  /* 0x00000010120e7c10 */ /* 0x040fe2000ff5e0ff */
[----:B------:R2:W-:Y:S01]  /*3230*/  LDGSTS.E.BYPASS.LTC128B.128 [R243+0xd100], [R20.64], !P0 ;  /* 0x0d10000014f37fae */ /* 0x0005e2000c101d4e */
[----:B------:R-:W-:Y:S02]  /*3240*/  IADD3 R12, P1, R18, UR6, RZ ;  /* 0x00000006120c7c10 */ /* 0x000fe4000ff3e0ff */
[----:B------:R-:W-:Y:S01]  /*3250*/  IADD3.X R17, R23, UR4, RZ, P4, !PT ;  /* 0x0000000417117c10 */ /* 0x000fe2000a7fe4ff */
[----:B------:R2:W-:Y:S01]  /*3260*/  LDGSTS.E.BYPASS.LTC128B.128 [R243+0xa100], [R18.64], !P3 ;  /* 0x0a10000012f37fae */ /* 0x0005e2000d901d4e */
[----:B------:R-:W-:-:S02]  /*3270*/  IADD3.X R15, R19, UR5, RZ, P2, !PT ;  /* 0x00000005130f7c10 */ /* 0x000fc400097fe4ff */
[----:B------:R-:W-:Y:S01]  /*3280*/  IADD3.X R13, R19, UR4, RZ, P1, !PT ;  /* 0x00000004130d7c10 */ /* 0x000fe20008ffe4ff */
[----:B------:R2:W-:Y:S04]  /*3290*/  LDGSTS.E.BYPASS.LTC128B.128 [R243+0xe100], [R16.64], !P0 ;  /* 0x0e10000010f37fae */ /* 0x0005e8000c101d4e */
[----:B------:R2:W-:Y:S04]  /*32a0*/  LDGSTS.E.BYPASS.LTC128B.128 [R243+0xb100], [R14.64], !P3 ;  /* 0x0b1000000ef37fae */ /* 0x0005e8000d901d4e */
[----:B------:R2:W-:Y:S02]  /*32b0*/  LDGSTS.E.BYPASS.LTC128B.128 [R243+0xf100], [R12.64], !P0 ;  /* 0x0f1000000cf37fae */ /* 0x0005e4000c101d4e */
.L_x_4:
[----:B--234-:R-:W-:Y:S01]  /*32c0*/  LOP3.LUT R113, R113, 0xffffffe0, RZ, 0xc0, !PT ;  /* 0xffffffe071717812 */ /* 0x01cfe200078ec0ff */
[----:B------:R-:W-:Y:S01]  /*32d0*/  IMAD.MOV.U32 R12, RZ, RZ, -0x2 ;  /* 0xfffffffeff0c7424 */ /* 0x000fe200078e00ff */
[----:B------:R-:W-:Y:S01]  /*32e0*/  UIADD3 UR23, UR17, -0x2, URZ ;  /* 0xfffffffe11177890 */ /* 0x000fe2000fffe03f */
[----:B------:R-:W-:Y:S01]  /*32f0*/  IMAD.SHL.U32 R240, R0, 0x2, RZ ;  /* 0x0000000200f07824 */ /* 0x000fe200078e00ff */
[----:B------:R-:W0:Y:S01]  /*3300*/  LDGDEPBAR ;  /* 0x00000000000079af */ /* 0x000e220000000000 */
[----:B------:R-:W-:Y:S01]  /*3310*/  IMAD.IADD R112, R112, 0x1, -R113 ;  /* 0x0000000170707824 */ /* 0x000fe200078e0a71 */
[----:B------:R-:W-:Y:S01]  /*3320*/  UISETP.GE.AND UP0, UPT, UR23, UR8, UPT ;  /* 0x000000081700728c */ /* 0x000fe2000bf06270 */
[--C-:B------:R-:W-:Y:S01]  /*3330*/  IMAD R238, R7, 0x2, R240.reuse ;  /* 0x0000000207ee7824 */ /* 0x100fe200078e02f0 */
[----:B------:R-:W-:Y:S01]  /*3340*/  LDSM.16.MT88.4 R92, [R240+0x4100] ;  /* 0x00410000f05c783b */ /* 0x000fe20000004200 */
[C---:B------:R-:W-:Y:S01]  /*3350*/  IMAD R237, R5.reuse, 0x2, R240 ;  /* 0x0000000205ed7824 */ /* 0x040fe200078e02f0 */
[----:B------:R-:W-:Y:S01]  /*3360*/  SHF.R.S32.HI R9, RZ, 0x1f, R112 ;  /* 0x0000001fff097819 */ /* 0x000fe20000011470 */
[----:B------:R-:W-:Y:S01]  /*3370*/  IMAD R236, R5, 0x2, R238 ;  /* 0x0000000205ec7824 */ /* 0x000fe200078e02ee */
[----:B------:R-:W-:Y:S02]  /*3380*/  LDSM.16.MT88.4 R124, [R240+0x100] ;  /* 0x00010000f07c783b */ /* 0x000fe40000004200 */
[----:B------:R-:W-:-:S02]  /*3390*/  LEA.HI R9, R9, R112, RZ, 0x2 ;  /* 0x0000007009097211 */ /* 0x000fc400078f10ff */
[----:B------:R-:W-:Y:S02]  /*33a0*/  LDSM.16.MT88.4 R100, [R236+0x100] ;  /* 0x00010000ec64783b */ /* 0x000fe40000004200 */
[----:B------:R-:W-:Y:S02]  /*33b0*/  LOP3.LUT R9, R9, 0x7ffffffc, RZ, 0xc0, !PT ;  /* 0x7ffffffc09097812 */ /* 0x000fe400078ec0ff */
[----:B------:R-:W-:Y:S03]  /*33c0*/  LDSM.16.MT88.4 R116, [R238+0x100] ;  /* 0x00010000ee74783b */ /* 0x000fe60000004200 */
[----:B------:R-:W-:Y:S01]  /*33d0*/  IMAD.IADD R9, R112, 0x1, -R9 ;  /* 0x0000000170097824 */ /* 0x000fe200078e0a09 */
[----:B------:R-:W-:Y:S03]  /*33e0*/  LDSM.16.MT88.4 R108, [R237+0x100] ;  /* 0x00010000ed6c783b */ /* 0x000fe60000004200 */
[----:B------:R-:W-:Y:S01]  /*33f0*/  IMAD R12, R9, R12, UR7 ;  /* 0x00000007090c7e24 */ /* 0x000fe2000f8e020c */
[----:B------:R-:W-:Y:S04]  /*3400*/  LDSM.16.MT88.4 R84, [R238+0x4100] ;  /* 0x00410000ee54783b */ /* 0x000fe80000004200 */
[----:B------:R-:W-:-:S02]  /*3410*/  ISETP.GT.AND P2, PT, R12, RZ, PT ;  /* 0x000000ff0c00720c */ /* 0x000fc40003f44270 */
[C---:B------:R-:W-:Y:S02]  /*3420*/  ISETP.GT.AND P1, PT, R12.reuse, 0x1, PT ;  /* 0x000000010c00780c */ /* 0x040fe40003f24270 */
[----:B------:R-:W-:Y:S02]  /*3430*/  ISETP.GT.AND P6, PT, R12, 0x8, PT ;  /* 0x000000080c00780c */ /* 0x000fe40003fc4270 */
[----:B------:R-:W-:Y:S02]  /*3440*/  FSEL R35, R2, -INF , P2 ;  /* 0xff80000002237808 */ /* 0x000fe40001000000 */
[----:B------:R-:W-:Y:S02]  /*3450*/  FSEL R3, R3, -INF , P1 ;  /* 0xff80000003037808 */ /* 0x000fe40000800000 */
[----:B------:R-:W-:Y:S02]  /*3460*/  FSEL R27, R6, -INF , P1 ;  /* 0xff800000061b7808 */ /* 0x000fe40000800000 */
[----:B------:R-:W-:-:S02]  /*3470*/  ISETP.GT.AND P5, PT, R12, 0x9, PT ;  /* 0x000000090c00780c */ /* 0x000fc40003fa4270 */
[----:B------:R-:W-:Y:S02]  /*3480*/  FSEL R45, R40, -INF , P6 ;  /* 0xff800000282d7808 */ /* 0x000fe40003000000 */
[----:B------:R-:W-:Y:S02]  /*3490*/  FMNMX.FTZ R6, R35, R3, !PT ;  /* 0x0000000323067209 */ /* 0x000fe40007810000 */
[----:B------:R-:W-:Y:S02]  /*34a0*/  ISETP.GT.AND P4, PT, R12, 0x10, PT ;  /* 0x000000100c00780c */ /* 0x000fe40003f84270 */
[----:B------:R-:W-:Y:S02]  /*34b0*/  FSEL R47, R41, -INF , P5 ;  /* 0xff800000292f7808 */ /* 0x000fe40002800000 */
[----:B------:R-:W-:Y:S02]  /*34c0*/  FMNMX.FTZ R6, R45, R6, !PT ;  /* 0x000000062d067209 */ /* 0x000fe40007810000 */
[----:B------:R-:W-:-:S02]  /*34d0*/  FSEL R4, R4, -INF , P2 ;  /* 0xff80000004047808 */ /* 0x000fc40001000000 */
[----:B------:R-:W-:Y:S02]  /*34e0*/  ISETP.GT.AND P2, PT, R12, 0x11, PT ;  /* 0x000000110c00780c */ /* 0x000fe40003f44270 */
[----:B------:R-:W-:Y:S02]  /*34f0*/  FSEL R23, R48, -INF , P4 ;  /* 0xff80000030177808 */ /* 0x000fe40002000000 */
[----:B------:R-:W-:Y:S02]  /*3500*/  FMNMX.FTZ R6, R47, R6, !PT ;  /* 0x000000062f067209 */ /* 0x000fe40007810000 */
[----:B------:R-:W-:Y:S02]  /*3510*/  ISETP.GT.AND P1, PT, R12, 0x18, PT ;  /* 0x000000180c00780c */ /* 0x000fe40003f24270 */
[----:B------:R-:W-:Y:S02]  /*3520*/  FSEL R19, R49, -INF , P2 ;  /* 0xff80000031137808 */ /* 0x000fe40001000000 */
[----:B------:R-:W-:-:S02]  /*3530*/  FMNMX.FTZ R6, R23, R6, !PT ;  /* 0x0000000617067209 */ /* 0x000fc40007810000 */
[----:B------:R-:W-:Y:S02]  /*3540*/  FSEL R25, R42, -INF , P6 ;  /* 0xff8000002a197808 */ /* 0x000fe40003000000 */
[----:B------:R-:W-:Y:S02]  /*3550*/  ISETP.GT.AND P6, PT, R12, 0x19, PT ;  /* 0x000000190c00780c */ /* 0x000fe40003fc4270 */
[----:B------:R-:W-:Y:S02]  /*3560*/  FSEL R21, R60, -INF , P1 ;  /* 0xff8000003c157808 */ /* 0x000fe40000800000 */
[----:B------:R-:W-:Y:S02]  /*3570*/  FMNMX.FTZ R6, R19, R6, !PT ;  /* 0x0000000613067209 */ /* 0x000fe40007810000 */
[----:B------:R-:W-:Y:S02]  /*3580*/  FSEL R43, R43, -INF , P5 ;  /* 0xff8000002b2b7808 */ /* 0x000fe40002800000 */
[----:B------:R-:W-:-:S02]  /*3590*/  ISETP.GT.AND P5, PT, R12, 0x20, PT ;  /* 0x000000200c00780c */ /* 0x000fc40003fa4270 */
[----:B-1----:R-:W-:Y:S02]  /*35a0*/  FSEL R17, R61, -INF , P6 ;  /* 0xff8000003d117808 */ /* 0x002fe40003000000 */
[----:B------:R-:W-:Y:S02]  /*35b0*/  FMNMX.FTZ R6, R21, R6, !PT ;  /* 0x0000000615067209 */ /* 0x000fe40007810000 */
[----:B------:R-:W-:Y:S02]  /*35c0*/  FSEL R15, R50, -INF , P4 ;  /* 0xff800000320f7808 */ /* 0x000fe40002000000 */
[----:B------:R-:W-:Y:S02]  /*35d0*/  FMNMX.FTZ R14, R4, R27, !PT ;  /* 0x0000001b040e7209 */ /* 0x000fe40007810000 */
[----:B------:R-:W-:Y:S02]  /*35e0*/  ISETP.GT.AND P4, PT, R12, 0x21, PT ;  /* 0x000000210c00780c */ /* 0x000fe40003f84270 */
[----:B------:R-:W-:-:S02]  /*35f0*/  FSEL R39, R80, -INF , P5 ;  /* 0xff80000050277808 */ /* 0x000fc40002800000 */
[----:B------:R-:W-:Y:S02]  /*3600*/  FMNMX.FTZ R6, R17, R6, !PT ;  /* 0x0000000611067209 */ /* 0x000fe40007810000 */
[----:B------:R-:W-:Y:S02]  /*3610*/  FSEL R13, R51, -INF , P2 ;  /* 0xff800000330d7808 */ /* 0x000fe40001000000 */
[----:B------:R-:W-:Y:S02]  /*3620*/  ISETP.GT.AND P2, PT, R12, 0x28, PT ;  /* 0x000000280c00780c */ /* 0x000fe40003f44270 */
[----:B------:R-:W-:Y:S02]  /*3630*/  FMNMX.FTZ R14, R25, R14, !PT ;  /* 0x0000000e190e7209 */ /* 0x000fe40007810000 */
[----:B------:R-:W-:Y:S02]  /*3640*/  FSEL R31, R81, -INF , P4 ;  /* 0xff800000511f7808 */ /* 0x000fe40002000000 */
[----:B------:R-:W-:-:S02]  /*3650*/  FMNMX.FTZ R6, R39, R6, !PT ;  /* 0x0000000627067209 */ /* 0x000fc40007810000 */
[----:B------:R-:W-:Y:S02]  /*3660*/  FSEL R37, R78, -INF , P2 ;  /* 0xff8000004e257808 */ /* 0x000fe40001000000 */
[----:B------:R-:W-:Y:S02]  /*3670*/  FSEL R29, R76, -INF , P2 ;  /* 0xff8000004c1d7808 */ /* 0x000fe40001000000 */
[----:B------:R-:W-:Y:S02]  /*3680*/  FSEL R11, R62, -INF , P1 ;  /* 0xff8000003e0b7808 */ /* 0x000fe40000800000 */
[C---:B------:R-:W-:Y:S02]  /*3690*/  ISETP.GT.AND P2, PT, R12.reuse, 0x39, PT ;  /* 0x000000390c00780c */ /* 0x040fe40003f44270 */
[----:B------:R-:W-:Y:S02]  /*36a0*/  FMNMX.FTZ R14, R43, R14, !PT ;  /* 0x0000000e2b0e7209 */ /* 0x000fe40007810000 */
[----:B------:R-:W-:-:S02]  /*36b0*/  ISETP.GT.AND P1, PT, R12, 0x29, PT ;  /* 0x000000290c00780c */ /* 0x000fc40003f24270 */
[----:B------:R-:W-:Y:S02]  /*36c0*/  FMNMX.FTZ R6, R31, R6, !PT ;  /* 0x000000061f067209 */ /* 0x000fe40007810000 */
[----:B------:R-:W-:Y:S02]  /*36d0*/  FSEL R9, R63, -INF , P6 ;  /* 0xff8000003f097808 */ /* 0x000fe40003000000 */
[----:B------:R-:W-:Y:S02]  /*36e0*/  FSEL R62, R33, -INF , P2 ;  /* 0xff800000213e7808 */ /* 0x000fe40001000000 */
[----:B------:R-:W-:Y:S02]  /*36f0*/  FMNMX.FTZ R14, R15, R14, !PT ;  /* 0x0000000e0f0e7209 */ /* 0x000fe40007810000 */
[----:B------:R-:W-:Y:S02]  /*3700*/  ISETP.GT.AND P6, PT, R12, 0x30, PT ;  /* 0x000000300c00780c */ /* 0x000fe40003fc4270 */
[----:B------:R-:W-:-:S02]  /*3710*/  FSEL R2, R77, -INF , P1 ;  /* 0xff8000004d027808 */ /* 0x000fc40000800000 */
[----:B------:R-:W-:Y:S01]  /*3720*/  FMNMX.FTZ R33, R29, R6, !PT ;  /* 0x000000061d217209 */ /* 0x000fe20007810000 */
[----:B------:R-:W-:Y:S01]  /*3730*/  LDSM.16.MT88.4 R76, [R237+0x4100] ;  /* 0x00410000ed4c783b */ /* 0x000fe20000004200 */
[----:B------:R-:W-:Y:S02]  /*3740*/  FSEL R41, R82, -INF , P5 ;  /* 0xff80000052297808 */ /* 0x000fe40002800000 */
[----:B------:R-:W-:Y:S02]  /*3750*/  FMNMX.FTZ R14, R13, R14, !PT ;  /* 0x0000000e0d0e7209 */ /* 0x000fe40007810000 */
[----:B------:R-:W-:Y:S02]  /*3760*/  ISETP.GT.AND P5, PT, R12, 0x31, PT ;  /* 0x000000310c00780c */ /* 0x000fe40003fa4270 */
[----:B------:R-:W-:Y:S02]  /*3770*/  FSEL R60, R72, -INF , P6 ;  /* 0xff800000483c7808 */ /* 0x000fe40003000000 */
[----:B------:R-:W-:-:S02]  /*3780*/  FMNMX.FTZ R33, R2, R33, !PT ;  /* 0x0000002102217209 */ /* 0x000fc40007810000 */
[----:B------:R-:W-:Y:S02]  /*3790*/  FSEL R36, R83, -INF , P4 ;  /* 0xff80000053247808 */ /* 0x000fe40002000000 */
[----:B------:R-:W-:Y:S02]  /*37a0*/  FMNMX.FTZ R14, R11, R14, !PT ;  /* 0x0000000e0b0e7209 */ /* 0x000fe40007810000 */
[----:B------:R-:W-:Y:S02]  /*37b0*/  ISETP.GT.AND P4, PT, R12, 0x38, PT ;  /* 0x000000380c00780c */ /* 0x000fe40003f84270 */
[----:B------:R-:W-:Y:S02]  /*37c0*/  FSEL R145, R145, -INF , P5 ;  /* 0xff80000091917808 */ /* 0x000fe40002800000 */
[----:B------:R-:W-:Y:S02]  /*37d0*/  FMNMX.FTZ R6, R60, R33, !PT ;  /* 0x000000213c067209 */ /* 0x000fe40007810000 */
[----:B------:R-:W-:-:S02]  /*37e0*/  FMNMX.FTZ R14, R9, R14, !PT ;  /* 0x0000000e090e7209 */ /* 0x000fc40007810000 */
[----:B------:R-:W-:Y:S02]  /*37f0*/  FSEL R147, R147, -INF , P4 ;  /* 0xff80000093937808 */ /* 0x000fe40002000000 */
[----:B------:R-:W-:Y:S02]  /*3800*/  FMNMX.FTZ R6, R145, R6, !PT ;  /* 0x0000000691067209 */ /* 0x000fe40007810000 */
[----:B------:R-:W-:Y:S02]  /*3810*/  FSEL R144, R144, -INF , P1 ;  /* 0xff80000090907808 */ /* 0x000fe40000800000 */
[----:B------:R-:W-:Y:S02]  /*3820*/  FMNMX.FTZ R49, R41, R14, !PT ;  /* 0x0000000e29317209 */ /* 0x000fe40007810000 */
[----:B------:R-:W-:Y:S02]  /*3830*/  ISETP.GT.AND P1, PT, R12, 0x40, PT ;  /* 0x000000400c00780c */ /* 0x000fe40003f24270 */
[----:B------:R-:W-:-:S02]  /*3840*/  FMNMX.FTZ R33, R147, R6, !PT ;  /* 0x0000000693217209 */ /* 0x000fc40007810000 */
[----:B------:R-:W-:Y:S02]  /*3850*/  FSEL R64, R32, -INF , P6 ;  /* 0xff80000020407808 */ /* 0x000fe40003000000 */
[----:B------:R-:W-:Y:S02]  /*3860*/  FMNMX.FTZ R6, R36, R49, !PT ;  /* 0x0000003124067209 */ /* 0x000fe40007810000 */
[----:B------:R-:W-:Y:S02]  /*3870*/  ISETP.GT.AND P6, PT, R12, 0x41, PT ;  /* 0x000000410c00780c */ /* 0x000fe40003fc4270 */
[----:B------:R-:W-:Y:S02]  /*3880*/  FSEL R134, R134, -INF , P1 ;  /* 0xff80000086867808 */ /* 0x000fe40000800000 */
[----:B------:R-:W-:Y:S02]  /*3890*/  FMNMX.FTZ R33, R62, R33, !PT ;  /* 0x000000213e217209 */ /* 0x000fe40007810000 */
[----:B------:R-:W-:-:S02]  /*38a0*/  FSEL R153, R153, -INF , P5 ;  /* 0xff80000099997808 */ /* 0x000fc40002800000 */
[----:B------:R-:W-:Y:S02]  /*38b0*/  FMNMX.FTZ R49, R37, R6, !PT ;  /* 0x0000000625317209 */ /* 0x000fe40007810000 */
[----:B------:R-:W-:Y:S02]  /*38c0*/  ISETP.GT.AND P5, PT, R12, 0x48, PT ;  /* 0x000000480c00780c */ /* 0x000fe40003fa4270 */
[----:B------:R-:W-:Y:S02]  /*38d0*/  FSEL R169, R169, -INF , P6 ;  /* 0xff800000a9a97808 */ /* 0x000fe40003000000 */
[----:B------:R-:W-:Y:S02]  /*38e0*/  FMNMX.FTZ R14, R134, R33, !PT ;  /* 0x00000021860e7209 */ /* 0x000fe40007810000 */
[----:B------:R-:W-:Y:S02]  /*38f0*/  FSEL R66, R34, -INF , P4 ;  /* 0xff80000022427808 */ /* 0x000fe40002000000 */
[----:B------:R-:W-:-:S02]  /*3900*/  FMNMX.FTZ R33, R144, R49, !PT ;  /* 0x0000003190217209 */ /* 0x000fc40007810000 */
[----:B------:R-:W-:Y:S02]  /*3910*/  ISETP.GT.AND P4, PT, R12, 0x49, PT ;  /* 0x000000490c00780c */ /* 0x000fe40003f84270 */
[----:B------:R-:W-:Y:S02]  /*3920*/  FSEL R171, R171, -INF , P5 ;  /* 0xff800000abab7808 */ /* 0x000fe40002800000 */
[----:B------:R-:W-:Y:S02]  /*3930*/  FMNMX.FTZ R14, R169, R14, !PT ;  /* 0x0000000ea90e7209 */ /* 0x000fe40007810000 */
[----:B------:R-:W-:Y:S02]  /*3940*/  FSEL R155, R155, -INF , P2 ;  /* 0xff8000009b9b7808 */ /* 0x000fe40001000000 */
[----:B------:R-:W-:Y:S02]  /*3950*/  FMNMX.FTZ R6, R64, R33, !PT ;  /* 0x0000002140067209 */ /* 0x000fe40007810000 */
[----:B------:R-:W-:-:S02]  /*3960*/  ISETP.GT.AND P2, PT, R12, 0x50, PT ;  /* 0x000000500c00780c */ /* 0x000fc40003f44270 */
[----:B------:R-:W-:Y:S02]  /*3970*/  FSEL R140, R140, -INF , P4 ;  /* 0xff8000008c8c7808 */ /* 0x000fe40002000000 */
        /* <DEDUP_REMOVED lines=8> */
[----:B------:R-:W-:Y:S02]  /*3a00*/  FSEL R217, R217, -INF , P1 ;  /* 0xff800000d9d97808 */ /* 0x000fe40000800000 */
[----:B------:R-:W-:Y:S02]  /*3a10*/  FMNMX.FTZ R6, R219, R6, !PT ;  /* 0x00000006db067209 */ /* 0x000fe40007810000 */
[----:B------:R-:W-:-:S02]  /*3a20*/  FMNMX.FTZ R14, R66, R49, !PT ;  /* 0x00000031420e7209 */ /* 0x000fc40007810000 */
[----:B------:R-:W-:Y:S02]  /*3a30*/  FSEL R249, R249, -INF , P5 ;  /* 0xff800000f9f97808 */ /* 0x000fe40002800000 */
[----:B------:R-:W-:Y:S02]  /*3a40*/  ISETP.GT.AND P5, PT, R12, 0x59, PT ;  /* 0x000000590c00780c */ /* 0x000fe40003fa4270 */
[----:B------:R-:W-:Y:S02]  /*3a50*/  FSEL R211, R211, -INF , P6 ;  /* 0xff800000d3d37808 */ /* 0x000fe40003000000 */
[----:B------:R-:W-:Y:S02]  /*3a60*/  FMNMX.FTZ R6, R217, R6, !PT ;  /* 0x00000006d9067209 */ /* 0x000fe40007810000 */
[----:B------:R-:W-:Y:S02]  /*3a70*/  FMNMX.FTZ R33, R155, R14, !PT ;  /* 0x0000000e9b217209 */ /* 0x000fe40007810000 */
[----:B------:R-:W-:-:S02]  /*3a80*/  FSEL R203, R203, -INF , P4 ;  /* 0xff800000cbcb7808 */ /* 0x000fc40002000000 */
[----:B------:R-:W-:Y:S02]  /*3a90*/  ISETP.GT.AND P4, PT, R12, 0x60, PT ;  /* 0x000000600c00780c */ /* 0x000fe40003f84270 */
[----:B------:R-:W-:Y:S02]  /*3aa0*/  FSEL R209, R209, -INF , P5 ;  /* 0xff800000d1d17808 */ /* 0x000fe40002800000 */
[----:B------:R-:W-:Y:S02]  /*3ab0*/  FMNMX.FTZ R6, R211, R6, !PT ;  /* 0x00000006d3067209 */ /* 0x000fe40007810000 */
[----:B------:R-:W-:Y:S02]  /*3ac0*/  FMNMX.FTZ R14, R142, R33, !PT ;  /* 0x000000218e0e7209 */ /* 0x000fe40007810000 */
[----:B------:R-:W-:Y:S02]  /*3ad0*/  FSEL R207, R207, -INF , P2 ;  /* 0xff800000cfcf7808 */ /* 0x000fe40001000000 */
[----:B------:R-:W-:-:S02]  /*3ae0*/  ISETP.GT.AND P2, PT, R12, 0x61, PT ;  /* 0x000000610c00780c */ /* 0x000fc40003f44270 */
[----:B------:R-:W-:Y:S02]  /*3af0*/  FSEL R167, R167, -INF , P4 ;  /* 0xff800000a7a77808 */ /* 0x000fe40002000000 */
[----:B------:R-:W-:Y:S02]  /*3b00*/  FMNMX.FTZ R6, R209, R6, !PT ;  /* 0x00000006d1067209 */ /* 0x000fe40007810000 */
[----:B------:R-:W-:Y:S02]  /*3b10*/  FMNMX.FTZ R14, R199, R14, !PT ;  /* 0x0000000ec70e7209 */ /* 0x000fe40007810000 */
[----:B------:R-:W-:Y:S02]  /*3b20*/  FSEL R205, R205, -INF , P1 ;  /* 0xff800000cdcd7808 */ /* 0x000fe40000800000 */
[----:B------:R-:W-:Y:S02]  /*3b30*/  ISETP.GT.AND P1, PT, R12, 0x68, PT ;  /* 0x000000680c00780c */ /* 0x000fe40003f24270 */
[----:B------:R-:W-:-:S02]  /*3b40*/  FSEL R165, R165, -INF , P2 ;  /* 0xff800000a5a57808 */ /* 0x000fc40001000000 */
[----:B------:R-:W-:Y:S02]  /*3b50*/  FMNMX.FTZ R6, R167, R6, !PT ;  /* 0x00000006a7067209 */ /* 0x000fe40007810000 */
[----:B------:R-:W-:Y:S02]  /*3b60*/  FMNMX.FTZ R14, R249, R14, !PT ;  /* 0x0000000ef90e7209 */ /* 0x000fe40007810000 */
[----:B------:R-:W-:Y:S02]  /*3b70*/  FSEL R201, R201, -INF , P6 ;  /* 0xff800000c9c97808 */ /* 0x000fe40003000000 */
[----:B------:R-:W-:Y:S02]  /*3b80*/  ISETP.GT.AND P6, PT, R12, 0x69, PT ;  /* 0x000000690c00780c */ /* 0x000fe40003fc4270 */
[----:B------:R-:W-:Y:S02]  /*3b90*/  FSEL R163, R163, -INF , P1 ;  /* 0xff800000a3a37808 */ /* 0x000fe40000800000 */
[----:B------:R-:W-:-:S02]  /*3ba0*/  FMNMX.FTZ R6, R165, R6, !PT ;  /* 0x00000006a5067209 */ /* 0x000fc40007810000 */
        /* <DEDUP_REMOVED lines=12> */
[C---:B------:R-:W-:Y:S02]  /*3c70*/  ISETP.GT.AND P2, PT, R12.reuse, 0x78, PT ;  /* 0x000000780c00780c */ /* 0x040fe40003f44270 */
        /* <DEDUP_REMOVED lines=9> */
[----:B------:R-:W-:Y:S02]  /*3d10*/  FMNMX.FTZ R6, R135, R6, !PT ;  /* 0x0000000687067209 */ /* 0x000fe40007810000 */
[----:B------:R-:W-:-:S02]  /*3d20*/  FMNMX.FTZ R12, R159, R14, !PT ;  /* 0x0000000e9f0c7209 */ /* 0x000fc40007810000 */
[----:B------:R-:W-:Y:S02]  /*3d30*/  FMNMX.FTZ R6, R133, R6, !PT ;  /* 0x0000000685067209 */ /* 0x000fe40007810000 */
[----:B------:R-:W-:Y:S02]  /*3d40*/  FMNMX.FTZ R12, R157, R12, !PT ;  /* 0x0000000c9d0c7209 */ /* 0x000fe40007810000 */
[----:B------:R-:W-:Y:S01]  /*3d50*/  FSEL R149, R149, -INF , P6 ;  /* 0xff80000095957808 */ /* 0x000fe20003000000 */
[----:B------:R-:W1:Y:S01]  /*3d60*/  SHFL.BFLY PT, R33, R6, 0x2, 0x1f ;  /* 0x0c401f0006217f89 */ /* 0x000e6200000e0000 */
[----:B------:R-:W-:Y:S02]  /*3d70*/  FMNMX.FTZ R12, R151, R12, !PT ;  /* 0x0000000c970c7209 */ /* 0x000fe40007810000 */
[----:B------:R-:W-:Y:S02]  /*3d80*/  FSEL R67, R67, -INF , P5 ;  /* 0xff80000043437808 */ /* 0x000fe40002800000 */
[----:B------:R-:W-:-:S02]  /*3d90*/  FMNMX.FTZ R12, R149, R12, !PT ;  /* 0x0000000c950c7209 */ /* 0x000fc40007810000 */
[----:B------:R-:W-:Y:S02]  /*3da0*/  FSEL R65, R65, -INF , P4 ;  /* 0xff80000041417808 */ /* 0x000fe40002000000 */
[----:B------:R-:W-:Y:S02]  /*3db0*/  FMNMX.FTZ R12, R67, R12, !PT ;  /* 0x0000000c430c7209 */ /* 0x000fe40007810000 */
[----:B------:R-:W-:Y:S02]  /*3dc0*/  FSEL R63, R10, -INF , P2 ;  /* 0xff8000000a3f7808 */ /* 0x000fe40001000000 */
[----:B------:R-:W-:Y:S02]  /*3dd0*/  FMNMX.FTZ R10, R65, R12, !PT ;  /* 0x0000000c410a7209 */ /* 0x000fe40007810000 */
[----:B------:R-:W-:Y:S02]  /*3de0*/  FSEL R61, R8, -INF , P1 ;  /* 0xff800000083d7808 */ /* 0x000fe40000800000 */
[----:B------:R-:W-:-:S04]  /*3df0*/  FMNMX.FTZ R8, R63, R10, !PT ;  /* 0x0000000a3f087209 */ /* 0x000fc80007810000 */
[----:B------:R-:W-:Y:S02]  /*3e00*/  FMNMX.FTZ R8, R61, R8, !PT ;  /* 0x000000083d087209 */ /* 0x000fe40007810000 */
[----:B-1----:R-:W-:-:S03]  /*3e10*/  FMNMX.FTZ R49, R6, R33, !PT ;  /* 0x0000002106317209 */ /* 0x002fc60007810000 */
[----:B------:R-:W1:Y:S04]  /*3e20*/  SHFL.BFLY PT, R33, R8, 0x2, 0x1f ;  /* 0x0c401f0008217f89 */ /* 0x000e6800000e0000 */
[----:B------:R-:W2:Y:S01]  /*3e30*/  SHFL.BFLY PT, R132, R49, 0x1, 0x1f ;  /* 0x0c201f0031847f89 */ /* 0x000ea200000e0000 */
[----:B-1----:R-:W-:Y:S02]  /*3e40*/  FMNMX.FTZ R33, R8, R33, !PT ;  /* 0x0000002108217209 */ /* 0x002fe40007810000 */
[----:B--2---:R-:W-:-:S03]  /*3e50*/  FMNMX.FTZ R132, R49, R132, !PT ;  /* 0x0000008431847209 */ /* 0x004fc60007810000 */
[----:B------:R-:W1:Y:S01]  /*3e60*/  SHFL.BFLY PT, R6, R33, 0x1, 0x1f ;  /* 0x0c201f0021067f89 */ /* 0x000e6200000e0000 */
[C---:B------:R-:W-:Y:S01]  /*3e70*/  FSETP.NEU.FTZ.AND P1, PT, R132.reuse, -INF , PT ;  /* 0xff8000008400780b */ /* 0x040fe20003f3d000 */
[----:B------:R-:W-:-:S05]  /*3e80*/  FMUL.FTZ R58, R132, c[0x0][0x2d0] ;  /* 0x0000b400843a7a20 */ /* 0x000fca0000410000 */
[----:B------:R-:W-:-:S05]  /*3e90*/  FSEL R58, R58, RZ, P1 ;  /* 0x000000ff3a3a7208 */ /* 0x000fca0000800000 */
[--C-:B------:R-:W-:Y:S02]  /*3ea0*/  FFMA.FTZ R50, R3, c[0x0][0x2d0], -R58.reuse ;  /* 0x0000b40003327a23 */ /* 0x100fe4000001083a */
[--C-:B------:R-:W-:Y:S02]  /*3eb0*/  FFMA.FTZ R57, R35, c[0x0][0x2d0], -R58.reuse ;  /* 0x0000b40023397a23 */ /* 0x100fe4000001083a */
[--C-:B------:R-:W-:Y:S02]  /*3ec0*/  FFMA.FTZ R55, R45, c[0x0][0x2d0], -R58.reuse ;  /* 0x0000b4002d377a23 */ /* 0x100fe4000001083a */
[--C-:B------:R-:W-:Y:S01]  /*3ed0*/  FFMA.FTZ R48, R47, c[0x0][0x2d0], -R58.reuse ;  /* 0x0000b4002f307a23 */ /* 0x100fe2000001083a */
[----:B------:R-:W-:Y:S01]  /*3ee0*/  MUFU.EX2 R50, R50 ;  /* 0x0000003200327308 */ /* 0x000fe20000000800 */
[--C-:B------:R-:W-:Y:S01]  /*3ef0*/  FFMA.FTZ R53, R23, c[0x0][0x2d0], -R58.reuse ;  /* 0x0000b40017357a23 */ /* 0x100fe2000001083a */
[----:B-1----:R-:W-:Y:S01]  /*3f00*/  FMNMX.FTZ R3, R33, R6, !PT ;  /* 0x0000000621037209 */ /* 0x002fe20007810000 */
[--C-:B------:R-:W-:Y:S01]  /*3f10*/  FFMA.FTZ R46, R19, c[0x0][0x2d0], -R58.reuse ;  /* 0x0000b400132e7a23 */ /* 0x100fe2000001083a */
[----:B------:R-:W-:Y:S01]  /*3f20*/  LDSM.16.MT88.4 R32, [R238+0x4900] ;  /* 0x00490000ee20783b */ /* 0x000fe20000004200 */
[--C-:B------:R-:W-:Y:S01]  /*3f30*/  FFMA.FTZ R47, R21, c[0x0][0x2d0], -R58.reuse ;  /* 0x0000b400152f7a23 */ /* 0x100fe2000001083a */
[C---:B------:R-:W-:Y:S01]  /*3f40*/  FSETP.NEU.FTZ.AND P1, PT, R3.reuse, -INF , PT ;  /* 0xff8000000300780b */ /* 0x040fe20003f3d000 */
[----:B------:R-:W-:Y:S01]  /*3f50*/  FMUL.FTZ R56, R3, c[0x0][0x2d0] ;  /* 0x0000b40003387a20 */ /* 0x000fe20000410000 */
[----:B------:R-:W1:Y:S01]  /*3f60*/  MUFU.EX2 R57, R57 ;  /* 0x0000003900397308 */ /* 0x000e620000000800 */
[--C-:B------:R-:W-:Y:S01]  /*3f70*/  FFMA.FTZ R42, R17, c[0x0][0x2d0], -R58.reuse ;  /* 0x0000b400112a7a23 */ /* 0x100fe2000001083a */
[----:B------:R-:W-:Y:S01]  /*3f80*/  LDSM.16.MT88.4 R20, [R238+0x900] ;  /* 0x00090000ee14783b */ /* 0x000fe20000004200 */
[--C-:B------:R-:W-:Y:S01]  /*3f90*/  FFMA.FTZ R38, R31, c[0x0][0x2d0], -R58.reuse ;  /* 0x0000b4001f267a23 */ /* 0x100fe2000001083a */
[----:B------:R-:W-:Y:S01]  /*3fa0*/  FSEL R56, R56, RZ, P1 ;  /* 0x000000ff38387208 */ /* 0x000fe20000800000 */
[--C-:B------:R-:W-:Y:S01]  /*3fb0*/  FFMA.FTZ R2, R2, c[0x0][0x2d0], -R58.reuse ;  /* 0x0000b40002027a23 */ /* 0x100fe2000001083a */
[----:B------:R-:W-:Y:S01]  /*3fc0*/  LDSM.16.MT88.4 R16, [R237+0x900] ;  /* 0x00090000ed10783b */ /* 0x000fe20000004200 */
[----:B------:R-:W-:Y:S01]  /*3fd0*/  FFMA.FTZ R60, R60, c[0x0][0x2d0], -R58 ;  /* 0x0000b4003c3c7a23 */ /* 0x000fe2000001083a */
[----:B------:R-:W-:Y:S01]  /*3fe0*/  MUFU.EX2 R55, R55 ;  /* 0x0000003700377308 */ /* 0x000fe20000000800 */
[--C-:B------:R-:W-:Y:S01]  /*3ff0*/  FFMA.FTZ R59, R4, c[0x0][0x2d0], -R56.reuse ;  /* 0x0000b400043b7a23 */ /* 0x100fe20000010838 */
[----:B------:R-:W-:Y:S01]  /*4000*/  PLOP3.LUT P1, PT, PT, PT, UP0, 0x80, 0x0 ;  /* 0x000000000000781c */ /* 0x000fe20003f2f008 */
[--C-:B------:R-:W-:Y:S01]  /*4010*/  FFMA.FTZ R54, R27, c[0x0][0x2d0], -R56.reuse ;  /* 0x0000b4001b367a23 */ /* 0x100fe20000010838 */
[----:B------:R-:W2:Y:S01]  /*4020*/  LDSM.16.MT88.4 R4, [R236+0x4100] ;  /* 0x00410000ec04783b */ /* 0x000ea20000004200 */
[----:B------:R-:W-:-:S02]  /*4030*/  FFMA.FTZ R52, R25, c[0x0][0x2d0], -R56 ;  /* 0x0000b40019347a23 */ /* 0x000fc40000010838 */
[--C-:B------:R-:W-:Y:S01]  /*4040*/  FFMA.FTZ R49, R43, c[0x0][0x2d0], -R56.reuse ;  /* 0x0000b4002b317a23 */ /* 0x100fe20000010838 */
[----:B------:R-:W3:Y:S01]  /*4050*/  MUFU.EX2 R48, R48 ;  /* 0x0000003000307308 */ /* 0x000ee20000000800 */
[--C-:B------:R-:W-:Y:S01]  /*4060*/  FFMA.FTZ R51, R15, c[0x0][0x2d0], -R56.reuse ;  /* 0x0000b4000f337a23 */ /* 0x100fe20000010838 */
[----:B-1----:R-:W-:Y:S01]  /*4070*/  F2FP.PACK_AB R68, R50, R57 ;  /* 0x000000393244723e */ /* 0x002fe200000000ff */
[--C-:B------:R-:W-:Y:S01]  /*4080*/  FFMA.FTZ R44, R13, c[0x0][0x2d0], -R56.reuse ;  /* 0x0000b4000d2c7a23 */ /* 0x100fe20000010838 */
[----:B------:R-:W-:Y:S01]  /*4090*/  LDSM.16.MT88.4 R24, [R240+0x900] ;  /* 0x00090000f018783b */ /* 0x000fe20000004200 */
[--C-:B------:R-:W-:Y:S02]  /*40a0*/  FFMA.FTZ R45, R11, c[0x0][0x2d0], -R56.reuse ;  /* 0x0000b4000b2d7a23 */ /* 0x100fe40000010838 */
[----:B------:R-:W-:Y:S01]  /*40b0*/  FFMA.FTZ R40, R9, c[0x0][0x2d0], -R56 ;  /* 0x0000b40009287a23 */ /* 0x000fe20000010838 */
[----:B------:R-:W-:Y:S01]  /*40c0*/  MUFU.EX2 R59, R59 ;  /* 0x0000003b003b7308 */ /* 0x000fe20000000800 */
[----:B------:R-:W1:Y:S01]  /*40d0*/  LDSM.16.MT88.4 R12, [R236+0x900] ;  /* 0x00090000ec0c783b */ /* 0x000e620000004200 */
[----:B------:R-:W-:-:S02]  /*40e0*/  FFMA.FTZ R43, R39, c[0x0][0x2d0], -R58 ;  /* 0x0000b400272b7a23 */ /* 0x000fc4000001083a */
[----:B------:R-:W-:Y:S01]  /*40f0*/  FFMA.FTZ R39, R29, c[0x0][0x2d0], -R58 ;  /* 0x0000b4001d277a23 */ /* 0x000fe2000001083a */
[----:B------:R-:W4:Y:S01]  /*4100*/  LDSM.16.MT88.4 R8, [R240+0x4900] ;  /* 0x00490000f008783b */ /* 0x000f220000004200 */
[--C-:B------:R-:W-:Y:S02]  /*4110*/  FFMA.FTZ R41, R41, c[0x0][0x2d0], -R56.reuse ;  /* 0x0000b40029297a23 */ /* 0x100fe40000010838 */
[----:B------:R-:W5:Y:S01]  /*4120*/  MUFU.EX2 R54, R54 ;  /* 0x0000003600367308 */ /* 0x000f620000000800 */
[----:B---3--:R-:W-:Y:S01]  /*4130*/  F2FP.PACK_AB R70, R48, R55 ;  /* 0x000000373046723e */ /* 0x008fe200000000ff */
[----:B------:R-:W3:Y:S01]  /*4140*/  LDSM.16.MT88.4 R28, [R237+0x4900] ;  /* 0x00490000ed1c783b */ /* 0x000ee20000004200 */
[--C-:B------:R-:W-:Y:S02]  /*4150*/  FFMA.FTZ R36, R36, c[0x0][0x2d0], -R56.reuse ;  /* 0x0000b40024247a23 */ /* 0x100fe40000010838 */
[--C-:B------:R-:W-:Y:S02]  /*4160*/  FFMA.FTZ R37, R37, c[0x0][0x2d0], -R56.reuse ;  /* 0x0000b40025257a23 */ /* 0x100fe40000010838 */
[----:B------:R-:W-:Y:S01]  /*4170*/  FFMA.FTZ R0, R144, c[0x0][0x2d0], -R56 ;  /* 0x0000b40090007a23 */ /* 0x000fe20000010838 */
[----:B------:R-:W-:Y:S01]  /*4180*/  MUFU.EX2 R52, R52 ;  /* 0x0000003400347308 */ /* 0x000fe20000000800 */
[----:B------:R-:W-:-:S02]  /*4190*/  FFMA.FTZ R145, R145, c[0x0][0x2d0], -R58 ;  /* 0x0000b40091917a23 */ /* 0x000fc4000001083a */
[--C-:B------:R-:W-:Y:S02]  /*41a0*/  FFMA.FTZ R147, R147, c[0x0][0x2d0], -R58.reuse ;  /* 0x0000b40093937a23 */ /* 0x100fe4000001083a */
[----:B------:R-:W-:Y:S02]  /*41b0*/  FFMA.FTZ R62, R62, c[0x0][0x2d0], -R58 ;  /* 0x0000b4003e3e7a23 */ /* 0x000fe4000001083a */
[--C-:B------:R-:W-:Y:S01]  /*41c0*/  FFMA.FTZ R64, R64, c[0x0][0x2d0], -R56.reuse ;  /* 0x0000b40040407a23 */ /* 0x100fe20000010838 */
[----:B------:R-:W2:Y:S01]  /*41d0*/  MUFU.EX2 R49, R49 ;  /* 0x0000003100317308 */ /* 0x000ea20000000800 */
[----:B-----5:R-:W-:Y:S01]  /*41e0*/  F2FP.PACK_AB R69, R54, R59 ;  /* 0x0000003b3645723e */ /* 0x020fe200000000ff */
[--C-:B------:R-:W-:Y:S02]  /*41f0*/  FFMA.FTZ R153, R153, c[0x0][0x2d0], -R56.reuse ;  /* 0x0000b40099997a23 */ /* 0x100fe40000010838 */
[--C-:B------:R-:W-:Y:S02]  /*4200*/  FFMA.FTZ R66, R66, c[0x0][0x2d0], -R56.reuse ;  /* 0x0000b40042427a23 */ /* 0x100fe40000010838 */
[----:B------:R-:W-:-:S02]  /*4210*/  FFMA.FTZ R155, R155, c[0x0][0x2d0], -R56 ;  /* 0x0000b4009b9b7a23 */ /* 0x000fc40000010838 */
[----:B------:R-:W-:Y:S01]  /*4220*/  MUFU.EX2 R53, R53 ;  /* 0x0000003500357308 */ /* 0x000fe20000000800 */
[--C-:B------:R-:W-:Y:S02]  /*4230*/  FFMA.FTZ R134, R134, c[0x0][0x2d0], -R58.reuse ;  /* 0x0000b40086867a23 */ /* 0x100fe4000001083a */
[--C-:B------:R-:W-:Y:S02]  /*4240*/  FFMA.FTZ R169, R169, c[0x0][0x2d0], -R58.reuse ;  /* 0x0000b400a9a97a23 */ /* 0x100fe4000001083a */
[--C-:B------:R-:W-:Y:S02]  /*4250*/  FFMA.FTZ R171, R171, c[0x0][0x2d0], -R58.reuse ;  /* 0x0000b400abab7a23 */ /* 0x100fe4000001083a */
[----:B------:R-:W-:Y:S01]  /*4260*/  FFMA.FTZ R140, R140, c[0x0][0x2d0], -R58 ;  /* 0x0000b4008c8c7a23 */ /* 0x000fe2000001083a */
[----:B--2---:R-:W-:Y:S01]  /*4270*/  F2FP.PACK_AB R71, R49, R52 ;  /* 0x000000343147723e */ /* 0x004fe200000000ff */
[----:B------:R-:W2:Y:S01]  /*4280*/  MUFU.EX2 R46, R46 ;  /* 0x0000002e002e7308 */ /* 0x000ea20000000800 */
[----:B------:R-:W-:-:S02]  /*4290*/  FFMA.FTZ R142, R142, c[0x0][0x2d0], -R56 ;  /* 0x0000b4008e8e7a23 */ /* 0x000fc40000010838 */
[--C-:B------:R-:W-:Y:S02]  /*42a0*/  FFMA.FTZ R199, R199, c[0x0][0x2d0], -R56.reuse ;  /* 0x0000b400c7c77a23 */ /* 0x100fe40000010838 */
[--C-:B------:R-:W-:Y:S01]  /*42b0*/  FFMA.FTZ R144, R249, c[0x0][0x2d0], -R56.reuse ;  /* 0x0000b400f9907a23 */ /* 0x100fe20000010838 */
[C---:B------:R-:W-:Y:S01]  /*42c0*/  HMMA.16816.F32 R104, R68.reuse, R100, RZ ;  /* 0x000000644468723c */ /* 0x040fe200000018ff */
[----:B------:R-:W-:Y:S01]  /*42d0*/  FFMA.FTZ R203, R203, c[0x0][0x2d0], -R56 ;  /* 0x0000b400cbcb7a23 */ /* 0x000fe20000010838 */
[----:B------:R-:W-:Y:S01]  /*42e0*/  MUFU.EX2 R47, R47 ;  /* 0x0000002f002f7308 */ /* 0x000fe20000000800 */
[--C-:B------:R-:W-:Y:S02]  /*42f0*/  FFMA.FTZ R219, R219, c[0x0][0x2d0], -R58.reuse ;  /* 0x0000b400dbdb7a23 */ /* 0x100fe4000001083a */
[--C-:B------:R-:W-:Y:S02]  /*4300*/  FFMA.FTZ R146, R217, c[0x0][0x2d0], -R58.reuse ;  /* 0x0000b400d9927a23 */ /* 0x100fe4000001083a */
[--C-:B------:R-:W-:Y:S01]  /*4310*/  FFMA.FTZ R148, R211, c[0x0][0x2d0], -R58.reuse ;  /* 0x0000b400d3947a23 */ /* 0x100fe2000001083a */
[----:B------:R-:W-:Y:S01]  /*4320*/  HMMA.16816.F32 R100, R68, R102, RZ ;  /* 0x000000664464723c */ /* 0x000fe200000018ff */
[----:B------:R-:W-:Y:S01]  /*4330*/  FFMA.FTZ R209, R209, c[0x0][0x2d0], -R58 ;  /* 0x0000b400d1d17a23 */ /* 0x000fe2000001083a */
[----:B------:R-:W-:Y:S01]  /*4340*/  MUFU.EX2 R42, R42 ;  /* 0x0000002a002a7308 */ /* 0x000fe20000000800 */
        /* <DEDUP_REMOVED lines=11> */
[----:B------:R-:W5:Y:S01]  /*4400*/  MUFU.EX2 R44, R44 ;  /* 0x0000002c002c7308 */ /* 0x000f620000000800 */
[----:B------:R-:W-:-:S02]  /*4410*/  FFMA.FTZ R158, R159, c[0x0][0x2d0], -R56 ;  /* 0x0000b4009f9e7a23 */ /* 0x000fc40000010838 */
[--C-:B------:R-:W-:Y:S02]  /*4420*/  FFMA.FTZ R157, R157, c[0x0][0x2d0], -R56.reuse ;  /* 0x0000b4009d9d7a23 */ /* 0x100fe40000010838 */
[--C-:B------:R-:W-:Y:S01]  /*4430*/  FFMA.FTZ R151, R151, c[0x0][0x2d0], -R56.reuse ;  /* 0x0000b40097977a23 */ /* 0x100fe20000010838 */
[C---:B------:R-:W-:Y:S01]  /*4440*/  HMMA.16816.F32 R128, R68.reuse, R124, RZ ;  /* 0x0000007c4480723c */ /* 0x040fe200000018ff */
[----:B------:R-:W-:Y:S01]  /*4450*/  FFMA.FTZ R149, R149, c[0x0][0x2d0], -R56 ;  /* 0x0000b40095957a23 */ /* 0x000fe20000010838 */
[----:B------:R-:W-:Y:S01]  /*4460*/  MUFU.EX2 R45, R45 ;  /* 0x0000002d002d7308 */ /* 0x000fe20000000800 */
[----:B------:R-:W-:Y:S02]  /*4470*/  FADD.FTZ R59, R59, R54 ;  /* 0x000000363b3b7221 */ /* 0x000fe40000010000 */
[----:B------:R-:W-:Y:S02]  /*4480*/  FADD.FTZ R50, R57, R50 ;  /* 0x0000003239327221 */ /* 0x000fe40000010000 */
[----:B------:R-:W-:Y:S01]  /*4490*/  FADD.FTZ R52, R52, R59 ;  /* 0x0000003b34347221 */ /* 0x000fe20000010000 */
[----:B------:R-:W-:Y:S01]  /*44a0*/  HMMA.16816.F32 R120, R68, R116, RZ ;  /* 0x000000744478723c */ /* 0x000fe200000018ff */
[----:B------:R-:W-:Y:S01]  /*44b0*/  FADD.FTZ R55, R55, R50 ;  /* 0x0000003237377221 */ /* 0x000fe20000010000 */
[----:B------:R-:W1:Y:S01]  /*44c0*/  MUFU.EX2 R40, R40 ;  /* 0x0000002800287308 */ /* 0x000e620000000800 */
[----:B------:R-:W-:-:S02]  /*44d0*/  FADD.FTZ R52, R49, R52 ;  /* 0x0000003431347221 */ /* 0x000fc40000010000 */
[----:B------:R-:W-:-:S03]  /*44e0*/  FADD.FTZ R48, R48, R55 ;  /* 0x0000003730307221 */ /* 0x000fc60000010000 */
[C---:B------:R-:W-:Y:S02]  /*44f0*/  HMMA.16816.F32 R112, R68.reuse, R108, RZ ;  /* 0x0000006c4470723c */ /* 0x040fe400000018ff */
[----:B------:R-:W-:Y:S06]  /*4500*/  MUFU.EX2 R43, R43 ;  /* 0x0000002b002b7308 */ /* 0x000fec0000000800 */
[C---:B------:R-:W-:Y:S02]  /*4510*/  HMMA.16816.F32 R88, R68.reuse, R84, RZ ;  /* 0x000000544458723c */ /* 0x040fe400000018ff */
[----:B------:R-:W1:Y:S06]  /*4520*/  MUFU.EX2 R38, R38 ;  /* 0x0000002600267308 */ /* 0x000e6c0000000800 */
        /* <DEDUP_REMOVED lines=13> */
[----:B------:R-:W-:Y:S05]  /*4600*/  MUFU.EX2 R60, R60 ;  /* 0x0000003c003c7308 */ /* 0x000fea0000000800 */
[----:B--2---:R-:W-:Y:S01]  /*4610*/  F2FP.PACK_AB R4, R46, R53 ;  /* 0x000000352e04723e */ /* 0x004fe200000000ff */
[----:B------:R-:W-:Y:S01]  /*4620*/  HMMA.16816.F32 R68, R68, R6, RZ ;  /* 0x000000064444723c */ /* 0x000fe200000018ff */
[----:B-----5:R-:W-:Y:S01]  /*4630*/  F2FP.PACK_AB R5, R44, R51 ;  /* 0x000000332c05723e */ /* 0x020fe200000000ff */
[----:B------:R-:W2:Y:S01]  /*4640*/  MUFU.EX2 R145, R145 ;  /* 0x0000009100917308 */ /* 0x000ea20000000800 */
[----:B------:R-:W-:-:S02]  /*4650*/  FADD.FTZ R51, R51, R52 ;  /* 0x0000003433337221 */ /* 0x000fc40000010000 */
[----:B------:R-:W-:Y:S02]  /*4660*/  FADD.FTZ R53, R53, R48 ;  /* 0x0000003035357221 */ /* 0x000fe40000010000 */
[----:B------:R-:W-:Y:S01]  /*4670*/  F2FP.PACK_AB R6, R42, R47 ;  /* 0x0000002f2a06723e */ /* 0x000fe200000000ff */
[----:B------:R-:W-:Y:S01]  /*4680*/  FADD.FTZ R44, R44, R51 ;  /* 0x000000332c2c7221 */ /* 0x000fe20000010000 */
[----:B-1----:R-:W-:Y:S01]  /*4690*/  F2FP.PACK_AB R7, R40, R45 ;  /* 0x0000002d2807723e */ /* 0x002fe200000000ff */
[----:B------:R-:W-:Y:S01]  /*46a0*/  MUFU.EX2 R147, R147 ;  /* 0x0000009300937308 */ /* 0x000fe20000000800 */
[----:B------:R-:W-:Y:S02]  /*46b0*/  FADD.FTZ R46, R46, R53 ;  /* 0x000000352e2e7221 */ /* 0x000fe40000010000 */
[----:B------:R-:W-:Y:S02]  /*46c0*/  FADD.FTZ R45, R45, R44 ;  /* 0x0000002c2d2d7221 */ /* 0x000fe40000010000 */
[----:B------:R-:W-:Y:S01]  /*46d0*/  FADD.FTZ R47, R47, R46 ;  /* 0x0000002e2f2f7221 */ /* 0x000fe20000010000 */
[----:B------:R-:W-:Y:S01]  /*46e0*/  HMMA.16816.F32 R104, R4, R12, R104 ;  /* 0x0000000c0468723c */ /* 0x000fe20000001868 */
[----:B------:R-:W-:Y:S01]  /*46f0*/  FADD.FTZ R40, R40, R45 ;  /* 0x0000002d28287221 */ /* 0x000fe20000010000 */
[----:B------:R-:W1:Y:S01]  /*4700*/  MUFU.EX2 R62, R62 ;  /* 0x0000003e003e7308 */ /* 0x000e620000000800 */
[----:B------:R-:W-:-:S05]  /*4710*/  FADD.FTZ R42, R42, R47 ;  /* 0x0000002f2a2a7221 */ /* 0x000fca0000010000 */
[C---:B------:R-:W-:Y:S01]  /*4720*/  HMMA.16816.F32 R100, R4.reuse, R14, R100 ;  /* 0x0000000e0464723c */ /* 0x040fe20000001864 */
[----:B------:R-:W5:Y:S01]  /*4730*/  LDSM.16.MT88.4 R12, [R236+0x4900] ;  /* 0x00490000ec0c783b */ /* 0x000f620000004200 */
[----:B------:R-:W-:Y:S06]  /*4740*/  MUFU.EX2 R64, R64 ;  /* 0x0000004000407308 */ /* 0x000fec0000000800 */
[C---:B----4-:R-:W-:Y:S02]  /*4750*/  HMMA.16816.F32 R96, R4.reuse, R8, R96 ;  /* 0x000000080460723c */ /* 0x050fe40000001860 */
[----:B------:R-:W4:Y:S06]  /*4760*/  MUFU.EX2 R153, R153 ;  /* 0x0000009900997308 */ /* 0x000f2c0000000800 */
[C---:B------:R-:W-:Y:S01]  /*4770*/  HMMA.16816.F32 R92, R4.reuse, R10, R92 ;  /* 0x0000000a045c723c */ /* 0x040fe2000000185c */
[----:B------:R-:W1:Y:S01]  /*4780*/  LDSM.16.MT88.4 R8, [R236+0x1100] ;  /* 0x00110000ec08783b */ /* 0x000e620000004200 */
[----:B------:R-:W-:Y:S06]  /*4790*/  MUFU.EX2 R66, R66 ;  /* 0x0000004200427308 */ /* 0x000fec0000000800 */
[C---:B------:R-:W-:Y:S02]  /*47a0*/  HMMA.16816.F32 R128, R4.reuse, R24, R128 ;  /* 0x000000180480723c */ /* 0x040fe40000001880 */
[----:B------:R-:W1:Y:S06]  /*47b0*/  MUFU.EX2 R155, R155 ;  /* 0x0000009b009b7308 */ /* 0x000e6c0000000800 */
[C---:B------:R-:W-:Y:S01]  /*47c0*/  HMMA.16816.F32 R124, R4.reuse, R26, R124 ;  /* 0x0000001a047c723c */ /* 0x040fe2000000187c */
[----:B------:R-:W-:Y:S01]  /*47d0*/  LDSM.16.MT88.4 R24, [R240+0x1100] ;  /* 0x00110000f018783b */ /* 0x000fe20000004200 */
        /* <DEDUP_REMOVED lines=16> */
[C---:B---3--:R-:W-:Y:S02]  /*48e0*/  HMMA.16816.F32 R80, R4.reuse, R28, R80 ;  /* 0x0000001c0450723c */ /* 0x048fe40000001850 */
[----:B------:R-:W3:Y:S06]  /*48f0*/  MUFU.EX2 R203, R203 ;  /* 0x000000cb00cb7308 */ /* 0x000eec0000000800 */
[C---:B------:R-:W-:Y:S01]  /*4900*/  HMMA.16816.F32 R76, R4.reuse, R30, R76 ;  /* 0x0000001e044c723c */ /* 0x040fe2000000184c */
[----:B------:R-:W-:Y:S01]  /*4910*/  LDSM.16.MT88.4 R28, [R237+0x5100] ;  /* 0x00510000ed1c783b */ /* 0x000fe20000004200 */
[----:B------:R-:W-:Y:S06]  /*4920*/  MUFU.EX2 R219, R219 ;  /* 0x000000db00db7308 */ /* 0x000fec0000000800 */
[C---:B-----5:R-:W-:Y:S02]  /*4930*/  HMMA.16816.F32 R72, R4.reuse, R12, R72 ;  /* 0x0000000c0448723c */ /* 0x060fe40000001848 */
[----:B------:R-:W5:Y:S06]  /*4940*/  MUFU.EX2 R146, R146 ;  /* 0x0000009200927308 */ /* 0x000f6c0000000800 */
[----:B------:R-:W-:Y:S01]  /*4950*/  HMMA.16816.F32 R68, R4, R14, R68 ;  /* 0x0000000e0444723c */ /* 0x000fe20000001844 */
[----:B------:R-:W2:Y:S01]  /*4960*/  LDSM.16.MT88.4 R12, [R240+0x5100] ;  /* 0x00510000f00c783b */ /* 0x000ea20000004200 */
[----:B------:R-:W-:Y:S05]  /*4970*/  MUFU.EX2 R148, R148 ;  /* 0x0000009400947308 */ /* 0x000fea0000000800 */
[----:B------:R-:W-:Y:S01]  /*4980*/  F2FP.PACK_AB R4, R38, R43 ;  /* 0x0000002b2604723e */ /* 0x000fe200000000ff */
[----:B------:R-:W-:Y:S01]  /*4990*/  FADD.FTZ R43, R43, R42 ;  /* 0x0000002a2b2b7221 */ /* 0x000fe20000010000 */
[----:B------:R-:W-:Y:S01]  /*49a0*/  F2FP.PACK_AB R6, R2, R39 ;  /* 0x000000270206723e */ /* 0x000fe200000000ff */
[----:B------:R-:W2:Y:S01]  /*49b0*/  MUFU.EX2 R209, R209 ;  /* 0x000000d100d17308 */ /* 0x000ea20000000800 */
[----:B------:R-:W-:Y:S01]  /*49c0*/  F2FP.PACK_AB R5, R36, R41 ;  /* 0x000000292405723e */ /* 0x000fe200000000ff */
[----:B------:R-:W-:Y:S01]  /*49d0*/  FADD.FTZ R41, R41, R40 ;  /* 0x0000002829297221 */ /* 0x000fe20000010000 */
[----:B------:R-:W-:Y:S01]  /*49e0*/  F2FP.PACK_AB R7, R0, R37 ;  /* 0x000000250007723e */ /* 0x000fe200000000ff */
[----:B------:R-:W-:-:S02]  /*49f0*/  FADD.FTZ R38, R38, R43 ;  /* 0x0000002b26267221 */ /* 0x000fc40000010000 */
[----:B------:R-:W-:Y:S02]  /*4a00*/  FADD.FTZ R36, R36, R41 ;  /* 0x0000002924247221 */ /* 0x000fe40000010000 */
[----:B------:R-:W-:Y:S01]  /*4a10*/  MUFU.EX2 R150, R150 ;  /* 0x0000009600967308 */ /* 0x000fe20000000800 */
[----:B------:R-:W-:Y:S01]  /*4a20*/  FADD.FTZ R39, R39, R38 ;  /* 0x0000002627277221 */ /* 0x000fe20000010000 */
[C---:B-1----:R-:W-:Y:S01]  /*4a30*/  HMMA.16816.F32 R104, R4.reuse, R8, R104 ;  /* 0x000000080468723c */ /* 0x042fe20000001868 */
[----:B------:R-:W-:Y:S02]  /*4a40*/  FADD.FTZ R37, R37, R36 ;  /* 0x0000002425257221 */ /* 0x000fe40000010000 */
[----:B------:R-:W-:Y:S02]  /*4a50*/  FADD.FTZ R39, R2, R39 ;  /* 0x0000002702277221 */ /* 0x000fe40000010000 */
[----:B------:R-:W-:Y:S01]  /*4a60*/  FADD.FTZ R37, R0, R37 ;  /* 0x0000002500257221 */ /* 0x000fe20000010000 */
[----:B------:R-:W1:Y:S02]  /*4a70*/  MUFU.EX2 R205, R205 ;  /* 0x000000cd00cd7308 */ /* 0x000e640000000800 */
[C---:B------:R-:W-:Y:S01]  /*4a80*/  HMMA.16816.F32 R100, R4.reuse, R10, R100 ;  /* 0x0000000a0464723c */ /* 0x040fe20000001864 */
[----:B------:R-:W1:Y:S05]  /*4a90*/  LDSM.16.MT88.4 R8, [R236+0x5100] ;  /* 0x00510000ec08783b */ /* 0x000e6a0000004200 */
[----:B------:R-:W-:Y:S02]  /*4aa0*/  MUFU.EX2 R152, R152 ;  /* 0x0000009800987308 */ /* 0x000fe40000000800 */
[C---:B------:R-:W-:Y:S06]  /*4ab0*/  HMMA.16816.F32 R112, R4.reuse, R16, R112 ;  /* 0x000000100470723c */ /* 0x040fec0000001870 */
[----:B------:R-:W1:Y:S02]  /*4ac0*/  MUFU.EX2 R197, R197 ;  /* 0x000000c500c57308 */ /* 0x000e640000000800 */
[C---:B------:R-:W-:Y:S01]  /*4ad0*/  HMMA.16816.F32 R108, R4.reuse, R18, R108 ;  /* 0x00000012046c723c */ /* 0x040fe2000000186c */
[----:B------:R-:W3:Y:S05]  /*4ae0*/  LDSM.16.MT88.4 R16, [R237+0x1900] ;  /* 0x00190000ed10783b */ /* 0x000eea0000004200 */
[----:B------:R-:W-:Y:S02]  /*4af0*/  MUFU.EX2 R154, R154 ;  /* 0x0000009a009a7308 */ /* 0x000fe40000000800 */
[C---:B--2---:R-:W-:Y:S06]  /*4b00*/  HMMA.16816.F32 R96, R4.reuse, R12, R96 ;  /* 0x0000000c0460723c */ /* 0x044fec0000001860 */
[----:B------:R-:W2:Y:S02]  /*4b10*/  MUFU.EX2 R165, R165 ;  /* 0x000000a500a57308 */ /* 0x000ea40000000800 */
[C---:B------:R-:W-:Y:S01]  /*4b20*/  HMMA.16816.F32 R92, R4.reuse, R14, R92 ;  /* 0x0000000e045c723c */ /* 0x040fe2000000185c */
[----:B------:R-:W2:Y:S05]  /*4b30*/  LDSM.16.MT88.4 R12, [R236+0x1900] ;  /* 0x00190000ec0c783b */ /* 0x000eaa0000004200 */
[----:B------:R-:W-:Y:S02]  /*4b40*/  MUFU.EX2 R156, R156 ;  /* 0x0000009c009c7308 */ /* 0x000fe40000000800 */
[C---:B------:R-:W-:Y:S06]  /*4b50*/  HMMA.16816.F32 R128, R4.reuse, R24, R128 ;  /* 0x000000180480723c */ /* 0x040fec0000001880 */
[----:B------:R-:W2:Y:S02]  /*4b60*/  MUFU.EX2 R161, R161 ;  /* 0x000000a100a17308 */ /* 0x000ea40000000800 */
[C---:B-1----:R-:W-:Y:S06]  /*4b70*/  HMMA.16816.F32 R72, R4.reuse, R8, R72 ;  /* 0x000000080448723c */ /* 0x042fec0000001848 */
[----:B------:R-:W-:Y:S02]  /*4b80*/  MUFU.EX2 R158, R158 ;  /* 0x0000009e009e7308 */ /* 0x000fe40000000800 */
[C---:B------:R-:W-:Y:S01]  /*4b90*/  HMMA.16816.F32 R68, R4.reuse, R10, R68 ;  /* 0x0000000a0444723c */ /* 0x040fe20000001844 */
[----:B------:R-:W1:Y:S05]  /*4ba0*/  LDSM.16.MT88.4 R8, [R240+0x5900] ;  /* 0x00590000f008783b */ /* 0x000e6a0000004200 */
[----:B------:R-:W1:Y:S02]  /*4bb0*/  MUFU.EX2 R157, R157 ;  /* 0x0000009d009d7308 */ /* 0x000e640000000800 */
[C---:B------:R-:W-:Y:S01]  /*4bc0*/  HMMA.16816.F32 R124, R4.reuse, R26, R124 ;  /* 0x0000001a047c723c */ /* 0x040fe2000000187c */
[----:B------:R-:W1:Y:S05]  /*4bd0*/  LDSM.16.MT88.4 R24, [R240+0x1900] ;  /* 0x00190000f018783b */ /* 0x000e6a0000004200 */
[----:B------:R-:W-:Y:S02]  /*4be0*/  MUFU.EX2 R151, R151 ;  /* 0x0000009700977308 */ /* 0x000fe40000000800 */
[C---:B------:R-:W-:Y:S08]  /*4bf0*/  HMMA.16816.F32 R120, R4.reuse, R20, R120 ;  /* 0x000000140478723c */ /* 0x040ff00000001878 */
[C---:B------:R-:W-:Y:S01]  /*4c00*/  HMMA.16816.F32 R116, R4.reuse, R22, R116 ;  /* 0x000000160474723c */ /* 0x040fe20000001874 */
[----:B------:R-:W1:Y:S07]  /*4c10*/  LDSM.16.MT88.4 R20, [R238+0x1900] ;  /* 0x00190000ee14783b */ /* 0x000e6e0000004200 */
[C---:B------:R-:W-:Y:S08]  /*4c20*/  HMMA.16816.F32 R88, R4.reuse, R32, R88 ;  /* 0x000000200458723c */ /* 0x040ff00000001858 */
[C---:B------:R-:W-:Y:S01]  /*4c30*/  HMMA.16816.F32 R84, R4.reuse, R34, R84 ;  /* 0x000000220454723c */ /* 0x040fe20000001854 */
[----:B------:R-:W-:Y:S07]  /*4c40*/  LDSM.16.MT88.4 R32, [R237+0x6900] ;  /* 0x00690000ed20783b */ /* 0x000fee0000004200 */
[C---:B------:R-:W-:Y:S08]  /*4c50*/  HMMA.16816.F32 R80, R4.reuse, R28, R80 ;  /* 0x0000001c0450723c */ /* 0x040ff00000001850 */
[----:B------:R-:W-:Y:S01]  /*4c60*/  HMMA.16816.F32 R76, R4, R30, R76 ;  /* 0x0000001e044c723c */ /* 0x000fe2000000184c */
[----:B------:R-:W-:Y:S06]  /*4c70*/  LDSM.16.MT88.4 R28, [R237+0x5900] ;  /* 0x00590000ed1c783b */ /* 0x000fec0000004200 */
[----:B------:R-:W-:Y:S01]  /*4c80*/  F2FP.PACK_AB R4, R145, R60 ;  /* 0x0000003c9104723e */ /* 0x000fe200000000ff */
[----:B------:R-:W-:Y:S01]  /*4c90*/  FADD.FTZ R60, R60, R39 ;  /* 0x000000273c3c7221 */ /* 0x000fe20000010000 */
[----:B------:R-:W-:-:S02]  /*4ca0*/  F2FP.PACK_AB R6, R62, R147 ;  /* 0x000000933e06723e */ /* 0x000fc400000000ff */
[----:B----4-:R-:W-:Y:S01]  /*4cb0*/  F2FP.PACK_AB R5, R153, R64 ;  /* 0x000000409905723e */ /* 0x010fe200000000ff */
[----:B------:R-:W-:Y:S01]  /*4cc0*/  FADD.FTZ R64, R64, R37 ;  /* 0x0000002540407221 */ /* 0x000fe20000010000 */
[----:B------:R-:W-:Y:S01]  /*4cd0*/  F2FP.PACK_AB R7, R155, R66 ;  /* 0x000000429b07723e */ /* 0x000fe200000000ff */
[----:B------:R-:W-:Y:S02]  /*4ce0*/  FADD.FTZ R60, R145, R60 ;  /* 0x0000003c913c7221 */ /* 0x000fe40000010000 */
[----:B------:R-:W-:Y:S02]  /*4cf0*/  FADD.FTZ R153, R153, R64 ;  /* 0x0000004099997221 */ /* 0x000fe40000010000 */
[----:B------:R-:W-:Y:S02]  /*4d00*/  FADD.FTZ R147, R147, R60 ;  /* 0x0000003c93937221 */ /* 0x000fe40000010000 */
[----:B---3--:R-:W-:Y:S01]  /*4d10*/  HMMA.16816.F32 R112, R4, R16, R112 ;  /* 0x000000100470723c */ /* 0x008fe20000001870 */
[----:B------:R-:W-:-:S02]  /*4d20*/  FADD.FTZ R66, R66, R153 ;  /* 0x0000009942427221 */ /* 0x000fc40000010000 */
[----:B------:R-:W-:Y:S02]  /*4d30*/  FADD.FTZ R147, R62, R147 ;  /* 0x000000933e937221 */ /* 0x000fe40000010000 */
[----:B------:R-:W-:-:S03]  /*4d40*/  FADD.FTZ R155, R155, R66 ;  /* 0x000000429b9b7221 */ /* 0x000fc60000010000 */
[C---:B------:R-:W-:Y:S01]  /*4d50*/  HMMA.16816.F32 R108, R4.reuse, R18, R108 ;  /* 0x00000012046c723c */ /* 0x040fe2000000186c */
[----:B------:R-:W3:Y:S07]  /*4d60*/  LDSM.16.MT88.4 R16, [R238+0x5900] ;  /* 0x00590000ee10783b */ /* 0x000eee0000004200 */
[C---:B--2---:R-:W-:Y:S08]  /*4d70*/  HMMA.16816.F32 R104, R4.reuse, R12, R104 ;  /* 0x0000000c0468723c */ /* 0x044ff00000001868 */
[C---:B------:R-:W-:Y:S01]  /*4d80*/  HMMA.16816.F32 R100, R4.reuse, R14, R100 ;  /* 0x0000000e0464723c */ /* 0x040fe20000001864 */
[----:B------:R-:W2:Y:S07]  /*4d90*/  LDSM.16.MT88.4 R12, [R236+0x5900] ;  /* 0x00590000ec0c783b */ /* 0x000eae0000004200 */
[C---:B-1----:R-:W-:Y:S08]  /*4da0*/  HMMA.16816.F32 R96, R4.reuse, R8, R96 ;  /* 0x000000080460723c */ /* 0x042ff00000001860 */
[C---:B------:R-:W-:Y:S01]  /*4db0*/  HMMA.16816.F32 R92, R4.reuse, R10, R92 ;  /* 0x0000000a045c723c */ /* 0x040fe2000000185c */
[----:B------:R-:W1:Y:S07]  /*4dc0*/  LDSM.16.MT88.4 R8, [R237+0x2100] ;  /* 0x00210000ed08783b */ /* 0x000e6e0000004200 */
[C---:B------:R-:W-:Y:S08]  /*4dd0*/  HMMA.16816.F32 R128, R4.reuse, R24, R128 ;  /* 0x000000180480723c */ /* 0x040ff00000001880 */
[C---:B------:R-:W-:Y:S01]  /*4de0*/  HMMA.16816.F32 R124, R4.reuse, R26, R124 ;  /* 0x0000001a047c723c */ /* 0x040fe2000000187c */
[----:B------:R-:W-:Y:S07]  /*4df0*/  LDSM.16.MT88.4 R24, [R240+0x2100] ;  /* 0x00210000f018783b */ /* 0x000fee0000004200 */
[C---:B------:R-:W-:Y:S08]  /*4e00*/  HMMA.16816.F32 R120, R4.reuse, R20, R120 ;  /* 0x000000140478723c */ /* 0x040ff00000001878 */
[C---:B------:R-:W-:Y:S01]  /*4e10*/  HMMA.16816.F32 R116, R4.reuse, R22, R116 ;  /* 0x000000160474723c */ /* 0x040fe20000001874 */
[----:B------:R-:W4:Y:S07]  /*4e20*/  LDSM.16.MT88.4 R20, [R238+0x2100] ;  /* 0x00210000ee14783b */ /* 0x000f2e0000004200 */
[C---:B---3--:R-:W-:Y:S08]  /*4e30*/  HMMA.16816.F32 R88, R4.reuse, R16, R88 ;  /* 0x000000100458723c */ /* 0x048ff00000001858 */
[C---:B------:R-:W-:Y:S01]  /*4e40*/  HMMA.16816.F32 R84, R4.reuse, R18, R84 ;  /* 0x000000120454723c */ /* 0x040fe20000001854 */
[----:B------:R-:W3:Y:S07]  /*4e50*/  LDSM.16.MT88.4 R16, [R236+0x2100] ;  /* 0x00210000ec10783b */ /* 0x000eee0000004200 */
[C---:B------:R-:W-:Y:S08]  /*4e60*/  HMMA.16816.F32 R80, R4.reuse, R28, R80 ;  /* 0x0000001c0450723c */ /* 0x040ff00000001850 */
[C---:B------:R-:W-:Y:S01]  /*4e70*/  HMMA.16816.F32 R76, R4.reuse, R30, R76 ;  /* 0x0000001e044c723c */ /* 0x040fe2000000184c */
[----:B------:R-:W-:Y:S07]  /*4e80*/  LDSM.16.MT88.4 R28, [R240+0x3100] ;  /* 0x00310000f01c783b */ /* 0x000fee0000004200 */
[C---:B--2---:R-:W-:Y:S08]  /*4e90*/  HMMA.16816.F32 R72, R4.reuse, R12, R72 ;  /* 0x0000000c0448723c */ /* 0x044ff00000001848 */
[----:B------:R-:W-:Y:S01]  /*4ea0*/  HMMA.16816.F32 R68, R4, R14, R68 ;  /* 0x0000000e0444723c */ /* 0x000fe20000001844 */
[----:B------:R-:W2:Y:S06]  /*4eb0*/  LDSM.16.MT88.4 R12, [R240+0x6100] ;  /* 0x00610000f00c783b */ /* 0x000eac0000004200 */
[----:B------:R-:W-:Y:S01]  /*4ec0*/  F2FP.PACK_AB R4, R169, R134 ;  /* 0x00000086a904723e */ /* 0x000fe200000000ff */
[----:B------:R-:W-:Y:S01]  /*4ed0*/  FADD.FTZ R134, R134, R147 ;  /* 0x0000009386867221 */ /* 0x000fe20000010000 */
[----:B------:R-:W-:-:S02]  /*4ee0*/  F2FP.PACK_AB R6, R140, R171 ;  /* 0x000000ab8c06723e */ /* 0x000fc400000000ff */
[----:B------:R-:W-:Y:S01]  /*4ef0*/  F2FP.PACK_AB R5, R199, R142 ;  /* 0x0000008ec705723e */ /* 0x000fe200000000ff */
[----:B------:R-:W-:Y:S01]  /*4f00*/  FADD.FTZ R142, R142, R155 ;  /* 0x0000009b8e8e7221 */ /* 0x000fe20000010000 */
[----:B------:R-:W-:Y:S01]  /*4f10*/  F2FP.PACK_AB R7, R203, R144 ;  /* 0x00000090cb07723e */ /* 0x000fe200000000ff */
[----:B------:R-:W-:Y:S02]  /*4f20*/  FADD.FTZ R134, R169, R134 ;  /* 0x00000086a9867221 */ /* 0x000fe40000010000 */
[----:B------:R-:W-:Y:S02]  /*4f30*/  FADD.FTZ R199, R199, R142 ;  /* 0x0000008ec7c77221 */ /* 0x000fe40000010000 */
[----:B------:R-:W-:Y:S02]  /*4f40*/  FADD.FTZ R171, R171, R134 ;  /* 0x00000086abab7221 */ /* 0x000fe40000010000 */
[----:B-1----:R-:W-:Y:S01]  /*4f50*/  HMMA.16816.F32 R112, R4, R8, R112 ;  /* 0x000000080470723c */ /* 0x002fe20000001870 */
[----:B------:R-:W-:-:S02]  /*4f60*/  FADD.FTZ R144, R144, R199 ;  /* 0x000000c790907221 */ /* 0x000fc40000010000 */
[----:B------:R-:W-:Y:S02]  /*4f70*/  FADD.FTZ R140, R140, R171 ;  /* 0x000000ab8c8c7221 */ /* 0x000fe40000010000 */
[----:B------:R-:W-:-:S03]  /*4f80*/  FADD.FTZ R203, R203, R144 ;  /* 0x00000090cbcb7221 */ /* 0x000fc60000010000 */
[C---:B------:R-:W-:Y:S01]  /*4f90*/  HMMA.16816.F32 R108, R4.reuse, R10, R108 ;  /* 0x0000000a046c723c */ /* 0x040fe2000000186c */
[----:B------:R-:W1:Y:S07]  /*4fa0*/  LDSM.16.MT88.4 R8, [R237+0x6100] ;  /* 0x00610000ed08783b */ /* 0x000e6e0000004200 */
[C---:B----4-:R-:W-:Y:S08]  /*4fb0*/  HMMA.16816.F32 R120, R4.reuse, R20, R120 ;  /* 0x000000140478723c */ /* 0x050ff00000001878 */
[C---:B------:R-:W-:Y:S01]  /*4fc0*/  HMMA.16816.F32 R116, R4.reuse, R22, R116 ;  /* 0x000000160474723c */ /* 0x040fe20000001874 */
[----:B------:R-:W4:Y:S07]  /*4fd0*/  LDSM.16.MT88.4 R20, [R238+0x6100] ;  /* 0x00610000ee14783b */ /* 0x000f2e0000004200 */
[C---:B---3--:R-:W-:Y:S08]  /*4fe0*/  HMMA.16816.F32 R104, R4.reuse, R16, R104 ;  /* 0x000000100468723c */ /* 0x048ff00000001868 */
        /* <DEDUP_REMOVED lines=11> */
[C---:B----4-:R-:W-:Y:S08]  /*50a0*/  HMMA.16816.F32 R88, R4.reuse, R20, R88 ;  /* 0x000000140458723c */ /* 0x050ff00000001858 */
[C---:B------:R-:W-:Y:S01]  /*50b0*/  HMMA.16816.F32 R84, R4.reuse, R22, R84 ;  /* 0x000000160454723c */ /* 0x040fe20000001854 */
[----:B------:R-:W4:Y:S07]  /*50c0*/  LDSM.16.MT88.4 R20, [R237+0x2900] ;  /* 0x00290000ed14783b */ /* 0x000f2e0000004200 */
[C---:B---3--:R-:W-:Y:S08]  /*50d0*/  HMMA.16816.F32 R72, R4.reuse, R16, R72 ;  /* 0x000000100448723c */ /* 0x048ff00000001848 */
[----:B------:R-:W-:Y:S01]  /*50e0*/  HMMA.16816.F32 R68, R4, R18, R68 ;  /* 0x000000120444723c */ /* 0x000fe20000001844 */
[----:B------:R-:W3:Y:S06]  /*50f0*/  LDSM.16.MT88.4 R16, [R240+0x6900] ;  /* 0x00690000f010783b */ /* 0x000eec0000004200 */
[----:B-----5:R-:W-:Y:S01]  /*5100*/  F2FP.PACK_AB R4, R146, R219 ;  /* 0x000000db9204723e */ /* 0x020fe200000000ff */
        /* <DEDUP_REMOVED lines=8> */
[----:B--2---:R-:W-:Y:S01]  /*5190*/  HMMA.16816.F32 R120, R4, R12, R120 ;  /* 0x0000000c0478723c */ /* 0x004fe20000001878 */
[----:B------:R-:W-:-:S02]  /*51a0*/  FADD.FTZ R152, R152, R205 ;  /* 0x000000cd98987221 */ /* 0x000fc40000010000 */
[----:B------:R-:W-:Y:S02]  /*51b0*/  FADD.FTZ R209, R209, R148 ;  /* 0x00000094d1d17221 */ /* 0x000fe40000010000 */
[----:B------:R-:W-:-:S03]  /*51c0*/  FADD.FTZ R197, R197, R152 ;  /* 0x00000098c5c57221 */ /* 0x000fc60000010000 */
[C---:B------:R-:W-:Y:S01]  /*51d0*/  HMMA.16816.F32 R116, R4.reuse, R14, R116 ;  /* 0x0000000e0474723c */ /* 0x040fe20000001874 */
[----:B------:R-:W2:Y:S07]  /*51e0*/  LDSM.16.MT88.4 R12, [R238+0x6900] ;  /* 0x00690000ee0c783b */ /* 0x000eae0000004200 */
[C---:B-1----:R-:W-:Y:S08]  /*51f0*/  HMMA.16816.F32 R104, R4.reuse, R8, R104 ;  /* 0x000000080468723c */ /* 0x042ff00000001868 */
[C---:B------:R-:W-:Y:S01]  /*5200*/  HMMA.16816.F32 R100, R4.reuse, R10, R100 ;  /* 0x0000000a0464723c */ /* 0x040fe20000001864 */
[----:B------:R-:W1:Y:S07]  /*5210*/  LDSM.16.MT88.4 R8, [R236+0x6900] ;  /* 0x00690000ec08783b */ /* 0x000e6e0000004200 */
[C---:B----4-:R-:W-:Y:S08]  /*5220*/  HMMA.16816.F32 R112, R4.reuse, R20, R112 ;  /* 0x000000140470723c */ /* 0x050ff00000001870 */
[C---:B------:R-:W-:Y:S01]  /*5230*/  HMMA.16816.F32 R108, R4.reuse, R22, R108 ;  /* 0x00000016046c723c */ /* 0x040fe2000000186c */
[----:B------:R-:W-:Y:S07]  /*5240*/  LDSM.16.MT88.4 R20, [R236+0x3100] ;  /* 0x00310000ec14783b */ /* 0x000fee0000004200 */
        /* <DEDUP_REMOVED lines=9> */
[C---:B------:R-:W-:Y:S01]  /*52e0*/  HMMA.16816.F32 R80, R4.reuse, R32, R80 ;  /* 0x000000200450723c */ /* 0x040fe20000001850 */
[----:B------:R-:W4:Y:S07]  /*52f0*/  MUFU.EX2 R32, R149 ;  /* 0x0000009500207308 */ /* 0x000f2e0000000800 */
[C---:B------:R-:W-:Y:S08]  /*5300*/  HMMA.16816.F32 R128, R4.reuse, R24, R128 ;  /* 0x000000180480723c */ /* 0x040ff00000001880 */
[C---:B------:R-:W-:Y:S01]  /*5310*/  HMMA.16816.F32 R124, R4.reuse, R26, R124 ;  /* 0x0000001a047c723c */ /* 0x040fe2000000187c */
[----:B------:R-:W5:Y:S07]  /*5320*/  LDSM.16.MT88.4 R24, [R238+0x3100] ;  /* 0x00310000ee18783b */ /* 0x000f6e0000004200 */
[----:B------:R-:W-:Y:S07]  /*5330*/  HMMA.16816.F32 R76, R4, R34, R76 ;  /* 0x00000022044c723c */ /* 0x000fee000000184c */
[----:B------:R-:W-:Y:S01]  /*5340*/  F2FP.PACK_AB R4, R165, R154 ;  /* 0x0000009aa504723e */ /* 0x000fe200000000ff */
[----:B------:R-:W-:Y:S01]  /*5350*/  FADD.FTZ R154, R154, R209 ;  /* 0x000000d19a9a7221 */ /* 0x000fe20000010000 */
[----:B------:R-:W-:-:S02]  /*5360*/  F2FP.PACK_AB R6, R161, R156 ;  /* 0x0000009ca106723e */ /* 0x000fc400000000ff */
[----:B------:R-:W-:Y:S01]  /*5370*/  F2FP.PACK_AB R5, R157, R158 ;  /* 0x0000009e9d05723e */ /* 0x000fe200000000ff */
[----:B------:R-:W-:Y:S01]  /*5380*/  FADD.FTZ R158, R158, R197 ;  /* 0x000000c59e9e7221 */ /* 0x000fe20000010000 */
[----:B----4-:R-:W-:Y:S01]  /*5390*/  F2FP.PACK_AB R7, R32, R151 ;  /* 0x000000972007723e */ /* 0x010fe200000000ff */
        /* <DEDUP_REMOVED lines=9> */
[C---:B------:R-:W-:Y:S08]  /*5430*/  HMMA.16816.F32 R104, R4.reuse, R20, R104 ;  /* 0x000000140468723c */ /* 0x040ff00000001868 */
[C---:B------:R-:W-:Y:S01]  /*5440*/  HMMA.16816.F32 R100, R4.reuse, R22, R100 ;  /* 0x000000160464723c */ /* 0x040fe20000001864 */
[----:B------:R-:W4:Y:S07]  /*5450*/  LDSM.16.MT88.4 R20, [R236+0x7100] ;  /* 0x00710000ec14783b */ /* 0x000f2e0000004200 */
[C---:B--2---:R-:W-:Y:S08]  /*5460*/  HMMA.16816.F32 R96, R4.reuse, R12, R96 ;  /* 0x0000000c0460723c */ /* 0x044ff00000001860 */
[C---:B------:R-:W-:Y:S01]  /*5470*/  HMMA.16816.F32 R92, R4.reuse, R14, R92 ;  /* 0x0000000e045c723c */ /* 0x040fe2000000185c */
[----:B------:R-:W2:Y:S07]  /*5480*/  LDSM.16.MT88.4 R12, [R240+0x3900] ;  /* 0x00390000f00c783b */ /* 0x000eae0000004200 */
[C---:B-1----:R-:W-:Y:S08]  /*5490*/  HMMA.16816.F32 R88, R4.reuse, R8, R88 ;  /* 0x000000080458723c */ /* 0x042ff00000001858 */
[C---:B------:R-:W-:Y:S01]  /*54a0*/  HMMA.16816.F32 R84, R4.reuse, R10, R84 ;  /* 0x0000000a0454723c */ /* 0x040fe20000001854 */
[----:B------:R-:W1:Y:S07]  /*54b0*/  LDSM.16.MT88.4 R8, [R238+0x3900] ;  /* 0x00390000ee08783b */ /* 0x000e6e0000004200 */
[C---:B------:R-:W-:Y:S07]  /*54c0*/  HMMA.16816.F32 R128, R4.reuse, R28, R128 ;  /* 0x0000001c0480723c */ /* 0x040fee0000001880 */
[--C-:B------:R-:W-:Y:S01]  /*54d0*/  FFMA.FTZ R28, R67, c[0x0][0x2d0], -R56.reuse ;  /* 0x0000b400431c7a23 */ /* 0x100fe20000010838 */
[----:B------:R-:W-:Y:S01]  /*54e0*/  HMMA.16816.F32 R124, R4, R30, R124 ;  /* 0x0000001e047c723c */ /* 0x000fe2000000187c */
[----:B------:R-:W-:-:S04]  /*54f0*/  FFMA.FTZ R29, R65, c[0x0][0x2d0], -R56 ;  /* 0x0000b400411d7a23 */ /* 0x000fc80000010838 */
[----:B------:R-:W-:Y:S02]  /*5500*/  MUFU.EX2 R28, R28 ;  /* 0x0000001c001c7308 */ /* 0x000fe40000000800 */
[--C-:B------:R-:W-:Y:S01]  /*5510*/  FFMA.FTZ R30, R63, c[0x0][0x2d0], -R56.reuse ;  /* 0x0000b4003f1e7a23 */ /* 0x100fe20000010838 */
[----:B-----5:R-:W-:Y:S01]  /*5520*/  HMMA.16816.F32 R120, R4, R24, R120 ;  /* 0x000000180478723c */ /* 0x020fe20000001878 */
[----:B------:R-:W-:-:S04]  /*5530*/  FFMA.FTZ R31, R61, c[0x0][0x2d0], -R56 ;  /* 0x0000b4003d1f7a23 */ /* 0x000fc80000010838 */
[----:B------:R-:W-:Y:S02]  /*5540*/  MUFU.EX2 R29, R29 ;  /* 0x0000001d001d7308 */ /* 0x000fe40000000800 */
[--C-:B------:R-:W-:Y:S01]  /*5550*/  FFMA.FTZ R24, R143, c[0x0][0x2d0], -R58.reuse ;  /* 0x0000b4008f187a23 */ /* 0x100fe2000001083a */
[----:B------:R-:W-:Y:S01]  /*5560*/  HMMA.16816.F32 R116, R4, R26, R116 ;  /* 0x0000001a0474723c */ /* 0x000fe20000001874 */
[----:B------:R-:W-:-:S04]  /*5570*/  FFMA.FTZ R25, R141, c[0x0][0x2d0], -R58 ;  /* 0x0000b4008d197a23 */ /* 0x000fc8000001083a */
[----:B------:R-:W-:Y:S02]  /*5580*/  MUFU.EX2 R24, R24 ;  /* 0x0000001800187308 */ /* 0x000fe40000000800 */
[--C-:B------:R-:W-:Y:S01]  /*5590*/  FFMA.FTZ R26, R135, c[0x0][0x2d0], -R58.reuse ;  /* 0x0000b400871a7a23 */ /* 0x100fe2000001083a */
[----:B---3--:R-:W-:Y:S01]  /*55a0*/  HMMA.16816.F32 R80, R4, R16, R80 ;  /* 0x000000100450723c */ /* 0x008fe20000001850 */
[----:B------:R-:W-:-:S04]  /*55b0*/  FFMA.FTZ R27, R133, c[0x0][0x2d0], -R58 ;  /* 0x0000b400851b7a23 */ /* 0x000fc8000001083a */
[----:B------:R-:W3:Y:S03]  /*55c0*/  MUFU.EX2 R25, R25 ;  /* 0x0000001900197308 */ /* 0x000ee60000000800 */
[C---:B------:R-:W-:Y:S01]  /*55d0*/  HMMA.16816.F32 R76, R4.reuse, R18, R76 ;  /* 0x00000012044c723c */ /* 0x040fe2000000184c */
[----:B------:R-:W5:Y:S04]  /*55e0*/  LDSM.16.MT88.4 R16, [R237+0x3900] ;  /* 0x00390000ed10783b */ /* 0x000f680000004200 */
[----:B------:R-:W-:Y:S03]  /*55f0*/  MUFU.EX2 R26, R26 ;  /* 0x0000001a001a7308 */ /* 0x000fe60000000800 */
[C---:B----4-:R-:W-:Y:S05]  /*5600*/  HMMA.16816.F32 R72, R4.reuse, R20, R72 ;  /* 0x000000140448723c */ /* 0x050fea0000001848 */
[----:B------:R-:W4:Y:S03]  /*5610*/  MUFU.EX2 R27, R27 ;  /* 0x0000001b001b7308 */ /* 0x000f260000000800 */
[----:B------:R-:W-:Y:S05]  /*5620*/  HMMA.16816.F32 R68, R4, R22, R68 ;  /* 0x000000160444723c */ /* 0x000fea0000001844 */
[----:B------:R-:W-:Y:S02]  /*5630*/  MUFU.EX2 R30, R30 ;  /* 0x0000001e001e7308 */ /* 0x000fe40000000800 */
[----:B---3--:R-:W-:Y:S01]  /*5640*/  F2FP.PACK_AB R4, R25, R24 ;  /* 0x000000181904723e */ /* 0x008fe200000000ff */
[----:B------:R-:W-:Y:S01]  /*5650*/  FADD.FTZ R24, R24, R161 ;  /* 0x000000a118187221 */ /* 0x000fe20000010000 */
[----:B------:R-:W-:Y:S01]  /*5660*/  F2FP.PACK_AB R5, R29, R28 ;  /* 0x0000001c1d05723e */ /* 0x000fe200000000ff */
[----:B------:R-:W-:-:S02]  /*5670*/  FADD.FTZ R28, R28, R151 ;  /* 0x000000971c1c7221 */ /* 0x000fc40000010000 */
[----:B------:R-:W-:Y:S01]  /*5680*/  FADD.FTZ R25, R25, R24 ;  /* 0x0000001819197221 */ /* 0x000fe20000010000 */
[----:B------:R-:W3:Y:S01]  /*5690*/  MUFU.EX2 R31, R31 ;  /* 0x0000001f001f7308 */ /* 0x000ee20000000800 */
[----:B----4-:R-:W-:Y:S01]  /*56a0*/  F2FP.PACK_AB R6, R27, R26 ;  /* 0x0000001a1b06723e */ /* 0x010fe200000000ff */
[----:B------:R-:W-:Y:S02]  /*56b0*/  FADD.FTZ R29, R29, R28 ;  /* 0x0000001c1d1d7221 */ /* 0x000fe40000010000 */
[----:B------:R-:W-:-:S04]  /*56c0*/  FADD.FTZ R26, R26, R25 ;  /* 0x000000191a1a7221 */ /* 0x000fc80000010000 */
[----:B------:R-:W-:Y:S01]  /*56d0*/  FADD.FTZ R2, R27, R26 ;  /* 0x0000001a1b027221 */ /* 0x000fe20000010000 */
[----:B---3--:R-:W-:Y:S01]  /*56e0*/  F2FP.PACK_AB R7, R31, R30 ;  /* 0x0000001e1f07723e */ /* 0x008fe200000000ff */
[----:B------:R-:W-:-:S04]  /*56f0*/  FADD.FTZ R30, R30, R29 ;  /* 0x0000001d1e1e7221 */ /* 0x000fc80000010000 */
[----:B------:R-:W-:Y:S02]  /*5700*/  FADD.FTZ R0, R31, R30 ;  /* 0x0000001e1f007221 */ /* 0x000fe40000010000 */
[C---:B--2---:R-:W-:Y:S03]  /*5710*/  HMMA.16816.F32 R128, R4.reuse, R12, R128 ;  /* 0x0000000c0480723c */ /* 0x044fe60000001880 */
[----:B------:R-:W-:Y:S04]  /*5720*/  STL [R1+0x8], R0 ;  /* 0x0000080001007387 */ /* 0x000fe80000100800 */
[----:B------:R-:W-:Y:S01]  /*5730*/  STL [R1+0xc], R2 ;  /* 0x00000c0201007387 */ /* 0x000fe20000100800 */
[C---:B------:R-:W-:Y:S03]  /*5740*/  HMMA.16816.F32 R124, R4.reuse, R14, R124 ;  /* 0x0000000e047c723c */ /* 0x040fe6000000187c */
[----:B------:R-:W2:Y:S05]  /*5750*/  LDSM.16.MT88.4 R12, [R236+0x3900] ;  /* 0x00390000ec0c783b */ /* 0x000eaa0000004200 */
[C---:B-1----:R-:W-:Y:S08]  /*5760*/  HMMA.16816.F32 R120, R4.reuse, R8, R120 ;  /* 0x000000080478723c */ /* 0x042ff00000001878 */
[C---:B------:R-:W-:Y:S01]  /*5770*/  HMMA.16816.F32 R116, R4.reuse, R10, R116 ;  /* 0x0000000a0474723c */ /* 0x040fe20000001874 */
[----:B------:R-:W1:Y:S07]  /*5780*/  LDSM.16.MT88.4 R8, [R240+0x7900] ;  /* 0x00790000f008783b */ /* 0x000e6e0000004200 */
[C---:B-----5:R-:W-:Y:S08]  /*5790*/  HMMA.16816.F32 R112, R4.reuse, R16, R112 ;  /* 0x000000100470723c */ /* 0x060ff00000001870 */
        /* <DEDUP_REMOVED lines=8> */
[C---:B---3--:R-:W-:Y:S08]  /*5820*/  HMMA.16816.F32 R88, R4.reuse, R16, R88 ;  /* 0x000000100458723c */ /* 0x048ff00000001858 */
[C---:B------:R-:W-:Y:S08]  /*5830*/  HMMA.16816.F32 R84, R4.reuse, R18, R84 ;  /* 0x000000120454723c */ /* 0x040ff00000001854 */
[C---:B--2---:R-:W-:Y:S08]  /*5840*/  HMMA.16816.F32 R80, R4.reuse, R12, R80 ;  /* 0x0000000c0450723c */ /* 0x044ff00000001850 */
[C---:B------:R-:W-:Y:S08]  /*5850*/  HMMA.16816.F32 R76, R4.reuse, R14, R76 ;  /* 0x0000000e044c723c */ /* 0x040ff0000000184c */
[C---:B-1----:R-:W-:Y:S08]  /*5860*/  HMMA.16816.F32 R72, R4.reuse, R8, R72 ;  /* 0x000000080448723c */ /* 0x042ff00000001848 */
[----:B------:R-:W-:Y:S01]  /*5870*/  HMMA.16816.F32 R68, R4, R10, R68 ;  /* 0x0000000a0444723c */ /* 0x000fe20000001844 */
[----:B------:R-:W-:Y:S07]  /*5880*/  @!P1 BRA `(.L_x_5) ;  /* 0x00003ee000009947 */ /* 0x000fee0003800000 */
[----:B------:R-:W-:Y:S01]  /*5890*/  IADD3 R0, P2, R250, 0x40, RZ ;  /* 0x00000040fa007810 */ /* 0x000fe20007f5e0ff */
[----:B------:R-:W-:Y:S01]  /*58a0*/  IMAD.MOV.U32 R135, RZ, RZ, R132 ;  /* 0x000000ffff877224 */ /* 0x000fe200078e0084 */
[----:B------:R-:W-:Y:S01]  /*58b0*/  IADD3 R252, P1, R244, 0x40, RZ ;  /* 0x00000040f4fc7810 */ /* 0x000fe20007f3e0ff */
[----:B------:R-:W-:Y:S01]  /*58c0*/  ULDC.64 UR6, c[0x0][0x208] ;  /* 0x0000820000067ab9 */ /* 0x000fe20000000a00 */
[----:B------:R-:W-:Y:S01]  /*58d0*/  IADD3.X R2, RZ, R248, RZ, P2, !PT ;  /* 0x000000f8ff027210 */ /* 0x000fe200017fe4ff */
[----:B------:R1:W-:Y:S01]  /*58e0*/  STL [R1+0x4], R0 ;  /* 0x0000040001007387 */ /* 0x0003e20000100800 */
[----:B------:R-:W-:Y:S01]  /*58f0*/  ULDC.64 UR4, c[0x0][0x1e0] ;  /* 0x0000780000047ab9 */ /* 0x000fe20000000a00 */
[----:B------:R-:W-:-:S02]  /*5900*/  IMAD.X R249, RZ, RZ, R247, P1 ;  /* 0x000000fffff97224 */ /* 0x000fc400008e06f7 */
[----:B------:R2:W-:Y:S01]  /*5910*/  STL [R1], R2 ;  /* 0x0000000201007387 */ /* 0x0005e20000100800 */
[----:B-1----:R-:W-:-:S06]  /*5920*/  IMAD.MOV.U32 R0, RZ, RZ, R3 ;  /* 0x000000ffff007224 */ /* 0x002fcc00078e0003 */
.L_x_6:
[----:B--2---:R-:W2:Y:S01]  /*5930*/  LDL R2, [R1+0x4] ;  /* 0x0000040001027983 */ /* 0x004ea20000100800 */
[----:B------:R-:W-:Y:S04]  /*5940*/  DEPBAR.LE SB0, 0x0 ;  /* 0x000080000000791a */ /* 0x000fe80000000000 */
[----:B------:R-:W3:Y:S01]  /*5950*/  LDL R133, [R1] ;  /* 0x0000000001857983 */ /* 0x000ee20000100800 */
[----:B------:R-:W-:Y:S02]  /*5960*/  USHF.R.S32.HI UR16, URZ, 0x1f, UR23 ;  /* 0x0000001f3f107899 */ /* 0x000fe40008011417 */
[----:B------:R-:W-:Y:S01]  /*5970*/  UIMAD.WIDE.U32 UR18, UR23, UR6, URZ ;  /* 0x00000006171272a5 */ /* 0x000fe2000f8e003f */
[----:B------:R-:W-:Y:S01]  /*5980*/  BAR.SYNC.DEFER_BLOCKING 0x0 ;  /* 0x0000000000007b1d */ /* 0x000fe20000010000 */
[----:B------:R-:W-:Y:S02]  /*5990*/  UIMAD UR16, UR16, UR6, URZ ;  /* 0x00000006101072a4 */ /* 0x000fe4000f8e023f */
[----:B------:R-:W-:Y:S02]  /*59a0*/  USHF.L.U32 UR17, UR18, 0x7, URZ ;  /* 0x0000000712117899 */ /* 0x000fe4000800063f */
[----:B------:R-:W-:Y:S02]  /*59b0*/  UIMAD UR16, UR23, UR7, UR16 ;  /* 0x00000007171072a4 */ /* 0x000fe4000f8e0210 */
[----:B------:R-:W-:Y:S02]  /*59c0*/  UISETP.GT.AND UP1, UPT, UR23, UR8, UPT ;  /* 0x000000081700728c */ /* 0x000fe4000bf24270 */
[----:B------:R-:W-:Y:S01]  /*59d0*/  UIADD3 UR16, UR19, UR16, URZ ;  /* 0x0000001013107290 */ /* 0x000fe2000fffe03f */
[----:B------:R-:W-:Y:S01]  /*59e0*/  IADD3 R3, P5, R250, UR17, RZ ;  /* 0x00000011fa037c10 */ /* 0x000fe2000ffbe0ff */
[----:B------:R-:W-:Y:S02]  /*59f0*/  UIADD3 UR23, UR23, -0x1, URZ ;  /* 0xffffffff17177890 */ /* 0x000fe4000fffe03f */
[----:B------:R-:W-:Y:S01]  /*5a00*/  USHF.L.U64.HI UR16, UR18, 0x7, UR16 ;  /* 0x0000000712107899 */ /* 0x000fe20008010210 */
[C---:B------:R-:W-:Y:S04]  /*5a10*/  LEA R196, P4, R3.reuse, c[0x0][0x1f8], 0x1 ;  /* 0x00007e0003c47a11 */ /* 0x040fe800078808ff */
[----:B------:R-:W-:Y:S01]  /*5a20*/  @UP1 UIMAD.WIDE.U32 UR18, UR23, UR4, URZ ;  /* 0x00000004171212a5 */ /* 0x000fe2000f8e003f */
[----:B------:R-:W-:Y:S04]  /*5a30*/  IADD3.X R134, R248, UR16, RZ, P5, !PT ;  /* 0x00000010f8867c10 */ /* 0x000fe8000affe4ff */
[----:B------:R-:W-:Y:S01]  /*5a40*/  LEA.HI.X R197, R3, c[0x0][0x1fc], R134, 0x1, P4 ;  /* 0x00007f0003c57a11 */ /* 0x000fe200020f0c86 */
[----:B------:R-:W1:Y:S08]  /*5a50*/  LDSM.16.M88.4 R140, [R242+0x8100] ;  /* 0x00810000f28c783b */ /* 0x000e700000000200 */
[----:B------:R-:W4:Y:S08]  /*5a60*/  LDSM.16.M88.4 R144, [R242+0x8900] ;  /* 0x00890000f290783b */ /* 0x000f300000000200 */
[----:B------:R-:W5:Y:S08]  /*5a70*/  LDSM.16.M88.4 R148, [R242+0x9100] ;  /* 0x00910000f294783b */ /* 0x000f700000000200 */
[----:B------:R-:W5:Y:S08]  /*5a80*/  LDSM.16.M88.4 R152, [R242+0x9900] ;  /* 0x00990000f298783b */ /* 0x000f700000000200 */
[----:B------:R-:W5:Y:S01]  /*5a90*/  LDSM.16.M88.4 R156, [R242+0xa100] ;  /* 0x00a10000f29c783b */ /* 0x000f620000000200 */
[C---:B-1----:R-:W-:Y:S07]  /*5aa0*/  HMMA.16816.F32 R4, R136.reuse, R140, RZ ;  /* 0x0000008c8804723c */ /* 0x042fee00000018ff */
[----:B------:R-:W1:Y:S01]  /*5ab0*/  LDSM.16.M88.4 R160, [R242+0xa900] ;  /* 0x00a90000f2a0783b */ /* 0x000e620000000200 */
[C---:B------:R-:W-:Y:S07]  /*5ac0*/  HMMA.16816.F32 R8, R136.reuse, R142, RZ ;  /* 0x0000008e8808723c */ /* 0x040fee00000018ff */
[----:B------:R-:W1:Y:S01]  /*5ad0*/  LDSM.16.M88.4 R164, [R242+0xb100] ;  /* 0x00b10000f2a4783b */ /* 0x000e620000000200 */
[C---:B----4-:R-:W-:Y:S07]  /*5ae0*/  HMMA.16816.F32 R12, R136.reuse, R144, RZ ;  /* 0x00000090880c723c */ /* 0x050fee00000018ff */
[----:B------:R-:W4:Y:S01]  /*5af0*/  LDSM.16.M88.4 R168, [R242+0xb900] ;  /* 0x00b90000f2a8783b */ /* 0x000f220000000200 */
[C---:B------:R-:W-:Y:S07]  /*5b00*/  HMMA.16816.F32 R16, R136.reuse, R146, RZ ;  /* 0x000000928810723c */ /* 0x040fee00000018ff */
[----:B------:R-:W1:Y:S01]  /*5b10*/  LDSM.16.M88.4 R140, [R241] ;  /* 0x00000000f18c783b */ /* 0x000e620000000200 */
[C---:B-----5:R-:W-:Y:S07]  /*5b20*/  HMMA.16816.F32 R20, R136.reuse, R148, RZ ;  /* 0x000000948814723c */ /* 0x060fee00000018ff */
[----:B------:R-:W5:Y:S01]  /*5b30*/  LDSM.16.M88.4 R144, [R235] ;  /* 0x00000000eb90783b */ /* 0x000f620000000200 */
[C---:B------:R-:W-:Y:S07]  /*5b40*/  HMMA.16816.F32 R24, R136.reuse, R150, RZ ;  /* 0x000000968818723c */ /* 0x040fee00000018ff */
[----:B------:R-:W4:Y:S01]  /*5b50*/  LDSM.16.M88.4 R148, [R234] ;  /* 0x00000000ea94783b */ /* 0x000f220000000200 */
[C---:B------:R-:W-:Y:S08]  /*5b60*/  HMMA.16816.F32 R28, R136.reuse, R152, RZ ;  /* 0x00000098881c723c */ /* 0x040ff000000018ff */
[C---:B------:R-:W-:Y:S01]  /*5b70*/  HMMA.16816.F32 R32, R136.reuse, R154, RZ ;  /* 0x0000009a8820723c */ /* 0x040fe200000018ff */
[----:B------:R-:W-:Y:S07]  /*5b80*/  LDSM.16.M88.4 R152, [R232] ;  /* 0x00000000e898783b */ /* 0x000fee0000000200 */
[C---:B------:R-:W-:Y:S08]  /*5b90*/  HMMA.16816.F32 R36, R136.reuse, R156, RZ ;  /* 0x0000009c8824723c */ /* 0x040ff000000018ff */
[C---:B------:R-:W-:Y:S01]  /*5ba0*/  HMMA.16816.F32 R40, R136.reuse, R158, RZ ;  /* 0x0000009e8828723c */ /* 0x040fe200000018ff */
[----:B------:R-:W-:Y:S07]  /*5bb0*/  LDSM.16.M88.4 R156, [R231] ;  /* 0x00000000e79c783b */ /* 0x000fee0000000200 */
[C---:B-1----:R-:W-:Y:S08]  /*5bc0*/  HMMA.16816.F32 R44, R136.reuse, R160, RZ ;  /* 0x000000a0882c723c */ /* 0x042ff000000018ff */
[C---:B------:R-:W-:Y:S01]  /*5bd0*/  HMMA.16816.F32 R48, R136.reuse, R162, RZ ;  /* 0x000000a28830723c */ /* 0x040fe200000018ff */
[----:B------:R-:W-:Y:S07]  /*5be0*/  LDSM.16.M88.4 R160, [R230] ;  /* 0x00000000e6a0783b */ /* 0x000fee0000000200 */
[C---:B------:R-:W-:Y:S08]  /*5bf0*/  HMMA.16816.F32 R52, R136.reuse, R164, RZ ;  /* 0x000000a48834723c */ /* 0x040ff000000018ff */
[C---:B------:R-:W-:Y:S01]  /*5c00*/  HMMA.16816.F32 R56, R136.reuse, R166, RZ ;  /* 0x000000a68838723c */ /* 0x040fe200000018ff */
[----:B------:R-:W-:Y:S07]  /*5c10*/  LDSM.16.M88.4 R164, [R229] ;  /* 0x00000000e5a4783b */ /* 0x000fee0000000200 */
[C---:B----4-:R-:W-:Y:S08]  /*5c20*/  HMMA.16816.F32 R60, R136.reuse, R168, RZ ;  /* 0x000000a8883c723c */ /* 0x050ff000000018ff */
[----:B------:R-:W-:Y:S08]  /*5c30*/  HMMA.16816.F32 R64, R136, R170, RZ ;  /* 0x000000aa8840723c */ /* 0x000ff000000018ff */
[C---:B------:R-:W-:Y:S08]  /*5c40*/  HMMA.16816.F32 R4, R172.reuse, R140, R4 ;  /* 0x0000008cac04723c */ /* 0x040ff00000001804 */
[C---:B------:R-:W-:Y:S01]  /*5c50*/  HMMA.16816.F32 R8, R172.reuse, R142, R8 ;  /* 0x0000008eac08723c */ /* 0x040fe20000001808 */
[----:B------:R-:W1:Y:S07]  /*5c60*/  LDSM.16.M88.4 R140, [R233] ;  /* 0x00000000e98c783b */ /* 0x000e6e0000000200 */
[C---:B-----5:R-:W-:Y:S01]  /*5c70*/  HMMA.16816.F32 R12, R172.reuse, R144, R12 ;  /* 0x00000090ac0c723c */ /* 0x060fe2000000180c */
[----:B------:R-:W-:Y:S01]  /*5c80*/  @!PT LDS RZ, [RZ] ;  /* 0x00000000fffff984 */ /* 0x000fe20000000800 */
[----:B------:R-:W-:Y:S01]  /*5c90*/  @!PT LDS RZ, [RZ] ;  /* 0x00000000fffff984 */ /* 0x000fe20000000800 */
[----:B------:R-:W-:Y:S01]  /*5ca0*/  @!PT LDS RZ, [RZ] ;  /* 0x00000000fffff984 */ /* 0x000fe20000000800 */
[----:B------:R4:W-:Y:S07]  /*5cb0*/  LDGSTS.E.BYPASS.LTC128B.128 [R243+0x100], [R196.64], !P3 ;  /* 0x00100000c4f37fae */ /* 0x0009ee000d901d4e */
[C---:B------:R-:W-:Y:S08]  /*5cc0*/  HMMA.16816.F32 R16, R172.reuse, R146, R16 ;  /* 0x00000092ac10723c */ /* 0x040ff00000001810 */
[C---:B------:R-:W-:Y:S08]  /*5cd0*/  HMMA.16816.F32 R20, R172.reuse, R148, R20 ;  /* 0x00000094ac14723c */ /* 0x040ff00000001814 */
[C---:B------:R-:W-:Y:S08]  /*5ce0*/  HMMA.16816.F32 R24, R172.reuse, R150, R24 ;  /* 0x00000096ac18723c */ /* 0x040ff00000001818 */
[C---:B-1----:R-:W-:Y:S08]  /*5cf0*/  HMMA.16816.F32 R28, R172.reuse, R140, R28 ;  /* 0x0000008cac1c723c */ /* 0x042ff0000000181c */
[C---:B------:R-:W-:Y:S08]  /*5d00*/  HMMA.16816.F32 R32, R172.reuse, R142, R32 ;  /* 0x0000008eac20723c */ /* 0x040ff00000001820 */
[C---:B------:R-:W-:Y:S08]  /*5d10*/  HMMA.16816.F32 R36, R172.reuse, R152, R36 ;  /* 0x00000098ac24723c */ /* 0x040ff00000001824 */
[C---:B------:R-:W-:Y:S08]  /*5d20*/  HMMA.16816.F32 R40, R172.reuse, R154, R40 ;  /* 0x0000009aac28723c */ /* 0x040ff00000001828 */
[C---:B------:R-:W-:Y:S08]  /*5d30*/  HMMA.16816.F32 R44, R172.reuse, R156, R44 ;  /* 0x0000009cac2c723c */ /* 0x040ff0000000182c */
[C---:B------:R-:W-:Y:S08]  /*5d40*/  HMMA.16816.F32 R48, R172.reuse, R158, R48 ;  /* 0x0000009eac30723c */ /* 0x040ff00000001830 */
[C---:B------:R-:W-:Y:S04]  /*5d50*/  HMMA.16816.F32 R52, R172.reuse, R160, R52 ;  /* 0x000000a0ac34723c */ /* 0x040fe80000001834 */
[----:B--2---:R-:W-:Y:S01]  /*5d60*/  IADD3 R132, P2, R2, UR17, RZ ;  /* 0x0000001102847c10 */ /* 0x004fe2000ff5e0ff */
[----:B------:R-:W-:Y:S03]  /*5d70*/  @UP1 USHF.L.U32 UR17, UR18, 0x7, URZ ;  /* 0x0000000712111899 */ /* 0x000fe6000800063f */
[C---:B------:R-:W-:Y:S04]  /*5d80*/  HMMA.16816.F32 R56, R172.reuse, R162, R56 ;  /* 0x000000a2ac38723c */ /* 0x040fe80000001838 */
[C---:B------:R-:W-:Y:S02]  /*5d90*/  LEA R2, P1, R132.reuse, c[0x0][0x1f8], 0x1 ;  /* 0x00007e0084027a11 */ /* 0x040fe400078208ff */
[----:B---3--:R-:W-:Y:S01]  /*5da0*/  IADD3.X R133, R133, UR16, RZ, P2, !PT ;  /* 0x0000001085857c10 */ /* 0x008fe200097fe4ff */
[----:B------:R-:W-:Y:S01]  /*5db0*/  @UP1 USHF.R.S32.HI UR16, URZ, 0x1f, UR23 ;  /* 0x0000001f3f101899 */ /* 0x000fe20008011417 */
[C---:B------:R-:W-:Y:S03]  /*5dc0*/  HMMA.16816.F32 R60, R172.reuse, R164, R60 ;  /* 0x000000a4ac3c723c */ /* 0x040fe6000000183c */
[----:B------:R-:W-:Y:S01]  /*5dd0*/  @UP1 UIMAD UR16, UR16, UR4, URZ ;  /* 0x00000004101012a4 */ /* 0x000fe2000f8e023f */
[----:B------:R-:W-:Y:S02]  /*5de0*/  LEA.HI.X R3, R132, c[0x0][0x1fc], R133, 0x1, P1 ;  /* 0x00007f0084037a11 */ /* 0x000fe400008f0c85 */
[----:B------:R-:W-:Y:S01]  /*5df0*/  IADD3 R132, P1, R196, UR11, RZ ;  /* 0x0000000bc4847c10 */ /* 0x000fe2000ff3e0ff */
[----:B------:R-:W-:Y:S01]  /*5e00*/  @UP1 UIMAD UR16, UR23, UR5, UR16 ;  /* 0x00000005171012a4 */ /* 0x000fe2000f8e0210 */
[----:B------:R-:W-:Y:S01]  /*5e10*/  HMMA.16816.F32 R64, R172, R166, R64 ;  /* 0x000000a6ac40723c */ /* 0x000fe20000001840 */
[----:B------:R1:W-:Y:S02]  /*5e20*/  LDGSTS.E.BYPASS.LTC128B.128 [R243+0x4100], [R2.64], !P0 ;  /* 0x0410000002f37fae */ /* 0x0003e4000c101d4e */
[----:B------:R-:W-:Y:S01]  /*5e30*/  @UP1 UIADD3 UR16, UR19, UR16, URZ ;  /* 0x0000001013101290 */ /* 0x000fe2000fffe03f */
[----:B------:R-:W-:Y:S02]  /*5e40*/  IADD3.X R133, R197, UR20, RZ, P1, !PT ;  /* 0x00000014c5857c10 */ /* 0x000fe40008ffe4ff */
[C---:B------:R-:W-:Y:S01]  /*5e50*/  IADD3 R198, P1, R132.reuse, UR11, RZ ;  /* 0x0000000b84c67c10 */ /* 0x040fe2000ff3e0ff */
[----:B------:R-:W-:Y:S01]  /*5e60*/  @UP1 USHF.L.U64.HI UR16, UR18, 0x7, UR16 ;  /* 0x0000000712101899 */ /* 0x000fe20008010210 */
[----:B------:R-:W-:Y:S01]  /*5e70*/  IADD3 R200, P4, R132, UR22, RZ ;  /* 0x0000001684c87c10 */ /* 0x000fe2000ff9e0ff */
[----:B------:R2:W-:Y:S01]  /*5e80*/  LDGSTS.E.BYPASS.LTC128B.128 [R243+0x1100], [R132.64], !P3 ;  /* 0x0110000084f37fae */ /* 0x0005e2000d901d4e */
[----:B------:R-:W-:Y:S02]  /*5e90*/  @UP1 USHF.L.U32 UR18, UR4, 0x6, URZ ;  /* 0x0000000604121899 */ /* 0x000fe4000800063f */
[C---:B------:R-:W-:Y:S01]  /*5ea0*/  IADD3.X R199, R133.reuse, UR20, RZ, P1, !PT ;  /* 0x0000001485c77c10 */ /* 0x040fe20008ffe4ff */
[----:B------:R-:W-:Y:S01]  /*5eb0*/  @UP1 UMOV UR19, 0x6 ;  /* 0x0000000600131882 */ /* 0x000fe20000000000 */
[----:B------:R-:W-:Y:S01]  /*5ec0*/  IADD3.X R201, R133, UR21, RZ, P4, !PT ;  /* 0x0000001585c97c10 */ /* 0x000fe2000a7fe4ff */
[----:B------:R-:W-:Y:S01]  /*5ed0*/  @UP1 USHF.L.U64.HI UR19, UR4, UR19, UR5 ;  /* 0x0000001304131299 */ /* 0x000fe20008010205 */
[C---:B------:R-:W-:Y:S01]  /*5ee0*/  IADD3 R202, P2, R198.reuse, UR11, RZ ;  /* 0x0000000bc6ca7c10 */ /* 0x040fe2000ff5e0ff */
[----:B------:R2:W-:Y:S01]  /*5ef0*/  LDGSTS.E.BYPASS.LTC128B.128 [R243+0x5100], [R132.64+0x80], !P0 ;  /* 0x0510008084f37fae */ /* 0x0005e2000c101d4e */
[----:B----4-:R-:W-:Y:S02]  /*5f00*/  IADD3 R196, P1, R198, UR22, RZ ;  /* 0x00000016c6c47c10 */ /* 0x010fe4000ff3e0ff */
[C---:B------:R-:W-:Y:S02]  /*5f10*/  IADD3.X R203, R199.reuse, UR20, RZ, P2, !PT ;  /* 0x00000014c7cb7c10 */ /* 0x040fe400097fe4ff */
[----:B------:R-:W-:Y:S02]  /*5f20*/  IADD3.X R197, R199, UR21, RZ, P1, !PT ;  /* 0x00000015c7c57c10 */ /* 0x000fe40008ffe4ff */
[----:B------:R-:W-:Y:S01]  /*5f30*/  PLOP3.LUT P1, PT, PT, PT, UP1, 0x80, 0x0 ;  /* 0x000000000000781c */ /* 0x000fe20003f2f018 */
[----:B------:R3:W-:Y:S08]  /*5f40*/  LDGSTS.E.BYPASS.LTC128B.128 [R243+0x2100], [R198.64], !P3 ;  /* 0x02100000c6f37fae */ /* 0x0007f0000d901d4e */
[----:B------:R4:W-:Y:S08]  /*5f50*/  LDGSTS.E.BYPASS.LTC128B.128 [R243+0x6100], [R200.64], !P0 ;  /* 0x06100000c8f37fae */ /* 0x0009f0000c101d4e */
[----:B------:R4:W-:Y:S08]  /*5f60*/  LDGSTS.E.BYPASS.LTC128B.128 [R243+0x3100], [R202.64], !P3 ;  /* 0x03100000caf37fae */ /* 0x0009f0000d901d4e */
[----:B------:R3:W-:Y:S08]  /*5f70*/  LDGSTS.E.BYPASS.LTC128B.128 [R243+0x7100], [R196.64], !P0 ;  /* 0x07100000c4f37fae */ /* 0x0007f0000c101d4e */
[----:B------:R-:W5:Y:S08]  /*5f80*/  LDSM.16.M88.4 R144, [R239+0x8100] ;  /* 0x00810000ef90783b */ /* 0x000f700000000200 */
[----:B------:R-:W1:Y:S08]  /*5f90*/  LDSM.16.M88.4 R140, [R239+0x8900] ;  /* 0x00890000ef8c783b */ /* 0x000e700000000200 */
[----:B------:R-:W1:Y:S08]  /*5fa0*/  LDSM.16.M88.4 R148, [R239+0x9100] ;  /* 0x00910000ef94783b */ /* 0x000e700000000200 */
[----:B------:R-:W0:Y:S08]  /*5fb0*/  LDGDEPBAR ;  /* 0x00000000000079af */ /* 0x000e300000000000 */
[----:B------:R-:W2:Y:S01]  /*5fc0*/  LDSM.16.M88.4 R152, [R239+0x9900] ;  /* 0x00990000ef98783b */ /* 0x000ea20000000200 */
[C---:B-----5:R-:W-:Y:S07]  /*5fd0*/  HMMA.16816.F32 R4, R176.reuse, R144, R4 ;  /* 0x00000090b004723c */ /* 0x060fee0000001804 */
[----:B------:R-:W5:Y:S01]  /*5fe0*/  LDSM.16.M88.4 R156, [R239+0xa100] ;  /* 0x00a10000ef9c783b */ /* 0x000f620000000200 */
[C---:B------:R-:W-:Y:S07]  /*5ff0*/  HMMA.16816.F32 R8, R176.reuse, R146, R8 ;  /* 0x00000092b008723c */ /* 0x040fee0000001808 */
[----:B------:R-:W3:Y:S01]  /*6000*/  LDSM.16.M88.4 R144, [R239+0xa900] ;  /* 0x00a90000ef90783b */ /* 0x000ee20000000200 */
[C---:B-1----:R-:W-:Y:S07]  /*6010*/  HMMA.16816.F32 R12, R176.reuse, R140, R12 ;  /* 0x0000008cb00c723c */ /* 0x042fee000000180c */
[----:B------:R-:W-:Y:S01]  /*6020*/  LDSM.16.M88.4 R160, [R242+0xc100] ;  /* 0x00c10000f2a0783b */ /* 0x000fe20000000200 */
[C---:B------:R-:W-:Y:S07]  /*6030*/  HMMA.16816.F32 R16, R176.reuse, R142, R16 ;  /* 0x0000008eb010723c */ /* 0x040fee0000001810 */
[----:B------:R-:W1:Y:S01]  /*6040*/  LDSM.16.M88.4 R140, [R239+0xb100] ;  /* 0x00b10000ef8c783b */ /* 0x000e620000000200 */
[C---:B------:R-:W-:Y:S07]  /*6050*/  HMMA.16816.F32 R20, R176.reuse, R148, R20 ;  /* 0x00000094b014723c */ /* 0x040fee0000001814 */
[----:B------:R-:W-:Y:S01]  /*6060*/  LDSM.16.M88.4 R164, [R225] ;  /* 0x00000000e1a4783b */ /* 0x000fe20000000200 */
[C---:B------:R-:W-:Y:S07]  /*6070*/  HMMA.16816.F32 R24, R176.reuse, R150, R24 ;  /* 0x00000096b018723c */ /* 0x040fee0000001818 */
[----:B------:R-:W1:Y:S01]  /*6080*/  LDSM.16.M88.4 R148, [R239+0xb900] ;  /* 0x00b90000ef94783b */ /* 0x000e620000000200 */
[C---:B--2---:R-:W-:Y:S07]  /*6090*/  HMMA.16816.F32 R28, R176.reuse, R152, R28 ;  /* 0x00000098b01c723c */ /* 0x044fee000000181c */
[----:B------:R-:W-:Y:S01]  /*60a0*/  LDSM.16.M88.4 R168, [R239+0xd100] ;  /* 0x00d10000efa8783b */ /* 0x000fe20000000200 */
[C---:B------:R-:W-:Y:S07]  /*60b0*/  HMMA.16816.F32 R32, R176.reuse, R154, R32 ;  /* 0x0000009ab020723c */ /* 0x040fee0000001820 */
[----:B------:R-:W2:Y:S01]  /*60c0*/  LDSM.16.M88.4 R152, [R228] ;  /* 0x00000000e498783b */ /* 0x000ea20000000200 */
[C---:B-----5:R-:W-:Y:S07]  /*60d0*/  HMMA.16816.F32 R36, R176.reuse, R156, R36 ;  /* 0x0000009cb024723c */ /* 0x060fee0000001824 */
[----:B---3--:R-:W-:Y:S01]  /*60e0*/  LDSM.16.M88.4 R196, [R239+0xd900] ;  /* 0x00d90000efc4783b */ /* 0x008fe20000000200 */
[C---:B------:R-:W-:Y:S07]  /*60f0*/  HMMA.16816.F32 R40, R176.reuse, R158, R40 ;  /* 0x0000009eb028723c */ /* 0x040fee0000001828 */
[----:B------:R-:W3:Y:S01]  /*6100*/  LDSM.16.M88.4 R156, [R228+0x800] ;  /* 0x00080000e49c783b */ /* 0x000ee20000000200 */
[C---:B------:R-:W-:Y:S07]  /*6110*/  HMMA.16816.F32 R44, R176.reuse, R144, R44 ;  /* 0x00000090b02c723c */ /* 0x040fee000000182c */
[----:B----4-:R-:W-:Y:S01]  /*6120*/  LDSM.16.M88.4 R200, [R239+0xe900] ;  /* 0x00e90000efc8783b */ /* 0x010fe20000000200 */
[C---:B------:R-:W-:Y:S07]  /*6130*/  HMMA.16816.F32 R48, R176.reuse, R146, R48 ;  /* 0x00000092b030723c */ /* 0x040fee0000001830 */
[----:B------:R-:W4:Y:S01]  /*6140*/  LDSM.16.M88.4 R144, [R228+0x1000] ;  /* 0x00100000e490783b */ /* 0x000f220000000200 */
[C---:B-1----:R-:W-:Y:S07]  /*6150*/  HMMA.16816.F32 R52, R176.reuse, R140, R52 ;  /* 0x0000008cb034723c */ /* 0x042fee0000001834 */
[----:B------:R-:W-:Y:S01]  /*6160*/  LDSM.16.M88.4 R204, [R239+0xf100] ;  /* 0x00f10000efcc783b */ /* 0x000fe20000000200 */
[C---:B------:R-:W-:Y:S07]  /*6170*/  HMMA.16816.F32 R56, R176.reuse, R142, R56 ;  /* 0x0000008eb038723c */ /* 0x040fee0000001838 */
[----:B------:R-:W1:Y:S01]  /*6180*/  LDSM.16.M88.4 R140, [R228+0x1800] ;  /* 0x00180000e48c783b */ /* 0x000e620000000200 */
[C---:B------:R-:W-:Y:S07]  /*6190*/  HMMA.16816.F32 R60, R176.reuse, R148, R60 ;  /* 0x00000094b03c723c */ /* 0x040fee000000183c */
[----:B------:R-:W-:Y:S01]  /*61a0*/  LDSM.16.M88.4 R208, [R239+0xf900] ;  /* 0x00f90000efd0783b */ /* 0x000fe20000000200 */
[----:B------:R-:W-:Y:S07]  /*61b0*/  HMMA.16816.F32 R64, R176, R150, R64 ;  /* 0x00000096b040723c */ /* 0x000fee0000001840 */
[----:B------:R-:W5:Y:S01]  /*61c0*/  LDSM.16.M88.4 R148, [R228+0x2000] ;  /* 0x00200000e494783b */ /* 0x000f620000000200 */
[C---:B--2---:R-:W-:Y:S07]  /*61d0*/  HMMA.16816.F32 R4, R180.reuse, R152, R4 ;  /* 0x00000098b404723c */ /* 0x044fee0000001804 */
[----:B------:R-:W-:Y:S01]  /*61e0*/  LDSM.16.M88.4 R216, [R228+0x4000] ;  /* 0x00400000e4d8783b */ /* 0x000fe20000000200 */
[C---:B------:R-:W-:Y:S07]  /*61f0*/  HMMA.16816.F32 R8, R180.reuse, R154, R8 ;  /* 0x0000009ab408723c */ /* 0x040fee0000001808 */
[----:B------:R-:W2:Y:S01]  /*6200*/  LDSM.16.M88.4 R152, [R228+0x2800] ;  /* 0x00280000e498783b */ /* 0x000ea20000000200 */
[C---:B---3--:R-:W-:Y:S08]  /*6210*/  HMMA.16816.F32 R12, R180.reuse, R156, R12 ;  /* 0x0000009cb40c723c */ /* 0x048ff0000000180c */
[C---:B------:R-:W-:Y:S01]  /*6220*/  HMMA.16816.F32 R16, R180.reuse, R158, R16 ;  /* 0x0000009eb410723c */ /* 0x040fe20000001810 */
[----:B------:R-:W3:Y:S07]  /*6230*/  LDSM.16.M88.4 R156, [R228+0x3000] ;  /* 0x00300000e49c783b */ /* 0x000eee0000000200 */
[C---:B----4-:R-:W-:Y:S08]  /*6240*/  HMMA.16816.F32 R20, R180.reuse, R144, R20 ;  /* 0x00000090b414723c */ /* 0x050ff00000001814 */
[C---:B------:R-:W-:Y:S01]  /*6250*/  HMMA.16816.F32 R24, R180.reuse, R146, R24 ;  /* 0x00000092b418723c */ /* 0x040fe20000001818 */
[----:B------:R-:W4:Y:S07]  /*6260*/  LDSM.16.M88.4 R144, [R228+0x3800] ;  /* 0x00380000e490783b */ /* 0x000f2e0000000200 */
[C---:B-1----:R-:W-:Y:S08]  /*6270*/  HMMA.16816.F32 R28, R180.reuse, R140, R28 ;  /* 0x0000008cb41c723c */ /* 0x042ff0000000181c */
[C---:B------:R-:W-:Y:S01]  /*6280*/  HMMA.16816.F32 R32, R180.reuse, R142, R32 ;  /* 0x0000008eb420723c */ /* 0x040fe20000001820 */
[----:B------:R-:W1:Y:S07]  /*6290*/  LDSM.16.M88.4 R140, [R242+0xc900] ;  /* 0x00c90000f28c783b */ /* 0x000e6e0000000200 */
[C---:B-----5:R-:W-:Y:S08]  /*62a0*/  HMMA.16816.F32 R36, R180.reuse, R148, R36 ;  /* 0x00000094b424723c */ /* 0x060ff00000001824 */
[C---:B------:R-:W-:Y:S01]  /*62b0*/  HMMA.16816.F32 R40, R180.reuse, R150, R40 ;  /* 0x00000096b428723c */ /* 0x040fe20000001828 */
[----:B------:R-:W5:Y:S07]  /*62c0*/  LDSM.16.M88.4 R148, [R242+0xd100] ;  /* 0x00d10000f294783b */ /* 0x000f6e0000000200 */
[C---:B--2---:R-:W-:Y:S08]  /*62d0*/  HMMA.16816.F32 R44, R180.reuse, R152, R44 ;  /* 0x00000098b42c723c */ /* 0x044ff0000000182c */
[C---:B------:R-:W-:Y:S01]  /*62e0*/  HMMA.16816.F32 R48, R180.reuse, R154, R48 ;  /* 0x0000009ab430723c */ /* 0x040fe20000001830 */
[----:B------:R-:W-:Y:S07]  /*62f0*/  LDSM.16.M88.4 R152, [R242+0xe100] ;  /* 0x00e10000f298783b */ /* 0x000fee0000000200 */
[C---:B---3--:R-:W-:Y:S08]  /*6300*/  HMMA.16816.F32 R52, R180.reuse, R156, R52 ;  /* 0x0000009cb434723c */ /* 0x048ff00000001834 */
[C---:B------:R-:W-:Y:S01]  /*6310*/  HMMA.16816.F32 R56, R180.reuse, R158, R56 ;  /* 0x0000009eb438723c */ /* 0x040fe20000001838 */
[----:B------:R-:W-:Y:S07]  /*6320*/  LDSM.16.M88.4 R156, [R242+0xe900] ;  /* 0x00e90000f29c783b */ /* 0x000fee0000000200 */
[C---:B----4-:R-:W-:Y:S08]  /*6330*/  HMMA.16816.F32 R60, R180.reuse, R144, R60 ;  /* 0x00000090b43c723c */ /* 0x050ff0000000183c */
[----:B------:R-:W-:Y:S01]  /*6340*/  HMMA.16816.F32 R64, R180, R146, R64 ;  /* 0x00000092b440723c */ /* 0x000fe20000001840 */
[----:B------:R-:W2:Y:S07]  /*6350*/  LDSM.16.M88.4 R144, [R242+0xd900] ;  /* 0x00d90000f290783b */ /* 0x000eae0000000200 */
[C---:B------:R-:W-:Y:S08]  /*6360*/  HMMA.16816.F32 R4, R184.reuse, R160, R4 ;  /* 0x000000a0b804723c */ /* 0x040ff00000001804 */
[C---:B------:R-:W-:Y:S01]  /*6370*/  HMMA.16816.F32 R8, R184.reuse, R162, R8 ;  /* 0x000000a2b808723c */ /* 0x040fe20000001808 */
[----:B------:R-:W-:Y:S07]  /*6380*/  LDSM.16.M88.4 R160, [R242+0xf900] ;  /* 0x00f90000f2a0783b */ /* 0x000fee0000000200 */
[C---:B-1----:R-:W-:Y:S08]  /*6390*/  HMMA.16816.F32 R12, R184.reuse, R140, R12 ;  /* 0x0000008cb80c723c */ /* 0x042ff0000000180c */
[C---:B------:R-:W-:Y:S01]  /*63a0*/  HMMA.16816.F32 R16, R184.reuse, R142, R16 ;  /* 0x0000008eb810723c */ /* 0x040fe20000001810 */
[----:B------:R-:W1:Y:S07]  /*63b0*/  LDSM.16.M88.4 R140, [R242+0xf100] ;  /* 0x00f10000f28c783b */ /* 0x000e6e0000000200 */
[C---:B-----5:R-:W-:Y:S08]  /*63c0*/  HMMA.16816.F32 R20, R184.reuse, R148, R20 ;  /* 0x00000094b814723c */ /* 0x060ff00000001814 */
[C---:B------:R-:W-:Y:S01]  /*63d0*/  HMMA.16816.F32 R24, R184.reuse, R150, R24 ;  /* 0x00000096b818723c */ /* 0x040fe20000001818 */
[----:B------:R-:W3:Y:S07]  /*63e0*/  LDSM.16.M88.4 R148, [R227] ;  /* 0x00000000e394783b */ /* 0x000eee0000000200 */
[C---:B--2---:R-:W-:Y:S08]  /*63f0*/  HMMA.16816.F32 R28, R184.reuse, R144, R28 ;  /* 0x00000090b81c723c */ /* 0x044ff0000000181c */
[C---:B------:R-:W-:Y:S01]  /*6400*/  HMMA.16816.F32 R32, R184.reuse, R146, R32 ;  /* 0x00000092b820723c */ /* 0x040fe20000001820 */
[----:B------:R-:W2:Y:S07]  /*6410*/  LDSM.16.M88.4 R144, [R226] ;  /* 0x00000000e290783b */ /* 0x000eae0000000200 */
[C---:B------:R-:W-:Y:S08]  /*6420*/  HMMA.16816.F32 R36, R184.reuse, R152, R36 ;  /* 0x00000098b824723c */ /* 0x040ff00000001824 */
[C---:B------:R-:W-:Y:S01]  /*6430*/  HMMA.16816.F32 R40, R184.reuse, R154, R40 ;  /* 0x0000009ab828723c */ /* 0x040fe20000001828 */
[----:B------:R-:W4:Y:S07]  /*6440*/  LDSM.16.M88.4 R152, [R224] ;  /* 0x00000000e098783b */ /* 0x000f2e0000000200 */
[C---:B------:R-:W-:Y:S08]  /*6450*/  HMMA.16816.F32 R44, R184.reuse, R156, R44 ;  /* 0x0000009cb82c723c */ /* 0x040ff0000000182c */
[C---:B------:R-:W-:Y:S01]  /*6460*/  HMMA.16816.F32 R48, R184.reuse, R158, R48 ;  /* 0x0000009eb830723c */ /* 0x040fe20000001830 */
[----:B------:R-:W-:Y:S07]  /*6470*/  LDSM.16.M88.4 R156, [R220] ;  /* 0x00000000dc9c783b */ /* 0x000fee0000000200 */
[C---:B-1----:R-:W-:Y:S08]  /*6480*/  HMMA.16816.F32 R52, R184.reuse, R140, R52 ;  /* 0x0000008cb834723c */ /* 0x042ff00000001834 */
[C---:B------:R-:W-:Y:S01]  /*6490*/  HMMA.16816.F32 R56, R184.reuse, R142, R56 ;  /* 0x0000008eb838723c */ /* 0x040fe20000001838 */
[----:B------:R-:W1:Y:S07]  /*64a0*/  LDSM.16.M88.4 R140, [R223] ;  /* 0x00000000df8c783b */ /* 0x000e6e0000000200 */
[C---:B------:R-:W-:Y:S08]  /*64b0*/  HMMA.16816.F32 R60, R184.reuse, R160, R60 ;  /* 0x000000a0b83c723c */ /* 0x040ff0000000183c */
[----:B------:R-:W-:Y:S01]  /*64c0*/  HMMA.16816.F32 R64, R184, R162, R64 ;  /* 0x000000a2b840723c */ /* 0x000fe20000001840 */
[----:B------:R-:W-:Y:S07]  /*64d0*/  LDSM.16.M88.4 R160, [R239+0xc100] ;  /* 0x00c10000efa0783b */ /* 0x000fee0000000200 */
[C---:B---3--:R-:W-:Y:S08]  /*64e0*/  HMMA.16816.F32 R4, R188.reuse, R148, R4 ;  /* 0x00000094bc04723c */ /* 0x048ff00000001804 */
[C---:B------:R-:W-:Y:S01]  /*64f0*/  HMMA.16816.F32 R8, R188.reuse, R150, R8 ;  /* 0x00000096bc08723c */ /* 0x040fe20000001808 */
[----:B------:R-:W-:Y:S07]  /*6500*/  LDSM.16.M88.4 R148, [R221] ;  /* 0x00000000dd94783b */ /* 0x000fee0000000200 */
[C---:B--2---:R-:W-:Y:S08]  /*6510*/  HMMA.16816.F32 R12, R188.reuse, R144, R12 ;  /* 0x00000090bc0c723c */ /* 0x044ff0000000180c */
[C---:B------:R-:W-:Y:S01]  /*6520*/  HMMA.16816.F32 R16, R188.reuse, R146, R16 ;  /* 0x00000092bc10723c */ /* 0x040fe20000001810 */
[----:B------:R-:W2:Y:S07]  /*6530*/  LDSM.16.M88.4 R144, [R222] ;  /* 0x00000000de90783b */ /* 0x000eae0000000200 */
[C---:B------:R-:W-:Y:S08]  /*6540*/  HMMA.16816.F32 R20, R188.reuse, R164, R20 ;  /* 0x000000a4bc14723c */ /* 0x040ff00000001814 */
        /* <DEDUP_REMOVED lines=8> */
[C---:B--2---:R-:W-:Y:S08]  /*65d0*/  HMMA.16816.F32 R44, R188.reuse, R144, R44 ;  /* 0x00000090bc2c723c */ /* 0x044ff0000000182c */
[C---:B------:R-:W-:Y:S08]  /*65e0*/  HMMA.16816.F32 R48, R188.reuse, R146, R48 ;  /* 0x00000092bc30723c */ /* 0x040ff00000001830 */
[C---:B------:R-:W-:Y:S08]  /*65f0*/  HMMA.16816.F32 R52, R188.reuse, R148, R52 ;  /* 0x00000094bc34723c */ /* 0x040ff00000001834 */
[C---:B------:R-:W-:Y:S08]  /*6600*/  HMMA.16816.F32 R56, R188.reuse, R150, R56 ;  /* 0x00000096bc38723c */ /* 0x040ff00000001838 */
[C---:B------:R-:W-:Y:S08]  /*6610*/  HMMA.16816.F32 R60, R188.reuse, R156, R60 ;  /* 0x0000009cbc3c723c */ /* 0x040ff0000000183c */
[----:B------:R-:W-:Y:S08]  /*6620*/  HMMA.16816.F32 R64, R188, R158, R64 ;  /* 0x0000009ebc40723c */ /* 0x000ff00000001840 */
[C---:B------:R-:W-:Y:S08]  /*6630*/  HMMA.16816.F32 R4, R192.reuse, R160, R4 ;  /* 0x000000a0c004723c */ /* 0x040ff00000001804 */
[C---:B------:R-:W-:Y:S08]  /*6640*/  HMMA.16816.F32 R8, R192.reuse, R162, R8 ;  /* 0x000000a2c008723c */ /* 0x040ff00000001808 */
[C---:B---3--:R-:W-:Y:S08]  /*6650*/  HMMA.16816.F32 R12, R192.reuse, R164, R12 ;  /* 0x000000a4c00c723c */ /* 0x048ff0000000180c */
[C---:B------:R-:W-:Y:S08]  /*6660*/  HMMA.16816.F32 R16, R192.reuse, R166, R16 ;  /* 0x000000a6c010723c */ /* 0x040ff00000001810 */
[C---:B------:R-:W-:Y:S08]  /*6670*/  HMMA.16816.F32 R20, R192.reuse, R168, R20 ;  /* 0x000000a8c014723c */ /* 0x040ff00000001814 */
[C---:B------:R-:W-:Y:S08]  /*6680*/  HMMA.16816.F32 R24, R192.reuse, R170, R24 ;  /* 0x000000aac018723c */ /* 0x040ff00000001818 */
[C---:B------:R-:W-:Y:S08]  /*6690*/  HMMA.16816.F32 R28, R192.reuse, R196, R28 ;  /* 0x000000c4c01c723c */ /* 0x040ff0000000181c */
[C---:B------:R-:W-:Y:S08]  /*66a0*/  HMMA.16816.F32 R32, R192.reuse, R198, R32 ;  /* 0x000000c6c020723c */ /* 0x040ff00000001820 */
[C---:B----4-:R-:W-:Y:S08]  /*66b0*/  HMMA.16816.F32 R36, R192.reuse, R152, R36 ;  /* 0x00000098c024723c */ /* 0x050ff00000001824 */
[C---:B------:R-:W-:Y:S08]  /*66c0*/  HMMA.16816.F32 R40, R192.reuse, R154, R40 ;  /* 0x0000009ac028723c */ /* 0x040ff00000001828 */
[C---:B------:R-:W-:Y:S08]  /*66d0*/  HMMA.16816.F32 R44, R192.reuse, R200, R44 ;  /* 0x000000c8c02c723c */ /* 0x040ff0000000182c */
[C---:B------:R-:W-:Y:S08]  /*66e0*/  HMMA.16816.F32 R48, R192.reuse, R202, R48 ;  /* 0x000000cac030723c */ /* 0x040ff00000001830 */
[C---:B------:R-:W-:Y:S08]  /*66f0*/  HMMA.16816.F32 R52, R192.reuse, R204, R52 ;  /* 0x000000ccc034723c */ /* 0x040ff00000001834 */
[C---:B------:R-:W-:Y:S08]  /*6700*/  HMMA.16816.F32 R56, R192.reuse, R206, R56 ;  /* 0x000000cec038723c */ /* 0x040ff00000001838 */
[C---:B------:R-:W-:Y:S08]  /*6710*/  HMMA.16816.F32 R60, R192.reuse, R208, R60 ;  /* 0x000000d0c03c723c */ /* 0x040ff0000000183c */
[----:B------:R-:W-:Y:S08]  /*6720*/  HMMA.16816.F32 R64, R192, R210, R64 ;  /* 0x000000d2c040723c */ /* 0x000ff00000001840 */
[C---:B------:R-:W-:Y:S08]  /*6730*/  HMMA.16816.F32 R4, R212.reuse, R216, R4 ;  /* 0x000000d8d404723c */ /* 0x040ff00000001804 */
[C---:B------:R-:W-:Y:S08]  /*6740*/  HMMA.16816.F32 R8, R212.reuse, R218, R8 ;  /* 0x000000dad408723c */ /* 0x040ff00000001808 */
[C---:B-1----:R-:W-:Y:S08]  /*6750*/  HMMA.16816.F32 R12, R212.reuse, R140, R12 ;  /* 0x0000008cd40c723c */ /* 0x042ff0000000180c */
[----:B------:R-:W-:Y:S01]  /*6760*/  FMUL.FTZ R198, R4, c[0x0][0x320] ;  /* 0x0000c80004c67a20 */ /* 0x000fe20000410000 */
[C---:B------:R-:W-:Y:S03]  /*6770*/  HMMA.16816.F32 R16, R212.reuse, R142, R16 ;  /* 0x0000008ed410723c */ /* 0x040fe60000001810 */
[----:B------:R-:W-:Y:S02]  /*6780*/  FMUL.FTZ R199, R5, c[0x0][0x320] ;  /* 0x0000c80005c77a20 */ /* 0x000fe40000410000 */
[----:B------:R-:W-:Y:S01]  /*6790*/  MUFU.TANH R198, R198 ;  /* 0x000000c600c67308 */ /* 0x000fe20000002400 */
[----:B------:R-:W-:Y:S02]  /*67a0*/  FMUL.FTZ R196, R6, c[0x0][0x320] ;  /* 0x0000c80006c47a20 */ /* 0x000fe40000410000 */
[----:B------:R-:W-:Y:S02]  /*67b0*/  FMUL.FTZ R197, R7, c[0x0][0x320] ;  /* 0x0000c80007c57a20 */ /* 0x000fe40000410000 */
[----:B------:R-:W1:Y:S02]  /*67c0*/  LDSM.16.M88.4 R4, [R228+0x5000] ;  /* 0x00500000e404783b */ /* 0x000e640000000200 */
[----:B------:R-:W-:Y:S02]  /*67d0*/  FMUL.FTZ R9, R9, c[0x0][0x320] ;  /* 0x0000c80009097a20 */ /* 0x000fe40000410000 */
[----:B------:R-:W-:Y:S01]  /*67e0*/  FMUL.FTZ R10, R10, c[0x0][0x320] ;  /* 0x0000c8000a0a7a20 */ /* 0x000fe20000410000 */
[----:B------:R-:W-:Y:S01]  /*67f0*/  MUFU.TANH R199, R199 ;  /* 0x000000c700c77308 */ /* 0x000fe20000002400 */
[----:B------:R-:W-:Y:S02]  /*6800*/  FMUL.FTZ R11, R11, c[0x0][0x320] ;  /* 0x0000c8000b0b7a20 */ /* 0x000fe40000410000 */
[----:B------:R-:W-:Y:S02]  /*6810*/  FMUL.FTZ R200, R8, c[0x0][0x320] ;  /* 0x0000c80008c87a20 */ /* 0x000fe40000410000 */
[----:B------:R-:W-:Y:S02]  /*6820*/  FMUL.FTZ R13, R13, c[0x0][0x320] ;  /* 0x0000c8000d0d7a20 */ /* 0x000fe40000410000 */
        /* <DEDUP_REMOVED lines=8> */
[----:B------:R-:W-:Y:S10]  /*68b0*/  MUFU.TANH R134, R17 ;  /* 0x0000001100867308 */ /* 0x000ff40000002400 */
[----:B------:R-:W2:Y:S01]  /*68c0*/  MUFU.TANH R157, R10 ;  /* 0x0000000a009d7308 */ /* 0x000ea20000002400 */
[C---:B-1----:R-:W-:Y:S09]  /*68d0*/  HMMA.16816.F32 R20, R212.reuse, R4, R20 ;  /* 0x00000004d414723c */ /* 0x042ff20000001814 */
[----:B------:R1:W-:Y:S01]  /*68e0*/  MUFU.TANH R201, R11 ;  /* 0x0000000b00c97308 */ /* 0x0003e20000002400 */
[C---:B------:R-:W-:Y:S01]  /*68f0*/  HMMA.16816.F32 R24, R212.reuse, R6, R24 ;  /* 0x00000006d418723c */ /* 0x040fe20000001818 */
[----:B------:R-:W-:Y:S08]  /*6900*/  LDSM.16.M88.4 R4, [R228+0x6000] ;  /* 0x00600000e404783b */ /* 0x000ff00000000200 */
[----:B------:R3:W4:Y:S03]  /*6910*/  MUFU.TANH R202, R2 ;  /* 0x0000000200ca7308 */ /* 0x0007260000002400 */
[----:B--2---:R-:W-:Y:S02]  /*6920*/  MOV R12, R157 ;  /* 0x0000009d000c7202 */ /* 0x004fe40000000f00 */
[----:B------:R-:W-:Y:S05]  /*6930*/  FMUL.FTZ R21, R21, c[0x0][0x320] ;  /* 0x0000c80015157a20 */ /* 0x000fea0000410000 */
[----:B------:R2:W5:Y:S01]  /*6940*/  MUFU.TANH R149, R3 ;  /* 0x0000000300957308 */ /* 0x0005620000002400 */
[----:B------:R-:W-:Y:S02]  /*6950*/  FMUL.FTZ R22, R22, c[0x0][0x320] ;  /* 0x0000c80016167a20 */ /* 0x000fe40000410000 */
[----:B------:R-:W-:Y:S01]  /*6960*/  FMUL.FTZ R23, R23, c[0x0][0x320] ;  /* 0x0000c80017177a20 */ /* 0x000fe20000410000 */
[----:B-1----:R-:W1:Y:S01]  /*6970*/  LDSM.16.M88.4 R8, [R228+0x5800] ;  /* 0x00580000e408783b */ /* 0x002e620000000200 */
[----:B------:R-:W-:Y:S02]  /*6980*/  FMUL.FTZ R25, R25, c[0x0][0x320] ;  /* 0x0000c80019197a20 */ /* 0x000fe40000410000 */
[----:B------:R-:W-:Y:S03]  /*6990*/  FMUL.FTZ R27, R27, c[0x0][0x320] ;  /* 0x0000c8001b1b7a20 */ /* 0x000fe60000410000 */
[----:B------:R-:W-:Y:S01]  /*69a0*/  MUFU.TANH R196, R196 ;  /* 0x000000c400c47308 */ /* 0x000fe20000002400 */
[----:B------:R-:W-:Y:S02]  /*69b0*/  FMUL.FTZ R26, R26, c[0x0][0x320] ;  /* 0x0000c8001a1a7a20 */ /* 0x000fe40000410000 */
[----:B---3--:R-:W-:Y:S07]  /*69c0*/  FMUL.FTZ R2, R20, c[0x0][0x320] ;  /* 0x0000c80014027a20 */ /* 0x008fee0000410000 */
[----:B------:R3:W-:Y:S01]  /*69d0*/  MUFU.TANH R142, R2 ;  /* 0x00000002008e7308 */ /* 0x0007e20000002400 */
[----:B--2---:R-:W-:Y:S09]  /*69e0*/  FMUL.FTZ R3, R24, c[0x0][0x320] ;  /* 0x0000c80018037a20 */ /* 0x004ff20000410000 */
[----:B------:R2:W-:Y:S10]  /*69f0*/  MUFU.TANH R153, R3 ;  /* 0x0000000300997308 */ /* 0x0005f40000002400 */
[----:B------:R-:W2:Y:S01]  /*6a00*/  MUFU.TANH R170, R25 ;  /* 0x0000001900aa7308 */ /* 0x000ea20000002400 */
[C---:B-1----:R-:W-:Y:S09]  /*6a10*/  HMMA.16816.F32 R28, R212.reuse, R8, R28 ;  /* 0x00000008d41c723c */ /* 0x042ff2000000181c */
[----:B------:R-:W-:Y:S01]  /*6a20*/  MUFU.TANH R200, R200 ;  /* 0x000000c800c87308 */ /* 0x000fe20000002400 */
[C---:B------:R-:W-:Y:S01]  /*6a30*/  HMMA.16816.F32 R32, R212.reuse, R10, R32 ;  /* 0x0000000ad420723c */ /* 0x040fe20000001820 */
[----:B------:R-:W1:Y:S08]  /*6a40*/  LDSM.16.M88.4 R8, [R228+0x6800] ;  /* 0x00680000e408783b */ /* 0x000e700000000200 */
[----:B------:R-:W-:Y:S01]  /*6a50*/  MUFU.TANH R197, R197 ;  /* 0x000000c500c57308 */ /* 0x000fe20000002400 */
[C---:B------:R-:W-:Y:S04]  /*6a60*/  HMMA.16816.F32 R36, R212.reuse, R4, R36 ;  /* 0x00000004d424723c */ /* 0x040fe80000001824 */
[----:B---3--:R-:W-:Y:S04]  /*6a70*/  FMUL.FTZ R2, R28, c[0x0][0x320] ;  /* 0x0000c8001c027a20 */ /* 0x008fe80000410000 */
[C---:B------:R-:W-:Y:S01]  /*6a80*/  HMMA.16816.F32 R40, R212.reuse, R6, R40 ;  /* 0x00000006d428723c */ /* 0x040fe20000001828 */
[----:B------:R3:W-:Y:S01]  /*6a90*/  MUFU.TANH R216, R18 ;  /* 0x0000001200d87308 */ /* 0x0007e20000002400 */
[----:B------:R-:W5:Y:S02]  /*6aa0*/  LDSM.16.M88.4 R4, [R228+0x7000] ;  /* 0x00700000e404783b */ /* 0x000f640000000200 */
[----:B------:R-:W-:Y:S02]  /*6ab0*/  FMUL.FTZ R29, R29, c[0x0][0x320] ;  /* 0x0000c8001d1d7a20 */ /* 0x000fe40000410000 */
[----:B------:R-:W-:Y:S02]  /*6ac0*/  FMUL.FTZ R30, R30, c[0x0][0x320] ;  /* 0x0000c8001e1e7a20 */ /* 0x000fe40000410000 */
[----:B------:R-:W-:Y:S03]  /*6ad0*/  FMUL.FTZ R31, R31, c[0x0][0x320] ;  /* 0x0000c8001f1f7a20 */ /* 0x000fe60000410000 */
[----:B------:R5:W-:Y:S01]  /*6ae0*/  MUFU.TANH R158, R2 ;  /* 0x00000002009e7308 */ /* 0x000be20000002400 */
[----:B--2---:R-:W-:Y:S01]  /*6af0*/  FMUL.FTZ R3, R32, c[0x0][0x320] ;  /* 0x0000c80020037a20 */ /* 0x004fe20000410000 */
[----:B----4-:R-:W-:Y:S01]  /*6b00*/  MOV R32, R202 ;  /* 0x000000ca00207202 */ /* 0x010fe20000000f00 */
[----:B------:R-:W-:Y:S02]  /*6b10*/  FMUL.FTZ R34, R34, c[0x0][0x320] ;  /* 0x0000c80022227a20 */ /* 0x000fe40000410000 */
[----:B------:R-:W-:Y:S02]  /*6b20*/  FMUL.FTZ R37, R37, c[0x0][0x320] ;  /* 0x0000c80025257a20 */ /* 0x000fe40000410000 */
[----:B------:R-:W-:Y:S02]  /*6b30*/  FMUL.FTZ R38, R38, c[0x0][0x320] ;  /* 0x0000c80026267a20 */ /* 0x000fe40000410000 */
[----:B------:R-:W-:Y:S01]  /*6b40*/  FMUL.FTZ R39, R39, c[0x0][0x320] ;  /* 0x0000c80027277a20 */ /* 0x000fe20000410000 */
[----:B------:R2:W-:Y:S01]  /*6b50*/  MUFU.TANH R162, R3 ;  /* 0x0000000300a27308 */ /* 0x0005e20000002400 */
[----:B------:R-:W-:Y:S01]  /*6b60*/  FMUL.FTZ R35, R35, c[0x0][0x320] ;  /* 0x0000c80023237a20 */ /* 0x000fe20000410000 */
[C---:B-1----:R-:W-:Y:S03]  /*6b70*/  HMMA.16816.F32 R44, R212.reuse, R8, R44 ;  /* 0x00000008d42c723c */ /* 0x042fe6000000182c */
[----:B---3--:R-:W-:Y:S01]  /*6b80*/  MOV R18, R201 ;  /* 0x000000c900127202 */ /* 0x008fe20000000f00 */
[----:B------:R-:W-:Y:S02]  /*6b90*/  FMUL.FTZ R42, R42, c[0x0][0x320] ;  /* 0x0000c8002a2a7a20 */ /* 0x000fe40000410000 */
[----:B------:R-:W-:Y:S02]  /*6ba0*/  FMUL.FTZ R43, R43, c[0x0][0x320] ;  /* 0x0000c8002b2b7a20 */ /* 0x000fe40000410000 */
[----:B------:R-:W1:Y:S01]  /*6bb0*/  MUFU.TANH R145, R37 ;  /* 0x0000002500917308 */ /* 0x000e620000002400 */
[C---:B------:R-:W-:Y:S01]  /*6bc0*/  HMMA.16816.F32 R48, R212.reuse, R10, R48 ;  /* 0x0000000ad430723c */ /* 0x040fe20000001830 */
[----:B------:R-:W3:Y:S01]  /*6bd0*/  LDSM.16.M88.4 R8, [R228+0x7800] ;  /* 0x00780000e408783b */ /* 0x000ee20000000200 */
[----:B------:R-:W-:Y:S04]  /*6be0*/  DEPBAR.LE SB0, 0x0 ;  /* 0x000080000000791a */ /* 0x000fe80000000000 */
[----:B-----5:R-:W-:Y:S02]  /*6bf0*/  FMUL.FTZ R2, R36, c[0x0][0x320] ;  /* 0x0000c80024027a20 */ /* 0x020fe40000410000 */
[----:B------:R-:W-:Y:S01]  /*6c00*/  FMUL.FTZ R41, R41, c[0x0][0x320] ;  /* 0x0000c80029297a20 */ /* 0x000fe20000410000 */
[----:B------:R-:W4:Y:S01]  /*6c10*/  MUFU.TANH R147, R13 ;  /* 0x0000000d00937308 */ /* 0x000f220000002400 */
[----:B------:R-:W-:Y:S01]  /*6c20*/  BAR.SYNC.DEFER_BLOCKING 0x0 ;  /* 0x0000000000007b1d */ /* 0x000fe20000010000 */
[C---:B------:R-:W-:Y:S05]  /*6c30*/  HMMA.16816.F32 R52, R212.reuse, R4, R52 ;  /* 0x00000004d434723c */ /* 0x040fea0000001834 */
[----:B------:R-:W-:Y:S02]  /*6c40*/  FMUL.FTZ R45, R45, c[0x0][0x320] ;  /* 0x0000c8002d2d7a20 */ /* 0x000fe40000410000 */
[----:B------:R-:W-:Y:S01]  /*6c50*/  FMUL.FTZ R46, R46, c[0x0][0x320] ;  /* 0x0000c8002e2e7a20 */ /* 0x000fe20000410000 */
[----:B------:R5:W-:Y:S01]  /*6c60*/  MUFU.TANH R132, R2 ;  /* 0x0000000200847308 */ /* 0x000be20000002400 */
[----:B--2---:R-:W-:Y:S01]  /*6c70*/  FMUL.FTZ R3, R40, c[0x0][0x320] ;  /* 0x0000c80028037a20 */ /* 0x004fe20000410000 */
[C---:B------:R-:W-:Y:S03]  /*6c80*/  HMMA.16816.F32 R56, R212.reuse, R6, R56 ;  /* 0x00000006d438723c */ /* 0x040fe60000001838 */
[----:B------:R-:W-:Y:S01]  /*6c90*/  FMUL.FTZ R47, R47, c[0x0][0x320] ;  /* 0x0000c8002f2f7a20 */ /* 0x000fe20000410000 */
[----:B------:R-:W-:Y:S01]  /*6ca0*/  MOV R40, R149 ;  /* 0x0000009500287202 */ /* 0x000fe20000000f00 */
[----:B------:R-:W-:Y:S02]  /*6cb0*/  FMUL.FTZ R49, R49, c[0x0][0x320] ;  /* 0x0000c80031317a20 */ /* 0x000fe40000410000 */
[----:B------:R-:W-:Y:S01]  /*6cc0*/  FMUL.FTZ R33, R33, c[0x0][0x320] ;  /* 0x0000c80021217a20 */ /* 0x000fe20000410000 */
[----:B------:R2:W-:Y:S01]  /*6cd0*/  MUFU.TANH R203, R3 ;  /* 0x0000000300cb7308 */ /* 0x0005e20000002400 */
[----:B------:R-:W-:Y:S03]  /*6ce0*/  FMUL.FTZ R51, R51, c[0x0][0x320] ;  /* 0x0000c80033337a20 */ /* 0x000fe60000410000 */
[----:B------:R-:W-:Y:S02]  /*6cf0*/  FMUL.FTZ R50, R50, c[0x0][0x320] ;  /* 0x0000c80032327a20 */ /* 0x000fe40000410000 */
[----:B------:R-:W-:Y:S02]  /*6d00*/  FMUL.FTZ R53, R53, c[0x0][0x320] ;  /* 0x0000c80035357a20 */ /* 0x000fe40000410000 */
[----:B------:R-:W-:Y:S02]  /*6d10*/  FMUL.FTZ R54, R54, c[0x0][0x320] ;  /* 0x0000c80036367a20 */ /* 0x000fe40000410000 */
[----:B------:R4:W-:Y:S01]  /*6d20*/  MUFU.TANH R205, R41 ;  /* 0x0000002900cd7308 */ /* 0x0009e20000002400 */
[----:B------:R-:W-:Y:S01]  /*6d30*/  FMUL.FTZ R55, R55, c[0x0][0x320] ;  /* 0x0000c80037377a20 */ /* 0x000fe20000410000 */
[C---:B---3--:R-:W-:Y:S03]  /*6d40*/  HMMA.16816.F32 R60, R212.reuse, R8, R60 ;  /* 0x00000008d43c723c */ /* 0x048fe6000000183c */
[----:B-----5:R-:W-:Y:S02]  /*6d50*/  FMUL.FTZ R2, R44, c[0x0][0x320] ;  /* 0x0000c8002c027a20 */ /* 0x020fe40000410000 */
[----:B------:R-:W-:Y:S02]  /*6d60*/  FMUL.FTZ R58, R58, c[0x0][0x320] ;  /* 0x0000c8003a3a7a20 */ /* 0x000fe40000410000 */
[----:B------:R-:W-:Y:S01]  /*6d70*/  FMUL.FTZ R59, R59, c[0x0][0x320] ;  /* 0x0000c8003b3b7a20 */ /* 0x000fe20000410000 */
[----:B------:R3:W-:Y:S01]  /*6d80*/  MUFU.TANH R156, R2 ;  /* 0x00000002009c7308 */ /* 0x0007e20000002400 */
[----:B------:R-:W-:Y:S03]  /*6d90*/  HMMA.16816.F32 R64, R212, R10, R64 ;  /* 0x0000000ad440723c */ /* 0x000fe60000001840 */
[----:B--2---:R-:W-:Y:S01]  /*6da0*/  FMUL.FTZ R3, R48, c[0x0][0x320] ;  /* 0x0000c80030037a20 */ /* 0x004fe20000410000 */
[----:B------:R-:W-:Y:S01]  /*6db0*/  MOV R48, R170 ;  /* 0x000000aa00307202 */ /* 0x000fe20000000f00 */
[----:B------:R-:W-:Y:S01]  /*6dc0*/  FMUL.FTZ R4, R56, c[0x0][0x320] ;  /* 0x0000c80038047a20 */ /* 0x000fe20000410000 */
[----:B-1----:R-:W-:Y:S01]  /*6dd0*/  MOV R56, R145 ;  /* 0x0000009100387202 */ /* 0x002fe20000000f00 */
[----:B------:R-:W-:Y:S02]  /*6de0*/  FMUL.FTZ R57, R57, c[0x0][0x320] ;  /* 0x0000c80039397a20 */ /* 0x000fe40000410000 */
[----:B------:R-:W-:Y:S03]  /*6df0*/  MUFU.TANH R170, R3 ;  /* 0x0000000300aa7308 */ /* 0x000fe60000002400 */
[----:B----4-:R-:W-:Y:S03]  /*6e00*/  MOV R41, R147 ;  /* 0x0000009300297202 */ /* 0x010fe60000000f00 */
[----:B------:R-:W-:Y:S02]  /*6e10*/  FMUL.FTZ R60, R60, c[0x0][0x320] ;  /* 0x0000c8003c3c7a20 */ /* 0x000fe40000410000 */
[----:B------:R-:W-:Y:S02]  /*6e20*/  FMUL.FTZ R61, R61, c[0x0][0x320] ;  /* 0x0000c8003d3d7a20 */ /* 0x000fe40000410000 */
[----:B------:R-:W1:Y:S01]  /*6e30*/  MUFU.TANH R133, R14 ;  /* 0x0000000e00857308 */ /* 0x000e620000002400 */
[----:B------:R-:W-:Y:S02]  /*6e40*/  FMUL.FTZ R62, R62, c[0x0][0x320] ;  /* 0x0000c8003e3e7a20 */ /* 0x000fe40000410000 */
[----:B------:R-:W-:Y:S02]  /*6e50*/  FMUL.FTZ R63, R63, c[0x0][0x320] ;  /* 0x0000c8003f3f7a20 */ /* 0x000fe40000410000 */
[----:B---3--:R-:W-:Y:S02]  /*6e60*/  FMUL.FTZ R2, R52, c[0x0][0x320] ;  /* 0x0000c80034027a20 */ /* 0x008fe40000410000 */
[----:B------:R-:W-:Y:S02]  /*6e70*/  FMUL.FTZ R64, R64, c[0x0][0x320] ;  /* 0x0000c80040407a20 */ /* 0x000fe40000410000 */
[----:B------:R-:W-:Y:S01]  /*6e80*/  FMUL.FTZ R65, R65, c[0x0][0x320] ;  /* 0x0000c80041417a20 */ /* 0x000fe20000410000 */
[----:B------:R2:W-:Y:S01]  /*6e90*/  MUFU.TANH R149, R2 ;  /* 0x0000000200957308 */ /* 0x0005e20000002400 */
[----:B------:R-:W-:Y:S09]  /*6ea0*/  FMUL.FTZ R66, R66, c[0x0][0x320] ;  /* 0x0000c80042427a20 */ /* 0x000ff20000410000 */
[----:B------:R-:W-:Y:S10]  /*6eb0*/  MUFU.TANH R207, R64 ;  /* 0x0000004000cf7308 */ /* 0x000ff40000002400 */
[----:B------:R1:W-:Y:S01]  /*6ec0*/  MUFU.TANH R218, R58 ;  /* 0x0000003a00da7308 */ /* 0x0003e20000002400 */
[----:B--2---:R-:W-:Y:S04]  /*6ed0*/  FMNMX.FTZ R2, R198, R135, !PT ;  /* 0x00000087c6027209 */ /* 0x004fe80007810000 */
[----:B------:R-:W-:Y:S05]  /*6ee0*/  FMNMX.FTZ R3, R199, R2, !PT ;  /* 0x00000002c7037209 */ /* 0x000fea0007810000 */
[----:B------:R2:W-:Y:S01]  /*6ef0*/  MUFU.TANH R211, R59 ;  /* 0x0000003b00d37308 */ /* 0x0005e20000002400 */
[----:B------:R-:W-:Y:S02]  /*6f00*/  FMNMX.FTZ R2, R196, R0, !PT ;  /* 0x00000000c4027209 */ /* 0x000fe40007810000 */
[----:B------:R-:W-:Y:S02]  /*6f10*/  FMNMX.FTZ R3, R200, R3, !PT ;  /* 0x00000003c8037209 */ /* 0x000fe40007810000 */
[----:B------:R-:W-:Y:S02]  /*6f20*/  FMNMX.FTZ R5, R197, R2, !PT ;  /* 0x00000002c5057209 */ /* 0x000fe40007810000 */
[----:B------:R-:W-:Y:S02]  /*6f30*/  FMNMX.FTZ R3, R204, R3, !PT ;  /* 0x00000003cc037209 */ /* 0x000fe40007810000 */
[----:B------:R-:W-:Y:S01]  /*6f40*/  FMNMX.FTZ R5, R12, R5, !PT ;  /* 0x000000050c057209 */ /* 0x000fe20007810000 */
[----:B------:R-:W3:Y:S01]  /*6f50*/  MUFU.TANH R146, R15 ;  /* 0x0000000f00927308 */ /* 0x000ee20000002400 */
[----:B------:R-:W-:Y:S02]  /*6f60*/  FMNMX.FTZ R3, R32, R3, !PT ;  /* 0x0000000320037209 */ /* 0x000fe40007810000 */
[----:B------:R-:W-:Y:S02]  /*6f70*/  FMNMX.FTZ R5, R18, R5, !PT ;  /* 0x0000000512057209 */ /* 0x000fe40007810000 */
[----:B-1----:R-:W-:Y:S02]  /*6f80*/  MOV R58, R133 ;  /* 0x00000085003a7202 */ /* 0x002fe40000000f00 */
[----:B------:R-:W-:Y:S02]  /*6f90*/  FMNMX.FTZ R3, R41, R3, !PT ;  /* 0x0000000329037209 */ /* 0x000fe40007810000 */
[----:B------:R-:W-:Y:S01]  /*6fa0*/  FMNMX.FTZ R5, R58, R5, !PT ;  /* 0x000000053a057209 */ /* 0x000fe20007810000 */
[----:B------:R1:W-:Y:S01]  /*6fb0*/  MUFU.TANH R145, R4 ;  /* 0x0000000400917308 */ /* 0x0003e20000002400 */
[----:B------:R-:W-:Y:S02]  /*6fc0*/  FMNMX.FTZ R3, R40, R3, !PT ;  /* 0x0000000328037209 */ /* 0x000fe40007810000 */
[----:B--2---:R-:W-:Y:S04]  /*6fd0*/  MOV R59, R134 ;  /* 0x00000086003b7202 */ /* 0x004fe80000000f00 */
[----:B------:R-:W-:Y:S03]  /*6fe0*/  FMNMX.FTZ R3, R59, R3, !PT ;  /* 0x000000033b037209 */ /* 0x000fe60007810000 */
[----:B------:R-:W2:Y:S01]  /*6ff0*/  MUFU.TANH R141, R19 ;  /* 0x00000013008d7308 */ /* 0x000ea20000002400 */
[----:B------:R-:W-:Y:S02]  /*7000*/  FMNMX.FTZ R2, R142, R3, !PT ;  /* 0x000000038e027209 */ /* 0x000fe40007810000 */
[----:B---3--:R-:W-:Y:S07]  /*7010*/  FMNMX.FTZ R5, R146, R5, !PT ;  /* 0x0000000592057209 */ /* 0x008fee0007810000 */
[----:B------:R-:W3:Y:S01]  /*7020*/  MUFU.TANH R151, R21 ;  /* 0x0000001500977308 */ /* 0x000ee20000002400 */
[----:B-1----:R-:W-:Y:S09]  /*7030*/  FMNMX.FTZ R4, R216, R5, !PT ;  /* 0x00000005d8047209 */ /* 0x002ff20007810000 */
[----:B------:R-:W1:Y:S01]  /*7040*/  MUFU.TANH R150, R22 ;  /* 0x0000001600967308 */ /* 0x000e620000002400 */
[----:B--2---:R-:W-:Y:S09]  /*7050*/  FMNMX.FTZ R3, R141, R4, !PT ;  /* 0x000000048d037209 */ /* 0x004ff20007810000 */
[----:B------:R-:W2:Y:S01]  /*7060*/  MUFU.TANH R155, R23 ;  /* 0x00000017009b7308 */ /* 0x000ea20000002400 */
[----:B---3--:R-:W-:Y:S04]  /*7070*/  FMNMX.FTZ R2, R151, R2, !PT ;  /* 0x0000000297027209 */ /* 0x008fe80007810000 */
[----:B------:R-:W-:Y:S05]  /*7080*/  FMNMX.FTZ R2, R153, R2, !PT ;  /* 0x0000000299027209 */ /* 0x000fea0007810000 */
[----:B------:R-:W3:Y:S01]  /*7090*/  MUFU.TANH R163, R42 ;  /* 0x0000002a00a37308 */ /* 0x000ee20000002400 */
[----:B------:R-:W-:Y:S02]  /*70a0*/  FMNMX.FTZ R5, R48, R2, !PT ;  /* 0x0000000230057209 */ /* 0x000fe40007810000 */
[----:B-1----:R-:W-:Y:S07]  /*70b0*/  FMNMX.FTZ R4, R150, R3, !PT ;  /* 0x0000000396047209 */ /* 0x002fee0007810000 */
[----:B------:R3:W-:Y:S01]  /*70c0*/  MUFU.TANH R140, R49 ;  /* 0x00000031008c7308 */ /* 0x0007e20000002400 */
[----:B--2---:R-:W-:Y:S02]  /*70d0*/  FMNMX.FTZ R3, R155, R4, !PT ;  /* 0x000000049b037209 */ /* 0x004fe40007810000 */
[----:B------:R-:W-:Y:S07]  /*70e0*/  FMNMX.FTZ R4, R158, R5, !PT ;  /* 0x000000059e047209 */ /* 0x000fee0007810000 */
[----:B------:R-:W1:Y:S10]  /*70f0*/  MUFU.TANH R154, R26 ;  /* 0x0000001a009a7308 */ /* 0x000e740000002400 */
[----:B------:R-:W2:Y:S01]  /*7100*/  MUFU.TANH R159, R27 ;  /* 0x0000001b009f7308 */ /* 0x000ea20000002400 */
[----:B---3--:R-:W-:Y:S09]  /*7110*/  MOV R49, R163 ;  /* 0x000000a300317202 */ /* 0x008ff20000000f00 */
        /* <DEDUP_REMOVED lines=8> */
[----:B-1----:R-:W-:Y:S09]  /*71a0*/  FMNMX.FTZ R4, R166, R5, !PT ;  /* 0x00000005a6047209 */ /* 0x002ff20007810000 */
[----:B------:R1:W-:Y:S01]  /*71b0*/  MUFU.TANH R143, R57 ;  /* 0x00000039008f7308 */ /* 0x0003e20000002400 */
[----:B--2---:R-:W-:Y:S09]  /*71c0*/  FMNMX.FTZ R5, R171, R4, !PT ;  /* 0x00000004ab057209 */ /* 0x004ff20007810000 */
[----:B------:R-:W2:Y:S01]  /*71d0*/  MUFU.TANH R144, R34 ;  /* 0x0000002200907308 */ /* 0x000ea20000002400 */
[----:B---3--:R-:W-:Y:S01]  /*71e0*/  FMNMX.FTZ R3, R167, R2, !PT ;  /* 0x00000002a7037209 */ /* 0x008fe20007810000 */
[----:B------:R-:W-:Y:S08]  /*71f0*/  FMUL.FTZ R2, R67, c[0x0][0x320] ;  /* 0x0000c80043027a20 */ /* 0x000ff00000410000 */
[----:B------:R-:W3:Y:S01]  /*7200*/  MUFU.TANH R152, R35 ;  /* 0x0000002300987308 */ /* 0x000ee20000002400 */
[----:B-1----:R-:W-:Y:S04]  /*7210*/  MOV R57, R132 ;  /* 0x0000008400397202 */ /* 0x002fe80000000f00 */
[----:B------:R-:W-:Y:S05]  /*7220*/  FMNMX.FTZ R3, R57, R3, !PT ;  /* 0x0000000339037209 */ /* 0x000fea0007810000 */
[----:B------:R1:W-:Y:S01]  /*7230*/  MUFU.TANH R157, R51 ;  /* 0x00000033009d7308 */ /* 0x0003e20000002400 */
[----:B------:R-:W-:Y:S02]  /*7240*/  FMNMX.FTZ R3, R56, R3, !PT ;  /* 0x0000000338037209 */ /* 0x000fe40007810000 */
[----:B--2---:R-:W-:Y:S07]  /*7250*/  FMNMX.FTZ R5, R144, R5, !PT ;  /* 0x0000000590057209 */ /* 0x004fee0007810000 */
[----:B------:R-:W2:Y:S01]  /*7260*/  MUFU.TANH R168, R38 ;  /* 0x0000002600a87308 */ /* 0x000ea20000002400 */
[----:B---3--:R-:W-:Y:S09]  /*7270*/  FMNMX.FTZ R5, R152, R5, !PT ;  /* 0x0000000598057209 */ /* 0x008ff20007810000 */
[----:B------:R3:W-:Y:S01]  /*7280*/  MUFU.TANH R163, R50 ;  /* 0x0000003200a37308 */ /* 0x0007e20000002400 */
[----:B-1----:R-:W-:Y:S04]  /*7290*/  MOV R51, R203 ;  /* 0x000000cb00337202 */ /* 0x002fe80000000f00 */
[----:B------:R-:W-:Y:S05]  /*72a0*/  FMNMX.FTZ R3, R51, R3, !PT ;  /* 0x0000000333037209 */ /* 0x000fea0007810000 */
[----:B------:R-:W1:Y:S01]  /*72b0*/  MUFU.TANH R164, R39 ;  /* 0x0000002700a47308 */ /* 0x000e620000002400 */
[----:B--2---:R-:W-:Y:S09]  /*72c0*/  FMNMX.FTZ R5, R168, R5, !PT ;  /* 0x00000005a8057209 */ /* 0x004ff20007810000 */
[----:B------:R-:W2:Y:S01]  /*72d0*/  MUFU.TANH R160, R43 ;  /* 0x0000002b00a07308 */ /* 0x000ea20000002400 */
[----:B---3--:R-:W-:Y:S04]  /*72e0*/  MOV R50, R205 ;  /* 0x000000cd00327202 */ /* 0x008fe80000000f00 */
[----:B------:R-:W-:Y:S05]  /*72f0*/  FMNMX.FTZ R3, R50, R3, !PT ;  /* 0x0000000332037209 */ /* 0x000fea0007810000 */
[----:B------:R-:W3:Y:S01]  /*7300*/  MUFU.TANH R148, R45 ;  /* 0x0000002d00947308 */ /* 0x000ee20000002400 */
[----:B------:R-:W-:Y:S02]  /*7310*/  FMNMX.FTZ R3, R156, R3, !PT ;  /* 0x000000039c037209 */ /* 0x000fe40007810000 */
[----:B-1----:R-:W-:Y:S04]  /*7320*/  FMNMX.FTZ R5, R164, R5, !PT ;  /* 0x00000005a4057209 */ /* 0x002fe80007810000 */
[----:B------:R-:W-:Y:S03]  /*7330*/  FMNMX.FTZ R5, R49, R5, !PT ;  /* 0x0000000531057209 */ /* 0x000fe60007810000 */
[----:B------:R-:W1:Y:S01]  /*7340*/  MUFU.TANH R169, R46 ;  /* 0x0000002e00a97308 */ /* 0x000e620000002400 */
[----:B--2---:R-:W-:Y:S09]  /*7350*/  FMNMX.FTZ R6, R160, R5, !PT ;  /* 0x00000005a0067209 */ /* 0x004ff20007810000 */
[----:B------:R-:W2:Y:S01]  /*7360*/  MUFU.TANH R161, R47 ;  /* 0x0000002f00a17308 */ /* 0x000ea20000002400 */
[----:B---3--:R-:W-:Y:S04]  /*7370*/  FMNMX.FTZ R3, R148, R3, !PT ;  /* 0x0000000394037209 */ /* 0x008fe80007810000 */
[----:B------:R-:W-:Y:S05]  /*7380*/  FMNMX.FTZ R3, R170, R3, !PT ;  /* 0x00000003aa037209 */ /* 0x000fea0007810000 */
[----:B------:R-:W3:Y:S01]  /*7390*/  MUFU.TANH R147, R53 ;  /* 0x0000003500937308 */ /* 0x000ee20000002400 */
[----:B------:R-:W-:Y:S02]  /*73a0*/  FMNMX.FTZ R4, R140, R3, !PT ;  /* 0x000000038c047209 */ /* 0x000fe40007810000 */
[----:B-1----:R-:W-:Y:S02]  /*73b0*/  FMNMX.FTZ R6, R169, R6, !PT ;  /* 0x00000006a9067209 */ /* 0x002fe40007810000 */
[----:B------:R-:W-:Y:S05]  /*73c0*/  FMNMX.FTZ R4, R149, R4, !PT ;  /* 0x0000000495047209 */ /* 0x000fea0007810000 */
[----:B------:R-:W1:Y:S01]  /*73d0*/  MUFU.TANH R219, R54 ;  /* 0x0000003600db7308 */ /* 0x000e620000002400 */
[----:B--2---:R-:W-:Y:S04]  /*73e0*/  FMNMX.FTZ R6, R161, R6, !PT ;  /* 0x00000006a1067209 */ /* 0x004fe80007810000 */
[----:B------:R-:W-:Y:S05]  /*73f0*/  FMNMX.FTZ R6, R163, R6, !PT ;  /* 0x00000006a3067209 */ /* 0x000fea0007810000 */
[----:B------:R-:W2:Y:S01]  /*7400*/  MUFU.TANH R217, R55 ;  /* 0x0000003700d97308 */ /* 0x000ea20000002400 */
[----:B------:R-:W-:Y:S02]  /*7410*/  FMNMX.FTZ R6, R157, R6, !PT ;  /* 0x000000069d067209 */ /* 0x000fe40007810000 */
[----:B---3--:R-:W-:Y:S04]  /*7420*/  FMNMX.FTZ R4, R147, R4, !PT ;  /* 0x0000000493047209 */ /* 0x008fe80007810000 */
[----:B------:R-:W-:Y:S03]  /*7430*/  FMNMX.FTZ R4, R145, R4, !PT ;  /* 0x0000000491047209 */ /* 0x000fe60007810000 */
[----:B------:R-:W3:Y:S01]  /*7440*/  MUFU.TANH R208, R60 ;  /* 0x0000003c00d07308 */ /* 0x000ee20000002400 */
[----:B------:R-:W-:Y:S02]  /*7450*/  FMNMX.FTZ R3, R143, R4, !PT ;  /* 0x000000048f037209 */ /* 0x000fe40007810000 */
[----:B-1----:R-:W-:Y:S07]  /*7460*/  FMNMX.FTZ R6, R219, R6, !PT ;  /* 0x00000006db067209 */ /* 0x002fee0007810000 */
[----:B------:R-:W1:Y:S01]  /*7470*/  MUFU.TANH R209, R61 ;  /* 0x0000003d00d17308 */ /* 0x000e620000002400 */
[----:B--2---:R-:W-:Y:S04]  /*7480*/  FMNMX.FTZ R5, R217, R6, !PT ;  /* 0x00000006d9057209 */ /* 0x004fe80007810000 */
[----:B------:R-:W-:Y:S05]  /*7490*/  FMNMX.FTZ R4, R218, R5, !PT ;  /* 0x00000005da047209 */ /* 0x000fea0007810000 */
[----:B------:R-:W2:Y:S01]  /*74a0*/  MUFU.TANH R205, R62 ;  /* 0x0000003e00cd7308 */ /* 0x000ea20000002400 */
[----:B------:R-:W-:Y:S02]  /*74b0*/  FMNMX.FTZ R4, R211, R4, !PT ;  /* 0x00000004d3047209 */ /* 0x000fe40007810000 */
[----:B---3--:R-:W-:Y:S07]  /*74c0*/  FMNMX.FTZ R8, R208, R3, !PT ;  /* 0x00000003d0087209 */ /* 0x008fee0007810000 */
[----:B------:R-:W3:Y:S01]  /*74d0*/  MUFU.TANH R203, R63 ;  /* 0x0000003f00cb7308 */ /* 0x000ee20000002400 */
[----:B-1----:R-:W-:Y:S04]  /*74e0*/  FMNMX.FTZ R8, R209, R8, !PT ;  /* 0x00000008d1087209 */ /* 0x002fe80007810000 */
[----:B------:R-:W-:Y:S05]  /*74f0*/  FMNMX.FTZ R9, R207, R8, !PT ;  /* 0x00000008cf097209 */ /* 0x000fea0007810000 */
[----:B------:R-:W1:Y:S01]  /*7500*/  MUFU.TANH R206, R65 ;  /* 0x0000004100ce7308 */ /* 0x000e620000002400 */
[----:B--2---:R-:W-:Y:S09]  /*7510*/  FMNMX.FTZ R4, R205, R4, !PT ;  /* 0x00000004cd047209 */ /* 0x004ff20007810000 */
[----:B------:R-:W2:Y:S01]  /*7520*/  MUFU.TANH R134, R66 ;  /* 0x0000004200867308 */ /* 0x000ea20000002400 */
[----:B---3--:R-:W-:Y:S09]  /*7530*/  FMNMX.FTZ R3, R203, R4, !PT ;  /* 0x00000004cb037209 */ /* 0x008ff20007810000 */
[----:B------:R2:W3:Y:S01]  /*7540*/  MUFU.TANH R133, R2 ;  /* 0x0000000200857308 */ /* 0x0004e20000002400 */
[----:B-1----:R-:W-:Y:S02]  /*7550*/  FMNMX.FTZ R6, R206, R9, !PT ;  /* 0x00000009ce067209 */ /* 0x002fe40007810000 */
[----:B--2---:R-:W-:Y:S03]  /*7560*/  FMNMX.FTZ R2, R134, R3, !PT ;  /* 0x0000000386027209 */ /* 0x004fe60007810000 */
[----:B------:R-:W1:Y:S01]  /*7570*/  SHFL.BFLY PT, R3, R6, 0x2, 0x1f ;  /* 0x0c401f0006037f89 */ /* 0x000e6200000e0000 */
[----:B---3--:R-:W-:Y:S07]  /*7580*/  FMNMX.FTZ R5, R133, R2, !PT ;  /* 0x0000000285057209 */ /* 0x008fee0007810000 */
[----:B------:R-:W2:Y:S01]  /*7590*/  SHFL.BFLY PT, R2, R5, 0x2, 0x1f ;  /* 0x0c401f0005027f89 */ /* 0x000ea200000e0000 */
[----:B-1----:R-:W-:Y:S07]  /*75a0*/  FMNMX.FTZ R7, R6, R3, !PT ;  /* 0x0000000306077209 */ /* 0x002fee0007810000 */
[----:B------:R-:W1:Y:S01]  /*75b0*/  SHFL.BFLY PT, R132, R7, 0x1, 0x1f ;  /* 0x0c201f0007847f89 */ /* 0x000e6200000e0000 */
[----:B--2---:R-:W-:Y:S07]  /*75c0*/  FMNMX.FTZ R4, R5, R2, !PT ;  /* 0x0000000205047209 */ /* 0x004fee0007810000 */
[----:B------:R-:W2:Y:S01]  /*75d0*/  SHFL.BFLY PT, R3, R4, 0x1, 0x1f ;  /* 0x0c201f0004037f89 */ /* 0x000ea200000e0000 */
[----:B-1----:R-:W-:Y:S02]  /*75e0*/  FMNMX.FTZ R132, R7, R132, !PT ;  /* 0x0000008407847209 */ /* 0x002fe40007810000 */
[----:B------:R-:W-:Y:S03]  /*75f0*/  @P1 IADD3 R7, P4, R252, UR17, RZ ;  /* 0x00000011fc071c10 */ /* 0x000fe6000ff9e0ff */
[C---:B------:R-:W-:Y:S02]  /*7600*/  FADD.FTZ R2, -R132.reuse, R135 ;  /* 0x0000008784027221 */ /* 0x040fe40000010100 */
[----:B------:R-:W-:Y:S01]  /*7610*/  FMUL.FTZ R210, R132, c[0x0][0x2d0] ;  /* 0x0000b40084d27a20 */ /* 0x000fe20000410000 */
[----:B--2---:R-:W-:Y:S01]  /*7620*/  FMNMX.FTZ R3, R4, R3, !PT ;  /* 0x0000000304037209 */ /* 0x004fe20007810000 */
[----:B------:R-:W-:Y:S01]  /*7630*/  FMUL.FTZ R6, R2, c[0x0][0x2d0] ;  /* 0x0000b40002067a20 */ /* 0x000fe20000410000 */
[----:B------:R-:W-:Y:S01]  /*7640*/  @P1 IADD3 R4, P2, R244, UR17, RZ ;  /* 0x00000011f4041c10 */ /* 0x000fe2000ff5e0ff */
[----:B------:R-:W-:Y:S01]  /*7650*/  @UP1 UIADD3 UR17, UP0, UR12, 0x80, URZ ;  /* 0x000000800c111890 */ /* 0x000fe2000ff1e03f */
[----:B------:R-:W-:Y:S01]  /*7660*/  FFMA.FTZ R201, R199, c[0x0][0x2d0], -R210 ;  /* 0x0000b400c7c97a23 */ /* 0x000fe200000108d2 */
[----:B------:R1:W2:Y:S01]  /*7670*/  MUFU.EX2 R2, R6 ;  /* 0x0000000600027308 */ /* 0x0002a20000000800 */
[----:B------:R-:W-:Y:S01]  /*7680*/  FADD.FTZ R5, -R3, R0 ;  /* 0x0000000003057221 */ /* 0x000fe20000010100 */
[----:B------:R-:W-:Y:S01]  /*7690*/  @P1 LEA R10, P5, R4, c[0x0][0x1c8], 0x1 ;  /* 0x00007200040a1a11 */ /* 0x000fe200078a08ff */
[--C-:B------:R-:W-:Y:S02]  /*76a0*/  FFMA.FTZ R199, R204, c[0x0][0x2d0], -R210.reuse ;  /* 0x0000b400ccc77a23 */ /* 0x100fe400000108d2 */
[----:B------:R-:W-:Y:S01]  /*76b0*/  FMUL.FTZ R0, R5, c[0x0][0x2d0] ;  /* 0x0000b40005007a20 */ /* 0x000fe20000410000 */
[----:B------:R-:W-:Y:S01]  /*76c0*/  @P1 IADD3.X R5, R247, UR16, RZ, P2, !PT ;  /* 0x00000010f7051c10 */ /* 0x000fe200097fe4ff */
[----:B------:R-:W-:Y:S01]  /*76d0*/  FMUL.FTZ R204, R3, c[0x0][0x2d0] ;  /* 0x0000b40003cc7a20 */ /* 0x000fe20000410000 */
[----:B------:R-:W-:Y:S01]  /*76e0*/  @P1 LEA R8, P2, R7, c[0x0][0x1c8], 0x1 ;  /* 0x0000720007081a11 */ /* 0x000fe200078408ff */
[----:B------:R-:W-:Y:S01]  /*76f0*/  FFMA.FTZ R202, R198, c[0x0][0x2d0], -R210 ;  /* 0x0000b400c6ca7a23 */ /* 0x000fe200000108d2 */
[----:B------:R-:W-:Y:S01]  /*7700*/  @P1 LEA.HI.X R11, R4, c[0x0][0x1cc], R5, 0x1, P5 ;  /* 0x00007300040b1a11 */ /* 0x000fe200028f0c05 */
[--C-:B------:R-:W-:Y:S01]  /*7710*/  FFMA.FTZ R198, R196, c[0x0][0x2d0], -R204.reuse ;  /* 0x0000b400c4c67a23 */ /* 0x100fe200000108cc */
[----:B------:R-:W3:Y:S01]  /*7720*/  MUFU.EX2 R0, R0 ;  /* 0x0000000000007308 */ /* 0x000ee20000000800 */
[--C-:B------:R-:W-:Y:S02]  /*7730*/  FFMA.FTZ R196, R12, c[0x0][0x2d0], -R204.reuse ;  /* 0x0000b4000cc47a23 */ /* 0x100fe400000108cc */
[----:B------:R4:W-:Y:S01]  /*7740*/  @P1 LDGSTS.E.BYPASS.LTC128B.128 [R243+0x8100], [R10.64], !P3 ;  /* 0x081000000af31fae */ /* 0x0009e2000d901d4e */
[----:B------:R-:W-:Y:S02]  /*7750*/  FFMA.FTZ R135, R18, c[0x0][0x2d0], -R204 ;  /* 0x0000b40012877a23 */ /* 0x000fe400000108cc */
[----:B------:R-:W-:Y:S02]  /*7760*/  FFMA.FTZ R200, R200, c[0x0][0x2d0], -R210 ;  /* 0x0000b400c8c87a23 */ /* 0x000fe400000108d2 */
[--C-:B------:R-:W-:Y:S02]  /*7770*/  FFMA.FTZ R197, R197, c[0x0][0x2d0], -R204.reuse ;  /* 0x0000b400c5c57a23 */ /* 0x100fe400000108cc */
[----:B------:R-:W-:Y:S01]  /*7780*/  MUFU.EX2 R202, R202 ;  /* 0x000000ca00ca7308 */ /* 0x000fe20000000800 */
[----:B------:R-:W-:Y:S01]  /*7790*/  FFMA.FTZ R216, R216, c[0x0][0x2d0], -R204 ;  /* 0x0000b400d8d87a23 */ /* 0x000fe200000108cc */
[----:B-1----:R-:W-:Y:S01]  /*77a0*/  @P1 IADD3.X R6, R249, UR16, RZ, P4, !PT ;  /* 0x00000010f9061c10 */ /* 0x002fe2000a7fe4ff */
[----:B------:R-:W-:Y:S01]  /*77b0*/  @UP1 UIADD3.X UR16, URZ, UR9, URZ, UP0, !UPT ;  /* 0x000000093f101290 */ /* 0x000fe200087fe43f */
[C---:B--2---:R-:W-:Y:S02]  /*77c0*/  FMUL.FTZ R24, R2.reuse, R108 ;  /* 0x0000006c02187220 */ /* 0x044fe40000410000 */
[----:B------:R-:W-:Y:S01]  /*77d0*/  @P1 LEA.HI.X R9, R7, c[0x0][0x1cc], R6, 0x1, P2 ;  /* 0x0000730007091a11 */ /* 0x000fe200010f0c06 */
[----:B------:R-:W-:Y:S01]  /*77e0*/  FMUL.FTZ R25, R2, R109 ;  /* 0x0000006d02197220 */ /* 0x000fe20000410000 */
[----:B------:R-:W-:Y:S01]  /*77f0*/  @P1 IADD3 R4, P2, R10, UR18, RZ ;  /* 0x000000120a041c10 */ /* 0x000fe2000ff5e0ff */
[C---:B------:R-:W-:Y:S01]  /*7800*/  FMUL.FTZ R33, R2.reuse, R101 ;  /* 0x0000006502217220 */ /* 0x040fe20000410000 */
[----:B------:R-:W1:Y:S01]  /*7810*/  MUFU.EX2 R201, R201 ;  /* 0x000000c900c97308 */ /* 0x000e620000000800 */
[----:B------:R2:W-:Y:S01]  /*7820*/  @P1 LDGSTS.E.BYPASS.LTC128B.128 [R243+0xc100], [R8.64], !P0 ;  /* 0x0c10000008f31fae */ /* 0x0005e2000c101d4e */
[----:B------:R-:W-:Y:S01]  /*7830*/  @P1 IADD3.X R5, R11, UR19, RZ, P2, !PT ;  /* 0x000000130b051c10 */ /* 0x000fe200097fe4ff */
[----:B------:R-:W-:Y:S01]  /*7840*/  FMUL.FTZ R64, R2, R68 ;  /* 0x0000004402407220 */ /* 0x000fe20000410000 */
[----:B------:R-:W-:Y:S01]  /*7850*/  @P1 IADD3 R6, P2, R4, UR18, RZ ;  /* 0x0000001204061c10 */ /* 0x000fe2000ff5e0ff */
[----:B---3--:R-:W-:Y:S01]  /*7860*/  FMUL.FTZ R18, R0, R118 ;  /* 0x0000007600127220 */ /* 0x008fe20000410000 */
[----:B------:R-:W-:Y:S01]  /*7870*/  @P1 IADD3 R16, P5, R4, UR17, RZ ;  /* 0x0000001104101c10 */ /* 0x000fe2000ffbe0ff */
[----:B------:R-:W-:Y:S01]  /*7880*/  FMUL.FTZ R19, R0, R119 ;  /* 0x0000007700137220 */ /* 0x000fe20000410000 */
[C---:B------:R-:W-:Y:S01]  /*7890*/  @P1 IADD3.X R7, R5.reuse, UR19, RZ, P2, !PT ;  /* 0x0000001305071c10 */ /* 0x040fe200097fe4ff */
[----:B------:R3:W-:Y:S01]  /*78a0*/  @P1 LDGSTS.E.BYPASS.LTC128B.128 [R243+0x9100], [R4.64], !P3 ;  /* 0x0910000004f31fae */ /* 0x0007e2000d901d4e */
[----:B------:R-:W-:Y:S01]  /*78b0*/  @P1 IADD3.X R17, R5, UR16, RZ, P5, !PT ;  /* 0x0000001005111c10 */ /* 0x000fe2000affe4ff */
[----:B------:R-:W-:Y:S01]  /*78c0*/  MUFU.EX2 R200, R200 ;  /* 0x000000c800c87308 */ /* 0x000fe20000000800 */
[----:B----4-:R-:W-:Y:S01]  /*78d0*/  @P1 IADD3 R10, P4, R6, UR18, RZ ;  /* 0x00000012060a1c10 */ /* 0x010fe2000ff9e0ff */
[C---:B------:R-:W-:Y:S02]  /*78e0*/  FMUL.FTZ R27, R0.reuse, R111 ;  /* 0x0000006f001b7220 */ /* 0x040fe40000410000 */
[C---:B------:R-:W-:Y:S01]  /*78f0*/  FMUL.FTZ R26, R0.reuse, R110 ;  /* 0x0000006e001a7220 */ /* 0x040fe20000410000 */
[C---:B------:R-:W-:Y:S01]  /*7900*/  @P1 IADD3.X R11, R7.reuse, UR19, RZ, P4, !PT ;  /* 0x00000013070b1c10 */ /* 0x040fe2000a7fe4ff */
[----:B------:R3:W-:Y:S01]  /*7910*/  @P1 LDGSTS.E.BYPASS.LTC128B.128 [R243+0xd100], [R4.64+0x80], !P0 ;  /* 0x0d10008004f31fae */ /* 0x0007e2000c101d4e */
[C---:B------:R-:W-:Y:S02]  /*7920*/  FMUL.FTZ R34, R0.reuse, R102 ;  /* 0x0000006600227220 */ /* 0x040fe40000410000 */
[C---:B------:R-:W-:Y:S01]  /*7930*/  FMUL.FTZ R35, R0.reuse, R103 ;  /* 0x0000006700237220 */ /* 0x040fe20000410000 */
[----:B------:R-:W4:Y:S01]  /*7940*/  MUFU.EX2 R199, R199 ;  /* 0x000000c700c77308 */ /* 0x000f220000000800 */
[C---:B------:R-:W-:Y:S02]  /*7950*/  FMUL.FTZ R42, R0.reuse, R94 ;  /* 0x0000005e002a7220 */ /* 0x040fe40000410000 */
[----:B------:R-:W-:Y:S01]  /*7960*/  FMUL.FTZ R43, R0, R95 ;  /* 0x0000005f002b7220 */ /* 0x000fe20000410000 */
[----:B------:R5:W-:Y:S01]  /*7970*/  @P1 LDGSTS.E.BYPASS.LTC128B.128 [R243+0xa100], [R6.64], !P3 ;  /* 0x0a10000006f31fae */ /* 0x000be2000d901d4e */
[----:B------:R-:W-:Y:S01]  /*7980*/  FMUL.FTZ R65, R2, R69 ;  /* 0x0000004502417220 */ /* 0x000fe20000410000 */
[----:B--2---:R-:W-:Y:S01]  /*7990*/  @P1 IADD3 R8, P2, R6, UR17, RZ ;  /* 0x0000001106081c10 */ /* 0x004fe2000ff5e0ff */
[C---:B------:R-:W-:Y:S03]  /*79a0*/  FMUL.FTZ R66, R0.reuse, R70 ;  /* 0x0000004600427220 */ /* 0x040fe60000410000 */
[----:B------:R-:W-:Y:S01]  /*79b0*/  MUFU.EX2 R198, R198 ;  /* 0x000000c600c67308 */ /* 0x000fe20000000800 */
[----:B------:R-:W-:Y:S01]  /*79c0*/  @P1 IADD3.X R9, R7, UR16, RZ, P2, !PT ;  /* 0x0000001007091c10 */ /* 0x000fe200097fe4ff */
[----:B------:R2:W-:Y:S01]  /*79d0*/  @P1 LDGSTS.E.BYPASS.LTC128B.128 [R243+0xe100], [R16.64], !P0 ;  /* 0x0e10000010f31fae */ /* 0x0005e2000c101d4e */
[----:B------:R-:W-:Y:S02]  /*79e0*/  FMUL.FTZ R67, R0, R71 ;  /* 0x0000004700437220 */ /* 0x000fe40000410000 */
[----:B------:R-:W-:Y:S02]  /*79f0*/  FFMA.FTZ R101, R167, c[0x0][0x2d0], -R210 ;  /* 0x0000b400a7657a23 */ /* 0x000fe400000108d2 */
[--C-:B------:R-:W-:Y:S02]  /*7a00*/  FFMA.FTZ R110, R171, c[0x0][0x2d0], -R204.reuse ;  /* 0x0000b400ab6e7a23 */ /* 0x100fe400000108cc */
[--C-:B------:R-:W-:Y:S01]  /*7a10*/  FFMA.FTZ R109, R144, c[0x0][0x2d0], -R204.reuse ;  /* 0x0000b400906d7a23 */ /* 0x100fe200000108cc */
[----:B------:R2:W-:Y:S01]  /*7a20*/  @P1 LDGSTS.E.BYPASS.LTC128B.128 [R243+0xb100], [R10.64], !P3 ;  /* 0x0b1000000af31fae */ /* 0x0005e2000d901d4e */
[----:B------:R-:W2:Y:S01]  /*7a30*/  MUFU.EX2 R197, R197 ;  /* 0x000000c500c57308 */ /* 0x000ea20000000800 */
[--C-:B------:R-:W-:Y:S02]  /*7a40*/  FFMA.FTZ R108, R152, c[0x0][0x2d0], -R204.reuse ;  /* 0x0000b400986c7a23 */ /* 0x100fe400000108cc */
[C---:B---3--:R-:W-:Y:S01]  /*7a50*/  FMUL.FTZ R4, R2.reuse, R128 ;  /* 0x0000008002047220 */ /* 0x048fe20000410000 */
[----:B-1----:R-:W-:Y:S01]  /*7a60*/  F2FP.PACK_AB R128, R201, R202 ;  /* 0x000000cac980723e */ /* 0x002fe200000000ff */
[----:B------:R-:W-:Y:S02]  /*7a70*/  FMUL.FTZ R5, R2, R129 ;  /* 0x0000008102057220 */ /* 0x000fe40000410000 */
[----:B------:R1:W-:Y:S01]  /*7a80*/  @P1 LDGSTS.E.BYPASS.LTC128B.128 [R243+0xf100], [R8.64], !P0 ;  /* 0x0f10000008f31fae */ /* 0x0003e2000c101d4e */
[--C-:B------:R-:W-:Y:S02]  /*7a90*/  FFMA.FTZ R219, R219, c[0x0][0x2d0], -R204.reuse ;  /* 0x0000b400dbdb7a23 */ /* 0x100fe400000108cc */
[----:B------:R-:W-:Y:S01]  /*7aa0*/  MUFU.EX2 R196, R196 ;  /* 0x000000c400c47308 */ /* 0x000fe20000000800 */
[C---:B-----5:R-:W-:Y:S01]  /*7ab0*/  FMUL.FTZ R6, R0.reuse, R130 ;  /* 0x0000008200067220 */ /* 0x060fe20000410000 */
[----:B----4-:R-:W-:Y:S01]  /*7ac0*/  F2FP.PACK_AB R130, R199, R200 ;  /* 0x000000c8c782723e */ /* 0x010fe200000000ff */
[----:B------:R-:W-:Y:S02]  /*7ad0*/  FMUL.FTZ R7, R0, R131 ;  /* 0x0000008300077220 */ /* 0x000fe40000410000 */
[----:B------:R-:W3:Y:S01]  /*7ae0*/  LDSM.16.MT88.4 R12, [R240+0x100] ;  /* 0x00010000f00c783b */ /* 0x000ee20000004200 */
[--C-:B------:R-:W-:Y:S02]  /*7af0*/  FFMA.FTZ R217, R217, c[0x0][0x2d0], -R204.reuse ;  /* 0x0000b400d9d97a23 */ /* 0x100fe400000108cc */
[C---:B--2---:R-:W-:Y:S02]  /*7b00*/  FMUL.FTZ R16, R2.reuse, R116 ;  /* 0x0000007402107220 */ /* 0x044fe40000410000 */
[----:B------:R-:W2:Y:S01]  /*7b10*/  MUFU.EX2 R135, R135 ;  /* 0x0000008700877308 */ /* 0x000ea20000000800 */
[----:B------:R-:W-:Y:S02]  /*7b20*/  FMUL.FTZ R17, R2, R117 ;  /* 0x0000007502117220 */ /* 0x000fe40000410000 */
[----:B------:R-:W4:Y:S01]  /*7b30*/  LDSM.16.MT88.4 R20, [R238+0x100] ;  /* 0x00010000ee14783b */ /* 0x000f220000004200 */
[----:B------:R-:W-:Y:S01]  /*7b40*/  F2FP.PACK_AB R129, R197, R198 ;  /* 0x000000c6c581723e */ /* 0x000fe200000000ff */
[--C-:B------:R-:W-:Y:S02]  /*7b50*/  FFMA.FTZ R218, R218, c[0x0][0x2d0], -R204.reuse ;  /* 0x0000b400dada7a23 */ /* 0x100fe400000108cc */
[C---:B------:R-:W-:Y:S01]  /*7b60*/  FMUL.FTZ R10, R0.reuse, R126 ;  /* 0x0000007e000a7220 */ /* 0x040fe20000410000 */
[----:B------:R-:W-:Y:S01]  /*7b70*/  MOV R126, R51 ;  /* 0x00000033007e7202 */ /* 0x000fe20000000f00 */
[C---:B------:R-:W-:Y:S01]  /*7b80*/  FMUL.FTZ R11, R0.reuse, R127 ;  /* 0x0000007f000b7220 */ /* 0x040fe20000410000 */
[----:B------:R-:W-:Y:S01]  /*7b90*/  MOV R127, R56 ;  /* 0x00000038007f7202 */ /* 0x000fe20000000f00 */
[----:B------:R-:W5:Y:S01]  /*7ba0*/  LDSM.16.MT88.4 R28, [R237+0x100] ;  /* 0x00010000ed1c783b */ /* 0x000f620000004200 */
[----:B------:R-:W-:Y:S01]  /*7bb0*/  FMUL.FTZ R51, R0, R87 ;  /* 0x0000005700337220 */ /* 0x000fe20000410000 */
[----:B------:R-:W-:Y:S01]  /*7bc0*/  MUFU.EX2 R216, R216 ;  /* 0x000000d800d87308 */ /* 0x000fe20000000800 */
[C---:B-1----:R-:W-:Y:S01]  /*7bd0*/  FMUL.FTZ R8, R2.reuse, R124 ;  /* 0x0000007c02087220 */ /* 0x042fe20000410000 */
[----:B------:R-:W-:Y:S01]  /*7be0*/  MOV R124, R49 ;  /* 0x00000031007c7202 */ /* 0x000fe20000000f00 */
[C---:B------:R-:W-:Y:S01]  /*7bf0*/  FMUL.FTZ R9, R2.reuse, R125 ;  /* 0x0000007d02097220 */ /* 0x040fe20000410000 */
[----:B------:R-:W-:Y:S01]  /*7c00*/  MOV R125, R50 ;  /* 0x00000032007d7202 */ /* 0x000fe20000000f00 */
[----:B------:R-:W-:Y:S01]  /*7c10*/  FMUL.FTZ R49, R2, R85 ;  /* 0x0000005502317220 */ /* 0x000fe20000410000 */
[----:B------:R-:W1:Y:S01]  /*7c20*/  LDSM.16.MT88.4 R36, [R236+0x100] ;  /* 0x00010000ec24783b */ /* 0x000e620000004200 */
[----:B------:R-:W-:Y:S02]  /*7c30*/  FMUL.FTZ R50, R0, R86 ;  /* 0x0000005600327220 */ /* 0x000fe40000410000 */
[----:B------:R-:W-:Y:S01]  /*7c40*/  FMUL.FTZ R56, R2, R76 ;  /* 0x0000004c02387220 */ /* 0x000fe20000410000 */
[----:B------:R-:W-:Y:S01]  /*7c50*/  MUFU.EX2 R167, R101 ;  /* 0x0000006500a77308 */ /* 0x000fe20000000800 */
[----:B--2---:R-:W-:Y:S01]  /*7c60*/  F2FP.PACK_AB R131, R135, R196 ;  /* 0x000000c48783723e */ /* 0x004fe200000000ff */
[----:B------:R-:W-:Y:S02]  /*7c70*/  FFMA.FTZ R211, R211, c[0x0][0x2d0], -R204 ;  /* 0x0000b400d3d37a23 */ /* 0x000fe400000108cc */
[----:B------:R-:W2:Y:S01]  /*7c80*/  LDSM.16.MT88.4 R44, [R240+0x4100] ;  /* 0x00410000f02c783b */ /* 0x000ea20000004200 */
[--C-:B------:R-:W-:Y:S02]  /*7c90*/  FFMA.FTZ R208, R208, c[0x0][0x2d0], -R210.reuse ;  /* 0x0000b400d0d07a23 */ /* 0x100fe400000108d2 */
[--C-:B------:R-:W-:Y:S02]  /*7ca0*/  FFMA.FTZ R209, R209, c[0x0][0x2d0], -R210.reuse ;  /* 0x0000b400d1d17a23 */ /* 0x100fe400000108d2 */
[----:B------:R-:W-:Y:S01]  /*7cb0*/  FFMA.FTZ R207, R207, c[0x0][0x2d0], -R210 ;  /* 0x0000b400cfcf7a23 */ /* 0x000fe200000108d2 */
[----:B------:R-:W-:Y:S01]  /*7cc0*/  MUFU.EX2 R171, R110 ;  /* 0x0000006e00ab7308 */ /* 0x000fe20000000800 */
[--C-:B------:R-:W-:Y:S01]  /*7cd0*/  FFMA.FTZ R205, R205, c[0x0][0x2d0], -R204.reuse ;  /* 0x0000b400cdcd7a23 */ /* 0x100fe200000108cc */
[C---:B---3--:R-:W-:Y:S01]  /*7ce0*/  HMMA.16816.F32 R4, R128.reuse, R12, R4 ;  /* 0x0000000c8004723c */ /* 0x048fe20000001804 */
[----:B------:R-:W2:Y:S04]  /*7cf0*/  LDSM.16.MT88.4 R52, [R238+0x4100] ;  /* 0x00410000ee34783b */ /* 0x000ea80000004200 */
[--C-:B------:R-:W-:Y:S02]  /*7d00*/  FFMA.FTZ R134, R134, c[0x0][0x2d0], -R204.reuse ;  /* 0x0000b40086867a23 */ /* 0x100fe400000108cc */
[C---:B------:R-:W-:Y:S01]  /*7d10*/  FMUL.FTZ R12, R2.reuse, R120 ;  /* 0x00000078020c7220 */ /* 0x040fe20000410000 */
[C---:B------:R-:W-:Y:S01]  /*7d20*/  HMMA.16816.F32 R8, R128.reuse, R14, R8 ;  /* 0x0000000e8008723c */ /* 0x040fe20000001808 */
[----:B------:R-:W1:Y:S01]  /*7d30*/  LDSM.16.MT88.4 R60, [R237+0x4100] ;  /* 0x00410000ed3c783b */ /* 0x000e620000004200 */
[----:B------:R-:W-:Y:S02]  /*7d40*/  MUFU.EX2 R144, R109 ;  /* 0x0000006d00907308 */ /* 0x000fe40000000800 */
[C---:B------:R-:W-:Y:S01]  /*7d50*/  FMUL.FTZ R13, R2.reuse, R121 ;  /* 0x00000079020d7220 */ /* 0x040fe20000410000 */
[----:B------:R-:W-:Y:S01]  /*7d60*/  MOV R121, R48 ;  /* 0x0000003000797202 */ /* 0x000fe20000000f00 */
[----:B------:R-:W-:Y:S01]  /*7d70*/  FMUL.FTZ R48, R2, R84 ;  /* 0x0000005402307220 */ /* 0x000fe20000410000 */
[----:B------:R-:W-:Y:S01]  /*7d80*/  MOV R120, R57 ;  /* 0x0000003900787202 */ /* 0x000fe20000000f00 */
[C---:B------:R-:W-:Y:S01]  /*7d90*/  FMUL.FTZ R15, R0.reuse, R123 ;  /* 0x0000007b000f7220 */ /* 0x040fe20000410000 */
[----:B------:R-:W1:Y:S03]  /*7da0*/  LDSM.16.MT88.4 R84, [R236+0x4100] ;  /* 0x00410000ec54783b */ /* 0x000e660000004200 */
[----:B------:R-:W-:Y:S01]  /*7db0*/  FMUL.FTZ R14, R0, R122 ;  /* 0x0000007a000e7220 */ /* 0x000fe20000410000 */
[----:B------:R2:W-:Y:S01]  /*7dc0*/  MUFU.EX2 R152, R108 ;  /* 0x0000006c00987308 */ /* 0x0005e20000000800 */
[C---:B------:R-:W-:Y:S03]  /*7dd0*/  FMUL.FTZ R57, R2.reuse, R77 ;  /* 0x0000004d02397220 */ /* 0x040fe60000410000 */
[----:B------:R-:W3:Y:S02]  /*7de0*/  LDL.LU R123, [R1+0x8] ;  /* 0x00000800017b7983 */ /* 0x000ee40000300800 */
[C---:B----4-:R-:W-:Y:S02]  /*7df0*/  HMMA.16816.F32 R12, R128.reuse, R20, R12 ;  /* 0x00000014800c723c */ /* 0x050fe4000000180c */
[----:B------:R-:W-:Y:S02]  /*7e00*/  LDSM.16.MT88.4 R116, [R238+0x3900] ;  /* 0x00390000ee74783b */ /* 0x000fe40000004200 */
[----:B------:R-:W-:Y:S03]  /*7e10*/  MUFU.EX2 R219, R219 ;  /* 0x000000db00db7308 */ /* 0x000fe60000000800 */
[C---:B------:R-:W-:Y:S01]  /*7e20*/  FMUL.FTZ R20, R2.reuse, R112 ;  /* 0x0000007002147220 */ /* 0x040fe20000410000 */
[C---:B------:R-:W-:Y:S02]  /*7e30*/  HMMA.16816.F32 R16, R128.reuse, R22, R16 ;  /* 0x000000168010723c */ /* 0x040fe40000001810 */
[----:B------:R-:W0:Y:S02]  /*7e40*/  LDGDEPBAR ;  /* 0x00000000000079af */ /* 0x000e240000000000 */
[----:B------:R-:W-:Y:S02]  /*7e50*/  FMUL.FTZ R21, R2, R113 ;  /* 0x0000007102157220 */ /* 0x000fe40000410000 */
[--C-:B------:R-:W-:Y:S01]  /*7e60*/  FFMA.FTZ R112, R58, c[0x0][0x2d0], -R204.reuse ;  /* 0x0000b4003a707a23 */ /* 0x100fe200000108cc */
[----:B------:R-:W-:Y:S01]  /*7e70*/  MUFU.EX2 R217, R217 ;  /* 0x000000d900d97308 */ /* 0x000fe20000000800 */
[C---:B------:R-:W-:Y:S02]  /*7e80*/  FMUL.FTZ R22, R0.reuse, R114 ;  /* 0x0000007200167220 */ /* 0x040fe40000410000 */
[----:B--2---:R-:W-:Y:S02]  /*7e90*/  LDSM.16.MT88.4 R108, [R237+0x3900] ;  /* 0x00390000ed6c783b */ /* 0x004fe40000004200 */
[C---:B------:R-:W-:Y:S02]  /*7ea0*/  FMUL.FTZ R23, R0.reuse, R115 ;  /* 0x0000007300177220 */ /* 0x040fe40000410000 */
[----:B------:R-:W-:Y:S02]  /*7eb0*/  FMUL.FTZ R58, R0, R78 ;  /* 0x0000004e003a7220 */ /* 0x000fe40000410000 */
[----:B------:R-:W-:Y:S01]  /*7ec0*/  FFMA.FTZ R113, R146, c[0x0][0x2d0], -R204 ;  /* 0x0000b40092717a23 */ /* 0x000fe200000108cc */
[----:B------:R-:W-:Y:S02]  /*7ed0*/  MUFU.EX2 R112, R112 ;  /* 0x0000007000707308 */ /* 0x000fe40000000800 */
[C---:B-----5:R-:W-:Y:S07]  /*7ee0*/  HMMA.16816.F32 R20, R128.reuse, R28, R20 ;  /* 0x0000001c8014723c */ /* 0x060fee0000001814 */
[C---:B------:R-:W-:Y:S01]  /*7ef0*/  FMUL.FTZ R28, R2.reuse, R104 ;  /* 0x00000068021c7220 */ /* 0x040fe20000410000 */
[C---:B------:R-:W-:Y:S01]  /*7f00*/  HMMA.16816.F32 R24, R128.reuse, R30, R24 ;  /* 0x0000001e8018723c */ /* 0x040fe20000001818 */
[----:B------:R-:W2:Y:S03]  /*7f10*/  MUFU.EX2 R113, R113 ;  /* 0x0000007100717308 */ /* 0x000ea60000000800 */
[----:B------:R-:W-:Y:S02]  /*7f20*/  FMUL.FTZ R29, R2, R105 ;  /* 0x00000069021d7220 */ /* 0x000fe40000410000 */
[----:B------:R-:W-:Y:S02]  /*7f30*/  FFMA.FTZ R104, R32, c[0x0][0x2d0], -R210 ;  /* 0x0000b40020687a23 */ /* 0x000fe400000108d2 */
[C---:B------:R-:W-:Y:S03]  /*7f40*/  FMUL.FTZ R30, R0.reuse, R106 ;  /* 0x0000006a001e7220 */ /* 0x040fe60000410000 */
[----:B------:R-:W-:Y:S01]  /*7f50*/  MUFU.EX2 R218, R218 ;  /* 0x000000da00da7308 */ /* 0x000fe20000000800 */
[----:B------:R-:W-:Y:S02]  /*7f60*/  FMUL.FTZ R31, R0, R107 ;  /* 0x0000006b001f7220 */ /* 0x000fe40000410000 */
[----:B------:R-:W-:Y:S02]  /*7f70*/  FMUL.FTZ R32, R2, R100 ;  /* 0x0000006402207220 */ /* 0x000fe40000410000 */
[----:B------:R-:W-:Y:S02]  /*7f80*/  FFMA.FTZ R100, R166, c[0x0][0x2d0], -R204 ;  /* 0x0000b400a6647a23 */ /* 0x000fe400000108cc */
[--C-:B------:R-:W-:Y:S01]  /*7f90*/  FFMA.FTZ R105, R41, c[0x0][0x2d0], -R210.reuse ;  /* 0x0000b40029697a23 */ /* 0x100fe200000108d2 */
[C---:B-1----:R-:W-:Y:S02]  /*7fa0*/  HMMA.16816.F32 R28, R128.reuse, R36, R28 ;  /* 0x00000024801c723c */ /* 0x042fe4000000181c */
[----:B------:R1:W-:Y:S01]  /*7fb0*/  MUFU.EX2 R166, R100 ;  /* 0x0000006400a67308 */ /* 0x0003e20000000800 */
[C---:B------:R-:W-:Y:S02]  /*7fc0*/  FMUL.FTZ R41, R2.reuse, R93 ;  /* 0x0000005d02297220 */ /* 0x040fe40000410000 */
[--C-:B------:R-:W-:Y:S01]  /*7fd0*/  FFMA.FTZ R107, R59, c[0x0][0x2d0], -R210.reuse ;  /* 0x0000b4003b6b7a23 */ /* 0x100fe200000108d2 */
[----:B--2---:R-:W-:Y:S01]  /*7fe0*/  F2FP.PACK_AB R69, R113, R112 ;  /* 0x000000707145723e */ /* 0x004fe200000000ff */
[C---:B------:R-:W-:Y:S01]  /*7ff0*/  FMUL.FTZ R37, R2.reuse, R97 ;  /* 0x0000006102257220 */ /* 0x040fe20000410000 */
[C---:B------:R-:W-:Y:S04]  /*8000*/  HMMA.16816.F32 R32, R128.reuse, R38, R32 ;  /* 0x000000268020723c */ /* 0x040fe80000001820 */
[----:B------:R-:W-:Y:S01]  /*8010*/  FMUL.FTZ R36, R2, R96 ;  /* 0x0000006002247220 */ /* 0x000fe20000410000 */
[----:B------:R-:W-:Y:S01]  /*8020*/  MUFU.EX2 R104, R104 ;  /* 0x0000006800687308 */ /* 0x000fe20000000800 */
[--C-:B------:R-:W-:Y:S02]  /*8030*/  FFMA.FTZ R106, R40, c[0x0][0x2d0], -R210.reuse ;  /* 0x0000b400286a7a23 */ /* 0x100fe400000108d2 */
[C---:B------:R-:W-:Y:S04]  /*8040*/  FMUL.FTZ R38, R0.reuse, R98 ;  /* 0x0000006200267220 */ /* 0x040fe80000410000 */
[C---:B------:R-:W-:Y:S02]  /*8050*/  FMUL.FTZ R39, R0.reuse, R99 ;  /* 0x0000006300277220 */ /* 0x040fe40000410000 */
[----:B------:R-:W-:Y:S01]  /*8060*/  FMUL.FTZ R59, R0, R79 ;  /* 0x0000004f003b7220 */ /* 0x000fe20000410000 */
[----:B------:R-:W2:Y:S01]  /*8070*/  MUFU.EX2 R105, R105 ;  /* 0x0000006900697308 */ /* 0x000ea20000000800 */
[----:B------:R-:W4:Y:S01]  /*8080*/  LDSM.16.MT88.4 R76, [R240+0x900] ;  /* 0x00090000f04c783b */ /* 0x000f220000004200 */
[--C-:B------:R-:W-:Y:S02]  /*8090*/  FFMA.FTZ R96, R162, c[0x0][0x2d0], -R210.reuse ;  /* 0x0000b400a2607a23 */ /* 0x100fe400000108d2 */
[C---:B------:R-:W-:Y:S03]  /*80a0*/  HMMA.16816.F32 R36, R128.reuse, R44, R36 ;  /* 0x0000002c8024723c */ /* 0x040fe60000001824 */
[C---:B------:R-:W-:Y:S02]  /*80b0*/  FMUL.FTZ R40, R2.reuse, R92 ;  /* 0x0000005c02287220 */ /* 0x040fe40000410000 */
[----:B-1----:R-:W-:Y:S01]  /*80c0*/  LDSM.16.MT88.4 R100, [R238+0x1900] ;  /* 0x00190000ee64783b */ /* 0x002fe20000004200 */
[----:B------:R-:W-:Y:S01]  /*80d0*/  FFMA.FTZ R92, R151, c[0x0][0x2d0], -R210 ;  /* 0x0000b400975c7a23 */ /* 0x000fe200000108d2 */
[----:B------:R1:W-:Y:S01]  /*80e0*/  MUFU.EX2 R162, R96 ;  /* 0x0000006000a27308 */ /* 0x0003e20000000800 */
[C---:B------:R-:W-:Y:S02]  /*80f0*/  FMUL.FTZ R45, R2.reuse, R89 ;  /* 0x00000059022d7220 */ /* 0x040fe40000410000 */
[C---:B------:R-:W-:Y:S03]  /*8100*/  HMMA.16816.F32 R40, R128.reuse, R46, R40 ;  /* 0x0000002e8028723c */ /* 0x040fe60000001828 */
[----:B------:R-:W-:Y:S02]  /*8110*/  FMUL.FTZ R44, R2, R88 ;  /* 0x00000058022c7220 */ /* 0x000fe40000410000 */
[----:B------:R-:W-:Y:S02]  /*8120*/  FFMA.FTZ R88, R141, c[0x0][0x2d0], -R204 ;  /* 0x0000b4008d587a23 */ /* 0x000fe400000108cc */
[C---:B------:R-:W-:Y:S01]  /*8130*/  FMUL.FTZ R46, R0.reuse, R90 ;  /* 0x0000005a002e7220 */ /* 0x040fe20000410000 */
[----:B------:R-:W-:Y:S01]  /*8140*/  MUFU.EX2 R106, R106 ;  /* 0x0000006a006a7308 */ /* 0x000fe20000000800 */
[----:B------:R-:W-:Y:S03]  /*8150*/  FMUL.FTZ R47, R0, R91 ;  /* 0x0000005b002f7220 */ /* 0x000fe60000410000 */
[----:B--2---:R-:W-:Y:S04]  /*8160*/  F2FP.PACK_AB R68, R105, R104 ;  /* 0x000000686944723e */ /* 0x004fe800000000ff */
[C---:B------:R-:W-:Y:S02]  /*8170*/  HMMA.16816.F32 R44, R128.reuse, R52, R44 ;  /* 0x00000034802c723c */ /* 0x040fe4000000182c */
[----:B------:R2:W5:Y:S01]  /*8180*/  MUFU.EX2 R141, R88 ;  /* 0x00000058008d7308 */ /* 0x0005620000000800 */
[----:B-1----:R-:W-:Y:S04]  /*8190*/  LDSM.16.MT88.4 R96, [R236+0x5100] ;  /* 0x00510000ec60783b */ /* 0x002fe80000004200 */
[C---:B------:R-:W-:Y:S01]  /*81a0*/  FMUL.FTZ R52, R2.reuse, R80 ;  /* 0x0000005002347220 */ /* 0x040fe20000410000 */
[C---:B------:R-:W-:Y:S04]  /*81b0*/  HMMA.16816.F32 R48, R128.reuse, R54, R48 ;  /* 0x000000368030723c */ /* 0x040fe80000001830 */
[----:B------:R-:W-:Y:S01]  /*81c0*/  FMUL.FTZ R53, R2, R81 ;  /* 0x0000005102357220 */ /* 0x000fe20000410000 */
[----:B------:R-:W1:Y:S02]  /*81d0*/  MUFU.EX2 R107, R107 ;  /* 0x0000006b006b7308 */ /* 0x000e640000000800 */
[C---:B------:R-:W-:Y:S02]  /*81e0*/  FMUL.FTZ R54, R0.reuse, R82 ;  /* 0x0000005200367220 */ /* 0x040fe40000410000 */
[----:B------:R-:W-:Y:S02]  /*81f0*/  FMUL.FTZ R55, R0, R83 ;  /* 0x0000005300377220 */ /* 0x000fe40000410000 */
[----:B------:R-:W4:Y:S04]  /*8200*/  LDSM.16.MT88.4 R80, [R238+0x900] ;  /* 0x00090000ee50783b */ /* 0x000f280000004200 */
[----:B------:R4:W-:Y:S01]  /*8210*/  MUFU.EX2 R151, R92 ;  /* 0x0000005c00977308 */ /* 0x0009e20000000800 */
[C---:B------:R-:W-:Y:S03]  /*8220*/  HMMA.16816.F32 R52, R128.reuse, R60, R52 ;  /* 0x0000003c8034723c */ /* 0x040fe60000001834 */
[----:B--2---:R-:W-:Y:S01]  /*8230*/  LDSM.16.MT88.4 R88, [R236+0x900] ;  /* 0x00090000ec58783b */ /* 0x004fe20000004200 */
[----:B-----5:R-:W-:Y:S03]  /*8240*/  F2FP.PACK_AB R71, R141, R216 ;  /* 0x000000d88d47723e */ /* 0x020fe600000000ff */
[C---:B------:R-:W-:Y:S01]  /*8250*/  FMUL.FTZ R60, R2.reuse, R72 ;  /* 0x00000048023c7220 */ /* 0x040fe20000410000 */
[C---:B------:R-:W-:Y:S01]  /*8260*/  HMMA.16816.F32 R56, R128.reuse, R62, R56 ;  /* 0x0000003e8038723c */ /* 0x040fe20000001838 */
[----:B------:R-:W-:Y:S03]  /*8270*/  MUFU.EX2 R211, R211 ;  /* 0x000000d300d37308 */ /* 0x000fe60000000800 */
[----:B------:R-:W-:Y:S01]  /*8280*/  FMUL.FTZ R61, R2, R73 ;  /* 0x00000049023d7220 */ /* 0x000fe20000410000 */
[----:B-1----:R-:W-:Y:S02]  /*8290*/  F2FP.PACK_AB R70, R107, R106 ;  /* 0x0000006a6b46723e */ /* 0x002fe400000000ff */
[C---:B------:R-:W-:Y:S02]  /*82a0*/  FMUL.FTZ R62, R0.reuse, R74 ;  /* 0x0000004a003e7220 */ /* 0x040fe40000410000 */
[----:B------:R-:W-:Y:S02]  /*82b0*/  FMUL.FTZ R63, R0, R75 ;  /* 0x0000004b003f7220 */ /* 0x000fe40000410000 */
[----:B------:R-:W1:Y:S01]  /*82c0*/  LDSM.16.MT88.4 R72, [R237+0x900] ;  /* 0x00090000ed48783b */ /* 0x000e620000004200 */
[----:B------:R-:W-:Y:S04]  /*82d0*/  MUFU.EX2 R208, R208 ;  /* 0x000000d000d07308 */ /* 0x000fe80000000800 */
[C---:B------:R-:W-:Y:S03]  /*82e0*/  HMMA.16816.F32 R60, R128.reuse, R84, R60 ;  /* 0x00000054803c723c */ /* 0x040fe6000000183c */
[----:B----4-:R-:W-:Y:S03]  /*82f0*/  LDSM.16.MT88.4 R92, [R237+0x5100] ;  /* 0x00510000ed5c783b */ /* 0x010fe60000004200 */
[----:B------:R-:W-:Y:S02]  /*8300*/  MUFU.EX2 R209, R209 ;  /* 0x000000d100d17308 */ /* 0x000fe40000000800 */
[----:B------:R-:W-:Y:S03]  /*8310*/  HMMA.16816.F32 R64, R128, R86, R64 ;  /* 0x000000568040723c */ /* 0x000fe60000001840 */
[----:B------:R-:W2:Y:S05]  /*8320*/  LDSM.16.MT88.4 R84, [R240+0x4900] ;  /* 0x00490000f054783b */ /* 0x000eaa0000004200 */
[C---:B------:R-:W-:Y:S01]  /*8330*/  HMMA.16816.F32 R4, R68.reuse, R76, R4 ;  /* 0x0000004c4404723c */ /* 0x040fe20000001804 */
[----:B------:R-:W-:Y:S07]  /*8340*/  MUFU.EX2 R207, R207 ;  /* 0x000000cf00cf7308 */ /* 0x000fee0000000800 */
[C---:B------:R-:W-:Y:S01]  /*8350*/  HMMA.16816.F32 R8, R68.reuse, R78, R8 ;  /* 0x0000004e4408723c */ /* 0x040fe20000001808 */
[----:B------:R-:W4:Y:S02]  /*8360*/  LDSM.16.MT88.4 R76, [R238+0x4900] ;  /* 0x00490000ee4c783b */ /* 0x000f240000004200 */
[----:B------:R-:W-:Y:S05]  /*8370*/  MUFU.EX2 R205, R205 ;  /* 0x000000cd00cd7308 */ /* 0x000fea0000000800 */
[C---:B------:R-:W-:Y:S05]  /*8380*/  HMMA.16816.F32 R12, R68.reuse, R80, R12 ;  /* 0x00000050440c723c */ /* 0x040fea000000180c */
[----:B------:R-:W-:Y:S02]  /*8390*/  MUFU.EX2 R134, R134 ;  /* 0x0000008600867308 */ /* 0x000fe40000000800 */
[--C-:B------:R-:W-:Y:S01]  /*83a0*/  FFMA.FTZ R80, R142, c[0x0][0x2d0], -R210.reuse ;  /* 0x0000b4008e507a23 */ /* 0x100fe200000108d2 */
[C---:B------:R-:W-:Y:S07]  /*83b0*/  HMMA.16816.F32 R16, R68.reuse, R82, R16 ;  /* 0x000000524410723c */ /* 0x040fee0000001810 */
[----:B------:R5:W2:Y:S01]  /*83c0*/  MUFU.EX2 R142, R80 ;  /* 0x00000050008e7308 */ /* 0x000aa20000000800 */
[C---:B-1----:R-:W-:Y:S08]  /*83d0*/  HMMA.16816.F32 R20, R68.reuse, R72, R20 ;  /* 0x000000484414723c */ /* 0x042ff00000001814 */
[C---:B------:R-:W-:Y:S01]  /*83e0*/  HMMA.16816.F32 R24, R68.reuse, R74, R24 ;  /* 0x0000004a4418723c */ /* 0x040fe20000001818 */
[----:B------:R-:W1:Y:S07]  /*83f0*/  LDSM.16.MT88.4 R72, [R237+0x4900] ;  /* 0x00490000ed48783b */ /* 0x000e6e0000004200 */
[C---:B------:R-:W-:Y:S01]  /*8400*/  HMMA.16816.F32 R28, R68.reuse, R88, R28 ;  /* 0x00000058441c723c */ /* 0x040fe2000000181c */
[----:B-----5:R-:W5:Y:S07]  /*8410*/  LDSM.16.MT88.4 R80, [R236+0x4900] ;  /* 0x00490000ec50783b */ /* 0x020f6e0000004200 */
[C---:B------:R-:W-:Y:S04]  /*8420*/  HMMA.16816.F32 R32, R68.reuse, R90, R32 ;  /* 0x0000005a4420723c */ /* 0x040fe80000001820 */
[----:B------:R-:W-:Y:S02]  /*8430*/  FFMA.FTZ R89, R153, c[0x0][0x2d0], -R210 ;  /* 0x0000b40099597a23 */ /* 0x000fe400000108d2 */
[----:B------:R-:W-:Y:S02]  /*8440*/  FFMA.FTZ R88, R150, c[0x0][0x2d0], -R204 ;  /* 0x0000b40096587a23 */ /* 0x000fe400000108cc */
[C---:B--2---:R-:W-:Y:S01]  /*8450*/  HMMA.16816.F32 R36, R68.reuse, R84, R36 ;  /* 0x000000544424723c */ /* 0x044fe20000001824 */
[----:B------:R-:W-:Y:S03]  /*8460*/  MUFU.EX2 R146, R89 ;  /* 0x0000005900927308 */ /* 0x000fe60000000800 */
[----:B------:R-:W-:Y:S03]  /*8470*/  FFMA.FTZ R90, R121, c[0x0][0x2d0], -R210 ;  /* 0x0000b400795a7a23 */ /* 0x000fe600000108d2 */
[--C-:B------:R-:W-:Y:S01]  /*8480*/  FFMA.FTZ R85, R154, c[0x0][0x2d0], -R204.reuse ;  /* 0x0000b4009a557a23 */ /* 0x100fe200000108cc */
[C---:B------:R-:W-:Y:S03]  /*8490*/  HMMA.16816.F32 R40, R68.reuse, R86, R40 ;  /* 0x000000564428723c */ /* 0x040fe60000001828 */
[----:B------:R-:W2:Y:S01]  /*84a0*/  MUFU.EX2 R153, R90 ;  /* 0x0000005a00997308 */ /* 0x000ea20000000800 */
[--C-:B------:R-:W-:Y:S03]  /*84b0*/  FFMA.FTZ R84, R159, c[0x0][0x2d0], -R204.reuse ;  /* 0x0000b4009f547a23 */ /* 0x100fe600000108cc */
[----:B------:R-:W-:Y:S01]  /*84c0*/  FFMA.FTZ R86, R155, c[0x0][0x2d0], -R204 ;  /* 0x0000b4009b567a23 */ /* 0x000fe200000108cc */
[C---:B----4-:R-:W-:Y:S05]  /*84d0*/  HMMA.16816.F32 R44, R68.reuse, R76, R44 ;  /* 0x0000004c442c723c */ /* 0x050fea000000182c */
[----:B------:R-:W-:Y:S03]  /*84e0*/  MUFU.EX2 R154, R85 ;  /* 0x00000055009a7308 */ /* 0x000fe60000000800 */
[C---:B------:R-:W-:Y:S01]  /*84f0*/  HMMA.16816.F32 R48, R68.reuse, R78, R48 ;  /* 0x0000004e4430723c */ /* 0x040fe20000001830 */
[----:B------:R-:W4:Y:S06]  /*8500*/  LDSM.16.MT88.4 R76, [R240+0x1100] ;  /* 0x00110000f04c783b */ /* 0x000f2c0000004200 */
[----:B------:R2:W-:Y:S01]  /*8510*/  MUFU.EX2 R155, R86 ;  /* 0x00000056009b7308 */ /* 0x0005e20000000800 */
[C---:B-1----:R-:W-:Y:S08]  /*8520*/  HMMA.16816.F32 R52, R68.reuse, R72, R52 ;  /* 0x000000484434723c */ /* 0x042ff00000001834 */
[C---:B------:R-:W-:Y:S01]  /*8530*/  HMMA.16816.F32 R56, R68.reuse, R74, R56 ;  /* 0x0000004a4438723c */ /* 0x040fe20000001838 */
[----:B------:R-:W1:Y:S01]  /*8540*/  MUFU.EX2 R159, R84 ;  /* 0x00000054009f7308 */ /* 0x000e620000000800 */
[----:B------:R-:W4:Y:S06]  /*8550*/  LDSM.16.MT88.4 R72, [R238+0x1100] ;  /* 0x00110000ee48783b */ /* 0x000f2c0000004200 */
[C---:B-----5:R-:W-:Y:S03]  /*8560*/  HMMA.16816.F32 R60, R68.reuse, R80, R60 ;  /* 0x00000050443c723c */ /* 0x060fe6000000183c */
[----:B------:R-:W5:Y:S01]  /*8570*/  MUFU.EX2 R150, R88 ;  /* 0x0000005800967308 */ /* 0x000f620000000800 */
[----:B--2---:R-:W-:Y:S04]  /*8580*/  FFMA.FTZ R86, R158, c[0x0][0x2d0], -R210 ;  /* 0x0000b4009e567a23 */ /* 0x004fe800000108d2 */
[----:B------:R-:W-:Y:S01]  /*8590*/  HMMA.16816.F32 R64, R68, R82, R64 ;  /* 0x000000524440723c */ /* 0x000fe20000001840 */
[----:B------:R-:W2:Y:S04]  /*85a0*/  LDSM.16.MT88.4 R80, [R237+0x1100] ;  /* 0x00110000ed50783b */ /* 0x000ea80000004200 */
[----:B------:R4:W-:Y:S02]  /*85b0*/  MUFU.EX2 R158, R86 ;  /* 0x00000056009e7308 */ /* 0x0009e40000000800 */
[----:B------:R-:W-:Y:S01]  /*85c0*/  F2FP.PACK_AB R68, R151, R142 ;  /* 0x0000008e9744723e */ /* 0x000fe200000000ff */
[----:B---3--:R-:W-:Y:S01]  /*85d0*/  FFMA.FTZ R198, R0, R123, R198 ;  /* 0x0000007b00c67223 */ /* 0x008fe200000100c6 */
[----:B------:R-:W-:Y:S03]  /*85e0*/  F2FP.PACK_AB R70, R153, R146 ;  /* 0x000000929946723e */ /* 0x000fe600000000ff */
[----:B-1----:R-:W-:Y:S01]  /*85f0*/  F2FP.PACK_AB R71, R159, R154 ;  /* 0x0000009a9f47723e */ /* 0x002fe200000000ff */
[----:B------:R-:W-:Y:S04]  /*8600*/  FADD.FTZ R197, R197, R198 ;  /* 0x000000c6c5c57221 */ /* 0x000fe80000010000 */
[----:B------:R-:W-:Y:S01]  /*8610*/  FADD.FTZ R196, R196, R197 ;  /* 0x000000c5c4c47221 */ /* 0x000fe20000010000 */
[----:B-----5:R-:W-:Y:S01]  /*8620*/  F2FP.PACK_AB R69, R155, R150 ;  /* 0x000000969b45723e */ /* 0x020fe200000000ff */
[----:B------:R-:W-:Y:S02]  /*8630*/  FFMA.FTZ R88, R165, c[0x0][0x2d0], -R210 ;  /* 0x0000b400a5587a23 */ /* 0x000fe400000108d2 */
[----:B------:R-:W-:Y:S02]  /*8640*/  FADD.FTZ R135, R135, R196 ;  /* 0x000000c487877221 */ /* 0x000fe40000010000 */
[----:B------:R1:W3:Y:S02]  /*8650*/  MUFU.EX2 R165, R88 ;  /* 0x0000005800a57308 */ /* 0x0002e40000000800 */
[C---:B----4-:R-:W-:Y:S01]  /*8660*/  HMMA.16816.F32 R4, R68.reuse, R76, R4 ;  /* 0x0000004c4404723c */ /* 0x050fe20000001804 */
[----:B------:R-:W4:Y:S02]  /*8670*/  LDSM.16.MT88.4 R84, [R236+0x1100] ;  /* 0x00110000ec54783b */ /* 0x000f240000004200 */
[----:B------:R-:W-:Y:S01]  /*8680*/  FADD.FTZ R112, R112, R135 ;  /* 0x0000008770707221 */ /* 0x000fe20000010000 */
[----:B------:R-:W-:Y:S04]  /*8690*/  MOV R135, R132 ;  /* 0x0000008400877202 */ /* 0x000fe80000000f00 */
[C---:B------:R-:W-:Y:S01]  /*86a0*/  HMMA.16816.F32 R8, R68.reuse, R78, R8 ;  /* 0x0000004e4408723c */ /* 0x040fe20000001808 */
[----:B------:R-:W5:Y:S07]  /*86b0*/  LDSM.16.MT88.4 R76, [R240+0x5100] ;  /* 0x00510000f04c783b */ /* 0x000f6e0000004200 */
[C---:B------:R-:W-:Y:S01]  /*86c0*/  HMMA.16816.F32 R12, R68.reuse, R72, R12 ;  /* 0x00000048440c723c */ /* 0x040fe2000000180c */
[----:B-1----:R-:W1:Y:S07]  /*86d0*/  LDSM.16.MT88.4 R88, [R238+0x5100] ;  /* 0x00510000ee58783b */ /* 0x002e6e0000004200 */
[C---:B------:R-:W-:Y:S01]  /*86e0*/  HMMA.16816.F32 R16, R68.reuse, R74, R16 ;  /* 0x0000004a4410723c */ /* 0x040fe20000001810 */
[----:B------:R-:W1:Y:S07]  /*86f0*/  LDSM.16.MT88.4 R72, [R240+0x1900] ;  /* 0x00190000f048783b */ /* 0x000e6e0000004200 */
[C---:B--2---:R-:W-:Y:S08]  /*8700*/  HMMA.16816.F32 R20, R68.reuse, R80, R20 ;  /* 0x000000504414723c */ /* 0x044ff00000001814 */
[C---:B------:R-:W-:Y:S01]  /*8710*/  HMMA.16816.F32 R24, R68.reuse, R82, R24 ;  /* 0x000000524418723c */ /* 0x040fe20000001818 */
[----:B------:R-:W2:Y:S07]  /*8720*/  LDSM.16.MT88.4 R80, [R237+0x1900] ;  /* 0x00190000ed50783b */ /* 0x000eae0000004200 */
[C---:B----4-:R-:W-:Y:S08]  /*8730*/  HMMA.16816.F32 R28, R68.reuse, R84, R28 ;  /* 0x00000054441c723c */ /* 0x050ff0000000181c */
[C---:B------:R-:W-:Y:S01]  /*8740*/  HMMA.16816.F32 R32, R68.reuse, R86, R32 ;  /* 0x000000564420723c */ /* 0x040fe20000001820 */
[----:B------:R-:W-:Y:S07]  /*8750*/  LDSM.16.MT88.4 R84, [R238+0x5900] ;  /* 0x00590000ee54783b */ /* 0x000fee0000004200 */
[C---:B-----5:R-:W-:Y:S08]  /*8760*/  HMMA.16816.F32 R36, R68.reuse, R76, R36 ;  /* 0x0000004c4424723c */ /* 0x060ff00000001824 */
[C---:B------:R-:W-:Y:S01]  /*8770*/  HMMA.16816.F32 R40, R68.reuse, R78, R40 ;  /* 0x0000004e4428723c */ /* 0x040fe20000001828 */
[----:B------:R-:W4:Y:S07]  /*8780*/  LDSM.16.MT88.4 R76, [R236+0x1900] ;  /* 0x00190000ec4c783b */ /* 0x000f2e0000004200 */
[C---:B-1----:R-:W-:Y:S07]  /*8790*/  HMMA.16816.F32 R44, R68.reuse, R88, R44 ;  /* 0x00000058442c723c */ /* 0x042fee000000182c */
[--C-:B------:R-:W-:Y:S01]  /*87a0*/  FFMA.FTZ R88, R127, c[0x0][0x2d0], -R210.reuse ;  /* 0x0000b4007f587a23 */ /* 0x100fe200000108d2 */
[C---:B------:R-:W-:Y:S03]  /*87b0*/  HMMA.16816.F32 R48, R68.reuse, R90, R48 ;  /* 0x0000005a4430723c */ /* 0x040fe60000001830 */
[----:B------:R1:W-:Y:S01]  /*87c0*/  MUFU.EX2 R115, R88 ;  /* 0x0000005800737308 */ /* 0x0003e20000000800 */
[--C-:B------:R-:W-:Y:S03]  /*87d0*/  FFMA.FTZ R89, R120, c[0x0][0x2d0], -R210.reuse ;  /* 0x0000b40078597a23 */ /* 0x100fe600000108d2 */
[----:B------:R-:W-:Y:S01]  /*87e0*/  FFMA.FTZ R91, R125, c[0x0][0x2d0], -R210 ;  /* 0x0000b4007d5b7a23 */ /* 0x000fe200000108d2 */
[C---:B------:R-:W-:Y:S04]  /*87f0*/  HMMA.16816.F32 R52, R68.reuse, R92, R52 ;  /* 0x0000005c4434723c */ /* 0x040fe80000001834 */
[----:B------:R-:W-:Y:S01]  /*8800*/  FFMA.FTZ R90, R164, c[0x0][0x2d0], -R204 ;  /* 0x0000b400a45a7a23 */ /* 0x000fe200000108cc */
[----:B------:R5:W-:Y:S02]  /*8810*/  MUFU.EX2 R122, R91 ;  /* 0x0000005b007a7308 */ /* 0x000be40000000800 */
[----:B------:R-:W-:Y:S01]  /*8820*/  FFMA.FTZ R92, R126, c[0x0][0x2d0], -R210 ;  /* 0x0000b4007e5c7a23 */ /* 0x000fe200000108d2 */
[C---:B------:R-:W-:Y:S07]  /*8830*/  HMMA.16816.F32 R56, R68.reuse, R94, R56 ;  /* 0x0000005e4438723c */ /* 0x040fee0000001838 */
[----:B------:R2:W-:Y:S01]  /*8840*/  MUFU.EX2 R120, R92 ;  /* 0x0000005c00787308 */ /* 0x0005e20000000800 */
[C---:B------:R-:W-:Y:S04]  /*8850*/  HMMA.16816.F32 R60, R68.reuse, R96, R60 ;  /* 0x00000060443c723c */ /* 0x040fe8000000183c */
[----:B-1----:R-:W-:Y:S02]  /*8860*/  FFMA.FTZ R88, R124, c[0x0][0x2d0], -R204 ;  /* 0x0000b4007c587a23 */ /* 0x002fe400000108cc */
[----:B------:R-:W-:Y:S01]  /*8870*/  LDSM.16.MT88.4 R124, [R240+0x3900] ;  /* 0x00390000f07c783b */ /* 0x000fe20000004200 */
[----:B------:R-:W-:Y:S01]  /*8880*/  FFMA.FTZ R97, R170, c[0x0][0x2d0], -R210 ;  /* 0x0000b400aa617a23 */ /* 0x000fe200000108d2 */
[----:B------:R-:W-:Y:S01]  /*8890*/  HMMA.16816.F32 R64, R68, R98, R64 ;  /* 0x000000624440723c */ /* 0x000fe20000001840 */
[----:B------:R1:W1:Y:S03]  /*88a0*/  MUFU.EX2 R114, R89 ;  /* 0x0000005900727308 */ /* 0x0002660000000800 */
[--C-:B------:R-:W-:Y:S02]  /*88b0*/  FFMA.FTZ R96, R169, c[0x0][0x2d0], -R204.reuse ;  /* 0x0000b400a9607a23 */ /* 0x100fe400000108cc */
[----:B-----5:R-:W-:Y:S01]  /*88c0*/  FFMA.FTZ R91, R160, c[0x0][0x2d0], -R204 ;  /* 0x0000b400a05b7a23 */ /* 0x020fe200000108cc */
[----:B---3--:R-:W-:Y:S01]  /*88d0*/  F2FP.PACK_AB R68, R165, R158 ;  /* 0x0000009ea544723e */ /* 0x008fe200000000ff */
[----:B------:R-:W-:Y:S01]  /*88e0*/  FFMA.FTZ R98, R140, c[0x0][0x2d0], -R210 ;  /* 0x0000b4008c627a23 */ /* 0x000fe200000108d2 */
[----:B------:R-:W-:Y:S02]  /*88f0*/  F2FP.PACK_AB R70, R167, R162 ;  /* 0x000000a2a746723e */ /* 0x000fe400000000ff */
[----:B------:R-:W-:Y:S01]  /*8900*/  MUFU.EX2 R164, R90 ;  /* 0x0000005a00a47308 */ /* 0x000fe20000000800 */
[----:B------:R-:W-:Y:S02]  /*8910*/  F2FP.PACK_AB R69, R171, R166 ;  /* 0x000000a6ab45723e */ /* 0x000fe400000000ff */
[----:B------:R-:W-:Y:S01]  /*8920*/  F2FP.PACK_AB R71, R152, R144 ;  /* 0x000000909847723e */ /* 0x000fe200000000ff */
[----:B--2---:R-:W-:Y:S06]  /*8930*/  LDSM.16.MT88.4 R92, [R237+0x6100] ;  /* 0x00610000ed5c783b */ /* 0x004fec0000004200 */
[C---:B------:R-:W-:Y:S01]  /*8940*/  HMMA.16816.F32 R4, R68.reuse, R72, R4 ;  /* 0x000000484404723c */ /* 0x040fe20000001804 */
[----:B------:R-:W-:Y:S02]  /*8950*/  MUFU.EX2 R160, R91 ;  /* 0x0000005b00a07308 */ /* 0x000fe40000000800 */
[--C-:B-1----:R-:W-:Y:S05]  /*8960*/  FFMA.FTZ R89, R168, c[0x0][0x2d0], -R204.reuse ;  /* 0x0000b400a8597a23 */ /* 0x102fea00000108cc */
[C---:B------:R-:W-:Y:S01]  /*8970*/  HMMA.16816.F32 R8, R68.reuse, R74, R8 ;  /* 0x0000004a4408723c */ /* 0x040fe20000001808 */
[----:B------:R-:W1:Y:S02]  /*8980*/  LDSM.16.MT88.4 R72, [R240+0x5900] ;  /* 0x00590000f048783b */ /* 0x000e640000004200 */
[----:B------:R-:W-:Y:S05]  /*8990*/  MUFU.EX2 R170, R97 ;  /* 0x0000006100aa7308 */ /* 0x000fea0000000800 */
[C---:B------:R-:W-:Y:S05]  /*89a0*/  HMMA.16816.F32 R12, R68.reuse, R100, R12 ;  /* 0x00000064440c723c */ /* 0x040fea000000180c */
[----:B------:R-:W-:Y:S02]  /*89b0*/  MUFU.EX2 R140, R98 ;  /* 0x00000062008c7308 */ /* 0x000fe40000000800 */
[--C-:B------:R-:W-:Y:S01]  /*89c0*/  FFMA.FTZ R101, R163, c[0x0][0x2d0], -R204.reuse ;  /* 0x0000b400a3657a23 */ /* 0x100fe200000108cc */
[C---:B------:R-:W-:Y:S04]  /*89d0*/  HMMA.16816.F32 R16, R68.reuse, R102, R16 ;  /* 0x000000664410723c */ /* 0x040fe80000001810 */
[--C-:B------:R-:W-:Y:S03]  /*89e0*/  FFMA.FTZ R100, R157, c[0x0][0x2d0], -R204.reuse ;  /* 0x0000b4009d647a23 */ /* 0x100fe600000108cc */
[----:B------:R2:W-:Y:S01]  /*89f0*/  MUFU.EX2 R169, R96 ;  /* 0x0000006000a97308 */ /* 0x0005e20000000800 */
[C---:B------:R-:W-:Y:S04]  /*8a00*/  HMMA.16816.F32 R20, R68.reuse, R80, R20 ;  /* 0x000000504414723c */ /* 0x040fe80000001814 */
[----:B------:R-:W-:Y:S04]  /*8a10*/  FFMA.FTZ R102, R161, c[0x0][0x2d0], -R204 ;  /* 0x0000b400a1667a23 */ /* 0x000fe800000108cc */
[C---:B------:R-:W-:Y:S01]  /*8a20*/  HMMA.16816.F32 R24, R68.reuse, R82, R24 ;  /* 0x000000524418723c */ /* 0x040fe20000001818 */
[----:B------:R-:W3:Y:S01]  /*8a30*/  LDSM.16.MT88.4 R80, [R237+0x5900] ;  /* 0x00590000ed50783b */ /* 0x000ee20000004200 */
[----:B------:R-:W-:Y:S06]  /*8a40*/  MUFU.EX2 R161, R102 ;  /* 0x0000006600a17308 */ /* 0x000fec0000000800 */
[C---:B----4-:R-:W-:Y:S04]  /*8a50*/  HMMA.16816.F32 R28, R68.reuse, R76, R28 ;  /* 0x0000004c441c723c */ /* 0x050fe8000000181c */
[----:B------:R-:W-:Y:S01]  /*8a60*/  MUFU.EX2 R163, R101 ;  /* 0x0000006500a37308 */ /* 0x000fe20000000800 */
[----:B--2---:R-:W-:Y:S03]  /*8a70*/  LDSM.16.MT88.4 R96, [R238+0x2900] ;  /* 0x00290000ee60783b */ /* 0x004fe60000004200 */
[C---:B------:R-:W-:Y:S06]  /*8a80*/  HMMA.16816.F32 R32, R68.reuse, R78, R32 ;  /* 0x0000004e4420723c */ /* 0x040fec0000001820 */
[----:B------:R2:W-:Y:S01]  /*8a90*/  MUFU.EX2 R157, R100 ;  /* 0x00000064009d7308 */ /* 0x0005e20000000800 */
[----:B------:R-:W4:Y:S01]  /*8aa0*/  LDSM.16.MT88.4 R76, [R236+0x5900] ;  /* 0x00590000ec4c783b */ /* 0x000f220000004200 */
[C---:B-1----:R-:W-:Y:S08]  /*8ab0*/  HMMA.16816.F32 R36, R68.reuse, R72, R36 ;  /* 0x000000484424723c */ /* 0x042ff00000001824 */
[C---:B------:R-:W-:Y:S01]  /*8ac0*/  HMMA.16816.F32 R40, R68.reuse, R74, R40 ;  /* 0x0000004a4428723c */ /* 0x040fe20000001828 */
[----:B------:R-:W1:Y:S01]  /*8ad0*/  LDSM.16.MT88.4 R72, [R240+0x2100] ;  /* 0x00210000f048783b */ /* 0x000e620000004200 */
[----:B------:R5:W1:Y:S06]  /*8ae0*/  MUFU.EX2 R168, R89 ;  /* 0x0000005900a87308 */ /* 0x000a6c0000000800 */
[C---:B------:R-:W-:Y:S04]  /*8af0*/  HMMA.16816.F32 R44, R68.reuse, R84, R44 ;  /* 0x00000054442c723c */ /* 0x040fe8000000182c */
[----:B------:R4:W1:Y:S01]  /*8b00*/  MUFU.EX2 R121, R88 ;  /* 0x0000005800797308 */ /* 0x0008620000000800 */
[----:B--2---:R-:W-:Y:S03]  /*8b10*/  LDSM.16.MT88.4 R100, [R236+0x3900] ;  /* 0x00390000ec64783b */ /* 0x004fe60000004200 */
[C---:B------:R-:W-:Y:S05]  /*8b20*/  HMMA.16816.F32 R48, R68.reuse, R86, R48 ;  /* 0x000000564430723c */ /* 0x040fea0000001830 */
[----:B------:R-:W2:Y:S03]  /*8b30*/  LDSM.16.MT88.4 R84, [R238+0x2100] ;  /* 0x00210000ee54783b */ /* 0x000ea60000004200 */
[C---:B---3--:R-:W-:Y:S04]  /*8b40*/  HMMA.16816.F32 R52, R68.reuse, R80, R52 ;  /* 0x000000504434723c */ /* 0x048fe80000001834 */
[--C-:B-----5:R-:W-:Y:S04]  /*8b50*/  FFMA.FTZ R89, R156, c[0x0][0x2d0], -R210.reuse ;  /* 0x0000b4009c597a23 */ /* 0x120fe800000108d2 */
[C---:B------:R-:W-:Y:S01]  /*8b60*/  HMMA.16816.F32 R56, R68.reuse, R82, R56 ;  /* 0x000000524438723c */ /* 0x040fe20000001838 */
[----:B------:R-:W3:Y:S01]  /*8b70*/  LDSM.16.MT88.4 R80, [R237+0x2100] ;  /* 0x00210000ed50783b */ /* 0x000ee20000004200 */
[----:B------:R-:W-:Y:S02]  /*8b80*/  MUFU.EX2 R156, R89 ;  /* 0x00000059009c7308 */ /* 0x000fe40000000800 */
[--C-:B----4-:R-:W-:Y:S04]  /*8b90*/  FFMA.FTZ R88, R148, c[0x0][0x2d0], -R210.reuse ;  /* 0x0000b40094587a23 */ /* 0x110fe800000108d2 */
[C---:B------:R-:W-:Y:S04]  /*8ba0*/  HMMA.16816.F32 R60, R68.reuse, R76, R60 ;  /* 0x0000004c443c723c */ /* 0x040fe8000000183c */
[----:B------:R4:W5:Y:S04]  /*8bb0*/  MUFU.EX2 R148, R88 ;  /* 0x0000005800947308 */ /* 0x0009680000000800 */
[----:B------:R-:W-:Y:S01]  /*8bc0*/  HMMA.16816.F32 R64, R68, R78, R64 ;  /* 0x0000004e4440723c */ /* 0x000fe20000001840 */
[----:B------:R-:W3:Y:S06]  /*8bd0*/  LDSM.16.MT88.4 R76, [R236+0x2100] ;  /* 0x00210000ec4c783b */ /* 0x000eec0000004200 */
[----:B------:R-:W-:Y:S02]  /*8be0*/  F2FP.PACK_AB R68, R115, R114 ;  /* 0x000000727344723e */ /* 0x000fe400000000ff */
[----:B------:R-:W-:Y:S03]  /*8bf0*/  F2FP.PACK_AB R70, R122, R120 ;  /* 0x000000787a46723e */ /* 0x000fe600000000ff */
[----:B-1----:R-:W-:Y:S02]  /*8c00*/  F2FP.PACK_AB R69, R164, R168 ;  /* 0x000000a8a445723e */ /* 0x002fe400000000ff */
[----:B------:R-:W-:Y:S01]  /*8c10*/  F2FP.PACK_AB R71, R160, R121 ;  /* 0x00000079a047723e */ /* 0x000fe200000000ff */
[----:B----4-:R-:W-:Y:S06]  /*8c20*/  LDSM.16.MT88.4 R88, [R238+0x6100] ;  /* 0x00610000ee58783b */ /* 0x010fec0000004200 */
[C---:B------:R-:W-:Y:S08]  /*8c30*/  HMMA.16816.F32 R4, R68.reuse, R72, R4 ;  /* 0x000000484404723c */ /* 0x040ff00000001804 */
[C---:B------:R-:W-:Y:S01]  /*8c40*/  HMMA.16816.F32 R8, R68.reuse, R74, R8 ;  /* 0x0000004a4408723c */ /* 0x040fe20000001808 */
[----:B------:R-:W1:Y:S07]  /*8c50*/  LDSM.16.MT88.4 R72, [R240+0x6100] ;  /* 0x00610000f048783b */ /* 0x000e6e0000004200 */
[C---:B--2---:R-:W-:Y:S08]  /*8c60*/  HMMA.16816.F32 R12, R68.reuse, R84, R12 ;  /* 0x00000054440c723c */ /* 0x044ff0000000180c */
[C---:B------:R-:W-:Y:S01]  /*8c70*/  HMMA.16816.F32 R16, R68.reuse, R86, R16 ;  /* 0x000000564410723c */ /* 0x040fe20000001810 */
[----:B------:R-:W2:Y:S07]  /*8c80*/  LDSM.16.MT88.4 R84, [R236+0x6100] ;  /* 0x00610000ec54783b */ /* 0x000eae0000004200 */
[C---:B---3--:R-:W-:Y:S08]  /*8c90*/  HMMA.16816.F32 R20, R68.reuse, R80, R20 ;  /* 0x000000504414723c */ /* 0x048ff00000001814 */
[C---:B------:R-:W-:Y:S01]  /*8ca0*/  HMMA.16816.F32 R24, R68.reuse, R82, R24 ;  /* 0x000000524418723c */ /* 0x040fe20000001818 */
[----:B------:R-:W3:Y:S07]  /*8cb0*/  LDSM.16.MT88.4 R80, [R240+0x2900] ;  /* 0x00290000f050783b */ /* 0x000eee0000004200 */
[C---:B------:R-:W-:Y:S08]  /*8cc0*/  HMMA.16816.F32 R28, R68.reuse, R76, R28 ;  /* 0x0000004c441c723c */ /* 0x040ff0000000181c */
[C---:B------:R-:W-:Y:S01]  /*8cd0*/  HMMA.16816.F32 R32, R68.reuse, R78, R32 ;  /* 0x0000004e4420723c */ /* 0x040fe20000001820 */
[----:B------:R-:W4:Y:S07]  /*8ce0*/  LDSM.16.MT88.4 R76, [R237+0x2900] ;  /* 0x00290000ed4c783b */ /* 0x000f2e0000004200 */
[C---:B-1----:R-:W-:Y:S08]  /*8cf0*/  HMMA.16816.F32 R36, R68.reuse, R72, R36 ;  /* 0x000000484424723c */ /* 0x042ff00000001824 */
[C---:B------:R-:W-:Y:S01]  /*8d00*/  HMMA.16816.F32 R40, R68.reuse, R74, R40 ;  /* 0x0000004a4428723c */ /* 0x040fe20000001828 */
[----:B------:R-:W1:Y:S07]  /*8d10*/  LDSM.16.MT88.4 R72, [R236+0x2900] ;  /* 0x00290000ec48783b */ /* 0x000e6e0000004200 */
[C---:B------:R-:W-:Y:S07]  /*8d20*/  HMMA.16816.F32 R44, R68.reuse, R88, R44 ;  /* 0x00000058442c723c */ /* 0x040fee000000182c */
[--C-:B------:R-:W-:Y:S01]  /*8d30*/  FFMA.FTZ R88, R149, c[0x0][0x2d0], -R210.reuse ;  /* 0x0000b40095587a23 */ /* 0x100fe200000108d2 */
[C---:B------:R-:W-:Y:S03]  /*8d40*/  HMMA.16816.F32 R48, R68.reuse, R90, R48 ;  /* 0x0000005a4430723c */ /* 0x040fe60000001830 */
[----:B------:R-:W-:Y:S01]  /*8d50*/  MUFU.EX2 R149, R88 ;  /* 0x0000005800957308 */ /* 0x000fe20000000800 */
[--C-:B------:R-:W-:Y:S03]  /*8d60*/  FFMA.FTZ R89, R145, c[0x0][0x2d0], -R210.reuse ;  /* 0x0000b40091597a23 */ /* 0x100fe600000108d2 */
[--C-:B------:R-:W-:Y:S01]  /*8d70*/  FFMA.FTZ R91, R147, c[0x0][0x2d0], -R210.reuse ;  /* 0x0000b400935b7a23 */ /* 0x100fe200000108d2 */
[C---:B------:R-:W-:Y:S04]  /*8d80*/  HMMA.16816.F32 R52, R68.reuse, R92, R52 ;  /* 0x0000005c4434723c */ /* 0x040fe80000001834 */
[--C-:B------:R-:W-:Y:S01]  /*8d90*/  FFMA.FTZ R90, R143, c[0x0][0x2d0], -R210.reuse ;  /* 0x0000b4008f5a7a23 */ /* 0x100fe200000108d2 */
[----:B------:R-:W1:Y:S01]  /*8da0*/  MUFU.EX2 R147, R91 ;  /* 0x0000005b00937308 */ /* 0x000e620000000800 */
[----:B------:R-:W-:Y:S02]  /*8db0*/  FFMA.FTZ R210, R206, c[0x0][0x2d0], -R210 ;  /* 0x0000b400ced27a23 */ /* 0x000fe400000108d2 */
[C---:B------:R-:W-:Y:S01]  /*8dc0*/  HMMA.16816.F32 R56, R68.reuse, R94, R56 ;  /* 0x0000005e4438723c */ /* 0x040fe20000001838 */
[----:B------:R-:W-:Y:S03]  /*8dd0*/  LDSM.16.MT88.4 R92, [R237+0x7100] ;  /* 0x00710000ed5c783b */ /* 0x000fe60000004200 */
[--C-:B------:R-:W-:Y:S01]  /*8de0*/  FFMA.FTZ R206, R203, c[0x0][0x2d0], -R204.reuse ;  /* 0x0000b400cbce7a23 */ /* 0x100fe200000108cc */
[----:B------:R-:W-:Y:S01]  /*8df0*/  MOV R203, R122 ;  /* 0x0000007a00cb7202 */ /* 0x000fe20000000f00 */
[----:B------:R-:W-:Y:S01]  /*8e00*/  FFMA.FTZ R204, R133, c[0x0][0x2d0], -R204 ;  /* 0x0000b40085cc7a23 */ /* 0x000fe200000108cc */
[----:B------:R-:W-:Y:S01]  /*8e10*/  MUFU.EX2 R145, R89 ;  /* 0x0000005900917308 */ /* 0x000fe20000000800 */
[C---:B--2---:R-:W-:Y:S08]  /*8e20*/  HMMA.16816.F32 R60, R68.reuse, R84, R60 ;  /* 0x00000054443c723c */ /* 0x044ff0000000183c */
[----:B------:R-:W-:Y:S01]  /*8e30*/  HMMA.16816.F32 R64, R68, R86, R64 ;  /* 0x000000564440723c */ /* 0x000fe20000001840 */
[----:B------:R-:W-:Y:S01]  /*8e40*/  LDSM.16.MT88.4 R84, [R238+0x6900] ;  /* 0x00690000ee54783b */ /* 0x000fe20000004200 */
[----:B------:R2:W1:Y:S05]  /*8e50*/  MUFU.EX2 R143, R90 ;  /* 0x0000005a008f7308 */ /* 0x00046a0000000800 */
[----:B-----5:R-:W-:Y:S02]  /*8e60*/  F2FP.PACK_AB R68, R148, R156 ;  /* 0x0000009c9444723e */ /* 0x020fe400000000ff */
[----:B------:R-:W-:Y:S03]  /*8e70*/  F2FP.PACK_AB R70, R140, R170 ;  /* 0x000000aa8c46723e */ /* 0x000fe600000000ff */
[----:B------:R-:W-:Y:S01]  /*8e80*/  F2FP.PACK_AB R69, R161, R169 ;  /* 0x000000a9a145723e */ /* 0x000fe200000000ff */
[----:B------:R-:W5:Y:S01]  /*8e90*/  MUFU.EX2 R210, R210 ;  /* 0x000000d200d27308 */ /* 0x000f620000000800 */
[----:B------:R-:W-:Y:S07]  /*8ea0*/  F2FP.PACK_AB R71, R157, R163 ;  /* 0x000000a39d47723e */ /* 0x000fee00000000ff */
[C---:B---3--:R-:W-:Y:S02]  /*8eb0*/  HMMA.16816.F32 R4, R68.reuse, R80, R4 ;  /* 0x000000504404723c */ /* 0x048fe40000001804 */
[----:B------:R-:W-:Y:S01]  /*8ec0*/  MUFU.EX2 R133, R204 ;  /* 0x000000cc00857308 */ /* 0x000fe20000000800 */
[----:B--2---:R-:W-:Y:S05]  /*8ed0*/  LDSM.16.MT88.4 R88, [R238+0x7100] ;  /* 0x00710000ee58783b */ /* 0x004fea0000004200 */
[C---:B------:R-:W-:Y:S04]  /*8ee0*/  HMMA.16816.F32 R8, R68.reuse, R82, R8 ;  /* 0x000000524408723c */ /* 0x040fe80000001808 */
[----:B------:R-:W2:Y:S01]  /*8ef0*/  MUFU.EX2 R206, R206 ;  /* 0x000000ce00ce7308 */ /* 0x000ea20000000800 */
[----:B------:R-:W3:Y:S03]  /*8f00*/  LDSM.16.MT88.4 R80, [R240+0x6900] ;  /* 0x00690000f050783b */ /* 0x000ee60000004200 */
[C---:B------:R-:W-:Y:S08]  /*8f10*/  HMMA.16816.F32 R12, R68.reuse, R96, R12 ;  /* 0x00000060440c723c */ /* 0x040ff0000000180c */
[C---:B------:R-:W-:Y:S01]  /*8f20*/  HMMA.16816.F32 R16, R68.reuse, R98, R16 ;  /* 0x000000624410723c */ /* 0x040fe20000001810 */
[----:B------:R-:W-:Y:S07]  /*8f30*/  LDSM.16.MT88.4 R96, [R236+0x7100] ;  /* 0x00710000ec60783b */ /* 0x000fee0000004200 */
[C---:B----4-:R-:W-:Y:S08]  /*8f40*/  HMMA.16816.F32 R20, R68.reuse, R76, R20 ;  /* 0x0000004c4414723c */ /* 0x050ff00000001814 */
[C---:B------:R-:W-:Y:S01]  /*8f50*/  HMMA.16816.F32 R24, R68.reuse, R78, R24 ;  /* 0x0000004e4418723c */ /* 0x040fe20000001818 */
[----:B------:R-:W4:Y:S07]  /*8f60*/  LDSM.16.MT88.4 R76, [R237+0x6900] ;  /* 0x00690000ed4c783b */ /* 0x000f2e0000004200 */
[C---:B-1----:R-:W-:Y:S08]  /*8f70*/  HMMA.16816.F32 R28, R68.reuse, R72, R28 ;  /* 0x00000048441c723c */ /* 0x042ff0000000181c */
[C---:B------:R-:W-:Y:S01]  /*8f80*/  HMMA.16816.F32 R32, R68.reuse, R74, R32 ;  /* 0x0000004a4420723c */ /* 0x040fe20000001820 */
[----:B------:R-:W1:Y:S07]  /*8f90*/  LDSM.16.MT88.4 R72, [R236+0x6900] ;  /* 0x00690000ec48783b */ /* 0x000e6e0000004200 */
[C---:B---3--:R-:W-:Y:S08]  /*8fa0*/  HMMA.16816.F32 R36, R68.reuse, R80, R36 ;  /* 0x000000504424723c */ /* 0x048ff00000001824 */
[C---:B------:R-:W-:Y:S01]  /*8fb0*/  HMMA.16816.F32 R40, R68.reuse, R82, R40 ;  /* 0x000000524428723c */ /* 0x040fe20000001828 */
[----:B------:R-:W3:Y:S07]  /*8fc0*/  LDSM.16.MT88.4 R80, [R240+0x3100] ;  /* 0x00310000f050783b */ /* 0x000eee0000004200 */
[C---:B------:R-:W-:Y:S08]  /*8fd0*/  HMMA.16816.F32 R44, R68.reuse, R84, R44 ;  /* 0x00000054442c723c */ /* 0x040ff0000000182c */
[C---:B------:R-:W-:Y:S01]  /*8fe0*/  HMMA.16816.F32 R48, R68.reuse, R86, R48 ;  /* 0x000000564430723c */ /* 0x040fe20000001830 */
[----:B------:R-:W-:Y:S07]  /*8ff0*/  LDSM.16.MT88.4 R84, [R236+0x3100] ;  /* 0x00310000ec54783b */ /* 0x000fee0000004200 */
[C---:B----4-:R-:W-:Y:S08]  /*9000*/  HMMA.16816.F32 R52, R68.reuse, R76, R52 ;  /* 0x0000004c4434723c */ /* 0x050ff00000001834 */
[C---:B------:R-:W-:Y:S01]  /*9010*/  HMMA.16816.F32 R56, R68.reuse, R78, R56 ;  /* 0x0000004e4438723c */ /* 0x040fe20000001838 */
[----:B------:R-:W4:Y:S07]  /*9020*/  LDSM.16.MT88.4 R76, [R238+0x3100] ;  /* 0x00310000ee4c783b */ /* 0x000f2e0000004200 */
[C---:B-1----:R-:W-:Y:S08]  /*9030*/  HMMA.16816.F32 R60, R68.reuse, R72, R60 ;  /* 0x00000048443c723c */ /* 0x042ff0000000183c */
[----:B------:R-:W-:Y:S01]  /*9040*/  HMMA.16816.F32 R64, R68, R74, R64 ;  /* 0x0000004a4440723c */ /* 0x000fe20000001840 */
[----:B------:R-:W1:Y:S06]  /*9050*/  LDSM.16.MT88.4 R72, [R237+0x3100] ;  /* 0x00310000ed48783b */ /* 0x000e6c0000004200 */
[----:B------:R-:W-:Y:S02]  /*9060*/  F2FP.PACK_AB R68, R147, R149 ;  /* 0x000000959344723e */ /* 0x000fe400000000ff */
[----:B------:R-:W-:Y:S03]  /*9070*/  F2FP.PACK_AB R70, R143, R145 ;  /* 0x000000918f46723e */ /* 0x000fe600000000ff */
[----:B------:R-:W-:Y:S02]  /*9080*/  F2FP.PACK_AB R69, R217, R219 ;  /* 0x000000dbd945723e */ /* 0x000fe400000000ff */
[----:B------:R-:W-:Y:S07]  /*9090*/  F2FP.PACK_AB R71, R211, R218 ;  /* 0x000000dad347723e */ /* 0x000fee00000000ff */
[C---:B---3--:R-:W-:Y:S08]  /*90a0*/  HMMA.16816.F32 R4, R68.reuse, R80, R4 ;  /* 0x000000504404723c */ /* 0x048ff00000001804 */
[C---:B------:R-:W-:Y:S01]  /*90b0*/  HMMA.16816.F32 R8, R68.reuse, R82, R8 ;  /* 0x000000524408723c */ /* 0x040fe20000001808 */
[----:B------:R-:W3:Y:S07]  /*90c0*/  LDSM.16.MT88.4 R80, [R240+0x7100] ;  /* 0x00710000f050783b */ /* 0x000eee0000004200 */
[C---:B----4-:R-:W-:Y:S01]  /*90d0*/  HMMA.16816.F32 R12, R68.reuse, R76, R12 ;  /* 0x0000004c440c723c */ /* 0x050fe2000000180c */
[----:B------:R-:W4:Y:S07]  /*90e0*/  LDL.LU R77, [R1+0xc] ;  /* 0x00000c00014d7983 */ /* 0x000f2e0000300800 */
[C---:B------:R-:W-:Y:S08]  /*90f0*/  HMMA.16816.F32 R16, R68.reuse, R78, R16 ;  /* 0x0000004e4410723c */ /* 0x040ff00000001810 */
[C---:B-1----:R-:W-:Y:S07]  /*9100*/  HMMA.16816.F32 R20, R68.reuse, R72, R20 ;  /* 0x000000484414723c */ /* 0x042fee0000001814 */
[----:B------:R-:W-:Y:S01]  /*9110*/  MOV R73, R121 ;  /* 0x0000007900497202 */ /* 0x000fe20000000f00 */
[C---:B------:R-:W-:Y:S04]  /*9120*/  HMMA.16816.F32 R24, R68.reuse, R74, R24 ;  /* 0x0000004a4418723c */ /* 0x040fe80000001818 */
[----:B------:R-:W-:Y:S03]  /*9130*/  MOV R72, R120 ;  /* 0x0000007800487202 */ /* 0x000fe60000000f00 */
[----:B------:R-:W-:Y:S01]  /*9140*/  MOV R75, R115 ;  /* 0x00000073004b7202 */ /* 0x000fe20000000f00 */
[C---:B------:R-:W-:Y:S04]  /*9150*/  HMMA.16816.F32 R28, R68.reuse, R84, R28 ;  /* 0x00000054441c723c */ /* 0x040fe8000000181c */
[----:B------:R-:W-:Y:S04]  /*9160*/  MOV R74, R114 ;  /* 0x00000072004a7202 */ /* 0x000fe80000000f00 */
[C---:B------:R-:W-:Y:S01]  /*9170*/  HMMA.16816.F32 R32, R68.reuse, R86, R32 ;  /* 0x000000564420723c */ /* 0x040fe20000001820 */
[----:B------:R-:W-:Y:S07]  /*9180*/  LDSM.16.MT88.4 R84, [R238+0x7900] ;  /* 0x00790000ee54783b */ /* 0x000fee0000004200 */
[C---:B---3--:R-:W-:Y:S08]  /*9190*/  HMMA.16816.F32 R36, R68.reuse, R80, R36 ;  /* 0x000000504424723c */ /* 0x048ff00000001824 */
[C---:B------:R-:W-:Y:S08]  /*91a0*/  HMMA.16816.F32 R40, R68.reuse, R82, R40 ;  /* 0x000000524428723c */ /* 0x040ff00000001828 */
[C---:B------:R-:W-:Y:S08]  /*91b0*/  HMMA.16816.F32 R44, R68.reuse, R88, R44 ;  /* 0x00000058442c723c */ /* 0x040ff0000000182c */
[C---:B------:R-:W-:Y:S08]  /*91c0*/  HMMA.16816.F32 R48, R68.reuse, R90, R48 ;  /* 0x0000005a4430723c */ /* 0x040ff00000001830 */
[C---:B------:R-:W-:Y:S08]  /*91d0*/  HMMA.16816.F32 R52, R68.reuse, R92, R52 ;  /* 0x0000005c4434723c */ /* 0x040ff00000001834 */
[C---:B------:R-:W-:Y:S01]  /*91e0*/  HMMA.16816.F32 R56, R68.reuse, R94, R56 ;  /* 0x0000005e4438723c */ /* 0x040fe20000001838 */
[----:B------:R-:W1:Y:S07]  /*91f0*/  LDSM.16.MT88.4 R92, [R240+0x7900] ;  /* 0x00790000f05c783b */ /* 0x000e6e0000004200 */
[C---:B------:R-:W-:Y:S08]  /*9200*/  HMMA.16816.F32 R60, R68.reuse, R96, R60 ;  /* 0x00000060443c723c */ /* 0x040ff0000000183c */
[----:B------:R-:W-:Y:S07]  /*9210*/  HMMA.16816.F32 R64, R68, R98, R64 ;  /* 0x000000624440723c */ /* 0x000fee0000001840 */
[----:B------:R-:W-:Y:S02]  /*9220*/  F2FP.PACK_AB R68, R209, R208 ;  /* 0x000000d0d144723e */ /* 0x000fe400000000ff */
[----:B-----5:R-:W-:Y:S03]  /*9230*/  F2FP.PACK_AB R70, R210, R207 ;  /* 0x000000cfd246723e */ /* 0x020fe600000000ff */
[----:B--2---:R-:W-:Y:S02]  /*9240*/  F2FP.PACK_AB R69, R206, R205 ;  /* 0x000000cdce45723e */ /* 0x004fe400000000ff */
[----:B------:R-:W-:Y:S07]  /*9250*/  F2FP.PACK_AB R71, R133, R134 ;  /* 0x000000868547723e */ /* 0x000fee00000000ff */
[C---:B------:R-:W-:Y:S07]  /*9260*/  HMMA.16816.F32 R128, R68.reuse, R124, R4 ;  /* 0x0000007c4480723c */ /* 0x040fee0000001804 */
[----:B------:R-:W-:Y:S01]  /*9270*/  FADD.FTZ R5, R113, R112 ;  /* 0x0000007071057221 */ /* 0x000fe20000010000 */
[C---:B------:R-:W-:Y:S04]  /*9280*/  HMMA.16816.F32 R124, R68.reuse, R126, R8 ;  /* 0x0000007e447c723c */ /* 0x040fe80000001808 */
[----:B------:R-:W-:Y:S04]  /*9290*/  FADD.FTZ R216, R216, R5 ;  /* 0x00000005d8d87221 */ /* 0x000fe80000010000 */
[----:B------:R-:W-:Y:S01]  /*92a0*/  FADD.FTZ R5, R141, R216 ;  /* 0x000000d88d057221 */ /* 0x000fe20000010000 */
[C---:B------:R-:W-:Y:S08]  /*92b0*/  HMMA.16816.F32 R120, R68.reuse, R116, R12 ;  /* 0x000000744478723c */ /* 0x040ff0000000180c */
[C---:B------:R-:W-:Y:S08]  /*92c0*/  HMMA.16816.F32 R116, R68.reuse, R118, R16 ;  /* 0x000000764474723c */ /* 0x040ff00000001810 */
[C---:B------:R-:W-:Y:S08]  /*92d0*/  HMMA.16816.F32 R112, R68.reuse, R108, R20 ;  /* 0x0000006c4470723c */ /* 0x040ff00000001814 */
[C---:B------:R-:W-:Y:S04]  /*92e0*/  HMMA.16816.F32 R108, R68.reuse, R110, R24 ;  /* 0x0000006e446c723c */ /* 0x040fe80000001818 */
[----:B----4-:R-:W-:Y:S02]  /*92f0*/  FFMA.FTZ R202, R2, R77, R202 ;  /* 0x0000004d02ca7223 */ /* 0x010fe400000100ca */
[----:B------:R-:W-:Y:S01]  /*9300*/  FADD.FTZ R2, R150, R5 ;  /* 0x0000000596027221 */ /* 0x000fe20000010000 */
[----:B------:R-:W2:Y:S01]  /*9310*/  LDSM.16.MT88.4 R76, [R237+0x7900] ;  /* 0x00790000ed4c783b */ /* 0x000ea20000004200 */
[----:B------:R-:W-:Y:S04]  /*9320*/  FADD.FTZ R201, R201, R202 ;  /* 0x000000cac9c97221 */ /* 0x000fe80000010000 */
[----:B------:R-:W-:Y:S02]  /*9330*/  FADD.FTZ R7, R155, R2 ;  /* 0x000000029b077221 */ /* 0x000fe40000010000 */
        /* <DEDUP_REMOVED lines=13> */
[C---:B------:R-:W-:Y:S03]  /*9410*/  HMMA.16816.F32 R104, R68.reuse, R100, R28 ;  /* 0x000000644468723c */ /* 0x040fe6000000181c */
[----:B------:R-:W-:Y:S02]  /*9420*/  FADD.FTZ R5, R151, R0 ;  /* 0x0000000097057221 */ /* 0x000fe40000010000 */
[----:B------:R-:W-:Y:S02]  /*9430*/  FADD.FTZ R9, R168, R9 ;  /* 0x00000009a8097221 */ /* 0x000fe40000010000 */
[----:B------:R-:W-:Y:S01]  /*9440*/  FADD.FTZ R0, R146, R5 ;  /* 0x0000000592007221 */ /* 0x000fe20000010000 */
[C---:B------:R-:W-:Y:S04]  /*9450*/  HMMA.16816.F32 R100, R68.reuse, R102, R32 ;  /* 0x000000664464723c */ /* 0x040fe80000001820 */
[----:B------:R-:W-:Y:S02]  /*9460*/  FADD.FTZ R5, R153, R0 ;  /* 0x0000000099057221 */ /* 0x000fe40000010000 */
[----:B------:R-:W-:Y:S02]  /*9470*/  FADD.FTZ R2, R164, R9 ;  /* 0x00000009a4027221 */ /* 0x000fe40000010000 */
[----:B------:R-:W-:Y:S01]  /*9480*/  FADD.FTZ R0, R158, R5 ;  /* 0x000000059e007221 */ /* 0x000fe20000010000 */
[C---:B-1----:R-:W-:Y:S03]  /*9490*/  HMMA.16816.F32 R96, R68.reuse, R92, R36 ;  /* 0x0000005c4460723c */ /* 0x042fe60000001824 */
[----:B------:R-:W-:Y:S02]  /*94a0*/  FADD.FTZ R5, R165, R0 ;  /* 0x00000000a5057221 */ /* 0x000fe40000010000 */
[----:B------:R-:W-:Y:S02]  /*94b0*/  FADD.FTZ R11, R73, R2 ;  /* 0x00000002490b7221 */ /* 0x000fe40000010000 */
[----:B------:R-:W-:Y:S01]  /*94c0*/  FADD.FTZ R0, R162, R5 ;  /* 0x00000005a2007221 */ /* 0x000fe20000010000 */
[C---:B------:R-:W-:Y:S01]  /*94d0*/  HMMA.16816.F32 R92, R68.reuse, R94, R40 ;  /* 0x0000005e445c723c */ /* 0x040fe20000001828 */
[----:B------:R-:W1:Y:S03]  /*94e0*/  LDSM.16.MT88.4 R4, [R236+0x7900] ;  /* 0x00790000ec04783b */ /* 0x000e660000004200 */
[----:B------:R-:W-:Y:S04]  /*94f0*/  FADD.FTZ R0, R167, R0 ;  /* 0x00000000a7007221 */ /* 0x000fe80000010000 */
[----:B------:R-:W-:Y:S01]  /*9500*/  FADD.FTZ R0, R74, R0 ;  /* 0x000000004a007221 */ /* 0x000fe20000010000 */
[C---:B------:R-:W-:Y:S03]  /*9510*/  HMMA.16816.F32 R88, R68.reuse, R84, R44 ;  /* 0x000000544458723c */ /* 0x040fe6000000182c */
[----:B------:R-:W-:Y:S04]  /*9520*/  FADD.FTZ R0, R75, R0 ;  /* 0x000000004b007221 */ /* 0x000fe80000010000 */
[----:B------:R-:W-:Y:S01]  /*9530*/  FADD.FTZ R0, R72, R0 ;  /* 0x0000000048007221 */ /* 0x000fe20000010000 */
[C---:B------:R-:W-:Y:S04]  /*9540*/  HMMA.16816.F32 R84, R68.reuse, R86, R48 ;  /* 0x000000564454723c */ /* 0x040fe80000001830 */
[----:B------:R-:W-:Y:S02]  /*9550*/  FADD.FTZ R9, R203, R0 ;  /* 0x00000000cb097221 */ /* 0x000fe40000010000 */
[----:B------:R-:W-:Y:S02]  /*9560*/  FADD.FTZ R0, R160, R11 ;  /* 0x0000000ba0007221 */ /* 0x000fe40000010000 */
[----:B------:R-:W-:Y:S01]  /*9570*/  FADD.FTZ R9, R156, R9 ;  /* 0x000000099c097221 */ /* 0x000fe20000010000 */
[C---:B--2---:R-:W-:Y:S03]  /*9580*/  HMMA.16816.F32 R80, R68.reuse, R76, R52 ;  /* 0x0000004c4450723c */ /* 0x044fe60000001834 */
        /* <DEDUP_REMOVED lines=11> */
[----:B------:R-:W-:Y:S04]  /*9640*/  HMMA.16816.F32 R68, R68, R6, R64 ;  /* 0x000000064444723c */ /* 0x000fe80000001840 */
[----:B------:R-:W-:Y:S02]  /*9650*/  FADD.FTZ R2, R219, R2 ;  /* 0x00000002db027221 */ /* 0x000fe40000010000 */
[----:B------:R-:W-:Y:S02]  /*9660*/  FADD.FTZ R0, R145, R0 ;  /* 0x0000000091007221 */ /* 0x000fe40000010000 */
        /* <DEDUP_REMOVED lines=10> */
[----:B------:R-:W-:Y:S03]  /*9710*/  FADD.FTZ R134, R134, R205 ;  /* 0x000000cd86867221 */ /* 0x000fe60000010000 */
[----:B------:R1:W-:Y:S01]  /*9720*/  STL [R1+0xc], R0 ;  /* 0x00000c0001007387 */ /* 0x0003e20000100800 */
[----:B------:R-:W-:Y:S05]  /*9730*/  FADD.FTZ R2, R133, R134 ;  /* 0x0000008685027221 */ /* 0x000fea0000010000 */
[----:B------:R2:W-:Y:S01]  /*9740*/  STL [R1+0x8], R2 ;  /* 0x0000080201007387 */ /* 0x0005e20000100800 */
[----:B-1----:R-:W-:Y:S01]  /*9750*/  MOV R0, R3 ;  /* 0x0000000300007202 */ /* 0x002fe20000000f00 */
[----:B------:R-:W-:-:S05]  /*9760*/  @P1 BRA `(.L_x_6) ;  /* 0xffffc1c000001947 */ /* 0x000fca000383ffff */
.L_x_5:
[----:B------:R-:W3:Y:S04]  /*9770*/  LDL.LU R4, [R1+0xc] ;  /* 0x00000c0001047983 */ /* 0x000ee80000300800 */
[----:B--2---:R-:W2:Y:S01]  /*9780*/  LDL.LU R2, [R1+0x8] ;  /* 0x0000080001027983 */ /* 0x004ea20000300800 */
[----:B------:R-:W-:-:S02]  /*9790*/  MOV R7, RZ ;  /* 0x000000ff00077202 */ /* 0x000fc40000000f00 */
[----:B------:R-:W-:Y:S02]  /*97a0*/  MOV R0, RZ ;  /* 0x000000ff00007202 */ /* 0x000fe40000000f00 */
[----:B------:R-:W-:Y:S01]  /*97b0*/  PLOP3.LUT P2, PT, PT, PT, PT, 0x8, 0x0 ;  /* 0x000000000000781c */ /* 0x000fe20003f4e170 */
[----:B---3--:R-:W1:Y:S04]  /*97c0*/  SHFL.BFLY PT, R9, R4, 0x2, 0x1f ;  /* 0x0c401f0004097f89 */ /* 0x008e6800000e0000 */
[----:B--2---:R-:W2:Y:S01]  /*97d0*/  SHFL.BFLY PT, R5, R2, 0x2, 0x1f ;  /* 0x0c401f0002057f89 */ /* 0x004ea200000e0000 */
[----:B-1----:R-:W-:Y:S02]  /*97e0*/  FADD.FTZ R9, R9, R4 ;  /* 0x0000000409097221 */ /* 0x002fe40000010000 */
[----:B--2---:R-:W-:-:S03]  /*97f0*/  FADD.FTZ R5, R5, R2 ;  /* 0x0000000205057221 */ /* 0x004fc60000010000 */
[----:B------:R-:W1:Y:S04]  /*9800*/  SHFL.BFLY PT, R6, R9, 0x1, 0x1f ;  /* 0x0c201f0009067f89 */ /* 0x000e6800000e0000 */
[----:B------:R-:W2:Y:S01]  /*9810*/  SHFL.BFLY PT, R2, R5, 0x1, 0x1f ;  /* 0x0c201f0005027f89 */ /* 0x000ea200000e0000 */
[----:B-1----:R-:W-:Y:S02]  /*9820*/  FADD.FTZ R6, R9, R6 ;  /* 0x0000000609067221 */ /* 0x002fe40000010000 */
[----:B--2---:R-:W-:-:S03]  /*9830*/  FADD.FTZ R2, R2, R5 ;  /* 0x0000000502027221 */ /* 0x004fc60000010000 */
[----:B------:R-:W-:Y:S02]  /*9840*/  FSETP.NE.FTZ.AND P1, PT, R6, RZ, PT ;  /* 0x000000ff0600720b */ /* 0x000fe40003f35000 */
[----:B------:R-:W-:-:S11]  /*9850*/  FSETP.NE.FTZ.AND P0, PT, R2, RZ, PT ;  /* 0x000000ff0200720b */ /* 0x000fd60003f15000 */
[----:B------:R-:W1:Y:S01]  /*9860*/  @P1 MUFU.RCP R7, R6 ;  /* 0x0000000600071308 */ /* 0x000e620000001000 */
[----:B------:R-:W-:Y:S02]  /*9870*/  @P1 MOV R10, 0x3f317218 ;  /* 0x3f317218000a1802 */ /* 0x000fe40000000f00 */
[----:B------:R-:W-:-:S05]  /*9880*/  @P0 MOV R11, 0x3f317218 ;  /* 0x3f317218000b0802 */ /* 0x000fca0000000f00 */
[----:B------:R-:W2:Y:S08]  /*9890*/  @P1 MUFU.LG2 R6, R6 ;  /* 0x0000000600061308 */ /* 0x000eb00000000c00 */
[----:B------:R-:W3:Y:S01]  /*98a0*/  @P0 MUFU.LG2 R8, R2 ;  /* 0x0000000200080308 */ /* 0x000ee20000000c00 */
[C---:B-1----:R-:W-:Y:S02]  /*98b0*/  FMUL.FTZ R128, R7.reuse, R128 ;  /* 0x0000008007807220 */ /* 0x042fe40000410000 */
[----:B------:R-:W-:-:S02]  /*98c0*/  FMUL.FTZ R129, R7, R129 ;  /* 0x0000008107817220 */ /* 0x000fc40000410000 */
[C---:B------:R-:W-:Y:S02]  /*98d0*/  FMUL.FTZ R124, R7.reuse, R124 ;  /* 0x0000007c077c7220 */ /* 0x040fe40000410000 */
[C---:B------:R-:W-:Y:S01]  /*98e0*/  FMUL.FTZ R125, R7.reuse, R125 ;  /* 0x0000007d077d7220 */ /* 0x040fe20000410000 */
[----:B------:R1:W4:Y:S01]  /*98f0*/  @P0 MUFU.RCP R0, R2 ;  /* 0x0000000200000308 */ /* 0x0003220000001000 */
[----:B--2---:R-:W-:Y:S02]  /*9900*/  @P1 FMUL.FTZ R9, R6, 0.69314718246459960938 ;  /* 0x3f31721806091820 */ /* 0x004fe40000410000 */
[----:B------:R-:W-:Y:S02]  /*9910*/  @P1 FMUL.FTZ R6, R10, c[0x0][0x2d0] ;  /* 0x0000b4000a061a20 */ /* 0x000fe40000410000 */
[C---:B------:R-:W-:Y:S02]  /*9920*/  FMUL.FTZ R120, R7.reuse, R120 ;  /* 0x0000007807787220 */ /* 0x040fe40000410000 */
[----:B------:R-:W-:-:S02]  /*9930*/  FMUL.FTZ R121, R7, R121 ;  /* 0x0000007907797220 */ /* 0x000fc40000410000 */
[----:B---3--:R-:W-:Y:S02]  /*9940*/  @P0 FMUL.FTZ R10, R8, 0.69314718246459960938 ;  /* 0x3f317218080a0820 */ /* 0x008fe40000410000 */
[----:B------:R-:W-:Y:S02]  /*9950*/  @P0 FMUL.FTZ R8, R11, c[0x0][0x2d0] ;  /* 0x0000b4000b080a20 */ /* 0x000fe40000410000 */
[C---:B------:R-:W-:Y:S02]  /*9960*/  FMUL.FTZ R116, R7.reuse, R116 ;  /* 0x0000007407747220 */ /* 0x040fe40000410000 */
[C---:B------:R-:W-:Y:S01]  /*9970*/  FMUL.FTZ R117, R7.reuse, R117 ;  /* 0x0000007507757220 */ /* 0x040fe20000410000 */
[----:B-1----:R-:W-:Y:S01]  /*9980*/  MOV R2, 0xff800000 ;  /* 0xff80000000027802 */ /* 0x002fe20000000f00 */
[C---:B------:R-:W-:Y:S02]  /*9990*/  FMUL.FTZ R4, R7.reuse, R112 ;  /* 0x0000007007047220 */ /* 0x040fe40000410000 */
[----:B------:R-:W-:-:S02]  /*99a0*/  FMUL.FTZ R5, R7, R113 ;  /* 0x0000007107057220 */ /* 0x000fc40000410000 */
[C---:B------:R-:W-:Y:S02]  /*99b0*/  FMUL.FTZ R108, R7.reuse, R108 ;  /* 0x0000006c076c7220 */ /* 0x040fe40000410000 */
[C---:B------:R-:W-:Y:S02]  /*99c0*/  FMUL.FTZ R109, R7.reuse, R109 ;  /* 0x0000006d076d7220 */ /* 0x040fe40000410000 */
[C---:B------:R-:W-:Y:S02]  /*99d0*/  FMUL.FTZ R104, R7.reuse, R104 ;  /* 0x0000006807687220 */ /* 0x040fe40000410000 */
[C---:B------:R-:W-:Y:S02]  /*99e0*/  FMUL.FTZ R105, R7.reuse, R105 ;  /* 0x0000006907697220 */ /* 0x040fe40000410000 */
        /* <DEDUP_REMOVED lines=17> */
[----:B------:R-:W-:Y:S01]  /*9b00*/  FMUL.FTZ R69, R7, R69 ;  /* 0x0000004507457220 */ /* 0x000fe20000410000 */
[----:B------:R-:W-:Y:S01]  /*9b10*/  MOV R7, 0xff800000 ;  /* 0xff80000000077802 */ /* 0x000fe20000000f00 */
[C---:B----4-:R-:W-:Y:S02]  /*9b20*/  FMUL.FTZ R130, R0.reuse, R130 ;  /* 0x0000008200827220 */ /* 0x050fe40000410000 */
        /* <DEDUP_REMOVED lines=31> */
[----:B------:R-:W-:Y:S02]  /*9d20*/  @P1 FFMA.FTZ R2, R6, R132, R9 ;  /* 0x0000008406021223 */ /* 0x000fe40000010009 */
[----:B------:R-:W-:Y:S02]  /*9d30*/  @P0 FFMA.FTZ R7, R8, R3, R10 ;  /* 0x0000000308070223 */ /* 0x000fe4000001000a */
.L_x_3:
[----:B------:R-:W-:Y:S05]  /*9d40*/  @P2 BRA `(.L_x_7) ;  /* 0x0000136000002947 */ /* 0x000fea0003800000 */
[----:B------:R-:W1:Y:S01]  /*9d50*/  S2R R13, SR_TID.X ;  /* 0x00000000000d7919 */ /* 0x000e620000002100 */
[----:B------:R-:W-:Y:S01]  /*9d60*/  USHF.R.S32.HI UR6, URZ, 0x1f, UR10 ;  /* 0x0000001f3f067899 */ /* 0x000fe2000801140a */
[----:B------:R-:W-:Y:S01]  /*9d70*/  IMAD R8, RZ, RZ, -UR10 ;  /* 0x8000000aff087e24 */ /* 0x000fe2000f8e02ff */
[----:B------:R-:W-:Y:S01]  /*9d80*/  ULDC.64 UR4, c[0x0][0x4d0] ;  /* 0x0001340000047ab9 */ /* 0x000fe20000000a00 */
[----:B------:R-:W2:Y:S01]  /*9d90*/  S2R R3, SR_CTAID.Y ;  /* 0x0000000000037919 */ /* 0x000ea20000002600 */
[----:B------:R-:W-:Y:S01]  /*9da0*/  UIMAD UR7, UR6, UR4, URZ ;  /* 0x00000004060772a4 */ /* 0x000fe2000f8e023f */
[----:B------:R-:W-:Y:S01]  /*9db0*/  IMAD.MOV.U32 R11, RZ, RZ, c[0x0][0x4e8] ;  /* 0x00013a00ff0b7624 */ /* 0x000fe200078e00ff */
[----:B------:R-:W-:Y:S01]  /*9dc0*/  UIMAD.WIDE.U32 UR8, UR10, UR4, URZ ;  /* 0x000000040a0872a5 */ /* 0x000fe2000f8e003f */
[----:B------:R-:W3:Y:S01]  /*9dd0*/  S2R R10, SR_CTAID.Z ;  /* 0x00000000000a7919 */ /* 0x000ee20000002700 */
[----:B------:R-:W-:Y:S01]  /*9de0*/  UIMAD UR7, UR10, UR5, UR7 ;  /* 0x000000050a0772a4 */ /* 0x000fe2000f8e0207 */
[----:B------:R-:W-:Y:S01]  /*9df0*/  BSSY B0, `(.L_x_8) ;  /* 0x00000c9000007945 */ /* 0x000fe20003800000 */
[C---:B------:R-:W-:Y:S01]  /*9e00*/  ISETP.NE.AND P1, PT, R11.reuse, 0x1, PT ;  /* 0x000000010b00780c */ /* 0x040fe20003f25270 */
[----:B------:R-:W-:Y:S01]  /*9e10*/  ULDC.64 UR4, c[0x0][0x438] ;  /* 0x00010e0000047ab9 */ /* 0x000fe20000000a00 */
[----:B------:R-:W-:Y:S01]  /*9e20*/  MOV R19, UR9 ;  /* 0x0000000900137c02 */ /* 0x000fe20008000f00 */
[----:B------:R-:W-:Y:S01]  /*9e30*/  UIMAD.WIDE.U32 UR12, UR10, UR4, URZ ;  /* 0x000000040a0c72a5 */ /* 0x000fe2000f8e003f */
[----:B------:R-:W-:Y:S01]  /*9e40*/  IMAD.U32 R18, RZ, RZ, UR8 ;  /* 0x00000008ff127e24 */ /* 0x000fe2000f8e00ff */
[----:B------:R-:W-:Y:S01]  /*9e50*/  UIMAD UR4, UR6, UR4, URZ ;  /* 0x00000004060472a4 */ /* 0x000fe2000f8e023f */
[----:B------:R-:W-:Y:S01]  /*9e60*/  IMAD R11, R11, c[0x0][0x388], RZ ;  /* 0x0000e2000b0b7a24 */ /* 0x000fe200078e02ff */
[----:B------:R-:W-:-:S02]  /*9e70*/  UIADD3 UR7, UR9, UR7, URZ ;  /* 0x0000000709077290 */ /* 0x000fc4000fffe03f */
[----:B------:R-:W-:Y:S01]  /*9e80*/  UIMAD UR4, UR10, UR5, UR4 ;  /* 0x000000050a0472a4 */ /* 0x000fe2000f8e0204 */
[----:B------:R-:W-:Y:S01]  /*9e90*/  MOV R16, UR12 ;  /* 0x0000000c00107c02 */ /* 0x000fe20008000f00 */
[----:B------:R-:W-:Y:S01]  /*9ea0*/  IMAD.U32 R17, RZ, RZ, UR13 ;  /* 0x0000000dff117e24 */ /* 0x000fe2000f8e00ff */
[----:B-1----:R-:W-:Y:S01]  /*9eb0*/  SHF.R.S32.HI R0, RZ, 0x1f, R13 ;  /* 0x0000001fff007819 */ /* 0x002fe2000001140d */
[----:B------:R-:W-:Y:S01]  /*9ec0*/  UIADD3 UR4, UR13, UR4, URZ ;  /* 0x000000040d047290 */ /* 0x000fe2000fffe03f */
[----:B------:R-:W-:Y:S02]  /*9ed0*/  IMAD.U32 R19, RZ, RZ, UR7 ;  /* 0x00000007ff137e24 */ /* 0x000fe4000f8e00ff */
[-C--:B------:R-:W-:Y:S01]  /*9ee0*/  LEA.HI R15, R0, R13.reuse, RZ, 0x5 ;  /* 0x0000000d000f7211 */ /* 0x080fe200078f28ff */
[----:B--2---:R-:W-:Y:S01]  /*9ef0*/  IMAD R8, R8, c[0x0][0x550], R3 ;  /* 0x0001540008087a24 */ /* 0x004fe200078e0203 */
[----:B------:R-:W-:Y:S01]  /*9f00*/  LEA.HI R0, R0, R13, RZ, 0x2 ;  /* 0x0000000d00007211 */ /* 0x000fe200078f10ff */
[----:B------:R-:W-:Y:S01]  /*9f10*/  IMAD.U32 R17, RZ, RZ, UR4 ;  /* 0x00000004ff117e24 */ /* 0x000fe2000f8e00ff */
[----:B------:R-:W-:Y:S01]  /*9f20*/  LOP3.LUT R6, R15, 0xffffffe0, RZ, 0xc0, !PT ;  /* 0xffffffe00f067812 */ /* 0x000fe200078ec0ff */
[----:B---3--:R-:W-:Y:S01]  /*9f30*/  IMAD.WIDE.U32 R18, R10, c[0x0][0x4d8], R18 ;  /* 0x000136000a127a25 */ /* 0x008fe200078e0012 */
[----:B------:R-:W-:-:S02]  /*9f40*/  SHF.R.S32.HI R12, RZ, 0x5, R15 ;  /* 0x00000005ff0c7819 */ /* 0x000fc4000001140f */
[----:B------:R-:W-:Y:S01]  /*9f50*/  SHF.R.S32.HI R15, RZ, 0x1f, R15 ;  /* 0x0000001fff0f7819 */ /* 0x000fe2000001140f */
[----:B------:R-:W-:Y:S01]  /*9f60*/  IMAD.IADD R6, R13, 0x1, -R6 ;  /* 0x000000010d067824 */ /* 0x000fe200078e0a06 */
[----:B------:R-:W-:Y:S01]  /*9f70*/  LOP3.LUT R0, R0, 0xfffffffc, RZ, 0xc0, !PT ;  /* 0xfffffffc00007812 */ /* 0x000fe200078ec0ff */
[----:B------:R-:W-:Y:S01]  /*9f80*/  IMAD.WIDE.U32 R16, R10, c[0x0][0x440], R16 ;  /* 0x000110000a107a25 */ /* 0x000fe200078e0010 */
[----:B------:R-:W-:Y:S02]  /*9f90*/  LEA.HI R15, R15, R12, RZ, 0x3 ;  /* 0x0000000c0f0f7211 */ /* 0x000fe400078f18ff */
[----:B------:R-:W-:Y:S01]  /*9fa0*/  IADD3 R13, -R0, R13, RZ ;  /* 0x0000000d000d7210 */ /* 0x000fe20007ffe1ff */
[----:B------:R-:W-:Y:S01]  /*9fb0*/  IMAD.MOV.U32 R22, RZ, RZ, R16 ;  /* 0x000000ffff167224 */ /* 0x000fe200078e0010 */
[----:B------:R-:W-:Y:S01]  /*9fc0*/  LOP3.LUT R15, R15, 0xffffff8, RZ, 0xc0, !PT ;  /* 0x0ffffff80f0f7812 */ /* 0x000fe200078ec0ff */
[----:B------:R-:W1:Y:S01]  /*9fd0*/  S2R R0, SR_CTAID.X ;  /* 0x0000000000007919 */ /* 0x000e620000002500 */
[----:B------:R-:W-:-:S02]  /*9fe0*/  SHF.R.S32.HI R3, RZ, 0x1f, R6 ;  /* 0x0000001fff037819 */ /* 0x000fc40000011406 */
[----:B------:R-:W-:Y:S01]  /*9ff0*/  SHF.R.S32.HI R9, RZ, 0x1f, R10 ;  /* 0x0000001fff097819 */ /* 0x000fe2000001140a */
[----:B------:R-:W-:Y:S01]  /*a000*/  IMAD.IADD R15, R12, 0x1, -R15 ;  /* 0x000000010c0f7824 */ /* 0x000fe200078e0a0f */
[----:B------:R-:W-:Y:S02]  /*a010*/  LEA.HI R12, R13, R13, RZ, 0x1 ;  /* 0x0000000d0d0c7211 */ /* 0x000fe400078f08ff */
[----:B------:R-:W-:Y:S02]  /*a020*/  LEA.HI R3, R3, R6, RZ, 0x2 ;  /* 0x0000000603037211 */ /* 0x000fe400078f10ff */
[----:B------:R-:W-:Y:S02]  /*a030*/  LOP3.LUT R12, R12, 0x1ffffffe, RZ, 0xc0, !PT ;  /* 0x1ffffffe0c0c7812 */ /* 0x000fe400078ec0ff */
[----:B------:R-:W-:Y:S02]  /*a040*/  SHF.R.S32.HI R14, RZ, 0x2, R3 ;  /* 0x00000002ff0e7819 */ /* 0x000fe40000011403 */
[----:B------:R-:W-:Y:S01]  /*a050*/  IADD3 R12, R13, -R12, RZ ;  /* 0x8000000c0d0c7210 */ /* 0x000fe20007ffe0ff */
[----:B------:R-:W-:Y:S01]  /*a060*/  IMAD R13, R9, c[0x0][0x4d8], RZ ;  /* 0x00013600090d7a24 */ /* 0x000fe200078e02ff */
[----:B------:R-:W-:Y:S01]  /*a070*/  LOP3.LUT R3, R3, 0x7ffffffc, RZ, 0xc0, !PT ;  /* 0x7ffffffc03037812 */ /* 0x000fe200078ec0ff */
[----:B------:R-:W-:-:S02]  /*a080*/  IMAD R15, R15, 0x10, R14 ;  /* 0x000000100f0f7824 */ /* 0x000fc400078e020e */
[----:B------:R-:W-:Y:S02]  /*a090*/  IMAD R9, R9, c[0x0][0x440], RZ ;  /* 0x0001100009097a24 */ /* 0x000fe400078e02ff */
[----:B------:R-:W-:Y:S02]  /*a0a0*/  IMAD R21, R12, 0x8, R15 ;  /* 0x000000080c157824 */ /* 0x000fe400078e020f */
[C---:B------:R-:W-:Y:S02]  /*a0b0*/  IMAD R9, R10.reuse, c[0x0][0x444], R9 ;  /* 0x000111000a097a24 */ /* 0x040fe400078e0209 */
[----:B------:R-:W-:Y:S01]  /*a0c0*/  IMAD R13, R10, c[0x0][0x4dc], R13 ;  /* 0x000137000a0d7a24 */ /* 0x000fe200078e020d */
[C---:B-1----:R-:W-:Y:S01]  /*a0d0*/  LEA R21, R0.reuse, R21, 0x7 ;  /* 0x0000001500157211 */ /* 0x042fe200078e38ff */
[----:B------:R-:W-:Y:S01]  /*a0e0*/  IMAD.IADD R23, R17, 0x1, R9 ;  /* 0x0000000111177824 */ /* 0x000fe200078e0209 */
[----:B------:R-:W-:Y:S01]  /*a0f0*/  SHF.R.S32.HI R10, RZ, 0x1f, R8 ;  /* 0x0000001fff0a7819 */ /* 0x000fe20000011408 */
[----:B------:R-:W-:Y:S01]  /*a100*/  IMAD.IADD R19, R19, 0x1, R13 ;  /* 0x0000000113137824 */ /* 0x000fe200078e020d */
[----:B------:R-:W-:Y:S01]  /*a110*/  MOV R12, R21 ;  /* 0x00000015000c7202 */ /* 0x000fe20000000f00 */
[----:B------:R-:W-:Y:S01]  /*a120*/  @P1 IMAD.HI.U32 R9, R21, c[0x0][0x4ec], RZ ;  /* 0x00013b0015091a27 */ /* 0x000fe200078e00ff */
[----:B------:R-:W-:-:S03]  /*a130*/  LEA R0, R0, R15, 0x7 ;  /* 0x0000000f00007211 */ /* 0x000fc600078e38ff */
[C---:B------:R-:W-:Y:S01]  /*a140*/  IMAD R13, R10.reuse, c[0x0][0x4e0], RZ ;  /* 0x000138000a0d7a24 */ /* 0x040fe200078e02ff */
[----:B------:R-:W-:Y:S01]  /*a150*/  @P1 SHF.R.U32.HI R12, RZ, c[0x0][0x4f0], R9 ;  /* 0x00013c00ff0c1a19 */ /* 0x000fe20000011609 */
[----:B------:R-:W-:Y:S01]  /*a160*/  IMAD R17, R10, c[0x0][0x448], RZ ;  /* 0x000112000a117a24 */ /* 0x000fe200078e02ff */
[----:B------:R-:W-:Y:S01]  /*a170*/  MOV R9, R21 ;  /* 0x0000001500097202 */ /* 0x000fe20000000f00 */
[C---:B------:R-:W-:Y:S01]  /*a180*/  IMAD R13, R8.reuse, c[0x0][0x4e4], R13 ;  /* 0x00013900080d7a24 */ /* 0x040fe200078e020d */
[--C-:B------:R-:W-:Y:S01]  /*a190*/  SHF.R.S32.HI R14, RZ, 0x1f, R12.reuse ;  /* 0x0000001fff0e7819 */ /* 0x100fe2000001140c */
[----:B------:R-:W-:Y:S02]  /*a1a0*/  IMAD.MOV R10, RZ, RZ, -R12 ;  /* 0x000000ffff0a7224 */ /* 0x000fe400078e0a0c */
[C---:B------:R-:W-:Y:S02]  /*a1b0*/  IMAD R17, R8.reuse, c[0x0][0x44c], R17 ;  /* 0x0001130008117a24 */ /* 0x040fe400078e0211 */
[----:B------:R-:W-:-:S04]  /*a1c0*/  IMAD.WIDE.U32 R22, R8, c[0x0][0x448], R22 ;  /* 0x0001120008167a25 */ /* 0x000fc800078e0016 */
[----:B------:R-:W-:-:S04]  /*a1d0*/  IMAD.WIDE.U32 R18, R8, c[0x0][0x4e0], R18 ;  /* 0x0001380008127a25 */ /* 0x000fc800078e0012 */
[----:B------:R-:W-:Y:S01]  /*a1e0*/  @P1 IMAD.HI.U32 R8, R21, c[0x0][0x4ec], RZ ;  /* 0x00013b0015081a27 */ /* 0x000fe200078e00ff */
[----:B------:R-:W-:Y:S01]  /*a1f0*/  BAR.SYNC.DEFER_BLOCKING 0x1, 0x100 ;  /* 0x0044000000007b1d */ /* 0x000fe20000010000 */
[----:B------:R-:W-:Y:S02]  /*a200*/  IADD3 R12, P0, R12, R18, RZ ;  /* 0x000000120c0c7210 */ /* 0x000fe40007f1e0ff */
[----:B------:R-:W-:Y:S01]  /*a210*/  IMAD R10, R10, c[0x0][0x4e8], R21 ;  /* 0x00013a000a0a7a24 */ /* 0x000fe200078e0215 */
[----:B------:R-:W-:Y:S01]  /*a220*/  @P1 SHF.R.U32.HI R9, RZ, c[0x0][0x4f0], R8 ;  /* 0x00013c00ff091a19 */ /* 0x000fe20000011608 */
[----:B------:R-:W-:Y:S01]  /*a230*/  IMAD.IADD R23, R23, 0x1, R17 ;  /* 0x0000000117177824 */ /* 0x000fe200078e0211 */
[----:B------:R-:W-:Y:S01]  /*a240*/  IADD3.X R13, R14, R19, R13, P0, !PT ;  /* 0x000000130e0d7210 */ /* 0x000fe200007fe40d */
[----:B------:R-:W-:Y:S01]  /*a250*/  IMAD.IADD R3, R6, 0x1, -R3 ;  /* 0x0000000106037824 */ /* 0x000fe200078e0a03 */
[----:B------:R-:W-:Y:S01]  /*a260*/  SHF.R.S32.HI R8, RZ, 0x1f, R10 ;  /* 0x0000001fff087819 */ /* 0x000fe2000001140a */
[C---:B------:R-:W-:Y:S01]  /*a270*/  IMAD.WIDE.U32 R22, R9.reuse, c[0x0][0x430], R22 ;  /* 0x00010c0009167a25 */ /* 0x040fe200078e0016 */
[----:B------:R-:W-:-:S02]  /*a280*/  IADD3 R14, -R9, RZ, RZ ;  /* 0x000000ff090e7210 */ /* 0x000fc40007ffe1ff */
[----:B------:R-:W-:Y:S01]  /*a290*/  LOP3.LUT P1, RZ, R6, 0x3, RZ, 0xc0, !PT ;  /* 0x0000000306ff7812 */ /* 0x000fe2000782c0ff */
[----:B------:R-:W-:Y:S01]  /*a2a0*/  IMAD R17, R8, c[0x0][0x4c8], RZ ;  /* 0x0001320008117a24 */ /* 0x000fe200078e02ff */
[----:B------:R-:W-:Y:S01]  /*a2b0*/  SHF.R.S32.HI R8, RZ, 0x1f, R9 ;  /* 0x0000001fff087819 */ /* 0x000fe20000011409 */
[----:B------:R-:W-:Y:S01]  /*a2c0*/  IMAD.WIDE.U32 R12, R10, c[0x0][0x4c8], R12 ;  /* 0x000132000a0c7a25 */ /* 0x000fe200078e000c */
[----:B------:R-:W-:-:S03]  /*a2d0*/  ISETP.GE.OR P2, PT, R0, R11, P1 ;  /* 0x0000000b0000720c */ /* 0x000fc60000f46670 */
[----:B------:R-:W-:Y:S01]  /*a2e0*/  IMAD R17, R10, c[0x0][0x4cc], R17 ;  /* 0x000133000a117a24 */ /* 0x000fe200078e0211 */
[----:B------:R-:W-:Y:S01]  /*a2f0*/  LEA R10, P0, R12, c[0x0][0x4a8], 0x2 ;  /* 0x00012a000c0a7a11 */ /* 0x000fe200078010ff */
[----:B------:R-:W-:Y:S02]  /*a300*/  IMAD R14, R14, c[0x0][0x4e8], R21 ;  /* 0x00013a000e0e7a24 */ /* 0x000fe400078e0215 */
[----:B------:R-:W-:Y:S02]  /*a310*/  IMAD.IADD R17, R13, 0x1, R17 ;  /* 0x000000010d117824 */ /* 0x000fe400078e0211 */
[----:B------:R-:W-:Y:S01]  /*a320*/  IMAD R8, R8, c[0x0][0x430], RZ ;  /* 0x00010c0008087a24 */ /* 0x000fe200078e02ff */
[----:B------:R-:W-:Y:S02]  /*a330*/  SHFL.IDX PT, R18, R10, 0x1, 0x1c1f ;  /* 0x003c1f000a127f89 */ /* 0x000fe400000e0000 */
[----:B------:R-:W-:Y:S01]  /*a340*/  LEA.HI.X R17, R12, c[0x0][0x4ac], R17, 0x2, P0 ;  /* 0x00012b000c117a11 */ /* 0x000fe200000f1411 */
[----:B------:R-:W-:Y:S01]  /*a350*/  IMAD R9, R9, c[0x0][0x434], R8 ;  /* 0x00010d0009097a24 */ /* 0x000fe200078e0208 */
[----:B------:R-:W-:Y:S01]  /*a360*/  SHFL.IDX PT, R12, R10, RZ, 0x1c1f ;  /* 0x001c1fff0a0c7589 */ /* 0x000fe200000e0000 */
[----:B------:R-:W-:-:S02]  /*a370*/  SHF.R.S32.HI R8, RZ, 0x1f, R14 ;  /* 0x0000001fff087819 */ /* 0x000fc4000001140e */
[----:B------:R-:W-:Y:S01]  /*a380*/  IMAD.IADD R23, R23, 0x1, R9 ;  /* 0x0000000117177824 */ /* 0x000fe200078e0209 */
[----:B------:R-:W1:Y:S02]  /*a390*/  SHFL.IDX PT, R13, R17, RZ, 0x1c1f ;  /* 0x001c1fff110d7589 */ /* 0x000e6400000e0000 */
[----:B------:R-:W-:Y:S01]  /*a3a0*/  IMAD R9, R8, c[0x0][0x428], RZ ;  /* 0x00010a0008097a24 */ /* 0x000fe200078e02ff */
[----:B------:R-:W-:Y:S01]  /*a3b0*/  IADD3 R8, R0, 0x8, RZ ;  /* 0x0000000800087810 */ /* 0x000fe20007ffe0ff */
[----:B------:R-:W2:Y:S01]  /*a3c0*/  SHFL.IDX PT, R19, R17, 0x1, 0x1c1f ;  /* 0x003c1f0011137f89 */ /* 0x000ea200000e0000 */
[----:B------:R-:W-:Y:S02]  /*a3d0*/  IMAD.WIDE.U32 R22, R14, c[0x0][0x428], R22 ;  /* 0x00010a000e167a25 */ /* 0x000fe400078e0016 */
[----:B------:R-:W-:Y:S02]  /*a3e0*/  ISETP.GE.OR P1, PT, R8, R11, P1 ;  /* 0x0000000b0800720c */ /* 0x000fe40000f26670 */
[----:B------:R-:W-:-:S05]  /*a3f0*/  IMAD R9, R14, c[0x0][0x42c], R9 ;  /* 0x00010b000e097a24 */ /* 0x000fca00078e0209 */
[----:B------:R-:W-:Y:S02]  /*a400*/  IADD3 R14, R23, R9, RZ ;  /* 0x00000009170e7210 */ /* 0x000fe40007ffe0ff */
[----:B------:R-:W-:-:S04]  /*a410*/  LEA R9, P0, R22, c[0x0][0x400], 0x2 ;  /* 0x0001000016097a11 */ /* 0x000fc800078010ff */
[----:B------:R-:W-:Y:S01]  /*a420*/  LEA.HI.X R14, R22, c[0x0][0x404], R14, 0x2, P0 ;  /* 0x00010100160e7a11 */ /* 0x000fe200000f140e */
[----:B------:R3:W4:Y:S01]  /*a430*/  SHFL.IDX PT, R16, R9, RZ, 0x1c1f ;  /* 0x001c1fff09107589 */ /* 0x00072200000e0000 */
[----:B------:R-:W-:-:S03]  /*a440*/  ISETP.GE.AND P0, PT, R8, R11, PT ;  /* 0x0000000b0800720c */ /* 0x000fc60003f06270 */
[----:B-1----:R3:W-:Y:S04]  /*a450*/  @!P2 ST.E [R12.64], R2 ;  /* 0x000000020c00a985 */ /* 0x0027e8000c10190e */
[----:B--2---:R3:W-:Y:S01]  /*a460*/  @!P1 ST.E [R18.64], R7 ;  /* 0x0000000712009985 */ /* 0x0047e2000c10190e */
[----:B------:R-:W-:Y:S02]  /*a470*/  ISETP.GE.AND P1, PT, R0, R11, PT ;  /* 0x0000000b0000720c */ /* 0x000fe40003f26270 */
[----:B------:R-:W-:Y:S01]  /*a480*/  SHF.L.U32 R11, R3, 0x1, RZ ;  /* 0x00000001030b7819 */ /* 0x000fe200000006ff */
[----:B------:R3:W1:Y:S10]  /*a490*/  SHFL.IDX PT, R17, R14, RZ, 0x1c1f ;  /* 0x001c1fff0e117589 */ /* 0x00067400000e0000 */
[----:B------:R-:W-:Y:S05]  /*a4a0*/  @P1 BRA `(.L_x_9) ;  /* 0x000005d000001947 */ /* 0x000fea0003800000 */
[C---:B---3--:R-:W-:Y:S02]  /*a4b0*/  IADD3 R7, R11.reuse, 0x8, RZ ;  /* 0x000000080b077810 */ /* 0x048fe40007ffe0ff */
[----:B------:R-:W-:-:S02]  /*a4c0*/  IADD3 R3, R11, 0x10, RZ ;  /* 0x000000100b037810 */ /* 0x000fc40007ffe0ff */
[----:B------:R-:W-:Y:S02]  /*a4d0*/  IADD3 R2, R11, 0x18, RZ ;  /* 0x000000180b027810 */ /* 0x000fe40007ffe0ff */
[----:B------:R-:W-:Y:S02]  /*a4e0*/  ISETP.GE.AND P3, PT, R7, c[0x0][0x3c8], PT ;  /* 0x0000f20007007a0c */ /* 0x000fe40003f66270 */
[----:B------:R-:W-:Y:S02]  /*a4f0*/  ISETP.GE.AND P2, PT, R3, c[0x0][0x3c8], PT ;  /* 0x0000f20003007a0c */ /* 0x000fe40003f46270 */
[----:B------:R-:W-:Y:S02]  /*a500*/  ISETP.GE.AND P1, PT, R2, c[0x0][0x3c8], PT ;  /* 0x0000f20002007a0c */ /* 0x000fe40003f26270 */
[C---:B------:R-:W-:Y:S02]  /*a510*/  ISETP.GE.AND P4, PT, R11.reuse, c[0x0][0x3c8], PT ;  /* 0x0000f2000b007a0c */ /* 0x040fe40003f86270 */
[----:B------:R-:W-:-:S02]  /*a520*/  IADD3 R0, R11, 0x20, RZ ;  /* 0x000000200b007810 */ /* 0x000fc40007ffe0ff */
[----:B------:R-:W-:Y:S02]  /*a530*/  IADD3 R10, R11, 0x28, RZ ;  /* 0x000000280b0a7810 */ /* 0x000fe40007ffe0ff */
[----:B------:R-:W-:Y:S02]  /*a540*/  ISETP.GE.AND P6, PT, R0, c[0x0][0x3c8], PT ;  /* 0x0000f20000007a0c */ /* 0x000fe40003fc6270 */
[----:B------:R-:W-:Y:S02]  /*a550*/  @!P3 LEA.HI R7, R7, R7, RZ, 0x1 ;  /* 0x000000070707b211 */ /* 0x000fe400078f08ff */
[----:B------:R-:W-:Y:S02]  /*a560*/  @!P2 LEA.HI R3, R3, R3, RZ, 0x1 ;  /* 0x000000030303a211 */ /* 0x000fe400078f08ff */
[----:B------:R-:W-:Y:S01]  /*a570*/  @!P1 LEA.HI R2, R2, R2, RZ, 0x1 ;  /* 0x0000000202029211 */ /* 0x000fe200078f08ff */
[----:B-1--4-:R-:W-:Y:S01]  /*a580*/  @!P4 IMAD.WIDE R12, R11, 0x4, R16 ;  /* 0x000000040b0cc825 */ /* 0x012fe200078e0210 */
[----:B------:R-:W-:-:S02]  /*a590*/  @!P3 LOP3.LUT R7, R7, 0xfffffffe, RZ, 0xc0, !PT ;  /* 0xfffffffe0707b812 */ /* 0x000fc400078ec0ff */
[----:B------:R-:W-:Y:S02]  /*a5a0*/  @!P2 LOP3.LUT R3, R3, 0xfffffffe, RZ, 0xc0, !PT ;  /* 0xfffffffe0303a812 */ /* 0x000fe400078ec0ff */
[----:B------:R-:W-:Y:S01]  /*a5b0*/  @!P1 LOP3.LUT R21, R2, 0xfffffffe, RZ, 0xc0, !PT ;  /* 0xfffffffe02159812 */ /* 0x000fe200078ec0ff */
[--C-:B------:R-:W-:Y:S01]  /*a5c0*/  @!P3 IMAD.WIDE R6, R7, 0x4, R16.reuse ;  /* 0x000000040706b825 */ /* 0x100fe200078e0210 */
[----:B------:R1:W-:Y:S01]  /*a5d0*/  @!P4 ST.E.64 [R12.64], R128 ;  /* 0x000000800c00c985 */ /* 0x0003e2000c101b0e */
[----:B------:R-:W-:Y:S02]  /*a5e0*/  IADD3 R8, R11, 0x30, RZ ;  /* 0x000000300b087810 */ /* 0x000fe40007ffe0ff */
[----:B------:R-:W-:Y:S01]  /*a5f0*/  @!P2 IMAD.WIDE R18, R3, 0x4, R16 ;  /* 0x000000040312a825 */ /* 0x000fe200078e0210 */
[C---:B------:R-:W-:Y:S01]  /*a600*/  IADD3 R3, R11.reuse, 0x38, RZ ;  /* 0x000000380b037810 */ /* 0x040fe20007ffe0ff */
[----:B------:R2:W-:Y:S01]  /*a610*/  @!P3 ST.E.64 [R6.64], R124 ;  /* 0x0000007c0600b985 */ /* 0x0005e2000c101b0e */
[----:B------:R-:W-:-:S02]  /*a620*/  IADD3 R15, R11, 0x40, RZ ;  /* 0x000000400b0f7810 */ /* 0x000fc40007ffe0ff */
[----:B------:R-:W-:Y:S01]  /*a630*/  ISETP.GE.AND P5, PT, R10, c[0x0][0x3c8], PT ;  /* 0x0000f2000a007a0c */ /* 0x000fe20003fa6270 */
[----:B------:R3:W-:Y:S01]  /*a640*/  @!P2 ST.E.64 [R18.64], R120 ;  /* 0x000000781200a985 */ /* 0x0007e2000c101b0e */
[----:B------:R-:W-:Y:S02]  /*a650*/  IADD3 R2, R11, 0x48, RZ ;  /* 0x000000480b027810 */ /* 0x000fe40007ffe0ff */
[----:B------:R-:W-:Y:S02]  /*a660*/  ISETP.GE.AND P4, PT, R8, c[0x0][0x3c8], PT ;  /* 0x0000f20008007a0c */ /* 0x000fe40003f86270 */
[----:B------:R-:W-:Y:S02]  /*a670*/  ISETP.GE.AND P3, PT, R3, c[0x0][0x3c8], PT ;  /* 0x0000f20003007a0c */ /* 0x000fe40003f66270 */
[----:B------:R-:W-:Y:S02]  /*a680*/  ISETP.GE.AND P2, PT, R15, c[0x0][0x3c8], PT ;  /* 0x0000f2000f007a0c */ /* 0x000fe40003f46270 */
[----:B------:R-:W-:-:S02]  /*a690*/  @!P6 LEA.HI R0, R0, R0, RZ, 0x1 ;  /* 0x000000000000e211 */ /* 0x000fc400078f08ff */
[----:B------:R-:W-:Y:S02]  /*a6a0*/  IADD3 R20, R11, 0x60, RZ ;  /* 0x000000600b147810 */ /* 0x000fe40007ffe0ff */
[----:B------:R-:W-:-:S03]  /*a6b0*/  @!P5 LEA.HI R10, R10, R10, RZ, 0x1 ;  /* 0x0000000a0a0ad211 */ /* 0x000fc600078f08ff */
[----:B------:R-:W-:Y:S02]  /*a6c0*/  @!P4 LEA.HI R8, R8, R8, RZ, 0x1 ;  /* 0x000000080808c211 */ /* 0x000fe400078f08ff */
[----:B------:R-:W-:Y:S01]  /*a6d0*/  @!P3 LEA.HI R3, R3, R3, RZ, 0x1 ;  /* 0x000000030303b211 */ /* 0x000fe200078f08ff */
[----:B-1----:R-:W-:Y:S01]  /*a6e0*/  @!P1 IMAD.WIDE R12, R21, 0x4, R16 ;  /* 0x00000004150c9825 */ /* 0x002fe200078e0210 */
[----:B------:R-:W-:Y:S02]  /*a6f0*/  @!P2 LEA.HI R15, R15, R15, RZ, 0x1 ;  /* 0x0000000f0f0fa211 */ /* 0x000fe400078f08ff */
[----:B------:R-:W-:Y:S02]  /*a700*/  @!P4 LOP3.LUT R21, R8, 0xfffffffe, RZ, 0xc0, !PT ;  /* 0xfffffffe0815c812 */ /* 0x000fe400078ec0ff */
[----:B------:R1:W-:Y:S01]  /*a710*/  @!P1 ST.E.64 [R12.64], R116 ;  /* 0x000000740c009985 */ /* 0x0003e2000c101b0e */
[----:B------:R-:W-:Y:S02]  /*a720*/  ISETP.GE.AND P1, PT, R2, c[0x0][0x3c8], PT ;  /* 0x0000f20002007a0c */ /* 0x000fe40003f26270 */
[----:B--2---:R-:W-:-:S02]  /*a730*/  @!P6 LOP3.LUT R7, R0, 0xfffffffe, RZ, 0xc0, !PT ;  /* 0xfffffffe0007e812 */ /* 0x004fc400078ec0ff */
[----:B---3--:R-:W-:Y:S02]  /*a740*/  @!P5 LOP3.LUT R19, R10, 0xfffffffe, RZ, 0xc0, !PT ;  /* 0xfffffffe0a13d812 */ /* 0x008fe400078ec0ff */
[----:B------:R-:W-:Y:S01]  /*a750*/  @!P3 LOP3.LUT R3, R3, 0xfffffffe, RZ, 0xc0, !PT ;  /* 0xfffffffe0303b812 */ /* 0x000fe200078ec0ff */
[----:B------:R-:W-:Y:S01]  /*a760*/  @!P6 IMAD.WIDE R6, R7, 0x4, R16 ;  /* 0x000000040706e825 */ /* 0x000fe200078e0210 */
[----:B------:R-:W-:Y:S02]  /*a770*/  @!P2 LOP3.LUT R15, R15, 0xfffffffe, RZ, 0xc0, !PT ;  /* 0xfffffffe0f0fa812 */ /* 0x000fe400078ec0ff */
[C---:B------:R-:W-:Y:S02]  /*a780*/  IADD3 R0, R11.reuse, 0x50, RZ ;  /* 0x000000500b007810 */ /* 0x040fe40007ffe0ff */
[----:B------:R2:W-:Y:S01]  /*a790*/  @!P6 ST.E.64 [R6.64], R4 ;  /* 0x000000040600e985 */ /* 0x0005e2000c101b0e */
[----:B------:R-:W-:Y:S02]  /*a7a0*/  @!P1 LEA.HI R2, R2, R2, RZ, 0x1 ;  /* 0x0000000202029211 */ /* 0x000fe400078f08ff */
[----:B------:R-:W-:-:S02]  /*a7b0*/  IADD3 R8, R11, 0x58, RZ ;  /* 0x000000580b087810 */ /* 0x000fc40007ffe0ff */
[----:B------:R-:W-:Y:S02]  /*a7c0*/  ISETP.GE.AND P6, PT, R0, c[0x0][0x3c8], PT ;  /* 0x0000f20000007a0c */ /* 0x000fe40003fc6270 */
[----:B------:R-:W-:Y:S01]  /*a7d0*/  IADD3 R10, R11, 0x78, RZ ;  /* 0x000000780b0a7810 */ /* 0x000fe20007ffe0ff */
[----:B-1----:R-:W-:-:S10]  /*a7e0*/  @!P5 IMAD.WIDE R12, R19, 0x4, R16 ;  /* 0x00000004130cd825 */ /* 0x002fd400078e0210 */
[----:B------:R-:W-:Y:S01]  /*a7f0*/  @!P6 LEA.HI R0, R0, R0, RZ, 0x1 ;  /* 0x000000000000e211 */ /* 0x000fe200078f08ff */
[----:B------:R-:W-:Y:S01]  /*a800*/  @!P4 IMAD.WIDE R18, R21, 0x4, R16 ;  /* 0x000000041512c825 */ /* 0x000fe200078e0210 */
[----:B------:R1:W-:Y:S01]  /*a810*/  @!P5 ST.E.64 [R12.64], R108 ;  /* 0x0000006c0c00d985 */ /* 0x0003e2000c101b0e */
[----:B------:R-:W-:-:S03]  /*a820*/  ISETP.GE.AND P5, PT, R8, c[0x0][0x3c8], PT ;  /* 0x0000f20008007a0c */ /* 0x000fc60003fa6270 */
[----:B------:R3:W-:Y:S01]  /*a830*/  @!P4 ST.E.64 [R18.64], R104 ;  /* 0x000000681200c985 */ /* 0x0007e2000c101b0e */
[----:B------:R-:W-:Y:S02]  /*a840*/  ISETP.GE.AND P4, PT, R20, c[0x0][0x3c8], PT ;  /* 0x0000f20014007a0c */ /* 0x000fe40003f86270 */
[----:B--2---:R-:W-:Y:S01]  /*a850*/  @!P1 LOP3.LUT R5, R2, 0xfffffffe, RZ, 0xc0, !PT ;  /* 0xfffffffe02059812 */ /* 0x004fe200078ec0ff */
[----:B------:R-:W-:-:S04]  /*a860*/  @!P3 IMAD.WIDE R2, R3, 0x4, R16 ;  /* 0x000000040302b825 */ /* 0x000fc800078e0210 */
[--C-:B------:R-:W-:Y:S01]  /*a870*/  @!P2 IMAD.WIDE R6, R15, 0x4, R16.reuse ;  /* 0x000000040f06a825 */ /* 0x100fe200078e0210 */
[----:B------:R-:W-:Y:S01]  /*a880*/  IADD3 R15, R11, 0x68, RZ ;  /* 0x000000680b0f7810 */ /* 0x000fe20007ffe0ff */
[----:B------:R2:W-:Y:S01]  /*a890*/  @!P3 ST.E.64 [R2.64], R100 ;  /* 0x000000640200b985 */ /* 0x0005e2000c101b0e */
[----:B------:R-:W-:Y:S01]  /*a8a0*/  @!P5 LEA.HI R8, R8, R8, RZ, 0x1 ;  /* 0x000000080808d211 */ /* 0x000fe200078f08ff */
[----:B------:R-:W-:Y:S01]  /*a8b0*/  @!P1 IMAD.WIDE R4, R5, 0x4, R16 ;  /* 0x0000000405049825 */ /* 0x000fe200078e0210 */
[----:B------:R-:W-:Y:S01]  /*a8c0*/  ISETP.GE.AND P3, PT, R15, c[0x0][0x3c8], PT ;  /* 0x0000f2000f007a0c */ /* 0x000fe20003f66270 */
[----:B------:R4:W-:Y:S01]  /*a8d0*/  @!P2 ST.E.64 [R6.64], R96 ;  /* 0x000000600600a985 */ /* 0x0009e2000c101b0e */
[----:B------:R-:W-:-:S03]  /*a8e0*/  @!P4 LEA.HI R20, R20, R20, RZ, 0x1 ;  /* 0x000000141414c211 */ /* 0x000fc600078f08ff */
[----:B------:R5:W-:Y:S01]  /*a8f0*/  @!P1 ST.E.64 [R4.64], R92 ;  /* 0x0000005c04009985 */ /* 0x000be2000c101b0e */
[----:B------:R-:W-:Y:S02]  /*a900*/  ISETP.GE.AND P1, PT, R10, c[0x0][0x3c8], PT ;  /* 0x0000f2000a007a0c */ /* 0x000fe40003f26270 */
[----:B-1----:R-:W-:-:S05]  /*a910*/  IADD3 R12, R11, 0x70, RZ ;  /* 0x000000700b0c7810 */ /* 0x002fca0007ffe0ff */
[----:B------:R-:W-:Y:S02]  /*a920*/  @!P3 LEA.HI R15, R15, R15, RZ, 0x1 ;  /* 0x0000000f0f0fb211 */ /* 0x000fe400078f08ff */
[----:B------:R-:W-:Y:S02]  /*a930*/  ISETP.GE.AND P2, PT, R12, c[0x0][0x3c8], PT ;  /* 0x0000f2000c007a0c */ /* 0x000fe40003f46270 */
[----:B------:R-:W-:Y:S02]  /*a940*/  @!P3 LOP3.LUT R15, R15, 0xfffffffe, RZ, 0xc0, !PT ;  /* 0xfffffffe0f0fb812 */ /* 0x000fe400078ec0ff */
[----:B------:R-:W-:-:S04]  /*a950*/  @!P1 LEA.HI R10, R10, R10, RZ, 0x1 ;  /* 0x0000000a0a0a9211 */ /* 0x000fc800078f08ff */
[----:B---3--:R-:W-:Y:S02]  /*a960*/  @!P1 LOP3.LUT R19, R10, 0xfffffffe, RZ, 0xc0, !PT ;  /* 0xfffffffe0a139812 */ /* 0x008fe400078ec0ff */
[----:B--2---:R-:W-:-:S03]  /*a970*/  @!P6 LOP3.LUT R3, R0, 0xfffffffe, RZ, 0xc0, !PT ;  /* 0xfffffffe0003e812 */ /* 0x004fc600078ec0ff */
[----:B------:R-:W-:Y:S02]  /*a980*/  @!P2 LEA.HI R12, R12, R12, RZ, 0x1 ;  /* 0x0000000c0c0ca211 */ /* 0x000fe400078f08ff */
[----:B----4-:R-:W-:Y:S01]  /*a990*/  @!P4 LOP3.LUT R7, R20, 0xfffffffe, RZ, 0xc0, !PT ;  /* 0xfffffffe1407c812 */ /* 0x010fe200078ec0ff */
[--C-:B------:R-:W-:Y:S01]  /*a9a0*/  @!P6 IMAD.WIDE R2, R3, 0x4, R16.reuse ;  /* 0x000000040302e825 */ /* 0x100fe200078e0210 */
[----:B------:R-:W-:Y:S02]  /*a9b0*/  @!P2 LOP3.LUT R13, R12, 0xfffffffe, RZ, 0xc0, !PT ;  /* 0xfffffffe0c0da812 */ /* 0x000fe400078ec0ff */
[----:B-----5:R-:W-:Y:S01]  /*a9c0*/  @!P5 LOP3.LUT R5, R8, 0xfffffffe, RZ, 0xc0, !PT ;  /* 0xfffffffe0805d812 */ /* 0x020fe200078ec0ff */
[--C-:B------:R-:W-:Y:S01]  /*a9d0*/  @!P4 IMAD.WIDE R6, R7, 0x4, R16.reuse ;  /* 0x000000040706c825 */ /* 0x100fe200078e0210 */
[----:B------:R1:W-:Y:S03]  /*a9e0*/  @!P6 ST.E.64 [R2.64], R88 ;  /* 0x000000580200e985 */ /* 0x0003e6000c101b0e */
[----:B------:R-:W-:-:S04]  /*a9f0*/  @!P5 IMAD.WIDE R4, R5, 0x4, R16 ;  /* 0x000000040504d825 */ /* 0x000fc800078e0210 */
[--C-:B------:R-:W-:Y:S01]  /*aa00*/  @!P3 IMAD.WIDE R20, R15, 0x4, R16.reuse ;  /* 0x000000040f14b825 */ /* 0x100fe200078e0210 */
[----:B------:R1:W-:Y:S03]  /*aa10*/  @!P5 ST.E.64 [R4.64], R84 ;  /* 0x000000540400d985 */ /* 0x0003e6000c101b0e */
[--C-:B------:R-:W-:Y:S01]  /*aa20*/  @!P2 IMAD.WIDE R12, R13, 0x4, R16.reuse ;  /* 0x000000040d0ca825 */ /* 0x100fe200078e0210 */
[----:B------:R1:W-:Y:S03]  /*aa30*/  @!P4 ST.E.64 [R6.64], R80 ;  /* 0x000000500600c985 */ /* 0x0003e6000c101b0e */
[----:B------:R-:W-:Y:S01]  /*aa40*/  @!P1 IMAD.WIDE R16, R19, 0x4, R16 ;  /* 0x0000000413109825 */ /* 0x000fe200078e0210 */
[----:B------:R1:W-:Y:S04]  /*aa50*/  @!P3 ST.E.64 [R20.64], R76 ;  /* 0x0000004c1400b985 */ /* 0x0003e8000c101b0e */
[----:B------:R1:W-:Y:S04]  /*aa60*/  @!P2 ST.E.64 [R12.64], R72 ;  /* 0x000000480c00a985 */ /* 0x0003e8000c101b0e */
[----:B------:R1:W-:Y:S02]  /*aa70*/  @!P1 ST.E.64 [R16.64], R68 ;  /* 0x0000004410009985 */ /* 0x0003e4000c101b0e */
.L_x_9:
[----:B------:R-:W-:Y:S05]  /*aa80*/  BSYNC B0 ;  /* 0x0000000000007941 */ /* 0x000fea0003800000 */
.L_x_8:
[----:B-1----:R1:W2:Y:S04]  /*aa90*/  SHFL.IDX PT, R5, R14, 0x1, 0x1c1f ;  /* 0x003c1f000e057f89 */ /* 0x0022a800000e0000 */
[----:B------:R1:W3:Y:S01]  /*aaa0*/  SHFL.IDX PT, R4, R9, 0x1, 0x1c1f ;  /* 0x003c1f0009047f89 */ /* 0x0002e200000e0000 */
[----:B------:R-:W-:Y:S05]  /*aab0*/  @P0 EXIT ;  /* 0x000000000000094d */ /* 0x000fea0003800000 */
[C---:B------:R-:W-:Y:S02]  /*aac0*/  ISETP.GE.AND P0, PT, R11.reuse, c[0x0][0x3c8], PT ;  /* 0x0000f2000b007a0c */ /* 0x040fe40003f06270 */
[----:B---3--:R-:W-:-:S02]  /*aad0*/  IADD3 R2, R11, 0x8, RZ ;  /* 0x000000080b027810 */ /* 0x008fc40007ffe0ff */
[C---:B------:R-:W-:Y:S02]  /*aae0*/  IADD3 R0, R11.reuse, 0x10, RZ ;  /* 0x000000100b007810 */ /* 0x040fe40007ffe0ff */
[----:B------:R-:W-:Y:S02]  /*aaf0*/  ISETP.GE.AND P6, PT, R2, c[0x0][0x3c8], PT ;  /* 0x0000f20002007a0c */ /* 0x000fe40003fc6270 */
[----:B------:R-:W-:Y:S02]  /*ab00*/  ISETP.GE.AND P5, PT, R0, c[0x0][0x3c8], PT ;  /* 0x0000f20000007a0c */ /* 0x000fe40003fa6270 */
[C---:B-1----:R-:W-:Y:S02]  /*ab10*/  IADD3 R9, R11.reuse, 0x18, RZ ;  /* 0x000000180b097810 */ /* 0x042fe40007ffe0ff */
[C---:B------:R-:W-:Y:S01]  /*ab20*/  IADD3 R8, R11.reuse, 0x20, RZ ;  /* 0x000000200b087810 */ /* 0x040fe20007ffe0ff */
[C---:B--2---:R-:W-:Y:S01]  /*ab30*/  @!P0 IMAD.WIDE R14, R11.reuse, 0x4, R4 ;  /* 0x000000040b0e8825 */ /* 0x044fe200078e0204 */
[----:B------:R-:W-:-:S02]  /*ab40*/  IADD3 R7, R11, 0x28, RZ ;  /* 0x000000280b077810 */ /* 0x000fc40007ffe0ff */
[C---:B------:R-:W-:Y:S02]  /*ab50*/  IADD3 R6, R11.reuse, 0x30, RZ ;  /* 0x000000300b067810 */ /* 0x040fe40007ffe0ff */
[----:B------:R-:W-:Y:S01]  /*ab60*/  IADD3 R3, R11, 0x38, RZ ;  /* 0x000000380b037810 */ /* 0x000fe20007ffe0ff */
[----:B------:R1:W-:Y:S01]  /*ab70*/  @!P0 ST.E.64 [R14.64], R130 ;  /* 0x000000820e008985 */ /* 0x0003e2000c101b0e */
[----:B------:R-:W-:Y:S02]  /*ab80*/  ISETP.GE.AND P4, PT, R9, c[0x0][0x3c8], PT ;  /* 0x0000f20009007a0c */ /* 0x000fe40003f86270 */
[----:B------:R-:W-:Y:S02]  /*ab90*/  ISETP.GE.AND P3, PT, R8, c[0x0][0x3c8], PT ;  /* 0x0000f20008007a0c */ /* 0x000fe40003f66270 */
[----:B------:R-:W-:Y:S02]  /*aba0*/  ISETP.GE.AND P2, PT, R7, c[0x0][0x3c8], PT ;  /* 0x0000f20007007a0c */ /* 0x000fe40003f46270 */
[----:B------:R-:W-:-:S02]  /*abb0*/  ISETP.GE.AND P1, PT, R6, c[0x0][0x3c8], PT ;  /* 0x0000f20006007a0c */ /* 0x000fc40003f26270 */
[----:B------:R-:W-:Y:S02]  /*abc0*/  ISETP.GE.AND P0, PT, R3, c[0x0][0x3c8], PT ;  /* 0x0000f20003007a0c */ /* 0x000fe40003f06270 */
[----:B------:R-:W-:Y:S02]  /*abd0*/  @!P6 LEA.HI R2, R2, R2, RZ, 0x1 ;  /* 0x000000020202e211 */ /* 0x000fe400078f08ff */
[----:B------:R-:W-:Y:S02]  /*abe0*/  @!P5 LEA.HI R0, R0, R0, RZ, 0x1 ;  /* 0x000000000000d211 */ /* 0x000fe400078f08ff */
[----:B------:R-:W-:Y:S02]  /*abf0*/  @!P6 LOP3.LUT R13, R2, 0xfffffffe, RZ, 0xc0, !PT ;  /* 0xfffffffe020de812 */ /* 0x000fe400078ec0ff */
[----:B------:R-:W-:Y:S02]  /*ac00*/  @!P4 LEA.HI R9, R9, R9, RZ, 0x1 ;  /* 0x000000090909c211 */ /* 0x000fe400078f08ff */
[----:B------:R-:W-:Y:S01]  /*ac10*/  @!P3 LEA.HI R8, R8, R8, RZ, 0x1 ;  /* 0x000000080808b211 */ /* 0x000fe200078f08ff */
[----:B------:R-:W-:Y:S01]  /*ac20*/  @!P6 IMAD.WIDE R12, R13, 0x4, R4 ;  /* 0x000000040d0ce825 */ /* 0x000fe200078e0204 */
[----:B------:R-:W-:-:S02]  /*ac30*/  @!P2 LEA.HI R7, R7, R7, RZ, 0x1 ;  /* 0x000000070707a211 */ /* 0x000fc400078f08ff */
[----:B------:R-:W-:Y:S02]  /*ac40*/  @!P1 LEA.HI R6, R6, R6, RZ, 0x1 ;  /* 0x0000000606069211 */ /* 0x000fe400078f08ff */
[----:B------:R-:W-:Y:S01]  /*ac50*/  @!P0 LEA.HI R3, R3, R3, RZ, 0x1 ;  /* 0x0000000303038211 */ /* 0x000fe200078f08ff */
[----:B------:R2:W-:Y:S01]  /*ac60*/  @!P6 ST.E.64 [R12.64], R126 ;  /* 0x0000007e0c00e985 */ /* 0x0005e2000c101b0e */
[----:B------:R-:W-:Y:S02]  /*ac70*/  @!P4 LOP3.LUT R9, R9, 0xfffffffe, RZ, 0xc0, !PT ;  /* 0xfffffffe0909c812 */ /* 0x000fe400078ec0ff */
[----:B-1----:R-:W-:Y:S02]  /*ac80*/  @!P5 LOP3.LUT R15, R0, 0xfffffffe, RZ, 0xc0, !PT ;  /* 0xfffffffe000fd812 */ /* 0x002fe400078ec0ff */
[----:B------:R-:W-:Y:S02]  /*ac90*/  IADD3 R2, R11, 0x40, RZ ;  /* 0x000000400b027810 */ /* 0x000fe40007ffe0ff */
[----:B------:R-:W-:Y:S01]  /*aca0*/  @!P3 LOP3.LUT R17, R8, 0xfffffffe, RZ, 0xc0, !PT ;  /* 0xfffffffe0811b812 */ /* 0x000fe200078ec0ff */
[----:B------:R-:W-:Y:S01]  /*acb0*/  @!P5 IMAD.WIDE R14, R15, 0x4, R4 ;  /* 0x000000040f0ed825 */ /* 0x000fe200078e0204 */
[----:B------:R-:W-:-:S02]  /*acc0*/  IADD3 R0, R11, 0x48, RZ ;  /* 0x000000480b007810 */ /* 0x000fc40007ffe0ff */
[----:B------:R-:W-:Y:S01]  /*acd0*/  @!P2 LOP3.LUT R7, R7, 0xfffffffe, RZ, 0xc0, !PT ;  /* 0xfffffffe0707a812 */ /* 0x000fe200078ec0ff */
[----:B------:R-:W-:Y:S01]  /*ace0*/  @!P4 IMAD.WIDE R8, R9, 0x4, R4 ;  /* 0x000000040908c825 */ /* 0x000fe200078e0204 */
[----:B------:R-:W-:Y:S01]  /*acf0*/  @!P0 LOP3.LUT R3, R3, 0xfffffffe, RZ, 0xc0, !PT ;  /* 0xfffffffe03038812 */ /* 0x000fe200078ec0ff */
[----:B------:R1:W-:Y:S01]  /*ad00*/  @!P5 ST.E.64 [R14.64], R122 ;  /* 0x0000007a0e00d985 */ /* 0x0003e2000c101b0e */
[----:B------:R-:W-:Y:S02]  /*ad10*/  ISETP.GE.AND P6, PT, R2, c[0x0][0x3c8], PT ;  /* 0x0000f20002007a0c */ /* 0x000fe40003fc6270 */
[----:B------:R-:W-:Y:S01]  /*ad20*/  ISETP.GE.AND P5, PT, R0, c[0x0][0x3c8], PT ;  /* 0x0000f20000007a0c */ /* 0x000fe20003fa6270 */
[----:B------:R3:W-:Y:S01]  /*ad30*/  @!P4 ST.E.64 [R8.64], R118 ;  /* 0x000000760800c985 */ /* 0x0007e2000c101b0e */
[C---:B------:R-:W-:Y:S02]  /*ad40*/  IADD3 R20, R11.reuse, 0x50, RZ ;  /* 0x000000500b147810 */ /* 0x040fe40007ffe0ff */
[----:B------:R-:W-:-:S02]  /*ad50*/  IADD3 R19, R11, 0x58, RZ ;  /* 0x000000580b137810 */ /* 0x000fc40007ffe0ff */
[C---:B------:R-:W-:Y:S02]  /*ad60*/  IADD3 R18, R11.reuse, 0x60, RZ ;  /* 0x000000600b127810 */ /* 0x040fe40007ffe0ff */
[----:B------:R-:W-:Y:S02]  /*ad70*/  IADD3 R10, R11, 0x68, RZ ;  /* 0x000000680b0a7810 */ /* 0x000fe40007ffe0ff */
[----:B------:R-:W-:Y:S02]  /*ad80*/  ISETP.GE.AND P4, PT, R20, c[0x0][0x3c8], PT ;  /* 0x0000f20014007a0c */ /* 0x000fe40003f86270 */
[----:B--2---:R-:W-:Y:S01]  /*ad90*/  @!P1 LOP3.LUT R13, R6, 0xfffffffe, RZ, 0xc0, !PT ;  /* 0xfffffffe060d9812 */ /* 0x004fe200078ec0ff */
[--C-:B------:R-:W-:Y:S01]  /*ada0*/  @!P2 IMAD.WIDE R6, R7, 0x4, R4.reuse ;  /* 0x000000040706a825 */ /* 0x100fe200078e0204 */
[----:B------:R-:W-:Y:S02]  /*adb0*/  @!P6 LEA.HI R2, R2, R2, RZ, 0x1 ;  /* 0x000000020202e211 */ /* 0x000fe400078f08ff */
[----:B------:R-:W-:Y:S01]  /*adc0*/  @!P5 LEA.HI R0, R0, R0, RZ, 0x1 ;  /* 0x000000000000d211 */ /* 0x000fe200078f08ff */
[----:B------:R-:W-:-:S06]  /*add0*/  @!P1 IMAD.WIDE R12, R13, 0x4, R4 ;  /* 0x000000040d0c9825 */ /* 0x000fcc00078e0204 */
[----:B------:R-:W-:Y:S01]  /*ade0*/  @!P4 LEA.HI R20, R20, R20, RZ, 0x1 ;  /* 0x000000141414c211 */ /* 0x000fe200078f08ff */
[----:B-1----:R-:W-:-:S04]  /*adf0*/  @!P3 IMAD.WIDE R14, R17, 0x4, R4 ;  /* 0x00000004110eb825 */ /* 0x002fc800078e0204 */
[----:B----4-:R-:W-:Y:S01]  /*ae00*/  @!P0 IMAD.WIDE R16, R3, 0x4, R4 ;  /* 0x0000000403108825 */ /* 0x010fe200078e0204 */
[----:B------:R1:W-:Y:S01]  /*ae10*/  @!P3 ST.E.64 [R14.64], R114 ;  /* 0x000000720e00b985 */ /* 0x0003e2000c101b0e */
[----:B------:R-:W-:Y:S02]  /*ae20*/  IADD3 R3, R11, 0x70, RZ ;  /* 0x000000700b037810 */ /* 0x000fe40007ffe0ff */
[----:B------:R-:W-:Y:S01]  /*ae30*/  ISETP.GE.AND P3, PT, R19, c[0x0][0x3c8], PT ;  /* 0x0000f20013007a0c */ /* 0x000fe20003f66270 */
[----:B------:R2:W-:Y:S01]  /*ae40*/  @!P2 ST.E.64 [R6.64], R110 ;  /* 0x0000006e0600a985 */ /* 0x0005e2000c101b0e */
[----:B------:R-:W-:Y:S02]  /*ae50*/  ISETP.GE.AND P2, PT, R18, c[0x0][0x3c8], PT ;  /* 0x0000f20012007a0c */ /* 0x000fe40003f46270 */
[----:B---3--:R-:W-:Y:S01]  /*ae60*/  @!P5 LOP3.LUT R9, R0, 0xfffffffe, RZ, 0xc0, !PT ;  /* 0xfffffffe0009d812 */ /* 0x008fe200078ec0ff */
[----:B------:R3:W-:Y:S01]  /*ae70*/  @!P1 ST.E.64 [R12.64], R106 ;  /* 0x0000006a0c009985 */ /* 0x0007e2000c101b0e */
[----:B------:R-:W-:-:S02]  /*ae80*/  ISETP.GE.AND P1, PT, R10, c[0x0][0x3c8], PT ;  /* 0x0000f2000a007a0c */ /* 0x000fc40003f26270 */
[----:B------:R-:W-:Y:S01]  /*ae90*/  IADD3 R11, R11, 0x78, RZ ;  /* 0x000000780b0b7810 */ /* 0x000fe20007ffe0ff */
[----:B------:R4:W-:Y:S01]  /*aea0*/  @!P0 ST.E.64 [R16.64], R102 ;  /* 0x0000006610008985 */ /* 0x0009e2000c101b0e */
[----:B------:R-:W-:Y:S01]  /*aeb0*/  ISETP.GE.AND P0, PT, R3, c[0x0][0x3c8], PT ;  /* 0x0000f20003007a0c */ /* 0x000fe20003f06270 */
[----:B------:R-:W-:Y:S02]  /*aec0*/  @!P5 IMAD.WIDE R8, R9, 0x4, R4 ;  /* 0x000000040908d825 */ /* 0x000fe400078e0204 */
[----:B------:R-:W-:Y:S02]  /*aed0*/  @!P3 LEA.HI R19, R19, R19, RZ, 0x1 ;  /* 0x000000131313b211 */ /* 0x000fe400078f08ff */
[----:B------:R-:W-:Y:S02]  /*aee0*/  @!P2 LEA.HI R18, R18, R18, RZ, 0x1 ;  /* 0x000000121212a211 */ /* 0x000fe400078f08ff */
[----:B------:R-:W-:Y:S02]  /*aef0*/  @!P3 LOP3.LUT R19, R19, 0xfffffffe, RZ, 0xc0, !PT ;  /* 0xfffffffe1313b812 */ /* 0x000fe400078ec0ff */
[----:B------:R-:W-:-:S04]  /*af00*/  @!P1 LEA.HI R10, R10, R10, RZ, 0x1 ;  /* 0x0000000a0a0a9211 */ /* 0x000fc800078f08ff */
[----:B------:R-:W-:Y:S02]  /*af10*/  @!P0 LEA.HI R3, R3, R3, RZ, 0x1 ;  /* 0x0000000303038211 */ /* 0x000fe400078f08ff */
[----:B-1----:R-:W-:Y:S02]  /*af20*/  @!P2 LOP3.LUT R15, R18, 0xfffffffe, RZ, 0xc0, !PT ;  /* 0xfffffffe120fa812 */ /* 0x002fe400078ec0ff */
[----:B------:R-:W-:Y:S02]  /*af30*/  @!P0 LOP3.LUT R3, R3, 0xfffffffe, RZ, 0xc0, !PT ;  /* 0xfffffffe03038812 */ /* 0x000fe400078ec0ff */
[----:B--2---:R-:W-:-:S03]  /*af40*/  @!P6 LOP3.LUT R7, R2, 0xfffffffe, RZ, 0xc0, !PT ;  /* 0xfffffffe0207e812 */ /* 0x004fc600078ec0ff */
[----:B------:R-:W-:Y:S01]  /*af50*/  @!P0 IMAD.WIDE R2, R3, 0x4, R4 ;  /* 0x0000000403028825 */ /* 0x000fe200078e0204 */
[----:B---3--:R-:W-:-:S03]  /*af60*/  @!P4 LOP3.LUT R13, R20, 0xfffffffe, RZ, 0xc0, !PT ;  /* 0xfffffffe140dc812 */ /* 0x008fc600078ec0ff */
[----:B------:R-:W-:Y:S01]  /*af70*/  @!P6 IMAD.WIDE R6, R7, 0x4, R4 ;  /* 0x000000040706e825 */ /* 0x000fe200078e0204 */
[----:B----4-:R-:W-:-:S04]  /*af80*/  @!P1 LOP3.LUT R17, R10, 0xfffffffe, RZ, 0xc0, !PT ;  /* 0xfffffffe0a119812 */ /* 0x010fc800078ec0ff */
[----:B------:R1:W-:Y:S04]  /*af90*/  @!P6 ST.E.64 [R6.64], R98 ;  /* 0x000000620600e985 */ /* 0x0003e8000c101b0e */
[----:B------:R2:W-:Y:S01]  /*afa0*/  @!P5 ST.E.64 [R8.64], R94 ;  /* 0x0000005e0800d985 */ /* 0x0005e2000c101b0e */
[----:B-1----:R-:W-:-:S04]  /*afb0*/  @!P4 IMAD.WIDE R6, R13, 0x4, R4 ;  /* 0x000000040d06c825 */ /* 0x002fc800078e0204 */
[--C-:B--2---:R-:W-:Y:S01]  /*afc0*/  @!P3 IMAD.WIDE R8, R19, 0x4, R4.reuse ;  /* 0x000000041308b825 */ /* 0x104fe200078e0204 */
[----:B------:R1:W-:Y:S03]  /*afd0*/  @!P4 ST.E.64 [R6.64], R90 ;  /* 0x0000005a0600c985 */ /* 0x0003e6000c101b0e */
[--C-:B------:R-:W-:Y:S01]  /*afe0*/  @!P2 IMAD.WIDE R12, R15, 0x4, R4.reuse ;  /* 0x000000040f0ca825 */ /* 0x100fe200078e0204 */
[----:B------:R1:W-:Y:S03]  /*aff0*/  @!P3 ST.E.64 [R8.64], R86 ;  /* 0x000000560800b985 */ /* 0x0003e6000c101b0e */
[----:B------:R-:W-:Y:S01]  /*b000*/  @!P1 IMAD.WIDE R14, R17, 0x4, R4 ;  /* 0x00000004110e9825 */ /* 0x000fe200078e0204 */
[----:B------:R1:W-:Y:S04]  /*b010*/  @!P2 ST.E.64 [R12.64], R82 ;  /* 0x000000520c00a985 */ /* 0x0003e8000c101b0e */
[----:B------:R1:W-:Y:S04]  /*b020*/  @!P1 ST.E.64 [R14.64], R78 ;  /* 0x0000004e0e009985 */ /* 0x0003e8000c101b0e */
[----:B------:R1:W-:Y:S01]  /*b030*/  @!P0 ST.E.64 [R2.64], R74 ;  /* 0x0000004a02008985 */ /* 0x0003e2000c101b0e */
[----:B------:R-:W-:-:S13]  /*b040*/  ISETP.GE.AND P0, PT, R11, c[0x0][0x3c8], PT ;  /* 0x0000f2000b007a0c */ /* 0x000fda0003f06270 */
[----:B------:R-:W-:Y:S05]  /*b050*/  @P0 EXIT ;  /* 0x000000000000094d */ /* 0x000fea0003800000 */
[----:B-1----:R-:W-:-:S04]  /*b060*/  LEA.HI R3, R11, R11, RZ, 0x1 ;  /* 0x0000000b0b037211 */ /* 0x002fc800078f08ff */
[----:B------:R-:W-:-:S05]  /*b070*/  LOP3.LUT R3, R3, 0xfffffffe, RZ, 0xc0, !PT ;  /* 0xfffffffe03037812 */ /* 0x000fca00078ec0ff */
[----:B------:R-:W-:-:S05]  /*b080*/  IMAD.WIDE R4, R3, 0x4, R4 ;  /* 0x0000000403047825 */ /* 0x000fca00078e0204 */
[----:B------:R-:W-:Y:S01]  /*b090*/  ST.E.64 [R4.64], R70 ;  /* 0x0000004604007985 */ /* 0x000fe2000c101b0e */
[----:B------:R-:W-:Y:S05]  /*b0a0*/  EXIT ;  /* 0x000000000000794d */ /* 0x000fea0003800000 */
.L_x_7:
[----:B------:R-:W1:Y:S02]  /*b0b0*/  S2R R4, SR_TID.X ;  /* 0x0000000000047919 */ /* 0x000e640000002100 */
[----:B-1----:R-:W-:-:S13]  /*b0c0*/  ISETP.GT.AND P0, PT, R4, 0x7f, PT ;  /* 0x0000007f0400780c */ /* 0x002fda0003f04270 */
[----:B------:R-:W-:Y:S05]  /*b0d0*/  @P0 EXIT ;  /* 0x000000000000094d */ /* 0x000fea0003800000 */
[----:B------:R-:W1:Y:S01]  /*b0e0*/  S2R R7, SR_CTAID.X ;  /* 0x0000000000077919 */ /* 0x000e620000002500 */
[----:B------:R-:W-:-:S05]  /*b0f0*/  MOV R0, c[0x0][0x4e8] ;  /* 0x00013a0000007a02 */ /* 0x000fca0000000f00 */
[----:B------:R-:W-:Y:S01]  /*b100*/  IMAD R2, R0, c[0x0][0x388], RZ ;  /* 0x0000e20000027a24 */ /* 0x000fe200078e02ff */
[----:B-1----:R-:W-:-:S04]  /*b110*/  LEA R7, R7, R4, 0x7 ;  /* 0x0000000407077211 */ /* 0x002fc800078e38ff */
[----:B------:R-:W-:-:S13]  /*b120*/  ISETP.GE.AND P0, PT, R7, R2, PT ;  /* 0x000000020700720c */ /* 0x000fda0003f06270 */
[----:B------:R-:W-:Y:S05]  /*b130*/  @P0 EXIT ;  /* 0x000000000000094d */ /* 0x000fea0003800000 */
[----:B------:R-:W1:Y:S01]  /*b140*/  S2R R5, SR_CTAID.Z ;  /* 0x0000000000057919 */ /* 0x000e620000002700 */
[----:B------:R-:W-:Y:S01]  /*b150*/  USHF.R.S32.HI UR6, URZ, 0x1f, UR10 ;  /* 0x0000001f3f067899 */ /* 0x000fe2000801140a */
[----:B------:R-:W-:Y:S01]  /*b160*/  ISETP.NE.AND P0, PT, R0, 0x1, PT ;  /* 0x000000010000780c */ /* 0x000fe20003f05270 */
[----:B------:R-:W-:Y:S01]  /*b170*/  ULDC.64 UR4, c[0x0][0x4d0] ;  /* 0x0001340000047ab9 */ /* 0x000fe20000000a00 */
[----:B------:R-:W2:Y:S01]  /*b180*/  S2R R3, SR_CTAID.Y ;  /* 0x0000000000037919 */ /* 0x000ea20000002600 */
[----:B------:R-:W-:Y:S01]  /*b190*/  UIMAD UR6, UR6, UR4, URZ ;  /* 0x00000004060672a4 */ /* 0x000fe2000f8e023f */
[----:B------:R-:W-:Y:S01]  /*b1a0*/  IADD3 R2, RZ, -UR10, RZ ;  /* 0x8000000aff027c10 */ /* 0x000fe2000fffe0ff */
[----:B------:R-:W-:Y:S01]  /*b1b0*/  UIMAD.WIDE.U32 UR8, UR10, UR4, URZ ;  /* 0x000000040a0872a5 */ /* 0x000fe2000f8e003f */
[----:B------:R-:W-:Y:S01]  /*b1c0*/  MOV R6, R7 ;  /* 0x0000000700067202 */ /* 0x000fe20000000f00 */
[----:B------:R-:W-:-:S04]  /*b1d0*/  UIMAD UR4, UR10, UR5, UR6 ;  /* 0x000000050a0472a4 */ /* 0x000fc8000f8e0206 */
[----:B------:R-:W-:Y:S01]  /*b1e0*/  UIADD3 UR4, UR9, UR4, URZ ;  /* 0x0000000409047290 */ /* 0x000fe2000fffe03f */
[----:B------:R-:W-:Y:S01]  /*b1f0*/  MOV R9, UR9 ;  /* 0x0000000900097c02 */ /* 0x000fe20008000f00 */
[----:B------:R-:W-:-:S04]  /*b200*/  @P0 IMAD.HI.U32 R4, R7, c[0x0][0x4ec], RZ ;  /* 0x00013b0007040a27 */ /* 0x000fc800078e00ff */
[----:B------:R-:W-:Y:S01]  /*b210*/  IMAD.U32 R8, RZ, RZ, UR8 ;  /* 0x00000008ff087e24 */ /* 0x000fe2000f8e00ff */
[----:B------:R-:W-:Y:S01]  /*b220*/  @P0 SHF.R.U32.HI R6, RZ, c[0x0][0x4f0], R4 ;  /* 0x00013c00ff060a19 */ /* 0x000fe20000011604 */
[----:B------:R-:W-:Y:S01]  /*b230*/  IMAD.U32 R9, RZ, RZ, UR4 ;  /* 0x00000004ff097e24 */ /* 0x000fe2000f8e00ff */
[----:B-1----:R-:W-:-:S03]  /*b240*/  SHF.R.S32.HI R0, RZ, 0x1f, R5 ;  /* 0x0000001fff007819 */ /* 0x002fc60000011405 */
[----:B------:R-:W-:Y:S01]  /*b250*/  IMAD.WIDE.U32 R8, R5, c[0x0][0x4d8], R8 ;  /* 0x0001360005087a25 */ /* 0x000fe200078e0008 */
[----:B------:R-:W-:-:S03]  /*b260*/  IADD3 R4, -R6, RZ, RZ ;  /* 0x000000ff06047210 */ /* 0x000fc60007ffe1ff */
[----:B------:R-:W-:Y:S02]  /*b270*/  IMAD R0, R0, c[0x0][0x4d8], RZ ;  /* 0x0001360000007a24 */ /* 0x000fe400078e02ff */
[----:B--2---:R-:W-:Y:S02]  /*b280*/  IMAD R2, R2, c[0x0][0x550], R3 ;  /* 0x0001540002027a24 */ /* 0x004fe400078e0203 */
[----:B------:R-:W-:Y:S02]  /*b290*/  IMAD R0, R5, c[0x0][0x4dc], R0 ;  /* 0x0001370005007a24 */ /* 0x000fe400078e0200 */
[----:B------:R-:W-:Y:S01]  /*b2a0*/  IMAD R4, R4, c[0x0][0x4e8], R7 ;  /* 0x00013a0004047a24 */ /* 0x000fe200078e0207 */
[----:B------:R-:W-:Y:S01]  /*b2b0*/  SHF.R.S32.HI R3, RZ, 0x1f, R2 ;  /* 0x0000001fff037819 */ /* 0x000fe20000011402 */
[----:B------:R-:W-:Y:S01]  /*b2c0*/  IMAD.IADD R9, R0, 0x1, R9 ;  /* 0x0000000100097824 */ /* 0x000fe200078e0209 */
[----:B------:R-:W-:-:S03]  /*b2d0*/  SHF.R.S32.HI R0, RZ, 0x1f, R6 ;  /* 0x0000001fff007819 */ /* 0x000fc60000011406 */
[----:B------:R-:W-:Y:S02]  /*b2e0*/  IMAD R3, R3, c[0x0][0x4e0], RZ ;  /* 0x0001380003037a24 */ /* 0x000fe400078e02ff */
[----:B------:R-:W-:-:S04]  /*b2f0*/  IMAD.WIDE.U32 R8, R2, c[0x0][0x4e0], R8 ;  /* 0x0001380002087a25 */ /* 0x000fc800078e0008 */
[----:B------:R-:W-:Y:S01]  /*b300*/  IMAD R3, R2, c[0x0][0x4e4], R3 ;  /* 0x0001390002037a24 */ /* 0x000fe200078e0203 */
[----:B------:R-:W-:Y:S02]  /*b310*/  SHF.R.S32.HI R2, RZ, 0x1f, R4 ;  /* 0x0000001fff027819 */ /* 0x000fe40000011404 */
[----:B------:R-:W-:-:S03]  /*b320*/  IADD3 R6, P0, R6, R8, RZ ;  /* 0x0000000806067210 */ /* 0x000fc60007f1e0ff */
[----:B------:R-:W-:Y:S01]  /*b330*/  IMAD R5, R2, c[0x0][0x4c8], RZ ;  /* 0x0001320002057a24 */ /* 0x000fe200078e02ff */
[----:B------:R-:W-:-:S03]  /*b340*/  IADD3.X R7, R0, R9, R3, P0, !PT ;  /* 0x0000000900077210 */ /* 0x000fc600007fe403 */
[C---:B------:R-:W-:Y:S02]  /*b350*/  IMAD R5, R4.reuse, c[0x0][0x4cc], R5 ;  /* 0x0001330004057a24 */ /* 0x040fe400078e0205 */
[----:B------:R-:W-:-:S05]  /*b360*/  IMAD.WIDE.U32 R6, R4, c[0x0][0x4c8], R6 ;  /* 0x0001320004067a25 */ /* 0x000fca00078e0006 */
[----:B------:R-:W-:Y:S02]  /*b370*/  IADD3 R5, R7, R5, RZ ;  /* 0x0000000507057210 */ /* 0x000fe40007ffe0ff */
[----:B------:R-:W-:-:S04]  /*b380*/  LEA R2, P0, R6, c[0x0][0x4a8], 0x2 ;  /* 0x00012a0006027a11 */ /* 0x000fc800078010ff */
[----:B------:R-:W-:Y:S02]  /*b390*/  LEA.HI.X R3, R6, c[0x0][0x4ac], R5, 0x2, P0 ;  /* 0x00012b0006037a11 */ /* 0x000fe400000f1405 */
[----:B------:R-:W-:-:S05]  /*b3a0*/  MOV R5, 0xff800000 ;  /* 0xff80000000057802 */ /* 0x000fca0000000f00 */
[----:B------:R-:W-:Y:S01]  /*b3b0*/  STG.E [R2.64], R5 ;  /* 0x0000000502007986 */ /* 0x000fe2000c10190e */
[----:B------:R-:W-:Y:S05]  /*b3c0*/  EXIT ;  /* 0x000000000000794d */ /* 0x000fea0003800000 */
.L_x_10:
[----:B------:R-:W-:-:S00]  /*b3d0*/  BRA `(.L_x_10) ;  /* 0xfffffff000007947 */ /* 0x000fc0000383ffff */
[----:B------:R-:W-:-:S00]  /*b3e0*/  NOP ;  /* 0x0000000000007918 */ /* 0x000fc00000000000 */
        /* <DEDUP_REMOVED lines=9> */
.L_x_2672:


//--------------------- .text._ZN7cutlass13device_kernelIN5flash19enable_sm80_to_sm89INS1_16FlashAttnFwdSm80INS1_25CollectiveMainloopFwdSm80ILi8ELi1ELb1EN4cute5tupleIJNS5_1CILi128EEENS7_ILi96EEES8_EEELi128ENS_6half_tEfNS_4arch4Sm80ELb0ELb1ELb1ELb0ELb0ELb0ELb1ELb1EEENS1_21CollectiveEpilogueFwdINS6_IJS8_S8_S9_EEENS6_IJNS7_ILi1EEESH_SH_EEESB_SD_Li256ELb0ELb1ELb1ELb0EEENS1_19SingleTileSchedulerILb0ELb1ELb1ELi128EEEEEEEEEvNT_6ParamsE --------------------------
	.section	.text._ZN7cutlass13device_kernelIN5flash19enable_sm80_to_sm89INS1_16FlashAttnFwdSm80INS1_25CollectiveMainloopFwdSm80ILi8ELi1ELb1EN4cute5tupleIJNS5_1CILi128EEENS7_ILi96EEES8_EEELi128ENS_6half_tEfNS_4arch4Sm80ELb0ELb1ELb1ELb0ELb0ELb0ELb1ELb1EEENS1_21CollectiveEpilogueFwdINS6_IJS8_S8_S9_EEENS6_IJNS7_ILi1EEESH_SH_EEESB_SD_Li256ELb0ELb1ELb1ELb0EEENS1_19SingleTileSchedulerILb0ELb1ELb1ELi128EEEEEEEEEvNT_6ParamsE,"ax",@progbits
	.sectioninfo	@"SHI_REGISTERS=255"
	.align	128
.text._ZN7cutlass13device_kernelIN5flash19enable_sm80_to_sm89INS1_16FlashAttnFwdSm80INS1_25CollectiveMainloopFwdSm80ILi8ELi1ELb1EN4cute5tupleIJNS5_1CILi128EEENS7_ILi96EEES8_EEELi128ENS_6half_tEfNS_4arch4Sm80ELb0ELb1ELb1ELb0ELb0ELb0ELb1ELb1EEENS1_21CollectiveEpilogueFwdINS6_IJS8_S8_S9_EEENS6_IJNS7_ILi1EEESH_SH_EEESB_SD_Li256ELb0ELb1ELb1ELb0EEENS1_19SingleTileSchedulerILb0ELb1ELb1ELi128EEEEEEEEEvNT_6ParamsE:
        .type           _ZN7cutlass13device_kernelIN5flash19enable_sm80_to_sm89INS1_16FlashAttnFwdSm80INS1_25CollectiveMainloopFwdSm80ILi8ELi1ELb1EN4cute5tupleIJNS5_1CILi128EEENS7_ILi96EEES8_EEELi128ENS_6half_tEfNS_4arch4Sm80ELb0ELb1ELb1ELb0ELb0ELb0ELb1ELb1EEENS1_21CollectiveEpilogueFwdINS6_IJS8_S8_S9_EEENS6_IJNS7_ILi1EEESH_SH_EEESB_SD_Li256ELb0ELb1ELb1ELb0EEENS1_19SingleTileSchedulerILb0ELb1ELb1ELi128EEEEEEEEEvNT_6ParamsE,@function
        .size           _ZN7cutlass13device_kernelIN5flash19enable_sm80_to_sm89INS1_16FlashAttnFwdSm80INS1_25CollectiveMainloopFwdSm80ILi8ELi1ELb1EN4cute5tupleIJNS5_1CILi128EEENS7_ILi96EEES8_EEELi128ENS_6half_tEfNS_4arch4Sm80ELb0ELb1ELb1ELb0ELb0ELb0ELb1ELb1EEENS1_21CollectiveEpilogueFwdINS6_IJS8_S8_S9_EEENS6_IJNS7_ILi1EEESH_SH_EEESB_SD_Li256ELb0ELb1ELb1ELb0EEENS1_19SingleTileSchedulerILb0ELb1ELb1ELi128EEEEEEEEEvNT_6ParamsE,(.L_x_2673 - _ZN7cutlass13device_kernelIN5flash19enable_sm80_to_sm89INS1_16FlashAttnFwdSm80INS1_25CollectiveMainloopFwdSm80ILi8ELi1ELb1EN4cute5tupleIJNS5_1CILi128EEENS7_ILi96EEES8_EEELi128ENS_6half_tEfNS_4arch4Sm80ELb0ELb1ELb1ELb0ELb0ELb0ELb1ELb1EEENS1_21CollectiveEpilogueFwdINS6_IJS8_S8_S9_EEENS6_IJNS7_ILi1EEESH_SH_EEESB_SD_Li256ELb0ELb1ELb1ELb0EEENS1_19SingleTileSchedulerILb0ELb1ELb1ELi128EEEEEEEEEvNT_6ParamsE)
        .other          _ZN7cutlass13device_kernelIN5flash19enable_sm80_to_sm89INS1_16FlashAttnFwdSm80INS1_25CollectiveMainloopFwdSm80ILi8ELi1ELb1EN4cute5tupleIJNS5_1CILi128EEENS7_ILi96EEES8_EEELi128ENS_6half_tEfNS_4arch4Sm80ELb0ELb1ELb1ELb0ELb0ELb0ELb1ELb1EEENS1_21CollectiveEpilogueFwdINS6_IJS8_S8_S9_EEENS6_IJNS7_ILi1EEESH_SH_EEESB_SD_Li256ELb0ELb1ELb1ELb0EEENS1_19SingleTileSchedulerILb0ELb1ELb1ELi128EEEEEEEEEvNT_6ParamsE,@"STO_CUDA_ENTRY STV_DEFAULT"
_ZN7cutlass13device_kernelIN5flash19enable_sm80_to_sm89INS1_16FlashAttnFwdSm80INS1_25CollectiveMainloopFwdSm80ILi8ELi1ELb1EN4cute5tupleIJNS5_1CILi128EEENS7_ILi96EEES8_EEELi128ENS_6half_tEfNS_4arch4Sm80ELb0ELb1ELb1ELb0ELb0ELb0ELb1ELb1EEENS1_21CollectiveEpilogueFwdINS6_IJS8_S8_S9_EEENS6_IJNS7_ILi1EEESH_SH_EEESB_SD_Li256ELb0ELb1ELb1ELb0EEENS1_19SingleTileSchedulerILb0ELb1ELb1ELi128EEEEEEEEEvNT_6ParamsE:
[----:B------:R-:W-:Y:S02]  /*0000*/  MOV R1, c[0x0][0x28] ;  /* 0x00000a0000017a02 */ /* 0x000fe40000000f00 */
[----:B------:R-:W1:Y:S01]  /*0010*/  S2R R39, SR_TID.X ;  /* 0x0000000000277919 */ /* 0x000e620000002100 */
[----:B------:R-:W2:Y:S03]  /*0020*/  S2UR UR6, SR_CTAID.Y ;  /* 0x00000000000679c3 */ /* 0x000ea60000002600 */
        /* <DEDUP_REMOVED lines=14> */
.L_x_11:
[----:B---3--:R-:W-:Y:S02]  /*0110*/  ULDC.64 UR4, c[0x0][0x550] ;  /* 0x0001540000047ab9 */ /* 0x008fe40000000a00 */
[----:B------:R-:W-:Y:S02]  /*0120*/  UISETP.NE.AND UP0, UPT, UR4, 0x1, UPT ;  /* 0x000000010400788c */ /* 0x000fe4000bf05270 */
[----:B------:R-:W-:-:S02]  /*0130*/  UIMAD.WIDE.U32 UR10, UR6, UR5, URZ ;  /* 0x00000005060a72a5 */ /* 0x000fc4000f8e003f */
[----:B------:R-:W-:Y:S02]  /*0140*/  ULDC UR4, c[0x0][0x558] ;  /* 0x0001560000047ab9 */ /* 0x000fe40000000800 */
[----:B------:R-:W-:-:S05]  /*0150*/  UMOV UR9, UR6 ;  /* 0x0000000600097c82 */ /* 0x000fca0008000000 */
[----:B------:R-:W-:-:S03]  /*0160*/  @UP0 USHF.R.U32.HI UR9, URZ, UR4, UR11 ;  /* 0x000000043f090299 */ /* 0x000fc6000801160b */
.L_x_12:
[----:B------:R-:W-:Y:S01]  /*0170*/  ISETP.GE.AND P0, PT, R0, RZ, PT ;  /* 0x000000ff0000720c */ /* 0x000fe20003f06270 */
[----:B------:R-:W-:Y:S02]  /*0180*/  UIADD3 UR4, -UR9, URZ, URZ ;  /* 0x0000003f09047290 */ /* 0x000fe4000fffe13f */
[----:B------:R-:W-:Y:S02]  /*0190*/  ULDC UR10, c[0x0][0x550] ;  /* 0x00015400000a7ab9 */ /* 0x000fe40000000800 */
[----:B------:R-:W-:-:S08]  /*01a0*/  UIMAD UR10, UR4, UR10, UR6 ;  /* 0x0000000a040a72a4 */ /* 0x000fd0000f8e0206 */
[----:B------:R-:W-:Y:S05]  /*01b0*/  @!P0 EXIT ;  /* 0x000000000000894d */ /* 0x000fea0003800000 */
[----:B------:R-:W1:Y:S01]  /*01c0*/  S2UR UR16, SR_CTAID.X ;  /* 0x00000000001079c3 */ /* 0x000e620000002500 */
[----:B------:R-:W-:Y:S02]  /*01d0*/  ULDC UR8, c[0x0][0x2c4] ;  /* 0x0000b10000087ab9 */ /* 0x000fe40000000800 */
[----:B------:R-:W-:Y:S02]  /*01e0*/  UISETP.NE.AND UP3, UPT, UR8, 0x1, UPT ;  /* 0x000000010800788c */ /* 0x000fe4000bf65270 */
[----:B------:R-:W-:Y:S02]  /*01f0*/  UMOV UR11, 0x1 ;  /* 0x00000001000b7882 */ /* 0x000fe40000000000 */
[----:B------:R-:W-:Y:S02]  /*0200*/  ULDC.64 UR4, c[0x0][0x328] ;  /* 0x0000ca0000047ab9 */ /* 0x000fe40000000a00 */
[----:B------:R-:W-:Y:S02]  /*0210*/  UISETP.LE.AND UP2, UPT, UR11, UR5, UPT ;  /* 0x000000050b00728c */ /* 0x000fe4000bf43270 */
[----:B------:R-:W-:-:S02]  /*0220*/  ULDC.64 UR6, c[0x0][0x2c8] ;  /* 0x0000b20000067ab9 */ /* 0x000fc40000000a00 */
[----:B------:R-:W-:Y:S02]  /*0230*/  ULDC UR12, c[0x0][0x168] ;  /* 0x00005a00000c7ab9 */ /* 0x000fe40000000800 */
[----:B------:R-:W-:Y:S01]  /*0240*/  PLOP3.LUT P0, PT, PT, PT, UP2, 0x40, 0x0 ;  /* 0x000000000000781c */ /* 0x000fe20003f0e828 */
[----:B------:R-:W-:Y:S02]  /*0250*/  UIADD3 UR12, UR11, -UR12, URZ ;  /* 0x8000000c0b0c7290 */ /* 0x000fe4000fffe03f */
[----:B------:R-:W-:Y:S02]  /*0260*/  ULDC UR5, c[0x0][0x1d0] ;  /* 0x0000740000057ab9 */ /* 0x000fe40000000800 */
[----:B-1----:R-:W-:-:S04]  /*0270*/  USHF.L.U32 UR16, UR16, 0x7, URZ ;  /* 0x0000000710107899 */ /* 0x002fc8000800063f */
[----:B------:R-:W-:-:S04]  /*0280*/  @UP3 UIADD3 UR14, UR16, 0x7f, URZ ;  /* 0x0000007f100e3890 */ /* 0x000fc8000fffe03f */
[----:B------:R-:W-:Y:S02]  /*0290*/  UIMAD.WIDE.U32 UR14, UR14, UR6, URZ ;  /* 0x000000060e0e72a5 */ /* 0x000fe4000f8e003f */
[----:B------:R-:W-:Y:S02]  /*02a0*/  UIADD3 UR6, UR16, 0x7f, URZ ;  /* 0x0000007f10067890 */ /* 0x000fe4000fffe03f */
[----:B------:R-:W-:-:S04]  /*02b0*/  @UP3 USHF.R.U32.HI UR6, URZ, UR7, UR15 ;  /* 0x000000073f063299 */ /* 0x000fc8000801160f */
[----:B------:R-:W-:-:S04]  /*02c0*/  UIADD3 UR5, UR6, UR5, UR12 ;  /* 0x0000000506057290 */ /* 0x000fc8000fffe00c */
[----:B------:R-:W-:Y:S01]  /*02d0*/  UIADD3 UR6, UR5, UR4, URZ ;  /* 0x0000000405067290 */ /* 0x000fe2000fffe03f */
[----:B------:R-:W-:Y:S05]  /*02e0*/  @P0 BRA `(.L_x_13) ;  /* 0x0000014000000947 */ /* 0x000fea0003800000 */
[----:B------:R-:W-:Y:S01]  /*02f0*/  ISETP.LT.AND P0, PT, RZ, UR5, PT ;  /* 0x00000005ff007c0c */ /* 0x000fe2000bf01270 */
[----:B------:R-:W-:-:S12]  /*0300*/  UIADD3 UR7, UR5, -0x1, URZ ;  /* 0xffffffff05077890 */ /* 0x000fd8000fffe03f */
[----:B------:R-:W-:Y:S05]  /*0310*/  @P0 BRA `(.L_x_14) ;  /* 0x0000008000000947 */ /* 0x000fea0003800000 */
[----:B------:R-:W-:Y:S02]  /*0320*/  ULDC UR4, c[0x0][0x32c] ;  /* 0x0000cb0000047ab9 */ /* 0x000fe40000000800 */
[----:B------:R-:W-:Y:S02]  /*0330*/  UISETP.NE.AND UP0, UPT, UR11, UR4, UPT ;  /* 0x000000040b00728c */ /* 0x000fe4000bf05270 */
[----:B------:R-:W-:-:S03]  /*0340*/  UIADD3 UR7, -UR5, URZ, URZ ;  /* 0x0000003f05077290 */ /* 0x000fc6000fffe13f */
[----:B------:R-:W-:Y:S02]  /*0350*/  ULDC.64 UR4, c[0x0][0x330] ;  /* 0x0000cc0000047ab9 */ /* 0x000fe40000000a00 */
[----:B------:R-:W-:-:S04]  /*0360*/  UIMAD.WIDE.U32 UR12, UR7, UR4, URZ ;  /* 0x00000004070c72a5 */ /* 0x000fc8000f8e003f */
[----:B------:R-:W-:-:S04]  /*0370*/  @UP0 USHF.R.U32.HI UR7, URZ, UR5, UR13 ;  /* 0x000000053f070299 */ /* 0x000fc8000801160d */
[----:B------:R-:W-:Y:S01]  /*0380*/  ULOP3.LUT UR7, URZ, UR7, URZ, 0x33, !UPT ;  /* 0x000000073f077292 */ /* 0x000fe2000f8e333f */
[----:B------:R-:W-:Y:S05]  /*0390*/  BRA `(.L_x_15) ;  /* 0x0000005000007947 */ /* 0x000fea0003800000 */
.L_x_14:
[----:B------:R-:W-:Y:S02]  /*03a0*/  ULDC UR4, c[0x0][0x32c] ;  /* 0x0000cb0000047ab9 */ /* 0x000fe40000000800 */
[----:B------:R-:W-:-:S03]  /*03b0*/  UISETP.NE.AND UP0, UPT, UR11, UR4, UPT ;  /* 0x000000040b00728c */ /* 0x000fc6000bf05270 */
[----:B------:R-:W-:Y:S02]  /*03c0*/  ULDC.64 UR4, c[0x0][0x330] ;  /* 0x0000cc0000047ab9 */ /* 0x000fe40000000a00 */
[----:B------:R-:W-:-:S06]  /*03d0*/  UIMAD.WIDE.U32 UR12, UR7, UR4, URZ ;  /* 0x00000004070c72a5 */ /* 0x000fcc000f8e003f */
[----:B------:R-:W-:Y:S02]  /*03e0*/  @UP0 USHF.R.U32.HI UR7, URZ, UR5, UR13 ;  /* 0x000000053f070299 */ /* 0x000fe4000801160d */
.L_x_15:
[----:B------:R-:W-:Y:S02]  /*03f0*/  ULDC UR4, c[0x0][0x32c] ;  /* 0x0000cb0000047ab9 */ /* 0x000fe40000000800 */
[----:B------:R-:W-:-:S04]  /*0400*/  UIMAD UR4, UR7, UR4, UR4 ;  /* 0x00000004070472a4 */ /* 0x000fc8000f8e0204 */
[----:B------:R-:W-:-:S04]  /*0410*/  UISETP.LT.AND UP0, UPT, UR6, UR4, UPT ;  /* 0x000000040600728c */ /* 0x000fc8000bf01270 */
[----:B------:R-:W-:-:S03]  /*0420*/  USEL UR6, UR6, UR4, UP0 ;  /* 0x0000000406067287 */ /* 0x000fc60008000000 */
.L_x_13:
[----:B------:R-:W-:Y:S01]  /*0430*/  ULDC.64 UR4, c[0x0][0x2c8] ;  /* 0x0000b20000047ab9 */ /* 0x000fe20000000a00 */
[----:B------:R-:W-:Y:S01]  /*0440*/  PLOP3.LUT P0, PT, PT, PT, UP2, 0x40, 0x0 ;  /* 0x000000000000781c */ /* 0x000fe20003f0e828 */
[----:B------:R-:W-:Y:S02]  /*0450*/  UIMAD.WIDE.U32 UR18, UR16, UR4, URZ ;  /* 0x00000004101272a5 */ /* 0x000fe4000f8e003f */
[----:B------:R-:W-:Y:S02]  /*0460*/  UMOV UR14, 0x5f ;  /* 0x0000005f000e7882 */ /* 0x000fe40000000000 */
[----:B------:R-:W-:Y:S02]  /*0470*/  ULDC UR13, c[0x0][0x1d0] ;  /* 0x00007400000d7ab9 */ /* 0x000fe40000000800 */
[----:B------:R-:W-:Y:S02]  /*0480*/  UIADD3 UR6, UR6, 0x5f, URZ ;  /* 0x0000005f06067890 */ /* 0x000fe4000fffe03f */
[----:B------:R-:W-:-:S02]  /*0490*/  UIADD3 UR14, UR14, UR13, URZ ;  /* 0x0000000d0e0e7290 */ /* 0x000fc4000fffe03f */
[----:B------:R-:W-:Y:S02]  /*04a0*/  UIMAD.WIDE UR6, UR6, 0x2aaaaaab, URZ ;  /* 0x2aaaaaab060678a5 */ /* 0x000fe4000f8e023f */
[----:B------:R-:W-:Y:S02]  /*04b0*/  UIMAD.WIDE UR14, UR14, 0x2aaaaaab, URZ ;  /* 0x2aaaaaab0e0e78a5 */ /* 0x000fe4000f8e023f */
[----:B------:R-:W-:Y:S02]  /*04c0*/  @UP3 UMOV UR11, UR19 ;  /* 0x00000013000b3c82 */ /* 0x000fe40008000000 */
[----:B------:R-:W-:Y:S02]  /*04d0*/  ULDC UR12, c[0x0][0x168] ;  /* 0x00005a00000c7ab9 */ /* 0x000fe40000000800 */
[----:B------:R-:W-:Y:S02]  /*04e0*/  UMOV UR4, UR16 ;  /* 0x0000001000047c82 */ /* 0x000fe40008000000 */
[----:B------:R-:W-:-:S02]  /*04f0*/  @UP3 USHF.R.U32.HI UR4, URZ, UR5, UR11 ;  /* 0x000000053f043299 */ /* 0x000fc4000801160b */
[----:B------:R-:W-:Y:S02]  /*0500*/  UIADD3 UR13, UR13, -UR12, URZ ;  /* 0x8000000c0d0d7290 */ /* 0x000fe4000fffe03f */
[----:B------:R-:W-:Y:S02]  /*0510*/  USHF.R.U32.HI UR6, URZ, 0x1f, UR7 ;  /* 0x0000001f3f067899 */ /* 0x000fe40008011607 */
[----:B------:R-:W-:Y:S02]  /*0520*/  USHF.R.U32.HI UR11, URZ, 0x1f, UR15 ;  /* 0x0000001f3f0b7899 */ /* 0x000fe4000801160f */
[----:B------:R-:W-:Y:S02]  /*0530*/  UIADD3 UR4, UR13, UR4, URZ ;  /* 0x000000040d047290 */ /* 0x000fe4000fffe03f */
[----:B------:R-:W-:Y:S02]  /*0540*/  ULDC UR5, c[0x0][0x324] ;  /* 0x0000c90000057ab9 */ /* 0x000fe40000000800 */
[----:B------:R-:W-:-:S02]  /*0550*/  ULEA.HI.SX32 UR6, UR7, UR6, 0x1c ;  /* 0x0000000607067291 */ /* 0x000fc4000f8fe23f */
[----:B------:R-:W-:Y:S02]  /*0560*/  ULEA.HI.SX32 UR11, UR15, UR11, 0x1c ;  /* 0x0000000b0f0b7291 */ /* 0x000fe4000f8fe23f */
[----:B------:R-:W-:Y:S02]  /*0570*/  UIADD3 UR5, UR4, -UR5, URZ ;  /* 0x8000000504057290 */ /* 0x000fe4000fffe03f */
[----:B------:R-:W-:-:S04]  /*0580*/  UISETP.LT.AND UP0, UPT, UR11, UR6, UPT ;  /* 0x000000060b00728c */ /* 0x000fc8000bf01270 */
[----:B------:R-:W-:Y:S01]  /*0590*/  USEL UR6, UR11, UR6, UP0 ;  /* 0x000000060b067287 */ /* 0x000fe20008000000 */
[----:B------:R-:W-:Y:S01]  /*05a0*/  MOV R3, UR5 ;  /* 0x0000000500037c02 */ /* 0x000fe20008000f00 */
[----:B------:R-:W-:Y:S05]  /*05b0*/  @P0 BRA `(.L_x_16) ;  /* 0x0000010000000947 */ /* 0x000fea0003800000 */
[----:B------:R-:W-:-:S04]  /*05c0*/  MOV R4, UR4 ;  /* 0x0000000400047c02 */ /* 0x000fc80008000f00 */
[----:B------:R-:W-:-:S13]  /*05d0*/  ISETP.GT.AND P0, PT, R4, -0x1, PT ;  /* 0xffffffff0400780c */ /* 0x000fda0003f04270 */
[----:B------:R-:W-:Y:S05]  /*05e0*/  @P0 BRA `(.L_x_17) ;  /* 0x0000007000000947 */ /* 0x000fea0003800000 */
[----:B------:R-:W-:Y:S01]  /*05f0*/  IMAD.MOV.U32 R2, RZ, RZ, c[0x0][0x32c] ;  /* 0x0000cb00ff027624 */ /* 0x000fe200078e00ff */
[----:B------:R-:W-:-:S04]  /*0600*/  LOP3.LUT R4, RZ, R4, RZ, 0x33, !PT ;  /* 0x00000004ff047212 */ /* 0x000fc800078e33ff */
[----:B------:R-:W-:-:S13]  /*0610*/  ISETP.NE.AND P0, PT, R2, 0x1, PT ;  /* 0x000000010200780c */ /* 0x000fda0003f05270 */
[----:B------:R-:W-:-:S05]  /*0620*/  @P0 IMAD.HI.U32 R2, R4, c[0x0][0x330], RZ ;  /* 0x0000cc0004020a27 */ /* 0x000fca00078e00ff */
[----:B------:R-:W-:-:S04]  /*0630*/  @P0 SHF.R.U32.HI R4, RZ, c[0x0][0x334], R2 ;  /* 0x0000cd00ff040a19 */ /* 0x000fc80000011602 */
[----:B------:R-:W-:Y:S01]  /*0640*/  LOP3.LUT R4, RZ, R4, RZ, 0x33, !PT ;  /* 0x00000004ff047212 */ /* 0x000fe200078e33ff */
[----:B------:R-:W-:Y:S05]  /*0650*/  BRA `(.L_x_18) ;  /* 0x0000004000007947 */ /* 0x000fea0003800000 */
.L_x_17:
[----:B------:R-:W-:-:S04]  /*0660*/  MOV R2, c[0x0][0x32c] ;  /* 0x0000cb0000027a02 */ /* 0x000fc80000000f00 */
[----:B------:R-:W-:-:S13]  /*0670*/  ISETP.NE.AND P0, PT, R2, 0x1, PT ;  /* 0x000000010200780c */ /* 0x000fda0003f05270 */
[----:B------:R-:W-:-:S05]  /*0680*/  @P0 IMAD.HI.U32 R2, R4, c[0x0][0x330], RZ ;  /* 0x0000cc0004020a27 */ /* 0x000fca00078e00ff */
[----:B------:R-:W-:-:S05]  /*0690*/  @P0 SHF.R.U32.HI R4, RZ, c[0x0][0x334], R2 ;  /* 0x0000cd00ff040a19 */ /* 0x000fca0000011602 */
.L_x_18:
[----:B------:R-:W-:-:S05]  /*06a0*/  IMAD R4, R4, c[0x0][0x32c], RZ ;  /* 0x0000cb0004047a24 */ /* 0x000fca00078e02ff */
[----:B------:R-:W-:-:S05]  /*06b0*/  IMNMX R3, R3, R4, !PT ;  /* 0x0000000403037217 */ /* 0x000fca0007800200 */
.L_x_16:
[----:B------:R-:W-:Y:S01]  /*06c0*/  IMAD.HI R3, R3, 0x2aaaaaab, RZ ;  /* 0x2aaaaaab03037827 */ /* 0x000fe200078e02ff */
[----:B------:R-:W-:Y:S02]  /*06d0*/  USHF.R.U32.HI UR5, URZ, 0x10, UR10 ;  /* 0x000000103f057899 */ /* 0x000fe4000801160a */
[----:B------:R-:W-:Y:S01]  /*06e0*/  ULDC UR4, c[0x0][0x338] ;  /* 0x0000ce0000047ab9 */ /* 0x000fe20000000800 */
[----:B------:R-:W-:Y:S01]  /*06f0*/  IMAD.MOV.U32 R36, RZ, RZ, RZ ;  /* 0x000000ffff247224 */ /* 0x000fe200078e00ff */
[----:B------:R-:W-:Y:S01]  /*0700*/  SHF.R.U32.HI R2, RZ, 0x1f, R3 ;  /* 0x0000001fff027819 */ /* 0x000fe20000011603 */
[----:B------:R-:W-:-:S03]  /*0710*/  UISETP.NE.AND UP0, UPT, UR5, URZ, UPT ;  /* 0x0000003f0500728c */ /* 0x000fc6000bf05270 */
[----:B------:R-:W-:Y:S01]  /*0720*/  LEA.HI.SX32 R2, R3, R2, 0x1c ;  /* 0x0000000203027211 */ /* 0x000fe200078fe2ff */
[----:B------:R-:W-:-:S03]  /*0730*/  USEL UR4, UR5, UR4, UP0 ;  /* 0x0000000405047287 */ /* 0x000fc60008000000 */
[----:B------:R-:W-:-:S04]  /*0740*/  IMNMX R215, RZ, R2, !PT ;  /* 0x00000002ffd77217 */ /* 0x000fc80007800200 */
[----:B------:R-:W-:-:S13]  /*0750*/  ISETP.LT.AND P0, PT, R215, UR6, PT ;  /* 0x00000006d7007c0c */ /* 0x000fda000bf01270 */
[----:B------:R-:W-:Y:S05]  /*0760*/  @!P0 BRA `(.L_x_19) ;  /* 0x000001c000008947 */ /* 0x000fea0003800000 */
[----:B------:R-:W-:Y:S01]  /*0770*/  IMAD.U32 R2, RZ, RZ, UR4 ;  /* 0x00000004ff027e24 */ /* 0x000fe2000f8e00ff */
[----:B------:R-:W-:-:S04]  /*0780*/  UIADD3 UR5, UR4, -0x1, UR6 ;  /* 0xffffffff04057890 */ /* 0x000fc8000fffe006 */
[-C--:B------:R-:W-:Y:S02]  /*0790*/  IABS R5, R2.reuse ;  /* 0x0000000200057213 */ /* 0x080fe40000000000 */
[----:B------:R-:W-:Y:S02]  /*07a0*/  IADD3 R6, -R215, UR5, RZ ;  /* 0x00000005d7067c10 */ /* 0x000fe4000fffe1ff */
[----:B------:R-:W1:Y:S01]  /*07b0*/  I2F.RP R7, R5 ;  /* 0x0000000500077306 */ /* 0x000e620000209400 */
[----:B------:R-:W-:Y:S02]  /*07c0*/  IABS R2, R2 ;  /* 0x0000000200027213 */ /* 0x000fe40000000000 */
[----:B------:R-:W-:Y:S02]  /*07d0*/  IABS R3, R6 ;  /* 0x0000000600037213 */ /* 0x000fe40000000000 */
[----:B------:R-:W-:Y:S01]  /*07e0*/  LOP3.LUT R6, R6, UR4, RZ, 0x3c, !PT ;  /* 0x0000000406067c12 */ /* 0x000fe2000f8e3cff */
[----:B------:R-:W-:-:S03]  /*07f0*/  IMAD.MOV R2, RZ, RZ, -R2 ;  /* 0x000000ffff027224 */ /* 0x000fc600078e0a02 */
[----:B------:R-:W-:Y:S01]  /*0800*/  ISETP.GE.AND P0, PT, R6, RZ, PT ;  /* 0x000000ff0600720c */ /* 0x000fe20003f06270 */
[----:B-1----:R-:W1:Y:S02]  /*0810*/  MUFU.RCP R8, R7 ;  /* 0x0000000700087308 */ /* 0x002e640000001000 */
[----:B-1----:R-:W-:-:S06]  /*0820*/  IADD3 R8, R8, 0xffffffe, RZ ;  /* 0x0ffffffe08087810 */ /* 0x002fcc0007ffe0ff */
[----:B------:R-:W1:Y:S02]  /*0830*/  F2I.FTZ.U32.TRUNC.NTZ R9, R8 ;  /* 0x0000000800097305 */ /* 0x000e64000021f000 */
[----:B-1----:R-:W-:Y:S02]  /*0840*/  IMAD.MOV R4, RZ, RZ, -R9 ;  /* 0x000000ffff047224 */ /* 0x002fe400078e0a09 */
[----:B------:R-:W-:Y:S02]  /*0850*/  IMAD.MOV.U32 R8, RZ, RZ, RZ ;  /* 0x000000ffff087224 */ /* 0x000fe400078e00ff */
[----:B------:R-:W-:-:S04]  /*0860*/  IMAD R4, R4, R5, RZ ;  /* 0x0000000504047224 */ /* 0x000fc800078e02ff */
[----:B------:R-:W-:-:S06]  /*0870*/  IMAD.HI.U32 R4, R9, R4, R8 ;  /* 0x0000000409047227 */ /* 0x000fcc00078e0008 */
[----:B------:R-:W-:-:S04]  /*0880*/  IMAD.HI.U32 R4, R4, R3, RZ ;  /* 0x0000000304047227 */ /* 0x000fc800078e00ff */
[----:B------:R-:W-:-:S05]  /*0890*/  IMAD R2, R4, R2, R3 ;  /* 0x0000000204027224 */ /* 0x000fca00078e0203 */
[----:B------:R-:W-:-:S13]  /*08a0*/  ISETP.GT.U32.AND P1, PT, R5, R2, PT ;  /* 0x000000020500720c */ /* 0x000fda0003f24070 */
[----:B------:R-:W-:Y:S01]  /*08b0*/  @!P1 IMAD.IADD R2, R2, 0x1, -R5 ;  /* 0x0000000102029824 */ /* 0x000fe200078e0a05 */
[----:B------:R-:W-:Y:S02]  /*08c0*/  @!P1 IADD3 R4, R4, 0x1, RZ ;  /* 0x0000000104049810 */ /* 0x000fe40007ffe0ff */
[----:B------:R-:W-:Y:S02]  /*08d0*/  ISETP.NE.AND P1, PT, RZ, UR4, PT ;  /* 0x00000004ff007c0c */ /* 0x000fe4000bf25270 */
[----:B------:R-:W-:-:S13]  /*08e0*/  ISETP.GE.U32.AND P2, PT, R2, R5, PT ;  /* 0x000000050200720c */ /* 0x000fda0003f46070 */
[----:B------:R-:W-:-:S05]  /*08f0*/  @P2 IADD3 R4, R4, 0x1, RZ ;  /* 0x0000000104042810 */ /* 0x000fca0007ffe0ff */
[----:B------:R-:W-:Y:S01]  /*0900*/  @!P0 IMAD.MOV R4, RZ, RZ, -R4 ;  /* 0x000000ffff048224 */ /* 0x000fe200078e0a04 */
[----:B------:R-:W-:-:S05]  /*0910*/  @!P1 LOP3.LUT R4, RZ, UR4, RZ, 0x33, !PT ;  /* 0x00000004ff049c12 */ /* 0x000fca000f8e33ff */
[----:B------:R-:W-:Y:S02]  /*0920*/  IMAD.MOV.U32 R36, RZ, RZ, R4 ;  /* 0x000000ffff247224 */ /* 0x000fe400078e0004 */
.L_x_19:
[----:B------:R-:W-:Y:S01]  /*0930*/  ULOP3.LUT UR10, UR10, 0xffff, URZ, 0xc0, !UPT ;  /* 0x0000ffff0a0a7892 */ /* 0x000fe2000f8ec03f */
[----:B------:R-:W-:Y:S01]  /*0940*/  PLOP3.LUT P2, PT, PT, PT, PT, 0x80, 0x0 ;  /* 0x000000000000781c */ /* 0x000fe20003f4f070 */
[----:B------:R-:W-:Y:S01]  /*0950*/  ULDC.64 UR14, c[0x0][0x118] ;  /* 0x00004600000e7ab9 */ /* 0x000fe20000000a00 */
[----:B------:R-:W-:Y:S01]  /*0960*/  IMAD.MOV.U32 R5, RZ, RZ, RZ ;  /* 0x000000ffff057224 */ /* 0x000fe200078e00ff */
[----:B------:R-:W-:Y:S01]  /*0970*/  MOV R3, RZ ;  /* 0x000000ff00037202 */ /* 0x000fe20000000f00 */
[----:B------:R-:W-:Y:S01]  /*0980*/  CS2R R66, SRZ ;  /* 0x0000000000427805 */ /* 0x000fe2000001ff00 */
[----:B------:R-:W-:Y:S01]  /*0990*/  IMAD R215, R36, UR10, R215 ;  /* 0x0000000a24d77c24 */ /* 0x000fe2000f8e02d7 */
[----:B------:R-:W-:Y:S01]  /*09a0*/  CS2R R64, SRZ ;  /* 0x0000000000407805 */ /* 0x000fe2000001ff00 */
[----:B------:R-:W-:Y:S01]  /*09b0*/  CS2R R62, SRZ ;  /* 0x00000000003e7805 */ /* 0x000fe2000001ff00 */
[----:B------:R-:W-:Y:S01]  /*09c0*/  CS2R R60, SRZ ;  /* 0x00000000003c7805 */ /* 0x000fe2000001ff00 */
[----:B------:R-:W-:Y:S01]  /*09d0*/  IMAD.IADD R36, R215, 0x1, R36 ;  /* 0x00000001d7247824 */ /* 0x000fe200078e0224 */
[----:B------:R-:W-:Y:S01]  /*09e0*/  CS2R R58, SRZ ;  /* 0x00000000003a7805 */ /* 0x000fe2000001ff00 */
[----:B------:R-:W-:Y:S01]  /*09f0*/  CS2R R56, SRZ ;  /* 0x0000000000387805 */ /* 0x000fe2000001ff00 */
[----:B------:R-:W-:Y:S01]  /*0a00*/  CS2R R54, SRZ ;  /* 0x0000000000367805 */ /* 0x000fe2000001ff00 */
[----:B------:R-:W-:Y:S01]  /*0a10*/  CS2R R52, SRZ ;  /* 0x0000000000347805 */ /* 0x000fe2000001ff00 */
[----:B------:R-:W-:Y:S01]  /*0a20*/  IMNMX R36, R36, UR6, PT ;  /* 0x0000000624247c17 */ /* 0x000fe2000b800200 */
[----:B------:R-:W-:Y:S01]  /*0a30*/  CS2R R70, SRZ ;  /* 0x0000000000467805 */ /* 0x000fe2000001ff00 */
[----:B------:R-:W-:Y:S01]  /*0a40*/  CS2R R68, SRZ ;  /* 0x0000000000447805 */ /* 0x000fe2000001ff00 */
[----:B------:R-:W-:Y:S01]  /*0a50*/  CS2R R74, SRZ ;  /* 0x00000000004a7805 */ /* 0x000fe2000001ff00 */
[----:B------:R-:W-:Y:S01]  /*0a60*/  ISETP.GT.AND P0, PT, R36, R215, PT ;  /* 0x000000d72400720c */ /* 0x000fe20003f04270 */
        /* <DEDUP_REMOVED lines=30> */
[-C--:B------:R-:W-:Y:S01]  /*0c50*/  LEA.HI R26, R106, R39.reuse, RZ, 0x3 ;  /* 0x000000276a1a7211 */ /* 0x080fe200078f18ff */
[----:B------:R-:W-:Y:S01]  /*0c60*/  UIMAD.WIDE.U32 UR6, UR9, UR4, URZ ;  /* 0x00000004090672a5 */ /* 0x000fe2000f8e003f */
[----:B------:R-:W-:Y:S01]  /*0c70*/  PLOP3.LUT P2, PT, PT, PT, UP3, 0x80, 0x0 ;  /* 0x000000000000781c */ /* 0x000fe20003f4f038 */
[----:B------:R-:W-:Y:S01]  /*0c80*/  UIMAD UR4, UR12, UR4, URZ ;  /* 0x000000040c0472a4 */ /* 0x000fe2000f8e023f */
[----:B------:R-:W-:Y:S01]  /*0c90*/  LOP3.LUT R2, R26, 0xfffffff8, RZ, 0xc0, !PT ;  /* 0xfffffff81a027812 */ /* 0x000fe200078ec0ff */
[----:B------:R-:W-:Y:S01]  /*0ca0*/  IMAD.U32 R218, RZ, RZ, UR9 ;  /* 0x00000009ffda7e24 */ /* 0x000fe2000f8e00ff */
[----:B------:R-:W-:Y:S01]  /*0cb0*/  SHF.R.S32.HI R26, RZ, 0x3, R26 ;  /* 0x00000003ff1a7819 */ /* 0x000fe2000001141a */
[----:B------:R-:W-:Y:S01]  /*0cc0*/  UIMAD UR4, UR9, UR5, UR4 ;  /* 0x00000005090472a4 */ /* 0x000fe2000f8e0204 */
[----:B------:R-:W-:Y:S01]  /*0cd0*/  PLOP3.LUT P1, PT, PT, PT, UP3, 0x80, 0x0 ;  /* 0x000000000000781c */ /* 0x000fe20003f2f038 */
[----:B------:R-:W-:Y:S01]  /*0ce0*/  IMAD.IADD R25, R39, 0x1, -R2 ;  /* 0x0000000127197824 */ /* 0x000fe200078e0a02 */
[----:B------:R-:W-:Y:S01]  /*0cf0*/  SHF.R.S32.HI R9, RZ, 0x1f, R0 ;  /* 0x0000001fff097819 */ /* 0x000fe20000011400 */
[----:B------:R-:W-:Y:S01]  /*0d00*/  UIADD3 UR4, UR7, UR4, URZ ;  /* 0x0000000407047290 */ /* 0x000fe2000fffe03f */
[----:B------:R-:W-:Y:S01]  /*0d10*/  IMAD.U32 R13, RZ, RZ, UR7 ;  /* 0x00000007ff0d7e24 */ /* 0x000fe2000f8e00ff */
[--C-:B------:R-:W-:Y:S01]  /*0d20*/  SHF.R.S32.HI R28, RZ, 0x1f, R26.reuse ;  /* 0x0000001fff1c7819 */ /* 0x100fe2000001141a */
[----:B------:R-:W-:Y:S01]  /*0d30*/  IMAD R2, R25, 0x20, R26 ;  /* 0x0000002019027824 */ /* 0x000fe200078e021a */
[----:B------:R-:W-:Y:S01]  /*0d40*/  IADD3 R107, R36, -0x1, RZ ;  /* 0xffffffff246b7810 */ /* 0x000fe20007ffe0ff */
[----:B------:R-:W-:Y:S01]  /*0d50*/  IMAD.U32 R12, RZ, RZ, UR6 ;  /* 0x00000006ff0c7e24 */ /* 0x000fe2000f8e00ff */
[-C--:B------:R-:W-:Y:S01]  /*0d60*/  LEA.HI R214, R106, R39.reuse, RZ, 0x4 ;  /* 0x000000276ad67211 */ /* 0x080fe200078f20ff */
[----:B------:R-:W-:Y:S01]  /*0d70*/  IMAD.U32 R13, RZ, RZ, UR4 ;  /* 0x00000004ff0d7e24 */ /* 0x000fe2000f8e00ff */
[----:B------:R-:W-:Y:S01]  /*0d80*/  IADD3 R2, R2, UR16, RZ ;  /* 0x0000001002027c10 */ /* 0x000fe2000fffe0ff */
[----:B------:R-:W-:Y:S01]  /*0d90*/  IMAD R3, R9, c[0x0][0x1c0], RZ ;  /* 0x0000700009037a24 */ /* 0x000fe200078e02ff */
[----:B------:R-:W-:Y:S01]  /*0da0*/  ULDC UR4, c[0x0][0x168] ;  /* 0x00005a0000047ab9 */ /* 0x000fe20000000800 */
[----:B------:R-:W-:Y:S01]  /*0db0*/  IMAD.WIDE.U32 R12, R0, c[0x0][0x1c0], R12 ;  /* 0x00007000000c7a25 */ /* 0x000fe200078e000c */
[----:B------:R-:W-:Y:S01]  /*0dc0*/  UIMAD UR4, UR8, UR4, URZ ;  /* 0x00000004080472a4 */ /* 0x000fe2000f8e023f */
[----:B------:R-:W-:Y:S01]  /*0dd0*/  SHF.R.S32.HI R27, RZ, 0x1f, R107 ;  /* 0x0000001fff1b7819 */ /* 0x000fe2000001146b */
[----:B------:R-:W-:Y:S01]  /*0de0*/  ULDC.64 UR6, c[0x0][0x1e0] ;  /* 0x0000780000067ab9 */ /* 0x000fe20000000a00 */
[----:B------:R-:W-:Y:S01]  /*0df0*/  @P2 IMAD.HI.U32 R5, R2, c[0x0][0x2c8], RZ ;  /* 0x0000b20002052a27 */ /* 0x000fe200078e00ff */
[----:B------:R-:W-:Y:S01]  /*0e00*/  UIMAD.WIDE.U32 UR10, UR6, 0x40, URZ ;  /* 0x00000040060a78a5 */ /* 0x000fe2000f8e003f */
[----:B------:R-:W-:Y:S01]  /*0e10*/  LEA.HI R104, R106, R39, RZ, 0x5 ;  /* 0x000000276a687211 */ /* 0x000fe200078f28ff */
[----:B------:R-:W-:Y:S01]  /*0e20*/  USHF.L.U32 UR8, UR7, 0x6, URZ ;  /* 0x0000000607087899 */ /* 0x000fe2000800063f */
[----:B------:R-:W-:Y:S01]  /*0e30*/  IMAD.MOV.U32 R4, RZ, RZ, R2 ;  /* 0x000000ffff047224 */ /* 0x000fe200078e0002 */
[----:B------:R-:W-:Y:S01]  /*0e40*/  @P1 SHF.R.U32.HI R4, RZ, c[0x0][0x2cc], R5 ;  /* 0x0000b300ff041a19 */ /* 0x000fe20000011605 */
[----:B------:R-:W-:Y:S01]  /*0e50*/  IMAD R3, R0, c[0x0][0x1c4], R3 ;  /* 0x0000710000037a24 */ /* 0x000fe200078e0203 */
[----:B------:R-:W-:Y:S01]  /*0e60*/  IADD3 R5, R26, UR16, RZ ;  /* 0x000000101a057c10 */ /* 0x000fe2000fffe0ff */
[----:B------:R-:W-:Y:S01]  /*0e70*/  IMAD.SHL.U32 R30, R25, 0x8, RZ ;  /* 0x00000008191e7824 */ /* 0x000fe200078e00ff */
[--C-:B------:R-:W-:Y:S01]  /*0e80*/  SHF.R.S32.HI R7, RZ, 0x1f, R4.reuse ;  /* 0x0000001fff077819 */ /* 0x100fe20000011404 */
[----:B------:R-:W-:Y:S01]  /*0e90*/  IMAD.IADD R13, R13, 0x1, R3 ;  /* 0x000000010d0d7824 */ /* 0x000fe200078e0203 */
[----:B------:R-:W-:Y:S01]  /*0ea0*/  UIADD3 UR8, UR11, UR8, URZ ;  /* 0x000000080b087290 */ /* 0x000fe2000fffe03f */
[----:B------:R-:W-:Y:S01]  /*0eb0*/  IMAD.MOV R3, RZ, RZ, -R4 ;  /* 0x000000ffff037224 */ /* 0x000fe200078e0a04 */
[----:B------:R-:W-:Y:S01]  /*0ec0*/  SHF.R.S32.HI R31, RZ, 0x1f, R30 ;  /* 0x0000001fff1f7819 */ /* 0x000fe2000001141e */
[----:B------:R-:W-:Y:S01]  /*0ed0*/  IMAD R7, R7, c[0x0][0x1b0], RZ ;  /* 0x00006c0007077a24 */ /* 0x000fe200078e02ff */
[----:B------:R-:W-:Y:S01]  /*0ee0*/  ISETP.GE.AND P4, PT, R30, c[0x0][0x198], PT ;  /* 0x000066001e007a0c */ /* 0x000fe20003f86270 */
[----:B------:R-:W-:Y:S01]  /*0ef0*/  IMAD R2, R3, c[0x0][0x2c4], R2 ;  /* 0x0000b10003027a24 */ /* 0x000fe200078e0202 */
[----:B------:R-:W-:Y:S01]  /*0f00*/  IADD3 R3, R5, 0x20, RZ ;  /* 0x0000002005037810 */ /* 0x000fe20007ffe0ff */
[C---:B------:R-:W-:Y:S01]  /*0f10*/  IMAD.WIDE.U32 R12, R4.reuse, c[0x0][0x1b0], R12 ;  /* 0x00006c00040c7a25 */ /* 0x040fe200078e000c */
[----:B------:R-:W-:Y:S01]  /*0f20*/  SHF.R.S32.HI R105, RZ, 0x5, R104 ;  /* 0x00000005ff697819 */ /* 0x000fe20000011468 */
[----:B------:R-:W-:Y:S01]  /*0f30*/  UMOV UR17, 0x6 ;  /* 0x0000000600117882 */ /* 0x000fe20000000000 */
[----:B------:R-:W-:Y:S01]  /*0f40*/  SHF.R.S32.HI R11, RZ, 0x1f, R2 ;  /* 0x0000001fff0b7819 */ /* 0x000fe20000011402 */
[----:B------:R-:W-:Y:S01]  /*0f50*/  IMAD R7, R4, c[0x0][0x1b4], R7 ;  /* 0x00006d0004077a24 */ /* 0x000fe200078e0207 */
[----:B------:R-:W-:Y:S01]  /*0f60*/  BAR.SYNC.DEFER_BLOCKING 0x0 ;  /* 0x0000000000007b1d */ /* 0x000fe20000010000 */
[----:B------:R-:W-:Y:S01]  /*0f70*/  ISETP.GE.AND P3, PT, R3, UR4, PT ;  /* 0x0000000403007c0c */ /* 0x000fe2000bf66270 */
[----:B------:R-:W-:Y:S01]  /*0f80*/  IMAD.MOV.U32 R37, RZ, RZ, 0x60 ;  /* 0x00000060ff257424 */ /* 0x000fe200078e00ff */
[----:B------:R-:W-:Y:S01]  /*0f90*/  IADD3 R4, R5, 0x40, RZ ;  /* 0x0000004005047810 */ /* 0x000fe20007ffe0ff */
[----:B------:R-:W-:-:S02]  /*0fa0*/  IMAD R11, R11, c[0x0][0x1a8], RZ ;  /* 0x00006a000b0b7a24 */ /* 0x000fc400078e02ff */
[----:B------:R-:W-:Y:S01]  /*0fb0*/  IMAD.IADD R13, R13, 0x1, R7 ;  /* 0x000000010d0d7824 */ /* 0x000fe200078e0207 */
[----:B------:R-:W-:Y:S01]  /*0fc0*/  ISETP.GE.AND P2, PT, R4, UR4, PT ;  /* 0x0000000404007c0c */ /* 0x000fe2000bf46270 */
[C---:B------:R-:W-:Y:S02]  /*0fd0*/  IMAD R11, R2.reuse, c[0x0][0x1ac], R11 ;  /* 0x00006b00020b7a24 */ /* 0x040fe400078e020b */
[----:B------:R-:W-:-:S04]  /*0fe0*/  IMAD.WIDE.U32 R2, R2, c[0x0][0x1a8], R12 ;  /* 0x00006a0002027a25 */ /* 0x000fc800078e000c */
[----:B------:R-:W-:Y:S01]  /*0ff0*/  IMAD.SHL.U32 R7, R26, 0x40, RZ ;  /* 0x000000401a077824 */ /* 0x000fe200078e00ff */
[----:B------:R-:W-:Y:S01]  /*1000*/  LEA R6, P1, R2, c[0x0][0x160], 0x1 ;  /* 0x0000580002067a11 */ /* 0x000fe200078208ff */
[----:B------:R-:W-:Y:S02]  /*1010*/  IMAD.IADD R3, R3, 0x1, R11 ;  /* 0x0000000103037824 */ /* 0x000fe400078e020b */
[----:B------:R-:W-:Y:S01]  /*1020*/  IMAD R11, R28, c[0x0][0x1e0], RZ ;  /* 0x000078001c0b7a24 */ /* 0x000fe200078e02ff */
[----:B------:R-:W-:Y:S01]  /*1030*/  LOP3.LUT R7, R7, 0x1c0, RZ, 0xc0, !PT ;  /* 0x000001c007077812 */ /* 0x000fe200078ec0ff */
[----:B------:R-:W1:Y:S01]  /*1040*/  SHFL.IDX PT, R4, R6, RZ, 0x181f ;  /* 0x00181fff06047589 */ /* 0x000e6200000e0000 */
[----:B------:R-:W-:Y:S01]  /*1050*/  LEA.HI.X R3, R2, c[0x0][0x164], R3, 0x1, P1 ;  /* 0x0000590002037a11 */ /* 0x000fe200008f0c03 */
[C---:B------:R-:W-:Y:S01]  /*1060*/  IMAD R2, R26.reuse, c[0x0][0x1e4], R11 ;  /* 0x000079001a027a24 */ /* 0x040fe200078e020b */
[C---:B------:R-:W-:Y:S01]  /*1070*/  ISETP.GE.AND P1, PT, R5.reuse, UR4, PT ;  /* 0x0000000405007c0c */ /* 0x040fe2000bf26270 */
[----:B------:R-:W-:Y:S01]  /*1080*/  IMAD.WIDE.U32 R10, R26, c[0x0][0x1e0], R30 ;  /* 0x000078001a0a7a25 */ /* 0x000fe200078e001e */
[----:B------:R-:W-:Y:S01]  /*1090*/  SHF.R.U32.HI R216, RZ, 0x3, R7 ;  /* 0x00000003ffd87819 */ /* 0x000fe20000011607 */
[----:B------:R-:W-:Y:S01]  /*10a0*/  SHFL.IDX PT, R12, R6, 0x1, 0x181f ;  /* 0x00381f00060c7f89 */ /* 0x000fe200000e0000 */
[----:B------:R-:W-:Y:S01]  /*10b0*/  IADD3 R5, R5, 0x60, RZ ;  /* 0x0000006005057810 */ /* 0x000fe20007ffe0ff */
[----:B------:R-:W-:Y:S01]  /*10c0*/  IMAD.IADD R11, R11, 0x1, R2 ;  /* 0x000000010b0b7824 */ /* 0x000fe200078e0202 */
[----:B------:R-:W-:Y:S01]  /*10d0*/  LOP3.LUT R7, R7, 0x38, R30, 0xf8, !PT ;  /* 0x0000003807077812 */ /* 0x000fe200078ef81e */
[----:B------:R-:W-:Y:S01]  /*10e0*/  SHFL.IDX PT, R8, R6, 0x2, 0x181f ;  /* 0x00581f0006087f89 */ /* 0x000fe200000e0000 */
[----:B------:R-:W-:Y:S01]  /*10f0*/  ISETP.GE.AND P5, PT, R5, UR4, PT ;  /* 0x0000000405007c0c */ /* 0x000fe2000bfa6270 */
[----:B------:R-:W-:Y:S01]  /*1100*/  IMAD.WIDE.U32 R218, R218, c[0x0][0x1e8], R10 ;  /* 0x00007a00dada7a25 */ /* 0x000fe200078e000a */
[----:B------:R-:W-:Y:S01]  /*1110*/  LOP3.LUT R216, R7, R216, RZ, 0x3c, !PT ;  /* 0x000000d807d87212 */ /* 0x000fe200078e3cff */
[----:B------:R-:W3:Y:S01]  /*1120*/  SHFL.IDX PT, R5, R3, RZ, 0x181f ;  /* 0x00181fff03057589 */ /* 0x000ee200000e0000 */
[----:B------:R-:W-:Y:S01]  /*1130*/  LEA.HI R7, R106, R39, RZ, 0x6 ;  /* 0x000000276a077211 */ /* 0x000fe200078f30ff */
[----:B------:R-:W-:Y:S01]  /*1140*/  ULDC.64 UR4, c[0x0][0x1e8] ;  /* 0x00007a0000047ab9 */ /* 0x000fe20000000a00 */
[----:B------:R-:W-:Y:S01]  /*1150*/  IADD3 R2, R30, 0x40, RZ ;  /* 0x000000401e027810 */ /* 0x000fe20007ffe0ff */
[----:B------:R-:W4:Y:S01]  /*1160*/  SHFL.IDX PT, R13, R3, 0x1, 0x181f ;  /* 0x00381f00030d7f89 */ /* 0x000f2200000e0000 */
[----:B------:R-:W-:Y:S01]  /*1170*/  UIMAD UR4, UR12, UR4, URZ ;  /* 0x000000040c0472a4 */ /* 0x000fe2000f8e023f */
[----:B------:R-:W-:Y:S01]  /*1180*/  IMAD.SHL.U32 R7, R7, 0x8, RZ ;  /* 0x0000000807077824 */ /* 0x000fe200078e00ff */
[----:B------:R-:W-:Y:S01]  /*1190*/  ISETP.GE.AND P6, PT, R2, c[0x0][0x198], PT ;  /* 0x0000660002007a0c */ /* 0x000fe20003fc6270 */
[----:B------:R-:W-:Y:S01]  /*11a0*/  SHFL.IDX PT, R10, R6, 0x3, 0x181f ;  /* 0x00781f00060a7f89 */ /* 0x000fe200000e0000 */
[----:B------:R-:W-:Y:S01]  /*11b0*/  UIMAD UR4, UR9, UR5, UR4 ;  /* 0x00000005090472a4 */ /* 0x000fe2000f8e0204 */
[----:B------:R-:W-:Y:S01]  /*11c0*/  IMAD.WIDE.U32 R108, R37, c[0x0][0x1e0], RZ ;  /* 0x00007800256c7a25 */ /* 0x000fe200078e00ff */
[----:B------:R-:W-:Y:S01]  /*11d0*/  LOP3.LUT R216, R216, 0xfffffe00, R7, 0xf8, !PT ;  /* 0xfffffe00d8d87812 */ /* 0x000fe200078ef807 */
[----:B------:R-:W-:Y:S01]  /*11e0*/  SHFL.IDX PT, R11, R3, 0x3, 0x181f ;  /* 0x00781f00030b7f89 */ /* 0x000fe200000e0000 */
[----:B------:R-:W-:-:S02]  /*11f0*/  @!P1 SHF.R.S32.HI R7, RZ, 0x1f, R2 ;  /* 0x0000001fff079819 */ /* 0x000fc40000011402 */
[----:B------:R-:W-:Y:S01]  /*1200*/  IADD3 R219, R219, UR4, RZ ;  /* 0x00000004dbdb7c10 */ /* 0x000fe2000fffe0ff */
[----:B------:R-:W-:Y:S01]  /*1210*/  IMAD.SHL.U32 R216, R216, 0x2, RZ ;  /* 0x00000002d8d87824 */ /* 0x000fe200078e00ff */
[----:B------:R-:W-:Y:S02]  /*1220*/  ULDC.64 UR4, c[0x0][0x210] ;  /* 0x0000840000047ab9 */ /* 0x000fe40000000a00 */
[----:B------:R-:W-:-:S04]  /*1230*/  UIMAD UR4, UR12, UR4, URZ ;  /* 0x000000040c0472a4 */ /* 0x000fc8000f8e023f */
[----:B------:R-:W-:Y:S01]  /*1240*/  UIMAD UR4, UR9, UR5, UR4 ;  /* 0x00000005090472a4 */ /* 0x000fe2000f8e0204 */
[----:B--2---:R-:W-:Y:S01]  /*1250*/  @P0 SHF.R.S32.HI R227, RZ, 0x1f, R226 ;  /* 0x0000001fffe30819 */ /* 0x004fe200000114e2 */
[----:B------:R-:W-:Y:S02]  /*1260*/  @!P0 IMAD.MOV.U32 R227, RZ, RZ, R9 ;  /* 0x000000ffffe38224 */ /* 0x000fe400078e0009 */
[----:B------:R2:W5:Y:S01]  /*1270*/  SHFL.IDX PT, R9, R3, 0x2, 0x181f ;  /* 0x00581f0003097f89 */ /* 0x00056200000e0000 */
[----:B------:R-:W-:Y:S01]  /*1280*/  @!P0 IMAD.MOV.U32 R226, RZ, RZ, R0 ;  /* 0x000000ffffe28224 */ /* 0x000fe200078e0000 */
[----:B------:R-:W-:Y:S01]  /*1290*/  @!P1 LEA.HI R0, R7, R2, RZ, 0x3 ;  /* 0x0000000207009211 */ /* 0x000fe200078f18ff */
[----:B------:R-:W-:Y:S01]  /*12a0*/  IMAD R221, R227, c[0x0][0x1f0], RZ ;  /* 0x00007c00e3dd7a24 */ /* 0x000fe200078e02ff */
[----:B-1----:R-:W-:Y:S01]  /*12b0*/  @!P1 LEA R14, P0, R30, R4, 0x1 ;  /* 0x000000041e0e9211 */ /* 0x002fe200078008ff */
[----:B------:R-:W-:Y:S01]  /*12c0*/  IMAD.WIDE.U32 R218, R226, c[0x0][0x1f0], R218 ;  /* 0x00007c00e2da7a25 */ /* 0x000fe200078e00da */
[----:B------:R-:W-:-:S02]  /*12d0*/  @!P1 LOP3.LUT R0, R0, 0xfffffff8, RZ, 0xc0, !PT ;  /* 0xfffffff800009812 */ /* 0x000fc400078ec0ff */
[----:B------:R-:W-:Y:S01]  /*12e0*/  @!P3 SHF.R.S32.HI R7, RZ, 0x1f, R2 ;  /* 0x0000001fff07b819 */ /* 0x000fe20000011402 */
[----:B------:R-:W-:Y:S01]  /*12f0*/  IMAD R221, R226, c[0x0][0x1f4], R221 ;  /* 0x00007d00e2dd7a24 */ /* 0x000fe200078e02dd */
[----:B---3--:R-:W-:Y:S01]  /*1300*/  @!P1 LEA.HI.X R15, R30, R5, R31, 0x1, P0 ;  /* 0x000000051e0f9211 */ /* 0x008fe200000f0c1f */
[----:B------:R-:W-:Y:S01]  /*1310*/  @!P1 IMAD.WIDE R16, R0, 0x2, R4 ;  /* 0x0000000200109825 */ /* 0x000fe200078e0204 */
[----:B------:R-:W-:Y:S02]  /*1320*/  @!P2 SHF.R.S32.HI R5, RZ, 0x1f, R2 ;  /* 0x0000001fff05a819 */ /* 0x000fe40000011402 */
[-C--:B------:R-:W-:Y:S01]  /*1330*/  @!P3 LEA.HI R4, R7, R2.reuse, RZ, 0x3 ;  /* 0x000000020704b211 */ /* 0x080fe200078f18ff */
[----:B------:R1:W-:Y:S01]  /*1340*/  @!P1 LDGSTS.E.BYPASS.LTC128B.128 [R216+0x100], [R14.64], !P4 ;  /* 0x001000000ed89fae */ /* 0x0003e2000e101d4e */
[----:B------:R-:W-:Y:S01]  /*1350*/  @!P2 LEA.HI R0, R5, R2, RZ, 0x3 ;  /* 0x000000020500a211 */ /* 0x000fe200078f18ff */
[----:B------:R-:W-:Y:S01]  /*1360*/  IMAD.IADD R221, R219, 0x1, R221 ;  /* 0x00000001dbdd7824 */ /* 0x000fe200078e02dd */
[----:B------:R-:W-:Y:S01]  /*1370*/  @!P3 LOP3.LUT R4, R4, 0xfffffff8, RZ, 0xc0, !PT ;  /* 0xfffffff80404b812 */ /* 0x000fe200078ec0ff */
[----:B------:R3:W-:Y:S01]  /*1380*/  @!P1 LDGSTS.E.BYPASS.LTC128B.128 [R216+0x4100], [R16.64], !P6 ;  /* 0x0410000010d89fae */ /* 0x0007e2000f101d4e */
[----:B------:R-:W-:Y:S01]  /*1390*/  @!P3 LEA R18, P1, R30, R12, 0x1 ;  /* 0x0000000c1e12b211 */ /* 0x000fe200078208ff */
[----:B------:R-:W-:Y:S01]  /*13a0*/  IMAD.MOV.U32 R220, RZ, RZ, R218 ;  /* 0x000000ffffdc7224 */ /* 0x000fe200078e00da */
[----:B------:R-:W-:Y:S01]  /*13b0*/  @!P2 LOP3.LUT R5, R0, 0xfffffff8, RZ, 0xc0, !PT ;  /* 0xfffffff80005a812 */ /* 0x000fe200078ec0ff */
[----:B--2---:R-:W-:Y:S01]  /*13c0*/  IMAD R3, R37, c[0x0][0x1e4], RZ ;  /* 0x0000790025037a24 */ /* 0x004fe200078e02ff */
[----:B----4-:R-:W-:Y:S01]  /*13d0*/  @!P3 LEA.HI.X R19, R30, R13, R31, 0x1, P1 ;  /* 0x0000000d1e13b211 */ /* 0x010fe200008f0c1f */
[----:B------:R-:W-:-:S02]  /*13e0*/  IMAD R37, R36, -0x60, R37 ;  /* 0xffffffa024257824 */ /* 0x000fc400078e0225 */
[----:B------:R-:W-:Y:S02]  /*13f0*/  @!P3 IMAD.WIDE R12, R4, 0x2, R12 ;  /* 0x00000002040cb825 */ /* 0x000fe400078e020c */
[----:B------:R3:W-:Y:S01]  /*1400*/  @!P3 LDGSTS.E.BYPASS.LTC128B.128 [R216+0x1100], [R18.64], !P4 ;  /* 0x0110000012d8bfae */ /* 0x0007e2000e101d4e */
[----:B------:R-:W-:Y:S01]  /*1410*/  IADD3 R24, R37, c[0x0][0x1d0], -R26 ;  /* 0x0000740025187a10 */ /* 0x000fe20007ffe81a */
[----:B-----5:R-:W-:Y:S02]  /*1420*/  @!P2 IMAD.WIDE R4, R5, 0x2, R8 ;  /* 0x000000020504a825 */ /* 0x020fe400078e0208 */
[----:B------:R2:W-:Y:S01]  /*1430*/  @!P3 LDGSTS.E.BYPASS.LTC128B.128 [R216+0x5100], [R12.64], !P6 ;  /* 0x051000000cd8bfae */ /* 0x0005e2000f101d4e */
[----:B------:R-:W-:Y:S01]  /*1440*/  ISETP.GE.AND P1, PT, R24, 0x21, PT ;  /* 0x000000211800780c */ /* 0x000fe20003f26270 */
[----:B------:R-:W-:Y:S02]  /*1450*/  IMAD.IADD R38, R109, 0x1, R3 ;  /* 0x000000016d267824 */ /* 0x000fe400078e0203 */
[----:B------:R-:W-:-:S04]  /*1460*/  IMAD.WIDE.U32 R6, R107, R108, R220 ;  /* 0x0000006c6b067225 */ /* 0x000fc800078e00dc */
[----:B------:R-:W-:Y:S01]  /*1470*/  IMAD.U32 R3, RZ, RZ, UR6 ;  /* 0x00000006ff037e24 */ /* 0x000fe2000f8e00ff */
[C---:B-1----:R-:W-:Y:S01]  /*1480*/  @!P2 LEA R14, P0, R30.reuse, R8, 0x1 ;  /* 0x000000081e0ea211 */ /* 0x042fe200078008ff */
[----:B------:R-:W-:Y:S02]  /*1490*/  IMAD.U32 R0, RZ, RZ, UR7 ;  /* 0x00000007ff007e24 */ /* 0x000fe4000f8e00ff */
[----:B------:R-:W-:Y:S01]  /*14a0*/  IMAD R229, R227, c[0x0][0x218], RZ ;  /* 0x00008600e3e57a24 */ /* 0x000fe200078e02ff */
[C---:B------:R-:W-:Y:S02]  /*14b0*/  @!P2 LEA.HI.X R15, R30.reuse, R9, R31, 0x1, P0 ;  /* 0x000000091e0fa211 */ /* 0x040fe400000f0c1f */
[----:B------:R-:W-:Y:S01]  /*14c0*/  @!P5 LEA R8, P0, R30, R10, 0x1 ;  /* 0x0000000a1e08d211 */ /* 0x000fe200078008ff */
[----:B------:R-:W-:Y:S02]  /*14d0*/  IMAD R229, R226, c[0x0][0x21c], R229 ;  /* 0x00008700e2e57a24 */ /* 0x000fe400078e02e5 */
[----:B------:R1:W-:Y:S01]  /*14e0*/  @!P2 LDGSTS.E.BYPASS.LTC128B.128 [R216+0x2100], [R14.64], !P4 ;  /* 0x021000000ed8afae */ /* 0x0003e2000e101d4e */
[----:B------:R-:W-:-:S02]  /*14f0*/  @!P5 LEA.HI.X R9, R30, R11, R31, 0x1, P0 ;  /* 0x0000000b1e09d211 */ /* 0x000fc400000f0c1f */
[C---:B------:R-:W-:Y:S01]  /*1500*/  ISETP.GE.AND P0, PT, R24.reuse, 0x41, PT ;  /* 0x000000411800780c */ /* 0x040fe20003f06270 */
[----:B------:R4:W-:Y:S01]  /*1510*/  @!P2 LDGSTS.E.BYPASS.LTC128B.128 [R216+0x6100], [R4.64], !P6 ;  /* 0x0610000004d8afae */ /* 0x0009e2000f101d4e */
[----:B------:R-:W-:-:S03]  /*1520*/  ISETP.GE.AND P2, PT, R24, 0x1, PT ;  /* 0x000000011800780c */ /* 0x000fc60003f46270 */
[----:B------:R5:W-:Y:S01]  /*1530*/  @!P5 LDGSTS.E.BYPASS.LTC128B.128 [R216+0x3100], [R8.64], !P4 ;  /* 0x0310000008d8dfae */ /* 0x000be2000e101d4e */
[----:B--2---:R-:W-:-:S05]  /*1540*/  IMAD.U32 R13, RZ, RZ, UR6 ;  /* 0x00000006ff0d7e24 */ /* 0x004fca000f8e00ff */
[----:B------:R-:W-:-:S04]  /*1550*/  @P1 LEA R13, P3, R13, R6, 0x5 ;  /* 0x000000060d0d1211 */ /* 0x000fc800078628ff */
[----:B-1----:R-:W-:Y:S01]  /*1560*/  @P2 LEA R14, P4, R6, c[0x0][0x1c8], 0x1 ;  /* 0x00007200060e2a11 */ /* 0x002fe200078808ff */
[----:B----4-:R-:W-:Y:S01]  /*1570*/  IMAD R5, R38, R107, RZ ;  /* 0x0000006b26057224 */ /* 0x010fe200078e02ff */
[----:B------:R-:W-:-:S03]  /*1580*/  LOP3.LUT R4, R214, 0xfffffff0, RZ, 0xc0, !PT ;  /* 0xfffffff0d6047812 */ /* 0x000fc600078ec0ff */
[----:B------:R-:W-:Y:S02]  /*1590*/  IMAD R5, R27, R108, R5 ;  /* 0x0000006c1b057224 */ /* 0x000fe400078e0205 */
[----:B-----5:R-:W-:Y:S02]  /*15a0*/  IMAD.IADD R9, R39, 0x1, -R4 ;  /* 0x0000000127097824 */ /* 0x020fe400078e0a04 */
[----:B------:R-:W-:Y:S01]  /*15b0*/  IMAD.IADD R5, R7, 0x1, R5 ;  /* 0x0000000107057824 */ /* 0x000fe200078e0205 */
[----:B------:R-:W-:Y:S02]  /*15c0*/  SHF.R.S32.HI R7, RZ, 0x4, R214 ;  /* 0x00000004ff077819 */ /* 0x000fe400000114d6 */
[----:B------:R-:W-:Y:S02]  /*15d0*/  SHF.R.S32.HI R4, RZ, 0x1f, R9 ;  /* 0x0000001fff047819 */ /* 0x000fe40000011409 */
[----:B------:R-:W-:Y:S02]  /*15e0*/  @P1 LEA.HI.X R0, R3, R5, R0, 0x5, P3 ;  /* 0x0000000503001211 */ /* 0x000fe400018f2c00 */
[----:B------:R-:W-:-:S02]  /*15f0*/  @P1 LEA R12, P3, R13, c[0x0][0x1c8], 0x1 ;  /* 0x000072000d0c1a11 */ /* 0x000fc400078608ff */
[----:B------:R-:W-:Y:S02]  /*1600*/  LEA.HI R3, R4, R9, RZ, 0x3 ;  /* 0x0000000904037211 */ /* 0x000fe400078f18ff */
[----:B------:R-:W-:Y:S02]  /*1610*/  @P1 LEA.HI.X R13, R13, c[0x0][0x1cc], R0, 0x1, P3 ;  /* 0x000073000d0d1a11 */ /* 0x000fe400018f0c00 */
[----:B------:R-:W-:Y:S02]  /*1620*/  LOP3.LUT R0, R3, 0xfffffff8, RZ, 0xc0, !PT ;  /* 0xfffffff803007812 */ /* 0x000fe400078ec0ff */
[C---:B------:R-:W-:Y:S02]  /*1630*/  @P2 LEA.HI.X R15, R6.reuse, c[0x0][0x1cc], R5, 0x1, P4 ;  /* 0x00007300060f2a11 */ /* 0x040fe400020f0c05 */
[----:B------:R-:W-:Y:S01]  /*1640*/  @P0 IADD3 R6, P3, R6, UR10, RZ ;  /* 0x0000000a06060c10 */ /* 0x000fe2000ff7e0ff */
[----:B------:R-:W-:Y:S01]  /*1650*/  IMAD.IADD R0, R9, 0x1, -R0 ;  /* 0x0000000109007824 */ /* 0x000fe200078e0a00 */
[----:B------:R-:W-:-:S02]  /*1660*/  @!P5 SHF.R.S32.HI R9, RZ, 0x1f, R2 ;  /* 0x0000001fff09d819 */ /* 0x000fc40000011402 */
[----:B------:R-:W-:Y:S02]  /*1670*/  @P0 IADD3.X R5, R5, UR8, RZ, P3, !PT ;  /* 0x0000000805050c10 */ /* 0x000fe40009ffe4ff */
[----:B------:R-:W-:Y:S02]  /*1680*/  @P0 LEA R8, P3, R6, c[0x0][0x1c8], 0x1 ;  /* 0x0000720006080a11 */ /* 0x000fe400078608ff */
[----:B------:R-:W-:Y:S02]  /*1690*/  @!P5 LEA.HI R4, R9, R2, RZ, 0x3 ;  /* 0x000000020904d211 */ /* 0x000fe400078f18ff */
[----:B------:R-:W-:Y:S02]  /*16a0*/  ISETP.GE.AND P4, PT, R30, c[0x0][0x1d4], PT ;  /* 0x000075001e007a0c */ /* 0x000fe40003f86270 */
[----:B------:R-:W-:Y:S02]  /*16b0*/  @P0 LEA.HI.X R9, R6, c[0x0][0x1cc], R5, 0x1, P3 ;  /* 0x0000730006090a11 */ /* 0x000fe400018f0c05 */
[----:B------:R-:W-:-:S02]  /*16c0*/  @!P5 LOP3.LUT R5, R4, 0xfffffff8, RZ, 0xc0, !PT ;  /* 0xfffffff80405d812 */ /* 0x000fc400078ec0ff */
[----:B------:R-:W-:Y:S02]  /*16d0*/  ISETP.GE.AND P3, PT, R2, c[0x0][0x1d4], PT ;  /* 0x0000750002007a0c */ /* 0x000fe40003f66270 */
[----:B------:R-:W-:Y:S01]  /*16e0*/  LEA.HI R214, R214, R7, RZ, 0x1 ;  /* 0x00000007d6d67211 */ /* 0x000fe200078f08ff */
[----:B------:R-:W-:-:S03]  /*16f0*/  @!P5 IMAD.WIDE R10, R5, 0x2, R10 ;  /* 0x00000002050ad825 */ /* 0x000fc600078e020a */
[----:B------:R-:W-:Y:S01]  /*1700*/  LOP3.LUT R214, R214, 0xfffffffe, RZ, 0xc0, !PT ;  /* 0xfffffffed6d67812 */ /* 0x000fe200078ec0ff */
[----:B------:R-:W-:Y:S01]  /*1710*/  IMAD.SHL.U32 R5, R25, 0x40, RZ ;  /* 0x0000004019057824 */ /* 0x000fe200078e00ff */
[----:B------:R1:W-:Y:S03]  /*1720*/  @!P5 LDGSTS.E.BYPASS.LTC128B.128 [R216+0x7100], [R10.64], !P6 ;  /* 0x071000000ad8dfae */ /* 0x0003e6000f101d4e */
[----:B------:R-:W-:Y:S01]  /*1730*/  IMAD.IADD R214, R7, 0x1, -R214 ;  /* 0x0000000107d67824 */ /* 0x000fe200078e0ad6 */
[----:B------:R-:W0:Y:S01]  /*1740*/  LDGDEPBAR ;  /* 0x00000000000079af */ /* 0x000e220000000000 */
[----:B------:R-:W-:Y:S02]  /*1750*/  IMAD.SHL.U32 R7, R0, 0x40, RZ ;  /* 0x0000004000077824 */ /* 0x000fe400078e00ff */
[----:B------:R-:W-:Y:S01]  /*1760*/  IMAD.SHL.U32 R4, R214, 0x8, RZ ;  /* 0x00000008d6047824 */ /* 0x000fe200078e00ff */
[----:B------:R2:W-:Y:S02]  /*1770*/  @P2 LDGSTS.E.BYPASS.LTC128B.128 [R216+0x8100], [R14.64], !P4 ;  /* 0x081000000ed82fae */ /* 0x0005e4000e101d4e */
[----:B------:R-:W-:-:S02]  /*1780*/  LOP3.LUT R7, R7, 0x1c0, RZ, 0xc0, !PT ;  /* 0x000001c007077812 */ /* 0x000fc400078ec0ff */
[----:B------:R2:W-:Y:S02]  /*1790*/  @P2 LDGSTS.E.BYPASS.LTC128B.128 [R216+0xb100], [R14.64+0x80], !P3 ;  /* 0x0b1000800ed82fae */ /* 0x0005e4000d901d4e */
[----:B------:R-:W-:Y:S01]  /*17a0*/  LOP3.LUT R2, R7, 0x8, R4, 0xf8, !PT ;  /* 0x0000000807027812 */ /* 0x000fe200078ef804 */
[----:B------:R-:W-:Y:S01]  /*17b0*/  IMAD.SHL.U32 R4, R26, 0x8, RZ ;  /* 0x000000081a047824 */ /* 0x000fe200078e00ff */
[----:B------:R2:W-:Y:S01]  /*17c0*/  @P1 LDGSTS.E.BYPASS.LTC128B.128 [R216+0x9100], [R12.64], !P4 ;  /* 0x091000000cd81fae */ /* 0x0005e2000e101d4e */
[----:B------:R-:W-:-:S03]  /*17d0*/  SHF.R.U32.HI R7, RZ, 0x3, R7 ;  /* 0x00000003ff077819 */ /* 0x000fc60000011607 */
[----:B------:R2:W-:Y:S01]  /*17e0*/  @P1 LDGSTS.E.BYPASS.LTC128B.128 [R216+0xc100], [R12.64+0x80], !P3 ;  /* 0x0c1000800cd81fae */ /* 0x0005e2000d901d4e */
[----:B------:R-:W-:Y:S01]  /*17f0*/  LOP3.LUT R2, R2, R7, RZ, 0x3c, !PT ;  /* 0x0000000702027212 */ /* 0x000fe200078e3cff */
[----:B------:R-:W-:Y:S01]  /*1800*/  IMAD.SHL.U32 R7, R3, 0x40, RZ ;  /* 0x0000004003077824 */ /* 0x000fe200078e00ff */
[----:B------:R-:W-:Y:S01]  /*1810*/  LOP3.LUT R3, R5, 0x1c0, RZ, 0xc0, !PT ;  /* 0x000001c005037812 */ /* 0x000fe200078ec0ff */
[----:B------:R4:W-:Y:S01]  /*1820*/  @P0 LDGSTS.E.BYPASS.LTC128B.128 [R216+0xa100], [R8.64], !P4 ;  /* 0x0a10000008d80fae */ /* 0x0009e2000e101d4e */
[----:B------:R-:W-:Y:S01]  /*1830*/  R2P PR, R0, 0x6 ;  /* 0x0000000600007804 */ /* 0x000fe20000000000 */
[----:B------:R-:W-:Y:S01]  /*1840*/  IMAD.MOV.U32 R5, RZ, RZ, 0x10 ;  /* 0x00000010ff057424 */ /* 0x000fe200078e00ff */
[----:B------:R-:W-:Y:S01]  /*1850*/  LOP3.LUT R2, R2, 0xfffffe00, R7, 0xf8, !PT ;  /* 0xfffffe0002027812 */ /* 0x000fe200078ef807 */
[----:B------:R4:W-:Y:S01]  /*1860*/  @P0 LDGSTS.E.BYPASS.LTC128B.128 [R216+0xd100], [R8.64+0x80], !P3 ;  /* 0x0d10008008d80fae */ /* 0x0009e2000d901d4e */
[----:B------:R-:W-:Y:S02]  /*1870*/  LOP3.LUT R4, R3, 0x8, R4, 0xf8, !PT ;  /* 0x0000000803047812 */ /* 0x000fe400078ef804 */
[----:B------:R-:W-:Y:S01]  /*1880*/  SHF.R.U32.HI R3, RZ, 0x3, R3 ;  /* 0x00000003ff037819 */ /* 0x000fe20000011603 */
[----:B------:R-:W0:Y:S01]  /*1890*/  LDGDEPBAR ;  /* 0x00000000000079af */ /* 0x000e220000000000 */
[----:B------:R-:W-:Y:S01]  /*18a0*/  IMAD R7, R105, 0x400, R2 ;  /* 0x0000040069077824 */ /* 0x000fe200078e0202 */
[----:B------:R-:W-:-:S02]  /*18b0*/  SEL R5, R5, 0xfffffff0, !P1 ;  /* 0xfffffff005057807 */ /* 0x000fc40004800000 */
[----:B------:R-:W-:Y:S02]  /*18c0*/  LOP3.LUT P0, RZ, R25, 0x2, RZ, 0xc0, !PT ;  /* 0x0000000219ff7812 */ /* 0x000fe4000780c0ff */
[C---:B------:R-:W-:Y:S02]  /*18d0*/  ISETP.LT.OR P6, PT, R24.reuse, 0x1, P4 ;  /* 0x000000011800780c */ /* 0x040fe400027c1670 */
[----:B------:R-:W-:Y:S02]  /*18e0*/  ISETP.LT.OR P5, PT, R24, 0x1, P3 ;  /* 0x000000011800780c */ /* 0x000fe40001fa1670 */
[----:B----4-:R-:W-:Y:S01]  /*18f0*/  LOP3.LUT R9, R4, R3, RZ, 0x3c, !PT ;  /* 0x0000000304097212 */ /* 0x010fe200078e3cff */
[----:B------:R-:W-:-:S04]  /*1900*/  DEPBAR.LE SB0, 0x1 ;  /* 0x000080400000791a */ /* 0x000fc80000000000 */
[----:B------:R-:W-:Y:S01]  /*1910*/  IMAD.MOV.U32 R3, RZ, RZ, 0x20 ;  /* 0x00000020ff037424 */ /* 0x000fe200078e00ff */
[C---:B------:R-:W-:Y:S01]  /*1920*/  LEA R4, R7.reuse, 0x100, 0x1 ;  /* 0x0000010007047811 */ /* 0x040fe200078e08ff */
[----:B------:R-:W-:Y:S01]  /*1930*/  IMAD.SHL.U32 R7, R7, 0x2, RZ ;  /* 0x0000000207077824 */ /* 0x000fe200078e00ff */
[----:B------:R-:W-:Y:S01]  /*1940*/  BAR.SYNC.DEFER_BLOCKING 0x0 ;  /* 0x0000000000007b1d */ /* 0x000fe20000010000 */
[----:B------:R-:W-:Y:S01]  /*1950*/  IMAD R214, R214, 0x200, R9 ;  /* 0x00000200d6d67824 */ /* 0x000fe200078e0209 */
[----:B------:R-:W-:Y:S01]  /*1960*/  SEL R3, R3, 0xffffffe0, !P2 ;  /* 0xffffffe003037807 */ /* 0x000fe20005000000 */
[--C-:B------:R-:W-:Y:S02]  /*1970*/  IMAD R6, R5, 0x2, R4.reuse ;  /* 0x0000000205067824 */ /* 0x100fe400078e0204 */
[----:B------:R-:W-:Y:S02]  /*1980*/  IMAD.SHL.U32 R214, R214, 0x2, RZ ;  /* 0x00000002d6d67824 */ /* 0x000fe400078e00ff */
[----:B------:R-:W-:-:S02]  /*1990*/  IMAD R4, R3, 0x2, R4 ;  /* 0x0000000203047824 */ /* 0x000fc400078e0204 */
[----:B------:R-:W-:Y:S01]  /*19a0*/  IMAD R0, R3, 0x2, R6 ;  /* 0x0000000203007824 */ /* 0x000fe200078e0206 */
[----:B------:R-:W-:Y:S01]  /*19b0*/  IADD3 R213, R214, 0x8120, RZ ;  /* 0x00008120d6d57810 */ /* 0x000fe20007ffe0ff */
[----:B------:R-:W-:Y:S04]  /*19c0*/  LDSM.16.M88.4 R120, [R7+0x100] ;  /* 0x000100000778783b */ /* 0x000fe80000000200 */
[----:B------:R4:W-:Y:S04]  /*19d0*/  LDSM.16.M88.4 R172, [R7+0x4100] ;  /* 0x0041000007ac783b */ /* 0x0009e80000000200 */
[----:B------:R-:W-:Y:S04]  /*19e0*/  LDSM.16.M88.4 R140, [R6] ;  /* 0x00000000068c783b */ /* 0x000fe80000000200 */
[----:B------:R5:W-:Y:S04]  /*19f0*/  LDSM.16.M88.4 R176, [R6+0x4000] ;  /* 0x0040000006b0783b */ /* 0x000be80000000200 */
[----:B------:R-:W-:Y:S04]  /*1a00*/  LDSM.16.M88.4 R152, [R4] ;  /* 0x000000000498783b */ /* 0x000fe80000000200 */
[----:B------:R-:W-:Y:S04]  /*1a10*/  LDSM.16.M88.4 R180, [R4+0x4000] ;  /* 0x0040000004b4783b */ /* 0x000fe80000000200 */
[----:B------:R-:W-:Y:S01]  /*1a20*/  LDSM.16.M88.4 R168, [R0] ;  /* 0x0000000000a8783b */ /* 0x000fe20000000200 */
[----:B----4-:R-:W-:-:S03]  /*1a30*/  IMAD R7, R28, c[0x0][0x208], RZ ;  /* 0x000082001c077a24 */ /* 0x010fc600078e02ff */
[----:B------:R4:W-:Y:S04]  /*1a40*/  LDSM.16.M88.4 R188, [R0+0x4000] ;  /* 0x0040000000bc783b */ /* 0x0009e80000000200 */
[----:B------:R-:W-:Y:S01]  /*1a50*/  BAR.SYNC.DEFER_BLOCKING 0x0 ;  /* 0x0000000000007b1d */ /* 0x000fe20000010000 */
[----:B-----5:R-:W-:-:S04]  /*1a60*/  IADD3 R6, R214, 0x8100, RZ ;  /* 0x00008100d6067810 */ /* 0x020fc80007ffe0ff */
[----:B------:R-:W-:-:S04]  /*1a70*/  @P0 IADD3 R213, R6, -0x20, RZ ;  /* 0xffffffe006d50810 */ /* 0x000fc80007ffe0ff */
[C---:B------:R-:W-:Y:S02]  /*1a80*/  IADD3 R207, R213.reuse, 0x800, RZ ;  /* 0x00000800d5cf7810 */ /* 0x040fe40007ffe0ff */
[C---:B------:R-:W-:Y:S02]  /*1a90*/  IADD3 R206, R213.reuse, 0x1000, RZ ;  /* 0x00001000d5ce7810 */ /* 0x040fe40007ffe0ff */
[C---:B------:R-:W-:Y:S02]  /*1aa0*/  IADD3 R205, R213.reuse, 0x1800, RZ ;  /* 0x00001800d5cd7810 */ /* 0x040fe40007ffe0ff */
[C---:B------:R-:W-:Y:S01]  /*1ab0*/  IADD3 R204, R213.reuse, 0x2000, RZ ;  /* 0x00002000d5cc7810 */ /* 0x040fe20007ffe0ff */
[C---:B----4-:R-:W-:Y:S01]  /*1ac0*/  IMAD R0, R26.reuse, c[0x0][0x20c], R7 ;  /* 0x000083001a007a24 */ /* 0x050fe200078e0207 */
[C---:B------:R-:W-:Y:S01]  /*1ad0*/  IADD3 R203, R213.reuse, 0x2800, RZ ;  /* 0x00002800d5cb7810 */ /* 0x040fe20007ffe0ff */
[----:B------:R-:W-:Y:S01]  /*1ae0*/  IMAD.WIDE.U32 R6, R26, c[0x0][0x208], R30 ;  /* 0x000082001a067a25 */ /* 0x000fe200078e001e */
[----:B------:R-:W-:Y:S01]  /*1af0*/  IADD3 R201, R213, 0x3000, RZ ;  /* 0x00003000d5c97810 */ /* 0x000fe20007ffe0ff */
[----:B------:R-:W-:-:S04]  /*1b00*/  DEPBAR.LE SB0, 0x0 ;  /* 0x000080000000791a */ /* 0x000fc80000000000 */
[----:B------:R-:W-:Y:S01]  /*1b10*/  BAR.SYNC.DEFER_BLOCKING 0x0 ;  /* 0x0000000000007b1d */ /* 0x000fe20000010000 */
[----:B------:R-:W-:Y:S01]  /*1b20*/  IMAD.IADD R7, R7, 0x1, R0 ;  /* 0x0000000107077824 */ /* 0x000fe200078e0200 */
[C---:B------:R-:W-:Y:S01]  /*1b30*/  IADD3 R200, R213.reuse, 0x3800, RZ ;  /* 0x00003800d5c87810 */ /* 0x040fe20007ffe0ff */
[----:B------:R-:W-:Y:S01]  /*1b40*/  IMAD.U32 R0, RZ, RZ, UR9 ;  /* 0x00000009ff007e24 */ /* 0x000fe2000f8e00ff */
[C---:B------:R-:W-:Y:S02]  /*1b50*/  IADD3 R199, R213.reuse, 0x4000, RZ ;  /* 0x00004000d5c77810 */ /* 0x040fe40007ffe0ff */
[C---:B------:R-:W-:Y:S01]  /*1b60*/  IADD3 R198, R213.reuse, 0x4800, RZ ;  /* 0x00004800d5c67810 */ /* 0x040fe20007ffe0ff */
[----:B------:R-:W-:Y:S01]  /*1b70*/  IMAD.WIDE.U32 R6, R0, c[0x0][0x210], R6 ;  /* 0x0000840000067a25 */ /* 0x000fe200078e0006 */
[C---:B------:R-:W-:Y:S02]  /*1b80*/  IADD3 R197, R213.reuse, 0x5000, RZ ;  /* 0x00005000d5c57810 */ /* 0x040fe40007ffe0ff */
[----:B------:R-:W-:Y:S01]  /*1b90*/  IADD3 R196, R213, 0x5800, RZ ;  /* 0x00005800d5c47810 */ /* 0x000fe20007ffe0ff */
[----:B------:R-:W-:Y:S01]  /*1ba0*/  IMAD R0, R27, c[0x0][0x208], RZ ;  /* 0x000082001b007a24 */ /* 0x000fe200078e02ff */
[----:B------:R-:W-:Y:S01]  /*1bb0*/  IADD3 R7, R7, UR4, RZ ;  /* 0x0000000407077c10 */ /* 0x000fe2000fffe0ff */
[----:B------:R-:W-:-:S02]  /*1bc0*/  ULDC.64 UR4, c[0x0][0x208] ;  /* 0x0000820000047ab9 */ /* 0x000fc40000000a00 */
[----:B------:R-:W-:Y:S02]  /*1bd0*/  USHF.L.U32 UR12, UR4, 0x6, URZ ;  /* 0x00000006040c7899 */ /* 0x000fe4000800063f */
[----:B------:R-:W-:Y:S01]  /*1be0*/  IMAD.WIDE.U32 R226, R226, c[0x0][0x218], R6 ;  /* 0x00008600e2e27a25 */ /* 0x000fe200078e0006 */
[----:B------:R-:W-:-:S03]  /*1bf0*/  USHF.L.U64.HI UR17, UR4, UR17, UR5 ;  /* 0x0000001104117299 */ /* 0x000fc60008010205 */
[----:B------:R-:W-:Y:S02]  /*1c00*/  IMAD R7, R107, c[0x0][0x20c], R0 ;  /* 0x000083006b077a24 */ /* 0x000fe400078e0200 */
[----:B------:R-:W-:Y:S01]  /*1c10*/  IMAD.IADD R229, R227, 0x1, R229 ;  /* 0x00000001e3e57824 */ /* 0x000fe200078e02e5 */
[----:B-1----:R-:W2:Y:S01]  /*1c20*/  LDSM.16.M88.4 R8, [R214+0x8100] ;  /* 0x00810000d608783b */ /* 0x002ea20000000200 */
[----:B------:R-:W-:-:S03]  /*1c30*/  IMAD.MOV.U32 R228, RZ, RZ, R226 ;  /* 0x000000ffffe47224 */ /* 0x000fc600078e00e2 */
[----:B------:R-:W1:Y:S04]  /*1c40*/  LDSM.16.M88.4 R76, [R214+0x8900] ;  /* 0x00890000d64c783b */ /* 0x000e680000000200 */
[----:B------:R-:W4:Y:S04]  /*1c50*/  LDSM.16.M88.4 R20, [R213] ;  /* 0x00000000d514783b */ /* 0x000f280000000200 */
[----:B---3--:R-:W3:Y:S04]  /*1c60*/  LDSM.16.M88.4 R16, [R213+0x800] ;  /* 0x00080000d510783b */ /* 0x008ee80000000200 */
[----:B------:R-:W5:Y:S04]  /*1c70*/  LDSM.16.M88.4 R68, [R214+0x9100] ;  /* 0x00910000d644783b */ /* 0x000f680000000200 */
[----:B------:R-:W3:Y:S04]  /*1c80*/  LDSM.16.M88.4 R60, [R214+0x9900] ;  /* 0x00990000d63c783b */ /* 0x000ee80000000200 */
[----:B------:R-:W-:Y:S04]  /*1c90*/  LDSM.16.M88.4 R52, [R214+0xa100] ;  /* 0x00a10000d634783b */ /* 0x000fe80000000200 */
[----:B------:R-:W-:Y:S04]  /*1ca0*/  LDSM.16.M88.4 R44, [R214+0xa900] ;  /* 0x00a90000d62c783b */ /* 0x000fe80000000200 */
[----:B------:R-:W-:Y:S01]  /*1cb0*/  LDSM.16.M88.4 R40, [R213+0x2800] ;  /* 0x00280000d528783b */ /* 0x000fe20000000200 */
[C---:B--2---:R-:W-:Y:S08]  /*1cc0*/  HMMA.16816.F32 R12, R120.reuse, R8, RZ ;  /* 0x00000008780c723c */ /* 0x044ff000000018ff */
[C---:B------:R-:W-:Y:S08]  /*1cd0*/  HMMA.16816.F32 R8, R120.reuse, R10, RZ ;  /* 0x0000000a7808723c */ /* 0x040ff000000018ff */
[C---:B-1----:R-:W-:Y:S08]  /*1ce0*/  HMMA.16816.F32 R80, R120.reuse, R76, RZ ;  /* 0x0000004c7850723c */ /* 0x042ff000000018ff */
[----:B------:R-:W-:Y:S08]  /*1cf0*/  HMMA.16816.F32 R76, R120, R78, RZ ;  /* 0x0000004e784c723c */ /* 0x000ff000000018ff */
[C---:B----4-:R-:W-:Y:S08]  /*1d00*/  HMMA.16816.F32 R12, R140.reuse, R20, R12 ;  /* 0x000000148c0c723c */ /* 0x050ff0000000180c */
[C---:B------:R-:W-:Y:S01]  /*1d10*/  HMMA.16816.F32 R8, R140.reuse, R22, R8 ;  /* 0x000000168c08723c */ /* 0x040fe20000001808 */
[----:B------:R-:W1:Y:S07]  /*1d20*/  LDSM.16.M88.4 R20, [R213+0x1000] ;  /* 0x00100000d514783b */ /* 0x000e6e0000000200 */
[C---:B---3--:R-:W-:Y:S08]  /*1d30*/  HMMA.16816.F32 R80, R140.reuse, R16, R80 ;  /* 0x000000108c50723c */ /* 0x048ff00000001850 */
[----:B------:R-:W-:Y:S01]  /*1d40*/  HMMA.16816.F32 R76, R140, R18, R76 ;  /* 0x000000128c4c723c */ /* 0x000fe2000000184c */
[----:B------:R-:W2:Y:S07]  /*1d50*/  LDSM.16.M88.4 R16, [R213+0x1800] ;  /* 0x00180000d510783b */ /* 0x000eae0000000200 */
[C---:B-----5:R-:W-:Y:S08]  /*1d60*/  HMMA.16816.F32 R72, R120.reuse, R68, RZ ;  /* 0x000000447848723c */ /* 0x060ff000000018ff */
[C---:B------:R-:W-:Y:S08]  /*1d70*/  HMMA.16816.F32 R64, R120.reuse, R60, RZ ;  /* 0x0000003c7840723c */ /* 0x040ff000000018ff */
[C---:B------:R-:W-:Y:S08]  /*1d80*/  HMMA.16816.F32 R60, R120.reuse, R62, RZ ;  /* 0x0000003e783c723c */ /* 0x040ff000000018ff */
[----:B------:R-:W-:Y:S08]  /*1d90*/  HMMA.16816.F32 R68, R120, R70, RZ ;  /* 0x000000467844723c */ /* 0x000ff000000018ff */
[C---:B-1----:R-:W-:Y:S07]  /*1da0*/  HMMA.16816.F32 R72, R140.reuse, R20, R72 ;  /* 0x000000148c48723c */ /* 0x042fee0000001848 */
[----:B------:R-:W-:Y:S01]  /*1db0*/  IMAD.WIDE.U32 R20, R107, c[0x0][0x208], RZ ;  /* 0x000082006b147a25 */ /* 0x000fe200078e00ff */
[----:B--2---:R-:W-:Y:S03]  /*1dc0*/  HMMA.16816.F32 R64, R140, R16, R64 ;  /* 0x000000108c40723c */ /* 0x004fe60000001840 */
[----:B------:R-:W-:-:S02]  /*1dd0*/  IMAD.IADD R0, R21, 0x1, R7 ;  /* 0x0000000115007824 */ /* 0x000fc400078e0207 */
[----:B------:R-:W-:-:S03]  /*1de0*/  IMAD.WIDE.U32 R20, R20, 0x60, R228 ;  /* 0x0000006014147825 */ /* 0x000fc600078e00e4 */
[C---:B------:R-:W-:Y:S01]  /*1df0*/  HMMA.16816.F32 R60, R140.reuse, R18, R60 ;  /* 0x000000128c3c723c */ /* 0x040fe2000000183c */
[----:B------:R-:W-:Y:S01]  /*1e00*/  IMAD R0, R0, 0x60, RZ ;  /* 0x0000006000007824 */ /* 0x000fe200078e02ff */
[C---:B------:R-:W-:Y:S01]  /*1e10*/  LEA R6, P0, R20.reuse, c[0x0][0x1f8], 0x1 ;  /* 0x00007e0014067a11 */ /* 0x040fe200078008ff */
[----:B------:R-:W1:Y:S02]  /*1e20*/  LDSM.16.M88.4 R16, [R213+0x2000] ;  /* 0x00200000d510783b */ /* 0x000e640000000200 */
[----:B------:R-:W-:Y:S02]  /*1e30*/  IMAD.IADD R7, R21, 0x1, R0 ;  /* 0x0000000115077824 */ /* 0x000fe400078e0200 */
[----:B------:R-:W-:Y:S01]  /*1e40*/  IMAD.U32 R21, RZ, RZ, UR12 ;  /* 0x0000000cff157e24 */ /* 0x000fe2000f8e00ff */
[----:B------:R-:W-:Y:S01]  /*1e50*/  HMMA.16816.F32 R68, R140, R22, R68 ;  /* 0x000000168c44723c */ /* 0x000fe20000001844 */
[----:B------:R-:W-:Y:S01]  /*1e60*/  IMAD.MOV.U32 R0, RZ, RZ, 0x40 ;  /* 0x00000040ff007424 */ /* 0x000fe200078e00ff */
[----:B------:R-:W-:-:S02]  /*1e70*/  LEA.HI.X R7, R20, c[0x0][0x1fc], R7, 0x1, P0 ;  /* 0x00007f0014077a11 */ /* 0x000fc400000f0c07 */
[----:B------:R-:W-:-:S03]  /*1e80*/  IADD3 R20, P2, P1, R21, 0x80, R6 ;  /* 0x0000008015147810 */ /* 0x000fc6000795e006 */
[----:B------:R-:W-:Y:S01]  /*1e90*/  IADD3 R22, P0, R6, UR12, RZ ;  /* 0x0000000c06167c10 */ /* 0x000fe2000ff1e0ff */
[----:B------:R-:W-:Y:S01]  /*1ea0*/  @!PT LDS RZ, [RZ] ;  /* 0x00000000fffff984 */ /* 0x000fe20000000800 */
[----:B------:R-:W-:Y:S01]  /*1eb0*/  @!PT LDS RZ, [RZ] ;  /* 0x00000000fffff984 */ /* 0x000fe20000000800 */
[----:B------:R-:W-:Y:S01]  /*1ec0*/  @!PT LDS RZ, [RZ] ;  /* 0x00000000fffff984 */ /* 0x000fe20000000800 */
[----:B------:R2:W-:Y:S01]  /*1ed0*/  LDGSTS.E.BYPASS.LTC128B.128 [R216+0x100], [R6.64], !P6 ;  /* 0x0010000006d87fae */ /* 0x0005e2000f101d4e */
[----:B------:R-:W-:Y:S01]  /*1ee0*/  IADD3.X R21, RZ, UR17, R7, P2, P1 ;  /* 0x00000011ff157c10 */ /* 0x000fe200097e2407 */
[C---:B------:R-:W-:Y:S01]  /*1ef0*/  HMMA.16816.F32 R56, R120.reuse, R52, RZ ;  /* 0x000000347838723c */ /* 0x040fe200000018ff */
[----:B------:R-:W-:Y:S01]  /*1f00*/  IADD3.X R23, R7, UR17, RZ, P0, !PT ;  /* 0x0000001107177c10 */ /* 0x000fe200087fe4ff */
[----:B------:R2:W-:Y:S01]  /*1f10*/  LDGSTS.E.BYPASS.LTC128B.128 [R216+0x3100], [R6.64+0x80], !P5 ;  /* 0x0310008006d87fae */ /* 0x0005e2000e901d4e */
[----:B------:R-:W-:Y:S02]  /*1f20*/  IADD3 R84, P0, R22, UR12, RZ ;  /* 0x0000000c16547c10 */ /* 0x000fe4000ff1e0ff */
[C---:B------:R-:W-:Y:S02]  /*1f30*/  ISETP.LT.OR P2, PT, R24.reuse, 0x21, P4 ;  /* 0x000000211800780c */ /* 0x040fe40002741670 */
[----:B------:R-:W-:Y:S01]  /*1f40*/  ISETP.LT.OR P6, PT, R24, 0x21, P3 ;  /* 0x000000211800780c */ /* 0x000fe20001fc1670 */
[----:B------:R-:W-:Y:S01]  /*1f50*/  HMMA.16816.F32 R52, R120, R54, RZ ;  /* 0x000000367834723c */ /* 0x000fe200000018ff */
[----:B------:R-:W-:-:S02]  /*1f60*/  IADD3.X R85, R23, UR17, RZ, P0, !PT ;  /* 0x0000001117557c10 */ /* 0x000fc400087fe4ff */
[C---:B------:R-:W-:Y:S02]  /*1f70*/  ISETP.LT.OR P5, PT, R24.reuse, 0x41, P4 ;  /* 0x000000411800780c */ /* 0x040fe400027a1670 */
[----:B------:R-:W-:Y:S02]  /*1f80*/  LOP3.LUT P1, RZ, R25, 0x4, RZ, 0xc0, !PT ;  /* 0x0000000419ff7812 */ /* 0x000fe4000782c0ff */
[----:B------:R-:W-:Y:S01]  /*1f90*/  ISETP.LT.OR P0, PT, R24, 0x41, P3 ;  /* 0x000000411800780c */ /* 0x000fe20001f01670 */
[C---:B------:R-:W-:Y:S01]  /*1fa0*/  HMMA.16816.F32 R48, R120.reuse, R44, RZ ;  /* 0x0000002c7830723c */ /* 0x040fe200000018ff */
[----:B------:R-:W-:Y:S01]  /*1fb0*/  SEL R0, R0, 0xffffffc0, !P1 ;  /* 0xffffffc000007807 */ /* 0x000fe20004800000 */
[----:B------:R3:W-:Y:S04]  /*1fc0*/  LDGSTS.E.BYPASS.LTC128B.128 [R216+0x1100], [R22.64], !P2 ;  /* 0x0110000016d87fae */ /* 0x0007e8000d101d4e */
[----:B------:R-:W-:Y:S01]  /*1fd0*/  IMAD.IADD R211, R214, 0x1, R0 ;  /* 0x00000001d6d37824 */ /* 0x000fe200078e0200 */
[----:B------:R3:W-:Y:S01]  /*1fe0*/  LDGSTS.E.BYPASS.LTC128B.128 [R216+0x4100], [R20.64], !P6 ;  /* 0x0410000014d87fae */ /* 0x0007e2000f101d4e */
[----:B------:R-:W-:Y:S01]  /*1ff0*/  HMMA.16816.F32 R44, R120, R46, RZ ;  /* 0x0000002e782c723c */ /* 0x000fe200000018ff */
[----:B------:R-:W-:-:S02]  /*2000*/  IMAD.IADD R202, R0, 0x1, R213 ;  /* 0x0000000100ca7824 */ /* 0x000fc400078e02d5 */
[----:B------:R4:W-:Y:S04]  /*2010*/  LDGSTS.E.BYPASS.LTC128B.128 [R216+0x2100], [R84.64], !P5 ;  /* 0x0210000054d87fae */ /* 0x0009e8000e901d4e */
[----:B------:R4:W-:Y:S01]  /*2020*/  LDGSTS.E.BYPASS.LTC128B.128 [R216+0x5100], [R84.64+0x80], !P0 ;  /* 0x0510008054d87fae */ /* 0x0009e2000c101d4e */
[C---:B-1----:R-:W-:Y:S01]  /*2030*/  HMMA.16816.F32 R56, R140.reuse, R16, R56 ;  /* 0x000000108c38723c */ /* 0x042fe20000001838 */
[----:B------:R-:W-:Y:S02]  /*2040*/  ISETP.GT.AND P0, PT, R107, R215, PT ;  /* 0x000000d76b00720c */ /* 0x000fe40003f04270 */
[----:B------:R-:W1:Y:S04]  /*2050*/  LDSM.16.M88.4 R32, [R211+0x8100] ;  /* 0x00810000d320783b */ /* 0x000e680000000200 */
[----:B------:R-:W5:Y:S01]  /*2060*/  LDSM.16.M88.4 R96, [R211+0x8900] ;  /* 0x00890000d360783b */ /* 0x000f620000000200 */
[C---:B------:R-:W-:Y:S03]  /*2070*/  HMMA.16816.F32 R52, R140.reuse, R18, R52 ;  /* 0x000000128c34723c */ /* 0x040fe60000001834 */
[----:B------:R-:W2:Y:S04]  /*2080*/  LDSM.16.M88.4 R28, [R211+0x9100] ;  /* 0x00910000d31c783b */ /* 0x000ea80000000200 */
[----:B------:R-:W2:Y:S01]  /*2090*/  LDSM.16.M88.4 R24, [R211+0x9900] ;  /* 0x00990000d318783b */ /* 0x000ea20000000200 */
[C---:B------:R-:W-:Y:S03]  /*20a0*/  HMMA.16816.F32 R48, R140.reuse, R40, R48 ;  /* 0x000000288c30723c */ /* 0x040fe60000001830 */
[----:B---3--:R-:W3:Y:S04]  /*20b0*/  LDSM.16.M88.4 R20, [R211+0xa100] ;  /* 0x00a10000d314783b */ /* 0x008ee80000000200 */
[----:B------:R-:W2:Y:S01]  /*20c0*/  LDSM.16.M88.4 R16, [R211+0xa900] ;  /* 0x00a90000d310783b */ /* 0x000ea20000000200 */
[----:B------:R-:W-:Y:S03]  /*20d0*/  HMMA.16816.F32 R44, R140, R42, R44 ;  /* 0x0000002a8c2c723c */ /* 0x000fe6000000182c */
[----:B------:R-:W2:Y:S04]  /*20e0*/  LDSM.16.M88.4 R92, [R202] ;  /* 0x00000000ca5c783b */ /* 0x000ea80000000200 */
[----:B------:R-:W2:Y:S04]  /*20f0*/  LDSM.16.M88.4 R88, [R202+0x800] ;  /* 0x00080000ca58783b */ /* 0x000ea80000000200 */
[----:B----4-:R-:W4:Y:S04]  /*2100*/  LDSM.16.M88.4 R84, [R202+0x1000] ;  /* 0x00100000ca54783b */ /* 0x010f280000000200 */
[----:B------:R-:W3:Y:S01]  /*2110*/  LDSM.16.M88.4 R40, [R202+0x1800] ;  /* 0x00180000ca28783b */ /* 0x000ee20000000200 */
[C---:B-1----:R-:W-:Y:S03]  /*2120*/  HMMA.16816.F32 R12, R152.reuse, R32, R12 ;  /* 0x00000020980c723c */ /* 0x042fe6000000180c */
[----:B------:R-:W-:Y:S04]  /*2130*/  LDSM.16.M88.4 R100, [R211+0xb900] ;  /* 0x00b90000d364783b */ /* 0x000fe80000000200 */
[----:B------:R-:W0:Y:S01]  /*2140*/  LDGDEPBAR ;  /* 0x00000000000079af */ /* 0x000e220000000000 */
[C---:B------:R-:W-:Y:S03]  /*2150*/  HMMA.16816.F32 R8, R152.reuse, R34, R8 ;  /* 0x000000229808723c */ /* 0x040fe60000001808 */
[----:B------:R-:W1:Y:S05]  /*2160*/  LDSM.16.M88.4 R32, [R202+0x2000] ;  /* 0x00200000ca20783b */ /* 0x000e6a0000000200 */
[C---:B-----5:R-:W-:Y:S08]  /*2170*/  HMMA.16816.F32 R80, R152.reuse, R96, R80 ;  /* 0x000000609850723c */ /* 0x060ff00000001850 */
[C---:B------:R-:W-:Y:S01]  /*2180*/  HMMA.16816.F32 R76, R152.reuse, R98, R76 ;  /* 0x00000062984c723c */ /* 0x040fe2000000184c */
[----:B------:R-:W5:Y:S07]  /*2190*/  LDSM.16.M88.4 R96, [R202+0x2800] ;  /* 0x00280000ca60783b */ /* 0x000f6e0000000200 */
        /* <DEDUP_REMOVED lines=9> */
[C---:B------:R-:W-:Y:S08]  /*2230*/  HMMA.16816.F32 R48, R152.reuse, R16, R48 ;  /* 0x000000109830723c */ /* 0x040ff00000001830 */
[----:B------:R-:W-:Y:S01]  /*2240*/  HMMA.16816.F32 R44, R152, R18, R44 ;  /* 0x00000012982c723c */ /* 0x000fe2000000182c */
[----:B------:R-:W1:Y:S07]  /*2250*/  LDSM.16.M88.4 R16, [R214+0xc900] ;  /* 0x00c90000d610783b */ /* 0x000e6e0000000200 */
[C---:B------:R-:W-:Y:S08]  /*2260*/  HMMA.16816.F32 R12, R168.reuse, R92, R12 ;  /* 0x0000005ca80c723c */ /* 0x040ff0000000180c */
[C---:B------:R-:W-:Y:S01]  /*2270*/  HMMA.16816.F32 R8, R168.reuse, R94, R8 ;  /* 0x0000005ea808723c */ /* 0x040fe20000001808 */
[----:B------:R-:W1:Y:S07]  /*2280*/  LDSM.16.M88.4 R92, [R214+0xd100] ;  /* 0x00d10000d65c783b */ /* 0x000e6e0000000200 */
[C---:B------:R-:W-:Y:S08]  /*2290*/  HMMA.16816.F32 R80, R168.reuse, R88, R80 ;  /* 0x00000058a850723c */ /* 0x040ff00000001850 */
[C---:B------:R-:W-:Y:S01]  /*22a0*/  HMMA.16816.F32 R76, R168.reuse, R90, R76 ;  /* 0x0000005aa84c723c */ /* 0x040fe2000000184c */
[----:B------:R-:W2:Y:S07]  /*22b0*/  LDSM.16.M88.4 R88, [R214+0xd900] ;  /* 0x00d90000d658783b */ /* 0x000eae0000000200 */
[C---:B----4-:R-:W-:Y:S08]  /*22c0*/  HMMA.16816.F32 R72, R168.reuse, R84, R72 ;  /* 0x00000054a848723c */ /* 0x050ff00000001848 */
[C---:B------:R-:W-:Y:S01]  /*22d0*/  HMMA.16816.F32 R68, R168.reuse, R86, R68 ;  /* 0x00000056a844723c */ /* 0x040fe20000001844 */
[----:B------:R-:W4:Y:S07]  /*22e0*/  LDSM.16.M88.4 R84, [R213+0x3000] ;  /* 0x00300000d554783b */ /* 0x000f2e0000000200 */
[C---:B------:R-:W-:Y:S08]  /*22f0*/  HMMA.16816.F32 R64, R168.reuse, R40, R64 ;  /* 0x00000028a840723c */ /* 0x040ff00000001840 */
[C---:B------:R-:W-:Y:S01]  /*2300*/  HMMA.16816.F32 R60, R168.reuse, R42, R60 ;  /* 0x0000002aa83c723c */ /* 0x040fe2000000183c */
[----:B------:R-:W3:Y:S07]  /*2310*/  LDSM.16.M88.4 R40, [R213+0x3800] ;  /* 0x00380000d528783b */ /* 0x000eee0000000200 */
[C---:B-1----:R-:W-:Y:S08]  /*2320*/  HMMA.16816.F32 R56, R168.reuse, R32, R56 ;  /* 0x00000020a838723c */ /* 0x042ff00000001838 */
[C---:B------:R-:W-:Y:S01]  /*2330*/  HMMA.16816.F32 R52, R168.reuse, R34, R52 ;  /* 0x00000022a834723c */ /* 0x040fe20000001834 */
[----:B------:R-:W1:Y:S07]  /*2340*/  LDSM.16.M88.4 R32, [R213+0x4000] ;  /* 0x00400000d520783b */ /* 0x000e6e0000000200 */
[C---:B-----5:R-:W-:Y:S08]  /*2350*/  HMMA.16816.F32 R48, R168.reuse, R96, R48 ;  /* 0x00000060a830723c */ /* 0x060ff00000001830 */
[----:B------:R-:W-:Y:S01]  /*2360*/  HMMA.16816.F32 R44, R168, R98, R44 ;  /* 0x00000062a82c723c */ /* 0x000fe2000000182c */
[----:B------:R-:W-:Y:S07]  /*2370*/  LDSM.16.M88.4 R96, [R211+0xc100] ;  /* 0x00c10000d360783b */ /* 0x000fee0000000200 */
[C---:B--2---:R-:W-:Y:S08]  /*2380*/  HMMA.16816.F32 R12, R172.reuse, R28, R12 ;  /* 0x0000001cac0c723c */ /* 0x044ff0000000180c */
[C---:B------:R-:W-:Y:S01]  /*2390*/  HMMA.16816.F32 R8, R172.reuse, R30, R8 ;  /* 0x0000001eac08723c */ /* 0x040fe20000001808 */
[----:B------:R-:W2:Y:S07]  /*23a0*/  LDSM.16.M88.4 R28, [R213+0x4800] ;  /* 0x00480000d51c783b */ /* 0x000eae0000000200 */
[C---:B------:R-:W-:Y:S08]  /*23b0*/  HMMA.16816.F32 R80, R172.reuse, R24, R80 ;  /* 0x00000018ac50723c */ /* 0x040ff00000001850 */
[C---:B------:R-:W-:Y:S01]  /*23c0*/  HMMA.16816.F32 R76, R172.reuse, R26, R76 ;  /* 0x0000001aac4c723c */ /* 0x040fe2000000184c */
[----:B------:R-:W5:Y:S07]  /*23d0*/  LDSM.16.M88.4 R24, [R213+0x5000] ;  /* 0x00500000d518783b */ /* 0x000f6e0000000200 */
[C---:B---3--:R-:W-:Y:S08]  /*23e0*/  HMMA.16816.F32 R72, R172.reuse, R20, R72 ;  /* 0x00000014ac48723c */ /* 0x048ff00000001848 */
[C---:B------:R-:W-:Y:S01]  /*23f0*/  HMMA.16816.F32 R68, R172.reuse, R22, R68 ;  /* 0x00000016ac44723c */ /* 0x040fe20000001844 */
[----:B------:R-:W3:Y:S07]  /*2400*/  LDSM.16.M88.4 R20, [R213+0x5800] ;  /* 0x00580000d514783b */ /* 0x000eee0000000200 */
[C---:B------:R-:W-:Y:S08]  /*2410*/  HMMA.16816.F32 R64, R172.reuse, R16, R64 ;  /* 0x00000010ac40723c */ /* 0x040ff00000001840 */
[C---:B------:R-:W-:Y:S01]  /*2420*/  HMMA.16816.F32 R60, R172.reuse, R18, R60 ;  /* 0x00000012ac3c723c */ /* 0x040fe2000000183c */
[----:B------:R-:W1:Y:S07]  /*2430*/  LDSM.16.M88.4 R16, [R211+0xb100] ;  /* 0x00b10000d310783b */ /* 0x000e6e0000000200 */
[C---:B------:R-:W-:Y:S08]  /*2440*/  HMMA.16816.F32 R56, R172.reuse, R92, R56 ;  /* 0x0000005cac38723c */ /* 0x040ff00000001838 */
[C---:B------:R-:W-:Y:S01]  /*2450*/  HMMA.16816.F32 R52, R172.reuse, R94, R52 ;  /* 0x0000005eac34723c */ /* 0x040fe20000001834 */
[----:B------:R-:W1:Y:S07]  /*2460*/  LDSM.16.M88.4 R92, [R211+0xc900] ;  /* 0x00c90000d35c783b */ /* 0x000e6e0000000200 */
[C---:B------:R-:W-:Y:S08]  /*2470*/  HMMA.16816.F32 R48, R172.reuse, R88, R48 ;  /* 0x00000058ac30723c */ /* 0x040ff00000001830 */
[----:B------:R-:W-:Y:S01]  /*2480*/  HMMA.16816.F32 R44, R172, R90, R44 ;  /* 0x0000005aac2c723c */ /* 0x000fe2000000182c */
        /* <DEDUP_REMOVED lines=10> */
[C---:B--2---:R-:W-:Y:S08]  /*2530*/  HMMA.16816.F32 R64, R176.reuse, R28, R64 ;  /* 0x0000001cb040723c */ /* 0x044ff00000001840 */
[C---:B------:R-:W-:Y:S01]  /*2540*/  HMMA.16816.F32 R60, R176.reuse, R30, R60 ;  /* 0x0000001eb03c723c */ /* 0x040fe2000000183c */
[----:B------:R-:W2:Y:S07]  /*2550*/  LDSM.16.M88.4 R28, [R202+0x4000] ;  /* 0x00400000ca1c783b */ /* 0x000eae0000000200 */
[C---:B-----5:R-:W-:Y:S08]  /*2560*/  HMMA.16816.F32 R56, R176.reuse, R24, R56 ;  /* 0x00000018b038723c */ /* 0x060ff00000001838 */
[C---:B------:R-:W-:Y:S01]  /*2570*/  HMMA.16816.F32 R52, R176.reuse, R26, R52 ;  /* 0x0000001ab034723c */ /* 0x040fe20000001834 */
[----:B------:R-:W5:Y:S07]  /*2580*/  LDSM.16.M88.4 R24, [R202+0x4800] ;  /* 0x00480000ca18783b */ /* 0x000f6e0000000200 */
[C---:B---3--:R-:W-:Y:S08]  /*2590*/  HMMA.16816.F32 R48, R176.reuse, R20, R48 ;  /* 0x00000014b030723c */ /* 0x048ff00000001830 */
[----:B------:R-:W-:Y:S01]  /*25a0*/  HMMA.16816.F32 R44, R176, R22, R44 ;  /* 0x00000016b02c723c */ /* 0x000fe2000000182c */
[----:B------:R-:W3:Y:S07]  /*25b0*/  LDSM.16.M88.4 R20, [R202+0x5000] ;  /* 0x00500000ca14783b */ /* 0x000eee0000000200 */
[C---:B------:R-:W-:Y:S08]  /*25c0*/  HMMA.16816.F32 R12, R180.reuse, R16, R12 ;  /* 0x00000010b40c723c */ /* 0x040ff0000000180c */
[----:B------:R-:W-:Y:S01]  /*25d0*/  HMMA.16816.F32 R8, R180, R18, R8 ;  /* 0x00000012b408723c */ /* 0x000fe20000001808 */
[----:B------:R-:W1:Y:S01]  /*25e0*/  LDSM.16.M88.4 R16, [R202+0x5800] ;  /* 0x00580000ca10783b */ /* 0x000e620000000200 */
[----:B------:R-:W-:-:S06]  /*25f0*/  DEPBAR.LE SB0, 0x0 ;  /* 0x000080000000791a */ /* 0x000fcc0000000000 */
[C---:B------:R-:W-:Y:S08]  /*2600*/  HMMA.16816.F32 R80, R180.reuse, R100, R80 ;  /* 0x00000064b450723c */ /* 0x040ff00000001850 */
[C---:B------:R-:W-:Y:S08]  /*2610*/  HMMA.16816.F32 R76, R180.reuse, R102, R76 ;  /* 0x00000066b44c723c */ /* 0x040ff0000000184c */
[C---:B------:R-:W-:Y:S08]  /*2620*/  HMMA.16816.F32 R72, R180.reuse, R96, R72 ;  /* 0x00000060b448723c */ /* 0x040ff00000001848 */
[C---:B------:R-:W-:Y:S08]  /*2630*/  HMMA.16816.F32 R68, R180.reuse, R98, R68 ;  /* 0x00000062b444723c */ /* 0x040ff00000001844 */
[C---:B------:R-:W-:Y:S08]  /*2640*/  HMMA.16816.F32 R64, R180.reuse, R92, R64 ;  /* 0x0000005cb440723c */ /* 0x040ff00000001840 */
[C---:B------:R-:W-:Y:S08]  /*2650*/  HMMA.16816.F32 R60, R180.reuse, R94, R60 ;  /* 0x0000005eb43c723c */ /* 0x040ff0000000183c */
[C---:B------:R-:W-:Y:S08]  /*2660*/  HMMA.16816.F32 R56, R180.reuse, R88, R56 ;  /* 0x00000058b438723c */ /* 0x040ff00000001838 */
[C---:B------:R-:W-:Y:S08]  /*2670*/  HMMA.16816.F32 R52, R180.reuse, R90, R52 ;  /* 0x0000005ab434723c */ /* 0x040ff00000001834 */
[C---:B----4-:R-:W-:Y:S08]  /*2680*/  HMMA.16816.F32 R48, R180.reuse, R84, R48 ;  /* 0x00000054b430723c */ /* 0x050ff00000001830 */
[----:B------:R-:W-:Y:S08]  /*2690*/  HMMA.16816.F32 R44, R180, R86, R44 ;  /* 0x00000056b42c723c */ /* 0x000ff0000000182c */
[C---:B------:R-:W-:Y:S08]  /*26a0*/  HMMA.16816.F32 R12, R188.reuse, R40, R12 ;  /* 0x00000028bc0c723c */ /* 0x040ff0000000180c */
[C---:B------:R-:W-:Y:S08]  /*26b0*/  HMMA.16816.F32 R8, R188.reuse, R42, R8 ;  /* 0x0000002abc08723c */ /* 0x040ff00000001808 */
[C---:B-1----:R-:W-:Y:S08]  /*26c0*/  HMMA.16816.F32 R80, R188.reuse, R32, R80 ;  /* 0x00000020bc50723c */ /* 0x042ff00000001850 */
[C---:B------:R-:W-:Y:S08]  /*26d0*/  HMMA.16816.F32 R76, R188.reuse, R34, R76 ;  /* 0x00000022bc4c723c */ /* 0x040ff0000000184c */
[C---:B--2---:R-:W-:Y:S08]  /*26e0*/  HMMA.16816.F32 R72, R188.reuse, R28, R72 ;  /* 0x0000001cbc48723c */ /* 0x044ff00000001848 */
[C---:B------:R-:W-:Y:S08]  /*26f0*/  HMMA.16816.F32 R68, R188.reuse, R30, R68 ;  /* 0x0000001ebc44723c */ /* 0x040ff00000001844 */
[C---:B-----5:R-:W-:Y:S08]  /*2700*/  HMMA.16816.F32 R64, R188.reuse, R24, R64 ;  /* 0x00000018bc40723c */ /* 0x060ff00000001840 */
[C---:B------:R-:W-:Y:S08]  /*2710*/  HMMA.16816.F32 R60, R188.reuse, R26, R60 ;  /* 0x0000001abc3c723c */ /* 0x040ff0000000183c */
[C---:B---3--:R-:W-:Y:S08]  /*2720*/  HMMA.16816.F32 R56, R188.reuse, R20, R56 ;  /* 0x00000014bc38723c */ /* 0x048ff00000001838 */
[C---:B------:R-:W-:Y:S08]  /*2730*/  HMMA.16816.F32 R52, R188.reuse, R22, R52 ;  /* 0x00000016bc34723c */ /* 0x040ff00000001834 */
[C---:B------:R-:W-:Y:S08]  /*2740*/  HMMA.16816.F32 R48, R188.reuse, R16, R48 ;  /* 0x00000010bc30723c */ /* 0x040ff00000001830 */
[----:B------:R-:W-:Y:S01]  /*2750*/  HMMA.16816.F32 R44, R188, R18, R44 ;  /* 0x00000012bc2c723c */ /* 0x000fe2000000182c */
[----:B------:R-:W-:Y:S06]  /*2760*/  BAR.SYNC.DEFER_BLOCKING 0x0 ;  /* 0x0000000000007b1d */ /* 0x000fec0000010000 */
[----:B------:R-:W-:Y:S10]  /*2770*/  @!P0 BRA `(.L_x_21) ;  /* 0x000001a000008947 */ /* 0x000ff40003800000 */
[----:B------:R-:W-:Y:S01]  /*2780*/  IADD3 R17, R36, -0x2, RZ ;  /* 0xfffffffe24117810 */ /* 0x000fe20007ffe0ff */
[----:B------:R-:W-:-:S02]  /*2790*/  USHF.L.U32 UR4, UR6, 0x6, URZ ;  /* 0x0000000606047899 */ /* 0x000fc4000800063f */
[----:B------:R-:W-:Y:S01]  /*27a0*/  USHF.L.U64.HI UR6, UR6, 0x6, UR7 ;  /* 0x0000000606067899 */ /* 0x000fe20008010207 */
[----:B------:R-:W-:Y:S01]  /*27b0*/  SHF.R.S32.HI R7, RZ, 0x1f, R17 ;  /* 0x0000001fff077819 */ /* 0x000fe20000011411 */
[----:B------:R-:W-:Y:S02]  /*27c0*/  IMAD R38, R38, R17, RZ ;  /* 0x0000001126267224 */ /* 0x000fe400078e02ff */
[----:B------:R-:W-:-:S04]  /*27d0*/  IMAD.WIDE.U32 R16, R17, R108, R220 ;  /* 0x0000006c11107225 */ /* 0x000fc800078e00dc */
[----:B------:R-:W-:Y:S01]  /*27e0*/  IMAD R4, R7, R108, R38 ;  /* 0x0000006c07047224 */ /* 0x000fe200078e0226 */
[----:B------:R-:W-:Y:S01]  /*27f0*/  LEA R6, P0, R16, c[0x0][0x1c8], 0x1 ;  /* 0x0000720010067a11 */ /* 0x000fe200078008ff */
[----:B------:R-:W-:Y:S02]  /*2800*/  IMAD.U32 R0, RZ, RZ, UR4 ;  /* 0x00000004ff007e24 */ /* 0x000fe4000f8e00ff */
[----:B------:R-:W-:Y:S01]  /*2810*/  IMAD.IADD R4, R17, 0x1, R4 ;  /* 0x0000000111047824 */ /* 0x000fe200078e0204 */
[----:B------:R-:W-:-:S04]  /*2820*/  IADD3 R18, P5, R6, UR4, RZ ;  /* 0x0000000406127c10 */ /* 0x000fc8000ffbe0ff */
[----:B------:R-:W-:Y:S02]  /*2830*/  LEA.HI.X R7, R16, c[0x0][0x1cc], R4, 0x1, P0 ;  /* 0x0000730010077a11 */ /* 0x000fe400000f0c04 */
[----:B------:R-:W-:Y:S02]  /*2840*/  IADD3 R16, P2, P1, R0, 0x80, R6 ;  /* 0x0000008000107810 */ /* 0x000fe4000795e006 */
[----:B------:R-:W-:Y:S01]  /*2850*/  IADD3 R20, P0, R18, UR4, RZ ;  /* 0x0000000412147c10 */ /* 0x000fe2000ff1e0ff */
[----:B------:R-:W-:Y:S01]  /*2860*/  @!PT LDS RZ, [RZ] ;  /* 0x00000000fffff984 */ /* 0x000fe20000000800 */
[----:B------:R-:W-:Y:S01]  /*2870*/  @!PT LDS RZ, [RZ] ;  /* 0x00000000fffff984 */ /* 0x000fe20000000800 */
[----:B------:R-:W-:Y:S01]  /*2880*/  @!PT LDS RZ, [RZ] ;  /* 0x00000000fffff984 */ /* 0x000fe20000000800 */
[----:B------:R1:W-:Y:S01]  /*2890*/  LDGSTS.E.BYPASS.LTC128B.128 [R216+0x8100], [R6.64], !P4 ;  /* 0x0810000006d87fae */ /* 0x0003e2000e101d4e */
[----:B------:R-:W-:Y:S02]  /*28a0*/  IADD3.X R19, R7, UR6, RZ, P5, !PT ;  /* 0x0000000607137c10 */ /* 0x000fe4000affe4ff */
[----:B------:R-:W-:Y:S01]  /*28b0*/  IADD3.X R17, RZ, UR6, R7, P2, P1 ;  /* 0x00000006ff117c10 */ /* 0x000fe200097e2407 */
[----:B------:R1:W-:Y:S01]  /*28c0*/  LDGSTS.E.BYPASS.LTC128B.128 [R216+0xb100], [R6.64+0x80], !P3 ;  /* 0x0b10008006d87fae */ /* 0x0003e2000d901d4e */
[----:B------:R-:W-:-:S03]  /*28d0*/  IADD3.X R21, R19, UR6, RZ, P0, !PT ;  /* 0x0000000613157c10 */ /* 0x000fc600087fe4ff */
[----:B------:R1:W-:Y:S04]  /*28e0*/  LDGSTS.E.BYPASS.LTC128B.128 [R216+0x9100], [R18.64], !P4 ;  /* 0x0910000012d87fae */ /* 0x0003e8000e101d4e */
[----:B------:R1:W-:Y:S04]  /*28f0*/  LDGSTS.E.BYPASS.LTC128B.128 [R216+0xc100], [R16.64], !P3 ;  /* 0x0c10000010d87fae */ /* 0x0003e8000d901d4e */
[----:B------:R1:W-:Y:S04]  /*2900*/  LDGSTS.E.BYPASS.LTC128B.128 [R216+0xa100], [R20.64], !P4 ;  /* 0x0a10000014d87fae */ /* 0x0003e8000e101d4e */
[----:B------:R1:W-:Y:S02]  /*2910*/  LDGSTS.E.BYPASS.LTC128B.128 [R216+0xd100], [R20.64+0x80], !P3 ;  /* 0x0d10008014d87fae */ /* 0x0003e4000d901d4e */
.L_x_21:
[----:B------:R-:W-:Y:S01]  /*2920*/  LEA.HI R106, R106, R39, RZ, 0x2 ;  /* 0x000000276a6a7211 */ /* 0x000fe200078f10ff */
[----:B------:R-:W-:Y:S01]  /*2930*/  FMUL.FTZ R8, R8, c[0x0][0x320] ;  /* 0x0000c80008087a20 */ /* 0x000fe20000410000 */
[----:B------:R-:W-:Y:S01]  /*2940*/  SHF.R.S32.HI R4, RZ, 0x1f, R105 ;  /* 0x0000001fff047819 */ /* 0x000fe20000011469 */
[----:B-1----:R-:W-:Y:S01]  /*2950*/  FMUL.FTZ R19, R9, c[0x0][0x320] ;  /* 0x0000c80009137a20 */ /* 0x002fe20000410000 */
[----:B------:R-:W-:Y:S01]  /*2960*/  LOP3.LUT R104, R104, 0xffffffe0, RZ, 0xc0, !PT ;  /* 0xffffffe068687812 */ /* 0x000fe200078ec0ff */
[----:B------:R1:W2:Y:S01]  /*2970*/  MUFU.TANH R21, R8 ;  /* 0x0000000800157308 */ /* 0x0002a20000002400 */
[----:B------:R-:W-:Y:S01]  /*2980*/  LOP3.LUT R106, R106, 0xfffffffc, RZ, 0xc0, !PT ;  /* 0xfffffffc6a6a7812 */ /* 0x000fe200078ec0ff */
[----:B------:R-:W-:Y:S01]  /*2990*/  FMUL.FTZ R129, R45, c[0x0][0x320] ;  /* 0x0000c8002d817a20 */ /* 0x000fe20000410000 */
[----:B------:R-:W-:Y:S01]  /*29a0*/  LEA.HI R6, R4, R105, RZ, 0x3 ;  /* 0x0000006904067211 */ /* 0x000fe200078f18ff */
[----:B------:R-:W-:Y:S01]  /*29b0*/  FMUL.FTZ R17, R80, c[0x0][0x320] ;  /* 0x0000c80050117a20 */ /* 0x000fe20000410000 */
[-C--:B------:R-:W-:Y:S01]  /*29c0*/  IADD3 R4, -R104, R39.reuse, RZ ;  /* 0x0000002768047210 */ /* 0x080fe20007ffe1ff */
[----:B------:R-:W-:Y:S01]  /*29d0*/  FMUL.FTZ R0, R81, c[0x0][0x320] ;  /* 0x0000c80051007a20 */ /* 0x000fe20000410000 */
[----:B------:R-:W-:Y:S01]  /*29e0*/  IADD3 R106, -R106, R39, RZ ;  /* 0x000000276a6a7210 */ /* 0x000fe20007ffe1ff */
[----:B------:R-:W-:Y:S01]  /*29f0*/  FMUL.FTZ R7, R76, c[0x0][0x320] ;  /* 0x0000c8004c077a20 */ /* 0x000fe20000410000 */
[----:B------:R-:W-:Y:S01]  /*2a00*/  SHF.R.S32.HI R23, RZ, 0x1f, R4 ;  /* 0x0000001fff177819 */ /* 0x000fe20000011404 */
[----:B------:R-:W-:Y:S01]  /*2a10*/  FMUL.FTZ R9, R77, c[0x0][0x320] ;  /* 0x0000c8004d097a20 */ /* 0x000fe20000410000 */
[----:B------:R-:W-:Y:S01]  /*2a20*/  LOP3.LUT R6, R6, 0xffffff8, RZ, 0xc0, !PT ;  /* 0x0ffffff806067812 */ /* 0x000fe200078ec0ff */
[----:B------:R-:W-:Y:S01]  /*2a30*/  FMUL.FTZ R33, R72, c[0x0][0x320] ;  /* 0x0000c80048217a20 */ /* 0x000fe20000410000 */
[----:B------:R-:W-:Y:S01]  /*2a40*/  LEA.HI R16, R23, R4, RZ, 0x2 ;  /* 0x0000000417107211 */ /* 0x000fe200078f10ff */
[----:B------:R-:W-:Y:S01]  /*2a50*/  FMUL.FTZ R31, R73, c[0x0][0x320] ;  /* 0x0000c800491f7a20 */ /* 0x000fe20000410000 */
[----:B------:R-:W-:Y:S01]  /*2a60*/  PLOP3.LUT P1, PT, PT, PT, UP3, 0x80, 0x0 ;  /* 0x000000000000781c */ /* 0x000fe20003f2f038 */
[----:B------:R-:W-:Y:S01]  /*2a70*/  IMAD.IADD R6, R105, 0x1, -R6 ;  /* 0x0000000169067824 */ /* 0x000fe200078e0a06 */
[----:B-1----:R-:W-:Y:S01]  /*2a80*/  LEA.HI R8, R106, R106, RZ, 0x1 ;  /* 0x0000006a6a087211 */ /* 0x002fe200078f08ff */
[----:B------:R-:W-:Y:S01]  /*2a90*/  FMUL.FTZ R29, R68, c[0x0][0x320] ;  /* 0x0000c800441d7a20 */ /* 0x000fe20000410000 */
[----:B------:R-:W-:Y:S01]  /*2aa0*/  LEA.HI.SX32 R23, R16, UR16, 0x1e ;  /* 0x0000001010177c11 */ /* 0x000fe2000f8ff2ff */
[----:B------:R-:W-:Y:S01]  /*2ab0*/  FMUL.FTZ R69, R69, c[0x0][0x320] ;  /* 0x0000c80045457a20 */ /* 0x000fe20000410000 */
[----:B------:R-:W-:Y:S01]  /*2ac0*/  LOP3.LUT R25, R8, 0x1ffffffe, RZ, 0xc0, !PT ;  /* 0x1ffffffe08197812 */ /* 0x000fe200078ec0ff */
[----:B------:R-:W-:Y:S01]  /*2ad0*/  FMUL.FTZ R64, R64, c[0x0][0x320] ;  /* 0x0000c80040407a20 */ /* 0x000fe20000410000 */
[----:B------:R-:W-:Y:S01]  /*2ae0*/  LEA R6, R6, R23, 0x4 ;  /* 0x0000001706067211 */ /* 0x000fe200078e20ff */
[----:B------:R-:W-:Y:S01]  /*2af0*/  FMUL.FTZ R65, R65, c[0x0][0x320] ;  /* 0x0000c80041417a20 */ /* 0x000fe20000410000 */
[----:B------:R-:W-:Y:S01]  /*2b00*/  PLOP3.LUT P0, PT, PT, PT, UP3, 0x80, 0x0 ;  /* 0x000000000000781c */ /* 0x000fe20003f0f038 */
[----:B------:R-:W-:Y:S01]  /*2b10*/  IMAD.IADD R25, R106, 0x1, -R25 ;  /* 0x000000016a197824 */ /* 0x000fe200078e0a19 */
[----:B------:R-:W-:Y:S01]  /*2b20*/  LOP3.LUT R23, R16, 0x7ffffffc, RZ, 0xc0, !PT ;  /* 0x7ffffffc10177812 */ /* 0x000fe200078ec0ff */
[----:B------:R-:W-:Y:S01]  /*2b30*/  FMUL.FTZ R60, R60, c[0x0][0x320] ;  /* 0x0000c8003c3c7a20 */ /* 0x000fe20000410000 */
[----:B------:R-:W-:Y:S01]  /*2b40*/  IADD3.X R45, R37, c[0x0][0x1d0], RZ, PT, !PT ;  /* 0x00007400252d7a10 */ /* 0x000fe20003ffe4ff */
[----:B------:R-:W-:Y:S01]  /*2b50*/  FMUL.FTZ R61, R61, c[0x0][0x320] ;  /* 0x0000c8003d3d7a20 */ /* 0x000fe20000410000 */
[----:B------:R-:W-:Y:S01]  /*2b60*/  LEA R217, R25, R6, 0x3 ;  /* 0x0000000619d97211 */ /* 0x000fe200078e18ff */
[----:B------:R-:W-:Y:S01]  /*2b70*/  FMUL.FTZ R56, R56, c[0x0][0x320] ;  /* 0x0000c80038387a20 */ /* 0x000fe20000410000 */
[----:B------:R-:W-:Y:S01]  /*2b80*/  IADD3 R222, R4, -R23, RZ ;  /* 0x8000001704de7210 */ /* 0x000fe20007ffe0ff */
[----:B------:R-:W-:Y:S01]  /*2b90*/  FMUL.FTZ R4, R12, c[0x0][0x320] ;  /* 0x0000c8000c047a20 */ /* 0x000fe20000410000 */
[----:B------:R-:W1:Y:S01]  /*2ba0*/  MUFU.TANH R19, R19 ;  /* 0x0000001300137308 */ /* 0x000e620000002400 */
[----:B------:R-:W-:Y:S01]  /*2bb0*/  @P1 IMAD.HI.U32 R8, R217, c[0x0][0x2c8], RZ ;  /* 0x0000b200d9081a27 */ /* 0x000fe200078e00ff */
[----:B------:R-:W-:Y:S01]  /*2bc0*/  SHF.L.U32 R222, R222, 0x1, RZ ;  /* 0x00000001dede7819 */ /* 0x000fe200000006ff */
[----:B------:R-:W-:Y:S01]  /*2bd0*/  ULDC UR6, c[0x0][0x324] ;  /* 0x0000c90000067ab9 */ /* 0x000fe20000000800 */
[----:B------:R-:W0:Y:S01]  /*2be0*/  LDGDEPBAR ;  /* 0x00000000000079af */ /* 0x000e220000000000 */
[----:B------:R-:W-:Y:S01]  /*2bf0*/  IMAD.MOV.U32 R6, RZ, RZ, R217 ;  /* 0x000000ffff067224 */ /* 0x000fe200078e00d9 */
[----:B------:R-:W-:Y:S01]  /*2c00*/  @P0 SHF.R.U32.HI R6, RZ, c[0x0][0x2cc], R8 ;  /* 0x0000b300ff060a19 */ /* 0x000fe20000011608 */
[----:B------:R-:W-:Y:S01]  /*2c10*/  FMUL.FTZ R57, R57, c[0x0][0x320] ;  /* 0x0000c80039397a20 */ /* 0x000fe20000410000 */
[----:B------:R-:W-:Y:S01]  /*2c20*/  PLOP3.LUT P0, PT, PT, PT, UP2, 0x40, 0x0 ;  /* 0x000000000000781c */ /* 0x000fe20003f0e828 */
[----:B------:R-:W-:Y:S01]  /*2c30*/  FMUL.FTZ R52, R52, c[0x0][0x320] ;  /* 0x0000c80034347a20 */ /* 0x000fe20000410000 */
[----:B------:R-:W-:Y:S01]  /*2c40*/  IADD3 R45, R45, -c[0x0][0x168], -R222 ;  /* 0x80005a002d2d7a10 */ /* 0x000fe20007ffe8de */
[----:B------:R-:W3:Y:S01]  /*2c50*/  SHFL.IDX PT, R8, R6, RZ, 0x1c1f ;  /* 0x001c1fff06087589 */ /* 0x000ee200000e0000 */
[----:B------:R-:W-:Y:S01]  /*2c60*/  FMUL.FTZ R53, R53, c[0x0][0x320] ;  /* 0x0000c80035357a20 */ /* 0x000fe20000410000 */
[----:B------:R-:W4:Y:S01]  /*2c70*/  MUFU.TANH R17, R17 ;  /* 0x0000001100117308 */ /* 0x000f220000002400 */
[----:B------:R-:W-:Y:S01]  /*2c80*/  FMUL.FTZ R49, R49, c[0x0][0x320] ;  /* 0x0000c80031317a20 */ /* 0x000fe20000410000 */
[----:B------:R-:W-:Y:S01]  /*2c90*/  ULOP3.LUT UR6, URZ, UR6, URZ, 0x33, !UPT ;  /* 0x000000063f067292 */ /* 0x000fe2000f8e333f */
[----:B------:R-:W-:Y:S01]  /*2ca0*/  FMUL.FTZ R48, R48, c[0x0][0x320] ;  /* 0x0000c80030307a20 */ /* 0x000fe20000410000 */
[----:B------:R-:W-:Y:S01]  /*2cb0*/  IADD3 R34, R37, -R222, RZ ;  /* 0x800000de25227210 */ /* 0x000fe20007ffe0ff */
[----:B------:R-:W-:-:S02]  /*2cc0*/  FMUL.FTZ R13, R13, c[0x0][0x320] ;  /* 0x0000c8000d0d7a20 */ /* 0x000fc40000410000 */
[----:B------:R-:W-:Y:S01]  /*2cd0*/  FMUL.FTZ R44, R44, c[0x0][0x320] ;  /* 0x0000c8002c2c7a20 */ /* 0x000fe20000410000 */
[----:B------:R-:W1:Y:S08]  /*2ce0*/  MUFU.TANH R0, R0 ;  /* 0x0000000000007308 */ /* 0x000e700000002400 */
        /* <DEDUP_REMOVED lines=17> */
[----:B------:R5:W1:Y:S08]  /*2e00*/  MUFU.TANH R135, R48 ;  /* 0x0000003000877308 */ /* 0x000a700000002400 */
[----:B------:R1:W1:Y:S01]  /*2e10*/  MUFU.TANH R23, R13 ;  /* 0x0000000d00177308 */ /* 0x0002620000002400 */
[----:B-----5:R-:W-:-:S07]  /*2e20*/  IADD3 R48, R45, c[0x0][0x328], RZ ;  /* 0x0000ca002d307a10 */ /* 0x020fce0007ffe0ff */
[----:B------:R5:W2:Y:S01]  /*2e30*/  MUFU.TANH R131, R44 ;  /* 0x0000002c00837308 */ /* 0x000aa20000002400 */
[----:B------:R-:W-:-:S04]  /*2e40*/  IADD3 R45, R45, UR6, RZ ;  /* 0x000000062d2d7c10 */ /* 0x000fc8000fffe0ff */
[----:B---3--:R-:W-:Y:S01]  /*2e50*/  IADD3 R28, R45, R8, RZ ;  /* 0x000000082d1c7210 */ /* 0x008fe20007ffe0ff */
[----:B-1----:R-:W-:Y:S01]  /*2e60*/  IMAD.IADD R13, R48, 0x1, R8 ;  /* 0x00000001300d7824 */ /* 0x002fe200078e0208 */
[----:B-----5:R-:W-:-:S04]  /*2e70*/  IADD3 R44, -R222, c[0x0][0x1d0], R37 ;  /* 0x00007400de2c7a10 */ /* 0x020fc80007ffe125 */
[----:B------:R-:W-:Y:S01]  /*2e80*/  IMNMX R42, R13, R44, PT ;  /* 0x0000002c0d2a7217 */ /* 0x000fe20003800200 */
[----:B------:R-:W-:Y:S05]  /*2e90*/  @P0 BRA `(.L_x_22) ;  /* 0x0000015000000947 */ /* 0x000fea0003800000 */
[----:B--2-4-:R-:W-:Y:S01]  /*2ea0*/  IADD3 R8, R8, c[0x0][0x1d0], RZ ;  /* 0x0000740008087a10 */ /* 0x014fe20007ffe0ff */
[----:B------:R-:W-:Y:S03]  /*2eb0*/  BSSY B0, `(.L_x_23) ;  /* 0x000000f000007945 */ /* 0x000fe60003800000 */
[----:B------:R-:W-:-:S04]  /*2ec0*/  IADD3 R13, R8, -c[0x0][0x168], RZ ;  /* 0x80005a00080d7a10 */ /* 0x000fc80007ffe0ff */
        /* <DEDUP_REMOVED lines=9> */
.L_x_24:
[----:B------:R-:W-:-:S04]  /*2f60*/  MOV R8, c[0x0][0x32c] ;  /* 0x0000cb0000087a02 */ /* 0x000fc80000000f00 */
[----:B------:R-:W-:-:S13]  /*2f70*/  ISETP.NE.AND P0, PT, R8, 0x1, PT ;  /* 0x000000010800780c */ /* 0x000fda0003f05270 */
[----:B------:R-:W-:-:S05]  /*2f80*/  @P0 IMAD.HI.U32 R8, R13, c[0x0][0x330], RZ ;  /* 0x0000cc000d080a27 */ /* 0x000fca00078e00ff */
[----:B------:R-:W-:Y:S02]  /*2f90*/  @P0 SHF.R.U32.HI R13, RZ, c[0x0][0x334], R8 ;  /* 0x0000cd00ff0d0a19 */ /* 0x000fe40000011608 */
.L_x_25:
[----:B------:R-:W-:Y:S05]  /*2fa0*/  BSYNC B0 ;  /* 0x0000000000007941 */ /* 0x000fea0003800000 */
.L_x_23:
[----:B------:R-:W-:-:S05]  /*2fb0*/  IMAD R25, R13, c[0x0][0x32c], R34 ;  /* 0x0000cb000d197a24 */ /* 0x000fca00078e0222 */
[----:B------:R-:W-:Y:S02]  /*2fc0*/  IADD3 R13, R25, c[0x0][0x32c], RZ ;  /* 0x0000cb00190d7a10 */ /* 0x000fe40007ffe0ff */
[----:B------:R-:W-:Y:S02]  /*2fd0*/  IMNMX R28, R28, R25, !PT ;  /* 0x000000191c1c7217 */ /* 0x000fe40007800200 */
[----:B------:R-:W-:Y:S02]  /*2fe0*/  IMNMX R42, R42, R13, PT ;  /* 0x0000000d2a2a7217 */ /* 0x000fe40003800200 */
.L_x_22:
[C---:B--2-4-:R-:W-:Y:S01]  /*2ff0*/  ISETP.GE.AND P0, PT, R37.reuse, 0x2, PT ;  /* 0x000000022500780c */ /* 0x054fe20003f06270 */
[----:B------:R-:W1:Y:S01]  /*3000*/  SHFL.IDX PT, R6, R6, 0x1, 0x1c1f ;  /* 0x003c1f0006067f89 */ /* 0x000e6200000e0000 */
[C---:B------:R-:W-:Y:S01]  /*3010*/  ISETP.GE.AND P2, PT, R37.reuse, 0xa, PT ;  /* 0x0000000a2500780c */ /* 0x040fe20003f46270 */
[----:B------:R-:W-:Y:S01]  /*3020*/  FMUL.FTZ R130, R46, c[0x0][0x320] ;  /* 0x0000c8002e827a20 */ /* 0x000fe20000410000 */
[----:B------:R-:W-:Y:S01]  /*3030*/  P2R R49, PR, RZ, 0x1 ;  /* 0x00000001ff317803 */ /* 0x000fe20000000000 */
[----:B------:R-:W-:Y:S01]  /*3040*/  FMUL.FTZ R46, R10, c[0x0][0x320] ;  /* 0x0000c8000a2e7a20 */ /* 0x000fe20000410000 */
[----:B------:R-:W-:Y:S01]  /*3050*/  ISETP.GT.AND P0, PT, R28, 0x1, !P0 ;  /* 0x000000011c00780c */ /* 0x000fe20004704270 */
[----:B------:R-:W-:Y:S01]  /*3060*/  FMUL.FTZ R52, R82, c[0x0][0x320] ;  /* 0x0000c80052347a20 */ /* 0x000fe20000410000 */
[----:B------:R-:W-:Y:S01]  /*3070*/  ISETP.GE.AND P1, PT, R37, 0x9, PT ;  /* 0x000000092500780c */ /* 0x000fe20003f26270 */
[----:B------:R-:W-:Y:S01]  /*3080*/  FMUL.FTZ R10, R11, c[0x0][0x320] ;  /* 0x0000c8000b0a7a20 */ /* 0x000fe20000410000 */
[----:B------:R-:W-:Y:S01]  /*3090*/  ISETP.LT.OR P0, PT, R42, 0x2, P0 ;  /* 0x000000022a00780c */ /* 0x000fe20000701670 */
[----:B------:R-:W-:Y:S01]  /*30a0*/  FMUL.FTZ R67, R67, c[0x0][0x320] ;  /* 0x0000c80043437a20 */ /* 0x000fe20000410000 */
[----:B------:R-:W-:Y:S01]  /*30b0*/  P2R R16, PR, RZ, 0x2 ;  /* 0x00000002ff107803 */ /* 0x000fe20000000000 */
[----:B------:R-:W-:Y:S01]  /*30c0*/  FMUL.FTZ R62, R62, c[0x0][0x320] ;  /* 0x0000c8003e3e7a20 */ /* 0x000fe20000410000 */
[----:B------:R-:W-:Y:S01]  /*30d0*/  FSEL R23, R23, -INF , !P0 ;  /* 0xff80000017177808 */ /* 0x000fe20004000000 */
[----:B------:R-:W-:Y:S01]  /*30e0*/  FMUL.FTZ R63, R63, c[0x0][0x320] ;  /* 0x0000c8003f3f7a20 */ /* 0x000fe20000410000 */
[----:B------:R-:W-:Y:S01]  /*30f0*/  ISETP.GT.AND P0, PT, R28, 0x9, !P2 ;  /* 0x000000091c00780c */ /* 0x000fe20005704270 */
[----:B------:R-:W-:Y:S01]  /*3100*/  FMUL.FTZ R58, R58, c[0x0][0x320] ;  /* 0x0000c8003a3a7a20 */ /* 0x000fe20000410000 */
[----:B------:R-:W-:Y:S01]  /*3110*/  P2R R43, PR, RZ, 0x4 ;  /* 0x00000004ff2b7803 */ /* 0x000fe20000000000 */
[----:B------:R-:W-:Y:S01]  /*3120*/  FMUL.FTZ R59, R59, c[0x0][0x320] ;  /* 0x0000c8003b3b7a20 */ /* 0x000fe20000410000 */
[----:B------:R-:W-:Y:S01]  /*3130*/  ISETP.LT.OR P0, PT, R42, 0xa, P0 ;  /* 0x0000000a2a00780c */ /* 0x000fe20000701670 */
[----:B------:R-:W-:Y:S01]  /*3140*/  FMUL.FTZ R74, R74, c[0x0][0x320] ;  /* 0x0000c8004a4a7a20 */ /* 0x000fe20000410000 */
[----:B------:R-:W-:Y:S01]  /*3150*/  ISETP.GT.AND P1, PT, R28, 0x8, !P1 ;  /* 0x000000081c00780c */ /* 0x000fe20004f24270 */
[----:B------:R-:W-:Y:S01]  /*3160*/  FMUL.FTZ R75, R75, c[0x0][0x320] ;  /* 0x0000c8004b4b7a20 */ /* 0x000fe20000410000 */
[----:B------:R-:W-:Y:S01]  /*3170*/  ISETP.GE.AND P2, PT, R37, 0x11, PT ;  /* 0x000000112500780c */ /* 0x000fe20003f46270 */
[----:B------:R-:W-:Y:S01]  /*3180*/  FMUL.FTZ R54, R54, c[0x0][0x320] ;  /* 0x0000c80036367a20 */ /* 0x000fe20000410000 */
[----:B------:R-:W-:Y:S01]  /*3190*/  FSEL R19, R19, -INF , !P0 ;  /* 0xff80000013137808 */ /* 0x000fe20004000000 */
[----:B------:R-:W-:Y:S01]  /*31a0*/  FMUL.FTZ R55, R55, c[0x0][0x320] ;  /* 0x0000c80037377a20 */ /* 0x000fe20000410000 */
[----:B------:R-:W-:Y:S01]  /*31b0*/  ISETP.LT.OR P1, PT, R42, 0x9, P1 ;  /* 0x000000092a00780c */ /* 0x000fe20000f21670 */
[----:B------:R-:W-:Y:S01]  /*31c0*/  FMUL.FTZ R50, R50, c[0x0][0x320] ;  /* 0x0000c80032327a20 */ /* 0x000fe20000410000 */
[----:B------:R-:W-:Y:S01]  /*31d0*/  ISETP.GT.AND P0, PT, R28, 0x10, !P2 ;  /* 0x000000101c00780c */ /* 0x000fe20005704270 */
[----:B------:R-:W-:Y:S01]  /*31e0*/  FMUL.FTZ R51, R51, c[0x0][0x320] ;  /* 0x0000c80033337a20 */ /* 0x000fe20000410000 */
[----:B------:R-:W-:Y:S01]  /*31f0*/  FSEL R21, R21, -INF , !P1 ;  /* 0xff80000015157808 */ /* 0x000fe20004800000 */
[----:B------:R-:W-:Y:S01]  /*3200*/  FMUL.FTZ R70, R70, c[0x0][0x320] ;  /* 0x0000c80046467a20 */ /* 0x000fe20000410000 */
[----:B------:R-:W-:Y:S01]  /*3210*/  ISETP.LT.OR P0, PT, R42, 0x11, P0 ;  /* 0x000000112a00780c */ /* 0x000fe20000701670 */
[----:B------:R-:W-:Y:S01]  /*3220*/  FMUL.FTZ R71, R71, c[0x0][0x320] ;  /* 0x0000c80047477a20 */ /* 0x000fe20000410000 */
[----:B------:R-:W-:Y:S01]  /*3230*/  ISETP.GE.AND P1, PT, R37, 0x12, PT ;  /* 0x000000122500780c */ /* 0x000fe20003f26270 */
[----:B------:R-:W-:Y:S01]  /*3240*/  FMUL.FTZ R47, R47, c[0x0][0x320] ;  /* 0x0000c8002f2f7a20 */ /* 0x000fe20000410000 */
[----:B------:R-:W-:Y:S01]  /*3250*/  FSEL R17, R17, -INF , !P0 ;  /* 0xff80000011117808 */ /* 0x000fe20004000000 */
[----:B------:R-:W-:Y:S01]  /*3260*/  FMUL.FTZ R66, R66, c[0x0][0x320] ;  /* 0x0000c80042427a20 */ /* 0x000fe20000410000 */
[----:B------:R-:W-:Y:S01]  /*3270*/  ISETP.GT.AND P0, PT, R28, 0x11, !P1 ;  /* 0x000000111c00780c */ /* 0x000fe20004f04270 */
[----:B------:R2:W3:Y:S01]  /*3280*/  MUFU.TANH R148, R67 ;  /* 0x0000004300947308 */ /* 0x0004e20000002400 */
[----:B------:R-:W-:Y:S01]  /*3290*/  P2R R12, PR, RZ, 0x2 ;  /* 0x00000002ff0c7803 */ /* 0x000fe20000000000 */
[--C-:B-1----:R-:W-:Y:S01]  /*32a0*/  IMAD.IADD R11, R48, 0x1, R6.reuse ;  /* 0x00000001300b7824 */ /* 0x102fe200078e0206 */
[----:B------:R-:W-:Y:S01]  /*32b0*/  ISETP.LT.OR P0, PT, R42, 0x12, P0 ;  /* 0x000000122a00780c */ /* 0x000fe20000701670 */
[----:B------:R-:W-:Y:S01]  /*32c0*/  IMAD.IADD R45, R45, 0x1, R6 ;  /* 0x000000012d2d7824 */ /* 0x000fe200078e0206 */
[----:B------:R-:W-:-:S02]  /*32d0*/  ISETP.GE.AND P1, PT, R37, 0x19, PT ;  /* 0x000000192500780c */ /* 0x000fc40003f26270 */
[----:B------:R-:W-:Y:S01]  /*32e0*/  FSEL R13, R0, -INF , !P0 ;  /* 0xff800000000d7808 */ /* 0x000fe20004000000 */
[----:B------:R2:W1:Y:S01]  /*32f0*/  MUFU.TANH R164, R62 ;  /* 0x0000003e00a47308 */ /* 0x0004620000002400 */
[----:B------:R-:W-:Y:S02]  /*3300*/  ISETP.GT.AND P0, PT, R28, 0x18, !P1 ;  /* 0x000000181c00780c */ /* 0x000fe40004f04270 */
[----:B------:R-:W-:Y:S02]  /*3310*/  P2R R40, PR, RZ, 0x2 ;  /* 0x00000002ff287803 */ /* 0x000fe40000000000 */
[----:B------:R-:W-:Y:S02]  /*3320*/  ISETP.LT.OR P0, PT, R42, 0x19, P0 ;  /* 0x000000192a00780c */ /* 0x000fe40000701670 */
[----:B------:R-:W-:Y:S01]  /*3330*/  ISETP.GE.AND P1, PT, R37, 0x1a, PT ;  /* 0x0000001a2500780c */ /* 0x000fe20003f26270 */
[----:B------:R2:W4:Y:S01]  /*3340*/  MUFU.TANH R158, R63 ;  /* 0x0000003f009e7308 */ /* 0x0005220000002400 */
[----:B------:R-:W-:-:S02]  /*3350*/  FSEL R7, R7, -INF , !P0 ;  /* 0xff80000007077808 */ /* 0x000fc40004000000 */
[----:B------:R-:W-:Y:S02]  /*3360*/  ISETP.GT.AND P0, PT, R28, 0x19, !P1 ;  /* 0x000000191c00780c */ /* 0x000fe40004f04270 */
[----:B------:R-:W-:Y:S02]  /*3370*/  P2R R8, PR, RZ, 0x2 ;  /* 0x00000002ff087803 */ /* 0x000fe40000000000 */
[----:B------:R-:W-:Y:S01]  /*3380*/  ISETP.LT.OR P0, PT, R42, 0x1a, P0 ;  /* 0x0000001a2a00780c */ /* 0x000fe20000701670 */
[----:B------:R2:W1:Y:S01]  /*3390*/  MUFU.TANH R162, R58 ;  /* 0x0000003a00a27308 */ /* 0x0004620000002400 */
[----:B------:R-:W-:Y:S02]  /*33a0*/  ISETP.GE.AND P1, PT, R37, 0x21, PT ;  /* 0x000000212500780c */ /* 0x000fe40003f26270 */
[----:B------:R-:W-:Y:S02]  /*33b0*/  FSEL R9, R9, -INF , !P0 ;  /* 0xff80000009097808 */ /* 0x000fe40004000000 */
[----:B------:R-:W-:-:S02]  /*33c0*/  ISETP.GT.AND P0, PT, R28, 0x20, !P1 ;  /* 0x000000201c00780c */ /* 0x000fc40004f04270 */
[----:B------:R-:W-:Y:S01]  /*33d0*/  P2R R39, PR, RZ, 0x2 ;  /* 0x00000002ff277803 */ /* 0x000fe20000000000 */
[----:B------:R2:W1:Y:S01]  /*33e0*/  MUFU.TANH R160, R59 ;  /* 0x0000003b00a07308 */ /* 0x0004620000002400 */
[----:B------:R-:W-:Y:S02]  /*33f0*/  ISETP.LT.OR P0, PT, R42, 0x21, P0 ;  /* 0x000000212a00780c */ /* 0x000fe40000701670 */
[----:B------:R-:W-:Y:S02]  /*3400*/  ISETP.GE.AND P1, PT, R37, 0x22, PT ;  /* 0x000000222500780c */ /* 0x000fe40003f26270 */
[----:B------:R-:W-:Y:S02]  /*3410*/  FSEL R33, R33, -INF , !P0 ;  /* 0xff80000021217808 */ /* 0x000fe40004000000 */
[----:B------:R-:W-:Y:S01]  /*3420*/  ISETP.GT.AND P0, PT, R28, 0x21, !P1 ;  /* 0x000000211c00780c */ /* 0x000fe20004f04270 */
[----:B------:R2:W1:Y:S01]  /*3430*/  MUFU.TANH R146, R74 ;  /* 0x0000004a00927308 */ /* 0x0004620000002400 */
[----:B------:R-:W-:-:S02]  /*3440*/  P2R R38, PR, RZ, 0x2 ;  /* 0x00000002ff267803 */ /* 0x000fc40000000000 */
[----:B------:R-:W-:Y:S02]  /*3450*/  ISETP.LT.OR P0, PT, R42, 0x22, P0 ;  /* 0x000000222a00780c */ /* 0x000fe40000701670 */
[----:B------:R-:W-:Y:S02]  /*3460*/  ISETP.GE.AND P1, PT, R37, 0x29, PT ;  /* 0x000000292500780c */ /* 0x000fe40003f26270 */
[----:B------:R-:W-:Y:S01]  /*3470*/  FSEL R31, R31, -INF , !P0 ;  /* 0xff8000001f1f7808 */ /* 0x000fe20004000000 */
[----:B------:R2:W1:Y:S01]  /*3480*/  MUFU.TANH R126, R75 ;  /* 0x0000004b007e7308 */ /* 0x0004620000002400 */
[----:B------:R-:W-:Y:S02]  /*3490*/  ISETP.GT.AND P0, PT, R28, 0x28, !P1 ;  /* 0x000000281c00780c */ /* 0x000fe40004f04270 */
[----:B------:R-:W-:Y:S02]  /*34a0*/  P2R R35, PR, RZ, 0x2 ;  /* 0x00000002ff237803 */ /* 0x000fe40000000000 */
[----:B------:R-:W-:-:S02]  /*34b0*/  ISETP.LT.OR P0, PT, R42, 0x29, P0 ;  /* 0x000000292a00780c */ /* 0x000fc40000701670 */
[----:B------:R-:W-:Y:S01]  /*34c0*/  ISETP.GE.AND P1, PT, R37, 0x2a, PT ;  /* 0x0000002a2500780c */ /* 0x000fe20003f26270 */
[----:B------:R2:W1:Y:S01]  /*34d0*/  MUFU.TANH R156, R54 ;  /* 0x00000036009c7308 */ /* 0x0004620000002400 */
[----:B------:R-:W-:Y:S02]  /*34e0*/  FSEL R29, R29, -INF , !P0 ;  /* 0xff8000001d1d7808 */ /* 0x000fe40004000000 */
[----:B------:R-:W-:Y:S02]  /*34f0*/  ISETP.GT.AND P0, PT, R28, 0x29, !P1 ;  /* 0x000000291c00780c */ /* 0x000fe40004f04270 */
[----:B------:R-:W-:Y:S02]  /*3500*/  P2R R32, PR, RZ, 0x2 ;  /* 0x00000002ff207803 */ /* 0x000fe40000000000 */
[----:B------:R-:W-:Y:S01]  /*3510*/  ISETP.LT.OR P0, PT, R42, 0x2a, P0 ;  /* 0x0000002a2a00780c */ /* 0x000fe20000701670 */
[----:B------:R2:W1:Y:S01]  /*3520*/  MUFU.TANH R150, R55 ;  /* 0x0000003700967308 */ /* 0x0004620000002400 */
[----:B------:R-:W-:-:S02]  /*3530*/  ISETP.GE.AND P1, PT, R37, 0x31, PT ;  /* 0x000000312500780c */ /* 0x000fc40003f26270 */
[----:B------:R-:W-:Y:S02]  /*3540*/  FSEL R117, R117, -INF , !P0 ;  /* 0xff80000075757808 */ /* 0x000fe40004000000 */
[----:B------:R-:W-:Y:S02]  /*3550*/  ISETP.GT.AND P0, PT, R28, 0x30, !P1 ;  /* 0x000000301c00780c */ /* 0x000fe40004f04270 */
[----:B------:R-:W-:Y:S01]  /*3560*/  P2R R30, PR, RZ, 0x2 ;  /* 0x00000002ff1e7803 */ /* 0x000fe20000000000 */
[----:B------:R-:W1:Y:S01]  /*3570*/  MUFU.TANH R52, R52 ;  /* 0x0000003400347308 */ /* 0x000e620000002400 */
[----:B------:R-:W-:Y:S02]  /*3580*/  ISETP.LT.OR P0, PT, R42, 0x31, P0 ;  /* 0x000000312a00780c */ /* 0x000fe40000701670 */
[----:B------:R-:W-:Y:S02]  /*3590*/  ISETP.GE.AND P1, PT, R37, 0x32, PT ;  /* 0x000000322500780c */ /* 0x000fe40003f26270 */
[----:B------:R-:W-:-:S02]  /*35a0*/  FSEL R137, R137, -INF , !P0 ;  /* 0xff80000089897808 */ /* 0x000fc40004000000 */
[----:B------:R-:W-:Y:S01]  /*35b0*/  ISETP.GT.AND P0, PT, R28, 0x31, !P1 ;  /* 0x000000311c00780c */ /* 0x000fe20004f04270 */
[----:B------:R2:W1:Y:S01]  /*35c0*/  MUFU.TANH R136, R50 ;  /* 0x0000003200887308 */ /* 0x0004620000002400 */
[----:B------:R-:W-:Y:S02]  /*35d0*/  P2R R27, PR, RZ, 0x2 ;  /* 0x00000002ff1b7803 */ /* 0x000fe40000000000 */
[----:B------:R-:W-:Y:S02]  /*35e0*/  ISETP.LT.OR P0, PT, R42, 0x32, P0 ;  /* 0x000000322a00780c */ /* 0x000fe40000701670 */
[----:B------:R-:W-:Y:S02]  /*35f0*/  ISETP.GE.AND P1, PT, R37, 0x39, PT ;  /* 0x000000392500780c */ /* 0x000fe40003f26270 */
[----:B------:R-:W-:Y:S01]  /*3600*/  FSEL R149, R149, -INF , !P0 ;  /* 0xff80000095957808 */ /* 0x000fe20004000000 */
[----:B------:R2:W1:Y:S01]  /*3610*/  MUFU.TANH R134, R51 ;  /* 0x0000003300867308 */ /* 0x0004620000002400 */
[----:B------:R-:W-:-:S02]  /*3620*/  ISETP.GT.AND P0, PT, R28, 0x38, !P1 ;  /* 0x000000381c00780c */ /* 0x000fc40004f04270 */
[----:B------:R-:W-:Y:S02]  /*3630*/  P2R R26, PR, RZ, 0x2 ;  /* 0x00000002ff1a7803 */ /* 0x000fe40000000000 */
[----:B------:R-:W-:Y:S02]  /*3640*/  ISETP.LT.OR P0, PT, R42, 0x39, P0 ;  /* 0x000000392a00780c */ /* 0x000fe40000701670 */
[----:B------:R-:W-:Y:S01]  /*3650*/  ISETP.GE.AND P1, PT, R37, 0x3a, PT ;  /* 0x0000003a2500780c */ /* 0x000fe20003f26270 */
[----:B------:R2:W1:Y:S01]  /*3660*/  MUFU.TANH R144, R70 ;  /* 0x0000004600907308 */ /* 0x0004620000002400 */
[----:B------:R-:W-:Y:S02]  /*3670*/  FSEL R145, R145, -INF , !P0 ;  /* 0xff80000091917808 */ /* 0x000fe40004000000 */
[----:B------:R-:W-:Y:S02]  /*3680*/  ISETP.GT.AND P0, PT, R28, 0x39, !P1 ;  /* 0x000000391c00780c */ /* 0x000fe40004f04270 */
[----:B------:R-:W-:-:S02]  /*3690*/  P2R R25, PR, RZ, 0x2 ;  /* 0x00000002ff197803 */ /* 0x000fc40000000000 */
[----:B------:R-:W-:Y:S01]  /*36a0*/  ISETP.LT.OR P0, PT, R42, 0x3a, P0 ;  /* 0x0000003a2a00780c */ /* 0x000fe20000701670 */
[----:B------:R2:W1:Y:S01]  /*36b0*/  MUFU.TANH R132, R71 ;  /* 0x0000004700847308 */ /* 0x0004620000002400 */
[----:B------:R-:W-:Y:S02]  /*36c0*/  ISETP.GE.AND P1, PT, R37, 0x41, PT ;  /* 0x000000412500780c */ /* 0x000fe40003f26270 */
[----:B------:R-:W-:Y:S02]  /*36d0*/  FSEL R139, R139, -INF , !P0 ;  /* 0xff8000008b8b7808 */ /* 0x000fe40004000000 */
[----:B------:R-:W-:Y:S02]  /*36e0*/  ISETP.GT.AND P0, PT, R28, 0x40, !P1 ;  /* 0x000000401c00780c */ /* 0x000fe40004f04270 */
[----:B------:R-:W-:Y:S01]  /*36f0*/  P2R R24, PR, RZ, 0x2 ;  /* 0x00000002ff187803 */ /* 0x000fe20000000000 */
[----:B------:R-:W1:Y:S01]  /*3700*/  MUFU.TANH R130, R130 ;  /* 0x0000008200827308 */ /* 0x000e620000002400 */
[----:B------:R-:W-:-:S02]  /*3710*/  ISETP.LT.OR P0, PT, R42, 0x41, P0 ;  /* 0x000000412a00780c */ /* 0x000fc40000701670 */
[----:B------:R-:W-:Y:S02]  /*3720*/  ISETP.GE.AND P1, PT, R37, 0x42, PT ;  /* 0x000000422500780c */ /* 0x000fe40003f26270 */
[----:B------:R-:W-:Y:S02]  /*3730*/  FSEL R159, R159, -INF , !P0 ;  /* 0xff8000009f9f7808 */ /* 0x000fe40004000000 */
[----:B------:R-:W-:Y:S01]  /*3740*/  ISETP.GT.AND P0, PT, R28, 0x41, !P1 ;  /* 0x000000411c00780c */ /* 0x000fe20004f04270 */
[----:B------:R2:W1:Y:S01]  /*3750*/  MUFU.TANH R128, R47 ;  /* 0x0000002f00807308 */ /* 0x0004620000002400 */
[----:B------:R-:W-:Y:S02]  /*3760*/  P2R R22, PR, RZ, 0x2 ;  /* 0x00000002ff167803 */ /* 0x000fe40000000000 */
[----:B------:R-:W-:Y:S02]  /*3770*/  ISETP.LT.OR P0, PT, R42, 0x42, P0 ;  /* 0x000000422a00780c */ /* 0x000fe40000701670 */
[----:B------:R-:W-:-:S02]  /*3780*/  ISETP.GE.AND P1, PT, R37, 0x49, PT ;  /* 0x000000492500780c */ /* 0x000fc40003f26270 */
[----:B------:R-:W-:Y:S01]  /*3790*/  FSEL R157, R157, -INF , !P0 ;  /* 0xff8000009d9d7808 */ /* 0x000fe20004000000 */
[----:B------:R-:W1:Y:S01]  /*37a0*/  MUFU.TANH R46, R46 ;  /* 0x0000002e002e7308 */ /* 0x000e620000002400 */
[----:B------:R-:W-:Y:S02]  /*37b0*/  ISETP.GT.AND P0, PT, R28, 0x48, !P1 ;  /* 0x000000481c00780c */ /* 0x000fe40004f04270 */
[----:B------:R-:W-:Y:S02]  /*37c0*/  P2R R20, PR, RZ, 0x2 ;  /* 0x00000002ff147803 */ /* 0x000fe40000000000 */
[----:B------:R-:W-:Y:S02]  /*37d0*/  ISETP.LT.OR P0, PT, R42, 0x49, P0 ;  /* 0x000000492a00780c */ /* 0x000fe40000701670 */
[----:B------:R-:W-:Y:S01]  /*37e0*/  ISETP.GE.AND P1, PT, R37, 0x4a, PT ;  /* 0x0000004a2500780c */ /* 0x000fe20003f26270 */
[----:B------:R-:W1:Y:S01]  /*37f0*/  MUFU.TANH R10, R10 ;  /* 0x0000000a000a7308 */ /* 0x000e620000002400 */
[----:B------:R-:W-:-:S02]  /*3800*/  FSEL R151, R151, -INF , !P0 ;  /* 0xff80000097977808 */ /* 0x000fc40004000000 */
[----:B------:R-:W-:Y:S02]  /*3810*/  ISETP.GT.AND P0, PT, R28, 0x49, !P1 ;  /* 0x000000491c00780c */ /* 0x000fe40004f04270 */
[C---:B------:R-:W-:Y:S02]  /*3820*/  ISETP.GE.AND P6, PT, R37.reuse, 0x51, PT ;  /* 0x000000512500780c */ /* 0x040fe40003fc6270 */
[----:B------:R-:W-:Y:S01]  /*3830*/  ISETP.LT.OR P0, PT, R42, 0x4a, P0 ;  /* 0x0000004a2a00780c */ /* 0x000fe20000701670 */
[----:B------:R2:W1:Y:S01]  /*3840*/  MUFU.TANH R166, R66 ;  /* 0x0000004200a67308 */ /* 0x0004620000002400 */
[----:B------:R-:W-:Y:S02]  /*3850*/  ISETP.GE.AND P5, PT, R37, 0x52, PT ;  /* 0x000000522500780c */ /* 0x000fe40003fa6270 */
[----:B------:R-:W-:Y:S02]  /*3860*/  FSEL R147, R147, -INF , !P0 ;  /* 0xff80000093937808 */ /* 0x000fe40004000000 */
[----:B------:R-:W-:-:S02]  /*3870*/  ISETP.GT.AND P0, PT, R28, 0x50, !P6 ;  /* 0x000000501c00780c */ /* 0x000fc40007704270 */
[----:B------:R-:W-:Y:S02]  /*3880*/  P2R R41, PR, RZ, 0x4 ;  /* 0x00000004ff297803 */ /* 0x000fe40000000000 */
[----:B------:R-:W-:Y:S02]  /*3890*/  ISETP.LT.OR P0, PT, R42, 0x51, P0 ;  /* 0x000000512a00780c */ /* 0x000fe40000701670 */
[----:B------:R-:W-:Y:S02]  /*38a0*/  ISETP.GE.AND P2, PT, R37, 0x59, PT ;  /* 0x000000592500780c */ /* 0x000fe40003f46270 */
[----:B------:R-:W-:Y:S02]  /*38b0*/  FSEL R135, R135, -INF , !P0 ;  /* 0xff80000087877808 */ /* 0x000fe40004000000 */
[----:B------:R-:W-:Y:S02]  /*38c0*/  ISETP.GT.AND P0, PT, R28, 0x51, !P5 ;  /* 0x000000511c00780c */ /* 0x000fe40006f04270 */
[----:B------:R-:W-:-:S02]  /*38d0*/  P2R R0, PR, RZ, 0x2 ;  /* 0x00000002ff007803 */ /* 0x000fc40000000000 */
[----:B------:R-:W-:Y:S02]  /*38e0*/  ISETP.LT.OR P0, PT, R42, 0x52, P0 ;  /* 0x000000522a00780c */ /* 0x000fe40000701670 */
[----:B------:R-:W-:Y:S02]  /*38f0*/  ISETP.GE.AND P1, PT, R37, 0x1, PT ;  /* 0x000000012500780c */ /* 0x000fe40003f26270 */
[----:B------:R-:W-:Y:S02]  /*3900*/  FSEL R133, R133, -INF , !P0 ;  /* 0xff80000085857808 */ /* 0x000fe40004000000 */
[----:B------:R-:W-:Y:S02]  /*3910*/  ISETP.GT.AND P0, PT, R28, 0x58, !P2 ;  /* 0x000000581c00780c */ /* 0x000fe40005704270 */
[----:B------:R-:W-:Y:S02]  /*3920*/  P2R R18, PR, RZ, 0x2 ;  /* 0x00000002ff127803 */ /* 0x000fe40000000000 */
[----:B------:R-:W-:-:S02]  /*3930*/  ISETP.LT.OR P0, PT, R42, 0x59, P0 ;  /* 0x000000592a00780c */ /* 0x000fc40000701670 */
[----:B------:R-:W-:Y:S02]  /*3940*/  IMNMX R44, R11, R44, PT ;  /* 0x0000002c0b2c7217 */ /* 0x000fe40003800200 */
[----:B------:R-:W-:Y:S02]  /*3950*/  FSEL R131, R131, -INF , !P0 ;  /* 0xff80000083837808 */ /* 0x000fe40004000000 */
[----:B------:R-:W-:Y:S02]  /*3960*/  ISETP.GT.AND P0, PT, R28, RZ, !P1 ;  /* 0x000000ff1c00720c */ /* 0x000fe40004f04270 */
[----:B------:R-:W-:Y:S01]  /*3970*/  ISETP.GE.AND P1, PT, R37, 0x5a, PT ;  /* 0x0000005a2500780c */ /* 0x000fe20003f26270 */
[----:B------:R-:W-:Y:S01]  /*3980*/  FMUL.FTZ R37, R79, c[0x0][0x320] ;  /* 0x0000c8004f257a20 */ /* 0x000fe20000410000 */
[----:B------:R-:W-:-:S04]  /*3990*/  ISETP.LT.OR P0, PT, R42, 0x1, P0 ;  /* 0x000000012a00780c */ /* 0x000fc80000701670 */
[----:B------:R-:W-:Y:S01]  /*39a0*/  FSEL R4, R4, -INF , !P0 ;  /* 0xff80000004047808 */ /* 0x000fe20004000000 */
[----:B------:R-:W1:Y:S01]  /*39b0*/  MUFU.TANH R37, R37 ;  /* 0x0000002500257308 */ /* 0x000e620000002400 */
[----:B------:R-:W-:Y:S01]  /*39c0*/  ISETP.GT.AND P0, PT, R28, 0x59, !P1 ;  /* 0x000000591c00780c */ /* 0x000fe20004f04270 */
[----:B------:R-:W-:Y:S02]  /*39d0*/  FMUL.FTZ R28, R14, c[0x0][0x320] ;  /* 0x0000c8000e1c7a20 */ /* 0x000fe40000410000 */
[----:B------:R-:W-:Y:S01]  /*39e0*/  FMUL.FTZ R14, R15, c[0x0][0x320] ;  /* 0x0000c8000f0e7a20 */ /* 0x000fe20000410000 */
[----:B------:R-:W-:Y:S01]  /*39f0*/  ISETP.LT.OR P0, PT, R42, 0x5a, P0 ;  /* 0x0000005a2a00780c */ /* 0x000fe20000701670 */
[----:B------:R-:W-:Y:S02]  /*3a00*/  FMUL.FTZ R42, R78, c[0x0][0x320] ;  /* 0x0000c8004e2a7a20 */ /* 0x000fe40000410000 */
[----:B------:R-:W-:Y:S01]  /*3a10*/  FMUL.FTZ R15, R83, c[0x0][0x320] ;  /* 0x0000c800530f7a20 */ /* 0x000fe20000410000 */
[----:B------:R-:W-:Y:S01]  /*3a20*/  FSEL R129, R129, -INF , !P0 ;  /* 0xff80000081817808 */ /* 0x000fe20004000000 */
[----:B------:R-:W1:Y:S01]  /*3a30*/  MUFU.TANH R28, R28 ;  /* 0x0000001c001c7308 */ /* 0x000e620000002400 */
[----:B------:R-:W-:-:S07]  /*3a40*/  PLOP3.LUT P0, PT, PT, PT, UP2, 0x40, 0x0 ;  /* 0x000000000000781c */ /* 0x000fce0003f0e828 */
[----:B------:R-:W1:Y:S08]  /*3a50*/  MUFU.TANH R42, R42 ;  /* 0x0000002a002a7308 */ /* 0x000e700000002400 */
[----:B------:R-:W1:Y:S08]  /*3a60*/  MUFU.TANH R14, R14 ;  /* 0x0000000e000e7308 */ /* 0x000e700000002400 */
[----:B------:R-:W1:Y:S01]  /*3a70*/  MUFU.TANH R15, R15 ;  /* 0x0000000f000f7308 */ /* 0x000e620000002400 */
[----:B------:R-:W-:Y:S05]  /*3a80*/  @P0 BRA `(.L_x_26) ;  /* 0x0000015000000947 */ /* 0x000fea0003800000 */
[----:B--234-:R-:W-:Y:S01]  /*3a90*/  IADD3 R6, R6, c[0x0][0x1d0], RZ ;  /* 0x0000740006067a10 */ /* 0x01cfe20007ffe0ff */
        /* <DEDUP_REMOVED lines=11> */
.L_x_28:
[----:B------:R-:W-:-:S04]  /*3b50*/  MOV R6, c[0x0][0x32c] ;  /* 0x0000cb0000067a02 */ /* 0x000fc80000000f00 */
[----:B------:R-:W-:-:S13]  /*3b60*/  ISETP.NE.AND P0, PT, R6, 0x1, PT ;  /* 0x000000010600780c */ /* 0x000fda0003f05270 */
[----:B------:R-:W-:-:S05]  /*3b70*/  @P0 IMAD.HI.U32 R6, R11, c[0x0][0x330], RZ ;  /* 0x0000cc000b060a27 */ /* 0x000fca00078e00ff */
[----:B------:R-:W-:Y:S02]  /*3b80*/  @P0 SHF.R.U32.HI R11, RZ, c[0x0][0x334], R6 ;  /* 0x0000cd00ff0b0a19 */ /* 0x000fe40000011606 */
.L_x_29:
[----:B------:R-:W-:Y:S05]  /*3b90*/  BSYNC B0 ;  /* 0x0000000000007941 */ /* 0x000fea0003800000 */
.L_x_27:
[----:B------:R-:W-:-:S05]  /*3ba0*/  IMAD R34, R11, c[0x0][0x32c], R34 ;  /* 0x0000cb000b227a24 */ /* 0x000fca00078e0222 */
[----:B------:R-:W-:Y:S02]  /*3bb0*/  IADD3 R11, R34, c[0x0][0x32c], RZ ;  /* 0x0000cb00220b7a10 */ /* 0x000fe40007ffe0ff */
[----:B------:R-:W-:Y:S02]  /*3bc0*/  IMNMX R45, R45, R34, !PT ;  /* 0x000000222d2d7217 */ /* 0x000fe40007800200 */
[----:B------:R-:W-:Y:S02]  /*3bd0*/  IMNMX R44, R44, R11, PT ;  /* 0x0000000b2c2c7217 */ /* 0x000fe40003800200 */
.L_x_26:
[----:B--234-:R-:W-:Y:S01]  /*3be0*/  ISETP.NE.AND P0, PT, R49, RZ, PT ;  /* 0x000000ff3100720c */ /* 0x01cfe20003f05270 */
[----:B------:R-:W-:Y:S01]  /*3bf0*/  IMAD.SHL.U32 R212, R2, 0x2, RZ ;  /* 0x0000000202d47824 */ /* 0x000fe200078e00ff */
[C---:B------:R-:W-:Y:S01]  /*3c00*/  ISETP.GT.AND P6, PT, R45.reuse, 0x50, !P6 ;  /* 0x000000502d00780c */ /* 0x040fe200077c4270 */
[----:B------:R-:W-:Y:S01]  /*3c10*/  ULDC.64 UR4, c[0x0][0x2c8] ;  /* 0x0000b20000047ab9 */ /* 0x000fe20000000a00 */
[----:B------:R-:W-:Y:S01]  /*3c20*/  ISETP.GT.AND P0, PT, R45, 0x1, !P0 ;  /* 0x000000012d00780c */ /* 0x000fe20004704270 */
[----:B------:R-:W-:Y:S01]  /*3c30*/  IMAD R210, R5, 0x2, R212 ;  /* 0x0000000205d27824 */ /* 0x000fe200078e02d4 */
[----:B------:R-:W-:Y:S01]  /*3c40*/  ISETP.GT.AND P5, PT, R45, 0x51, !P5 ;  /* 0x000000512d00780c */ /* 0x000fe20006fa4270 */
[----:B------:R-:W-:Y:S01]  /*3c50*/  LDSM.16.MT88.4 R76, [R212+0x3100] ;  /* 0x00310000d44c783b */ /* 0x000fe20000004200 */
[C---:B------:R-:W-:Y:S01]  /*3c60*/  ISETP.LT.OR P0, PT, R44.reuse, 0x2, P0 ;  /* 0x000000022c00780c */ /* 0x040fe20000701670 */
[C---:B------:R-:W-:Y:S01]  /*3c70*/  IMAD R208, R3.reuse, 0x2, R210 ;  /* 0x0000000203d07824 */ /* 0x040fe200078e02d2 */
[----:B------:R-:W-:Y:S01]  /*3c80*/  ISETP.LT.OR P6, PT, R44, 0x51, P6 ;  /* 0x000000512c00780c */ /* 0x000fe200037c1670 */
[----:B------:R-:W-:Y:S01]  /*3c90*/  IMAD R209, R3, 0x2, R212 ;  /* 0x0000000203d17824 */ /* 0x000fe200078e02d4 */
[----:B-1----:R-:W-:Y:S01]  /*3ca0*/  FSEL R34, R14, -INF , !P0 ;  /* 0xff8000000e227808 */ /* 0x002fe20004000000 */
[----:B------:R-:W-:Y:S01]  /*3cb0*/  LDSM.16.MT88.4 R108, [R212+0x100] ;  /* 0x00010000d46c783b */ /* 0x000fe20000004200 */
[----:B------:R-:W-:Y:S01]  /*3cc0*/  ISETP.NE.AND P0, PT, R16, RZ, PT ;  /* 0x000000ff1000720c */ /* 0x000fe20003f05270 */
[----:B------:R-:W-:Y:S01]  /*3cd0*/  UIMAD.WIDE.U32 UR18, UR16, UR4, URZ ;  /* 0x00000004101272a5 */ /* 0x000fe2000f8e003f */
[C---:B------:R-:W-:Y:S01]  /*3ce0*/  ISETP.GT.AND P2, PT, R45.reuse, 0x58, !P2 ;  /* 0x000000582d00780c */ /* 0x040fe20005744270 */
[----:B------:R-:W-:Y:S01]  /*3cf0*/  LDSM.16.MT88.4 R84, [R208+0x100] ;  /* 0x00010000d054783b */ /* 0x000fe20000004200 */
[----:B------:R-:W-:Y:S01]  /*3d00*/  ISETP.GT.AND P0, PT, R45, 0x8, !P0 ;  /* 0x000000082d00780c */ /* 0x000fe20004704270 */
[----:B------:R-:W-:Y:S01]  /*3d10*/  ULDC UR4, c[0x0][0x328] ;  /* 0x0000ca0000047ab9 */ /* 0x000fe20000000800 */
[C---:B------:R-:W-:Y:S01]  /*3d20*/  ISETP.LT.OR P5, PT, R44.reuse, 0x52, P5 ;  /* 0x000000522c00780c */ /* 0x040fe20002fa1670 */
[----:B------:R-:W-:Y:S01]  /*3d30*/  LDSM.16.MT88.4 R100, [R210+0x100] ;  /* 0x00010000d264783b */ /* 0x000fe20000004200 */
[----:B------:R-:W-:Y:S01]  /*3d40*/  ISETP.LT.OR P0, PT, R44, 0x9, P0 ;  /* 0x000000092c00780c */ /* 0x000fe20000701670 */
[----:B------:R-:W-:Y:S01]  /*3d50*/  @UP3 UMOV UR7, UR19 ;  /* 0x0000001300073c82 */ /* 0x000fe20008000000 */
[----:B------:R-:W-:Y:S01]  /*3d60*/  FSEL R136, R136, -INF , !P6 ;  /* 0xff80000088887808 */ /* 0x000fe20007000000 */
[----:B------:R-:W-:Y:S01]  /*3d70*/  LDSM.16.MT88.4 R92, [R209+0x100] ;  /* 0x00010000d15c783b */ /* 0x000fe20000004200 */
[----:B------:R-:W-:Y:S01]  /*3d80*/  FSEL R16, R46, -INF , !P0 ;  /* 0xff8000002e107808 */ /* 0x000fe20004000000 */
[----:B------:R-:W-:Y:S01]  /*3d90*/  @UP3 USHF.R.U32.HI UR16, URZ, UR5, UR7 ;  /* 0x000000053f103299 */ /* 0x000fe20008011607 */
[----:B------:R-:W-:Y:S01]  /*3da0*/  ISETP.NE.AND P0, PT, R43, RZ, PT ;  /* 0x000000ff2b00720c */ /* 0x000fe20003f05270 */
[----:B------:R-:W-:Y:S01]  /*3db0*/  LDSM.16.MT88.4 R68, [R210+0x3100] ;  /* 0x00310000d244783b */ /* 0x000fe20000004200 */
[C---:B------:R-:W-:Y:S01]  /*3dc0*/  ISETP.GT.AND P1, PT, R45.reuse, 0x59, !P1 ;  /* 0x000000592d00780c */ /* 0x040fe20004f24270 */
[----:B------:R-:W-:Y:S01]  /*3dd0*/  UIADD3 UR13, UR13, UR16, URZ ;  /* 0x000000100d0d7290 */ /* 0x000fe2000fffe03f */
[----:B------:R-:W-:Y:S01]  /*3de0*/  ISETP.GT.AND P0, PT, R45, 0x9, !P0 ;  /* 0x000000092d00780c */ /* 0x000fe20004704270 */
[----:B------:R-:W-:Y:S01]  /*3df0*/  LDSM.16.MT88.4 R56, [R209+0x3100] ;  /* 0x00310000d138783b */ /* 0x000fe20000004200 */
[C---:B------:R-:W-:Y:S01]  /*3e00*/  ISETP.LT.OR P2, PT, R44.reuse, 0x59, P2 ;  /* 0x000000592c00780c */ /* 0x040fe20001741670 */
[----:B------:R-:W-:Y:S01]  /*3e10*/  UIADD3 UR4, UR13, UR4, URZ ;  /* 0x000000040d047290 */ /* 0x000fe2000fffe03f */
[----:B------:R-:W-:-:S02]  /*3e20*/  ISETP.LT.OR P0, PT, R44, 0xa, P0 ;  /* 0x0000000a2c00780c */ /* 0x000fc40000701670 */
[----:B------:R-:W-:Y:S02]  /*3e30*/  FSEL R134, R134, -INF , !P5 ;  /* 0xff80000086867808 */ /* 0x000fe40006800000 */
[----:B------:R-:W-:Y:S02]  /*3e40*/  FSEL R6, R10, -INF , !P0 ;  /* 0xff8000000a067808 */ /* 0x000fe40004000000 */
[----:B------:R-:W-:Y:S02]  /*3e50*/  ISETP.NE.AND P0, PT, R41, RZ, PT ;  /* 0x000000ff2900720c */ /* 0x000fe40003f05270 */
[----:B------:R-:W-:Y:S02]  /*3e60*/  ISETP.LT.OR P1, PT, R44, 0x5a, P1 ;  /* 0x0000005a2c00780c */ /* 0x000fe40000f21670 */
[----:B------:R-:W-:Y:S02]  /*3e70*/  ISETP.GT.AND P0, PT, R45, 0x10, !P0 ;  /* 0x000000102d00780c */ /* 0x000fe40004704270 */
[----:B------:R-:W-:-:S02]  /*3e80*/  FSEL R130, R130, -INF , !P2 ;  /* 0xff80000082827808 */ /* 0x000fc40005000000 */
[----:B------:R-:W-:Y:S02]  /*3e90*/  ISETP.LT.OR P0, PT, R44, 0x11, P0 ;  /* 0x000000112c00780c */ /* 0x000fe40000701670 */
[----:B------:R-:W-:Y:S02]  /*3ea0*/  FSEL R128, R128, -INF , !P1 ;  /* 0xff80000080807808 */ /* 0x000fe40004800000 */
[----:B------:R-:W-:Y:S02]  /*3eb0*/  FSEL R14, R52, -INF , !P0 ;  /* 0xff800000340e7808 */ /* 0x000fe40004000000 */
[----:B------:R-:W-:Y:S02]  /*3ec0*/  ISETP.NE.AND P0, PT, R12, RZ, PT ;  /* 0x000000ff0c00720c */ /* 0x000fe40003f05270 */
[----:B------:R-:W-:Y:S02]  /*3ed0*/  IADD3 R192, R36, -0x2, RZ ;  /* 0xfffffffe24c07810 */ /* 0x000fe40007ffe0ff */
[----:B------:R-:W-:-:S04]  /*3ee0*/  ISETP.GT.AND P0, PT, R45, 0x11, !P0 ;  /* 0x000000112d00780c */ /* 0x000fc80004704270 */
[----:B------:R-:W-:-:S04]  /*3ef0*/  ISETP.LT.OR P0, PT, R44, 0x12, P0 ;  /* 0x000000122c00780c */ /* 0x000fc80000701670 */
[----:B------:R-:W-:Y:S02]  /*3f00*/  FSEL R12, R15, -INF , !P0 ;  /* 0xff8000000f0c7808 */ /* 0x000fe40004000000 */
[----:B------:R-:W-:-:S04]  /*3f10*/  ISETP.NE.AND P0, PT, R40, RZ, PT ;  /* 0x000000ff2800720c */ /* 0x000fc80003f05270 */
        /* <DEDUP_REMOVED lines=52> */
[----:B------:R-:W-:-:S04]  /*4260*/  ISETP.GT.AND P0, PT, R45, RZ, !P0 ;  /* 0x000000ff2d00720c */ /* 0x000fc80004704270 */
[----:B------:R-:W-:-:S04]  /*4270*/  ISETP.LT.OR P0, PT, R44, 0x1, P0 ;  /* 0x000000012c00780c */ /* 0x000fc80000701670 */
[----:B------:R-:W-:Y:S02]  /*4280*/  FSEL R28, R28, -INF , !P0 ;  /* 0xff8000001c1c7808 */ /* 0x000fe40004000000 */
[----:B------:R-:W-:Y:S02]  /*4290*/  ISETP.NE.AND P0, PT, R0, RZ, PT ;  /* 0x000000ff0000720c */ /* 0x000fe40003f05270 */
[----:B------:R-:W-:Y:S02]  /*42a0*/  FMNMX.FTZ R0, R4, R23, !PT ;  /* 0x0000001704007209 */ /* 0x000fe40007810000 */
[----:B------:R-:W-:Y:S02]  /*42b0*/  FMNMX.FTZ R15, R28, R34, !PT ;  /* 0x000000221c0f7209 */ /* 0x000fe40007810000 */
[----:B------:R-:W-:Y:S02]  /*42c0*/  FMNMX.FTZ R0, R21, R0, !PT ;  /* 0x0000000015007209 */ /* 0x000fe40007810000 */
[----:B------:R-:W-:-:S02]  /*42d0*/  FMNMX.FTZ R15, R16, R15, !PT ;  /* 0x0000000f100f7209 */ /* 0x000fc40007810000 */
[----:B------:R-:W-:Y:S02]  /*42e0*/  FMNMX.FTZ R0, R19, R0, !PT ;  /* 0x0000000013007209 */ /* 0x000fe40007810000 */
[----:B------:R-:W-:Y:S02]  /*42f0*/  FMNMX.FTZ R15, R6, R15, !PT ;  /* 0x0000000f060f7209 */ /* 0x000fe40007810000 */
        /* <DEDUP_REMOVED lines=25> */
[----:B------:R-:W-:Y:S02]  /*4490*/  ISETP.GT.AND P0, PT, R45, 0x49, !P0 ;  /* 0x000000492d00780c */ /* 0x000fe40004704270 */
[----:B------:R-:W-:Y:S02]  /*44a0*/  FMNMX.FTZ R0, R157, R0, !PT ;  /* 0x000000009d007209 */ /* 0x000fe40007810000 */
[----:B------:R-:W-:-:S02]  /*44b0*/  FMNMX.FTZ R15, R162, R15, !PT ;  /* 0x0000000fa20f7209 */ /* 0x000fc40007810000 */
[----:B------:R-:W-:Y:S02]  /*44c0*/  FMNMX.FTZ R0, R151, R0, !PT ;  /* 0x0000000097007209 */ /* 0x000fe40007810000 */
[----:B------:R-:W-:Y:S02]  /*44d0*/  ISETP.LT.OR P0, PT, R44, 0x4a, P0 ;  /* 0x0000004a2c00780c */ /* 0x000fe40000701670 */
[----:B------:R-:W-:Y:S02]  /*44e0*/  FMNMX.FTZ R15, R160, R15, !PT ;  /* 0x0000000fa00f7209 */ /* 0x000fe40007810000 */
[----:B------:R-:W-:Y:S02]  /*44f0*/  FMNMX.FTZ R0, R147, R0, !PT ;  /* 0x0000000093007209 */ /* 0x000fe40007810000 */
[----:B------:R-:W-:Y:S02]  /*4500*/  FSEL R150, R150, -INF , !P0 ;  /* 0xff80000096967808 */ /* 0x000fe40004000000 */
        /* <DEDUP_REMOVED lines=8> */
[----:B------:R-:W-:-:S03]  /*4590*/  FMNMX.FTZ R15, R130, R15, !PT ;  /* 0x0000000f820f7209 */ /* 0x000fc60007810000 */
[----:B------:R-:W1:Y:S01]  /*45a0*/  SHFL.BFLY PT, R11, R0, 0x2, 0x1f ;  /* 0x0c401f00000b7f89 */ /* 0x000e6200000e0000 */
[----:B------:R-:W-:-:S05]  /*45b0*/  FMNMX.FTZ R15, R128, R15, !PT ;  /* 0x0000000f800f7209 */ /* 0x000fca0007810000 */
[----:B------:R-:W2:Y:S01]  /*45c0*/  SHFL.BFLY PT, R18, R15, 0x2, 0x1f ;  /* 0x0c401f000f127f89 */ /* 0x000ea200000e0000 */
[----:B-1----:R-:W-:-:S05]  /*45d0*/  FMNMX.FTZ R25, R0, R11, !PT ;  /* 0x0000000b00197209 */ /* 0x002fca0007810000 */
[----:B------:R-:W1:Y:S01]  /*45e0*/  SHFL.BFLY PT, R0, R25, 0x1, 0x1f ;  /* 0x0c201f0019007f89 */ /* 0x000e6200000e0000 */
[----:B--2---:R-:W-:-:S05]  /*45f0*/  FMNMX.FTZ R11, R15, R18, !PT ;  /* 0x000000120f0b7209 */ /* 0x004fca0007810000 */
[----:B------:R-:W2:Y:S01]  /*4600*/  SHFL.BFLY PT, R116, R11, 0x1, 0x1f ;  /* 0x0c201f000b747f89 */ /* 0x000ea200000e0000 */
[----:B-1----:R-:W-:-:S03]  /*4610*/  FMNMX.FTZ R0, R25, R0, !PT ;  /* 0x0000000019007209 */ /* 0x002fc60007810000 */
[----:B------:R-:W-:Y:S01]  /*4620*/  LDSM.16.MT88.4 R24, [R212+0x900] ;  /* 0x00090000d418783b */ /* 0x000fe20000004200 */
[C---:B------:R-:W-:Y:S01]  /*4630*/  FSETP.NEU.FTZ.AND P0, PT, R0.reuse, -INF , PT ;  /* 0xff8000000000780b */ /* 0x040fe20003f1d000 */
[----:B------:R-:W-:Y:S01]  /*4640*/  FMUL.FTZ R138, R0, c[0x0][0x2d0] ;  /* 0x0000b400008a7a20 */ /* 0x000fe20000410000 */
[----:B--2---:R-:W-:-:S04]  /*4650*/  FMNMX.FTZ R116, R11, R116, !PT ;  /* 0x000000740b747209 */ /* 0x004fc80007810000 */
[----:B------:R-:W-:Y:S01]  /*4660*/  FSEL R138, R138, RZ, P0 ;  /* 0x000000ff8a8a7208 */ /* 0x000fe20000000000 */
[C---:B------:R-:W-:Y:S01]  /*4670*/  FMUL.FTZ R125, R116.reuse, c[0x0][0x2d0] ;  /* 0x0000b400747d7a20 */ /* 0x040fe20000410000 */
[----:B------:R-:W-:-:S03]  /*4680*/  FSETP.NEU.FTZ.AND P0, PT, R116, -INF , PT ;  /* 0xff8000007400780b */ /* 0x000fc60003f1d000 */
[--C-:B------:R-:W-:Y:S01]  /*4690*/  FFMA.FTZ R48, R4, c[0x0][0x2d0], -R138.reuse ;  /* 0x0000b40004307a23 */ /* 0x100fe2000001088a */
[----:B------:R-:W-:Y:S01]  /*46a0*/  FSEL R125, R125, RZ, P0 ;  /* 0x000000ff7d7d7208 */ /* 0x000fe20000000000 */
[--C-:B------:R-:W-:Y:S01]  /*46b0*/  FFMA.FTZ R47, R23, c[0x0][0x2d0], -R138.reuse ;  /* 0x0000b400172f7a23 */ /* 0x100fe2000001088a */
[----:B------:R-:W-:Y:S01]  /*46c0*/  PLOP3.LUT P0, PT, PT, PT, UP2, 0x40, 0x0 ;  /* 0x000000000000781c */ /* 0x000fe20003f0e828 */
[--C-:B------:R-:W-:Y:S02]  /*46d0*/  FFMA.FTZ R45, R21, c[0x0][0x2d0], -R138.reuse ;  /* 0x0000b400152d7a23 */ /* 0x100fe4000001088a */
[----:B------:R-:W-:Y:S01]  /*46e0*/  FFMA.FTZ R42, R19, c[0x0][0x2d0], -R138 ;  /* 0x0000b400132a7a23 */ /* 0x000fe2000001088a */
[----:B------:R-:W-:Y:S01]  /*46f0*/  MUFU.EX2 R48, R48 ;  /* 0x0000003000307308 */ /* 0x000fe20000000800 */
[--C-:B------:R-:W-:Y:S01]  /*4700*/  FFMA.FTZ R49, R28, c[0x0][0x2d0], -R125.reuse ;  /* 0x0000b4001c317a23 */ /* 0x100fe2000001087d */
[----:B------:R-:W-:Y:S01]  /*4710*/  LDSM.16.MT88.4 R20, [R210+0x900] ;  /* 0x00090000d214783b */ /* 0x000fe20000004200 */
[----:B------:R-:W-:-:S02]  /*4720*/  FFMA.FTZ R50, R34, c[0x0][0x2d0], -R125 ;  /* 0x0000b40022327a23 */ /* 0x000fc4000001087d */
[--C-:B------:R-:W-:Y:S02]  /*4730*/  FFMA.FTZ R44, R16, c[0x0][0x2d0], -R125.reuse ;  /* 0x0000b400102c7a23 */ /* 0x100fe4000001087d */
[--C-:B------:R-:W-:Y:S01]  /*4740*/  FFMA.FTZ R43, R6, c[0x0][0x2d0], -R125.reuse ;  /* 0x0000b400062b7a23 */ /* 0x100fe2000001087d */
[----:B------:R-:W1:Y:S01]  /*4750*/  MUFU.EX2 R47, R47 ;  /* 0x0000002f002f7308 */ /* 0x000e620000000800 */
[--C-:B------:R-:W-:Y:S02]  /*4760*/  FFMA.FTZ R40, R7, c[0x0][0x2d0], -R138.reuse ;  /* 0x0000b40007287a23 */ /* 0x100fe4000001088a */
[----:B------:R-:W2:Y:S01]  /*4770*/  LDSM.16.MT88.4 R4, [R208+0x3100] ;  /* 0x00310000d004783b */ /* 0x000ea20000004200 */
[----:B------:R-:W-:Y:S02]  /*4780*/  FFMA.FTZ R41, R13, c[0x0][0x2d0], -R138 ;  /* 0x0000b4000d297a23 */ /* 0x000fe4000001088a */
[--C-:B------:R-:W-:Y:S02]  /*4790*/  FFMA.FTZ R39, R14, c[0x0][0x2d0], -R125.reuse ;  /* 0x0000b4000e277a23 */ /* 0x100fe4000001087d */
[----:B------:R-:W-:Y:S01]  /*47a0*/  MUFU.EX2 R45, R45 ;  /* 0x0000002d002d7308 */ /* 0x000fe20000000800 */
[----:B------:R-:W-:-:S02]  /*47b0*/  FFMA.FTZ R38, R12, c[0x0][0x2d0], -R125 ;  /* 0x0000b4000c267a23 */ /* 0x000fc4000001087d */
[----:B------:R-:W3:Y:S01]  /*47c0*/  LDSM.16.MT88.4 R12, [R208+0x900] ;  /* 0x00090000d00c783b */ /* 0x000ee20000004200 */
[--C-:B------:R-:W-:Y:S02]  /*47d0*/  FFMA.FTZ R37, R9, c[0x0][0x2d0], -R138.reuse ;  /* 0x0000b40009257a23 */ /* 0x100fe4000001088a */
[--C-:B------:R-:W-:Y:S02]  /*47e0*/  FFMA.FTZ R3, R10, c[0x0][0x2d0], -R125.reuse ;  /* 0x0000b4000a037a23 */ /* 0x100fe4000001087d */
[----:B------:R-:W4:Y:S01]  /*47f0*/  MUFU.EX2 R42, R42 ;  /* 0x0000002a002a7308 */ /* 0x000f220000000800 */
[----:B------:R-:W-:Y:S01]  /*4800*/  FFMA.FTZ R2, R8, c[0x0][0x2d0], -R125 ;  /* 0x0000b40008027a23 */ /* 0x000fe2000001087d */
[----:B-1----:R-:W-:Y:S01]  /*4810*/  F2FP.PACK_AB R64, R47, R48 ;  /* 0x000000302f40723e */ /* 0x002fe200000000ff */
[----:B------:R-:W1:Y:S01]  /*4820*/  LDSM.16.MT88.4 R8, [R212+0x3900] ;  /* 0x00390000d408783b */ /* 0x000e620000004200 */
[--C-:B------:R-:W-:Y:S02]  /*4830*/  FFMA.FTZ R46, R17, c[0x0][0x2d0], -R138.reuse ;  /* 0x0000b400112e7a23 */ /* 0x100fe4000001088a */
[--C-:B------:R-:W-:Y:S01]  /*4840*/  FFMA.FTZ R118, R33, c[0x0][0x2d0], -R138.reuse ;  /* 0x0000b40021767a23 */ /* 0x100fe2000001088a */
[----:B------:R-:W5:Y:S01]  /*4850*/  LDSM.16.MT88.4 R16, [R209+0x900] ;  /* 0x00090000d110783b */ /* 0x000f620000004200 */
[----:B------:R-:W-:Y:S01]  /*4860*/  MUFU.EX2 R49, R49 ;  /* 0x0000003100317308 */ /* 0x000fe20000000800 */
[----:B------:R-:W-:-:S02]  /*4870*/  FFMA.FTZ R51, R31, c[0x0][0x2d0], -R138 ;  /* 0x0000b4001f337a23 */ /* 0x000fc4000001088a */
[--C-:B------:R-:W-:Y:S01]  /*4880*/  FFMA.FTZ R124, R29, c[0x0][0x2d0], -R138.reuse ;  /* 0x0000b4001d7c7a23 */ /* 0x100fe2000001088a */
[----:B------:R-:W1:Y:S01]  /*4890*/  LDSM.16.MT88.4 R32, [R210+0x3900] ;  /* 0x00390000d220783b */ /* 0x000e620000004200 */
[----:B------:R-:W-:Y:S02]  /*48a0*/  FFMA.FTZ R117, R117, c[0x0][0x2d0], -R138 ;  /* 0x0000b40075757a23 */ /* 0x000fe4000001088a */
[--C-:B------:R-:W-:Y:S01]  /*48b0*/  FFMA.FTZ R119, R146, c[0x0][0x2d0], -R125.reuse ;  /* 0x0000b40092777a23 */ /* 0x100fe2000001087d */
[----:B------:R-:W2:Y:S01]  /*48c0*/  MUFU.EX2 R50, R50 ;  /* 0x0000003200327308 */ /* 0x000ea20000000800 */
[----:B----4-:R-:W-:Y:S01]  /*48d0*/  F2FP.PACK_AB R66, R42, R45 ;  /* 0x0000002d2a42723e */ /* 0x010fe200000000ff */
[----:B------:R-:W4:Y:S01]  /*48e0*/  LDSM.16.MT88.4 R28, [R209+0x3900] ;  /* 0x00390000d11c783b */ /* 0x000f220000004200 */
[--C-:B------:R-:W-:Y:S02]  /*48f0*/  FFMA.FTZ R126, R126, c[0x0][0x2d0], -R125.reuse ;  /* 0x0000b4007e7e7a23 */ /* 0x100fe4000001087d */
[----:B------:R-:W-:-:S02]  /*4900*/  FFMA.FTZ R127, R144, c[0x0][0x2d0], -R125 ;  /* 0x0000b400907f7a23 */ /* 0x000fc4000001087d */
[--C-:B------:R-:W-:Y:S01]  /*4910*/  FFMA.FTZ R132, R132, c[0x0][0x2d0], -R125.reuse ;  /* 0x0000b40084847a23 */ /* 0x100fe2000001087d */
[----:B------:R-:W-:Y:S01]  /*4920*/  MUFU.EX2 R44, R44 ;  /* 0x0000002c002c7308 */ /* 0x000fe20000000800 */
[--C-:B------:R-:W-:Y:S02]  /*4930*/  FFMA.FTZ R144, R149, c[0x0][0x2d0], -R138.reuse ;  /* 0x0000b40095907a23 */ /* 0x100fe4000001088a */
[--C-:B------:R-:W-:Y:S02]  /*4940*/  FFMA.FTZ R146, R145, c[0x0][0x2d0], -R138.reuse ;  /* 0x0000b40091927a23 */ /* 0x100fe4000001088a */
[--C-:B------:R-:W-:Y:S02]  /*4950*/  FFMA.FTZ R137, R137, c[0x0][0x2d0], -R138.reuse ;  /* 0x0000b40089897a23 */ /* 0x100fe4000001088a */
[----:B------:R-:W-:Y:S01]  /*4960*/  FFMA.FTZ R139, R139, c[0x0][0x2d0], -R138 ;  /* 0x0000b4008b8b7a23 */ /* 0x000fe2000001088a */
[----:B------:R-:W3:Y:S01]  /*4970*/  MUFU.EX2 R43, R43 ;  /* 0x0000002b002b7308 */ /* 0x000ee20000000800 */
[----:B--2---:R-:W-:Y:S01]  /*4980*/  F2FP.PACK_AB R65, R50, R49 ;  /* 0x000000313241723e */ /* 0x004fe200000000ff */
[----:B------:R-:W-:-:S02]  /*4990*/  FFMA.FTZ R145, R166, c[0x0][0x2d0], -R125 ;  /* 0x0000b400a6917a23 */ /* 0x000fc4000001087d */
[--C-:B------:R-:W-:Y:S02]  /*49a0*/  FFMA.FTZ R148, R148, c[0x0][0x2d0], -R125.reuse ;  /* 0x0000b40094947a23 */ /* 0x100fe4000001087d */
[--C-:B------:R-:W-:Y:S02]  /*49b0*/  FFMA.FTZ R149, R164, c[0x0][0x2d0], -R125.reuse ;  /* 0x0000b400a4957a23 */ /* 0x100fe4000001087d */
[----:B------:R-:W-:Y:S01]  /*49c0*/  MUFU.EX2 R46, R46 ;  /* 0x0000002e002e7308 */ /* 0x000fe20000000800 */
[----:B------:R-:W-:Y:S02]  /*49d0*/  FFMA.FTZ R158, R158, c[0x0][0x2d0], -R125 ;  /* 0x0000b4009e9e7a23 */ /* 0x000fe4000001087d */
[--C-:B------:R-:W-:Y:S02]  /*49e0*/  FFMA.FTZ R164, R157, c[0x0][0x2d0], -R138.reuse ;  /* 0x0000b4009da47a23 */ /* 0x100fe4000001088a */
[--C-:B------:R-:W-:Y:S02]  /*49f0*/  FFMA.FTZ R166, R151, c[0x0][0x2d0], -R138.reuse ;  /* 0x0000b40097a67a23 */ /* 0x100fe4000001088a */
[--C-:B------:R-:W-:Y:S01]  /*4a00*/  FFMA.FTZ R159, R159, c[0x0][0x2d0], -R138.reuse ;  /* 0x0000b4009f9f7a23 */ /* 0x100fe2000001088a */
[----:B---3--:R-:W-:Y:S01]  /*4a10*/  F2FP.PACK_AB R67, R43, R44 ;  /* 0x0000002c2b43723e */ /* 0x008fe200000000ff */
[----:B------:R-:W2:Y:S01]  /*4a20*/  MUFU.EX2 R41, R41 ;  /* 0x0000002900297308 */ /* 0x000ea20000000800 */
[----:B------:R-:W-:-:S02]  /*4a30*/  FFMA.FTZ R147, R147, c[0x0][0x2d0], -R138 ;  /* 0x0000b40093937a23 */ /* 0x000fc4000001088a */
[--C-:B------:R-:W-:Y:S02]  /*4a40*/  FFMA.FTZ R151, R162, c[0x0][0x2d0], -R125.reuse ;  /* 0x0000b400a2977a23 */ /* 0x100fe4000001087d */
[--C-:B------:R-:W-:Y:S01]  /*4a50*/  FFMA.FTZ R160, R160, c[0x0][0x2d0], -R125.reuse ;  /* 0x0000b400a0a07a23 */ /* 0x100fe2000001087d */
[C---:B------:R-:W-:Y:S01]  /*4a60*/  HMMA.16816.F32 R88, R64.reuse, R84, RZ ;  /* 0x000000544058723c */ /* 0x040fe200000018ff */
[--C-:B------:R-:W-:Y:S01]  /*4a70*/  FFMA.FTZ R156, R156, c[0x0][0x2d0], -R125.reuse ;  /* 0x0000b4009c9c7a23 */ /* 0x100fe2000001087d */
[----:B------:R-:W-:Y:S01]  /*4a80*/  MUFU.EX2 R40, R40 ;  /* 0x0000002800287308 */ /* 0x000fe20000000800 */
[----:B------:R-:W-:Y:S02]  /*4a90*/  FFMA.FTZ R157, R150, c[0x0][0x2d0], -R125 ;  /* 0x0000b400969d7a23 */ /* 0x000fe4000001087d */
[--C-:B------:R-:W-:Y:S02]  /*4aa0*/  FFMA.FTZ R224, R129, c[0x0][0x2d0], -R138.reuse ;  /* 0x0000b40081e07a23 */ /* 0x100fe4000001088a */
[--C-:B------:R-:W-:Y:S01]  /*4ab0*/  FFMA.FTZ R135, R135, c[0x0][0x2d0], -R138.reuse ;  /* 0x0000b40087877a23 */ /* 0x100fe2000001088a */
[----:B------:R-:W-:Y:S01]  /*4ac0*/  HMMA.16816.F32 R84, R64, R86, RZ ;  /* 0x000000564054723c */ /* 0x000fe200000018ff */
[--C-:B------:R-:W-:Y:S01]  /*4ad0*/  FFMA.FTZ R150, R133, c[0x0][0x2d0], -R138.reuse ;  /* 0x0000b40085967a23 */ /* 0x100fe2000001088a */
[----:B------:R-:W-:Y:S01]  /*4ae0*/  MUFU.EX2 R37, R37 ;  /* 0x0000002500257308 */ /* 0x000fe20000000800 */
        /* <DEDUP_REMOVED lines=9> */
[----:B------:R-:W-:Y:S02]  /*4b80*/  HMMA.16816.F32 R76, R64, R78, RZ ;  /* 0x0000004e404c723c */ /* 0x000fe400000018ff */
[----:B------:R-:W3:Y:S01]  /*4b90*/  MUFU.EX2 R38, R38 ;  /* 0x0000002600267308 */ /* 0x000ee20000000800 */
[----:B------:R-:W-:-:S05]  /*4ba0*/  FADD.FTZ R45, R42, R45 ;  /* 0x0000002d2a2d7221 */ /* 0x000fca0000010000 */
        /* <DEDUP_REMOVED lines=24> */
[----:B---3--:R-:W-:Y:S01]  /*4d30*/  F2FP.PACK_AB R5, R38, R39 ;  /* 0x000000272605723e */ /* 0x008fe200000000ff */
[----:B------:R-:W2:Y:S01]  /*4d40*/  MUFU.EX2 R144, R144 ;  /* 0x0000009000907308 */ /* 0x000ea20000000800 */
[----:B------:R-:W-:-:S04]  /*4d50*/  FADD.FTZ R46, R46, R45 ;  /* 0x0000002d2e2e7221 */ /* 0x000fc80000010000 */
[----:B------:R-:W-:Y:S01]  /*4d60*/  F2FP.PACK_AB R6, R37, R40 ;  /* 0x000000282506723e */ /* 0x000fe200000000ff */
[----:B------:R-:W-:Y:S01]  /*4d70*/  FADD.FTZ R41, R41, R46 ;  /* 0x0000002e29297221 */ /* 0x000fe20000010000 */
[----:B-1----:R-:W-:Y:S01]  /*4d80*/  F2FP.PACK_AB R7, R2, R3 ;  /* 0x000000030207723e */ /* 0x002fe200000000ff */
[----:B------:R-:W-:Y:S02]  /*4d90*/  MUFU.EX2 R146, R146 ;  /* 0x0000009200927308 */ /* 0x000fe40000000800 */
[----:B------:R-:W-:-:S04]  /*4da0*/  FADD.FTZ R40, R40, R41 ;  /* 0x0000002928287221 */ /* 0x000fc80000010000 */
[C---:B------:R-:W-:Y:S01]  /*4db0*/  HMMA.16816.F32 R88, R4.reuse, R12, R88 ;  /* 0x0000000c0458723c */ /* 0x040fe20000001858 */
[----:B------:R-:W-:Y:S01]  /*4dc0*/  FADD.FTZ R37, R37, R40 ;  /* 0x0000002825257221 */ /* 0x000fe20000010000 */
[----:B------:R-:W1:Y:S06]  /*4dd0*/  MUFU.EX2 R139, R139 ;  /* 0x0000008b008b7308 */ /* 0x000e6c0000000800 */
[C---:B------:R-:W-:Y:S01]  /*4de0*/  HMMA.16816.F32 R84, R4.reuse, R14, R84 ;  /* 0x0000000e0454723c */ /* 0x040fe20000001854 */
[----:B------:R-:W3:Y:S01]  /*4df0*/  LDSM.16.MT88.4 R12, [R208+0x3900] ;  /* 0x00390000d00c783b */ /* 0x000ee20000004200 */
        /* <DEDUP_REMOVED lines=16> */
[C---:B-----5:R-:W-:Y:S02]  /*4f00*/  HMMA.16816.F32 R96, R4.reuse, R16, R96 ;  /* 0x000000100460723c */ /* 0x060fe40000001860 */
[----:B------:R-:W5:Y:S06]  /*4f10*/  MUFU.EX2 R147, R147 ;  /* 0x0000009300937308 */ /* 0x000f6c0000000800 */
        /* <DEDUP_REMOVED lines=8> */
[C---:B----4-:R-:W-:Y:S02]  /*4fa0*/  HMMA.16816.F32 R52, R4.reuse, R28, R52 ;  /* 0x0000001c0434723c */ /* 0x050fe40000001834 */
[----:B------:R-:W4:Y:S06]  /*4fb0*/  MUFU.EX2 R157, R157 ;  /* 0x0000009d009d7308 */ /* 0x000f2c0000000800 */
[C---:B------:R-:W-:Y:S01]  /*4fc0*/  HMMA.16816.F32 R56, R4.reuse, R30, R56 ;  /* 0x0000001e0438723c */ /* 0x040fe20000001838 */
[----:B------:R-:W-:Y:S01]  /*4fd0*/  LDSM.16.MT88.4 R28, [R209+0x4100] ;  /* 0x00410000d11c783b */ /* 0x000fe20000004200 */
[----:B------:R-:W-:Y:S06]  /*4fe0*/  MUFU.EX2 R135, R135 ;  /* 0x0000008700877308 */ /* 0x000fec0000000800 */
[C---:B---3--:R-:W-:Y:S02]  /*4ff0*/  HMMA.16816.F32 R60, R4.reuse, R12, R60 ;  /* 0x0000000c043c723c */ /* 0x048fe4000000183c */
[----:B------:R-:W3:Y:S06]  /*5000*/  MUFU.EX2 R150, R150 ;  /* 0x0000009600967308 */ /* 0x000eec0000000800 */
        /* <DEDUP_REMOVED lines=9> */
[----:B------:R-:W-:-:S03]  /*50a0*/  F2FP.PACK_AB R7, R132, R127 ;  /* 0x0000007f8407723e */ /* 0x000fc600000000ff */
[----:B------:R-:W-:Y:S02]  /*50b0*/  FADD.FTZ R124, R124, R51 ;  /* 0x000000337c7c7221 */ /* 0x000fe40000010000 */
[----:B------:R-:W-:Y:S02]  /*50c0*/  MUFU.EX2 R129, R129 ;  /* 0x0000008100817308 */ /* 0x000fe40000000800 */
[----:B-1----:R-:W-:Y:S01]  /*50d0*/  HMMA.16816.F32 R88, R4, R8, R88 ;  /* 0x000000080458723c */ /* 0x002fe20000001858 */
[----:B------:R-:W-:-:S05]  /*50e0*/  FADD.FTZ R124, R117, R124 ;  /* 0x0000007c757c7221 */ /* 0x000fca0000010000 */
[----:B------:R-:W1:Y:S02]  /*50f0*/  MUFU.EX2 R134, R134 ;  /* 0x0000008600867308 */ /* 0x000e640000000800 */
[C---:B------:R-:W-:Y:S01]  /*5100*/  HMMA.16816.F32 R84, R4.reuse, R10, R84 ;  /* 0x0000000a0454723c */ /* 0x040fe20000001854 */
[----:B------:R-:W1:Y:S05]  /*5110*/  LDSM.16.MT88.4 R8, [R208+0x4100] ;  /* 0x00410000d008783b */ /* 0x000e6a0000004200 */
[----:B------:R-:W-:Y:S02]  /*5120*/  MUFU.EX2 R225, R225 ;  /* 0x000000e100e17308 */ /* 0x000fe40000000800 */
[C---:B------:R-:W-:Y:S08]  /*5130*/  HMMA.16816.F32 R104, R4.reuse, R20, R104 ;  /* 0x000000140468723c */ /* 0x040ff00000001868 */
[C---:B--2---:R-:W-:Y:S08]  /*5140*/  HMMA.16816.F32 R80, R4.reuse, R12, R80 ;  /* 0x0000000c0450723c */ /* 0x044ff00000001850 */
[C---:B------:R-:W-:Y:S01]  /*5150*/  HMMA.16816.F32 R76, R4.reuse, R14, R76 ;  /* 0x0000000e044c723c */ /* 0x040fe2000000184c */
[----:B------:R-:W2:Y:S07]  /*5160*/  LDSM.16.MT88.4 R12, [R208+0x1900] ;  /* 0x00190000d00c783b */ /* 0x000eae0000004200 */
[C---:B------:R-:W-:Y:S01]  /*5170*/  HMMA.16816.F32 R100, R4.reuse, R22, R100 ;  /* 0x000000160464723c */ /* 0x040fe20000001864 */
[----:B------:R-:W-:Y:S07]  /*5180*/  LDSM.16.MT88.4 R20, [R210+0x1900] ;  /* 0x00190000d214783b */ /* 0x000fee0000004200 */
[C---:B------:R-:W-:Y:S08]  /*5190*/  HMMA.16816.F32 R72, R4.reuse, R32, R72 ;  /* 0x000000200448723c */ /* 0x040ff00000001848 */
[C---:B-1----:R-:W-:Y:S08]  /*51a0*/  HMMA.16816.F32 R60, R4.reuse, R8, R60 ;  /* 0x00000008043c723c */ /* 0x042ff0000000183c */
[C---:B------:R-:W-:Y:S01]  /*51b0*/  HMMA.16816.F32 R64, R4.reuse, R10, R64 ;  /* 0x0000000a0440723c */ /* 0x040fe20000001840 */
[----:B------:R-:W1:Y:S07]  /*51c0*/  LDSM.16.MT88.4 R8, [R212+0x4900] ;  /* 0x00490000d408783b */ /* 0x000e6e0000004200 */
[C---:B------:R-:W-:Y:S01]  /*51d0*/  HMMA.16816.F32 R68, R4.reuse, R34, R68 ;  /* 0x000000220444723c */ /* 0x040fe20000001844 */
[----:B------:R-:W1:Y:S07]  /*51e0*/  LDSM.16.MT88.4 R32, [R210+0x4900] ;  /* 0x00490000d220783b */ /* 0x000e6e0000004200 */
[C---:B------:R-:W-:Y:S08]  /*51f0*/  HMMA.16816.F32 R112, R4.reuse, R24, R112 ;  /* 0x000000180470723c */ /* 0x040ff00000001870 */
[C---:B------:R-:W-:Y:S01]  /*5200*/  HMMA.16816.F32 R108, R4.reuse, R26, R108 ;  /* 0x0000001a046c723c */ /* 0x040fe2000000186c */
[----:B------:R-:W1:Y:S07]  /*5210*/  LDSM.16.MT88.4 R24, [R212+0x1900] ;  /* 0x00190000d418783b */ /* 0x000e6e0000004200 */
[C---:B------:R-:W-:Y:S08]  /*5220*/  HMMA.16816.F32 R96, R4.reuse, R16, R96 ;  /* 0x000000100460723c */ /* 0x040ff00000001860 */
[C---:B------:R-:W-:Y:S01]  /*5230*/  HMMA.16816.F32 R92, R4.reuse, R18, R92 ;  /* 0x00000012045c723c */ /* 0x040fe2000000185c */
[----:B------:R-:W1:Y:S07]  /*5240*/  LDSM.16.MT88.4 R16, [R209+0x1900] ;  /* 0x00190000d110783b */ /* 0x000e6e0000004200 */
[C---:B------:R-:W-:Y:S08]  /*5250*/  HMMA.16816.F32 R52, R4.reuse, R28, R52 ;  /* 0x0000001c0434723c */ /* 0x040ff00000001834 */
[----:B------:R-:W-:Y:S01]  /*5260*/  HMMA.16816.F32 R56, R4, R30, R56 ;  /* 0x0000001e0438723c */ /* 0x000fe20000001838 */
[----:B------:R-:W3:Y:S06]  /*5270*/  LDSM.16.MT88.4 R28, [R209+0x4900] ;  /* 0x00490000d11c783b */ /* 0x000eec0000004200 */
[----:B------:R-:W-:Y:S01]  /*5280*/  F2FP.PACK_AB R4, R144, R137 ;  /* 0x000000899004723e */ /* 0x000fe200000000ff */
[----:B------:R-:W-:Y:S01]  /*5290*/  FADD.FTZ R137, R137, R124 ;  /* 0x0000007c89897221 */ /* 0x000fe20000010000 */
[----:B------:R-:W-:-:S02]  /*52a0*/  F2FP.PACK_AB R6, R139, R146 ;  /* 0x000000928b06723e */ /* 0x000fc400000000ff */
[----:B------:R-:W-:Y:S01]  /*52b0*/  F2FP.PACK_AB R5, R148, R145 ;  /* 0x000000919405723e */ /* 0x000fe200000000ff */
[----:B------:R-:W-:Y:S01]  /*52c0*/  FADD.FTZ R137, R144, R137 ;  /* 0x0000008990897221 */ /* 0x000fe20000010000 */
[----:B------:R-:W-:-:S03]  /*52d0*/  F2FP.PACK_AB R7, R158, R149 ;  /* 0x000000959e07723e */ /* 0x000fc600000000ff */
[----:B------:R-:W-:-:S04]  /*52e0*/  FADD.FTZ R146, R146, R137 ;  /* 0x0000008992927221 */ /* 0x000fc80000010000 */
[----:B--2---:R-:W-:Y:S01]  /*52f0*/  HMMA.16816.F32 R88, R4, R12, R88 ;  /* 0x0000000c0458723c */ /* 0x004fe20000001858 */
[----:B------:R-:W-:-:S07]  /*5300*/  FADD.FTZ R146, R139, R146 ;  /* 0x000000928b927221 */ /* 0x000fce0000010000 */
[C---:B------:R-:W-:Y:S01]  /*5310*/  HMMA.16816.F32 R84, R4.reuse, R14, R84 ;  /* 0x0000000e0454723c */ /* 0x040fe20000001854 */
[----:B------:R-:W2:Y:S07]  /*5320*/  LDSM.16.MT88.4 R12, [R208+0x4900] ;  /* 0x00490000d00c783b */ /* 0x000eae0000004200 */
[C---:B-1----:R-:W-:Y:S08]  /*5330*/  HMMA.16816.F32 R80, R4.reuse, R8, R80 ;  /* 0x000000080450723c */ /* 0x042ff00000001850 */
        /* <DEDUP_REMOVED lines=14> */
[C---:B---3--:R-:W-:Y:S08]  /*5420*/  HMMA.16816.F32 R52, R4.reuse, R28, R52 ;  /* 0x0000001c0434723c */ /* 0x048ff00000001834 */
[C---:B------:R-:W-:Y:S01]  /*5430*/  HMMA.16816.F32 R56, R4.reuse, R30, R56 ;  /* 0x0000001e0438723c */ /* 0x040fe20000001838 */
[----:B------:R-:W-:Y:S07]  /*5440*/  LDSM.16.MT88.4 R28, [R209+0x5100] ;  /* 0x00510000d11c783b */ /* 0x000fee0000004200 */
[C---:B--2---:R-:W-:Y:S08]  /*5450*/  HMMA.16816.F32 R60, R4.reuse, R12, R60 ;  /* 0x0000000c043c723c */ /* 0x044ff0000000183c */
[----:B------:R-:W-:Y:S01]  /*5460*/  HMMA.16816.F32 R64, R4, R14, R64 ;  /* 0x0000000e0440723c */ /* 0x000fe20000001840 */
[----:B------:R-:W2:Y:S06]  /*5470*/  LDSM.16.MT88.4 R12, [R212+0x5100] ;  /* 0x00510000d40c783b */ /* 0x000eac0000004200 */
[----:B------:R-:W-:Y:S01]  /*5480*/  F2FP.PACK_AB R4, R164, R159 ;  /* 0x0000009fa404723e */ /* 0x000fe200000000ff */
[----:B------:R-:W-:Y:S01]  /*5490*/  FADD.FTZ R159, R159, R146 ;  /* 0x000000929f9f7221 */ /* 0x000fe20000010000 */
[----:B-----5:R-:W-:-:S02]  /*54a0*/  F2FP.PACK_AB R6, R147, R166 ;  /* 0x000000a69306723e */ /* 0x020fc400000000ff */
[----:B------:R-:W-:Y:S01]  /*54b0*/  F2FP.PACK_AB R5, R160, R151 ;  /* 0x00000097a005723e */ /* 0x000fe200000000ff */
[----:B------:R-:W-:Y:S01]  /*54c0*/  FADD.FTZ R159, R164, R159 ;  /* 0x0000009fa49f7221 */ /* 0x000fe20000010000 */
[----:B----4-:R-:W-:-:S03]  /*54d0*/  F2FP.PACK_AB R7, R157, R156 ;  /* 0x0000009c9d07723e */ /* 0x010fc600000000ff */
[----:B------:R-:W-:-:S04]  /*54e0*/  FADD.FTZ R166, R166, R159 ;  /* 0x0000009fa6a67221 */ /* 0x000fc80000010000 */
[----:B-1----:R-:W-:Y:S01]  /*54f0*/  HMMA.16816.F32 R88, R4, R8, R88 ;  /* 0x000000080458723c */ /* 0x002fe20000001858 */
[----:B------:R-:W-:-:S07]  /*5500*/  FADD.FTZ R166, R147, R166 ;  /* 0x000000a693a67221 */ /* 0x000fce0000010000 */
[C---:B------:R-:W-:Y:S01]  /*5510*/  HMMA.16816.F32 R84, R4.reuse, R10, R84 ;  /* 0x0000000a0454723c */ /* 0x040fe20000001854 */
[----:B------:R-:W1:Y:S07]  /*5520*/  LDSM.16.MT88.4 R8, [R208+0x5100] ;  /* 0x00510000d008783b */ /* 0x000e6e0000004200 */
[C---:B------:R-:W-:Y:S08]  /*5530*/  HMMA.16816.F32 R104, R4.reuse, R20, R104 ;  /* 0x000000140468723c */ /* 0x040ff00000001868 */
[C---:B------:R-:W-:Y:S01]  /*5540*/  HMMA.16816.F32 R100, R4.reuse, R22, R100 ;  /* 0x000000160464723c */ /* 0x040fe20000001864 */
[----:B------:R-:W3:Y:S07]  /*5550*/  LDSM.16.MT88.4 R20, [R210+0x2900] ;  /* 0x00290000d214783b */ /* 0x000eee0000004200 */
[C---:B------:R-:W-:Y:S07]  /*5560*/  HMMA.16816.F32 R72, R4.reuse, R32, R72 ;  /* 0x000000200448723c */ /* 0x040fee0000001848 */
[----:B------:R-:W-:Y:S01]  /*5570*/  FFMA.FTZ R32, R130, c[0x0][0x2d0], -R125 ;  /* 0x0000b40082207a23 */ /* 0x000fe2000001087d */
[C---:B------:R-:W-:Y:S05]  /*5580*/  HMMA.16816.F32 R112, R4.reuse, R24, R112 ;  /* 0x000000180470723c */ /* 0x040fea0000001870 */
[----:B------:R-:W4:Y:S03]  /*5590*/  MUFU.EX2 R32, R32 ;  /* 0x0000002000207308 */ /* 0x000f260000000800 */
[C---:B------:R-:W-:Y:S01]  /*55a0*/  HMMA.16816.F32 R108, R4.reuse, R26, R108 ;  /* 0x0000001a046c723c */ /* 0x040fe2000000186c */
[----:B------:R-:W-:Y:S07]  /*55b0*/  LDSM.16.MT88.4 R24, [R212+0x2900] ;  /* 0x00290000d418783b */ /* 0x000fee0000004200 */
[C---:B------:R-:W-:Y:S08]  /*55c0*/  HMMA.16816.F32 R96, R4.reuse, R16, R96 ;  /* 0x000000100460723c */ /* 0x040ff00000001860 */
[C---:B------:R-:W-:Y:S01]  /*55d0*/  HMMA.16816.F32 R92, R4.reuse, R18, R92 ;  /* 0x00000012045c723c */ /* 0x040fe2000000185c */
[----:B------:R-:W5:Y:S07]  /*55e0*/  LDSM.16.MT88.4 R16, [R209+0x2900] ;  /* 0x00290000d110783b */ /* 0x000f6e0000004200 */
[C---:B--2---:R-:W-:Y:S08]  /*55f0*/  HMMA.16816.F32 R80, R4.reuse, R12, R80 ;  /* 0x0000000c0450723c */ /* 0x044ff00000001850 */
[C---:B------:R-:W-:Y:S01]  /*5600*/  HMMA.16816.F32 R76, R4.reuse, R14, R76 ;  /* 0x0000000e044c723c */ /* 0x040fe2000000184c */
[----:B------:R-:W2:Y:S07]  /*5610*/  LDSM.16.MT88.4 R12, [R208+0x2900] ;  /* 0x00290000d00c783b */ /* 0x000eae0000004200 */
[C---:B------:R-:W-:Y:S08]  /*5620*/  HMMA.16816.F32 R68, R4.reuse, R34, R68 ;  /* 0x000000220444723c */ /* 0x040ff00000001844 */
[C---:B------:R-:W-:Y:S08]  /*5630*/  HMMA.16816.F32 R52, R4.reuse, R28, R52 ;  /* 0x0000001c0434723c */ /* 0x040ff00000001834 */
[C---:B------:R-:W-:Y:S08]  /*5640*/  HMMA.16816.F32 R56, R4.reuse, R30, R56 ;  /* 0x0000001e0438723c */ /* 0x040ff00000001838 */
[C---:B-1----:R-:W-:Y:S08]  /*5650*/  HMMA.16816.F32 R60, R4.reuse, R8, R60 ;  /* 0x00000008043c723c */ /* 0x042ff0000000183c */
[----:B------:R-:W-:Y:S01]  /*5660*/  HMMA.16816.F32 R64, R4, R10, R64 ;  /* 0x0000000a0440723c */ /* 0x000fe20000001840 */
[----:B------:R-:W1:Y:S06]  /*5670*/  LDSM.16.MT88.4 R8, [R212+0x5900] ;  /* 0x00590000d408783b */ /* 0x000e6c0000004200 */
[----:B------:R-:W-:Y:S01]  /*5680*/  F2FP.PACK_AB R4, R150, R135 ;  /* 0x000000879604723e */ /* 0x000fe200000000ff */
[----:B------:R-:W-:Y:S01]  /*5690*/  FADD.FTZ R135, R135, R166 ;  /* 0x000000a687877221 */ /* 0x000fe20000010000 */
[----:B------:R-:W-:-:S02]  /*56a0*/  F2FP.PACK_AB R6, R224, R131 ;  /* 0x00000083e006723e */ /* 0x000fc400000000ff */
[----:B------:R-:W-:Y:S01]  /*56b0*/  F2FP.PACK_AB R5, R134, R129 ;  /* 0x000000818605723e */ /* 0x000fe200000000ff */
[----:B------:R-:W-:Y:S01]  /*56c0*/  FADD.FTZ R150, R150, R135 ;  /* 0x0000008796967221 */ /* 0x000fe20000010000 */
[----:B----4-:R-:W-:-:S03]  /*56d0*/  F2FP.PACK_AB R7, R225, R32 ;  /* 0x00000020e107723e */ /* 0x010fc600000000ff */
[----:B------:R-:W-:-:S04]  /*56e0*/  FADD.FTZ R131, R131, R150 ;  /* 0x0000009683837221 */ /* 0x000fc80000010000 */
[----:B---3--:R-:W-:Y:S01]  /*56f0*/  HMMA.16816.F32 R104, R4, R20, R104 ;  /* 0x000000140468723c */ /* 0x008fe20000001868 */
[----:B------:R-:W-:-:S06]  /*5700*/  FADD.FTZ R224, R224, R131 ;  /* 0x00000083e0e07221 */ /* 0x000fcc0000010000 */
[----:B------:R-:W-:Y:S01]  /*5710*/  FADD.FTZ R20, R44, R49 ;  /* 0x000000312c147221 */ /* 0x000fe20000010000 */
[----:B-----5:R-:W-:Y:S03]  /*5720*/  HMMA.16816.F32 R96, R4, R16, R96 ;  /* 0x000000100460723c */ /* 0x020fe60000001860 */
[----:B------:R-:W-:-:S04]  /*5730*/  FADD.FTZ R20, R43, R20 ;  /* 0x000000142b147221 */ /* 0x000fc80000010000 */
[----:B------:R-:W-:Y:S01]  /*5740*/  FADD.FTZ R39, R39, R20 ;  /* 0x0000001427277221 */ /* 0x000fe20000010000 */
[----:B------:R-:W-:Y:S01]  /*5750*/  HMMA.16816.F32 R92, R4, R18, R92 ;  /* 0x00000012045c723c */ /* 0x000fe2000000185c */
[----:B------:R-:W3:Y:S02]  /*5760*/  LDSM.16.MT88.4 R16, [R210+0x5900] ;  /* 0x00590000d210783b */ /* 0x000ee40000004200 */
[----:B------:R-:W-:-:S04]  /*5770*/  FADD.FTZ R38, R38, R39 ;  /* 0x0000002726267221 */ /* 0x000fc80000010000 */
[----:B------:R-:W-:Y:S01]  /*5780*/  FADD.FTZ R3, R3, R38 ;  /* 0x0000002603037221 */ /* 0x000fe20000010000 */
[----:B--2---:R-:W-:Y:S03]  /*5790*/  HMMA.16816.F32 R88, R4, R12, R88 ;  /* 0x0000000c0458723c */ /* 0x004fe60000001858 */
[----:B------:R-:W-:-:S04]  /*57a0*/  FADD.FTZ R2, R2, R3 ;  /* 0x0000000302027221 */ /* 0x000fc80000010000 */
[----:B------:R-:W-:Y:S01]  /*57b0*/  FADD.FTZ R119, R119, R2 ;  /* 0x0000000277777221 */ /* 0x000fe20000010000 */
[----:B------:R-:W-:Y:S01]  /*57c0*/  HMMA.16816.F32 R84, R4, R14, R84 ;  /* 0x0000000e0454723c */ /* 0x000fe20000001854 */
[----:B------:R-:W2:Y:S02]  /*57d0*/  LDSM.16.MT88.4 R12, [R209+0x5900] ;  /* 0x00590000d10c783b */ /* 0x000ea40000004200 */
[----:B------:R-:W-:-:S04]  /*57e0*/  FADD.FTZ R126, R126, R119 ;  /* 0x000000777e7e7221 */ /* 0x000fc80000010000 */
[----:B------:R-:W-:Y:S01]  /*57f0*/  FADD.FTZ R127, R127, R126 ;  /* 0x0000007e7f7f7221 */ /* 0x000fe20000010000 */
[----:B-1----:R-:W-:Y:S03]  /*5800*/  HMMA.16816.F32 R80, R4, R8, R80 ;  /* 0x000000080450723c */ /* 0x002fe60000001850 */
[----:B------:R-:W-:-:S04]  /*5810*/  FADD.FTZ R132, R132, R127 ;  /* 0x0000007f84847221 */ /* 0x000fc80000010000 */
[----:B------:R-:W-:Y:S01]  /*5820*/  FADD.FTZ R145, R145, R132 ;  /* 0x0000008491917221 */ /* 0x000fe20000010000 */
[----:B------:R-:W-:Y:S01]  /*5830*/  HMMA.16816.F32 R76, R4, R10, R76 ;  /* 0x0000000a044c723c */ /* 0x000fe2000000184c */
[----:B------:R-:W1:Y:S02]  /*5840*/  LDSM.16.MT88.4 R8, [R208+0x5900] ;  /* 0x00590000d008783b */ /* 0x000e640000004200 */
[----:B------:R-:W-:-:S04]  /*5850*/  FADD.FTZ R148, R148, R145 ;  /* 0x0000009194947221 */ /* 0x000fc80000010000 */
[----:B------:R-:W-:Y:S01]  /*5860*/  FADD.FTZ R149, R149, R148 ;  /* 0x0000009495957221 */ /* 0x000fe20000010000 */
[----:B------:R-:W-:Y:S03]  /*5870*/  HMMA.16816.F32 R112, R4, R24, R112 ;  /* 0x000000180470723c */ /* 0x000fe60000001870 */
        /* <DEDUP_REMOVED lines=8> */
[----:B---3--:R-:W-:Y:S03]  /*5900*/  HMMA.16816.F32 R72, R4, R16, R72 ;  /* 0x000000100448723c */ /* 0x008fe60000001848 */
[----:B------:R-:W-:-:S04]  /*5910*/  FADD.FTZ R129, R134, R129 ;  /* 0x0000008186817221 */ /* 0x000fc80000010000 */
[----:B------:R-:W-:Y:S01]  /*5920*/  FADD.FTZ R32, R32, R129 ;  /* 0x0000008120207221 */ /* 0x000fe20000010000 */
[----:B------:R-:W-:Y:S03]  /*5930*/  HMMA.16816.F32 R68, R4, R18, R68 ;  /* 0x000000120444723c */ /* 0x000fe60000001844 */
[----:B------:R-:W-:-:S05]  /*5940*/  FADD.FTZ R225, R225, R32 ;  /* 0x00000020e1e17221 */ /* 0x000fca0000010000 */
[C---:B--2---:R-:W-:Y:S08]  /*5950*/  HMMA.16816.F32 R52, R4.reuse, R12, R52 ;  /* 0x0000000c0434723c */ /* 0x044ff00000001834 */
[C---:B------:R-:W-:Y:S08]  /*5960*/  HMMA.16816.F32 R56, R4.reuse, R14, R56 ;  /* 0x0000000e0438723c */ /* 0x040ff00000001838 */
[C---:B-1----:R-:W-:Y:S08]  /*5970*/  HMMA.16816.F32 R60, R4.reuse, R8, R60 ;  /* 0x00000008043c723c */ /* 0x042ff0000000183c */
[----:B------:R-:W-:Y:S07]  /*5980*/  HMMA.16816.F32 R64, R4, R10, R64 ;  /* 0x0000000a0440723c */ /* 0x000fee0000001840 */
[----:B------:R-:W-:Y:S01]  /*5990*/  IMAD.U32 R5, RZ, RZ, UR4 ;  /* 0x00000004ff057e24 */ /* 0x000fe2000f8e00ff */
[----:B------:R-:W-:Y:S05]  /*59a0*/  @P0 BRA `(.L_x_30) ;  /* 0x0000010000000947 */ /* 0x000fea0003800000 */
[----:B------:R-:W-:Y:S01]  /*59b0*/  ISETP.LT.AND P0, PT, RZ, UR13, PT ;  /* 0x0000000dff007c0c */ /* 0x000fe2000bf01270 */
[----:B------:R-:W-:Y:S01]  /*59c0*/  UIADD3 UR4, UR13, -0x1, URZ ;  /* 0xffffffff0d047890 */ /* 0x000fe2000fffe03f */
[----:B------:R-:W-:-:S05]  /*59d0*/  IMAD.MOV.U32 R2, RZ, RZ, c[0x0][0x32c] ;  /* 0x0000cb00ff027624 */ /* 0x000fca00078e00ff */
[----:B------:R-:W-:-:S06]  /*59e0*/  MOV R7, UR4 ;  /* 0x0000000400077c02 */ /* 0x000fcc0008000f00 */
[----:B------:R-:W-:Y:S05]  /*59f0*/  @P0 BRA `(.L_x_31) ;  /* 0x0000006000000947 */ /* 0x000fea0003800000 */
[----:B------:R-:W-:Y:S01]  /*5a00*/  ISETP.NE.AND P0, PT, R2, 0x1, PT ;  /* 0x000000010200780c */ /* 0x000fe20003f05270 */
[----:B------:R-:W-:-:S12]  /*5a10*/  IMAD R4, RZ, RZ, -UR13 ;  /* 0x8000000dff047e24 */ /* 0x000fd8000f8e02ff */
[----:B------:R-:W-:-:S05]  /*5a20*/  @P0 IMAD.HI.U32 R3, R4, c[0x0][0x330], RZ ;  /* 0x0000cc0004030a27 */ /* 0x000fca00078e00ff */
[----:B------:R-:W-:-:S04]  /*5a30*/  @P0 SHF.R.U32.HI R4, RZ, c[0x0][0x334], R3 ;  /* 0x0000cd00ff040a19 */ /* 0x000fc80000011603 */
[----:B------:R-:W-:Y:S01]  /*5a40*/  LOP3.LUT R7, RZ, R4, RZ, 0x33, !PT ;  /* 0x00000004ff077212 */ /* 0x000fe200078e33ff */
[----:B------:R-:W-:Y:S05]  /*5a50*/  BRA `(.L_x_32) ;  /* 0x0000003000007947 */ /* 0x000fea0003800000 */
.L_x_31:
[----:B------:R-:W-:-:S13]  /*5a60*/  ISETP.NE.AND P0, PT, R2, 0x1, PT ;  /* 0x000000010200780c */ /* 0x000fda0003f05270 */
[----:B------:R-:W-:-:S05]  /*5a70*/  @P0 IMAD.HI.U32 R3, R7, c[0x0][0x330], RZ ;  /* 0x0000cc0007030a27 */ /* 0x000fca00078e00ff */
[----:B------:R-:W-:-:S05]  /*5a80*/  @P0 SHF.R.U32.HI R7, RZ, c[0x0][0x334], R3 ;  /* 0x0000cd00ff070a19 */ /* 0x000fca0000011603 */
.L_x_32:
[----:B------:R-:W-:-:S05]  /*5a90*/  IMAD R2, R7, R2, c[0x0][0x32c] ;  /* 0x0000cb0007027624 */ /* 0x000fca00078e0202 */
[----:B------:R-:W-:-:S05]  /*5aa0*/  IMNMX R5, R5, R2, PT ;  /* 0x0000000205057217 */ /* 0x000fca0003800200 */
.L_x_30:
[----:B------:R-:W-:-:S05]  /*5ab0*/  IMAD.HI R5, R5, 0x2aaaaaab, RZ ;  /* 0x2aaaaaab05057827 */ /* 0x000fca00078e02ff */
[----:B------:R-:W-:-:S04]  /*5ac0*/  SHF.R.U32.HI R2, RZ, 0x1f, R5 ;  /* 0x0000001fff027819 */ /* 0x000fc80000011605 */
[----:B------:R-:W-:-:S04]  /*5ad0*/  LEA.HI.SX32 R2, R5, R2, 0x1c ;  /* 0x0000000205027211 */ /* 0x000fc800078fe2ff */
[----:B------:R-:W-:-:S04]  /*5ae0*/  IMNMX R231, R215, R2, !PT ;  /* 0x00000002d7e77217 */ /* 0x000fc80007800200 */
[----:B------:R-:W-:-:S13]  /*5af0*/  ISETP.GE.AND P0, PT, R192, R231, PT ;  /* 0x000000e7c000720c */ /* 0x000fda0003f06270 */
[----:B------:R-:W-:Y:S05]  /*5b00*/  @!P0 BRA `(.L_x_33) ;  /* 0x000042f000008947 */ /* 0x000fea0003800000 */
[----:B------:R-:W-:Y:S01]  /*5b10*/  PLOP3.LUT P1, PT, PT, PT, UP3, 0x80, 0x0 ;  /* 0x000000000000781c */ /* 0x000fe20003f2f038 */
[----:B------:R-:W-:Y:S01]  /*5b20*/  IMAD.MOV.U32 R2, RZ, RZ, R116 ;  /* 0x000000ffff027224 */ /* 0x000fe200078e0074 */
[----:B------:R-:W-:Y:S01]  /*5b30*/  PLOP3.LUT P0, PT, PT, PT, UP3, 0x80, 0x0 ;  /* 0x000000000000781c */ /* 0x000fe20003f0f038 */
[----:B------:R-:W-:Y:S01]  /*5b40*/  IMAD.MOV.U32 R230, RZ, RZ, R192 ;  /* 0x000000ffffe67224 */ /* 0x000fe200078e00c0 */
[----:B------:R-:W-:Y:S01]  /*5b50*/  MOV R3, R0 ;  /* 0x0000000000037202 */ /* 0x000fe20000000f00 */
[----:B------:R-:W-:Y:S01]  /*5b60*/  IMAD.MOV.U32 R194, RZ, RZ, c[0x0][0x1e4] ;  /* 0x00007900ffc27624 */ /* 0x000fe200078e00ff */
[----:B------:R-:W-:-:S07]  /*5b70*/  MOV R195, c[0x0][0x1e0] ;  /* 0x0000780000c37a02 */ /* 0x000fce0000000f00 */
[----:B------:R-:W-:-:S05]  /*5b80*/  @P1 IMAD.HI.U32 R193, R217, c[0x0][0x2c8], RZ ;  /* 0x0000b200d9c11a27 */ /* 0x000fca00078e00ff */
[----:B------:R-:W-:Y:S02]  /*5b90*/  @P0 SHF.R.U32.HI R193, RZ, c[0x0][0x2cc], R193 ;  /* 0x0000b300ffc10a19 */ /* 0x000fe400000116c1 */
.L_x_42:
[----:B------:R-:W-:Y:S04]  /*5ba0*/  DEPBAR.LE SB0, 0x0 ;  /* 0x000080000000791a */ /* 0x000fe80000000000 */
[----:B------:R-:W-:Y:S01]  /*5bb0*/  BAR.SYNC.DEFER_BLOCKING 0x0 ;  /* 0x0000000000007b1d */ /* 0x000fe20000010000 */
[----:B------:R-:W-:Y:S11]  /*5bc0*/  ISETP.GT.AND P6, PT, R215, R230, PT ;  /* 0x000000e6d700720c */ /* 0x000ff60003fc4270 */
[----:B------:R-:W-:Y:S02]  /*5bd0*/  @!UPT UIADD3 URZ, URZ, URZ, URZ ;  /* 0x0000003f3f3ff290 */ /* 0x000fe4000fffe03f */
[----:B------:R-:W-:Y:S01]  /*5be0*/  @!P6 SHF.R.S32.HI R157, RZ, 0x1f, R230 ;  /* 0x0000001fff9de819 */ /* 0x000fe200000114e6 */
[C---:B------:R-:W-:Y:S01]  /*5bf0*/  @!P6 IMAD.WIDE.U32 R158, R230.reuse, c[0x0][0x208], RZ ;  /* 0x00008200e69eea25 */ /* 0x040fe200078e00ff */
[----:B------:R-:W-:Y:S03]  /*5c00*/  @!P6 MOV R156, R226 ;  /* 0x000000e2009ce202 */ /* 0x000fe60000000f00 */
[----:B------:R-:W-:Y:S04]  /*5c10*/  @!P6 IMAD R157, R157, c[0x0][0x208], RZ ;  /* 0x000082009d9dea24 */ /* 0x000fe800078e02ff */
[----:B------:R-:W-:Y:S01]  /*5c20*/  @!P6 IMAD R157, R230, c[0x0][0x20c], R157 ;  /* 0x00008300e69dea24 */ /* 0x000fe200078e029d */
[----:B------:R-:W1:Y:S04]  /*5c30*/  LDSM.16.M88.4 R116, [R214+0x8100] ;  /* 0x00810000d674783b */ /* 0x000e680000000200 */
[----:B------:R-:W-:Y:S02]  /*5c40*/  @!P6 IADD3 R0, R159, R157, RZ ;  /* 0x0000009d9f00e210 */ /* 0x000fe40007ffe0ff */
[----:B------:R-:W-:Y:S02]  /*5c50*/  @!P6 MOV R157, R229 ;  /* 0x000000e5009de202 */ /* 0x000fe40000000f00 */
[----:B------:R-:W2:Y:S01]  /*5c60*/  LDSM.16.M88.4 R124, [R214+0x8900] ;  /* 0x00890000d67c783b */ /* 0x000ea20000000200 */
[----:B------:R-:W-:Y:S02]  /*5c70*/  @!P6 IMAD R0, R0, 0x60, RZ ;  /* 0x000000600000e824 */ /* 0x000fe400078e02ff */
[----:B------:R-:W-:Y:S05]  /*5c80*/  @!P6 IMAD.WIDE.U32 R156, R158, 0x60, R156 ;  /* 0x000000609e9ce825 */ /* 0x000fea00078e009c */
[----:B------:R-:W3:Y:S01]  /*5c90*/  LDSM.16.M88.4 R128, [R214+0x9100] ;  /* 0x00910000d680783b */ /* 0x000ee20000000200 */
[----:B------:R-:W-:Y:S02]  /*5ca0*/  @!P6 IADD3 R0, R157, R0, RZ ;  /* 0x000000009d00e210 */ /* 0x000fe40007ffe0ff */
[C---:B------:R-:W-:Y:S02]  /*5cb0*/  @!P6 SHF.L.U32 R158, R156.reuse, 0x1, RZ ;  /* 0x000000019c9ee819 */ /* 0x040fe400000006ff */
[----:B------:R-:W-:Y:S02]  /*5cc0*/  @!P6 SHF.L.U64.HI R0, R156, 0x1, R0 ;  /* 0x000000019c00e819 */ /* 0x000fe40000010200 */
[C---:B------:R-:W-:Y:S01]  /*5cd0*/  @!P6 IADD3 R156, P5, R158.reuse, 0x80, RZ ;  /* 0x000000809e9ce810 */ /* 0x040fe20007fbe0ff */
[----:B------:R-:W4:Y:S01]  /*5ce0*/  LDSM.16.M88.4 R132, [R214+0x9900] ;  /* 0x00990000d684783b */ /* 0x000f220000000200 */
[----:B------:R-:W-:Y:S02]  /*5cf0*/  @!P6 IADD3 R158, P0, R158, c[0x0][0x1f8], RZ ;  /* 0x00007e009e9eea10 */ /* 0x000fe40007f1e0ff */
[----:B------:R-:W-:Y:S02]  /*5d00*/  @!P6 IADD3 R156, P2, R156, c[0x0][0x1f8], RZ ;  /* 0x00007e009c9cea10 */ /* 0x000fe40007f5e0ff */
[----:B------:R-:W-:Y:S02]  /*5d10*/  @!P6 IADD3.X R159, R0, c[0x0][0x1fc], RZ, P0, !PT ;  /* 0x00007f00009fea10 */ /* 0x000fe400007fe4ff */
[----:B------:R-:W-:Y:S01]  /*5d20*/  @!P6 IADD3.X R157, RZ, c[0x0][0x1fc], R0, P2, P5 ;  /* 0x00007f00ff9dea10 */ /* 0x000fe200017ea400 */
[----:B------:R-:W5:Y:S01]  /*5d30*/  LDSM.16.M88.4 R136, [R214+0xa100] ;  /* 0x00a10000d688783b */ /* 0x000f620000000200 */
[----:B------:R-:W-:Y:S04]  /*5d40*/  @!P6 IADD3 R160, P1, R158, UR12, RZ ;  /* 0x0000000c9ea0ec10 */ /* 0x000fe8000ff3e0ff */
[----:B------:R-:W-:Y:S02]  /*5d50*/  @!P6 IADD3.X R161, R159, UR17, RZ, P1, !PT ;  /* 0x000000119fa1ec10 */ /* 0x000fe40008ffe4ff */
[----:B------:R-:W-:Y:S01]  /*5d60*/  @!P6 IADD3 R184, P0, R160, UR12, RZ ;  /* 0x0000000ca0b8ec10 */ /* 0x000fe2000ff1e0ff */
[C---:B-1----:R-:W-:Y:S01]  /*5d70*/  HMMA.16816.F32 R4, R120.reuse, R116, RZ ;  /* 0x000000747804723c */ /* 0x042fe200000018ff */
[----:B------:R-:W-:Y:S02]  /*5d80*/  LDSM.16.M88.4 R144, [R204] ;  /* 0x00000000cc90783b */ /* 0x000fe40000000200 */
[----:B------:R-:W-:Y:S05]  /*5d90*/  @!P6 IADD3.X R185, R161, UR17, RZ, P0, !PT ;  /* 0x00000011a1b9ec10 */ /* 0x000fea00087fe4ff */
[C---:B------:R-:W-:Y:S01]  /*5da0*/  HMMA.16816.F32 R8, R120.reuse, R118, RZ ;  /* 0x000000767808723c */ /* 0x040fe200000018ff */
[----:B------:R-:W1:Y:S07]  /*5db0*/  LDSM.16.M88.4 R116, [R214+0xa900] ;  /* 0x00a90000d674783b */ /* 0x000e6e0000000200 */
[C---:B--2---:R-:W-:Y:S01]  /*5dc0*/  HMMA.16816.F32 R12, R120.reuse, R124, RZ ;  /* 0x0000007c780c723c */ /* 0x044fe200000018ff */
[----:B------:R-:W-:Y:S07]  /*5dd0*/  LDSM.16.M88.4 R148, [R203] ;  /* 0x00000000cb94783b */ /* 0x000fee0000000200 */
[C---:B------:R-:W-:Y:S01]  /*5de0*/  HMMA.16816.F32 R16, R120.reuse, R126, RZ ;  /* 0x0000007e7810723c */ /* 0x040fe200000018ff */
[----:B------:R-:W2:Y:S07]  /*5df0*/  LDSM.16.M88.4 R124, [R213] ;  /* 0x00000000d57c783b */ /* 0x000eae0000000200 */
[C---:B---3--:R-:W-:Y:S08]  /*5e00*/  HMMA.16816.F32 R20, R120.reuse, R128, RZ ;  /* 0x000000807814723c */ /* 0x048ff000000018ff */
[C---:B------:R-:W-:Y:S01]  /*5e10*/  HMMA.16816.F32 R24, R120.reuse, R130, RZ ;  /* 0x000000827818723c */ /* 0x040fe200000018ff */
[----:B------:R-:W3:Y:S07]  /*5e20*/  LDSM.16.M88.4 R128, [R207] ;  /* 0x00000000cf80783b */ /* 0x000eee0000000200 */
[C---:B----4-:R-:W-:Y:S08]  /*5e30*/  HMMA.16816.F32 R28, R120.reuse, R132, RZ ;  /* 0x00000084781c723c */ /* 0x050ff000000018ff */
[C---:B------:R-:W-:Y:S01]  /*5e40*/  HMMA.16816.F32 R32, R120.reuse, R134, RZ ;  /* 0x000000867820723c */ /* 0x040fe200000018ff */
[----:B------:R-:W4:Y:S07]  /*5e50*/  LDSM.16.M88.4 R132, [R206] ;  /* 0x00000000ce84783b */ /* 0x000f2e0000000200 */
[C---:B-----5:R-:W-:Y:S08]  /*5e60*/  HMMA.16816.F32 R36, R120.reuse, R136, RZ ;  /* 0x000000887824723c */ /* 0x060ff000000018ff */
[C---:B------:R-:W-:Y:S01]  /*5e70*/  HMMA.16816.F32 R40, R120.reuse, R138, RZ ;  /* 0x0000008a7828723c */ /* 0x040fe200000018ff */
[----:B------:R-:W5:Y:S07]  /*5e80*/  LDSM.16.M88.4 R136, [R205] ;  /* 0x00000000cd88783b */ /* 0x000f6e0000000200 */
[C---:B-1----:R-:W-:Y:S01]  /*5e90*/  HMMA.16816.F32 R44, R120.reuse, R116, RZ ;  /* 0x00000074782c723c */ /* 0x042fe200000018ff */
[----:B------:R-:W-:Y:S01]  /*5ea0*/  @!PT LDS RZ, [RZ] ;  /* 0x00000000fffff984 */ /* 0x000fe20000000800 */
[----:B------:R-:W-:Y:S01]  /*5eb0*/  @!PT LDS RZ, [RZ] ;  /* 0x00000000fffff984 */ /* 0x000fe20000000800 */
[----:B------:R-:W-:Y:S01]  /*5ec0*/  @!PT LDS RZ, [RZ] ;  /* 0x00000000fffff984 */ /* 0x000fe20000000800 */
[----:B------:R1:W-:Y:S07]  /*5ed0*/  @!P6 LDGSTS.E.BYPASS.LTC128B.128 [R216+0x100], [R158.64], !P4 ;  /* 0x001000009ed8efae */ /* 0x0003ee000e101d4e */
[----:B------:R-:W-:Y:S01]  /*5ee0*/  HMMA.16816.F32 R48, R120, R118, RZ ;  /* 0x000000767830723c */ /* 0x000fe200000018ff */
[----:B------:R1:W-:Y:S07]  /*5ef0*/  @!P6 LDGSTS.E.BYPASS.LTC128B.128 [R216+0x3100], [R156.64], !P3 ;  /* 0x031000009cd8efae */ /* 0x0003ee000d901d4e */
[C---:B--2---:R-:W-:Y:S01]  /*5f00*/  HMMA.16816.F32 R4, R140.reuse, R124, R4 ;  /* 0x0000007c8c04723c */ /* 0x044fe20000001804 */
[----:B------:R2:W-:Y:S07]  /*5f10*/  @!P6 LDGSTS.E.BYPASS.LTC128B.128 [R216+0x1100], [R160.64], !P4 ;  /* 0x01100000a0d8efae */ /* 0x0005ee000e101d4e */
[C---:B------:R-:W-:Y:S01]  /*5f20*/  HMMA.16816.F32 R8, R140.reuse, R126, R8 ;  /* 0x0000007e8c08723c */ /* 0x040fe20000001808 */
[----:B------:R2:W-:Y:S07]  /*5f30*/  @!P6 LDGSTS.E.BYPASS.LTC128B.128 [R216+0x4100], [R160.64+0x80], !P3 ;  /* 0x04100080a0d8efae */ /* 0x0005ee000d901d4e */
[C---:B---3--:R-:W-:Y:S01]  /*5f40*/  HMMA.16816.F32 R12, R140.reuse, R128, R12 ;  /* 0x000000808c0c723c */ /* 0x048fe2000000180c */
[----:B------:R3:W-:Y:S07]  /*5f50*/  @!P6 LDGSTS.E.BYPASS.LTC128B.128 [R216+0x2100], [R184.64], !P4 ;  /* 0x02100000b8d8efae */ /* 0x0007ee000e101d4e */
[C---:B------:R-:W-:Y:S01]  /*5f60*/  HMMA.16816.F32 R16, R140.reuse, R130, R16 ;  /* 0x000000828c10723c */ /* 0x040fe20000001810 */
[----:B------:R3:W-:Y:S02]  /*5f70*/  @!P6 LDGSTS.E.BYPASS.LTC128B.128 [R216+0x5100], [R184.64+0x80], !P3 ;  /* 0x05100080b8d8efae */ /* 0x0007e4000d901d4e */
[C---:B------:R-:W-:Y:S05]  /*5f80*/  ISETP.GT.AND P6, PT, R230.reuse, R215, PT ;  /* 0x000000d7e600720c */ /* 0x040fea0003fc4270 */
[C---:B----4-:R-:W-:Y:S01]  /*5f90*/  HMMA.16816.F32 R20, R140.reuse, R132, R20 ;  /* 0x000000848c14723c */ /* 0x050fe20000001814 */
[----:B------:R-:W4:Y:S07]  /*5fa0*/  LDSM.16.M88.4 R116, [R211+0x8100] ;  /* 0x00810000d374783b */ /* 0x000f2e0000000200 */
[C---:B------:R-:W-:Y:S01]  /*5fb0*/  HMMA.16816.F32 R24, R140.reuse, R134, R24 ;  /* 0x000000868c18723c */ /* 0x040fe20000001818 */
[----:B------:R-:W0:Y:S03]  /*5fc0*/  LDGDEPBAR ;  /* 0x00000000000079af */ /* 0x000e260000000000 */
[----:B------:R-:W-:Y:S04]  /*5fd0*/  @P6 IADD3 R251, R230, -0x1, RZ ;  /* 0xffffffffe6fb6810 */ /* 0x000fe80007ffe0ff */
[C---:B-----5:R-:W-:Y:S01]  /*5fe0*/  HMMA.16816.F32 R28, R140.reuse, R136, R28 ;  /* 0x000000888c1c723c */ /* 0x060fe2000000181c */
[----:B------:R-:W5:Y:S03]  /*5ff0*/  LDSM.16.M88.4 R124, [R211+0x8900] ;  /* 0x00890000d37c783b */ /* 0x000f660000000200 */
[----:B------:R-:W-:Y:S04]  /*6000*/  @P6 SHF.R.S32.HI R250, RZ, 0x1f, R251 ;  /* 0x0000001ffffa6819 */ /* 0x000fe800000114fb */
[C---:B------:R-:W-:Y:S01]  /*6010*/  HMMA.16816.F32 R32, R140.reuse, R138, R32 ;  /* 0x0000008a8c20723c */ /* 0x040fe20000001820 */
[----:B------:R-:W3:Y:S03]  /*6020*/  LDSM.16.M88.4 R128, [R211+0x9100] ;  /* 0x00910000d380783b */ /* 0x000ee60000000200 */
[----:B------:R-:W-:Y:S04]  /*6030*/  @P6 IMAD R250, R250, c[0x0][0x1e0], RZ ;  /* 0x00007800fafa6a24 */ /* 0x000fe800078e02ff */
[C---:B------:R-:W-:Y:S01]  /*6040*/  HMMA.16816.F32 R36, R140.reuse, R144, R36 ;  /* 0x000000908c24723c */ /* 0x040fe20000001824 */
[----:B-1----:R-:W1:Y:S03]  /*6050*/  LDSM.16.M88.4 R156, [R211+0x9900] ;  /* 0x00990000d39c783b */ /* 0x002e660000000200 */
[----:B------:R-:W-:Y:S04]  /*6060*/  @P6 IMAD R250, R251, c[0x0][0x1e4], R250 ;  /* 0x00007900fbfa6a24 */ /* 0x000fe800078e02fa */
[C---:B------:R-:W-:Y:S01]  /*6070*/  HMMA.16816.F32 R40, R140.reuse, R146, R40 ;  /* 0x000000928c28723c */ /* 0x040fe20000001828 */
[----:B--2---:R-:W2:Y:S07]  /*6080*/  LDSM.16.M88.4 R160, [R211+0xa100] ;  /* 0x00a10000d3a0783b */ /* 0x004eae0000000200 */
[C---:B------:R-:W-:Y:S01]  /*6090*/  HMMA.16816.F32 R44, R140.reuse, R148, R44 ;  /* 0x000000948c2c723c */ /* 0x040fe2000000182c */
[----:B------:R-:W1:Y:S07]  /*60a0*/  LDSM.16.M88.4 R164, [R211+0xa900] ;  /* 0x00a90000d3a4783b */ /* 0x000e6e0000000200 */
[----:B------:R-:W-:Y:S01]  /*60b0*/  HMMA.16816.F32 R48, R140, R150, R48 ;  /* 0x000000968c30723c */ /* 0x000fe20000001830 */
[----:B------:R-:W-:Y:S07]  /*60c0*/  LDSM.16.M88.4 R132, [R202+0x800] ;  /* 0x00080000ca84783b */ /* 0x000fee0000000200 */
[C---:B----4-:R-:W-:Y:S01]  /*60d0*/  HMMA.16816.F32 R4, R152.reuse, R116, R4 ;  /* 0x000000749804723c */ /* 0x050fe20000001804 */
[----:B------:R-:W-:Y:S07]  /*60e0*/  LDSM.16.M88.4 R136, [R202+0x1000] ;  /* 0x00100000ca88783b */ /* 0x000fee0000000200 */
[C---:B------:R-:W-:Y:S01]  /*60f0*/  HMMA.16816.F32 R8, R152.reuse, R118, R8 ;  /* 0x000000769808723c */ /* 0x040fe20000001808 */
[----:B------:R-:W4:Y:S07]  /*6100*/  LDSM.16.M88.4 R116, [R202] ;  /* 0x00000000ca74783b */ /* 0x000f2e0000000200 */
[C---:B-----5:R-:W-:Y:S01]  /*6110*/  HMMA.16816.F32 R12, R152.reuse, R124, R12 ;  /* 0x0000007c980c723c */ /* 0x060fe2000000180c */
[----:B------:R-:W5:Y:S07]  /*6120*/  LDSM.16.M88.4 R144, [R202+0x1800] ;  /* 0x00180000ca90783b */ /* 0x000f6e0000000200 */
[C---:B------:R-:W-:Y:S01]  /*6130*/  HMMA.16816.F32 R16, R152.reuse, R126, R16 ;  /* 0x0000007e9810723c */ /* 0x040fe20000001810 */
[----:B------:R-:W4:Y:S07]  /*6140*/  LDSM.16.M88.4 R148, [R202+0x2000] ;  /* 0x00200000ca94783b */ /* 0x000f2e0000000200 */
[C---:B---3--:R-:W-:Y:S01]  /*6150*/  HMMA.16816.F32 R20, R152.reuse, R128, R20 ;  /* 0x000000809814723c */ /* 0x048fe20000001814 */
[----:B------:R-:W3:Y:S07]  /*6160*/  LDSM.16.M88.4 R124, [R202+0x2800] ;  /* 0x00280000ca7c783b */ /* 0x000eee0000000200 */
[C---:B------:R-:W-:Y:S01]  /*6170*/  HMMA.16816.F32 R24, R152.reuse, R130, R24 ;  /* 0x000000829818723c */ /* 0x040fe20000001818 */
[----:B------:R-:W3:Y:S07]  /*6180*/  LDSM.16.M88.4 R128, [R214+0xb100] ;  /* 0x00b10000d680783b */ /* 0x000eee0000000200 */
[C---:B-1----:R-:W-:Y:S01]  /*6190*/  HMMA.16816.F32 R28, R152.reuse, R156, R28 ;  /* 0x0000009c981c723c */ /* 0x042fe2000000181c */
[----:B------:R-:W-:Y:S07]  /*61a0*/  LDSM.16.M88.4 R184, [R211+0xd900] ;  /* 0x00d90000d3b8783b */ /* 0x000fee0000000200 */
[C---:B------:R-:W-:Y:S01]  /*61b0*/  HMMA.16816.F32 R32, R152.reuse, R158, R32 ;  /* 0x0000009e9820723c */ /* 0x040fe20000001820 */
[----:B------:R-:W1:Y:S07]  /*61c0*/  LDSM.16.M88.4 R156, [R214+0xb900] ;  /* 0x00b90000d69c783b */ /* 0x000e6e0000000200 */
[C---:B--2---:R-:W-:Y:S08]  /*61d0*/  HMMA.16816.F32 R36, R152.reuse, R160, R36 ;  /* 0x000000a09824723c */ /* 0x044ff00000001824 */
[C---:B------:R-:W-:Y:S01]  /*61e0*/  HMMA.16816.F32 R40, R152.reuse, R162, R40 ;  /* 0x000000a29828723c */ /* 0x040fe20000001828 */
[----:B------:R-:W2:Y:S07]  /*61f0*/  LDSM.16.M88.4 R160, [R214+0xc100] ;  /* 0x00c10000d6a0783b */ /* 0x000eae0000000200 */
[C---:B------:R-:W-:Y:S08]  /*6200*/  HMMA.16816.F32 R44, R152.reuse, R164, R44 ;  /* 0x000000a4982c723c */ /* 0x040ff0000000182c */
[----:B------:R-:W-:Y:S01]  /*6210*/  HMMA.16816.F32 R48, R152, R166, R48 ;  /* 0x000000a69830723c */ /* 0x000fe20000001830 */
[----:B------:R-:W1:Y:S07]  /*6220*/  LDSM.16.M88.4 R164, [R214+0xc900] ;  /* 0x00c90000d6a4783b */ /* 0x000e6e0000000200 */
[C---:B----4-:R-:W-:Y:S08]  /*6230*/  HMMA.16816.F32 R4, R168.reuse, R116, R4 ;  /* 0x00000074a804723c */ /* 0x050ff00000001804 */
[C---:B------:R-:W-:Y:S01]  /*6240*/  HMMA.16816.F32 R8, R168.reuse, R118, R8 ;  /* 0x00000076a808723c */ /* 0x040fe20000001808 */
[----:B------:R-:W4:Y:S07]  /*6250*/  LDSM.16.M88.4 R116, [R214+0xd100] ;  /* 0x00d10000d674783b */ /* 0x000f2e0000000200 */
[C---:B------:R-:W-:Y:S08]  /*6260*/  HMMA.16816.F32 R12, R168.reuse, R132, R12 ;  /* 0x00000084a80c723c */ /* 0x040ff0000000180c */
[C---:B------:R-:W-:Y:S01]  /*6270*/  HMMA.16816.F32 R16, R168.reuse, R134, R16 ;  /* 0x00000086a810723c */ /* 0x040fe20000001810 */
[----:B------:R-:W1:Y:S07]  /*6280*/  LDSM.16.M88.4 R132, [R214+0xd900] ;  /* 0x00d90000d684783b */ /* 0x000e6e0000000200 */
[C---:B------:R-:W-:Y:S08]  /*6290*/  HMMA.16816.F32 R20, R168.reuse, R136, R20 ;  /* 0x00000088a814723c */ /* 0x040ff00000001814 */
[C---:B------:R-:W-:Y:S01]  /*62a0*/  HMMA.16816.F32 R24, R168.reuse, R138, R24 ;  /* 0x0000008aa818723c */ /* 0x040fe20000001818 */
[----:B------:R-:W1:Y:S07]  /*62b0*/  LDSM.16.M88.4 R136, [R201] ;  /* 0x00000000c988783b */ /* 0x000e6e0000000200 */
[C---:B-----5:R-:W-:Y:S08]  /*62c0*/  HMMA.16816.F32 R28, R168.reuse, R144, R28 ;  /* 0x00000090a81c723c */ /* 0x060ff0000000181c */
[C---:B------:R-:W-:Y:S01]  /*62d0*/  HMMA.16816.F32 R32, R168.reuse, R146, R32 ;  /* 0x00000092a820723c */ /* 0x040fe20000001820 */
[----:B------:R-:W5:Y:S07]  /*62e0*/  LDSM.16.M88.4 R144, [R200] ;  /* 0x00000000c890783b */ /* 0x000f6e0000000200 */
[C---:B------:R-:W-:Y:S08]  /*62f0*/  HMMA.16816.F32 R36, R168.reuse, R148, R36 ;  /* 0x00000094a824723c */ /* 0x040ff00000001824 */
[C---:B------:R-:W-:Y:S01]  /*6300*/  HMMA.16816.F32 R40, R168.reuse, R150, R40 ;  /* 0x00000096a828723c */ /* 0x040fe20000001828 */
[----:B------:R-:W-:Y:S07]  /*6310*/  LDSM.16.M88.4 R148, [R197] ;  /* 0x00000000c594783b */ /* 0x000fee0000000200 */
[C---:B---3--:R-:W-:Y:S08]  /*6320*/  HMMA.16816.F32 R44, R168.reuse, R124, R44 ;  /* 0x0000007ca82c723c */ /* 0x048ff0000000182c */
[----:B------:R-:W-:Y:S01]  /*6330*/  HMMA.16816.F32 R48, R168, R126, R48 ;  /* 0x0000007ea830723c */ /* 0x000fe20000001830 */
[----:B------:R-:W3:Y:S07]  /*6340*/  LDSM.16.M88.4 R124, [R199] ;  /* 0x00000000c77c783b */ /* 0x000eee0000000200 */
[C---:B------:R-:W-:Y:S08]  /*6350*/  HMMA.16816.F32 R4, R172.reuse, R128, R4 ;  /* 0x00000080ac04723c */ /* 0x040ff00000001804 */
[C---:B------:R-:W-:Y:S01]  /*6360*/  HMMA.16816.F32 R8, R172.reuse, R130, R8 ;  /* 0x00000082ac08723c */ /* 0x040fe20000001808 */
[----:B------:R-:W3:Y:S07]  /*6370*/  LDSM.16.M88.4 R128, [R198] ;  /* 0x00000000c680783b */ /* 0x000eee0000000200 */
[C---:B-1----:R-:W-:Y:S08]  /*6380*/  HMMA.16816.F32 R12, R172.reuse, R156, R12 ;  /* 0x0000009cac0c723c */ /* 0x042ff0000000180c */
[C---:B------:R-:W-:Y:S01]  /*6390*/  HMMA.16816.F32 R16, R172.reuse, R158, R16 ;  /* 0x0000009eac10723c */ /* 0x040fe20000001810 */
[----:B------:R-:W1:Y:S07]  /*63a0*/  LDSM.16.M88.4 R156, [R196] ;  /* 0x00000000c49c783b */ /* 0x000e6e0000000200 */
[C---:B--2---:R-:W-:Y:S08]  /*63b0*/  HMMA.16816.F32 R20, R172.reuse, R160, R20 ;  /* 0x000000a0ac14723c */ /* 0x044ff00000001814 */
[C---:B------:R-:W-:Y:S01]  /*63c0*/  HMMA.16816.F32 R24, R172.reuse, R162, R24 ;  /* 0x000000a2ac18723c */ /* 0x040fe20000001818 */
[----:B------:R-:W2:Y:S07]  /*63d0*/  LDSM.16.M88.4 R160, [R211+0xb100] ;  /* 0x00b10000d3a0783b */ /* 0x000eae0000000200 */
[C---:B------:R-:W-:Y:S08]  /*63e0*/  HMMA.16816.F32 R28, R172.reuse, R164, R28 ;  /* 0x000000a4ac1c723c */ /* 0x040ff0000000181c */
[C---:B------:R-:W-:Y:S01]  /*63f0*/  HMMA.16816.F32 R32, R172.reuse, R166, R32 ;  /* 0x000000a6ac20723c */ /* 0x040fe20000001820 */
[----:B------:R-:W-:Y:S07]  /*6400*/  LDSM.16.M88.4 R164, [R211+0xd100] ;  /* 0x00d10000d3a4783b */ /* 0x000fee0000000200 */
[C---:B----4-:R-:W-:Y:S08]  /*6410*/  HMMA.16816.F32 R36, R172.reuse, R116, R36 ;  /* 0x00000074ac24723c */ /* 0x050ff00000001824 */
[C---:B------:R-:W-:Y:S01]  /*6420*/  HMMA.16816.F32 R40, R172.reuse, R118, R40 ;  /* 0x00000076ac28723c */ /* 0x040fe20000001828 */
[----:B------:R-:W4:Y:S07]  /*6430*/  LDSM.16.M88.4 R116, [R211+0xb900] ;  /* 0x00b90000d374783b */ /* 0x000f2e0000000200 */
[C---:B------:R-:W-:Y:S08]  /*6440*/  HMMA.16816.F32 R44, R172.reuse, R132, R44 ;  /* 0x00000084ac2c723c */ /* 0x040ff0000000182c */
[----:B------:R-:W-:Y:S01]  /*6450*/  HMMA.16816.F32 R48, R172, R134, R48 ;  /* 0x00000086ac30723c */ /* 0x000fe20000001830 */
[----:B------:R-:W1:Y:S07]  /*6460*/  LDSM.16.M88.4 R132, [R211+0xc100] ;  /* 0x00c10000d384783b */ /* 0x000e6e0000000200 */
[C---:B------:R-:W-:Y:S08]  /*6470*/  HMMA.16816.F32 R4, R176.reuse, R136, R4 ;  /* 0x00000088b004723c */ /* 0x040ff00000001804 */
[C---:B------:R-:W-:Y:S01]  /*6480*/  HMMA.16816.F32 R8, R176.reuse, R138, R8 ;  /* 0x0000008ab008723c */ /* 0x040fe20000001808 */
[----:B------:R-:W1:Y:S07]  /*6490*/  LDSM.16.M88.4 R136, [R211+0xc900] ;  /* 0x00c90000d388783b */ /* 0x000e6e0000000200 */
[C---:B-----5:R-:W-:Y:S08]  /*64a0*/  HMMA.16816.F32 R12, R176.reuse, R144, R12 ;  /* 0x00000090b00c723c */ /* 0x060ff0000000180c */
[C---:B------:R-:W-:Y:S01]  /*64b0*/  HMMA.16816.F32 R16, R176.reuse, R146, R16 ;  /* 0x00000092b010723c */ /* 0x040fe20000001810 */
[----:B------:R-:W5:Y:S07]  /*64c0*/  LDSM.16.M88.4 R144, [R202+0x3000] ;  /* 0x00300000ca90783b */ /* 0x000f6e0000000200 */
[C---:B---3--:R-:W-:Y:S08]  /*64d0*/  HMMA.16816.F32 R20, R176.reuse, R124, R20 ;  /* 0x0000007cb014723c */ /* 0x048ff00000001814 */
[C---:B------:R-:W-:Y:S01]  /*64e0*/  HMMA.16816.F32 R24, R176.reuse, R126, R24 ;  /* 0x0000007eb018723c */ /* 0x040fe20000001818 */
[----:B------:R-:W-:Y:S07]  /*64f0*/  LDSM.16.M88.4 R124, [R202+0x4000] ;  /* 0x00400000ca7c783b */ /* 0x000fee0000000200 */
[C---:B------:R-:W-:Y:S08]  /*6500*/  HMMA.16816.F32 R28, R176.reuse, R128, R28 ;  /* 0x00000080b01c723c */ /* 0x040ff0000000181c */
[C---:B------:R-:W-:Y:S08]  /*6510*/  HMMA.16816.F32 R32, R176.reuse, R130, R32 ;  /* 0x00000082b020723c */ /* 0x040ff00000001820 */
[C---:B------:R-:W-:Y:S08]  /*6520*/  HMMA.16816.F32 R36, R176.reuse, R148, R36 ;  /* 0x00000094b024723c */ /* 0x040ff00000001824 */
[C---:B------:R-:W-:Y:S08]  /*6530*/  HMMA.16816.F32 R40, R176.reuse, R150, R40 ;  /* 0x00000096b028723c */ /* 0x040ff00000001828 */
[C---:B-1----:R-:W-:Y:S08]  /*6540*/  HMMA.16816.F32 R44, R176.reuse, R156, R44 ;  /* 0x0000009cb02c723c */ /* 0x042ff0000000182c */
[----:B------:R-:W-:Y:S08]  /*6550*/  HMMA.16816.F32 R48, R176, R158, R48 ;  /* 0x0000009eb030723c */ /* 0x000ff00000001830 */
[C---:B--2---:R-:W-:Y:S08]  /*6560*/  HMMA.16816.F32 R4, R180.reuse, R160, R4 ;  /* 0x000000a0b404723c */ /* 0x044ff00000001804 */
[C---:B------:R-:W-:Y:S08]  /*6570*/  HMMA.16816.F32 R8, R180.reuse, R162, R8 ;  /* 0x000000a2b408723c */ /* 0x040ff00000001808 */
[C---:B----4-:R-:W-:Y:S08]  /*6580*/  HMMA.16816.F32 R12, R180.reuse, R116, R12 ;  /* 0x00000074b40c723c */ /* 0x050ff0000000180c */
[C---:B------:R-:W-:Y:S01]  /*6590*/  HMMA.16816.F32 R16, R180.reuse, R118, R16 ;  /* 0x00000076b410723c */ /* 0x040fe20000001810 */
[----:B------:R-:W1:Y:S07]  /*65a0*/  LDSM.16.M88.4 R116, [R202+0x3800] ;  /* 0x00380000ca74783b */ /* 0x000e6e0000000200 */
[C---:B------:R-:W-:Y:S08]  /*65b0*/  HMMA.16816.F32 R20, R180.reuse, R132, R20 ;  /* 0x00000084b414723c */ /* 0x040ff00000001814 */
[C---:B------:R-:W-:Y:S08]  /*65c0*/  HMMA.16816.F32 R24, R180.reuse, R134, R24 ;  /* 0x00000086b418723c */ /* 0x040ff00000001818 */
[C---:B------:R-:W-:Y:S08]  /*65d0*/  HMMA.16816.F32 R28, R180.reuse, R136, R28 ;  /* 0x00000088b41c723c */ /* 0x040ff0000000181c */
[C---:B------:R-:W-:Y:S08]  /*65e0*/  HMMA.16816.F32 R32, R180.reuse, R138, R32 ;  /* 0x0000008ab420723c */ /* 0x040ff00000001820 */
[C---:B------:R-:W-:Y:S08]  /*65f0*/  HMMA.16816.F32 R36, R180.reuse, R164, R36 ;  /* 0x000000a4b424723c */ /* 0x040ff00000001824 */
[C---:B------:R-:W-:Y:S08]  /*6600*/  HMMA.16816.F32 R40, R180.reuse, R166, R40 ;  /* 0x000000a6b428723c */ /* 0x040ff00000001828 */
[C---:B------:R-:W-:Y:S08]  /*6610*/  HMMA.16816.F32 R44, R180.reuse, R184, R44 ;  /* 0x000000b8b42c723c */ /* 0x040ff0000000182c */
[----:B------:R-:W-:Y:S08]  /*6620*/  HMMA.16816.F32 R48, R180, R186, R48 ;  /* 0x000000bab430723c */ /* 0x000ff00000001830 */
[C---:B-----5:R-:W-:Y:S08]  /*6630*/  HMMA.16816.F32 R4, R188.reuse, R144, R4 ;  /* 0x00000090bc04723c */ /* 0x060ff00000001804 */
[C---:B------:R-:W-:Y:S08]  /*6640*/  HMMA.16816.F32 R8, R188.reuse, R146, R8 ;  /* 0x00000092bc08723c */ /* 0x040ff00000001808 */
[C---:B-1----:R-:W-:Y:S08]  /*6650*/  HMMA.16816.F32 R12, R188.reuse, R116, R12 ;  /* 0x00000074bc0c723c */ /* 0x042ff0000000180c */
[C---:B------:R-:W-:Y:S01]  /*6660*/  HMMA.16816.F32 R16, R188.reuse, R118, R16 ;  /* 0x00000076bc10723c */ /* 0x040fe20000001810 */
[----:B------:R-:W1:Y:S03]  /*6670*/  LDSM.16.M88.4 R116, [R202+0x4800] ;  /* 0x00480000ca74783b */ /* 0x000e660000000200 */
[----:B------:R-:W-:Y:S02]  /*6680*/  FMUL.FTZ R156, R4, c[0x0][0x320] ;  /* 0x0000c800049c7a20 */ /* 0x000fe40000410000 */
[----:B------:R-:W-:Y:S02]  /*6690*/  FMUL.FTZ R160, R5, c[0x0][0x320] ;  /* 0x0000c80005a07a20 */ /* 0x000fe40000410000 */
[C---:B------:R-:W-:Y:S02]  /*66a0*/  HMMA.16816.F32 R20, R188.reuse, R124, R20 ;  /* 0x0000007cbc14723c */ /* 0x040fe40000001814 */
[----:B------:R-:W2:Y:S02]  /*66b0*/  MUFU.TANH R156, R156 ;  /* 0x0000009c009c7308 */ /* 0x000ea40000002400 */
[----:B------:R-:W-:Y:S02]  /*66c0*/  FMUL.FTZ R158, R10, c[0x0][0x320] ;  /* 0x0000c8000a9e7a20 */ /* 0x000fe40000410000 */
[----:B------:R-:W-:Y:S02]  /*66d0*/  FMUL.FTZ R164, R9, c[0x0][0x320] ;  /* 0x0000c80009a47a20 */ /* 0x000fe40000410000 */
[C---:B------:R-:W-:Y:S01]  /*66e0*/  HMMA.16816.F32 R24, R188.reuse, R126, R24 ;  /* 0x0000007ebc18723c */ /* 0x040fe20000001818 */
[----:B------:R-:W3:Y:S03]  /*66f0*/  LDSM.16.M88.4 R124, [R202+0x5000] ;  /* 0x00500000ca7c783b */ /* 0x000ee60000000200 */
[----:B------:R-:W4:Y:S01]  /*6700*/  MUFU.TANH R160, R160 ;  /* 0x000000a000a07308 */ /* 0x000f220000002400 */
[----:B------:R-:W-:Y:S02]  /*6710*/  FMUL.FTZ R167, R14, c[0x0][0x320] ;  /* 0x0000c8000ea77a20 */ /* 0x000fe40000410000 */
[----:B------:R-:W-:Y:S02]  /*6720*/  FMUL.FTZ R166, R13, c[0x0][0x320] ;  /* 0x0000c8000da67a20 */ /* 0x000fe40000410000 */
[----:B------:R-:W-:Y:S03]  /*6730*/  FMUL.FTZ R165, R18, c[0x0][0x320] ;  /* 0x0000c80012a57a20 */ /* 0x000fe60000410000 */
[----:B------:R-:W-:Y:S02]  /*6740*/  FMUL.FTZ R163, R19, c[0x0][0x320] ;  /* 0x0000c80013a37a20 */ /* 0x000fe40000410000 */
[----:B------:R-:W2:Y:S01]  /*6750*/  MUFU.TANH R164, R164 ;  /* 0x000000a400a47308 */ /* 0x000ea20000002400 */
[----:B------:R-:W-:Y:S04]  /*6760*/  @P6 IMAD.WIDE.U32 R18, R251, c[0x0][0x1e0], RZ ;  /* 0x00007800fb126a25 */ /* 0x000fe800078e00ff */
[----:B------:R-:W-:Y:S01]  /*6770*/  FMUL.FTZ R237, R22, c[0x0][0x320] ;  /* 0x0000c80016ed7a20 */ /* 0x000fe20000410000 */
[----:B------:R-:W-:Y:S01]  /*6780*/  @P6 MOV R22, R218 ;  /* 0x000000da00166202 */ /* 0x000fe20000000f00 */
[----:B------:R-:W-:Y:S01]  /*6790*/  FMUL.FTZ R187, R23, c[0x0][0x320] ;  /* 0x0000c80017bb7a20 */ /* 0x000fe20000410000 */
[----:B------:R-:W-:Y:S01]  /*67a0*/  @P6 MOV R23, R221 ;  /* 0x000000dd00176202 */ /* 0x000fe20000000f00 */
[----:B------:R-:W-:Y:S01]  /*67b0*/  FMUL.FTZ R159, R11, c[0x0][0x320] ;  /* 0x0000c8000b9f7a20 */ /* 0x000fe20000410000 */
[----:B------:R-:W2:Y:S01]  /*67c0*/  MUFU.TANH R158, R158 ;  /* 0x0000009e009e7308 */ /* 0x000ea20000002400 */
[C---:B-1----:R-:W-:Y:S03]  /*67d0*/  HMMA.16816.F32 R28, R188.reuse, R116, R28 ;  /* 0x00000074bc1c723c */ /* 0x042fe6000000181c */
[----:B------:R-:W-:Y:S01]  /*67e0*/  FMUL.FTZ R235, R26, c[0x0][0x320] ;  /* 0x0000c8001aeb7a20 */ /* 0x000fe20000410000 */
[----:B------:R-:W-:Y:S01]  /*67f0*/  @P6 IADD3 R250, R19, R250, RZ ;  /* 0x000000fa13fa6210 */ /* 0x000fe20007ffe0ff */
[----:B------:R-:W-:Y:S03]  /*6800*/  @P6 IMAD.WIDE.U32 R18, R18, 0x60, R22 ;  /* 0x0000006012126825 */ /* 0x000fe600078e0016 */
[C---:B------:R-:W-:Y:S01]  /*6810*/  HMMA.16816.F32 R32, R188.reuse, R118, R32 ;  /* 0x00000076bc20723c */ /* 0x040fe20000001820 */
[----:B------:R-:W1:Y:S01]  /*6820*/  MUFU.TANH R159, R159 ;  /* 0x0000009f009f7308 */ /* 0x000e620000002400 */
[----:B------:R-:W5:Y:S01]  /*6830*/  LDSM.16.M88.4 R116, [R202+0x5800] ;  /* 0x00580000ca74783b */ /* 0x000f620000000200 */
[----:B------:R-:W-:Y:S04]  /*6840*/  DEPBAR.LE SB0, 0x0 ;  /* 0x000080000000791a */ /* 0x000fe80000000000 */
[----:B------:R-:W-:Y:S01]  /*6850*/  FMUL.FTZ R233, R27, c[0x0][0x320] ;  /* 0x0000c8001be97a20 */ /* 0x000fe20000410000 */
[C---:B---3--:R-:W-:Y:S03]  /*6860*/  HMMA.16816.F32 R36, R188.reuse, R124, R36 ;  /* 0x0000007cbc24723c */ /* 0x048fe60000001824 */
[----:B------:R-:W3:Y:S01]  /*6870*/  MUFU.TANH R166, R166 ;  /* 0x000000a600a67308 */ /* 0x000ee20000002400 */
[----:B------:R-:W-:Y:S01]  /*6880*/  BAR.SYNC.DEFER_BLOCKING 0x0 ;  /* 0x0000000000007b1d */ /* 0x000fe20000010000 */
[----:B------:R-:W-:Y:S02]  /*6890*/  @P6 IMAD R10, R250, 0x60, RZ ;  /* 0x00000060fa0a6824 */ /* 0x000fe400078e02ff */
[----:B------:R-:W-:Y:S01]  /*68a0*/  FMUL.FTZ R0, R6, c[0x0][0x320] ;  /* 0x0000c80006007a20 */ /* 0x000fe20000410000 */
[C---:B------:R-:W-:Y:S04]  /*68b0*/  HMMA.16816.F32 R40, R188.reuse, R126, R40 ;  /* 0x0000007ebc28723c */ /* 0x040fe80000001828 */
[----:B------:R-:W-:Y:S01]  /*68c0*/  FMUL.FTZ R245, R30, c[0x0][0x320] ;  /* 0x0000c8001ef57a20 */ /* 0x000fe20000410000 */
[----:B------:R-:W1:Y:S01]  /*68d0*/  MUFU.TANH R0, R0 ;  /* 0x0000000000007308 */ /* 0x000e620000002400 */
[----:B------:R-:W-:Y:S01]  /*68e0*/  FMUL.FTZ R243, R31, c[0x0][0x320] ;  /* 0x0000c8001ff37a20 */ /* 0x000fe20000410000 */
[----:B------:R-:W-:Y:S01]  /*68f0*/  @P6 IADD3 R10, R19, R10, RZ ;  /* 0x0000000a130a6210 */ /* 0x000fe20007ffe0ff */
[----:B------:R-:W-:Y:S04]  /*6900*/  FMUL.FTZ R241, R34, c[0x0][0x320] ;  /* 0x0000c80022f17a20 */ /* 0x000fe80000410000 */
[----:B------:R-:W-:Y:S01]  /*6910*/  @P6 SHF.L.U64.HI R10, R18, 0x1, R10 ;  /* 0x00000001120a6819 */ /* 0x000fe2000001020a */
[----:B------:R-:W-:Y:S02]  /*6920*/  FMUL.FTZ R239, R35, c[0x0][0x320] ;  /* 0x0000c80023ef7a20 */ /* 0x000fe40000410000 */
[----:B------:R-:W1:Y:S01]  /*6930*/  MUFU.TANH R167, R167 ;  /* 0x000000a700a77308 */ /* 0x000e620000002400 */
[----:B------:R-:W-:Y:S02]  /*6940*/  FMUL.FTZ R248, R36, c[0x0][0x320] ;  /* 0x0000c80024f87a20 */ /* 0x000fe40000410000 */
[----:B------:R-:W-:Y:S02]  /*6950*/  FMUL.FTZ R247, R37, c[0x0][0x320] ;  /* 0x0000c80025f77a20 */ /* 0x000fe40000410000 */
[----:B------:R-:W-:Y:S02]  /*6960*/  FMUL.FTZ R157, R7, c[0x0][0x320] ;  /* 0x0000c800079d7a20 */ /* 0x000fe40000410000 */
[----:B------:R-:W-:Y:S02]  /*6970*/  FMUL.FTZ R162, R8, c[0x0][0x320] ;  /* 0x0000c80008a27a20 */ /* 0x000fe40000410000 */
[----:B------:R-:W-:Y:S01]  /*6980*/  FMUL.FTZ R252, R40, c[0x0][0x320] ;  /* 0x0000c80028fc7a20 */ /* 0x000fe20000410000 */
[----:B------:R-:W1:Y:S01]  /*6990*/  MUFU.TANH R11, R248 ;  /* 0x000000f8000b7308 */ /* 0x000e620000002400 */
[C---:B-----5:R-:W-:Y:S03]  /*69a0*/  HMMA.16816.F32 R44, R188.reuse, R116, R44 ;  /* 0x00000074bc2c723c */ /* 0x060fe6000000182c */
[----:B------:R-:W-:Y:S02]  /*69b0*/  FMUL.FTZ R184, R12, c[0x0][0x320] ;  /* 0x0000c8000cb87a20 */ /* 0x000fe40000410000 */
[----:B------:R-:W-:Y:S02]  /*69c0*/  FMUL.FTZ R161, R15, c[0x0][0x320] ;  /* 0x0000c8000fa17a20 */ /* 0x000fe40000410000 */
[----:B------:R-:W-:Y:S01]  /*69d0*/  FMUL.FTZ R185, R16, c[0x0][0x320] ;  /* 0x0000c80010b97a20 */ /* 0x000fe20000410000 */
[----:B------:R-:W-:Y:S01]  /*69e0*/  HMMA.16816.F32 R48, R188, R118, R48 ;  /* 0x00000076bc30723c */ /* 0x000fe20000001830 */
[----:B------:R5:W1:Y:S03]  /*69f0*/  MUFU.TANH R13, R252 ;  /* 0x000000fc000d7308 */ /* 0x000a660000002400 */
[----:B------:R-:W-:Y:S02]  /*6a00*/  FMUL.FTZ R186, R17, c[0x0][0x320] ;  /* 0x0000c80011ba7a20 */ /* 0x000fe40000410000 */
[----:B------:R-:W-:Y:S02]  /*6a10*/  FMUL.FTZ R232, R20, c[0x0][0x320] ;  /* 0x0000c80014e87a20 */ /* 0x000fe40000410000 */
[----:B------:R-:W-:Y:S03]  /*6a20*/  FMUL.FTZ R192, R21, c[0x0][0x320] ;  /* 0x0000c80015c07a20 */ /* 0x000fe60000410000 */
[----:B------:R1:W1:Y:S01]  /*6a30*/  MUFU.TANH R9, R247 ;  /* 0x000000f700097308 */ /* 0x0002620000002400 */
[----:B------:R-:W-:Y:S02]  /*6a40*/  FMUL.FTZ R234, R24, c[0x0][0x320] ;  /* 0x0000c80018ea7a20 */ /* 0x000fe40000410000 */
[----:B------:R-:W-:Y:S02]  /*6a50*/  FMUL.FTZ R236, R25, c[0x0][0x320] ;  /* 0x0000c80019ec7a20 */ /* 0x000fe40000410000 */
[----:B------:R-:W-:Y:S02]  /*6a60*/  FMUL.FTZ R238, R28, c[0x0][0x320] ;  /* 0x0000c8001cee7a20 */ /* 0x000fe40000410000 */
[----:B------:R-:W-:Y:S02]  /*6a70*/  FMUL.FTZ R240, R29, c[0x0][0x320] ;  /* 0x0000c8001df07a20 */ /* 0x000fe40000410000 */
[----:B------:R-:W-:Y:S01]  /*6a80*/  FMUL.FTZ R246, R32, c[0x0][0x320] ;  /* 0x0000c80020f67a20 */ /* 0x000fe20000410000 */
[----:B------:R-:W2:Y:S01]  /*6a90*/  MUFU.TANH R157, R157 ;  /* 0x0000009d009d7308 */ /* 0x000ea20000002400 */
[----:B------:R-:W-:Y:S02]  /*6aa0*/  FMUL.FTZ R249, R33, c[0x0][0x320] ;  /* 0x0000c80021f97a20 */ /* 0x000fe40000410000 */
[----:B------:R-:W-:Y:S02]  /*6ab0*/  FMUL.FTZ R244, R38, c[0x0][0x320] ;  /* 0x0000c80026f47a20 */ /* 0x000fe40000410000 */
[----:B-----5:R-:W-:Y:S02]  /*6ac0*/  FMUL.FTZ R252, R45, c[0x0][0x320] ;  /* 0x0000c8002dfc7a20 */ /* 0x020fe40000410000 */
[----:B------:R-:W-:Y:S02]  /*6ad0*/  FMUL.FTZ R242, R39, c[0x0][0x320] ;  /* 0x0000c80027f27a20 */ /* 0x000fe40000410000 */
[----:B------:R-:W-:Y:S01]  /*6ae0*/  FMUL.FTZ R15, R41, c[0x0][0x320] ;  /* 0x0000c800290f7a20 */ /* 0x000fe20000410000 */
[----:B------:R5:W2:Y:S01]  /*6af0*/  MUFU.TANH R150, R252 ;  /* 0x000000fc00967308 */ /* 0x000aa20000002400 */
[----:B------:R-:W-:Y:S02]  /*6b00*/  FMUL.FTZ R248, R42, c[0x0][0x320] ;  /* 0x0000c8002af87a20 */ /* 0x000fe40000410000 */
[----:B------:R-:W-:Y:S02]  /*6b10*/  FMUL.FTZ R17, R44, c[0x0][0x320] ;  /* 0x0000c8002c117a20 */ /* 0x000fe40000410000 */
[----:B-1----:R-:W-:Y:S02]  /*6b20*/  FMUL.FTZ R247, R43, c[0x0][0x320] ;  /* 0x0000c8002bf77a20 */ /* 0x002fe40000410000 */
[----:B------:R-:W-:Y:S02]  /*6b30*/  FMUL.FTZ R251, R46, c[0x0][0x320] ;  /* 0x0000c8002efb7a20 */ /* 0x000fe40000410000 */
[----:B------:R-:W-:Y:S01]  /*6b40*/  FMUL.FTZ R250, R47, c[0x0][0x320] ;  /* 0x0000c8002ffa7a20 */ /* 0x000fe20000410000 */
[----:B------:R-:W1:Y:S01]  /*6b50*/  MUFU.TANH R162, R162 ;  /* 0x000000a200a27308 */ /* 0x000e620000002400 */
[----:B------:R-:W-:Y:S02]  /*6b60*/  FMUL.FTZ R146, R48, c[0x0][0x320] ;  /* 0x0000c80030927a20 */ /* 0x000fe40000410000 */
[----:B------:R-:W-:Y:S02]  /*6b70*/  FMUL.FTZ R21, R49, c[0x0][0x320] ;  /* 0x0000c80031157a20 */ /* 0x000fe40000410000 */
[----:B------:R-:W-:Y:S05]  /*6b80*/  IMAD R19, R230, -0x60, RZ ;  /* 0xffffffa0e6137824 */ /* 0x000fea00078e02ff */
[----:B------:R-:W1:Y:S01]  /*6b90*/  MUFU.TANH R184, R184 ;  /* 0x000000b800b87308 */ /* 0x000e620000002400 */
[----:B-----5:R-:W-:Y:S02]  /*6ba0*/  @P6 SHF.L.U32 R252, R18, 0x1, RZ ;  /* 0x0000000112fc6819 */ /* 0x020fe400000006ff */
[----:B------:R-:W-:Y:S02]  /*6bb0*/  MOV R18, R217 ;  /* 0x000000d900127202 */ /* 0x000fe40000000f00 */
[C---:B------:R-:W-:Y:S05]  /*6bc0*/  @P6 IADD3 R22, P0, R252.reuse, c[0x0][0x1c8], RZ ;  /* 0x00007200fc166a10 */ /* 0x040fea0007f1e0ff */
[----:B------:R-:W1:Y:S01]  /*6bd0*/  MUFU.TANH R161, R161 ;  /* 0x000000a100a17308 */ /* 0x000e620000002400 */
[----:B------:R-:W-:Y:S02]  /*6be0*/  @P6 IADD3 R14, P5, R252, 0x80, RZ ;  /* 0x00000080fc0e6810 */ /* 0x000fe40007fbe0ff */
[----:B------:R-:W-:Y:S02]  /*6bf0*/  @P6 IADD3.X R23, R10, c[0x0][0x1cc], RZ, P0, !PT ;  /* 0x000073000a176a10 */ /* 0x000fe400007fe4ff */
[----:B------:R-:W-:Y:S01]  /*6c00*/  @P6 IADD3 R26, P2, R14, c[0x0][0x1c8], RZ ;  /* 0x000072000e1a6a10 */ /* 0x000fe20007f5e0ff */
[----:B------:R-:W-:Y:S01]  /*6c10*/  FMUL.FTZ R14, R50, c[0x0][0x320] ;  /* 0x0000c800320e7a20 */ /* 0x000fe20000410000 */
[C---:B------:R-:W-:Y:S01]  /*6c20*/  @P6 SHF.L.U32 R252, R195.reuse, 0x6, RZ ;  /* 0x00000006c3fc6819 */ /* 0x040fe200000006ff */
[----:B------:R-:W-:Y:S01]  /*6c30*/  @!PT LDS RZ, [RZ] ;  /* 0x00000000fffff984 */ /* 0x000fe20000000800 */
[----:B------:R-:W-:Y:S01]  /*6c40*/  @!PT LDS RZ, [RZ] ;  /* 0x00000000fffff984 */ /* 0x000fe20000000800 */
[----:B------:R-:W-:Y:S01]  /*6c50*/  @!PT LDS RZ, [RZ] ;  /* 0x00000000fffff984 */ /* 0x000fe20000000800 */
[----:B------:R5:W-:Y:S01]  /*6c60*/  @P6 LDGSTS.E.BYPASS.LTC128B.128 [R216+0x8100], [R22.64], !P4 ;  /* 0x0810000016d86fae */ /* 0x000be2000e101d4e */
[----:B------:R-:W-:Y:S01]  /*6c70*/  @P6 IADD3.X R27, RZ, c[0x0][0x1cc], R10, P2, P5 ;  /* 0x00007300ff1b6a10 */ /* 0x000fe200017ea40a */
[----:B------:R-:W1:Y:S01]  /*6c80*/  MUFU.TANH R185, R185 ;  /* 0x000000b900b97308 */ /* 0x000e620000002400 */
[-C--:B------:R-:W-:Y:S02]  /*6c90*/  @P6 IADD3 R30, P1, R22, R252.reuse, RZ ;  /* 0x000000fc161e6210 */ /* 0x080fe40007f3e0ff */
[----:B------:R-:W-:Y:S02]  /*6ca0*/  @P6 SHF.L.U64.HI R10, R195, 0x6, R194 ;  /* 0x00000006c30a6819 */ /* 0x000fe400000102c2 */
[----:B------:R-:W-:Y:S01]  /*6cb0*/  @P6 IADD3 R34, P2, R30, R252, RZ ;  /* 0x000000fc1e226210 */ /* 0x000fe20007f5e0ff */
[----:B------:R1:W-:Y:S01]  /*6cc0*/  @P6 LDGSTS.E.BYPASS.LTC128B.128 [R216+0xb100], [R26.64], !P3 ;  /* 0x0b1000001ad86fae */ /* 0x0003e2000d901d4e */
[-C--:B------:R-:W-:Y:S01]  /*6cd0*/  @P6 IADD3.X R31, R23, R10.reuse, RZ, P1, !PT ;  /* 0x0000000a171f6210 */ /* 0x080fe20000ffe4ff */
[----:B------:R-:W-:Y:S01]  /*6ce0*/  FMUL.FTZ R252, R51, c[0x0][0x320] ;  /* 0x0000c80033fc7a20 */ /* 0x000fe20000410000 */
[----:B------:R-:W-:Y:S01]  /*6cf0*/  PLOP3.LUT P0, PT, PT, PT, UP3, 0x80, 0x0 ;  /* 0x000000000000781c */ /* 0x000fe20003f0f038 */
[----:B------:R-:W1:Y:S01]  /*6d00*/  MUFU.TANH R186, R186 ;  /* 0x000000ba00ba7308 */ /* 0x000e620000002400 */
[----:B------:R-:W-:Y:S03]  /*6d10*/  @P6 IADD3.X R35, R31, R10, RZ, P2, !PT ;  /* 0x0000000a1f236210 */ /* 0x000fe600017fe4ff */
[----:B------:R1:W-:Y:S06]  /*6d20*/  @P6 LDGSTS.E.BYPASS.LTC128B.128 [R216+0x9100], [R30.64], !P4 ;  /* 0x091000001ed86fae */ /* 0x0003ec000e101d4e */
[----:B------:R-:W1:Y:S02]  /*6d30*/  MUFU.TANH R165, R165 ;  /* 0x000000a500a57308 */ /* 0x000e640000002400 */
[----:B------:R1:W-:Y:S01]  /*6d40*/  @P6 LDGSTS.E.BYPASS.LTC128B.128 [R216+0xc100], [R30.64+0x80], !P3 ;  /* 0x0c1000801ed86fae */ /* 0x0003e2000d901d4e */
[----:B------:R-:W-:Y:S02]  /*6d50*/  @P0 MOV R18, R193 ;  /* 0x000000c100120202 */ /* 0x000fe40000000f00 */
[----:B-----5:R-:W-:Y:S02]  /*6d60*/  IADD3 R22, -R222, 0x1, R19 ;  /* 0x00000001de167810 */ /* 0x020fe40007ffe113 */
[----:B------:R-:W-:Y:S02]  /*6d70*/  PLOP3.LUT P0, PT, PT, PT, UP2, 0x40, 0x0 ;  /* 0x000000000000781c */ /* 0x000fe40003f0e828 */
[----:B------:R-:W-:Y:S01]  /*6d80*/  IADD3 R22, R22, c[0x0][0x1d0], RZ ;  /* 0x0000740016167a10 */ /* 0x000fe20007ffe0ff */
[----:B------:R-:W1:Y:S01]  /*6d90*/  MUFU.TANH R163, R163 ;  /* 0x000000a300a37308 */ /* 0x000e620000002400 */
[----:B------:R1:W-:Y:S02]  /*6da0*/  @P6 LDGSTS.E.BYPASS.LTC128B.128 [R216+0xa100], [R34.64], !P4 ;  /* 0x0a10000022d86fae */ /* 0x0003e4000e101d4e */
[----:B------:R-:W-:Y:S04]  /*6db0*/  IADD3 R22, R22, -c[0x0][0x168], RZ ;  /* 0x80005a0016167a10 */ /* 0x000fe80007ffe0ff */
[C---:B------:R-:W-:Y:S02]  /*6dc0*/  IADD3 R23, R22.reuse, c[0x0][0x328], RZ ;  /* 0x0000ca0016177a10 */ /* 0x040fe40007ffe0ff */
[----:B------:R1:W-:Y:S01]  /*6dd0*/  @P6 LDGSTS.E.BYPASS.LTC128B.128 [R216+0xd100], [R34.64+0x80], !P3 ;  /* 0x0d10008022d86fae */ /* 0x0003e2000d901d4e */
[----:B------:R-:W1:Y:S01]  /*6de0*/  MUFU.TANH R232, R232 ;  /* 0x000000e800e87308 */ /* 0x000e620000002400 */
[----:B------:R-:W-:Y:S06]  /*6df0*/  IADD3 R22, R22, UR6, RZ ;  /* 0x0000000616167c10 */ /* 0x000fec000fffe0ff */
[----:B------:R-:W0:Y:S03]  /*6e00*/  LDGDEPBAR ;  /* 0x00000000000079af */ /* 0x000e260000000000 */
[----:B------:R-:W1:Y:S05]  /*6e10*/  MUFU.TANH R192, R192 ;  /* 0x000000c000c07308 */ /* 0x000e6a0000002400 */
[----:B------:R-:W1:Y:S05]  /*6e20*/  SHFL.IDX PT, R10, R18, RZ, 0x1c1f ;  /* 0x001c1fff120a7589 */ /* 0x000e6a00000e0000 */
[----:B------:R-:W2:Y:S10]  /*6e30*/  MUFU.TANH R237, R237 ;  /* 0x000000ed00ed7308 */ /* 0x000eb40000002400 */
[----:B------:R-:W2:Y:S01]  /*6e40*/  MUFU.TANH R187, R187 ;  /* 0x000000bb00bb7308 */ /* 0x000ea20000002400 */
[----:B-1----:R-:W-:Y:S09]  /*6e50*/  IADD3 R26, R23, R10, RZ ;  /* 0x0000000a171a7210 */ /* 0x002ff20007ffe0ff */
[----:B------:R-:W1:Y:S01]  /*6e60*/  MUFU.TANH R234, R234 ;  /* 0x000000ea00ea7308 */ /* 0x000e620000002400 */
[----:B------:R-:W-:Y:S09]  /*6e70*/  IADD3 R25, R10, R22, RZ ;  /* 0x000000160a197210 */ /* 0x000ff20007ffe0ff */
[----:B------:R-:W1:Y:S10]  /*6e80*/  MUFU.TANH R236, R236 ;  /* 0x000000ec00ec7308 */ /* 0x000e740000002400 */
        /* <DEDUP_REMOVED lines=21> */
[----:B------:R-:W1:Y:S01]  /*6fe0*/  MUFU.TANH R252, R252 ;  /* 0x000000fc00fc7308 */ /* 0x000e620000002400 */
[----:B------:R-:W-:-:S05]  /*6ff0*/  @P0 BRA `(.L_x_34) ;  /* 0x0000019000000947 */ /* 0x000fca0003800000 */
[----:B--234-:R-:W-:Y:S01]  /*7000*/  IADD3 R5, R10, c[0x0][0x1d0], RZ ;  /* 0x000074000a057a10 */ /* 0x01cfe20007ffe0ff */
[----:B------:R-:W-:Y:S03]  /*7010*/  BSSY B0, `(.L_x_35) ;  /* 0x0000012000007945 */ /* 0x000fe60003800000 */
[----:B------:R-:W-:Y:S04]  /*7020*/  IADD3 R5, R5, -c[0x0][0x168], RZ ;  /* 0x80005a0005057a10 */ /* 0x000fe80007ffe0ff */
[----:B------:R-:W-:Y:S11]  /*7030*/  ISETP.GT.AND P0, PT, R5, -0x1, PT ;  /* 0xffffffff0500780c */ /* 0x000ff60003f04270 */
[----:B------:R-:W-:Y:S02]  /*7040*/  @!UPT UIADD3 URZ, URZ, URZ, URZ ;  /* 0x0000003f3f3ff290 */ /* 0x000fe4000fffe03f */
[----:B------:R-:W-:-:S05]  /*7050*/  @P0 BRA `(.L_x_36) ;  /* 0x0000008000000947 */ /* 0x000fca0003800000 */
[----:B------:R-:W-:Y:S01]  /*7060*/  LOP3.LUT R5, RZ, R5, RZ, 0x33, !PT ;  /* 0x00000005ff057212 */ /* 0x000fe200078e33ff */
[----:B------:R-:W-:Y:S05]  /*7070*/  IMAD.MOV.U32 R4, RZ, RZ, c[0x0][0x32c] ;  /* 0x0000cb00ff047624 */ /* 0x000fea00078e00ff */
[----:B------:R-:W-:Y:S11]  /*7080*/  ISETP.NE.AND P0, PT, R4, 0x1, PT ;  /* 0x000000010400780c */ /* 0x000ff60003f05270 */
[----:B------:R-:W-:Y:S02]  /*7090*/  @!UPT UIADD3 URZ, URZ, URZ, URZ ;  /* 0x0000003f3f3ff290 */ /* 0x000fe4000fffe03f */
[----:B------:R-:W-:Y:S05]  /*70a0*/  @P0 IMAD.HI.U32 R4, R5, c[0x0][0x330], RZ ;  /* 0x0000cc0005040a27 */ /* 0x000fea00078e00ff */
[----:B------:R-:W-:Y:S04]  /*70b0*/  @P0 SHF.R.U32.HI R5, RZ, c[0x0][0x334], R4 ;  /* 0x0000cd00ff050a19 */ /* 0x000fe80000011604 */
[----:B------:R-:W-:Y:S01]  /*70c0*/  LOP3.LUT R5, RZ, R5, RZ, 0x33, !PT ;  /* 0x00000005ff057212 */ /* 0x000fe200078e33ff */
[----:B------:R-:W-:-:S05]  /*70d0*/  BRA `(.L_x_37) ;  /* 0x0000005000007947 */ /* 0x000fca0003800000 */
.L_x_36:
[----:B------:R-:W-:Y:S04]  /*70e0*/  MOV R4, c[0x0][0x32c] ;  /* 0x0000cb0000047a02 */ /* 0x000fe80000000f00 */
[----:B------:R-:W-:Y:S11]  /*70f0*/  ISETP.NE.AND P0, PT, R4, 0x1, PT ;  /* 0x000000010400780c */ /* 0x000ff60003f05270 */
[----:B------:R-:W-:Y:S02]  /*7100*/  @!UPT UIADD3 URZ, URZ, URZ, URZ ;  /* 0x0000003f3f3ff290 */ /* 0x000fe4000fffe03f */
[----:B------:R-:W-:Y:S05]  /*7110*/  @P0 IMAD.HI.U32 R4, R5, c[0x0][0x330], RZ ;  /* 0x0000cc0005040a27 */ /* 0x000fea00078e00ff */
[----:B------:R-:W-:Y:S02]  /*7120*/  @P0 SHF.R.U32.HI R5, RZ, c[0x0][0x334], R4 ;  /* 0x0000cd00ff050a19 */ /* 0x000fe40000011604 */
.L_x_37:
[----:B------:R-:W-:Y:S05]  /*7130*/  BSYNC B0 ;  /* 0x0000000000007941 */ /* 0x000fea0003800000 */
.L_x_35:
[----:B------:R-:W-:Y:S04]  /*7140*/  IMAD.IADD R4, R19, 0x1, -R222 ;  /* 0x0000000113047824 */ /* 0x000fe800078e0ade */
[----:B------:R-:W-:Y:S05]  /*7150*/  IMAD R4, R5, c[0x0][0x32c], R4 ;  /* 0x0000cb0005047a24 */ /* 0x000fea00078e0204 */
[----:B------:R-:W-:Y:S02]  /*7160*/  IADD3 R5, R4, c[0x0][0x32c], RZ ;  /* 0x0000cb0004057a10 */ /* 0x000fe40007ffe0ff */
[----:B------:R-:W-:Y:S02]  /*7170*/  IMNMX R25, R25, R4, !PT ;  /* 0x0000000419197217 */ /* 0x000fe40007800200 */
[----:B------:R-:W-:Y:S02]  /*7180*/  IMNMX R26, R26, R5, PT ;  /* 0x000000051a1a7217 */ /* 0x000fe40003800200 */
.L_x_34:
[C---:B--234-:R-:W-:Y:S01]  /*7190*/  ISETP.GE.AND P0, PT, R19.reuse, 0x1, PT ;  /* 0x000000011300780c */ /* 0x05cfe20003f06270 */
[----:B------:R-:W2:Y:S01]  /*71a0*/  SHFL.IDX PT, R4, R18, 0x1, 0x1c1f ;  /* 0x003c1f0012047f89 */ /* 0x000ea200000e0000 */
[----:B------:R-:W-:Y:S02]  /*71b0*/  ISETP.GE.AND P1, PT, R19, 0x2, PT ;  /* 0x000000021300780c */ /* 0x000fe40003f26270 */
[----:B------:R-:W-:Y:S02]  /*71c0*/  LOP3.LUT R223, R223, 0xfff7ffff, RZ, 0xc0, !PT ;  /* 0xfff7ffffdfdf7812 */ /* 0x000fe400078ec0ff */
[C---:B------:R-:W-:Y:S02]  /*71d0*/  ISETP.GE.AND P2, PT, R19.reuse, 0x9, PT ;  /* 0x000000091300780c */ /* 0x040fe40003f46270 */
[C---:B------:R-:W-:Y:S02]  /*71e0*/  ISETP.GE.AND P6, PT, R19.reuse, 0x51, PT ;  /* 0x000000511300780c */ /* 0x040fe40003fc6270 */
[----:B------:R-:W-:Y:S03]  /*71f0*/  ISETP.GE.AND P5, PT, R19, 0x52, PT ;  /* 0x000000521300780c */ /* 0x000fe60003fa6270 */
[----:B------:R-:W-:Y:S02]  /*7200*/  @P0 LOP3.LUT R223, R223, 0x80000, RZ, 0xfc, !PT ;  /* 0x00080000dfdf0812 */ /* 0x000fe400078efcff */
[----:B------:R-:W-:Y:S02]  /*7210*/  ISETP.GT.AND P0, PT, R25, RZ, !P0 ;  /* 0x000000ff1900720c */ /* 0x000fe40004704270 */
[----:B------:R-:W-:Y:S02]  /*7220*/  LOP3.LUT R223, R223, 0xfffbffff, RZ, 0xc0, !PT ;  /* 0xfffbffffdfdf7812 */ /* 0x000fe400078ec0ff */
[----:B------:R-:W-:Y:S02]  /*7230*/  ISETP.LT.OR P0, PT, R26, 0x1, P0 ;  /* 0x000000011a00780c */ /* 0x000fe40000701670 */
[----:B------:R-:W-:Y:S02]  /*7240*/  @P1 LOP3.LUT R223, R223, 0x40000, RZ, 0xfc, !PT ;  /* 0x00040000dfdf1812 */ /* 0x000fe400078efcff */
[----:B------:R-:W-:Y:S02]  /*7250*/  ISETP.GT.AND P1, PT, R25, 0x1, !P1 ;  /* 0x000000011900780c */ /* 0x000fe40004f24270 */
[----:B------:R-:W-:Y:S01]  /*7260*/  LOP3.LUT R223, R223, 0xfffdffff, RZ, 0xc0, !PT ;  /* 0xfffdffffdfdf7812 */ /* 0x000fe200078ec0ff */
[--C-:B--2---:R-:W-:Y:S01]  /*7270*/  IMAD.IADD R23, R23, 0x1, R4.reuse ;  /* 0x0000000117177824 */ /* 0x104fe200078e0204 */
[----:B------:R-:W-:Y:S01]  /*7280*/  FSEL R12, R156, -INF , !P0 ;  /* 0xff8000009c0c7808 */ /* 0x000fe20004000000 */
[----:B------:R-:W-:Y:S01]  /*7290*/  IMAD.IADD R22, R22, 0x1, R4 ;  /* 0x0000000116167824 */ /* 0x000fe200078e0204 */
[----:B------:R-:W-:Y:S02]  /*72a0*/  @P2 LOP3.LUT R223, R223, 0x20000, RZ, 0xfc, !PT ;  /* 0x00020000dfdf2812 */ /* 0x000fe400078efcff */
[----:B------:R-:W-:Y:S02]  /*72b0*/  ISETP.GT.AND P0, PT, R25, 0x8, !P2 ;  /* 0x000000081900780c */ /* 0x000fe40005704270 */
[C---:B------:R-:W-:Y:S02]  /*72c0*/  ISETP.GE.AND P2, PT, R19.reuse, 0xa, PT ;  /* 0x0000000a1300780c */ /* 0x040fe40003f46270 */
[C---:B------:R-:W-:Y:S02]  /*72d0*/  ISETP.LT.OR P1, PT, R26.reuse, 0x2, P1 ;  /* 0x000000021a00780c */ /* 0x040fe40000f21670 */
[----:B------:R-:W-:Y:S02]  /*72e0*/  ISETP.LT.OR P0, PT, R26, 0x9, P0 ;  /* 0x000000091a00780c */ /* 0x000fe40000701670 */
[----:B------:R-:W-:Y:S02]  /*72f0*/  FSEL R10, R160, -INF , !P1 ;  /* 0xff800000a00a7808 */ /* 0x000fe40004800000 */
[----:B------:R-:W-:Y:S02]  /*7300*/  ISETP.GE.AND P1, PT, R19, 0x11, PT ;  /* 0x000000111300780c */ /* 0x000fe40003f26270 */
[----:B------:R-:W-:Y:S02]  /*7310*/  LOP3.LUT R223, R223, 0xfffeffff, RZ, 0xc0, !PT ;  /* 0xfffeffffdfdf7812 */ /* 0x000fe400078ec0ff */
[----:B------:R-:W-:Y:S02]  /*7320*/  FSEL R6, R162, -INF , !P0 ;  /* 0xff800000a2067808 */ /* 0x000fe40004000000 */
[----:B------:R-:W-:Y:S02]  /*7330*/  @P2 LOP3.LUT R223, R223, 0x10000, RZ, 0xfc, !PT ;  /* 0x00010000dfdf2812 */ /* 0x000fe400078efcff */
[----:B------:R-:W-:Y:S02]  /*7340*/  ISETP.GT.AND P0, PT, R25, 0x9, !P2 ;  /* 0x000000091900780c */ /* 0x000fe40005704270 */
[----:B------:R-:W-:Y:S02]  /*7350*/  LOP3.LUT R223, R223, 0xffff7fff, RZ, 0xc0, !PT ;  /* 0xffff7fffdfdf7812 */ /* 0x000fe400078ec0ff */
[----:B------:R-:W-:Y:S02]  /*7360*/  ISETP.LT.OR P0, PT, R26, 0xa, P0 ;  /* 0x0000000a1a00780c */ /* 0x000fe40000701670 */
[----:B------:R-:W-:Y:S02]  /*7370*/  @P1 LOP3.LUT R223, R223, 0x8000, RZ, 0xfc, !PT ;  /* 0x00008000dfdf1812 */ /* 0x000fe400078efcff */
[----:B------:R-:W-:Y:S02]  /*7380*/  FSEL R8, R164, -INF , !P0 ;  /* 0xff800000a4087808 */ /* 0x000fe40004000000 */
[----:B------:R-:W-:Y:S02]  /*7390*/  ISETP.GT.AND P0, PT, R25, 0x10, !P1 ;  /* 0x000000101900780c */ /* 0x000fe40004f04270 */
[----:B------:R-:W-:Y:S02]  /*73a0*/  ISETP.GE.AND P1, PT, R19, 0x12, PT ;  /* 0x000000121300780c */ /* 0x000fe40003f26270 */
[----:B------:R-:W-:Y:S02]  /*73b0*/  ISETP.LT.OR P0, PT, R26, 0x11, P0 ;  /* 0x000000111a00780c */ /* 0x000fe40000701670 */
[----:B------:R-:W-:Y:S02]  /*73c0*/  LOP3.LUT R223, R223, 0xffffbfff, RZ, 0xc0, !PT ;  /* 0xffffbfffdfdf7812 */ /* 0x000fe400078ec0ff */
[----:B------:R-:W-:Y:S02]  /*73d0*/  FSEL R42, R184, -INF , !P0 ;  /* 0xff800000b82a7808 */ /* 0x000fe40004000000 */
[----:B------:R-:W-:Y:S02]  /*73e0*/  ISETP.GT.AND P0, PT, R25, 0x11, !P1 ;  /* 0x000000111900780c */ /* 0x000fe40004f04270 */
[----:B------:R-:W-:Y:S02]  /*73f0*/  ISETP.GE.AND P2, PT, R19, 0x59, PT ;  /* 0x000000591300780c */ /* 0x000fe40003f46270 */
[----:B------:R-:W-:Y:S02]  /*7400*/  ISETP.LT.OR P0, PT, R26, 0x12, P0 ;  /* 0x000000121a00780c */ /* 0x000fe40000701670 */
[----:B------:R-:W-:Y:S02]  /*7410*/  @P1 LOP3.LUT R223, R223, 0x4000, RZ, 0xfc, !PT ;  /* 0x00004000dfdf1812 */ /* 0x000fe400078efcff */
[----:B------:R-:W-:Y:S02]  /*7420*/  ISETP.GE.AND P1, PT, R19, 0x19, PT ;  /* 0x000000191300780c */ /* 0x000fe40003f26270 */
[----:B------:R-:W-:Y:S02]  /*7430*/  LOP3.LUT R223, R223, 0xffffdfff, RZ, 0xc0, !PT ;  /* 0xffffdfffdfdf7812 */ /* 0x000fe400078ec0ff */
[----:B------:R-:W-:Y:S02]  /*7440*/  FSEL R40, R166, -INF , !P0 ;  /* 0xff800000a6287808 */ /* 0x000fe40004000000 */
[----:B------:R-:W-:Y:S04]  /*7450*/  ISETP.GT.AND P0, PT, R25, 0x18, !P1 ;  /* 0x000000181900780c */ /* 0x000fe80004f04270 */
[C---:B------:R-:W-:Y:S03]  /*7460*/  ISETP.LT.OR P0, PT, R26.reuse, 0x19, P0 ;  /* 0x000000191a00780c */ /* 0x040fe60000701670 */
[----:B------:R-:W-:Y:S02]  /*7470*/  @P1 LOP3.LUT R223, R223, 0x2000, RZ, 0xfc, !PT ;  /* 0x00002000dfdf1812 */ /* 0x000fe400078efcff */
[----:B------:R-:W-:Y:S02]  /*7480*/  ISETP.GE.AND P1, PT, R19, 0x1a, PT ;  /* 0x0000001a1300780c */ /* 0x000fe40003f26270 */
[----:B------:R-:W-:Y:S02]  /*7490*/  LOP3.LUT R223, R223, 0xffffefff, RZ, 0xc0, !PT ;  /* 0xffffefffdfdf7812 */ /* 0x000fe400078ec0ff */
[----:B------:R-:W-:Y:S02]  /*74a0*/  FSEL R50, R185, -INF , !P0 ;  /* 0xff800000b9327808 */ /* 0x000fe40004000000 */
[----:B------:R-:W-:Y:S04]  /*74b0*/  ISETP.GT.AND P0, PT, R25, 0x19, !P1 ;  /* 0x000000191900780c */ /* 0x000fe80004f04270 */
[----:B------:R-:W-:Y:S03]  /*74c0*/  ISETP.LT.OR P0, PT, R26, 0x1a, P0 ;  /* 0x0000001a1a00780c */ /* 0x000fe60000701670 */
        /* <DEDUP_REMOVED lines=21> */
[----:B-1----:R-:W-:Y:S02]  /*7620*/  FSEL R162, R234, -INF , !P0 ;  /* 0xff800000eaa27808 */ /* 0x002fe40004000000 */
        /* <DEDUP_REMOVED lines=40> */
[----:B------:R-:W-:Y:S02]  /*78b0*/  FSEL R192, R9, -INF , !P0 ;  /* 0xff80000009c07808 */ /* 0x000fe40004000000 */
[----:B------:R-:W-:Y:S02]  /*78c0*/  LOP3.LUT R223, R223, 0xfffffffd, RZ, 0xc0, !PT ;  /* 0xfffffffddfdf7812 */ /* 0x000fe400078ec0ff */
[----:B------:R-:W-:Y:S04]  /*78d0*/  ISETP.GT.AND P0, PT, R25, 0x48, !P1 ;  /* 0x000000481900780c */ /* 0x000fe80004f04270 */
[C---:B------:R-:W-:Y:S03]  /*78e0*/  ISETP.LT.OR P0, PT, R26.reuse, 0x49, P0 ;  /* 0x000000491a00780c */ /* 0x040fe60000701670 */
[----:B------:R-:W-:Y:S02]  /*78f0*/  @P1 LOP3.LUT R223, R223, 0x2, RZ, 0xfc, !PT ;  /* 0x00000002dfdf1812 */ /* 0x000fe400078efcff */
[----:B------:R-:W-:Y:S02]  /*7900*/  ISETP.GE.AND P1, PT, R19, 0x4a, PT ;  /* 0x0000004a1300780c */ /* 0x000fe40003f26270 */
[----:B------:R-:W-:Y:S02]  /*7910*/  FSEL R184, R13, -INF , !P0 ;  /* 0xff8000000db87808 */ /* 0x000fe40004000000 */
[----:B------:R-:W-:Y:S02]  /*7920*/  ISETP.GT.AND P0, PT, R25, 0x49, !P1 ;  /* 0x000000491900780c */ /* 0x000fe40004f04270 */
[----:B------:R-:W-:Y:S02]  /*7930*/  LOP3.LUT R223, R223, 0xfffffffe, RZ, 0xc0, !PT ;  /* 0xfffffffedfdf7812 */ /* 0x000fe400078ec0ff */
[C---:B------:R-:W-:Y:S04]  /*7940*/  ISETP.LT.OR P0, PT, R26.reuse, 0x4a, P0 ;  /* 0x0000004a1a00780c */ /* 0x040fe80000701670 */
[----:B------:R-:W-:Y:S02]  /*7950*/  FSEL R166, R15, -INF , !P0 ;  /* 0xff8000000fa67808 */ /* 0x000fe40004000000 */
[----:B------:R-:W-:Y:S02]  /*7960*/  ISETP.GT.AND P0, PT, R25, 0x50, !P6 ;  /* 0x000000501900780c */ /* 0x000fe40007704270 */
[----:B------:R-:W-:Y:S02]  /*7970*/  @P1 LOP3.LUT R223, R223, 0x1, RZ, 0xfc, !PT ;  /* 0x00000001dfdf1812 */ /* 0x000fe400078efcff */
[C---:B------:R-:W-:Y:S02]  /*7980*/  ISETP.LT.OR P0, PT, R26.reuse, 0x51, P0 ;  /* 0x000000511a00780c */ /* 0x040fe40000701670 */
[----:B------:R-:W-:Y:S02]  /*7990*/  ISETP.GE.AND P1, PT, R19, 0x5a, PT ;  /* 0x0000005a1300780c */ /* 0x000fe40003f26270 */
[----:B------:R-:W-:Y:S02]  /*79a0*/  FSEL R156, R17, -INF , !P0 ;  /* 0xff800000119c7808 */ /* 0x000fe40004000000 */
[C---:B------:R-:W-:Y:S04]  /*79b0*/  ISETP.GT.AND P0, PT, R25.reuse, 0x51, !P5 ;  /* 0x000000511900780c */ /* 0x040fe80006f04270 */
[----:B------:R-:W-:Y:S04]  /*79c0*/  ISETP.LT.OR P0, PT, R26, 0x52, P0 ;  /* 0x000000521a00780c */ /* 0x000fe80000701670 */
[----:B------:R-:W-:Y:S02]  /*79d0*/  FSEL R150, R150, -INF , !P0 ;  /* 0xff80000096967808 */ /* 0x000fe40004000000 */
[C---:B------:R-:W-:Y:S04]  /*79e0*/  ISETP.GT.AND P0, PT, R25.reuse, 0x58, !P2 ;  /* 0x000000581900780c */ /* 0x040fe80005704270 */
[----:B------:R-:W-:Y:S04]  /*79f0*/  ISETP.LT.OR P0, PT, R26, 0x59, P0 ;  /* 0x000000591a00780c */ /* 0x000fe80000701670 */
[----:B------:R-:W-:Y:S02]  /*7a00*/  FSEL R146, R146, -INF , !P0 ;  /* 0xff80000092927808 */ /* 0x000fe40004000000 */
[----:B------:R-:W-:Y:S04]  /*7a10*/  ISETP.GT.AND P0, PT, R25, 0x59, !P1 ;  /* 0x000000591900780c */ /* 0x000fe80004f04270 */
[----:B------:R-:W-:Y:S04]  /*7a20*/  ISETP.LT.OR P0, PT, R26, 0x5a, P0 ;  /* 0x0000005a1a00780c */ /* 0x000fe80000701670 */
[----:B------:R-:W-:Y:S02]  /*7a30*/  FSEL R144, R21, -INF , !P0 ;  /* 0xff80000015907808 */ /* 0x000fe40004000000 */
[----:B------:R-:W-:Y:S11]  /*7a40*/  PLOP3.LUT P0, PT, PT, PT, UP2, 0x40, 0x0 ;  /* 0x000000000000781c */ /* 0x000ff60003f0e828 */
[----:B------:R-:W-:Y:S02]  /*7a50*/  @!UPT UIADD3 URZ, URZ, URZ, URZ ;  /* 0x0000003f3f3ff290 */ /* 0x000fe4000fffe03f */
[----:B------:R-:W-:-:S05]  /*7a60*/  @P0 BRA `(.L_x_38) ;  /* 0x0000019000000947 */ /* 0x000fca0003800000 */
[----:B------:R-:W-:Y:S01]  /*7a70*/  IADD3 R4, R4, c[0x0][0x1d0], RZ ;  /* 0x0000740004047a10 */ /* 0x000fe20007ffe0ff */
        /* <DEDUP_REMOVED lines=13> */
.L_x_40:
[----:B------:R-:W-:Y:S04]  /*7b50*/  MOV R4, c[0x0][0x32c] ;  /* 0x0000cb0000047a02 */ /* 0x000fe80000000f00 */
[----:B------:R-:W-:Y:S11]  /*7b60*/  ISETP.NE.AND P0, PT, R4, 0x1, PT ;  /* 0x000000010400780c */ /* 0x000ff60003f05270 */
[----:B------:R-:W-:Y:S02]  /*7b70*/  @!UPT UIADD3 URZ, URZ, URZ, URZ ;  /* 0x0000003f3f3ff290 */ /* 0x000fe4000fffe03f */
[----:B------:R-:W-:Y:S05]  /*7b80*/  @P0 IMAD.HI.U32 R4, R5, c[0x0][0x330], RZ ;  /* 0x0000cc0005040a27 */ /* 0x000fea00078e00ff */
[----:B------:R-:W-:Y:S02]  /*7b90*/  @P0 SHF.R.U32.HI R5, RZ, c[0x0][0x334], R4 ;  /* 0x0000cd00ff050a19 */ /* 0x000fe40000011604 */
.L_x_41:
[----:B------:R-:W-:Y:S05]  /*7ba0*/  BSYNC B0 ;  /* 0x0000000000007941 */ /* 0x000fea0003800000 */
.L_x_39:
[----:B------:R-:W-:Y:S04]  /*7bb0*/  IMAD.IADD R4, R19, 0x1, -R222 ;  /* 0x0000000113047824 */ /* 0x000fe800078e0ade */
[----:B------:R-:W-:Y:S05]  /*7bc0*/  IMAD R4, R5, c[0x0][0x32c], R4 ;  /* 0x0000cb0005047a24 */ /* 0x000fea00078e0204 */
[----:B------:R-:W-:Y:S02]  /*7bd0*/  IADD3 R16, R4, c[0x0][0x32c], RZ ;  /* 0x0000cb0004107a10 */ /* 0x000fe40007ffe0ff */
[----:B------:R-:W-:Y:S02]  /*7be0*/  IMNMX R22, R22, R4, !PT ;  /* 0x0000000416167217 */ /* 0x000fe40007800200 */
[----:B------:R-:W-:Y:S02]  /*7bf0*/  IMNMX R23, R23, R16, PT ;  /* 0x0000001017177217 */ /* 0x000fe40003800200 */
.L_x_38:
[----:B------:R-:W-:Y:S01]  /*7c00*/  LOP3.LUT P0, RZ, R223, 0x80000, RZ, 0xc0, !PT ;  /* 0x00080000dfff7812 */ /* 0x000fe2000780c0ff */
[----:B------:R-:W-:Y:S01]  /*7c10*/  LDSM.16.MT88.4 R28, [R209+0x100] ;  /* 0x00010000d11c783b */ /* 0x000fe20000004200 */
[----:B------:R-:W-:Y:S02]  /*7c20*/  FMNMX.FTZ R7, R12, R3, !PT ;  /* 0x000000030c077209 */ /* 0x000fe40007810000 */
[----:B------:R-:W-:Y:S02]  /*7c30*/  ISETP.GT.AND P0, PT, R22, RZ, !P0 ;  /* 0x000000ff1600720c */ /* 0x000fe40004704270 */
[----:B------:R-:W-:Y:S02]  /*7c40*/  FMNMX.FTZ R7, R10, R7, !PT ;  /* 0x000000070a077209 */ /* 0x000fe40007810000 */
[----:B------:R-:W-:Y:S01]  /*7c50*/  ISETP.LT.OR P0, PT, R23, 0x1, P0 ;  /* 0x000000011700780c */ /* 0x000fe20000701670 */
[----:B------:R-:W-:Y:S01]  /*7c60*/  LDSM.16.MT88.4 R36, [R208+0x100] ;  /* 0x00010000d024783b */ /* 0x000fe20000004200 */
[----:B------:R-:W-:Y:S02]  /*7c70*/  FMNMX.FTZ R7, R6, R7, !PT ;  /* 0x0000000706077209 */ /* 0x000fe40007810000 */
[----:B------:R-:W-:Y:S02]  /*7c80*/  FSEL R15, R0, -INF , !P0 ;  /* 0xff800000000f7808 */ /* 0x000fe40004000000 */
[----:B------:R-:W-:Y:S02]  /*7c90*/  LOP3.LUT P0, RZ, R223, 0x40000, RZ, 0xc0, !PT ;  /* 0x00040000dfff7812 */ /* 0x000fe4000780c0ff */
[----:B------:R-:W-:Y:S01]  /*7ca0*/  FMNMX.FTZ R7, R8, R7, !PT ;  /* 0x0000000708077209 */ /* 0x000fe20007810000 */
[----:B------:R-:W-:Y:S01]  /*7cb0*/  LDSM.16.MT88.4 R44, [R212+0x3100] ;  /* 0x00310000d42c783b */ /* 0x000fe20000004200 */
[----:B------:R-:W-:Y:S02]  /*7cc0*/  ISETP.GT.AND P0, PT, R22, 0x1, !P0 ;  /* 0x000000011600780c */ /* 0x000fe40004704270 */
[----:B------:R-:W-:Y:S02]  /*7cd0*/  FMNMX.FTZ R7, R42, R7, !PT ;  /* 0x000000072a077209 */ /* 0x000fe40007810000 */
[----:B------:R-:W-:Y:S02]  /*7ce0*/  ISETP.LT.OR P0, PT, R23, 0x2, P0 ;  /* 0x000000021700780c */ /* 0x000fe40000701670 */
[----:B------:R-:W-:Y:S02]  /*7cf0*/  FMNMX.FTZ R7, R40, R7, !PT ;  /* 0x0000000728077209 */ /* 0x000fe40007810000 */
[----:B------:R-:W-:Y:S02]  /*7d00*/  FSEL R13, R157, -INF , !P0 ;  /* 0xff8000009d0d7808 */ /* 0x000fe40004000000 */
[----:B------:R-:W-:Y:S02]  /*7d10*/  LOP3.LUT P0, RZ, R223, 0x20000, RZ, 0xc0, !PT ;  /* 0x00020000dfff7812 */ /* 0x000fe4000780c0ff */
[----:B------:R-:W-:Y:S02]  /*7d20*/  FMNMX.FTZ R7, R50, R7, !PT ;  /* 0x0000000732077209 */ /* 0x000fe40007810000 */
        /* <DEDUP_REMOVED lines=66> */
[C---:B------:R-:W-:Y:S01]  /*8150*/  ISETP.GT.AND P6, PT, R22.reuse, 0x50, !P6 ;  /* 0x000000501600780c */ /* 0x040fe200077c4270 */
[----:B------:R-:W1:Y:S01]  /*8160*/  SHFL.BFLY PT, R0, R5, 0x2, 0x1f ;  /* 0x0c401f0005007f89 */ /* 0x000e6200000e0000 */
[----:B------:R-:W-:Y:S02]  /*8170*/  FSEL R233, R233, -INF , !P0 ;  /* 0xff800000e9e97808 */ /* 0x000fe40004000000 */
[----:B------:R-:W-:Y:S02]  /*8180*/  LOP3.LUT P0, RZ, R223, 0x80, RZ, 0xc0, !PT ;  /* 0x00000080dfff7812 */ /* 0x000fe4000780c0ff */
[----:B------:R-:W-:Y:S02]  /*8190*/  FMNMX.FTZ R4, R233, R4, !PT ;  /* 0x00000004e9047209 */ /* 0x000fe40007810000 */
[C---:B------:R-:W-:Y:S02]  /*81a0*/  ISETP.GT.AND P0, PT, R22.reuse, 0x30, !P0 ;  /* 0x000000301600780c */ /* 0x040fe40004704270 */
[C---:B------:R-:W-:Y:S02]  /*81b0*/  ISETP.GT.AND P5, PT, R22.reuse, 0x51, !P5 ;  /* 0x000000511600780c */ /* 0x040fe40006fa4270 */
[C---:B------:R-:W-:Y:S02]  /*81c0*/  ISETP.LT.OR P0, PT, R23.reuse, 0x31, P0 ;  /* 0x000000311700780c */ /* 0x040fe40000701670 */
[----:B------:R-:W-:Y:S02]  /*81d0*/  ISETP.LT.OR P6, PT, R23, 0x51, P6 ;  /* 0x000000511700780c */ /* 0x000fe400037c1670 */
        /* <DEDUP_REMOVED lines=11> */
[----:B------:R-:W-:Y:S02]  /*8290*/  FSEL R147, R251, -INF , !P6 ;  /* 0xff800000fb937808 */ /* 0x000fe40007000000 */
[----:B------:R-:W-:Y:S02]  /*82a0*/  ISETP.LT.OR P0, PT, R23, 0x39, P0 ;  /* 0x000000391700780c */ /* 0x000fe40000701670 */
[C---:B------:R-:W-:Y:S02]  /*82b0*/  ISETP.GT.AND P1, PT, R22.reuse, 0x59, !P1 ;  /* 0x000000591600780c */ /* 0x040fe40004f24270 */
[----:B------:R-:W-:Y:S02]  /*82c0*/  FSEL R241, R241, -INF , !P0 ;  /* 0xff800000f1f17808 */ /* 0x000fe40004000000 */
[----:B------:R-:W-:Y:S02]  /*82d0*/  LOP3.LUT P0, RZ, R223, 0x10, RZ, 0xc0, !PT ;  /* 0x00000010dfff7812 */ /* 0x000fe4000780c0ff */
[----:B------:R-:W-:Y:S02]  /*82e0*/  FMNMX.FTZ R4, R241, R4, !PT ;  /* 0x00000004f1047209 */ /* 0x000fe40007810000 */
[----:B------:R-:W-:Y:S02]  /*82f0*/  ISETP.GT.AND P0, PT, R22, 0x39, !P0 ;  /* 0x000000391600780c */ /* 0x000fe40004704270 */
[C---:B------:R-:W-:Y:S02]  /*8300*/  ISETP.LT.OR P2, PT, R23.reuse, 0x59, P2 ;  /* 0x000000591700780c */ /* 0x040fe40001741670 */
[----:B------:R-:W-:Y:S02]  /*8310*/  ISETP.LT.OR P0, PT, R23, 0x3a, P0 ;  /* 0x0000003a1700780c */ /* 0x000fe40000701670 */
[----:B------:R-:W-:Y:S02]  /*8320*/  FSEL R139, R250, -INF , !P5 ;  /* 0xff800000fa8b7808 */ /* 0x000fe40006800000 */
        /* <DEDUP_REMOVED lines=11> */
[----:B-1----:R-:W-:Y:S02]  /*83e0*/  FMNMX.FTZ R16, R5, R0, !PT ;  /* 0x0000000005107209 */ /* 0x002fe40007810000 */
[----:B------:R-:W-:Y:S02]  /*83f0*/  ISETP.LT.OR P0, PT, R23, 0x42, P0 ;  /* 0x000000421700780c */ /* 0x000fe40000701670 */
[----:B------:R-:W-:Y:S01]  /*8400*/  FSEL R117, R252, -INF , !P1 ;  /* 0xff800000fc757808 */ /* 0x000fe20004800000 */
[----:B------:R-:W1:Y:S01]  /*8410*/  SHFL.BFLY PT, R17, R16, 0x1, 0x1f ;  /* 0x0c201f0010117f89 */ /* 0x000e6200000e0000 */
[----:B------:R-:W-:Y:S02]  /*8420*/  FSEL R165, R242, -INF , !P0 ;  /* 0xff800000f2a57808 */ /* 0x000fe40004000000 */
[----:B------:R-:W-:Y:S02]  /*8430*/  LOP3.LUT P0, RZ, R223, 0x2, RZ, 0xc0, !PT ;  /* 0x00000002dfff7812 */ /* 0x000fe4000780c0ff */
[----:B------:R-:W-:Y:S02]  /*8440*/  FMNMX.FTZ R4, R165, R4, !PT ;  /* 0x00000004a5047209 */ /* 0x000fe40007810000 */
[----:B------:R-:W-:Y:S04]  /*8450*/  ISETP.GT.AND P0, PT, R22, 0x48, !P0 ;  /* 0x000000481600780c */ /* 0x000fe80004704270 */
[----:B------:R-:W-:Y:S04]  /*8460*/  ISETP.LT.OR P0, PT, R23, 0x49, P0 ;  /* 0x000000491700780c */ /* 0x000fe80000701670 */
[----:B------:R-:W-:Y:S02]  /*8470*/  FSEL R161, R248, -INF , !P0 ;  /* 0xff800000f8a17808 */ /* 0x000fe40004000000 */
[----:B------:R-:W-:Y:S02]  /*8480*/  LOP3.LUT P0, RZ, R223, 0x1, RZ, 0xc0, !PT ;  /* 0x00000001dfff7812 */ /* 0x000fe4000780c0ff */
[----:B------:R-:W-:Y:S02]  /*8490*/  FMNMX.FTZ R4, R161, R4, !PT ;  /* 0x00000004a1047209 */ /* 0x000fe40007810000 */
[----:B------:R-:W-:Y:S04]  /*84a0*/  ISETP.GT.AND P0, PT, R22, 0x49, !P0 ;  /* 0x000000491600780c */ /* 0x000fe80004704270 */
[----:B------:R-:W-:Y:S02]  /*84b0*/  ISETP.LT.OR P0, PT, R23, 0x4a, P0 ;  /* 0x0000004a1700780c */ /* 0x000fe40000701670 */
[----:B------:R-:W-:Y:S02]  /*84c0*/  LDSM.16.MT88.4 R20, [R210+0x100] ;  /* 0x00010000d214783b */ /* 0x000fe40000004200 */
[----:B------:R-:W-:Y:S04]  /*84d0*/  FSEL R159, R247, -INF , !P0 ;  /* 0xff800000f79f7808 */ /* 0x000fe80004000000 */
[----:B------:R-:W-:Y:S04]  /*84e0*/  FMNMX.FTZ R4, R159, R4, !PT ;  /* 0x000000049f047209 */ /* 0x000fe80007810000 */
[----:B------:R-:W-:Y:S04]  /*84f0*/  FMNMX.FTZ R4, R147, R4, !PT ;  /* 0x0000000493047209 */ /* 0x000fe80007810000 */
[----:B------:R-:W-:Y:S04]  /*8500*/  FMNMX.FTZ R0, R139, R4, !PT ;  /* 0x000000048b007209 */ /* 0x000fe80007810000 */
[----:B------:R-:W-:Y:S04]  /*8510*/  FMNMX.FTZ R0, R135, R0, !PT ;  /* 0x0000000087007209 */ /* 0x000fe80007810000 */
[----:B------:R-:W-:Y:S02]  /*8520*/  FMNMX.FTZ R7, R117, R0, !PT ;  /* 0x0000000075077209 */ /* 0x000fe40007810000 */
[----:B-1----:R-:W-:Y:S03]  /*8530*/  FMNMX.FTZ R0, R16, R17, !PT ;  /* 0x0000001110007209 */ /* 0x002fe60007810000 */
[----:B------:R-:W1:Y:S01]  /*8540*/  SHFL.BFLY PT, R4, R7, 0x2, 0x1f ;  /* 0x0c401f0007047f89 */ /* 0x000e6200000e0000 */
[C---:B------:R-:W-:Y:S01]  /*8550*/  FSETP.NEU.FTZ.AND P0, PT, R0.reuse, -INF , PT ;  /* 0xff8000000000780b */ /* 0x040fe20003f1d000 */
[----:B------:R-:W-:Y:S05]  /*8560*/  FMUL.FTZ R149, R0, c[0x0][0x2d0] ;  /* 0x0000b40000957a20 */ /* 0x000fea0000410000 */
[----:B------:R-:W-:Y:S05]  /*8570*/  FSEL R149, R149, RZ, P0 ;  /* 0x000000ff95957208 */ /* 0x000fea0000000000 */
[--C-:B------:R-:W-:Y:S01]  /*8580*/  FFMA.FTZ R118, R6, c[0x0][0x2d0], -R149.reuse ;  /* 0x0000b40006767a23 */ /* 0x100fe20000010895 */
[----:B------:R-:W-:Y:S01]  /*8590*/  FSEL R6, R0, RZ, P0 ;  /* 0x000000ff00067208 */ /* 0x000fe20000000000 */
[--C-:B------:R-:W-:Y:S02]  /*85a0*/  FFMA.FTZ R128, R12, c[0x0][0x2d0], -R149.reuse ;  /* 0x0000b4000c807a23 */ /* 0x100fe40000010895 */
[----:B------:R-:W-:Y:S02]  /*85b0*/  FFMA.FTZ R119, R10, c[0x0][0x2d0], -R149 ;  /* 0x0000b4000a777a23 */ /* 0x000fe40000010895 */
[----:B------:R-:W-:Y:S01]  /*85c0*/  FADD.FTZ R3, -R6, R3 ;  /* 0x0000000306037221 */ /* 0x000fe20000010100 */
[----:B------:R-:W-:Y:S01]  /*85d0*/  MUFU.EX2 R118, R118 ;  /* 0x0000007600767308 */ /* 0x000fe20000000800 */
[--C-:B------:R-:W-:Y:S02]  /*85e0*/  FFMA.FTZ R129, R8, c[0x0][0x2d0], -R149.reuse ;  /* 0x0000b40008817a23 */ /* 0x100fe40000010895 */
[--C-:B------:R-:W-:Y:S01]  /*85f0*/  FFMA.FTZ R136, R42, c[0x0][0x2d0], -R149.reuse ;  /* 0x0000b4002a887a23 */ /* 0x100fe20000010895 */
[----:B-1----:R-:W-:Y:S01]  /*8600*/  FMNMX.FTZ R5, R7, R4, !PT ;  /* 0x0000000407057209 */ /* 0x002fe20007810000 */
[--C-:B------:R-:W-:Y:S02]  /*8610*/  FFMA.FTZ R137, R40, c[0x0][0x2d0], -R149.reuse ;  /* 0x0000b40028897a23 */ /* 0x100fe40000010895 */
[--C-:B------:R-:W-:Y:S02]  /*8620*/  FFMA.FTZ R138, R50, c[0x0][0x2d0], -R149.reuse ;  /* 0x0000b400328a7a23 */ /* 0x100fe40000010895 */
[----:B------:R-:W1:Y:S01]  /*8630*/  SHFL.BFLY PT, R4, R5, 0x1, 0x1f ;  /* 0x0c201f0005047f89 */ /* 0x000e6200000e0000 */
[----:B------:R-:W-:Y:S01]  /*8640*/  MUFU.EX2 R128, R128 ;  /* 0x0000008000807308 */ /* 0x000fe20000000800 */
[--C-:B------:R-:W-:Y:S02]  /*8650*/  FFMA.FTZ R145, R48, c[0x0][0x2d0], -R149.reuse ;  /* 0x0000b40030917a23 */ /* 0x100fe40000010895 */
[--C-:B------:R-:W-:Y:S02]  /*8660*/  FFMA.FTZ R232, R232, c[0x0][0x2d0], -R149.reuse ;  /* 0x0000b400e8e87a23 */ /* 0x100fe40000010895 */
[--C-:B------:R-:W-:Y:S02]  /*8670*/  FFMA.FTZ R184, R184, c[0x0][0x2d0], -R149.reuse ;  /* 0x0000b400b8b87a23 */ /* 0x100fe40000010895 */
[--C-:B------:R-:W-:Y:S02]  /*8680*/  FFMA.FTZ R160, R160, c[0x0][0x2d0], -R149.reuse ;  /* 0x0000b400a0a07a23 */ /* 0x100fe40000010895 */
[--C-:B------:R-:W-:Y:S01]  /*8690*/  FFMA.FTZ R162, R162, c[0x0][0x2d0], -R149.reuse ;  /* 0x0000b400a2a27a23 */ /* 0x100fe20000010895 */
[----:B------:R-:W2:Y:S01]  /*86a0*/  MUFU.EX2 R119, R119 ;  /* 0x0000007700777308 */ /* 0x000ea20000000800 */
[--C-:B------:R-:W-:Y:S02]  /*86b0*/  FFMA.FTZ R234, R234, c[0x0][0x2d0], -R149.reuse ;  /* 0x0000b400eaea7a23 */ /* 0x100fe40000010895 */
[--C-:B------:R-:W-:Y:S02]  /*86c0*/  FFMA.FTZ R236, R236, c[0x0][0x2d0], -R149.reuse ;  /* 0x0000b400ecec7a23 */ /* 0x100fe40000010895 */
[--C-:B------:R-:W-:Y:S02]  /*86d0*/  FFMA.FTZ R156, R156, c[0x0][0x2d0], -R149.reuse ;  /* 0x0000b4009c9c7a23 */ /* 0x100fe40000010895 */
[--C-:B------:R-:W-:Y:S03]  /*86e0*/  FFMA.FTZ R146, R146, c[0x0][0x2d0], -R149.reuse ;  /* 0x0000b40092927a23 */ /* 0x100fe60000010895 */
[----:B------:R-:W3:Y:S01]  /*86f0*/  MUFU.EX2 R129, R129 ;  /* 0x0000008100817308 */ /* 0x000ee20000000800 */
[----:B-1----:R-:W-:Y:S01]  /*8700*/  FMNMX.FTZ R116, R5, R4, !PT ;  /* 0x0000000405747209 */ /* 0x002fe20007810000 */
[----:B------:R-:W-:Y:S03]  /*8710*/  FMUL.FTZ R4, R3, c[0x0][0x2d0] ;  /* 0x0000b40003047a20 */ /* 0x000fe60000410000 */
[C---:B------:R-:W-:Y:S01]  /*8720*/  FSETP.NEU.FTZ.AND P0, PT, R116.reuse, -INF , PT ;  /* 0xff8000007400780b */ /* 0x040fe20003f1d000 */
[C---:B------:R-:W-:Y:S04]  /*8730*/  FMUL.FTZ R134, R116.reuse, c[0x0][0x2d0] ;  /* 0x0000b40074867a20 */ /* 0x040fe80000410000 */
[----:B------:R-:W1:Y:S01]  /*8740*/  MUFU.EX2 R3, R4 ;  /* 0x0000000400037308 */ /* 0x000e620000000800 */
[----:B------:R-:W-:Y:S02]  /*8750*/  FSEL R5, R116, RZ, P0 ;  /* 0x000000ff74057208 */ /* 0x000fe40000000000 */
[----:B------:R-:W-:Y:S02]  /*8760*/  FSEL R134, R134, RZ, P0 ;  /* 0x000000ff86867208 */ /* 0x000fe40000000000 */
[----:B--2---:R-:W-:Y:S01]  /*8770*/  F2FP.PACK_AB R124, R119, R128 ;  /* 0x00000080777c723e */ /* 0x004fe200000000ff */
[----:B------:R-:W-:Y:S01]  /*8780*/  FADD.FTZ R5, -R5, R2 ;  /* 0x0000000205057221 */ /* 0x000fe20000010100 */
[----:B------:R-:W-:Y:S01]  /*8790*/  ISETP.GT.AND P0, PT, R230, R231, PT ;  /* 0x000000e7e600720c */ /* 0x000fe20003f04270 */
[--C-:B------:R-:W-:Y:S02]  /*87a0*/  FFMA.FTZ R133, R15, c[0x0][0x2d0], -R134.reuse ;  /* 0x0000b4000f857a23 */ /* 0x100fe40000010886 */
[--C-:B------:R-:W-:Y:S01]  /*87b0*/  FFMA.FTZ R132, R13, c[0x0][0x2d0], -R134.reuse ;  /* 0x0000b4000d847a23 */ /* 0x100fe20000010886 */
[----:B------:R-:W-:Y:S01]  /*87c0*/  MUFU.EX2 R232, R232 ;  /* 0x000000e800e87308 */ /* 0x000fe20000000800 */
[----:B------:R-:W2:Y:S01]  /*87d0*/  LDSM.16.MT88.4 R12, [R212+0x100] ;  /* 0x00010000d40c783b */ /* 0x000ea20000004200 */
[--C-:B------:R-:W-:Y:S01]  /*87e0*/  FFMA.FTZ R131, R11, c[0x0][0x2d0], -R134.reuse ;  /* 0x0000b4000b837a23 */ /* 0x100fe20000010886 */
[----:B---3--:R-:W-:Y:S01]  /*87f0*/  F2FP.PACK_AB R126, R129, R118 ;  /* 0x00000076817e723e */ /* 0x008fe200000000ff */
[--C-:B------:R-:W-:Y:S02]  /*8800*/  FFMA.FTZ R130, R9, c[0x0][0x2d0], -R134.reuse ;  /* 0x0000b40009827a23 */ /* 0x100fe40000010886 */
[----:B------:R-:W-:Y:S02]  /*8810*/  FMUL.FTZ R2, R5, c[0x0][0x2d0] ;  /* 0x0000b40005027a20 */ /* 0x000fe40000410000 */
[--C-:B------:R-:W-:Y:S02]  /*8820*/  FFMA.FTZ R165, R165, c[0x0][0x2d0], -R134.reuse ;  /* 0x0000b400a5a57a23 */ /* 0x100fe40000010886 */
[----:B------:R-:W-:Y:S01]  /*8830*/  MUFU.EX2 R133, R133 ;  /* 0x0000008500857308 */ /* 0x000fe20000000800 */
[--C-:B------:R-:W-:Y:S02]  /*8840*/  FFMA.FTZ R161, R161, c[0x0][0x2d0], -R134.reuse ;  /* 0x0000b400a1a17a23 */ /* 0x100fe40000010886 */
[C---:B-1----:R-:W-:Y:S02]  /*8850*/  FMUL.FTZ R4, R3.reuse, R112 ;  /* 0x0000007003047220 */ /* 0x042fe40000410000 */
[C---:B------:R-:W-:Y:S02]  /*8860*/  FMUL.FTZ R5, R3.reuse, R113 ;  /* 0x0000007103057220 */ /* 0x040fe40000410000 */
[C---:B------:R-:W-:Y:S02]  /*8870*/  FMUL.FTZ R8, R3.reuse, R108 ;  /* 0x0000006c03087220 */ /* 0x040fe40000410000 */
[C---:B------:R-:W-:Y:S01]  /*8880*/  FMUL.FTZ R9, R3.reuse, R109 ;  /* 0x0000006d03097220 */ /* 0x040fe20000410000 */
[----:B------:R-:W1:Y:S01]  /*8890*/  MUFU.EX2 R2, R2 ;  /* 0x0000000200027308 */ /* 0x000e620000000800 */
[C---:B------:R-:W-:Y:S02]  /*88a0*/  FMUL.FTZ R16, R3.reuse, R100 ;  /* 0x0000006403107220 */ /* 0x040fe40000410000 */
[C---:B------:R-:W-:Y:S02]  /*88b0*/  FMUL.FTZ R17, R3.reuse, R101 ;  /* 0x0000006503117220 */ /* 0x040fe40000410000 */
[C---:B------:R-:W-:Y:S02]  /*88c0*/  FMUL.FTZ R24, R3.reuse, R92 ;  /* 0x0000005c03187220 */ /* 0x040fe40000410000 */
[C---:B------:R-:W-:Y:S02]  /*88d0*/  FMUL.FTZ R25, R3.reuse, R93 ;  /* 0x0000005d03197220 */ /* 0x040fe40000410000 */
[C---:B------:R-:W-:Y:S01]  /*88e0*/  FMUL.FTZ R32, R3.reuse, R84 ;  /* 0x0000005403207220 */ /* 0x040fe20000410000 */
[----:B------:R-:W3:Y:S01]  /*88f0*/  MUFU.EX2 R132, R132 ;  /* 0x0000008400847308 */ /* 0x000ee20000000800 */
[C---:B------:R-:W-:Y:S02]  /*8900*/  FMUL.FTZ R33, R3.reuse, R85 ;  /* 0x0000005503217220 */ /* 0x040fe40000410000 */
[C---:B------:R-:W-:Y:S02]  /*8910*/  FMUL.FTZ R40, R3.reuse, R76 ;  /* 0x0000004c03287220 */ /* 0x040fe40000410000 */
[C---:B------:R-:W-:Y:S02]  /*8920*/  FMUL.FTZ R41, R3.reuse, R77 ;  /* 0x0000004d03297220 */ /* 0x040fe40000410000 */
[C---:B------:R-:W-:Y:S02]  /*8930*/  FMUL.FTZ R48, R3.reuse, R68 ;  /* 0x0000004403307220 */ /* 0x040fe40000410000 */
[C---:B------:R-:W-:Y:S01]  /*8940*/  FMUL.FTZ R49, R3.reuse, R69 ;  /* 0x0000004503317220 */ /* 0x040fe20000410000 */
[----:B------:R-:W-:Y:S01]  /*8950*/  MUFU.EX2 R131, R131 ;  /* 0x0000008300837308 */ /* 0x000fe20000000800 */
[C---:B------:R-:W-:Y:S02]  /*8960*/  FMUL.FTZ R52, R3.reuse, R52 ;  /* 0x0000003403347220 */ /* 0x040fe40000410000 */
[C---:B------:R-:W-:Y:S02]  /*8970*/  FMUL.FTZ R53, R3.reuse, R53 ;  /* 0x0000003503357220 */ /* 0x040fe40000410000 */
[C---:B-1----:R-:W-:Y:S02]  /*8980*/  FMUL.FTZ R6, R2.reuse, R114 ;  /* 0x0000007202067220 */ /* 0x042fe40000410000 */
[C---:B------:R-:W-:Y:S02]  /*8990*/  FMUL.FTZ R7, R2.reuse, R115 ;  /* 0x0000007302077220 */ /* 0x040fe40000410000 */
[C---:B------:R-:W-:Y:S01]  /*89a0*/  FMUL.FTZ R10, R2.reuse, R110 ;  /* 0x0000006e020a7220 */ /* 0x040fe20000410000 */
[----:B------:R-:W1:Y:S01]  /*89b0*/  MUFU.EX2 R130, R130 ;  /* 0x0000008200827308 */ /* 0x000e620000000800 */
[C---:B------:R-:W-:Y:S02]  /*89c0*/  FMUL.FTZ R11, R2.reuse, R111 ;  /* 0x0000006f020b7220 */ /* 0x040fe40000410000 */
[----:B------:R-:W-:Y:S01]  /*89d0*/  FMUL.FTZ R18, R2, R102 ;  /* 0x0000006602127220 */ /* 0x000fe20000410000 */
[----:B---3--:R-:W-:Y:S01]  /*89e0*/  F2FP.PACK_AB R125, R132, R133 ;  /* 0x00000085847d723e */ /* 0x008fe200000000ff */
[C---:B------:R-:W-:Y:S01]  /*89f0*/  FMUL.FTZ R19, R2.reuse, R103 ;  /* 0x0000006702137220 */ /* 0x040fe20000410000 */
[----:B------:R-:W-:Y:S01]  /*8a00*/  LDSM.16.MT88.4 R108, [R212+0x2900] ;  /* 0x00290000d46c783b */ /* 0x000fe20000004200 */
[C---:B------:R-:W-:Y:S02]  /*8a10*/  FMUL.FTZ R26, R2.reuse, R94 ;  /* 0x0000005e021a7220 */ /* 0x040fe40000410000 */
[C---:B------:R-:W-:Y:S01]  /*8a20*/  FMUL.FTZ R27, R2.reuse, R95 ;  /* 0x0000005f021b7220 */ /* 0x040fe20000410000 */
[----:B------:R-:W-:Y:S01]  /*8a30*/  MUFU.EX2 R184, R184 ;  /* 0x000000b800b87308 */ /* 0x000fe20000000800 */
[C---:B------:R-:W-:Y:S02]  /*8a40*/  FMUL.FTZ R34, R2.reuse, R86 ;  /* 0x0000005602227220 */ /* 0x040fe40000410000 */
[C---:B------:R-:W-:Y:S01]  /*8a50*/  FMUL.FTZ R35, R2.reuse, R87 ;  /* 0x0000005702237220 */ /* 0x040fe20000410000 */
[----:B------:R-:W-:Y:S01]  /*8a60*/  LDSM.16.MT88.4 R92, [R208+0x4900] ;  /* 0x00490000d05c783b */ /* 0x000fe20000004200 */
[C---:B------:R-:W-:Y:S02]  /*8a70*/  FMUL.FTZ R42, R2.reuse, R78 ;  /* 0x0000004e022a7220 */ /* 0x040fe40000410000 */
[C---:B------:R-:W-:Y:S02]  /*8a80*/  FMUL.FTZ R43, R2.reuse, R79 ;  /* 0x0000004f022b7220 */ /* 0x040fe40000410000 */
[C---:B------:R-:W-:Y:S01]  /*8a90*/  FMUL.FTZ R50, R2.reuse, R70 ;  /* 0x0000004602327220 */ /* 0x040fe20000410000 */
[----:B------:R-:W-:Y:S01]  /*8aa0*/  MUFU.EX2 R165, R165 ;  /* 0x000000a500a57308 */ /* 0x000fe20000000800 */
[C---:B------:R-:W-:Y:S01]  /*8ab0*/  FMUL.FTZ R51, R2.reuse, R71 ;  /* 0x0000004702337220 */ /* 0x040fe20000410000 */
[----:B------:R-:W3:Y:S01]  /*8ac0*/  LDSM.16.MT88.4 R84, [R210+0x3100] ;  /* 0x00310000d254783b */ /* 0x000ee20000004200 */
[----:B------:R-:W-:Y:S01]  /*8ad0*/  FMUL.FTZ R54, R2, R54 ;  /* 0x0000003602367220 */ /* 0x000fe20000410000 */
[----:B-1----:R-:W-:Y:S01]  /*8ae0*/  F2FP.PACK_AB R127, R130, R131 ;  /* 0x00000083827f723e */ /* 0x002fe200000000ff */
[C---:B------:R-:W-:Y:S02]  /*8af0*/  FMUL.FTZ R55, R2.reuse, R55 ;  /* 0x0000003702377220 */ /* 0x040fe40000410000 */
[C---:B------:R-:W-:Y:S02]  /*8b00*/  FMUL.FTZ R56, R3.reuse, R56 ;  /* 0x0000003803387220 */ /* 0x040fe40000410000 */
[C---:B------:R-:W-:Y:S01]  /*8b10*/  FMUL.FTZ R57, R3.reuse, R57 ;  /* 0x0000003903397220 */ /* 0x040fe20000410000 */
[----:B------:R-:W1:Y:S01]  /*8b20*/  LDSM.16.MT88.4 R76, [R209+0x3100] ;  /* 0x00310000d14c783b */ /* 0x000e620000004200 */
[C---:B--2---:R-:W-:Y:S01]  /*8b30*/  HMMA.16816.F32 R4, R124.reuse, R12, R4 ;  /* 0x0000000c7c04723c */ /* 0x044fe20000001804 */
[----:B------:R-:W-:Y:S04]  /*8b40*/  MUFU.EX2 R161, R161 ;  /* 0x000000a100a17308 */ /* 0x000fe80000000800 */
[C---:B------:R-:W-:Y:S02]  /*8b50*/  FMUL.FTZ R58, R2.reuse, R58 ;  /* 0x0000003a023a7220 */ /* 0x040fe40000410000 */
[----:B------:R-:W2:Y:S01]  /*8b60*/  LDSM.16.MT88.4 R68, [R208+0x3100] ;  /* 0x00310000d044783b */ /* 0x000ea20000004200 */
[C---:B------:R-:W-:Y:S03]  /*8b70*/  HMMA.16816.F32 R8, R124.reuse, R14, R8 ;  /* 0x0000000e7c08723c */ /* 0x040fe60000001808 */
[----:B------:R-:W-:Y:S01]  /*8b80*/  MUFU.EX2 R136, R136 ;  /* 0x0000008800887308 */ /* 0x000fe20000000800 */
[C---:B------:R-:W-:Y:S02]  /*8b90*/  FMUL.FTZ R12, R3.reuse, R104 ;  /* 0x00000068030c7220 */ /* 0x040fe40000410000 */
[C---:B------:R-:W-:Y:S01]  /*8ba0*/  FMUL.FTZ R13, R3.reuse, R105 ;  /* 0x00000069030d7220 */ /* 0x040fe20000410000 */
[----:B------:R-:W-:Y:S01]  /*8bb0*/  LDSM.16.MT88.4 R100, [R210+0x2900] ;  /* 0x00290000d264783b */ /* 0x000fe20000004200 */
[C---:B------:R-:W-:Y:S04]  /*8bc0*/  FMUL.FTZ R14, R2.reuse, R106 ;  /* 0x0000006a020e7220 */ /* 0x040fe80000410000 */
[C---:B------:R-:W-:Y:S01]  /*8bd0*/  FMUL.FTZ R15, R2.reuse, R107 ;  /* 0x0000006b020f7220 */ /* 0x040fe20000410000 */
[----:B------:R-:W4:Y:S01]  /*8be0*/  MUFU.EX2 R137, R137 ;  /* 0x0000008900897308 */ /* 0x000f220000000800 */
[C---:B------:R-:W-:Y:S02]  /*8bf0*/  FMUL.FTZ R59, R2.reuse, R59 ;  /* 0x0000003b023b7220 */ /* 0x040fe40000410000 */
[C---:B------:R-:W-:Y:S02]  /*8c00*/  FMUL.FTZ R60, R3.reuse, R60 ;  /* 0x0000003c033c7220 */ /* 0x040fe40000410000 */
[C---:B------:R-:W-:Y:S01]  /*8c10*/  FMUL.FTZ R61, R3.reuse, R61 ;  /* 0x0000003d033d7220 */ /* 0x040fe20000410000 */
[C---:B------:R-:W-:Y:S03]  /*8c20*/  HMMA.16816.F32 R12, R124.reuse, R20, R12 ;  /* 0x000000147c0c723c */ /* 0x040fe6000000180c */
[C---:B------:R-:W-:Y:S01]  /*8c30*/  FMUL.FTZ R62, R2.reuse, R62 ;  /* 0x0000003e023e7220 */ /* 0x040fe20000410000 */
[----:B------:R-:W-:Y:S01]  /*8c40*/  MUFU.EX2 R138, R138 ;  /* 0x0000008a008a7308 */ /* 0x000fe20000000800 */
[C---:B------:R-:W-:Y:S02]  /*8c50*/  FMUL.FTZ R63, R2.reuse, R63 ;  /* 0x0000003f023f7220 */ /* 0x040fe40000410000 */
[C---:B------:R-:W-:Y:S01]  /*8c60*/  FMUL.FTZ R20, R3.reuse, R96 ;  /* 0x0000006003147220 */ /* 0x040fe20000410000 */
[C---:B------:R-:W-:Y:S04]  /*8c70*/  HMMA.16816.F32 R16, R124.reuse, R22, R16 ;  /* 0x000000167c10723c */ /* 0x040fe80000001810 */
[C---:B------:R-:W-:Y:S02]  /*8c80*/  FMUL.FTZ R21, R3.reuse, R97 ;  /* 0x0000006103157220 */ /* 0x040fe40000410000 */
[----:B------:R-:W-:Y:S01]  /*8c90*/  MUFU.EX2 R145, R145 ;  /* 0x0000009100917308 */ /* 0x000fe20000000800 */
[C---:B------:R-:W-:Y:S02]  /*8ca0*/  FMUL.FTZ R22, R2.reuse, R98 ;  /* 0x0000006202167220 */ /* 0x040fe40000410000 */
[C---:B------:R-:W-:Y:S03]  /*8cb0*/  FMUL.FTZ R23, R2.reuse, R99 ;  /* 0x0000006302177220 */ /* 0x040fe60000410000 */
[C---:B------:R-:W-:Y:S02]  /*8cc0*/  FMUL.FTZ R64, R3.reuse, R64 ;  /* 0x0000004003407220 */ /* 0x040fe40000410000 */
[C---:B------:R-:W-:Y:S02]  /*8cd0*/  FMUL.FTZ R65, R3.reuse, R65 ;  /* 0x0000004103417220 */ /* 0x040fe40000410000 */
[C---:B------:R-:W-:Y:S01]  /*8ce0*/  HMMA.16816.F32 R20, R124.reuse, R28, R20 ;  /* 0x0000001c7c14723c */ /* 0x040fe20000001814 */
[----:B------:R-:W-:Y:S02]  /*8cf0*/  MUFU.EX2 R160, R160 ;  /* 0x000000a000a07308 */ /* 0x000fe40000000800 */
[C---:B------:R-:W-:Y:S02]  /*8d00*/  FMUL.FTZ R66, R2.reuse, R66 ;  /* 0x0000004202427220 */ /* 0x040fe40000410000 */
[C---:B------:R-:W-:Y:S02]  /*8d10*/  FMUL.FTZ R67, R2.reuse, R67 ;  /* 0x0000004302437220 */ /* 0x040fe40000410000 */
[C---:B------:R-:W-:Y:S01]  /*8d20*/  FMUL.FTZ R28, R3.reuse, R88 ;  /* 0x00000058031c7220 */ /* 0x040fe20000410000 */
[C---:B------:R-:W-:Y:S03]  /*8d30*/  HMMA.16816.F32 R24, R124.reuse, R30, R24 ;  /* 0x0000001e7c18723c */ /* 0x040fe60000001818 */
[----:B------:R-:W-:Y:S01]  /*8d40*/  MUFU.EX2 R162, R162 ;  /* 0x000000a200a27308 */ /* 0x000fe20000000800 */
[----:B------:R-:W-:Y:S02]  /*8d50*/  FMUL.FTZ R29, R3, R89 ;  /* 0x00000059031d7220 */ /* 0x000fe40000410000 */
[--C-:B------:R-:W-:Y:S02]  /*8d60*/  FFMA.FTZ R148, R167, c[0x0][0x2d0], -R134.reuse ;  /* 0x0000b400a7947a23 */ /* 0x100fe40000010886 */
[C---:B------:R-:W-:Y:S04]  /*8d70*/  FMUL.FTZ R30, R2.reuse, R90 ;  /* 0x0000005a021e7220 */ /* 0x040fe80000410000 */
[----:B------:R-:W-:Y:S01]  /*8d80*/  FMUL.FTZ R31, R2, R91 ;  /* 0x0000005b021f7220 */ /* 0x000fe20000410000 */
[----:B------:R-:W-:Y:S01]  /*8d90*/  MUFU.EX2 R148, R148 ;  /* 0x0000009400947308 */ /* 0x000fe20000000800 */
[----:B------:R-:W-:Y:S01]  /*8da0*/  LDSM.16.MT88.4 R88, [R212+0x3900] ;  /* 0x00390000d458783b */ /* 0x000fe20000004200 */
[--C-:B------:R-:W-:Y:S02]  /*8db0*/  FFMA.FTZ R151, R151, c[0x0][0x2d0], -R134.reuse ;  /* 0x0000b40097977a23 */ /* 0x100fe40000010886 */
[--C-:B------:R-:W-:Y:S02]  /*8dc0*/  FFMA.FTZ R157, R157, c[0x0][0x2d0], -R134.reuse ;  /* 0x0000b4009d9d7a23 */ /* 0x100fe40000010886 */
[C---:B------:R-:W-:Y:S03]  /*8dd0*/  HMMA.16816.F32 R28, R124.reuse, R36, R28 ;  /* 0x000000247c1c723c */ /* 0x040fe6000000181c */
[--C-:B------:R-:W-:Y:S01]  /*8de0*/  FFMA.FTZ R158, R163, c[0x0][0x2d0], -R134.reuse ;  /* 0x0000b400a39e7a23 */ /* 0x100fe20000010886 */
[----:B------:R-:W5:Y:S01]  /*8df0*/  MUFU.EX2 R151, R151 ;  /* 0x0000009700977308 */ /* 0x000f620000000800 */
[--C-:B------:R-:W-:Y:S02]  /*8e00*/  FFMA.FTZ R163, R186, c[0x0][0x2d0], -R149.reuse ;  /* 0x0000b400baa37a23 */ /* 0x100fe40000010895 */
[C---:B------:R-:W-:Y:S01]  /*8e10*/  FMUL.FTZ R36, R3.reuse, R80 ;  /* 0x0000005003247220 */ /* 0x040fe20000410000 */
[C---:B------:R-:W-:Y:S04]  /*8e20*/  HMMA.16816.F32 R32, R124.reuse, R38, R32 ;  /* 0x000000267c20723c */ /* 0x040fe80000001820 */
[----:B------:R-:W-:Y:S02]  /*8e30*/  FMUL.FTZ R37, R3, R81 ;  /* 0x0000005103257220 */ /* 0x000fe40000410000 */
[----:B------:R-:W-:Y:S01]  /*8e40*/  MUFU.EX2 R157, R157 ;  /* 0x0000009d009d7308 */ /* 0x000fe20000000800 */
[C---:B------:R-:W-:Y:S02]  /*8e50*/  FMUL.FTZ R38, R2.reuse, R82 ;  /* 0x0000005202267220 */ /* 0x040fe40000410000 */
[----:B------:R-:W-:Y:S02]  /*8e60*/  FMUL.FTZ R39, R2, R83 ;  /* 0x0000005302277220 */ /* 0x000fe40000410000 */
[----:B------:R-:W-:Y:S01]  /*8e70*/  LDSM.16.MT88.4 R80, [R209+0x900] ;  /* 0x00090000d150783b */ /* 0x000fe20000004200 */
[--C-:B------:R-:W-:Y:S02]  /*8e80*/  FFMA.FTZ R167, R164, c[0x0][0x2d0], -R149.reuse ;  /* 0x0000b400a4a77a23 */ /* 0x100fe40000010895 */
[--C-:B------:R-:W-:Y:S02]  /*8e90*/  FFMA.FTZ R164, R237, c[0x0][0x2d0], -R134.reuse ;  /* 0x0000b400eda47a23 */ /* 0x100fe40000010886 */
[C---:B------:R-:W-:Y:S01]  /*8ea0*/  HMMA.16816.F32 R36, R124.reuse, R44, R36 ;  /* 0x0000002c7c24723c */ /* 0x040fe20000001824 */
[----:B------:R-:W1:Y:S02]  /*8eb0*/  MUFU.EX2 R158, R158 ;  /* 0x0000009e009e7308 */ /* 0x000e640000000800 */
[--C-:B------:R-:W-:Y:S02]  /*8ec0*/  FFMA.FTZ R187, R187, c[0x0][0x2d0], -R134.reuse ;  /* 0x0000b400bbbb7a23 */ /* 0x100fe40000010886 */
[--C-:B------:R-:W-:Y:S02]  /*8ed0*/  FFMA.FTZ R186, R235, c[0x0][0x2d0], -R134.reuse ;  /* 0x0000b400ebba7a23 */ /* 0x100fe40000010886 */
[C---:B------:R-:W-:Y:S01]  /*8ee0*/  FMUL.FTZ R44, R3.reuse, R72 ;  /* 0x00000048032c7220 */ /* 0x040fe20000410000 */
[C---:B------:R-:W-:Y:S03]  /*8ef0*/  HMMA.16816.F32 R40, R124.reuse, R46, R40 ;  /* 0x0000002e7c28723c */ /* 0x040fe60000001828 */
[----:B------:R-:W1:Y:S01]  /*8f00*/  MUFU.EX2 R163, R163 ;  /* 0x000000a300a37308 */ /* 0x000e620000000800 */
[----:B------:R-:W-:Y:S02]  /*8f10*/  FMUL.FTZ R45, R3, R73 ;  /* 0x00000049032d7220 */ /* 0x000fe40000410000 */
[--C-:B------:R-:W-:Y:S02]  /*8f20*/  FFMA.FTZ R233, R233, c[0x0][0x2d0], -R134.reuse ;  /* 0x0000b400e9e97a23 */ /* 0x100fe40000010886 */
[C---:B------:R-:W-:Y:S04]  /*8f30*/  FMUL.FTZ R46, R2.reuse, R74 ;  /* 0x0000004a022e7220 */ /* 0x040fe80000410000 */
[----:B------:R-:W-:Y:S01]  /*8f40*/  FMUL.FTZ R47, R2, R75 ;  /* 0x0000004b022f7220 */ /* 0x000fe20000410000 */
[----:B------:R-:W2:Y:S01]  /*8f50*/  MUFU.EX2 R167, R167 ;  /* 0x000000a700a77308 */ /* 0x000ea20000000800 */
[----:B------:R-:W4:Y:S01]  /*8f60*/  LDSM.16.MT88.4 R72, [R212+0x900] ;  /* 0x00090000d448783b */ /* 0x000f220000004200 */
[--C-:B------:R-:W-:Y:S02]  /*8f70*/  FFMA.FTZ R235, R240, c[0x0][0x2d0], -R149.reuse ;  /* 0x0000b400f0eb7a23 */ /* 0x100fe40000010895 */
[--C-:B------:R-:W-:Y:S02]  /*8f80*/  FFMA.FTZ R237, R238, c[0x0][0x2d0], -R149.reuse ;  /* 0x0000b400eeed7a23 */ /* 0x100fe40000010895 */
[C---:B---3--:R-:W-:Y:S03]  /*8f90*/  HMMA.16816.F32 R44, R124.reuse, R84, R44 ;  /* 0x000000547c2c723c */ /* 0x048fe6000000182c */
[--C-:B------:R-:W-:Y:S01]  /*8fa0*/  FFMA.FTZ R238, R245, c[0x0][0x2d0], -R134.reuse ;  /* 0x0000b400f5ee7a23 */ /* 0x100fe20000010886 */
[----:B------:R-:W-:Y:S01]  /*8fb0*/  MUFU.EX2 R164, R164 ;  /* 0x000000a400a47308 */ /* 0x000fe20000000800 */
[--C-:B------:R-:W-:Y:S02]  /*8fc0*/  FFMA.FTZ R245, R166, c[0x0][0x2d0], -R149.reuse ;  /* 0x0000b400a6f57a23 */ /* 0x100fe40000010895 */
[--C-:B------:R-:W-:Y:S01]  /*8fd0*/  FFMA.FTZ R166, R185, c[0x0][0x2d0], -R134.reuse ;  /* 0x0000b400b9a67a23 */ /* 0x100fe20000010886 */
[C---:B------:R-:W-:Y:S01]  /*8fe0*/  HMMA.16816.F32 R48, R124.reuse, R86, R48 ;  /* 0x000000567c30723c */ /* 0x040fe20000001830 */
[----:B------:R-:W-:Y:S03]  /*8ff0*/  LDSM.16.MT88.4 R84, [R208+0x900] ;  /* 0x00090000d054783b */ /* 0x000fe60000004200 */
[--C-:B------:R-:W-:Y:S02]  /*9000*/  FFMA.FTZ R243, R243, c[0x0][0x2d0], -R134.reuse ;  /* 0x0000b400f3f37a23 */ /* 0x100fe40000010886 */
[----:B------:R-:W-:Y:S01]  /*9010*/  MUFU.EX2 R245, R245 ;  /* 0x000000f500f57308 */ /* 0x000fe20000000800 */
[--C-:B------:R-:W-:Y:S01]  /*9020*/  FFMA.FTZ R240, R241, c[0x0][0x2d0], -R134.reuse ;  /* 0x0000b400f1f07a23 */ /* 0x100fe20000010886 */
[C---:B-1----:R-:W-:Y:S04]  /*9030*/  HMMA.16816.F32 R52, R124.reuse, R76, R52 ;  /* 0x0000004c7c34723c */ /* 0x042fe80000001834 */
[--C-:B------:R-:W-:Y:S02]  /*9040*/  FFMA.FTZ R241, R192, c[0x0][0x2d0], -R149.reuse ;  /* 0x0000b400c0f17a23 */ /* 0x100fe40000010895 */
[--C-:B------:R-:W-:Y:S02]  /*9050*/  FFMA.FTZ R192, R159, c[0x0][0x2d0], -R134.reuse ;  /* 0x0000b4009fc07a23 */ /* 0x100fe40000010886 */
[C---:B------:R-:W-:Y:S01]  /*9060*/  HMMA.16816.F32 R56, R124.reuse, R78, R56 ;  /* 0x0000004e7c38723c */ /* 0x040fe20000001838 */
[----:B------:R-:W1:Y:S01]  /*9070*/  LDSM.16.MT88.4 R76, [R210+0x900] ;  /* 0x00090000d24c783b */ /* 0x000e620000004200 */
[----:B------:R-:W-:Y:S02]  /*9080*/  MUFU.EX2 R241, R241 ;  /* 0x000000f100f17308 */ /* 0x000fe40000000800 */
[--C-:B------:R-:W-:Y:S02]  /*9090*/  FFMA.FTZ R239, R239, c[0x0][0x2d0], -R134.reuse ;  /* 0x0000b400efef7a23 */ /* 0x100fe40000010886 */
[--C-:B------:R-:W-:Y:S02]  /*90a0*/  FFMA.FTZ R159, R150, c[0x0][0x2d0], -R149.reuse ;  /* 0x0000b400969f7a23 */ /* 0x100fe40000010895 */
[C---:B--2---:R-:W-:Y:S04]  /*90b0*/  HMMA.16816.F32 R60, R124.reuse, R68, R60 ;  /* 0x000000447c3c723c */ /* 0x044fe8000000183c */
[----:B------:R-:W-:Y:S01]  /*90c0*/  MUFU.EX2 R166, R166 ;  /* 0x000000a600a67308 */ /* 0x000fe20000000800 */
[----:B------:R-:W-:Y:S02]  /*90d0*/  FFMA.FTZ R149, R144, c[0x0][0x2d0], -R149 ;  /* 0x0000b40090957a23 */ /* 0x000fe40000010895 */
[----:B----4-:R-:W-:Y:S01]  /*90e0*/  F2FP.PACK_AB R68, R137, R136 ;  /* 0x000000888944723e */ /* 0x010fe200000000ff */
[----:B------:R-:W-:Y:S04]  /*90f0*/  HMMA.16816.F32 R64, R124, R70, R64 ;  /* 0x000000467c40723c */ /* 0x000fe80000001840 */
[----:B-----5:R-:W-:Y:S01]  /*9100*/  F2FP.PACK_AB R69, R151, R148 ;  /* 0x000000949745723e */ /* 0x020fe200000000ff */
[--C-:B------:R-:W-:Y:S01]  /*9110*/  FFMA.FTZ R144, R147, c[0x0][0x2d0], -R134.reuse ;  /* 0x0000b40093907a23 */ /* 0x100fe20000010886 */
[----:B------:R-:W-:Y:S01]  /*9120*/  MUFU.EX2 R192, R192 ;  /* 0x000000c000c07308 */ /* 0x000fe20000000800 */
[----:B------:R-:W-:Y:S01]  /*9130*/  F2FP.PACK_AB R70, R145, R138 ;  /* 0x0000008a9146723e */ /* 0x000fe200000000ff */
[--C-:B------:R-:W-:Y:S01]  /*9140*/  FFMA.FTZ R139, R139, c[0x0][0x2d0], -R134.reuse ;  /* 0x0000b4008b8b7a23 */ /* 0x100fe20000010886 */
[----:B------:R-:W-:Y:S03]  /*9150*/  F2FP.PACK_AB R71, R158, R157 ;  /* 0x0000009d9e47723e */ /* 0x000fe600000000ff */
[--C-:B------:R-:W-:Y:S02]  /*9160*/  FFMA.FTZ R135, R135, c[0x0][0x2d0], -R134.reuse ;  /* 0x0000b40087877a23 */ /* 0x100fe40000010886 */
[----:B------:R-:W-:Y:S02]  /*9170*/  FFMA.FTZ R134, R117, c[0x0][0x2d0], -R134 ;  /* 0x0000b40075867a23 */ /* 0x000fe40000010886 */
[C---:B------:R-:W-:Y:S01]  /*9180*/  HMMA.16816.F32 R4, R68.reuse, R72, R4 ;  /* 0x000000484404723c */ /* 0x040fe20000001804 */
[----:B------:R-:W2:Y:S04]  /*9190*/  MUFU.EX2 R187, R187 ;  /* 0x000000bb00bb7308 */ /* 0x000ea80000000800 */
[----:B------:R-:W-:Y:S02]  /*91a0*/  FFMA.FTZ R128, R3, R224, R128 ;  /* 0x000000e003807223 */ /* 0x000fe40000010080 */
[----:B------:R-:W-:Y:S01]  /*91b0*/  FFMA.FTZ R133, R2, R225, R133 ;  /* 0x000000e102857223 */ /* 0x000fe20000010085 */
[C---:B------:R-:W-:Y:S01]  /*91c0*/  HMMA.16816.F32 R8, R68.reuse, R74, R8 ;  /* 0x0000004a4408723c */ /* 0x040fe20000001808 */
[----:B------:R-:W3:Y:S02]  /*91d0*/  LDSM.16.MT88.4 R72, [R210+0x3900] ;  /* 0x00390000d248783b */ /* 0x000ee40000004200 */
[----:B------:R-:W-:Y:S01]  /*91e0*/  MUFU.EX2 R186, R186 ;  /* 0x000000ba00ba7308 */ /* 0x000fe20000000800 */
[----:B------:R-:W-:Y:S02]  /*91f0*/  FADD.FTZ R119, R119, R128 ;  /* 0x0000008077777221 */ /* 0x000fe40000010000 */
[----:B------:R-:W-:Y:S02]  /*9200*/  FADD.FTZ R132, R132, R133 ;  /* 0x0000008584847221 */ /* 0x000fe40000010000 */
[C---:B-1----:R-:W-:Y:S04]  /*9210*/  HMMA.16816.F32 R12, R68.reuse, R76, R12 ;  /* 0x0000004c440c723c */ /* 0x042fe8000000180c */
[----:B------:R-:W-:Y:S01]  /*9220*/  FADD.FTZ R118, R118, R119 ;  /* 0x0000007776767221 */ /* 0x000fe20000010000 */
[----:B------:R-:W1:Y:S01]  /*9230*/  MUFU.EX2 R233, R233 ;  /* 0x000000e900e97308 */ /* 0x000e620000000800 */
[----:B------:R-:W-:Y:S02]  /*9240*/  FADD.FTZ R3, R131, R132 ;  /* 0x0000008483037221 */ /* 0x000fe40000010000 */
[C---:B------:R-:W-:Y:S01]  /*9250*/  HMMA.16816.F32 R16, R68.reuse, R78, R16 ;  /* 0x0000004e4410723c */ /* 0x040fe20000001810 */
[----:B------:R-:W4:Y:S03]  /*9260*/  LDSM.16.MT88.4 R76, [R209+0x3900] ;  /* 0x00390000d14c783b */ /* 0x000f260000004200 */
[----:B------:R-:W-:Y:S02]  /*9270*/  FADD.FTZ R129, R129, R118 ;  /* 0x0000007681817221 */ /* 0x000fe40000010000 */
[----:B------:R-:W-:Y:S01]  /*9280*/  FADD.FTZ R3, R130, R3 ;  /* 0x0000000382037221 */ /* 0x000fe20000010000 */
[----:B------:R-:W-:Y:S01]  /*9290*/  MUFU.EX2 R234, R234 ;  /* 0x000000ea00ea7308 */ /* 0x000fe20000000800 */
[C---:B------:R-:W-:Y:S04]  /*92a0*/  HMMA.16816.F32 R20, R68.reuse, R80, R20 ;  /* 0x000000504414723c */ /* 0x040fe80000001814 */
[----:B------:R-:W-:Y:S02]  /*92b0*/  FADD.FTZ R136, R136, R129 ;  /* 0x0000008188887221 */ /* 0x000fe40000010000 */
[----:B------:R-:W-:Y:S02]  /*92c0*/  FADD.FTZ R2, R148, R3 ;  /* 0x0000000394027221 */ /* 0x000fe40000010000 */
[C---:B------:R-:W-:Y:S01]  /*92d0*/  HMMA.16816.F32 R24, R68.reuse, R82, R24 ;  /* 0x000000524418723c */ /* 0x040fe20000001818 */
[----:B------:R-:W5:Y:S01]  /*92e0*/  LDSM.16.MT88.4 R80, [R208+0x3900] ;  /* 0x00390000d050783b */ /* 0x000f620000004200 */
[----:B------:R-:W-:Y:S02]  /*92f0*/  MUFU.EX2 R235, R235 ;  /* 0x000000eb00eb7308 */ /* 0x000fe40000000800 */
[----:B------:R-:W-:Y:S02]  /*9300*/  FADD.FTZ R137, R137, R136 ;  /* 0x0000008889897221 */ /* 0x000fe40000010000 */
[----:B------:R-:W-:Y:S02]  /*9310*/  FADD.FTZ R2, R151, R2 ;  /* 0x0000000297027221 */ /* 0x000fe40000010000 */
[C---:B------:R-:W-:Y:S04]  /*9320*/  HMMA.16816.F32 R28, R68.reuse, R84, R28 ;  /* 0x00000054441c723c */ /* 0x040fe8000000181c */
[----:B------:R-:W-:Y:S01]  /*9330*/  MUFU.EX2 R236, R236 ;  /* 0x000000ec00ec7308 */ /* 0x000fe20000000800 */
[----:B------:R-:W-:Y:S02]  /*9340*/  FADD.FTZ R138, R138, R137 ;  /* 0x000000898a8a7221 */ /* 0x000fe40000010000 */
[----:B------:R-:W-:Y:S01]  /*9350*/  FADD.FTZ R3, R157, R2 ;  /* 0x000000029d037221 */ /* 0x000fe20000010000 */
[C---:B------:R-:W-:Y:S01]  /*9360*/  HMMA.16816.F32 R32, R68.reuse, R86, R32 ;  /* 0x000000564420723c */ /* 0x040fe20000001820 */
[----:B------:R-:W-:Y:S03]  /*9370*/  LDSM.16.MT88.4 R84, [R210+0x1100] ;  /* 0x00110000d254783b */ /* 0x000fe60000004200 */
[----:B------:R-:W-:Y:S02]  /*9380*/  FADD.FTZ R138, R145, R138 ;  /* 0x0000008a918a7221 */ /* 0x000fe40000010000 */
[----:B------:R-:W-:Y:S01]  /*9390*/  MUFU.EX2 R237, R237 ;  /* 0x000000ed00ed7308 */ /* 0x000fe20000000800 */
[----:B------:R-:W-:Y:S01]  /*93a0*/  FADD.FTZ R3, R158, R3 ;  /* 0x000000039e037221 */ /* 0x000fe20000010000 */
[C---:B------:R-:W-:Y:S08]  /*93b0*/  HMMA.16816.F32 R36, R68.reuse, R88, R36 ;  /* 0x000000584424723c */ /* 0x040ff00000001824 */
[C---:B------:R-:W-:Y:S01]  /*93c0*/  HMMA.16816.F32 R40, R68.reuse, R90, R40 ;  /* 0x0000005a4428723c */ /* 0x040fe20000001828 */
[----:B------:R-:W-:Y:S01]  /*93d0*/  LDSM.16.MT88.4 R88, [R208+0x4100] ;  /* 0x00410000d058783b */ /* 0x000fe20000004200 */
[----:B------:R-:W-:Y:S06]  /*93e0*/  MUFU.EX2 R238, R238 ;  /* 0x000000ee00ee7308 */ /* 0x000fec0000000800 */
[C---:B---3--:R-:W-:Y:S04]  /*93f0*/  HMMA.16816.F32 R44, R68.reuse, R72, R44 ;  /* 0x00000048442c723c */ /* 0x048fe8000000182c */
[----:B------:R-:W-:Y:S04]  /*9400*/  MUFU.EX2 R243, R243 ;  /* 0x000000f300f37308 */ /* 0x000fe80000000800 */
[C---:B------:R-:W-:Y:S01]  /*9410*/  HMMA.16816.F32 R48, R68.reuse, R74, R48 ;  /* 0x0000004a4430723c */ /* 0x040fe20000001830 */
[----:B------:R-:W3:Y:S05]  /*9420*/  LDSM.16.MT88.4 R72, [R212+0x1100] ;  /* 0x00110000d448783b */ /* 0x000eea0000004200 */
[----:B------:R-:W-:Y:S02]  /*9430*/  MUFU.EX2 R240, R240 ;  /* 0x000000f000f07308 */ /* 0x000fe40000000800 */
[C---:B----4-:R-:W-:Y:S08]  /*9440*/  HMMA.16816.F32 R52, R68.reuse, R76, R52 ;  /* 0x0000004c4434723c */ /* 0x050ff00000001834 */
[C---:B------:R-:W-:Y:S01]  /*9450*/  HMMA.16816.F32 R56, R68.reuse, R78, R56 ;  /* 0x0000004e4438723c */ /* 0x040fe20000001838 */
[----:B------:R-:W4:Y:S01]  /*9460*/  LDSM.16.MT88.4 R76, [R209+0x1100] ;  /* 0x00110000d14c783b */ /* 0x000f220000004200 */
[----:B------:R-:W-:Y:S06]  /*9470*/  MUFU.EX2 R239, R239 ;  /* 0x000000ef00ef7308 */ /* 0x000fec0000000800 */
[C---:B-----5:R-:W-:Y:S04]  /*9480*/  HMMA.16816.F32 R60, R68.reuse, R80, R60 ;  /* 0x00000050443c723c */ /* 0x060fe8000000183c */
[----:B------:R-:W-:Y:S04]  /*9490*/  MUFU.EX2 R156, R156 ;  /* 0x0000009c009c7308 */ /* 0x000fe80000000800 */
[----:B------:R-:W-:Y:S01]  /*94a0*/  HMMA.16816.F32 R64, R68, R82, R64 ;  /* 0x000000524440723c */ /* 0x000fe20000001840 */
[----:B------:R-:W5:Y:S05]  /*94b0*/  LDSM.16.MT88.4 R80, [R208+0x1100] ;  /* 0x00110000d050783b */ /* 0x000f6a0000004200 */
[----:B------:R-:W4:Y:S01]  /*94c0*/  MUFU.EX2 R159, R159 ;  /* 0x0000009f009f7308 */ /* 0x000f220000000800 */
[----:B------:R-:W-:Y:S01]  /*94d0*/  F2FP.PACK_AB R68, R160, R163 ;  /* 0x000000a3a044723e */ /* 0x000fe200000000ff */
[----:B------:R-:W-:Y:S01]  /*94e0*/  FADD.FTZ R163, R163, R138 ;  /* 0x0000008aa3a37221 */ /* 0x000fe20000010000 */
[----:B------:R-:W-:Y:S03]  /*94f0*/  F2FP.PACK_AB R70, R167, R162 ;  /* 0x000000a2a746723e */ /* 0x000fe600000000ff */
[----:B--2---:R-:W-:Y:S01]  /*9500*/  F2FP.PACK_AB R69, R187, R164 ;  /* 0x000000a4bb45723e */ /* 0x004fe200000000ff */
[----:B------:R-:W-:Y:S01]  /*9510*/  FADD.FTZ R164, R164, R3 ;  /* 0x00000003a4a47221 */ /* 0x000fe20000010000 */
[----:B-1----:R-:W-:Y:S01]  /*9520*/  F2FP.PACK_AB R71, R233, R186 ;  /* 0x000000bae947723e */ /* 0x002fe200000000ff */
[----:B------:R-:W-:Y:S01]  /*9530*/  FADD.FTZ R163, R160, R163 ;  /* 0x000000a3a0a37221 */ /* 0x000fe20000010000 */
[----:B------:R-:W-:Y:S01]  /*9540*/  MUFU.EX2 R146, R146 ;  /* 0x0000009200927308 */ /* 0x000fe20000000800 */
[----:B------:R-:W-:Y:S02]  /*9550*/  FADD.FTZ R187, R187, R164 ;  /* 0x000000a4bbbb7221 */ /* 0x000fe40000010000 */
[----:B------:R-:W-:Y:S02]  /*9560*/  FADD.FTZ R162, R162, R163 ;  /* 0x000000a3a2a27221 */ /* 0x000fe40000010000 */
[C---:B---3--:R-:W-:Y:S03]  /*9570*/  HMMA.16816.F32 R4, R68.reuse, R72, R4 ;  /* 0x000000484404723c */ /* 0x048fe60000001804 */
[----:B------:R-:W-:Y:S02]  /*9580*/  FADD.FTZ R186, R186, R187 ;  /* 0x000000bbbaba7221 */ /* 0x000fe40000010000 */
[----:B------:R-:W1:Y:S01]  /*9590*/  MUFU.EX2 R149, R149 ;  /* 0x0000009500957308 */ /* 0x000e620000000800 */
[----:B------:R-:W-:Y:S02]  /*95a0*/  FADD.FTZ R167, R167, R162 ;  /* 0x000000a2a7a77221 */ /* 0x000fe40000010000 */
[C---:B------:R-:W-:Y:S01]  /*95b0*/  HMMA.16816.F32 R8, R68.reuse, R74, R8 ;  /* 0x0000004a4408723c */ /* 0x040fe20000001808 */
[----:B------:R-:W2:Y:S03]  /*95c0*/  LDSM.16.MT88.4 R72, [R212+0x4100] ;  /* 0x00410000d448783b */ /* 0x000ea60000004200 */
[----:B----4-:R-:W-:Y:S01]  /*95d0*/  F2FP.PACK_AB R124, R159, R156 ;  /* 0x0000009c9f7c723e */ /* 0x010fe200000000ff */
[----:B------:R-:W-:Y:S02]  /*95e0*/  FADD.FTZ R233, R233, R186 ;  /* 0x000000bae9e97221 */ /* 0x000fe40000010000 */
[----:B------:R-:W-:Y:S01]  /*95f0*/  MUFU.EX2 R144, R144 ;  /* 0x0000009000907308 */ /* 0x000fe20000000800 */
[C---:B------:R-:W-:Y:S08]  /*9600*/  HMMA.16816.F32 R12, R68.reuse, R84, R12 ;  /* 0x00000054440c723c */ /* 0x040ff0000000180c */
[C---:B------:R-:W-:Y:S01]  /*9610*/  HMMA.16816.F32 R16, R68.reuse, R86, R16 ;  /* 0x000000564410723c */ /* 0x040fe20000001810 */
[----:B------:R-:W3:Y:S01]  /*9620*/  LDSM.16.MT88.4 R84, [R210+0x4100] ;  /* 0x00410000d254783b */ /* 0x000ee20000004200 */
[----:B------:R-:W4:Y:S02]  /*9630*/  MUFU.EX2 R139, R139 ;  /* 0x0000008b008b7308 */ /* 0x000f240000000800 */
[----:B-1----:R-:W-:Y:S04]  /*9640*/  F2FP.PACK_AB R126, R149, R146 ;  /* 0x00000092957e723e */ /* 0x002fe800000000ff */
[C---:B------:R-:W-:Y:S04]  /*9650*/  HMMA.16816.F32 R20, R68.reuse, R76, R20 ;  /* 0x0000004c4414723c */ /* 0x040fe80000001814 */
[----:B------:R-:W-:Y:S04]  /*9660*/  MUFU.EX2 R135, R135 ;  /* 0x0000008700877308 */ /* 0x000fe80000000800 */
[C---:B------:R-:W-:Y:S01]  /*9670*/  HMMA.16816.F32 R24, R68.reuse, R78, R24 ;  /* 0x0000004e4418723c */ /* 0x040fe20000001818 */
[----:B------:R-:W1:Y:S05]  /*9680*/  LDSM.16.MT88.4 R76, [R209+0x4100] ;  /* 0x00410000d14c783b */ /* 0x000e6a0000004200 */
[----:B------:R-:W3:Y:S02]  /*9690*/  MUFU.EX2 R134, R134 ;  /* 0x0000008600867308 */ /* 0x000ee40000000800 */
[C---:B-----5:R-:W-:Y:S04]  /*96a0*/  HMMA.16816.F32 R28, R68.reuse, R80, R28 ;  /* 0x00000050441c723c */ /* 0x060fe8000000181c */
[----:B----4-:R-:W-:Y:S04]  /*96b0*/  F2FP.PACK_AB R125, R139, R144 ;  /* 0x000000908b7d723e */ /* 0x010fe800000000ff */
[C---:B------:R-:W-:Y:S01]  /*96c0*/  HMMA.16816.F32 R32, R68.reuse, R82, R32 ;  /* 0x000000524420723c */ /* 0x040fe20000001820 */
[----:B------:R-:W4:Y:S07]  /*96d0*/  LDSM.16.MT88.4 R80, [R212+0x1900] ;  /* 0x00190000d450783b */ /* 0x000f2e0000004200 */
[C---:B--2---:R-:W-:Y:S04]  /*96e0*/  HMMA.16816.F32 R36, R68.reuse, R72, R36 ;  /* 0x000000484424723c */ /* 0x044fe80000001824 */
[----:B---3--:R-:W-:Y:S04]  /*96f0*/  F2FP.PACK_AB R127, R134, R135 ;  /* 0x00000087867f723e */ /* 0x008fe800000000ff */
[C---:B------:R-:W-:Y:S01]  /*9700*/  HMMA.16816.F32 R40, R68.reuse, R74, R40 ;  /* 0x0000004a4428723c */ /* 0x040fe20000001828 */
[----:B------:R-:W2:Y:S07]  /*9710*/  LDSM.16.MT88.4 R72, [R210+0x1900] ;  /* 0x00190000d248783b */ /* 0x000eae0000004200 */
[C---:B------:R-:W-:Y:S08]  /*9720*/  HMMA.16816.F32 R44, R68.reuse, R84, R44 ;  /* 0x00000054442c723c */ /* 0x040ff0000000182c */
[C---:B------:R-:W-:Y:S01]  /*9730*/  HMMA.16816.F32 R48, R68.reuse, R86, R48 ;  /* 0x000000564430723c */ /* 0x040fe20000001830 */
[----:B------:R-:W-:Y:S07]  /*9740*/  LDSM.16.MT88.4 R84, [R208+0x1900] ;  /* 0x00190000d054783b */ /* 0x000fee0000004200 */
[C---:B-1----:R-:W-:Y:S08]  /*9750*/  HMMA.16816.F32 R52, R68.reuse, R76, R52 ;  /* 0x0000004c4434723c */ /* 0x042ff00000001834 */
[C---:B------:R-:W-:Y:S01]  /*9760*/  HMMA.16816.F32 R56, R68.reuse, R78, R56 ;  /* 0x0000004e4438723c */ /* 0x040fe20000001838 */
[----:B------:R-:W1:Y:S07]  /*9770*/  LDSM.16.MT88.4 R76, [R209+0x1900] ;  /* 0x00190000d14c783b */ /* 0x000e6e0000004200 */
[C---:B------:R-:W-:Y:S08]  /*9780*/  HMMA.16816.F32 R60, R68.reuse, R88, R60 ;  /* 0x00000058443c723c */ /* 0x040ff0000000183c */
[----:B------:R-:W-:Y:S01]  /*9790*/  HMMA.16816.F32 R64, R68, R90, R64 ;  /* 0x0000005a4440723c */ /* 0x000fe20000001840 */
[----:B------:R-:W-:Y:S06]  /*97a0*/  LDSM.16.MT88.4 R88, [R209+0x4900] ;  /* 0x00490000d158783b */ /* 0x000fec0000004200 */
[----:B------:R-:W-:Y:S01]  /*97b0*/  F2FP.PACK_AB R68, R235, R234 ;  /* 0x000000eaeb44723e */ /* 0x000fe200000000ff */
[----:B------:R-:W-:Y:S01]  /*97c0*/  FADD.FTZ R234, R234, R167 ;  /* 0x000000a7eaea7221 */ /* 0x000fe20000010000 */
[----:B------:R-:W-:Y:S03]  /*97d0*/  F2FP.PACK_AB R70, R237, R236 ;  /* 0x000000eced46723e */ /* 0x000fe600000000ff */
[----:B------:R-:W-:Y:S01]  /*97e0*/  F2FP.PACK_AB R69, R243, R238 ;  /* 0x000000eef345723e */ /* 0x000fe200000000ff */
[----:B------:R-:W-:Y:S01]  /*97f0*/  FADD.FTZ R238, R238, R233 ;  /* 0x000000e9eeee7221 */ /* 0x000fe20000010000 */
[----:B------:R-:W-:Y:S01]  /*9800*/  F2FP.PACK_AB R71, R239, R240 ;  /* 0x000000f0ef47723e */ /* 0x000fe200000000ff */
[----:B------:R-:W-:Y:S02]  /*9810*/  FADD.FTZ R235, R235, R234 ;  /* 0x000000eaebeb7221 */ /* 0x000fe40000010000 */
[----:B------:R-:W-:Y:S02]  /*9820*/  FADD.FTZ R243, R243, R238 ;  /* 0x000000eef3f37221 */ /* 0x000fe40000010000 */
[----:B------:R-:W-:Y:S02]  /*9830*/  FADD.FTZ R236, R236, R235 ;  /* 0x000000ebecec7221 */ /* 0x000fe40000010000 */
[C---:B----4-:R-:W-:Y:S03]  /*9840*/  HMMA.16816.F32 R4, R68.reuse, R80, R4 ;  /* 0x000000504404723c */ /* 0x050fe60000001804 */
[----:B------:R-:W-:Y:S02]  /*9850*/  FADD.FTZ R240, R240, R243 ;  /* 0x000000f3f0f07221 */ /* 0x000fe40000010000 */
[----:B------:R-:W-:Y:S02]  /*9860*/  FADD.FTZ R237, R237, R236 ;  /* 0x000000eceded7221 */ /* 0x000fe40000010000 */
[----:B------:R-:W-:Y:S01]  /*9870*/  FADD.FTZ R239, R239, R240 ;  /* 0x000000f0efef7221 */ /* 0x000fe20000010000 */
[C---:B------:R-:W-:Y:S01]  /*9880*/  HMMA.16816.F32 R8, R68.reuse, R82, R8 ;  /* 0x000000524408723c */ /* 0x040fe20000001808 */
[----:B------:R-:W3:Y:S03]  /*9890*/  LDSM.16.MT88.4 R80, [R212+0x4900] ;  /* 0x00490000d450783b */ /* 0x000ee60000004200 */
[----:B------:R-:W-:Y:S04]  /*98a0*/  FADD.FTZ R2, R166, R239 ;  /* 0x000000efa6027221 */ /* 0x000fe80000010000 */
[C---:B--2---:R-:W-:Y:S04]  /*98b0*/  HMMA.16816.F32 R12, R68.reuse, R72, R12 ;  /* 0x00000048440c723c */ /* 0x044fe8000000180c */
[----:B------:R-:W-:Y:S04]  /*98c0*/  FADD.FTZ R2, R165, R2 ;  /* 0x00000002a5027221 */ /* 0x000fe80000010000 */
[C---:B------:R-:W-:Y:S01]  /*98d0*/  HMMA.16816.F32 R16, R68.reuse, R74, R16 ;  /* 0x0000004a4410723c */ /* 0x040fe20000001810 */
[----:B------:R-:W2:Y:S03]  /*98e0*/  LDSM.16.MT88.4 R72, [R210+0x4900] ;  /* 0x00490000d248783b */ /* 0x000ea60000004200 */
[----:B------:R-:W-:Y:S02]  /*98f0*/  FADD.FTZ R3, R161, R2 ;  /* 0x00000002a1037221 */ /* 0x000fe40000010000 */
[----:B------:R-:W-:Y:S02]  /*9900*/  IMAD.MOV.U32 R2, RZ, RZ, R116 ;  /* 0x000000ffff027224 */ /* 0x000fe400078e0074 */
[C---:B-1----:R-:W-:Y:S04]  /*9910*/  HMMA.16816.F32 R20, R68.reuse, R76, R20 ;  /* 0x0000004c4414723c */ /* 0x042fe80000001814 */
[----:B------:R-:W-:Y:S04]  /*9920*/  FADD.FTZ R3, R192, R3 ;  /* 0x00000003c0037221 */ /* 0x000fe80000010000 */
[C---:B------:R-:W-:Y:S01]  /*9930*/  HMMA.16816.F32 R24, R68.reuse, R78, R24 ;  /* 0x0000004e4418723c */ /* 0x040fe20000001818 */
[----:B------:R-:W1:Y:S03]  /*9940*/  LDSM.16.MT88.4 R76, [R212+0x2100] ;  /* 0x00210000d44c783b */ /* 0x000e660000004200 */
[----:B------:R-:W-:Y:S02]  /*9950*/  FADD.FTZ R144, R144, R3 ;  /* 0x0000000390907221 */ /* 0x000fe40000010000 */
[----:B------:R-:W-:Y:S02]  /*9960*/  IMAD.MOV.U32 R3, RZ, RZ, R0 ;  /* 0x000000ffff037224 */ /* 0x000fe400078e0000 */
[C---:B------:R-:W-:Y:S04]  /*9970*/  HMMA.16816.F32 R28, R68.reuse, R84, R28 ;  /* 0x00000054441c723c */ /* 0x040fe8000000181c */
[----:B------:R-:W-:Y:S04]  /*9980*/  FADD.FTZ R144, R139, R144 ;  /* 0x000000908b907221 */ /* 0x000fe80000010000 */
[C---:B------:R-:W-:Y:S01]  /*9990*/  HMMA.16816.F32 R32, R68.reuse, R86, R32 ;  /* 0x000000564420723c */ /* 0x040fe20000001820 */
[----:B------:R-:W-:Y:S03]  /*99a0*/  LDSM.16.MT88.4 R84, [R208+0x2100] ;  /* 0x00210000d054783b */ /* 0x000fe60000004200 */
[----:B------:R-:W-:Y:S04]  /*99b0*/  FADD.FTZ R135, R135, R144 ;  /* 0x0000009087877221 */ /* 0x000fe80000010000 */
[C---:B---3--:R-:W-:Y:S04]  /*99c0*/  HMMA.16816.F32 R36, R68.reuse, R80, R36 ;  /* 0x000000504424723c */ /* 0x048fe80000001824 */
[----:B------:R-:W-:Y:S04]  /*99d0*/  FADD.FTZ R225, R134, R135 ;  /* 0x0000008786e17221 */ /* 0x000fe80000010000 */
[C---:B------:R-:W-:Y:S01]  /*99e0*/  HMMA.16816.F32 R40, R68.reuse, R82, R40 ;  /* 0x000000524428723c */ /* 0x040fe20000001828 */
[----:B------:R-:W3:Y:S07]  /*99f0*/  LDSM.16.MT88.4 R80, [R210+0x2100] ;  /* 0x00210000d250783b */ /* 0x000eee0000004200 */
[C---:B--2---:R-:W-:Y:S08]  /*9a00*/  HMMA.16816.F32 R44, R68.reuse, R72, R44 ;  /* 0x00000048442c723c */ /* 0x044ff0000000182c */
[C---:B------:R-:W-:Y:S01]  /*9a10*/  HMMA.16816.F32 R48, R68.reuse, R74, R48 ;  /* 0x0000004a4430723c */ /* 0x040fe20000001830 */
[----:B------:R-:W2:Y:S07]  /*9a20*/  LDSM.16.MT88.4 R72, [R209+0x2100] ;  /* 0x00210000d148783b */ /* 0x000eae0000004200 */
        /* <DEDUP_REMOVED lines=11> */
[----:B------:R-:W-:Y:S02]  /*9ae0*/  F2FP.PACK_AB R71, R192, R161 ;  /* 0x000000a1c047723e */ /* 0x000fe400000000ff */
[----:B------:R-:W-:Y:S01]  /*9af0*/  IADD3 R192, R230, -0x1, RZ ;  /* 0xffffffffe6c07810 */ /* 0x000fe20007ffe0ff */
[----:B------:R-:W-:Y:S04]  /*9b00*/  FADD.FTZ R184, R184, R241 ;  /* 0x000000f1b8b87221 */ /* 0x000fe80000010000 */
[C---:B-1----:R-:W-:Y:S03]  /*9b10*/  HMMA.16816.F32 R4, R68.reuse, R76, R4 ;  /* 0x0000004c4404723c */ /* 0x042fe60000001804 */
[----:B------:R-:W-:Y:S02]  /*9b20*/  FADD.FTZ R245, R245, R184 ;  /* 0x000000b8f5f57221 */ /* 0x000fe40000010000 */
[----:B------:R-:W-:Y:S02]  /*9b30*/  IMAD.MOV.U32 R230, RZ, RZ, R192 ;  /* 0x000000ffffe67224 */ /* 0x000fe400078e00c0 */
[----:B------:R-:W-:Y:S01]  /*9b40*/  FADD.FTZ R156, R156, R245 ;  /* 0x000000f59c9c7221 */ /* 0x000fe20000010000 */
[C---:B------:R-:W-:Y:S01]  /*9b50*/  HMMA.16816.F32 R8, R68.reuse, R78, R8 ;  /* 0x0000004e4408723c */ /* 0x040fe20000001808 */
[----:B------:R-:W1:Y:S03]  /*9b60*/  LDSM.16.MT88.4 R76, [R212+0x5100] ;  /* 0x00510000d44c783b */ /* 0x000e660000004200 */
[----:B------:R-:W-:Y:S04]  /*9b70*/  FADD.FTZ R159, R159, R156 ;  /* 0x0000009c9f9f7221 */ /* 0x000fe80000010000 */
[C---:B---3--:R-:W-:Y:S04]  /*9b80*/  HMMA.16816.F32 R12, R68.reuse, R80, R12 ;  /* 0x00000050440c723c */ /* 0x048fe8000000180c */
[----:B------:R-:W-:Y:S04]  /*9b90*/  FADD.FTZ R146, R146, R159 ;  /* 0x0000009f92927221 */ /* 0x000fe80000010000 */
[C---:B------:R-:W-:Y:S01]  /*9ba0*/  HMMA.16816.F32 R16, R68.reuse, R82, R16 ;  /* 0x000000524410723c */ /* 0x040fe20000001810 */
[----:B------:R-:W3:Y:S03]  /*9bb0*/  LDSM.16.MT88.4 R80, [R210+0x5100] ;  /* 0x00510000d250783b */ /* 0x000ee60000004200 */
[----:B------:R-:W-:Y:S04]  /*9bc0*/  FADD.FTZ R224, R149, R146 ;  /* 0x0000009295e07221 */ /* 0x000fe80000010000 */
[C---:B--2---:R-:W-:Y:S08]  /*9bd0*/  HMMA.16816.F32 R20, R68.reuse, R72, R20 ;  /* 0x000000484414723c */ /* 0x044ff00000001814 */
[C---:B------:R-:W-:Y:S01]  /*9be0*/  HMMA.16816.F32 R24, R68.reuse, R74, R24 ;  /* 0x0000004a4418723c */ /* 0x040fe20000001818 */
[----:B------:R-:W2:Y:S07]  /*9bf0*/  LDSM.16.MT88.4 R72, [R208+0x5100] ;  /* 0x00510000d048783b */ /* 0x000eae0000004200 */
[C---:B------:R-:W-:Y:S08]  /*9c00*/  HMMA.16816.F32 R28, R68.reuse, R84, R28 ;  /* 0x00000054441c723c */ /* 0x040ff0000000181c */
[C---:B------:R-:W-:Y:S01]  /*9c10*/  HMMA.16816.F32 R32, R68.reuse, R86, R32 ;  /* 0x000000564420723c */ /* 0x040fe20000001820 */
[----:B------:R-:W4:Y:S07]  /*9c20*/  LDSM.16.MT88.4 R84, [R208+0x2900] ;  /* 0x00290000d054783b */ /* 0x000f2e0000004200 */
[C---:B-1----:R-:W-:Y:S08]  /*9c30*/  HMMA.16816.F32 R36, R68.reuse, R76, R36 ;  /* 0x0000004c4424723c */ /* 0x042ff00000001824 */
[C---:B------:R-:W-:Y:S01]  /*9c40*/  HMMA.16816.F32 R40, R68.reuse, R78, R40 ;  /* 0x0000004e4428723c */ /* 0x040fe20000001828 */
[----:B------:R-:W1:Y:S07]  /*9c50*/  LDSM.16.MT88.4 R76, [R212+0x5900] ;  /* 0x00590000d44c783b */ /* 0x000e6e0000004200 */
[C---:B---3--:R-:W-:Y:S08]  /*9c60*/  HMMA.16816.F32 R44, R68.reuse, R80, R44 ;  /* 0x00000050442c723c */ /* 0x048ff0000000182c */
[C---:B------:R-:W-:Y:S08]  /*9c70*/  HMMA.16816.F32 R48, R68.reuse, R82, R48 ;  /* 0x000000524430723c */ /* 0x040ff00000001830 */
[C---:B------:R-:W-:Y:S08]  /*9c80*/  HMMA.16816.F32 R52, R68.reuse, R88, R52 ;  /* 0x000000584434723c */ /* 0x040ff00000001834 */
[C---:B------:R-:W-:Y:S08]  /*9c90*/  HMMA.16816.F32 R56, R68.reuse, R90, R56 ;  /* 0x0000005a4438723c */ /* 0x040ff00000001838 */
[C---:B--2---:R-:W-:Y:S08]  /*9ca0*/  HMMA.16816.F32 R60, R68.reuse, R72, R60 ;  /* 0x00000048443c723c */ /* 0x044ff0000000183c */
[----:B------:R-:W-:Y:S01]  /*9cb0*/  HMMA.16816.F32 R64, R68, R74, R64 ;  /* 0x0000004a4440723c */ /* 0x000fe20000001840 */
[----:B------:R-:W2:Y:S07]  /*9cc0*/  LDSM.16.MT88.4 R68, [R210+0x5900] ;  /* 0x00590000d244783b */ /* 0x000eae0000004200 */
[C---:B------:R-:W-:Y:S01]  /*9cd0*/  HMMA.16816.F32 R112, R124.reuse, R108, R4 ;  /* 0x0000006c7c70723c */ /* 0x040fe20000001804 */
[----:B------:R-:W3:Y:S07]  /*9ce0*/  LDSM.16.MT88.4 R4, [R209+0x5900] ;  /* 0x00590000d104783b */ /* 0x000eee0000004200 */
[C---:B------:R-:W-:Y:S01]  /*9cf0*/  HMMA.16816.F32 R108, R124.reuse, R110, R8 ;  /* 0x0000006e7c6c723c */ /* 0x040fe20000001808 */
[----:B------:R-:W5:Y:S07]  /*9d00*/  LDSM.16.MT88.4 R8, [R208+0x5900] ;  /* 0x00590000d008783b */ /* 0x000f6e0000004200 */
[C---:B------:R-:W-:Y:S08]  /*9d10*/  HMMA.16816.F32 R104, R124.reuse, R100, R12 ;  /* 0x000000647c68723c */ /* 0x040ff0000000180c */
[C---:B------:R-:W-:Y:S08]  /*9d20*/  HMMA.16816.F32 R100, R124.reuse, R102, R16 ;  /* 0x000000667c64723c */ /* 0x040ff00000001810 */
[C---:B------:R-:W-:Y:S08]  /*9d30*/  HMMA.16816.F32 R96, R124.reuse, R92, R20 ;  /* 0x0000005c7c60723c */ /* 0x040ff00000001814 */
[C---:B------:R-:W-:Y:S08]  /*9d40*/  HMMA.16816.F32 R92, R124.reuse, R94, R24 ;  /* 0x0000005e7c5c723c */ /* 0x040ff00000001818 */
[C---:B----4-:R-:W-:Y:S08]  /*9d50*/  HMMA.16816.F32 R88, R124.reuse, R84, R28 ;  /* 0x000000547c58723c */ /* 0x050ff0000000181c */
[C---:B------:R-:W-:Y:S08]  /*9d60*/  HMMA.16816.F32 R84, R124.reuse, R86, R32 ;  /* 0x000000567c54723c */ /* 0x040ff00000001820 */
[C---:B-1----:R-:W-:Y:S08]  /*9d70*/  HMMA.16816.F32 R80, R124.reuse, R76, R36 ;  /* 0x0000004c7c50723c */ /* 0x042ff00000001824 */
[C---:B------:R-:W-:Y:S08]  /*9d80*/  HMMA.16816.F32 R76, R124.reuse, R78, R40 ;  /* 0x0000004e7c4c723c */ /* 0x040ff00000001828 */
[C---:B--2---:R-:W-:Y:S08]  /*9d90*/  HMMA.16816.F32 R72, R124.reuse, R68, R44 ;  /* 0x000000447c48723c */ /* 0x044ff0000000182c */
[C---:B------:R-:W-:Y:S08]  /*9da0*/  HMMA.16816.F32 R68, R124.reuse, R70, R48 ;  /* 0x000000467c44723c */ /* 0x040ff00000001830 */
[C---:B---3--:R-:W-:Y:S08]  /*9db0*/  HMMA.16816.F32 R52, R124.reuse, R4, R52 ;  /* 0x000000047c34723c */ /* 0x048ff00000001834 */
[C---:B------:R-:W-:Y:S08]  /*9dc0*/  HMMA.16816.F32 R56, R124.reuse, R6, R56 ;  /* 0x000000067c38723c */ /* 0x040ff00000001838 */
[C---:B-----5:R-:W-:Y:S08]  /*9dd0*/  HMMA.16816.F32 R60, R124.reuse, R8, R60 ;  /* 0x000000087c3c723c */ /* 0x060ff0000000183c */
[----:B------:R-:W-:Y:S01]  /*9de0*/  HMMA.16816.F32 R64, R124, R10, R64 ;  /* 0x0000000a7c40723c */ /* 0x000fe20000001840 */
[----:B------:R-:W-:-:S07]  /*9df0*/  @P0 BRA `(.L_x_42) ;  /* 0xffffbda000000947 */ /* 0x000fce000383ffff */
.L_x_33:
[----:B------:R-:W1:Y:S01]  /*9e00*/  S2UR UR7, SR_CTAID.X ;  /* 0x00000000000779c3 */ /* 0x000e620000002500 */
[----:B------:R-:W-:Y:S01]  /*9e10*/  ULDC.64 UR4, c[0x0][0x2c8] ;  /* 0x0000b20000047ab9 */ /* 0x000fe20000000a00 */
[----:B------:R-:W-:Y:S01]  /*9e20*/  PLOP3.LUT P0, PT, PT, PT, UP2, 0x40, 0x0 ;  /* 0x000000000000781c */ /* 0x000fe20003f0e828 */
[----:B-1----:R-:W-:-:S04]  /*9e30*/  ULEA UR7, UR7, 0x7f, 0x7 ;  /* 0x0000007f07077891 */ /* 0x002fc8000f8e383f */
[----:B------:R-:W-:-:S03]  /*9e40*/  UIMAD.WIDE.U32 UR18, UR7, UR4, URZ ;  /* 0x00000004071272a5 */ /* 0x000fc6000f8e003f */
[----:B------:R-:W-:Y:S02]  /*9e50*/  ULDC UR4, c[0x0][0x168] ;  /* 0x00005a0000047ab9 */ /* 0x000fe40000000800 */
[----:B------:R-:W-:Y:S02]  /*9e60*/  UIADD3 UR4, -UR4, 0x1, URZ ;  /* 0x0000000104047890 */ /* 0x000fe4000fffe13f */
[----:B------:R-:W-:-:S03]  /*9e70*/  @UP3 USHF.R.U32.HI UR7, URZ, UR5, UR19 ;  /* 0x000000053f073299 */ /* 0x000fc60008011613 */
[----:B------:R-:W-:Y:S02]  /*9e80*/  ULDC UR5, c[0x0][0x1d0] ;  /* 0x0000740000057ab9 */ /* 0x000fe40000000800 */
[----:B------:R-:W-:-:S03]  /*9e90*/  UIADD3 UR5, UR7, UR5, UR4 ;  /* 0x0000000507057290 */ /* 0x000fc6000fffe004 */
[----:B------:R-:W-:Y:S02]  /*9ea0*/  ULDC UR4, c[0x0][0x324] ;  /* 0x0000c90000047ab9 */ /* 0x000fe40000000800 */
[----:B------:R-:W-:-:S06]  /*9eb0*/  UIADD3 UR4, UR5, -UR4, URZ ;  /* 0x8000000405047290 */ /* 0x000fcc000fffe03f */
        /* <DEDUP_REMOVED lines=12> */
.L_x_44:
[----:B------:R-:W-:-:S04]  /*9f80*/  MOV R2, c[0x0][0x32c] ;  /* 0x0000cb0000027a02 */ /* 0x000fc80000000f00 */
[----:B------:R-:W-:-:S13]  /*9f90*/  ISETP.NE.AND P0, PT, R2, 0x1, PT ;  /* 0x000000010200780c */ /* 0x000fda0003f05270 */
[----:B------:R-:W-:-:S05]  /*9fa0*/  @P0 IMAD.HI.U32 R2, R4, c[0x0][0x330], RZ ;  /* 0x0000cc0004020a27 */ /* 0x000fca00078e00ff */
[----:B------:R-:W-:-:S05]  /*9fb0*/  @P0 SHF.R.U32.HI R4, RZ, c[0x0][0x334], R2 ;  /* 0x0000cd00ff040a19 */ /* 0x000fca0000011602 */
.L_x_45:
[----:B------:R-:W-:-:S05]  /*9fc0*/  IMAD R4, R4, c[0x0][0x32c], RZ ;  /* 0x0000cb0004047a24 */ /* 0x000fca00078e02ff */
[----:B------:R-:W-:-:S04]  /*9fd0*/  IMNMX R3, R3, R4, !PT ;  /* 0x0000000403037217 */ /* 0x000fc80007800200 */
.L_x_43:
[----:B------:R-:W-:-:S05]  /*9fe0*/  IADD3 R3, R3, 0x5f, RZ ;  /* 0x0000005f03037810 */ /* 0x000fca0007ffe0ff */
[----:B------:R-:W-:-:S05]  /*9ff0*/  IMAD.HI R3, R3, 0x2aaaaaab, RZ ;  /* 0x2aaaaaab03037827 */ /* 0x000fca00078e02ff */
[----:B------:R-:W-:-:S04]  /*a000*/  SHF.R.U32.HI R2, RZ, 0x1f, R3 ;  /* 0x0000001fff027819 */ /* 0x000fc80000011603 */
[----:B------:R-:W-:-:S04]  /*a010*/  LEA.HI.SX32 R2, R3, R2, 0x1c ;  /* 0x0000000203027211 */ /* 0x000fc800078fe2ff */
[----:B------:R-:W-:-:S04]  /*a020*/  IMNMX R233, R215, R2, !PT ;  /* 0x00000002d7e97217 */ /* 0x000fc80007800200 */
[----:B------:R-:W-:-:S13]  /*a030*/  ISETP.GE.AND P0, PT, R192, R233, PT ;  /* 0x000000e9c000720c */ /* 0x000fda0003f06270 */
[----:B------:R-:W-:Y:S05]  /*a040*/  @!P0 BRA `(.L_x_46) ;  /* 0x00002f7000008947 */ /* 0x000fea0003800000 */
[----:B------:R-:W-:Y:S01]  /*a050*/  MOV R119, R116 ;  /* 0x0000007400777202 */ /* 0x000fe20000000f00 */
[----:B------:R-:W-:Y:S01]  /*a060*/  IMAD.MOV.U32 R232, RZ, RZ, R192 ;  /* 0x000000ffffe87224 */ /* 0x000fe200078e00c0 */
[----:B------:R-:W-:Y:S01]  /*a070*/  MOV R3, R0 ;  /* 0x0000000000037202 */ /* 0x000fe20000000f00 */
[----:B------:R-:W-:Y:S01]  /*a080*/  IMAD.MOV.U32 R230, RZ, RZ, c[0x0][0x1e4] ;  /* 0x00007900ffe67624 */ /* 0x000fe200078e00ff */
[----:B------:R-:W-:Y:S02]  /*a090*/  MOV R231, c[0x0][0x1e0] ;  /* 0x0000780000e77a02 */ /* 0x000fe40000000f00 */
.L_x_47:
[----:B------:R-:W-:Y:S04]  /*a0a0*/  DEPBAR.LE SB0, 0x0 ;  /* 0x000080000000791a */ /* 0x000fe80000000000 */
[----:B------:R-:W-:Y:S01]  /*a0b0*/  BAR.SYNC.DEFER_BLOCKING 0x0 ;  /* 0x0000000000007b1d */ /* 0x000fe20000010000 */
[----:B------:R-:W-:Y:S11]  /*a0c0*/  ISETP.GT.AND P6, PT, R215, R232, PT ;  /* 0x000000e8d700720c */ /* 0x000ff60003fc4270 */
[----:B------:R-:W-:Y:S02]  /*a0d0*/  @!UPT UIADD3 URZ, URZ, URZ, URZ ;  /* 0x0000003f3f3ff290 */ /* 0x000fe4000fffe03f */
[----:B------:R-:W-:Y:S01]  /*a0e0*/  @!P6 SHF.R.S32.HI R39, RZ, 0x1f, R232 ;  /* 0x0000001fff27e819 */ /* 0x000fe200000114e8 */
[C---:B------:R-:W-:Y:S01]  /*a0f0*/  @!P6 IMAD.WIDE.U32 R36, R232.reuse, c[0x0][0x208], RZ ;  /* 0x00008200e824ea25 */ /* 0x040fe200078e00ff */
[----:B------:R-:W-:Y:S02]  /*a100*/  @!P6 MOV R44, R226 ;  /* 0x000000e2002ce202 */ /* 0x000fe40000000f00 */
[----:B------:R-:W-:Y:S01]  /*a110*/  @!P6 MOV R45, R229 ;  /* 0x000000e5002de202 */ /* 0x000fe20000000f00 */
[----:B------:R-:W-:Y:S04]  /*a120*/  @!P6 IMAD R39, R39, c[0x0][0x208], RZ ;  /* 0x000082002727ea24 */ /* 0x000fe800078e02ff */
[----:B------:R-:W-:Y:S01]  /*a130*/  @!P6 IMAD R39, R232, c[0x0][0x20c], R39 ;  /* 0x00008300e827ea24 */ /* 0x000fe200078e0227 */
[----:B------:R-:W1:Y:S01]  /*a140*/  LDSM.16.M88.4 R8, [R214+0x8100] ;  /* 0x00810000d608783b */ /* 0x000e620000000200 */
[----:B------:R-:W-:Y:S03]  /*a150*/  @!P6 IMAD.WIDE.U32 R44, R36, 0x60, R44 ;  /* 0x00000060242ce825 */ /* 0x000fe600078e002c */
[----:B------:R-:W-:Y:S02]  /*a160*/  @!P6 IADD3 R0, R37, R39, RZ ;  /* 0x000000272500e210 */ /* 0x000fe40007ffe0ff */
[----:B------:R-:W-:Y:S02]  /*a170*/  @!P6 SHF.L.U32 R162, R44, 0x1, RZ ;  /* 0x000000012ca2e819 */ /* 0x000fe400000006ff */
[----:B------:R-:W2:Y:S01]  /*a180*/  LDSM.16.M88.4 R16, [R214+0x8900] ;  /* 0x00890000d610783b */ /* 0x000ea20000000200 */
[----:B------:R-:W-:Y:S01]  /*a190*/  @!P6 IMAD R0, R0, 0x60, RZ ;  /* 0x000000600000e824 */ /* 0x000fe200078e02ff */
[C---:B------:R-:W-:Y:S02]  /*a1a0*/  @!P6 IADD3 R160, P5, R162.reuse, 0x80, RZ ;  /* 0x00000080a2a0e810 */ /* 0x040fe40007fbe0ff */
[----:B------:R-:W-:Y:S02]  /*a1b0*/  @!P6 IADD3 R162, P0, R162, c[0x0][0x1f8], RZ ;  /* 0x00007e00a2a2ea10 */ /* 0x000fe40007f1e0ff */
[----:B------:R-:W-:Y:S02]  /*a1c0*/  @!P6 IADD3 R160, P2, R160, c[0x0][0x1f8], RZ ;  /* 0x00007e00a0a0ea10 */ /* 0x000fe40007f5e0ff */
[----:B------:R-:W3:Y:S01]  /*a1d0*/  LDSM.16.M88.4 R24, [R214+0x9100] ;  /* 0x00910000d618783b */ /* 0x000ee20000000200 */
[----:B------:R-:W-:Y:S02]  /*a1e0*/  @!P6 IADD3 R164, P1, R162, UR12, RZ ;  /* 0x0000000ca2a4ec10 */ /* 0x000fe4000ff3e0ff */
[----:B------:R-:W-:Y:S04]  /*a1f0*/  @!P6 IADD3 R0, R45, R0, RZ ;  /* 0x000000002d00e210 */ /* 0x000fe80007ffe0ff */
[----:B------:R-:W-:Y:S01]  /*a200*/  @!P6 SHF.L.U64.HI R0, R44, 0x1, R0 ;  /* 0x000000012c00e819 */ /* 0x000fe20000010200 */
[----:B------:R-:W4:Y:S03]  /*a210*/  LDSM.16.M88.4 R32, [R214+0x9900] ;  /* 0x00990000d620783b */ /* 0x000f260000000200 */
[----:B------:R-:W-:Y:S02]  /*a220*/  @!P6 IADD3.X R163, R0, c[0x0][0x1fc], RZ, P0, !PT ;  /* 0x00007f0000a3ea10 */ /* 0x000fe400007fe4ff */
[----:B------:R-:W-:Y:S02]  /*a230*/  @!P6 IADD3.X R161, RZ, c[0x0][0x1fc], R0, P2, P5 ;  /* 0x00007f00ffa1ea10 */ /* 0x000fe400017ea400 */
[----:B------:R-:W-:Y:S01]  /*a240*/  @!P6 IADD3.X R165, R163, UR17, RZ, P1, !PT ;  /* 0x00000011a3a5ec10 */ /* 0x000fe20008ffe4ff */
[----:B------:R-:W5:Y:S01]  /*a250*/  LDSM.16.M88.4 R40, [R214+0xa100] ;  /* 0x00a10000d628783b */ /* 0x000f620000000200 */
[----:B------:R-:W-:Y:S02]  /*a260*/  @!P6 IADD3 R116, P0, R164, UR12, RZ ;  /* 0x0000000ca474ec10 */ /* 0x000fe4000ff1e0ff */
[C---:B------:R-:W-:Y:S02]  /*a270*/  ISETP.GT.AND P5, PT, R232.reuse, R215, PT ;  /* 0x000000d7e800720c */ /* 0x040fe40003fa4270 */
[----:B------:R-:W-:Y:S01]  /*a280*/  @!P6 IADD3.X R117, R165, UR17, RZ, P0, !PT ;  /* 0x00000011a575ec10 */ /* 0x000fe200087fe4ff */
[C---:B-1----:R-:W-:Y:S02]  /*a290*/  HMMA.16816.F32 R4, R120.reuse, R8, RZ ;  /* 0x000000087804723c */ /* 0x042fe400000018ff */
[----:B------:R-:W1:Y:S06]  /*a2a0*/  LDSM.16.M88.4 R48, [R214+0xa900] ;  /* 0x00a90000d630783b */ /* 0x000e6c0000000200 */
[C---:B------:R-:W-:Y:S02]  /*a2b0*/  HMMA.16816.F32 R8, R120.reuse, R10, RZ ;  /* 0x0000000a7808723c */ /* 0x040fe400000018ff */
[----:B------:R-:W1:Y:S06]  /*a2c0*/  LDSM.16.M88.4 R124, [R213] ;  /* 0x00000000d57c783b */ /* 0x000e6c0000000200 */
[C---:B--2---:R-:W-:Y:S02]  /*a2d0*/  HMMA.16816.F32 R12, R120.reuse, R16, RZ ;  /* 0x00000010780c723c */ /* 0x044fe400000018ff */
[----:B------:R-:W2:Y:S06]  /*a2e0*/  LDSM.16.M88.4 R128, [R207] ;  /* 0x00000000cf80783b */ /* 0x000eac0000000200 */
[C---:B------:R-:W-:Y:S02]  /*a2f0*/  HMMA.16816.F32 R16, R120.reuse, R18, RZ ;  /* 0x000000127810723c */ /* 0x040fe400000018ff */
[----:B------:R-:W1:Y:S06]  /*a300*/  LDSM.16.M88.4 R132, [R206] ;  /* 0x00000000ce84783b */ /* 0x000e6c0000000200 */
[C---:B---3--:R-:W-:Y:S02]  /*a310*/  HMMA.16816.F32 R20, R120.reuse, R24, RZ ;  /* 0x000000187814723c */ /* 0x048fe400000018ff */
[----:B------:R-:W3:Y:S06]  /*a320*/  LDSM.16.M88.4 R136, [R205] ;  /* 0x00000000cd88783b */ /* 0x000eec0000000200 */
[C---:B------:R-:W-:Y:S02]  /*a330*/  HMMA.16816.F32 R24, R120.reuse, R26, RZ ;  /* 0x0000001a7818723c */ /* 0x040fe400000018ff */
[----:B------:R-:W2:Y:S06]  /*a340*/  LDSM.16.M88.4 R144, [R204] ;  /* 0x00000000cc90783b */ /* 0x000eac0000000200 */
[C---:B----4-:R-:W-:Y:S02]  /*a350*/  HMMA.16816.F32 R28, R120.reuse, R32, RZ ;  /* 0x00000020781c723c */ /* 0x050fe400000018ff */
[----:B------:R-:W4:Y:S06]  /*a360*/  LDSM.16.M88.4 R148, [R203] ;  /* 0x00000000cb94783b */ /* 0x000f2c0000000200 */
[C---:B------:R-:W-:Y:S02]  /*a370*/  HMMA.16816.F32 R32, R120.reuse, R34, RZ ;  /* 0x000000227820723c */ /* 0x040fe400000018ff */
[----:B------:R-:W-:Y:S01]  /*a380*/  @!PT LDS RZ, [RZ] ;  /* 0x00000000fffff984 */ /* 0x000fe20000000800 */
[----:B------:R-:W-:Y:S01]  /*a390*/  @!PT LDS RZ, [RZ] ;  /* 0x00000000fffff984 */ /* 0x000fe20000000800 */
[----:B------:R-:W-:Y:S01]  /*a3a0*/  @!PT LDS RZ, [RZ] ;  /* 0x00000000fffff984 */ /* 0x000fe20000000800 */
[----:B------:R2:W-:Y:S06]  /*a3b0*/  @!P6 LDGSTS.E.BYPASS.LTC128B.128 [R216+0x100], [R162.64], !P4 ;  /* 0x00100000a2d8efae */ /* 0x0005ec000e101d4e */
[C---:B-----5:R-:W-:Y:S02]  /*a3c0*/  HMMA.16816.F32 R36, R120.reuse, R40, RZ ;  /* 0x000000287824723c */ /* 0x060fe400000018ff */
[----:B------:R5:W-:Y:S06]  /*a3d0*/  @!P6 LDGSTS.E.BYPASS.LTC128B.128 [R216+0x3100], [R160.64], !P3 ;  /* 0x03100000a0d8efae */ /* 0x000bec000d901d4e */
[C---:B------:R-:W-:Y:S02]  /*a3e0*/  HMMA.16816.F32 R40, R120.reuse, R42, RZ ;  /* 0x0000002a7828723c */ /* 0x040fe400000018ff */
[----:B------:R2:W-:Y:S06]  /*a3f0*/  @!P6 LDGSTS.E.BYPASS.LTC128B.128 [R216+0x1100], [R164.64], !P4 ;  /* 0x01100000a4d8efae */ /* 0x0005ec000e101d4e */
[C---:B-1----:R-:W-:Y:S02]  /*a400*/  HMMA.16816.F32 R44, R120.reuse, R48, RZ ;  /* 0x00000030782c723c */ /* 0x042fe400000018ff */
[----:B------:R1:W-:Y:S06]  /*a410*/  @!P6 LDGSTS.E.BYPASS.LTC128B.128 [R216+0x4100], [R164.64+0x80], !P3 ;  /* 0x04100080a4d8efae */ /* 0x0003ec000d901d4e */
[----:B------:R-:W-:Y:S02]  /*a420*/  HMMA.16816.F32 R48, R120, R50, RZ ;  /* 0x000000327830723c */ /* 0x000fe400000018ff */
[----:B------:R1:W-:Y:S06]  /*a430*/  @!P6 LDGSTS.E.BYPASS.LTC128B.128 [R216+0x2100], [R116.64], !P4 ;  /* 0x0210000074d8efae */ /* 0x0003ec000e101d4e */
[C---:B------:R-:W-:Y:S02]  /*a440*/  HMMA.16816.F32 R4, R140.reuse, R124, R4 ;  /* 0x0000007c8c04723c */ /* 0x040fe40000001804 */
[----:B------:R1:W-:Y:S06]  /*a450*/  @!P6 LDGSTS.E.BYPASS.LTC128B.128 [R216+0x5100], [R116.64+0x80], !P3 ;  /* 0x0510008074d8efae */ /* 0x0003ec000d901d4e */
[C---:B------:R-:W-:Y:S02]  /*a460*/  HMMA.16816.F32 R8, R140.reuse, R126, R8 ;  /* 0x0000007e8c08723c */ /* 0x040fe40000001808 */
[----:B------:R-:W1:Y:S06]  /*a470*/  LDSM.16.M88.4 R156, [R211+0x8100] ;  /* 0x00810000d39c783b */ /* 0x000e6c0000000200 */
[C---:B--2---:R-:W-:Y:S02]  /*a480*/  HMMA.16816.F32 R12, R140.reuse, R128, R12 ;  /* 0x000000808c0c723c */ /* 0x044fe4000000180c */
[----:B------:R-:W0:Y:S06]  /*a490*/  LDGDEPBAR ;  /* 0x00000000000079af */ /* 0x000e2c0000000000 */
[C---:B------:R-:W-:Y:S02]  /*a4a0*/  HMMA.16816.F32 R16, R140.reuse, R130, R16 ;  /* 0x000000828c10723c */ /* 0x040fe40000001810 */
[----:B------:R-:W2:Y:S06]  /*a4b0*/  LDSM.16.M88.4 R124, [R211+0x8900] ;  /* 0x00890000d37c783b */ /* 0x000eac0000000200 */
[C---:B------:R-:W-:Y:S02]  /*a4c0*/  HMMA.16816.F32 R20, R140.reuse, R132, R20 ;  /* 0x000000848c14723c */ /* 0x040fe40000001814 */
[----:B------:R-:W2:Y:S06]  /*a4d0*/  LDSM.16.M88.4 R128, [R211+0x9100] ;  /* 0x00910000d380783b */ /* 0x000eac0000000200 */
[C---:B------:R-:W-:Y:S02]  /*a4e0*/  HMMA.16816.F32 R24, R140.reuse, R134, R24 ;  /* 0x000000868c18723c */ /* 0x040fe40000001818 */
[----:B-----5:R-:W5:Y:S06]  /*a4f0*/  LDSM.16.M88.4 R160, [R211+0x9900] ;  /* 0x00990000d3a0783b */ /* 0x020f6c0000000200 */
[C---:B---3--:R-:W-:Y:S02]  /*a500*/  HMMA.16816.F32 R28, R140.reuse, R136, R28 ;  /* 0x000000888c1c723c */ /* 0x048fe4000000181c */
[----:B-1----:R-:W1:Y:S06]  /*a510*/  LDSM.16.M88.4 R164, [R211+0xa100] ;  /* 0x00a10000d3a4783b */ /* 0x002e6c0000000200 */
[C---:B------:R-:W-:Y:S02]  /*a520*/  HMMA.16816.F32 R32, R140.reuse, R138, R32 ;  /* 0x0000008a8c20723c */ /* 0x040fe40000001820 */
[----:B------:R-:W3:Y:S06]  /*a530*/  LDSM.16.M88.4 R184, [R211+0xa900] ;  /* 0x00a90000d3b8783b */ /* 0x000eec0000000200 */
[C---:B------:R-:W-:Y:S02]  /*a540*/  HMMA.16816.F32 R36, R140.reuse, R144, R36 ;  /* 0x000000908c24723c */ /* 0x040fe40000001824 */
[----:B------:R-:W1:Y:S06]  /*a550*/  LDSM.16.M88.4 R132, [R202] ;  /* 0x00000000ca84783b */ /* 0x000e6c0000000200 */
[C---:B------:R-:W-:Y:S02]  /*a560*/  HMMA.16816.F32 R40, R140.reuse, R146, R40 ;  /* 0x000000928c28723c */ /* 0x040fe40000001828 */
[----:B------:R-:W1:Y:S06]  /*a570*/  LDSM.16.M88.4 R136, [R202+0x800] ;  /* 0x00080000ca88783b */ /* 0x000e6c0000000200 */
[C---:B----4-:R-:W-:Y:S02]  /*a580*/  HMMA.16816.F32 R44, R140.reuse, R148, R44 ;  /* 0x000000948c2c723c */ /* 0x050fe4000000182c */
[----:B------:R-:W4:Y:S06]  /*a590*/  LDSM.16.M88.4 R144, [R202+0x1000] ;  /* 0x00100000ca90783b */ /* 0x000f2c0000000200 */
[----:B------:R-:W-:Y:S02]  /*a5a0*/  HMMA.16816.F32 R48, R140, R150, R48 ;  /* 0x000000968c30723c */ /* 0x000fe40000001830 */
[----:B------:R-:W1:Y:S06]  /*a5b0*/  LDSM.16.M88.4 R148, [R202+0x1800] ;  /* 0x00180000ca94783b */ /* 0x000e6c0000000200 */
[C---:B------:R-:W-:Y:S02]  /*a5c0*/  HMMA.16816.F32 R4, R152.reuse, R156, R4 ;  /* 0x0000009c9804723c */ /* 0x040fe40000001804 */
[----:B------:R-:W-:Y:S06]  /*a5d0*/  LDSM.16.M88.4 R192, [R211+0xd900] ;  /* 0x00d90000d3c0783b */ /* 0x000fec0000000200 */
[C---:B------:R-:W-:Y:S02]  /*a5e0*/  HMMA.16816.F32 R8, R152.reuse, R158, R8 ;  /* 0x0000009e9808723c */ /* 0x040fe40000001808 */
[----:B------:R-:W1:Y:S06]  /*a5f0*/  LDSM.16.M88.4 R156, [R202+0x2000] ;  /* 0x00200000ca9c783b */ /* 0x000e6c0000000200 */
[C---:B--2---:R-:W-:Y:S08]  /*a600*/  HMMA.16816.F32 R12, R152.reuse, R124, R12 ;  /* 0x0000007c980c723c */ /* 0x044ff0000000180c */
[C---:B------:R-:W-:Y:S01]  /*a610*/  HMMA.16816.F32 R16, R152.reuse, R126, R16 ;  /* 0x0000007e9810723c */ /* 0x040fe20000001810 */
[----:B------:R-:W2:Y:S07]  /*a620*/  LDSM.16.M88.4 R124, [R202+0x2800] ;  /* 0x00280000ca7c783b */ /* 0x000eae0000000200 */
[C---:B------:R-:W-:Y:S08]  /*a630*/  HMMA.16816.F32 R20, R152.reuse, R128, R20 ;  /* 0x000000809814723c */ /* 0x040ff00000001814 */
[C---:B------:R-:W-:Y:S01]  /*a640*/  HMMA.16816.F32 R24, R152.reuse, R130, R24 ;  /* 0x000000829818723c */ /* 0x040fe20000001818 */
[----:B------:R-:W2:Y:S07]  /*a650*/  LDSM.16.M88.4 R128, [R214+0xb100] ;  /* 0x00b10000d680783b */ /* 0x000eae0000000200 */
[C---:B-----5:R-:W-:Y:S08]  /*a660*/  HMMA.16816.F32 R28, R152.reuse, R160, R28 ;  /* 0x000000a0981c723c */ /* 0x060ff0000000181c */
[C---:B------:R-:W-:Y:S01]  /*a670*/  HMMA.16816.F32 R32, R152.reuse, R162, R32 ;  /* 0x000000a29820723c */ /* 0x040fe20000001820 */
[----:B------:R-:W5:Y:S07]  /*a680*/  LDSM.16.M88.4 R160, [R214+0xb900] ;  /* 0x00b90000d6a0783b */ /* 0x000f6e0000000200 */
[C---:B-1----:R-:W-:Y:S08]  /*a690*/  HMMA.16816.F32 R36, R152.reuse, R164, R36 ;  /* 0x000000a49824723c */ /* 0x042ff00000001824 */
[C---:B------:R-:W-:Y:S01]  /*a6a0*/  HMMA.16816.F32 R40, R152.reuse, R166, R40 ;  /* 0x000000a69828723c */ /* 0x040fe20000001828 */
[----:B------:R-:W1:Y:S07]  /*a6b0*/  LDSM.16.M88.4 R164, [R214+0xc100] ;  /* 0x00c10000d6a4783b */ /* 0x000e6e0000000200 */
[C---:B---3--:R-:W-:Y:S08]  /*a6c0*/  HMMA.16816.F32 R44, R152.reuse, R184, R44 ;  /* 0x000000b8982c723c */ /* 0x048ff0000000182c */
[----:B------:R-:W-:Y:S01]  /*a6d0*/  HMMA.16816.F32 R48, R152, R186, R48 ;  /* 0x000000ba9830723c */ /* 0x000fe20000001830 */
[----:B------:R-:W3:Y:S07]  /*a6e0*/  LDSM.16.M88.4 R184, [R214+0xc900] ;  /* 0x00c90000d6b8783b */ /* 0x000eee0000000200 */
[C---:B------:R-:W-:Y:S08]  /*a6f0*/  HMMA.16816.F32 R4, R168.reuse, R132, R4 ;  /* 0x00000084a804723c */ /* 0x040ff00000001804 */
[C---:B------:R-:W-:Y:S01]  /*a700*/  HMMA.16816.F32 R8, R168.reuse, R134, R8 ;  /* 0x00000086a808723c */ /* 0x040fe20000001808 */
[----:B------:R-:W1:Y:S07]  /*a710*/  LDSM.16.M88.4 R132, [R214+0xd100] ;  /* 0x00d10000d684783b */ /* 0x000e6e0000000200 */
[C---:B------:R-:W-:Y:S08]  /*a720*/  HMMA.16816.F32 R12, R168.reuse, R136, R12 ;  /* 0x00000088a80c723c */ /* 0x040ff0000000180c */
[C---:B------:R-:W-:Y:S01]  /*a730*/  HMMA.16816.F32 R16, R168.reuse, R138, R16 ;  /* 0x0000008aa810723c */ /* 0x040fe20000001810 */
[----:B------:R-:W1:Y:S07]  /*a740*/  LDSM.16.M88.4 R136, [R214+0xd900] ;  /* 0x00d90000d688783b */ /* 0x000e6e0000000200 */
[C---:B----4-:R-:W-:Y:S08]  /*a750*/  HMMA.16816.F32 R20, R168.reuse, R144, R20 ;  /* 0x00000090a814723c */ /* 0x050ff00000001814 */
[C---:B------:R-:W-:Y:S01]  /*a760*/  HMMA.16816.F32 R24, R168.reuse, R146, R24 ;  /* 0x00000092a818723c */ /* 0x040fe20000001818 */
[----:B------:R-:W4:Y:S07]  /*a770*/  LDSM.16.M88.4 R144, [R201] ;  /* 0x00000000c990783b */ /* 0x000f2e0000000200 */
[C---:B------:R-:W-:Y:S08]  /*a780*/  HMMA.16816.F32 R28, R168.reuse, R148, R28 ;  /* 0x00000094a81c723c */ /* 0x040ff0000000181c */
[C---:B------:R-:W-:Y:S01]  /*a790*/  HMMA.16816.F32 R32, R168.reuse, R150, R32 ;  /* 0x00000096a820723c */ /* 0x040fe20000001820 */
[----:B------:R-:W1:Y:S07]  /*a7a0*/  LDSM.16.M88.4 R148, [R200] ;  /* 0x00000000c894783b */ /* 0x000e6e0000000200 */
[C---:B------:R-:W-:Y:S08]  /*a7b0*/  HMMA.16816.F32 R36, R168.reuse, R156, R36 ;  /* 0x0000009ca824723c */ /* 0x040ff00000001824 */
[C---:B------:R-:W-:Y:S01]  /*a7c0*/  HMMA.16816.F32 R40, R168.reuse, R158, R40 ;  /* 0x0000009ea828723c */ /* 0x040fe20000001828 */
[----:B------:R-:W-:Y:S07]  /*a7d0*/  LDSM.16.M88.4 R156, [R197] ;  /* 0x00000000c59c783b */ /* 0x000fee0000000200 */
[C---:B--2---:R-:W-:Y:S08]  /*a7e0*/  HMMA.16816.F32 R44, R168.reuse, R124, R44 ;  /* 0x0000007ca82c723c */ /* 0x044ff0000000182c */
[----:B------:R-:W-:Y:S01]  /*a7f0*/  HMMA.16816.F32 R48, R168, R126, R48 ;  /* 0x0000007ea830723c */ /* 0x000fe20000001830 */
[----:B------:R-:W2:Y:S07]  /*a800*/  LDSM.16.M88.4 R124, [R199] ;  /* 0x00000000c77c783b */ /* 0x000eae0000000200 */
[C---:B------:R-:W-:Y:S08]  /*a810*/  HMMA.16816.F32 R4, R172.reuse, R128, R4 ;  /* 0x00000080ac04723c */ /* 0x040ff00000001804 */
[C---:B------:R-:W-:Y:S01]  /*a820*/  HMMA.16816.F32 R8, R172.reuse, R130, R8 ;  /* 0x00000082ac08723c */ /* 0x040fe20000001808 */
[----:B------:R-:W2:Y:S07]  /*a830*/  LDSM.16.M88.4 R128, [R198] ;  /* 0x00000000c680783b */ /* 0x000eae0000000200 */
[C---:B-----5:R-:W-:Y:S08]  /*a840*/  HMMA.16816.F32 R12, R172.reuse, R160, R12 ;  /* 0x000000a0ac0c723c */ /* 0x060ff0000000180c */
[C---:B------:R-:W-:Y:S01]  /*a850*/  HMMA.16816.F32 R16, R172.reuse, R162, R16 ;  /* 0x000000a2ac10723c */ /* 0x040fe20000001810 */
[----:B------:R-:W5:Y:S07]  /*a860*/  LDSM.16.M88.4 R160, [R196] ;  /* 0x00000000c4a0783b */ /* 0x000f6e0000000200 */
[C---:B-1----:R-:W-:Y:S08]  /*a870*/  HMMA.16816.F32 R20, R172.reuse, R164, R20 ;  /* 0x000000a4ac14723c */ /* 0x042ff00000001814 */
[C---:B------:R-:W-:Y:S01]  /*a880*/  HMMA.16816.F32 R24, R172.reuse, R166, R24 ;  /* 0x000000a6ac18723c */ /* 0x040fe20000001818 */
[----:B------:R-:W1:Y:S07]  /*a890*/  LDSM.16.M88.4 R164, [R211+0xb100] ;  /* 0x00b10000d3a4783b */ /* 0x000e6e0000000200 */
[C---:B---3--:R-:W-:Y:S08]  /*a8a0*/  HMMA.16816.F32 R28, R172.reuse, R184, R28 ;  /* 0x000000b8ac1c723c */ /* 0x048ff0000000181c */
[C---:B------:R-:W-:Y:S01]  /*a8b0*/  HMMA.16816.F32 R32, R172.reuse, R186, R32 ;  /* 0x000000baac20723c */ /* 0x040fe20000001820 */
[----:B------:R-:W-:Y:S07]  /*a8c0*/  LDSM.16.M88.4 R184, [R211+0xd100] ;  /* 0x00d10000d3b8783b */ /* 0x000fee0000000200 */
[C---:B------:R-:W-:Y:S08]  /*a8d0*/  HMMA.16816.F32 R36, R172.reuse, R132, R36 ;  /* 0x00000084ac24723c */ /* 0x040ff00000001824 */
[C---:B------:R-:W-:Y:S01]  /*a8e0*/  HMMA.16816.F32 R40, R172.reuse, R134, R40 ;  /* 0x00000086ac28723c */ /* 0x040fe20000001828 */
[----:B------:R-:W3:Y:S07]  /*a8f0*/  LDSM.16.M88.4 R132, [R211+0xb900] ;  /* 0x00b90000d384783b */ /* 0x000eee0000000200 */
        /* <DEDUP_REMOVED lines=9> */
[C---:B--2---:R-:W-:Y:S08]  /*a990*/  HMMA.16816.F32 R20, R176.reuse, R124, R20 ;  /* 0x0000007cb014723c */ /* 0x044ff00000001814 */
[C---:B------:R-:W-:Y:S01]  /*a9a0*/  HMMA.16816.F32 R24, R176.reuse, R126, R24 ;  /* 0x0000007eb018723c */ /* 0x040fe20000001818 */
[----:B------:R-:W2:Y:S07]  /*a9b0*/  LDSM.16.M88.4 R124, [R202+0x3800] ;  /* 0x00380000ca7c783b */ /* 0x000eae0000000200 */
[C---:B------:R-:W-:Y:S08]  /*a9c0*/  HMMA.16816.F32 R28, R176.reuse, R128, R28 ;  /* 0x00000080b01c723c */ /* 0x040ff0000000181c */
[C---:B------:R-:W-:Y:S08]  /*a9d0*/  HMMA.16816.F32 R32, R176.reuse, R130, R32 ;  /* 0x00000082b020723c */ /* 0x040ff00000001820 */
[C---:B------:R-:W-:Y:S08]  /*a9e0*/  HMMA.16816.F32 R36, R176.reuse, R156, R36 ;  /* 0x0000009cb024723c */ /* 0x040ff00000001824 */
[C---:B------:R-:W-:Y:S08]  /*a9f0*/  HMMA.16816.F32 R40, R176.reuse, R158, R40 ;  /* 0x0000009eb028723c */ /* 0x040ff00000001828 */
[C---:B-----5:R-:W-:Y:S08]  /*aa00*/  HMMA.16816.F32 R44, R176.reuse, R160, R44 ;  /* 0x000000a0b02c723c */ /* 0x060ff0000000182c */
[----:B------:R-:W-:Y:S08]  /*aa10*/  HMMA.16816.F32 R48, R176, R162, R48 ;  /* 0x000000a2b030723c */ /* 0x000ff00000001830 */
[C---:B-1----:R-:W-:Y:S08]  /*aa20*/  HMMA.16816.F32 R4, R180.reuse, R164, R4 ;  /* 0x000000a4b404723c */ /* 0x042ff00000001804 */
[C---:B------:R-:W-:Y:S08]  /*aa30*/  HMMA.16816.F32 R8, R180.reuse, R166, R8 ;  /* 0x000000a6b408723c */ /* 0x040ff00000001808 */
[C---:B---3--:R-:W-:Y:S08]  /*aa40*/  HMMA.16816.F32 R12, R180.reuse, R132, R12 ;  /* 0x00000084b40c723c */ /* 0x048ff0000000180c */
[C---:B------:R-:W-:Y:S08]  /*aa50*/  HMMA.16816.F32 R16, R180.reuse, R134, R16 ;  /* 0x00000086b410723c */ /* 0x040ff00000001810 */
[C---:B------:R-:W-:Y:S08]  /*aa60*/  HMMA.16816.F32 R20, R180.reuse, R136, R20 ;  /* 0x00000088b414723c */ /* 0x040ff00000001814 */
[C---:B------:R-:W-:Y:S08]  /*aa70*/  HMMA.16816.F32 R24, R180.reuse, R138, R24 ;  /* 0x0000008ab418723c */ /* 0x040ff00000001818 */
[C---:B----4-:R-:W-:Y:S08]  /*aa80*/  HMMA.16816.F32 R28, R180.reuse, R144, R28 ;  /* 0x00000090b41c723c */ /* 0x050ff0000000181c */
[C---:B------:R-:W-:Y:S08]  /*aa90*/  HMMA.16816.F32 R32, R180.reuse, R146, R32 ;  /* 0x00000092b420723c */ /* 0x040ff00000001820 */
[C---:B------:R-:W-:Y:S08]  /*aaa0*/  HMMA.16816.F32 R36, R180.reuse, R184, R36 ;  /* 0x000000b8b424723c */ /* 0x040ff00000001824 */
[C---:B------:R-:W-:Y:S08]  /*aab0*/  HMMA.16816.F32 R40, R180.reuse, R186, R40 ;  /* 0x000000bab428723c */ /* 0x040ff00000001828 */
[C---:B------:R-:W-:Y:S07]  /*aac0*/  HMMA.16816.F32 R44, R180.reuse, R192, R44 ;  /* 0x000000c0b42c723c */ /* 0x040fee000000182c */
[----:B------:R-:W-:Y:S01]  /*aad0*/  IADD3 R192, R232, -0x1, RZ ;  /* 0xffffffffe8c07810 */ /* 0x000fe20007ffe0ff */
[----:B------:R-:W-:Y:S08]  /*aae0*/  HMMA.16816.F32 R48, R180, R194, R48 ;  /* 0x000000c2b430723c */ /* 0x000ff00000001830 */
[C---:B------:R-:W-:Y:S08]  /*aaf0*/  HMMA.16816.F32 R4, R188.reuse, R148, R4 ;  /* 0x00000094bc04723c */ /* 0x040ff00000001804 */
[C---:B------:R-:W-:Y:S08]  /*ab00*/  HMMA.16816.F32 R8, R188.reuse, R150, R8 ;  /* 0x00000096bc08723c */ /* 0x040ff00000001808 */
[C---:B--2---:R-:W-:Y:S08]  /*ab10*/  HMMA.16816.F32 R12, R188.reuse, R124, R12 ;  /* 0x0000007cbc0c723c */ /* 0x044ff0000000180c */
[----:B------:R-:W-:Y:S01]  /*ab20*/  FMUL.FTZ R130, R4, c[0x0][0x320] ;  /* 0x0000c80004827a20 */ /* 0x000fe20000410000 */
[C---:B------:R-:W-:Y:S03]  /*ab30*/  HMMA.16816.F32 R16, R188.reuse, R126, R16 ;  /* 0x0000007ebc10723c */ /* 0x040fe60000001810 */
[----:B------:R-:W-:Y:S02]  /*ab40*/  FMUL.FTZ R131, R5, c[0x0][0x320] ;  /* 0x0000c80005837a20 */ /* 0x000fe40000410000 */
[----:B------:R-:W1:Y:S01]  /*ab50*/  MUFU.TANH R130, R130 ;  /* 0x0000008200827308 */ /* 0x000e620000002400 */
[----:B------:R-:W-:Y:S02]  /*ab60*/  FMUL.FTZ R128, R6, c[0x0][0x320] ;  /* 0x0000c80006807a20 */ /* 0x000fe40000410000 */
[----:B------:R-:W-:Y:S02]  /*ab70*/  FMUL.FTZ R129, R7, c[0x0][0x320] ;  /* 0x0000c80007817a20 */ /* 0x000fe40000410000 */
[----:B------:R-:W2:Y:S02]  /*ab80*/  LDSM.16.M88.4 R4, [R202+0x4000] ;  /* 0x00400000ca04783b */ /* 0x000ea40000000200 */
[----:B------:R-:W-:Y:S02]  /*ab90*/  FMUL.FTZ R9, R9, c[0x0][0x320] ;  /* 0x0000c80009097a20 */ /* 0x000fe40000410000 */
[----:B------:R-:W-:Y:S01]  /*aba0*/  FMUL.FTZ R10, R10, c[0x0][0x320] ;  /* 0x0000c8000a0a7a20 */ /* 0x000fe20000410000 */
[----:B------:R-:W3:Y:S01]  /*abb0*/  MUFU.TANH R131, R131 ;  /* 0x0000008300837308 */ /* 0x000ee20000002400 */
[----:B------:R-:W-:Y:S02]  /*abc0*/  FMUL.FTZ R11, R11, c[0x0][0x320] ;  /* 0x0000c8000b0b7a20 */ /* 0x000fe40000410000 */
[----:B------:R-:W-:Y:S02]  /*abd0*/  FMUL.FTZ R134, R8, c[0x0][0x320] ;  /* 0x0000c80008867a20 */ /* 0x000fe40000410000 */
[----:B------:R-:W-:Y:S02]  /*abe0*/  FMUL.FTZ R14, R14, c[0x0][0x320] ;  /* 0x0000c8000e0e7a20 */ /* 0x000fe40000410000 */
[----:B------:R-:W-:Y:S02]  /*abf0*/  FMUL.FTZ R15, R15, c[0x0][0x320] ;  /* 0x0000c8000f0f7a20 */ /* 0x000fe40000410000 */
[----:B------:R-:W-:Y:S01]  /*ac00*/  FMUL.FTZ R137, R16, c[0x0][0x320] ;  /* 0x0000c80010897a20 */ /* 0x000fe20000410000 */
[----:B------:R-:W-:Y:S01]  /*ac10*/  MUFU.TANH R124, R9 ;  /* 0x00000009007c7308 */ /* 0x000fe20000002400 */
[----:B------:R-:W-:Y:S02]  /*ac20*/  FMUL.FTZ R18, R18, c[0x0][0x320] ;  /* 0x0000c80012127a20 */ /* 0x000fe40000410000 */
[----:B------:R-:W-:Y:S01]  /*ac30*/  FMUL.FTZ R17, R17, c[0x0][0x320] ;  /* 0x0000c80011117a20 */ /* 0x000fe20000410000 */
[----:B-1----:R-:W-:Y:S01]  /*ac40*/  FMNMX.FTZ R0, R130, R3, !PT ;  /* 0x0000000382007209 */ /* 0x002fe20007810000 */
[----:B------:R-:W-:Y:S02]  /*ac50*/  FMUL.FTZ R19, R19, c[0x0][0x320] ;  /* 0x0000c80013137a20 */ /* 0x000fe40000410000 */
[----:B------:R-:W-:Y:S02]  /*ac60*/  FMUL.FTZ R135, R12, c[0x0][0x320] ;  /* 0x0000c8000c877a20 */ /* 0x000fe40000410000 */
[----:B------:R-:W-:Y:S01]  /*ac70*/  FMUL.FTZ R13, R13, c[0x0][0x320] ;  /* 0x0000c8000d0d7a20 */ /* 0x000fe20000410000 */
[----:B------:R-:W-:Y:S10]  /*ac80*/  MUFU.TANH R138, R17 ;  /* 0x00000011008a7308 */ /* 0x000ff40000002400 */
[----:B------:R-:W-:Y:S01]  /*ac90*/  MUFU.TANH R166, R10 ;  /* 0x0000000a00a67308 */ /* 0x000fe20000002400 */
[C---:B--2---:R-:W-:Y:S09]  /*aca0*/  HMMA.16816.F32 R20, R188.reuse, R4, R20 ;  /* 0x00000004bc14723c */ /* 0x044ff20000001814 */
[----:B------:R-:W-:Y:S01]  /*acb0*/  MUFU.TANH R136, R13 ;  /* 0x0000000d00887308 */ /* 0x000fe20000002400 */
[C---:B------:R-:W-:Y:S01]  /*acc0*/  HMMA.16816.F32 R24, R188.reuse, R6, R24 ;  /* 0x00000006bc18723c */ /* 0x040fe20000001818 */
[----:B------:R-:W-:Y:S08]  /*acd0*/  LDSM.16.M88.4 R4, [R202+0x5000] ;  /* 0x00500000ca04783b */ /* 0x000ff00000000200 */
[----:B------:R1:W-:Y:S05]  /*ace0*/  MUFU.TANH R158, R11 ;  /* 0x0000000b009e7308 */ /* 0x0003ea0000002400 */
[----:B------:R-:W-:Y:S05]  /*acf0*/  FMUL.FTZ R187, R20, c[0x0][0x320] ;  /* 0x0000c80014bb7a20 */ /* 0x000fea0000410000 */
[----:B------:R-:W2:Y:S01]  /*ad00*/  MUFU.TANH R128, R128 ;  /* 0x0000008000807308 */ /* 0x000ea20000002400 */
        /* <DEDUP_REMOVED lines=8> */
[----:B-1----:R-:W1:Y:S06]  /*ad90*/  LDSM.16.M88.4 R8, [R202+0x4800] ;  /* 0x00480000ca08783b */ /* 0x002e6c0000000200 */
[----:B------:R-:W4:Y:S10]  /*ada0*/  MUFU.TANH R134, R134 ;  /* 0x0000008600867308 */ /* 0x000f340000002400 */
[----:B------:R-:W5:Y:S10]  /*adb0*/  MUFU.TANH R135, R135 ;  /* 0x0000008700877308 */ /* 0x000f740000002400 */
[----:B------:R-:W2:Y:S10]  /*adc0*/  MUFU.TANH R146, R14 ;  /* 0x0000000e00927308 */ /* 0x000eb40000002400 */
[----:B------:R-:W-:Y:S01]  /*add0*/  MUFU.TANH R147, R15 ;  /* 0x0000000f00937308 */ /* 0x000fe20000002400 */
[C---:B-1----:R-:W-:Y:S09]  /*ade0*/  HMMA.16816.F32 R28, R188.reuse, R8, R28 ;  /* 0x00000008bc1c723c */ /* 0x042ff2000000181c */
[----:B------:R-:W1:Y:S01]  /*adf0*/  MUFU.TANH R137, R137 ;  /* 0x0000008900897308 */ /* 0x000e620000002400 */
[C---:B------:R-:W-:Y:S01]  /*ae00*/  HMMA.16816.F32 R32, R188.reuse, R10, R32 ;  /* 0x0000000abc20723c */ /* 0x040fe20000001820 */
[----:B------:R-:W1:Y:S01]  /*ae10*/  LDSM.16.M88.4 R8, [R202+0x5800] ;  /* 0x00580000ca08783b */ /* 0x000e620000000200 */
[----:B------:R-:W-:Y:S07]  /*ae20*/  DEPBAR.LE SB0, 0x0 ;  /* 0x000080000000791a */ /* 0x000fee0000000000 */
[----:B------:R-:W1:Y:S01]  /*ae30*/  MUFU.TANH R149, R18 ;  /* 0x0000001200957308 */ /* 0x000e620000002400 */
[C---:B------:R-:W-:Y:S01]  /*ae40*/  HMMA.16816.F32 R36, R188.reuse, R4, R36 ;  /* 0x00000004bc24723c */ /* 0x040fe20000001824 */
[----:B------:R-:W-:Y:S04]  /*ae50*/  BAR.SYNC.DEFER_BLOCKING 0x0 ;  /* 0x0000000000007b1d */ /* 0x000fe80000010000 */
[----:B------:R-:W-:Y:S03]  /*ae60*/  FMUL.FTZ R251, R28, c[0x0][0x320] ;  /* 0x0000c8001cfb7a20 */ /* 0x000fe60000410000 */
[C---:B------:R-:W-:Y:S01]  /*ae70*/  HMMA.16816.F32 R40, R188.reuse, R6, R40 ;  /* 0x00000006bc28723c */ /* 0x040fe20000001828 */
[----:B------:R-:W-:Y:S03]  /*ae80*/  MUFU.TANH R150, R19 ;  /* 0x0000001300967308 */ /* 0x000fe60000002400 */
[----:B------:R-:W-:Y:S02]  /*ae90*/  FMUL.FTZ R29, R29, c[0x0][0x320] ;  /* 0x0000c8001d1d7a20 */ /* 0x000fe40000410000 */
[----:B------:R-:W-:Y:S01]  /*aea0*/  FMUL.FTZ R30, R30, c[0x0][0x320] ;  /* 0x0000c8001e1e7a20 */ /* 0x000fe20000410000 */
[----:B---3--:R-:W-:Y:S01]  /*aeb0*/  FMNMX.FTZ R7, R131, R0, !PT ;  /* 0x0000000083077209 */ /* 0x008fe20007810000 */
[----:B------:R-:W-:Y:S01]  /*aec0*/  FMUL.FTZ R31, R31, c[0x0][0x320] ;  /* 0x0000c8001f1f7a20 */ /* 0x000fe20000410000 */
[----:B--2---:R-:W-:Y:S02]  /*aed0*/  FMNMX.FTZ R0, R128, R119, !PT ;  /* 0x0000007780007209 */ /* 0x004fe40007810000 */
[----:B------:R-:W2:Y:S01]  /*aee0*/  MUFU.TANH R187, R187 ;  /* 0x000000bb00bb7308 */ /* 0x000ea20000002400 */
[----:B----4-:R-:W-:Y:S01]  /*aef0*/  FMNMX.FTZ R7, R134, R7, !PT ;  /* 0x0000000786077209 */ /* 0x010fe20007810000 */
[----:B------:R-:W-:Y:S01]  /*af00*/  FMUL.FTZ R32, R32, c[0x0][0x320] ;  /* 0x0000c80020207a20 */ /* 0x000fe20000410000 */
[----:B------:R-:W-:Y:S01]  /*af10*/  FMNMX.FTZ R5, R129, R0, !PT ;  /* 0x0000000081057209 */ /* 0x000fe20007810000 */
[----:B------:R-:W-:Y:S01]  /*af20*/  FMUL.FTZ R33, R33, c[0x0][0x320] ;  /* 0x0000c80021217a20 */ /* 0x000fe20000410000 */
[----:B------:R-:W-:Y:S01]  /*af30*/  FMNMX.FTZ R0, R124, R7, !PT ;  /* 0x000000077c007209 */ /* 0x000fe20007810000 */
[----:B------:R-:W-:Y:S01]  /*af40*/  FMUL.FTZ R36, R36, c[0x0][0x320] ;  /* 0x0000c80024247a20 */ /* 0x000fe20000410000 */
[----:B------:R-:W-:Y:S01]  /*af50*/  FMNMX.FTZ R5, R166, R5, !PT ;  /* 0x00000005a6057209 */ /* 0x000fe20007810000 */
[----:B------:R-:W-:Y:S01]  /*af60*/  FMUL.FTZ R37, R37, c[0x0][0x320] ;  /* 0x0000c80025257a20 */ /* 0x000fe20000410000 */
[----:B-----5:R-:W-:Y:S01]  /*af70*/  FMNMX.FTZ R7, R135, R0, !PT ;  /* 0x0000000087077209 */ /* 0x020fe20007810000 */
[----:B------:R-:W3:Y:S01]  /*af80*/  MUFU.TANH R156, R21 ;  /* 0x00000015009c7308 */ /* 0x000ee20000002400 */
[----:B------:R-:W-:Y:S01]  /*af90*/  FMUL.FTZ R38, R38, c[0x0][0x320] ;  /* 0x0000c80026267a20 */ /* 0x000fe20000410000 */
[----:B------:R-:W-:Y:S01]  /*afa0*/  FMNMX.FTZ R5, R158, R5, !PT ;  /* 0x000000059e057209 */ /* 0x000fe20007810000 */
[----:B------:R-:W-:Y:S01]  /*afb0*/  FMUL.FTZ R39, R39, c[0x0][0x320] ;  /* 0x0000c80027277a20 */ /* 0x000fe20000410000 */
[C---:B-1----:R-:W-:Y:S03]  /*afc0*/  HMMA.16816.F32 R44, R188.reuse, R8, R44 ;  /* 0x00000008bc2c723c */ /* 0x042fe6000000182c */
[----:B------:R-:W-:Y:S01]  /*afd0*/  FMUL.FTZ R34, R34, c[0x0][0x320] ;  /* 0x0000c80022227a20 */ /* 0x000fe20000410000 */
[----:B------:R-:W-:Y:S01]  /*afe0*/  FMNMX.FTZ R0, R136, R7, !PT ;  /* 0x0000000788007209 */ /* 0x000fe20007810000 */
[----:B------:R-:W-:Y:S01]  /*aff0*/  FMUL.FTZ R35, R35, c[0x0][0x320] ;  /* 0x0000c80023237a20 */ /* 0x000fe20000410000 */
[----:B------:R-:W1:Y:S01]  /*b000*/  MUFU.TANH R195, R22 ;  /* 0x0000001600c37308 */ /* 0x000e620000002400 */
[----:B------:R-:W-:Y:S01]  /*b010*/  FMUL.FTZ R40, R40, c[0x0][0x320] ;  /* 0x0000c80028287a20 */ /* 0x000fe20000410000 */
[----:B------:R-:W-:Y:S04]  /*b020*/  HMMA.16816.F32 R48, R188, R10, R48 ;  /* 0x0000000abc30723c */ /* 0x000fe80000001830 */
[----:B------:R-:W-:Y:S01]  /*b030*/  FMUL.FTZ R41, R41, c[0x0][0x320] ;  /* 0x0000c80029297a20 */ /* 0x000fe20000410000 */
[----:B------:R-:W-:Y:S01]  /*b040*/  FMNMX.FTZ R2, R146, R5, !PT ;  /* 0x0000000592027209 */ /* 0x000fe20007810000 */
[----:B------:R-:W-:Y:S01]  /*b050*/  FMUL.FTZ R42, R42, c[0x0][0x320] ;  /* 0x0000c8002a2a7a20 */ /* 0x000fe20000410000 */
[----:B------:R-:W-:Y:S01]  /*b060*/  FMNMX.FTZ R5, R137, R0, !PT ;  /* 0x0000000089057209 */ /* 0x000fe20007810000 */
[----:B------:R-:W4:Y:S01]  /*b070*/  MUFU.TANH R160, R23 ;  /* 0x0000001700a07308 */ /* 0x000f220000002400 */
[----:B------:R-:W-:Y:S03]  /*b080*/  FMUL.FTZ R43, R43, c[0x0][0x320] ;  /* 0x0000c8002b2b7a20 */ /* 0x000fe60000410000 */
[----:B------:R-:W-:Y:S02]  /*b090*/  FMNMX.FTZ R2, R147, R2, !PT ;  /* 0x0000000293027209 */ /* 0x000fe40007810000 */
[----:B------:R-:W-:Y:S02]  /*b0a0*/  FMNMX.FTZ R0, R138, R5, !PT ;  /* 0x000000058a007209 */ /* 0x000fe40007810000 */
[----:B------:R-:W-:Y:S01]  /*b0b0*/  FMUL.FTZ R44, R44, c[0x0][0x320] ;  /* 0x0000c8002c2c7a20 */ /* 0x000fe20000410000 */
[----:B------:R-:W-:Y:S01]  /*b0c0*/  FMNMX.FTZ R5, R149, R2, !PT ;  /* 0x0000000295057209 */ /* 0x000fe20007810000 */
[----:B------:R-:W5:Y:S01]  /*b0d0*/  MUFU.TANH R193, R193 ;  /* 0x000000c100c17308 */ /* 0x000f620000002400 */
[----:B------:R-:W-:Y:S01]  /*b0e0*/  FMUL.FTZ R45, R45, c[0x0][0x320] ;  /* 0x0000c8002d2d7a20 */ /* 0x000fe20000410000 */
[----:B--2---:R-:W-:Y:S01]  /*b0f0*/  FMNMX.FTZ R7, R187, R0, !PT ;  /* 0x00000000bb077209 */ /* 0x004fe20007810000 */
[----:B------:R-:W-:Y:S01]  /*b100*/  FMUL.FTZ R46, R46, c[0x0][0x320] ;  /* 0x0000c8002e2e7a20 */ /* 0x000fe20000410000 */
[----:B------:R-:W-:Y:S01]  /*b110*/  FMNMX.FTZ R0, R150, R5, !PT ;  /* 0x0000000596007209 */ /* 0x000fe20007810000 */
[----:B------:R-:W-:Y:S01]  /*b120*/  FMUL.FTZ R47, R47, c[0x0][0x320] ;  /* 0x0000c8002f2f7a20 */ /* 0x000fe20000410000 */
[----:B---3--:R-:W-:Y:S01]  /*b130*/  FMNMX.FTZ R2, R156, R7, !PT ;  /* 0x000000079c027209 */ /* 0x008fe20007810000 */
[----:B------:R-:W-:Y:S01]  /*b140*/  FMUL.FTZ R48, R48, c[0x0][0x320] ;  /* 0x0000c80030307a20 */ /* 0x000fe20000410000 */
[----:B-1----:R-:W-:Y:S01]  /*b150*/  FMNMX.FTZ R5, R195, R0, !PT ;  /* 0x00000000c3057209 */ /* 0x002fe20007810000 */
[----:B------:R-:W-:Y:S01]  /*b160*/  FMUL.FTZ R49, R49, c[0x0][0x320] ;  /* 0x0000c80031317a20 */ /* 0x000fe20000410000 */
[----:B------:R-:W1:Y:S01]  /*b170*/  MUFU.TANH R164, R25 ;  /* 0x0000001900a47308 */ /* 0x000e620000002400 */
[----:B------:R-:W-:Y:S01]  /*b180*/  FMUL.FTZ R50, R50, c[0x0][0x320] ;  /* 0x0000c80032327a20 */ /* 0x000fe20000410000 */
[----:B----4-:R-:W-:Y:S08]  /*b190*/  FMNMX.FTZ R5, R160, R5, !PT ;  /* 0x00000005a0057209 */ /* 0x010ff00007810000 */
[----:B------:R-:W2:Y:S01]  /*b1a0*/  MUFU.TANH R162, R26 ;  /* 0x0000001a00a27308 */ /* 0x000ea20000002400 */
[----:B-----5:R-:W-:Y:S09]  /*b1b0*/  FMNMX.FTZ R7, R193, R2, !PT ;  /* 0x00000002c1077209 */ /* 0x020ff20007810000 */
[----:B------:R-:W3:Y:S01]  /*b1c0*/  MUFU.TANH R235, R27 ;  /* 0x0000001b00eb7308 */ /* 0x000ee20000002400 */
[----:B-1----:R-:W-:Y:S09]  /*b1d0*/  FMNMX.FTZ R0, R164, R7, !PT ;  /* 0x00000007a4007209 */ /* 0x002ff20007810000 */
[----:B------:R-:W1:Y:S01]  /*b1e0*/  MUFU.TANH R251, R251 ;  /* 0x000000fb00fb7308 */ /* 0x000e620000002400 */
[----:B--2---:R-:W-:Y:S09]  /*b1f0*/  FMNMX.FTZ R2, R162, R5, !PT ;  /* 0x00000005a2027209 */ /* 0x004ff20007810000 */
[----:B------:R-:W2:Y:S01]  /*b200*/  MUFU.TANH R237, R29 ;  /* 0x0000001d00ed7308 */ /* 0x000ea20000002400 */
[----:B---3--:R-:W-:Y:S09]  /*b210*/  FMNMX.FTZ R2, R235, R2, !PT ;  /* 0x00000002eb027209 */ /* 0x008ff20007810000 */
        /* <DEDUP_REMOVED lines=9> */
[----:B--2---:R-:W-:Y:S01]  /*b2b0*/  FMNMX.FTZ R4, R249, R0, !PT ;  /* 0x00000000f9047209 */ /* 0x004fe20007810000 */
[----:B------:R-:W-:Y:S08]  /*b2c0*/  FMUL.FTZ R0, R51, c[0x0][0x320] ;  /* 0x0000c80033007a20 */ /* 0x000ff00000410000 */
        /* <DEDUP_REMOVED lines=38> */
[----:B-1----:R-:W-:Y:S01]  /*b530*/  FMNMX.FTZ R11, R6, R9, !PT ;  /* 0x00000009060b7209 */ /* 0x002fe20007810000 */
[C---:B------:R-:W-:Y:S06]  /*b540*/  @P5 IMAD.WIDE.U32 R8, R192.reuse, c[0x0][0x1e0], RZ ;  /* 0x00007800c0085a25 */ /* 0x040fec00078e00ff */
[----:B------:R-:W1:Y:S01]  /*b550*/  SHFL.BFLY PT, R2, R11, 0x1, 0x1f ;  /* 0x0c201f000b027f89 */ /* 0x000e6200000e0000 */
[----:B--2---:R-:W-:Y:S02]  /*b560*/  FMNMX.FTZ R5, R7, R0, !PT ;  /* 0x0000000007057209 */ /* 0x004fe40007810000 */
[----:B------:R-:W-:Y:S05]  /*b570*/  @P5 SHF.R.S32.HI R7, RZ, 0x1f, R192 ;  /* 0x0000001fff075819 */ /* 0x000fea00000114c0 */
[----:B------:R-:W2:Y:S01]  /*b580*/  SHFL.BFLY PT, R4, R5, 0x1, 0x1f ;  /* 0x0c201f0005047f89 */ /* 0x000ea200000e0000 */
[----:B------:R-:W-:Y:S04]  /*b590*/  @P5 IMAD R7, R7, c[0x0][0x1e0], RZ ;  /* 0x0000780007075a24 */ /* 0x000fe800078e02ff */
[----:B------:R-:W-:Y:S05]  /*b5a0*/  @P5 IMAD R7, R192, c[0x0][0x1e4], R7 ;  /* 0x00007900c0075a24 */ /* 0x000fea00078e0207 */
[----:B------:R-:W-:Y:S02]  /*b5b0*/  @P5 IADD3 R7, R9, R7, RZ ;  /* 0x0000000709075210 */ /* 0x000fe40007ffe0ff */
[----:B-1----:R-:W-:Y:S05]  /*b5c0*/  FMNMX.FTZ R0, R11, R2, !PT ;  /* 0x000000020b007209 */ /* 0x002fea0007810000 */
[C---:B------:R-:W-:Y:S02]  /*b5d0*/  FADD.FTZ R2, -R0.reuse, R3 ;  /* 0x0000000300027221 */ /* 0x040fe40000010100 */
[----:B------:R-:W-:Y:S01]  /*b5e0*/  FMUL.FTZ R148, R0, c[0x0][0x2d0] ;  /* 0x0000b40000947a20 */ /* 0x000fe20000410000 */
[----:B--2---:R-:W-:Y:S01]  /*b5f0*/  FMNMX.FTZ R116, R5, R4, !PT ;  /* 0x0000000405747209 */ /* 0x004fe20007810000 */
[----:B------:R-:W-:Y:S01]  /*b600*/  FMUL.FTZ R3, R2, c[0x0][0x2d0] ;  /* 0x0000b40002037a20 */ /* 0x000fe20000410000 */
[----:B------:R-:W-:Y:S01]  /*b610*/  @P5 MOV R4, R218 ;  /* 0x000000da00045202 */ /* 0x000fe20000000f00 */
[--C-:B------:R-:W-:Y:S01]  /*b620*/  FFMA.FTZ R133, R130, c[0x0][0x2d0], -R148.reuse ;  /* 0x0000b40082857a23 */ /* 0x100fe20000010894 */
[----:B------:R-:W-:Y:S01]  /*b630*/  @P5 MOV R5, R221 ;  /* 0x000000dd00055202 */ /* 0x000fe20000000f00 */
[----:B------:R-:W-:Y:S02]  /*b640*/  FADD.FTZ R2, -R116, R119 ;  /* 0x0000007774027221 */ /* 0x000fe40000010100 */
[----:B------:R-:W-:Y:S01]  /*b650*/  FFMA.FTZ R130, R124, c[0x0][0x2d0], -R148 ;  /* 0x0000b4007c827a23 */ /* 0x000fe20000010894 */
[----:B------:R-:W1:Y:S01]  /*b660*/  MUFU.EX2 R3, R3 ;  /* 0x0000000300037308 */ /* 0x000e620000000800 */
[----:B------:R-:W-:Y:S02]  /*b670*/  FMUL.FTZ R6, R2, c[0x0][0x2d0] ;  /* 0x0000b40002067a20 */ /* 0x000fe40000410000 */
[----:B------:R-:W-:Y:S04]  /*b680*/  @P5 IMAD.WIDE.U32 R4, R8, 0x60, R4 ;  /* 0x0000006008045825 */ /* 0x000fe800078e0004 */
[----:B------:R-:W-:Y:S01]  /*b690*/  FMUL.FTZ R124, R116, c[0x0][0x2d0] ;  /* 0x0000b400747c7a20 */ /* 0x000fe20000410000 */
[----:B------:R-:W-:Y:S01]  /*b6a0*/  @P5 SHF.L.U32 R12, R4, 0x1, RZ ;  /* 0x00000001040c5819 */ /* 0x000fe200000006ff */
[--C-:B------:R-:W-:Y:S01]  /*b6b0*/  FFMA.FTZ R132, R131, c[0x0][0x2d0], -R148.reuse ;  /* 0x0000b40083847a23 */ /* 0x100fe20000010894 */
[----:B------:R2:W3:Y:S01]  /*b6c0*/  MUFU.EX2 R2, R6 ;  /* 0x0000000600027308 */ /* 0x0004e20000000800 */
[----:B------:R-:W-:Y:S01]  /*b6d0*/  FFMA.FTZ R131, R134, c[0x0][0x2d0], -R148 ;  /* 0x0000b40086837a23 */ /* 0x000fe20000010894 */
[----:B------:R-:W-:Y:S01]  /*b6e0*/  @P5 IADD3 R8, P2, R12, 0x80, RZ ;  /* 0x000000800c085810 */ /* 0x000fe20007f5e0ff */
[--C-:B------:R-:W-:Y:S01]  /*b6f0*/  FFMA.FTZ R134, R128, c[0x0][0x2d0], -R124.reuse ;  /* 0x0000b40080867a23 */ /* 0x100fe2000001087c */
[----:B------:R-:W-:Y:S01]  /*b700*/  @P5 IADD3 R12, P0, R12, c[0x0][0x1c8], RZ ;  /* 0x000072000c0c5a10 */ /* 0x000fe20007f1e0ff */
[--C-:B------:R-:W-:Y:S01]  /*b710*/  FFMA.FTZ R129, R129, c[0x0][0x2d0], -R124.reuse ;  /* 0x0000b40081817a23 */ /* 0x100fe2000001087c */
[----:B------:R-:W-:Y:S01]  /*b720*/  @P5 IADD3 R8, P1, R8, c[0x0][0x1c8], RZ ;  /* 0x0000720008085a10 */ /* 0x000fe20007f3e0ff */
[--C-:B------:R-:W-:Y:S02]  /*b730*/  FFMA.FTZ R128, R166, c[0x0][0x2d0], -R124.reuse ;  /* 0x0000b400a6807a23 */ /* 0x100fe4000001087c */
[----:B------:R-:W-:Y:S01]  /*b740*/  FFMA.FTZ R119, R158, c[0x0][0x2d0], -R124 ;  /* 0x0000b4009e777a23 */ /* 0x000fe2000001087c */
[----:B------:R-:W-:Y:S01]  /*b750*/  MUFU.EX2 R133, R133 ;  /* 0x0000008500857308 */ /* 0x000fe20000000800 */
[--C-:B------:R-:W-:Y:S02]  /*b760*/  FFMA.FTZ R185, R185, c[0x0][0x2d0], -R148.reuse ;  /* 0x0000b400b9b97a23 */ /* 0x100fe40000010894 */
[----:B------:R-:W-:Y:S02]  /*b770*/  FFMA.FTZ R194, R165, c[0x0][0x2d0], -R148 ;  /* 0x0000b400a5c27a23 */ /* 0x000fe40000010894 */
[C---:B-1----:R-:W-:Y:S02]  /*b780*/  FMUL.FTZ R24, R3.reuse, R92 ;  /* 0x0000005c03187220 */ /* 0x042fe40000410000 */
[C---:B------:R-:W-:Y:S02]  /*b790*/  FMUL.FTZ R25, R3.reuse, R93 ;  /* 0x0000005d03197220 */ /* 0x040fe40000410000 */
[C---:B------:R-:W-:Y:S01]  /*b7a0*/  FMUL.FTZ R32, R3.reuse, R84 ;  /* 0x0000005403207220 */ /* 0x040fe20000410000 */
[----:B------:R-:W1:Y:S01]  /*b7b0*/  MUFU.EX2 R132, R132 ;  /* 0x0000008400847308 */ /* 0x000e620000000800 */
[C---:B------:R-:W-:Y:S02]  /*b7c0*/  FMUL.FTZ R33, R3.reuse, R85 ;  /* 0x0000005503217220 */ /* 0x040fe40000410000 */
[----:B------:R-:W-:Y:S02]  /*b7d0*/  FMUL.FTZ R40, R3, R76 ;  /* 0x0000004c03287220 */ /* 0x000fe40000410000 */
[----:B--2---:R-:W-:Y:S02]  /*b7e0*/  @P5 IMAD R6, R7, 0x60, RZ ;  /* 0x0000006007065824 */ /* 0x004fe400078e02ff */
[C---:B---3--:R-:W-:Y:S02]  /*b7f0*/  FMUL.FTZ R7, R2.reuse, R115 ;  /* 0x0000007302077220 */ /* 0x048fe40000410000 */
[C---:B------:R-:W-:Y:S01]  /*b800*/  FMUL.FTZ R18, R2.reuse, R102 ;  /* 0x0000006602127220 */ /* 0x040fe20000410000 */
[----:B------:R-:W-:Y:S01]  /*b810*/  @P5 IADD3 R6, R5, R6, RZ ;  /* 0x0000000605065210 */ /* 0x000fe20007ffe0ff */
[----:B------:R-:W-:Y:S01]  /*b820*/  MUFU.EX2 R131, R131 ;  /* 0x0000008300837308 */ /* 0x000fe20000000800 */
[C---:B------:R-:W-:Y:S01]  /*b830*/  @P5 SHF.L.U32 R5, R231.reuse, 0x6, RZ ;  /* 0x00000006e7055819 */ /* 0x040fe200000006ff */
[----:B------:R-:W-:Y:S01]  /*b840*/  FMUL.FTZ R19, R2, R103 ;  /* 0x0000006702137220 */ /* 0x000fe20000410000 */
[----:B------:R-:W-:Y:S01]  /*b850*/  @P5 SHF.L.U64.HI R6, R4, 0x1, R6 ;  /* 0x0000000104065819 */ /* 0x000fe20000010206 */
[C---:B------:R-:W-:Y:S01]  /*b860*/  FMUL.FTZ R26, R2.reuse, R94 ;  /* 0x0000005e021a7220 */ /* 0x040fe20000410000 */
[----:B------:R-:W-:Y:S01]  /*b870*/  @P5 SHF.L.U64.HI R4, R231, 0x6, R230 ;  /* 0x00000006e7045819 */ /* 0x000fe200000102e6 */
[----:B------:R-:W-:Y:S01]  /*b880*/  FMUL.FTZ R27, R2, R95 ;  /* 0x0000005f021b7220 */ /* 0x000fe20000410000 */
[----:B------:R-:W-:Y:S01]  /*b890*/  @P5 IADD3.X R13, R6, c[0x0][0x1cc], RZ, P0, !PT ;  /* 0x00007300060d5a10 */ /* 0x000fe200007fe4ff */
[----:B------:R-:W-:Y:S01]  /*b8a0*/  FMUL.FTZ R34, R2, R86 ;  /* 0x0000005602227220 */ /* 0x000fe20000410000 */
[----:B------:R-:W-:Y:S01]  /*b8b0*/  @P5 IADD3.X R9, RZ, c[0x0][0x1cc], R6, P1, P2 ;  /* 0x00007300ff095a10 */ /* 0x000fe20000fe4406 */
[----:B------:R-:W2:Y:S01]  /*b8c0*/  MUFU.EX2 R130, R130 ;  /* 0x0000008200827308 */ /* 0x000ea20000000800 */
[----:B------:R-:W-:Y:S01]  /*b8d0*/  @P5 IADD3 R10, P0, R12, R5, RZ ;  /* 0x000000050c0a5210 */ /* 0x000fe20007f1e0ff */
[----:B------:R3:W-:Y:S01]  /*b8e0*/  @P5 LDGSTS.E.BYPASS.LTC128B.128 [R216+0x8100], [R12.64], !P4 ;  /* 0x081000000cd85fae */ /* 0x0007e2000e101d4e */
[C---:B------:R-:W-:Y:S02]  /*b8f0*/  FMUL.FTZ R6, R2.reuse, R114 ;  /* 0x0000007202067220 */ /* 0x040fe40000410000 */
[-C--:B------:R-:W-:Y:S01]  /*b900*/  @P5 IADD3.X R11, R13, R4.reuse, RZ, P0, !PT ;  /* 0x000000040d0b5210 */ /* 0x080fe200007fe4ff */
[----:B------:R-:W-:Y:S01]  /*b910*/  FMUL.FTZ R35, R2, R87 ;  /* 0x0000005702237220 */ /* 0x000fe20000410000 */
[----:B------:R-:W-:Y:S01]  /*b920*/  @P5 IADD3 R16, P1, R10, R5, RZ ;  /* 0x000000050a105210 */ /* 0x000fe20007f3e0ff */
[----:B------:R-:W-:Y:S01]  /*b930*/  FMUL.FTZ R5, R3, R113 ;  /* 0x0000007103057220 */ /* 0x000fe20000410000 */
[----:B------:R-:W-:Y:S01]  /*b940*/  ISETP.GT.AND P0, PT, R232, R233, PT ;  /* 0x000000e9e800720c */ /* 0x000fe20003f04270 */
[----:B------:R4:W-:Y:S01]  /*b950*/  @P5 LDGSTS.E.BYPASS.LTC128B.128 [R216+0xb100], [R8.64], !P3 ;  /* 0x0b10000008d85fae */ /* 0x0009e2000d901d4e */
[----:B------:R-:W-:Y:S01]  /*b960*/  @P5 IADD3.X R17, R11, R4, RZ, P1, !PT ;  /* 0x000000040b115210 */ /* 0x000fe20000ffe4ff */
[----:B------:R-:W-:Y:S01]  /*b970*/  MUFU.EX2 R134, R134 ;  /* 0x0000008600867308 */ /* 0x000fe20000000800 */
[C---:B------:R-:W-:Y:S01]  /*b980*/  FMUL.FTZ R4, R3.reuse, R112 ;  /* 0x0000007003047220 */ /* 0x040fe20000410000 */
[----:B-1----:R-:W-:Y:S01]  /*b990*/  F2FP.PACK_AB R112, R132, R133 ;  /* 0x000000858470723e */ /* 0x002fe200000000ff */
[C---:B------:R-:W-:Y:S01]  /*b9a0*/  FMUL.FTZ R41, R3.reuse, R77 ;  /* 0x0000004d03297220 */ /* 0x040fe20000410000 */
[----:B------:R-:W-:Y:S01]  /*b9b0*/  MOV R232, R192 ;  /* 0x000000c000e87202 */ /* 0x000fe20000000f00 */
[C---:B------:R-:W-:Y:S01]  /*b9c0*/  FMUL.FTZ R42, R2.reuse, R78 ;  /* 0x0000004e022a7220 */ /* 0x040fe20000410000 */
[----:B------:R1:W-:Y:S01]  /*b9d0*/  @P5 LDGSTS.E.BYPASS.LTC128B.128 [R216+0x9100], [R10.64], !P4 ;  /* 0x091000000ad85fae */ /* 0x0003e2000e101d4e */
[----:B------:R-:W-:Y:S02]  /*b9e0*/  FMUL.FTZ R43, R2, R79 ;  /* 0x0000004f022b7220 */ /* 0x000fe40000410000 */
[C---:B------:R-:W-:Y:S01]  /*b9f0*/  FMUL.FTZ R48, R3.reuse, R68 ;  /* 0x0000004403307220 */ /* 0x040fe20000410000 */
[----:B------:R-:W5:Y:S01]  /*ba00*/  MUFU.EX2 R129, R129 ;  /* 0x0000008100817308 */ /* 0x000f620000000800 */
[C---:B------:R-:W-:Y:S01]  /*ba10*/  FMUL.FTZ R49, R3.reuse, R69 ;  /* 0x0000004503317220 */ /* 0x040fe20000410000 */
[----:B--2---:R-:W-:Y:S01]  /*ba20*/  F2FP.PACK_AB R114, R130, R131 ;  /* 0x000000838272723e */ /* 0x004fe200000000ff */
[C---:B------:R-:W-:Y:S01]  /*ba30*/  FMUL.FTZ R50, R2.reuse, R70 ;  /* 0x0000004602327220 */ /* 0x040fe20000410000 */
[----:B------:R1:W-:Y:S01]  /*ba40*/  @P5 LDGSTS.E.BYPASS.LTC128B.128 [R216+0xc100], [R10.64+0x80], !P3 ;  /* 0x0c1000800ad85fae */ /* 0x0003e2000d901d4e */
[C---:B------:R-:W-:Y:S02]  /*ba50*/  FMUL.FTZ R51, R2.reuse, R71 ;  /* 0x0000004702337220 */ /* 0x040fe40000410000 */
[C---:B------:R-:W-:Y:S02]  /*ba60*/  FMUL.FTZ R52, R3.reuse, R52 ;  /* 0x0000003403347220 */ /* 0x040fe40000410000 */
[C---:B------:R-:W-:Y:S01]  /*ba70*/  FMUL.FTZ R53, R3.reuse, R53 ;  /* 0x0000003503357220 */ /* 0x040fe20000410000 */
[----:B------:R-:W-:Y:S01]  /*ba80*/  MUFU.EX2 R128, R128 ;  /* 0x0000008000807308 */ /* 0x000fe20000000800 */
[C---:B------:R-:W-:Y:S01]  /*ba90*/  FMUL.FTZ R54, R2.reuse, R54 ;  /* 0x0000003602367220 */ /* 0x040fe20000410000 */
[----:B------:R2:W-:Y:S01]  /*baa0*/  @P5 LDGSTS.E.BYPASS.LTC128B.128 [R216+0xa100], [R16.64], !P4 ;  /* 0x0a10000010d85fae */ /* 0x0005e2000e101d4e */
[C---:B------:R-:W-:Y:S02]  /*bab0*/  FMUL.FTZ R55, R2.reuse, R55 ;  /* 0x0000003702377220 */ /* 0x040fe40000410000 */
[C---:B----4-:R-:W-:Y:S02]  /*bac0*/  FMUL.FTZ R8, R3.reuse, R108 ;  /* 0x0000006c03087220 */ /* 0x050fe40000410000 */
[C---:B------:R-:W-:Y:S02]  /*bad0*/  FMUL.FTZ R9, R3.reuse, R109 ;  /* 0x0000006d03097220 */ /* 0x040fe40000410000 */
[C---:B------:R-:W-:Y:S01]  /*bae0*/  FMUL.FTZ R56, R3.reuse, R56 ;  /* 0x0000003803387220 */ /* 0x040fe20000410000 */
[----:B------:R2:W-:Y:S01]  /*baf0*/  @P5 LDGSTS.E.BYPASS.LTC128B.128 [R216+0xd100], [R16.64+0x80], !P3 ;  /* 0x0d10008010d85fae */ /* 0x0005e2000d901d4e */
[----:B------:R-:W4:Y:S01]  /*bb00*/  MUFU.EX2 R119, R119 ;  /* 0x0000007700777308 */ /* 0x000f220000000800 */
[----:B------:R-:W-:Y:S01]  /*bb10*/  FMUL.FTZ R57, R3, R57 ;  /* 0x0000003903397220 */ /* 0x000fe20000410000 */
[----:B-----5:R-:W-:Y:S01]  /*bb20*/  F2FP.PACK_AB R113, R129, R134 ;  /* 0x000000868171723e */ /* 0x020fe200000000ff */
[C---:B------:R-:W-:Y:S02]  /*bb30*/  FMUL.FTZ R58, R2.reuse, R58 ;  /* 0x0000003a023a7220 */ /* 0x040fe40000410000 */
[C---:B------:R-:W-:Y:S02]  /*bb40*/  FMUL.FTZ R59, R2.reuse, R59 ;  /* 0x0000003b023b7220 */ /* 0x040fe40000410000 */
[----:B---3--:R-:W3:Y:S01]  /*bb50*/  LDSM.16.MT88.4 R12, [R212+0x100] ;  /* 0x00010000d40c783b */ /* 0x008ee20000004200 */
[C---:B------:R-:W-:Y:S02]  /*bb60*/  FMUL.FTZ R60, R3.reuse, R60 ;  /* 0x0000003c033c7220 */ /* 0x040fe40000410000 */
[C---:B-1----:R-:W-:Y:S01]  /*bb70*/  FMUL.FTZ R10, R2.reuse, R110 ;  /* 0x0000006e020a7220 */ /* 0x042fe20000410000 */
[----:B------:R-:W-:Y:S01]  /*bb80*/  MUFU.EX2 R185, R185 ;  /* 0x000000b900b97308 */ /* 0x000fe20000000800 */
[C---:B------:R-:W-:Y:S02]  /*bb90*/  FMUL.FTZ R11, R2.reuse, R111 ;  /* 0x0000006f020b7220 */ /* 0x040fe40000410000 */
[C---:B------:R-:W-:Y:S01]  /*bba0*/  FMUL.FTZ R61, R3.reuse, R61 ;  /* 0x0000003d033d7220 */ /* 0x040fe20000410000 */
[----:B------:R-:W1:Y:S01]  /*bbb0*/  LDSM.16.MT88.4 R20, [R210+0x100] ;  /* 0x00010000d214783b */ /* 0x000e620000004200 */
[C---:B------:R-:W-:Y:S02]  /*bbc0*/  FMUL.FTZ R62, R2.reuse, R62 ;  /* 0x0000003e023e7220 */ /* 0x040fe40000410000 */
[C---:B------:R-:W-:Y:S02]  /*bbd0*/  FMUL.FTZ R63, R2.reuse, R63 ;  /* 0x0000003f023f7220 */ /* 0x040fe40000410000 */
[C---:B------:R-:W-:Y:S01]  /*bbe0*/  FMUL.FTZ R64, R3.reuse, R64 ;  /* 0x0000004003407220 */ /* 0x040fe20000410000 */
[----:B------:R-:W-:Y:S01]  /*bbf0*/  MUFU.EX2 R194, R194 ;  /* 0x000000c200c27308 */ /* 0x000fe20000000800 */
[----:B------:R-:W-:Y:S01]  /*bc00*/  FMUL.FTZ R65, R3, R65 ;  /* 0x0000004103417220 */ /* 0x000fe20000410000 */
[----:B------:R-:W5:Y:S01]  /*bc10*/  LDSM.16.MT88.4 R28, [R209+0x100] ;  /* 0x00010000d11c783b */ /* 0x000f620000004200 */
[----:B----4-:R-:W-:Y:S01]  /*bc20*/  F2FP.PACK_AB R115, R119, R128 ;  /* 0x000000807773723e */ /* 0x010fe200000000ff */
[C---:B------:R-:W-:Y:S02]  /*bc30*/  FMUL.FTZ R66, R2.reuse, R66 ;  /* 0x0000004202427220 */ /* 0x040fe40000410000 */
[C---:B--2---:R-:W-:Y:S02]  /*bc40*/  FMUL.FTZ R16, R3.reuse, R100 ;  /* 0x0000006403107220 */ /* 0x044fe40000410000 */
[----:B------:R-:W-:Y:S02]  /*bc50*/  FMUL.FTZ R17, R3, R101 ;  /* 0x0000006503117220 */ /* 0x000fe40000410000 */
[----:B------:R-:W2:Y:S01]  /*bc60*/  LDSM.16.MT88.4 R36, [R208+0x100] ;  /* 0x00010000d024783b */ /* 0x000ea20000004200 */
[C---:B------:R-:W-:Y:S02]  /*bc70*/  FMUL.FTZ R67, R2.reuse, R67 ;  /* 0x0000004302437220 */ /* 0x040fe40000410000 */
[--C-:B------:R-:W-:Y:S02]  /*bc80*/  FFMA.FTZ R165, R167, c[0x0][0x2d0], -R148.reuse ;  /* 0x0000b400a7a57a23 */ /* 0x100fe40000010894 */
[----:B------:R-:W-:Y:S02]  /*bc90*/  FFMA.FTZ R234, R163, c[0x0][0x2d0], -R148 ;  /* 0x0000b400a3ea7a23 */ /* 0x000fe40000010894 */
[--C-:B------:R-:W-:Y:S01]  /*bca0*/  FFMA.FTZ R159, R159, c[0x0][0x2d0], -R124.reuse ;  /* 0x0000b4009f9f7a23 */ /* 0x100fe2000001087c */
[----:B------:R-:W4:Y:S01]  /*bcb0*/  LDSM.16.MT88.4 R44, [R212+0x3100] ;  /* 0x00310000d42c783b */ /* 0x000f220000004200 */
[----:B------:R-:W-:Y:S01]  /*bcc0*/  MUFU.EX2 R165, R165 ;  /* 0x000000a500a57308 */ /* 0x000fe20000000800 */
[--C-:B------:R-:W-:Y:S02]  /*bcd0*/  FFMA.FTZ R236, R157, c[0x0][0x2d0], -R124.reuse ;  /* 0x0000b4009dec7a23 */ /* 0x100fe4000001087c */
[--C-:B------:R-:W-:Y:S02]  /*bce0*/  FFMA.FTZ R157, R161, c[0x0][0x2d0], -R124.reuse ;  /* 0x0000b400a19d7a23 */ /* 0x100fe4000001087c */
[--C-:B------:R-:W-:Y:S01]  /*bcf0*/  FFMA.FTZ R238, R151, c[0x0][0x2d0], -R124.reuse ;  /* 0x0000b40097ee7a23 */ /* 0x100fe2000001087c */
[C---:B---3--:R-:W-:Y:S01]  /*bd00*/  HMMA.16816.F32 R4, R112.reuse, R12, R4 ;  /* 0x0000000c7004723c */ /* 0x048fe20000001804 */
[----:B------:R-:W3:Y:S03]  /*bd10*/  LDSM.16.MT88.4 R84, [R210+0x3100] ;  /* 0x00310000d254783b */ /* 0x000ee60000004200 */
[----:B------:R-:W-:Y:S01]  /*bd20*/  MUFU.EX2 R234, R234 ;  /* 0x000000ea00ea7308 */ /* 0x000fe20000000800 */
[--C-:B------:R-:W-:Y:S02]  /*bd30*/  FFMA.FTZ R151, R127, c[0x0][0x2d0], -R124.reuse ;  /* 0x0000b4007f977a23 */ /* 0x100fe4000001087c */
[C---:B------:R-:W-:Y:S01]  /*bd40*/  FMUL.FTZ R12, R3.reuse, R104 ;  /* 0x00000068030c7220 */ /* 0x040fe20000410000 */
[C---:B------:R-:W-:Y:S01]  /*bd50*/  HMMA.16816.F32 R8, R112.reuse, R14, R8 ;  /* 0x0000000e7008723c */ /* 0x040fe20000001808 */
[----:B------:R-:W2:Y:S03]  /*bd60*/  LDSM.16.MT88.4 R76, [R209+0x3100] ;  /* 0x00310000d14c783b */ /* 0x000ea60000004200 */
[----:B------:R-:W-:Y:S02]  /*bd70*/  FMUL.FTZ R13, R3, R105 ;  /* 0x00000069030d7220 */ /* 0x000fe40000410000 */
[----:B------:R-:W-:Y:S01]  /*bd80*/  MUFU.EX2 R159, R159 ;  /* 0x0000009f009f7308 */ /* 0x000fe20000000800 */
[----:B------:R-:W-:Y:S02]  /*bd90*/  FFMA.FTZ R240, R125, c[0x0][0x2d0], -R124 ;  /* 0x0000b4007df07a23 */ /* 0x000fe4000001087c */
[C---:B------:R-:W-:Y:S01]  /*bda0*/  FMUL.FTZ R14, R2.reuse, R106 ;  /* 0x0000006a020e7220 */ /* 0x040fe20000410000 */
[----:B------:R-:W2:Y:S02]  /*bdb0*/  LDSM.16.MT88.4 R68, [R208+0x3100] ;  /* 0x00310000d044783b */ /* 0x000ea40000004200 */
[----:B------:R-:W-:Y:S02]  /*bdc0*/  FMUL.FTZ R15, R2, R107 ;  /* 0x0000006b020f7220 */ /* 0x000fe40000410000 */
[--C-:B------:R-:W-:Y:S02]  /*bdd0*/  FFMA.FTZ R135, R135, c[0x0][0x2d0], -R148.reuse ;  /* 0x0000b40087877a23 */ /* 0x100fe40000010894 */
[----:B------:R-:W-:Y:S01]  /*bde0*/  MUFU.EX2 R236, R236 ;  /* 0x000000ec00ec7308 */ /* 0x000fe20000000800 */
[--C-:B------:R-:W-:Y:S01]  /*bdf0*/  FFMA.FTZ R136, R136, c[0x0][0x2d0], -R148.reuse ;  /* 0x0000b40088887a23 */ /* 0x100fe20000010894 */
[----:B------:R-:W-:Y:S01]  /*be00*/  LDSM.16.MT88.4 R92, [R209+0x4100] ;  /* 0x00410000d15c783b */ /* 0x000fe20000004200 */
[--C-:B------:R-:W-:Y:S01]  /*be10*/  FFMA.FTZ R137, R137, c[0x0][0x2d0], -R148.reuse ;  /* 0x0000b40089897a23 */ /* 0x100fe20000010894 */
[C---:B-1----:R-:W-:Y:S03]  /*be20*/  HMMA.16816.F32 R12, R112.reuse, R20, R12 ;  /* 0x00000014700c723c */ /* 0x042fe6000000180c */
[----:B------:R-:W-:Y:S02]  /*be30*/  FFMA.FTZ R138, R138, c[0x0][0x2d0], -R148 ;  /* 0x0000b4008a8a7a23 */ /* 0x000fe40000010894 */
[--C-:B------:R-:W-:Y:S01]  /*be40*/  FFMA.FTZ R146, R146, c[0x0][0x2d0], -R124.reuse ;  /* 0x0000b40092927a23 */ /* 0x100fe2000001087c */
[----:B------:R-:W-:Y:S01]  /*be50*/  LDSM.16.MT88.4 R100, [R210+0x1900] ;  /* 0x00190000d264783b */ /* 0x000fe20000004200 */
[C---:B------:R-:W-:Y:S01]  /*be60*/  FMUL.FTZ R20, R3.reuse, R96 ;  /* 0x0000006003147220 */ /* 0x040fe20000410000 */
[C---:B------:R-:W-:Y:S01]  /*be70*/  HMMA.16816.F32 R16, R112.reuse, R22, R16 ;  /* 0x000000167010723c */ /* 0x040fe20000001810 */
[----:B------:R-:W-:Y:S03]  /*be80*/  MUFU.EX2 R157, R157 ;  /* 0x0000009d009d7308 */ /* 0x000fe60000000800 */
[----:B------:R-:W-:Y:S02]  /*be90*/  FMUL.FTZ R21, R3, R97 ;  /* 0x0000006103157220 */ /* 0x000fe40000410000 */
[----:B------:R-:W-:Y:S01]  /*bea0*/  LDSM.16.MT88.4 R108, [R212+0x2900] ;  /* 0x00290000d46c783b */ /* 0x000fe20000004200 */
[C---:B------:R-:W-:Y:S02]  /*beb0*/  FMUL.FTZ R22, R2.reuse, R98 ;  /* 0x0000006202167220 */ /* 0x040fe40000410000 */
[----:B------:R-:W-:Y:S02]  /*bec0*/  FMUL.FTZ R23, R2, R99 ;  /* 0x0000006302177220 */ /* 0x000fe40000410000 */
[----:B------:R-:W-:Y:S01]  /*bed0*/  MUFU.EX2 R238, R238 ;  /* 0x000000ee00ee7308 */ /* 0x000fe20000000800 */
[--C-:B------:R-:W-:Y:S02]  /*bee0*/  FFMA.FTZ R147, R147, c[0x0][0x2d0], -R124.reuse ;  /* 0x0000b40093937a23 */ /* 0x100fe4000001087c */
[----:B------:R-:W-:Y:S01]  /*bef0*/  LDSM.16.MT88.4 R96, [R208+0x4100] ;  /* 0x00410000d060783b */ /* 0x000fe20000004200 */
[--C-:B------:R-:W-:Y:S01]  /*bf00*/  FFMA.FTZ R149, R149, c[0x0][0x2d0], -R124.reuse ;  /* 0x0000b40095957a23 */ /* 0x100fe2000001087c */
[C---:B-----5:R-:W-:Y:S03]  /*bf10*/  HMMA.16816.F32 R20, R112.reuse, R28, R20 ;  /* 0x0000001c7014723c */ /* 0x060fe60000001814 */
[----:B------:R-:W-:Y:S02]  /*bf20*/  FFMA.FTZ R150, R150, c[0x0][0x2d0], -R124 ;  /* 0x0000b40096967a23 */ /* 0x000fe4000001087c */
[----:B------:R-:W-:Y:S01]  /*bf30*/  MUFU.EX2 R135, R135 ;  /* 0x0000008700877308 */ /* 0x000fe20000000800 */
[----:B------:R-:W0:Y:S01]  /*bf40*/  LDGDEPBAR ;  /* 0x00000000000079af */ /* 0x000e220000000000 */
[C---:B------:R-:W-:Y:S01]  /*bf50*/  FMUL.FTZ R28, R3.reuse, R88 ;  /* 0x00000058031c7220 */ /* 0x040fe20000410000 */
[C---:B------:R-:W-:Y:S04]  /*bf60*/  HMMA.16816.F32 R24, R112.reuse, R30, R24 ;  /* 0x0000001e7018723c */ /* 0x040fe80000001818 */
[----:B------:R-:W-:Y:S02]  /*bf70*/  FMUL.FTZ R29, R3, R89 ;  /* 0x00000059031d7220 */ /* 0x000fe40000410000 */
[--C-:B------:R-:W-:Y:S01]  /*bf80*/  FFMA.FTZ R187, R187, c[0x0][0x2d0], -R148.reuse ;  /* 0x0000b400bbbb7a23 */ /* 0x100fe20000010894 */
[----:B------:R-:W1:Y:S01]  /*bf90*/  MUFU.EX2 R136, R136 ;  /* 0x0000008800887308 */ /* 0x000e620000000800 */
[C---:B------:R-:W-:Y:S04]  /*bfa0*/  FMUL.FTZ R30, R2.reuse, R90 ;  /* 0x0000005a021e7220 */ /* 0x040fe80000410000 */
[----:B------:R-:W-:Y:S02]  /*bfb0*/  FMUL.FTZ R31, R2, R91 ;  /* 0x0000005b021f7220 */ /* 0x000fe40000410000 */
[----:B------:R-:W-:Y:S01]  /*bfc0*/  LDSM.16.MT88.4 R88, [R212+0x3900] ;  /* 0x00390000d458783b */ /* 0x000fe20000004200 */
[--C-:B------:R-:W-:Y:S02]  /*bfd0*/  FFMA.FTZ R156, R156, c[0x0][0x2d0], -R148.reuse ;  /* 0x0000b4009c9c7a23 */ /* 0x100fe40000010894 */
[----:B------:R-:W-:Y:S01]  /*bfe0*/  MUFU.EX2 R137, R137 ;  /* 0x0000008900897308 */ /* 0x000fe20000000800 */
[--C-:B------:R-:W-:Y:S01]  /*bff0*/  FFMA.FTZ R158, R193, c[0x0][0x2d0], -R148.reuse ;  /* 0x0000b400c19e7a23 */ /* 0x100fe20000010894 */
[C---:B--2---:R-:W-:Y:S03]  /*c000*/  HMMA.16816.F32 R28, R112.reuse, R36, R28 ;  /* 0x00000024701c723c */ /* 0x044fe6000000181c */
[----:B------:R-:W-:Y:S02]  /*c010*/  FFMA.FTZ R193, R164, c[0x0][0x2d0], -R148 ;  /* 0x0000b400a4c17a23 */ /* 0x000fe40000010894 */
[--C-:B------:R-:W-:Y:S02]  /*c020*/  FFMA.FTZ R195, R195, c[0x0][0x2d0], -R124.reuse ;  /* 0x0000b400c3c37a23 */ /* 0x100fe4000001087c */
[C---:B------:R-:W-:Y:S01]  /*c030*/  FMUL.FTZ R36, R3.reuse, R80 ;  /* 0x0000005003247220 */ /* 0x040fe20000410000 */
[C---:B------:R-:W-:Y:S01]  /*c040*/  HMMA.16816.F32 R32, R112.reuse, R38, R32 ;  /* 0x000000267020723c */ /* 0x040fe20000001820 */
[----:B------:R-:W-:Y:S03]  /*c050*/  MUFU.EX2 R138, R138 ;  /* 0x0000008a008a7308 */ /* 0x000fe60000000800 */
[----:B------:R-:W-:Y:S02]  /*c060*/  FMUL.FTZ R37, R3, R81 ;  /* 0x0000005103257220 */ /* 0x000fe40000410000 */
[--C-:B------:R-:W-:Y:S02]  /*c070*/  FFMA.FTZ R160, R160, c[0x0][0x2d0], -R124.reuse ;  /* 0x0000b400a0a07a23 */ /* 0x100fe4000001087c */
[C---:B------:R-:W-:Y:S03]  /*c080*/  FMUL.FTZ R38, R2.reuse, R82 ;  /* 0x0000005202267220 */ /* 0x040fe60000410000 */
[----:B------:R-:W-:Y:S01]  /*c090*/  MUFU.EX2 R146, R146 ;  /* 0x0000009200927308 */ /* 0x000fe20000000800 */
[----:B------:R-:W-:Y:S02]  /*c0a0*/  FMUL.FTZ R39, R2, R83 ;  /* 0x0000005302277220 */ /* 0x000fe40000410000 */
[----:B------:R-:W-:Y:S01]  /*c0b0*/  LDSM.16.MT88.4 R80, [R209+0x900] ;  /* 0x00090000d150783b */ /* 0x000fe20000004200 */
[--C-:B------:R-:W-:Y:S02]  /*c0c0*/  FFMA.FTZ R162, R162, c[0x0][0x2d0], -R124.reuse ;  /* 0x0000b400a2a27a23 */ /* 0x100fe4000001087c */
[----:B------:R-:W-:Y:S02]  /*c0d0*/  FFMA.FTZ R235, R235, c[0x0][0x2d0], -R124 ;  /* 0x0000b400ebeb7a23 */ /* 0x000fe4000001087c */
[C---:B----4-:R-:W-:Y:S02]  /*c0e0*/  HMMA.16816.F32 R36, R112.reuse, R44, R36 ;  /* 0x0000002c7024723c */ /* 0x050fe40000001824 */
[----:B------:R-:W2:Y:S01]  /*c0f0*/  MUFU.EX2 R147, R147 ;  /* 0x0000009300937308 */ /* 0x000ea20000000800 */
[--C-:B------:R-:W-:Y:S02]  /*c100*/  FFMA.FTZ R164, R251, c[0x0][0x2d0], -R148.reuse ;  /* 0x0000b400fba47a23 */ /* 0x100fe40000010894 */
[--C-:B------:R-:W-:Y:S02]  /*c110*/  FFMA.FTZ R237, R237, c[0x0][0x2d0], -R148.reuse ;  /* 0x0000b400eded7a23 */ /* 0x100fe40000010894 */
[C---:B------:R-:W-:Y:S01]  /*c120*/  FMUL.FTZ R44, R3.reuse, R72 ;  /* 0x00000048032c7220 */ /* 0x040fe20000410000 */
[C---:B------:R-:W-:Y:S04]  /*c130*/  HMMA.16816.F32 R40, R112.reuse, R46, R40 ;  /* 0x0000002e7028723c */ /* 0x040fe80000001828 */
[----:B------:R-:W-:Y:S01]  /*c140*/  FMUL.FTZ R45, R3, R73 ;  /* 0x00000049032d7220 */ /* 0x000fe20000410000 */
[----:B------:R-:W-:Y:S01]  /*c150*/  MUFU.EX2 R149, R149 ;  /* 0x0000009500957308 */ /* 0x000fe20000000800 */
[--C-:B------:R-:W-:Y:S02]  /*c160*/  FFMA.FTZ R166, R249, c[0x0][0x2d0], -R148.reuse ;  /* 0x0000b400f9a67a23 */ /* 0x100fe40000010894 */
[C---:B------:R-:W-:Y:S04]  /*c170*/  FMUL.FTZ R46, R2.reuse, R74 ;  /* 0x0000004a022e7220 */ /* 0x040fe80000410000 */
[----:B------:R-:W-:Y:S02]  /*c180*/  FMUL.FTZ R47, R2, R75 ;  /* 0x0000004b022f7220 */ /* 0x000fe40000410000 */
[----:B------:R-:W4:Y:S01]  /*c190*/  LDSM.16.MT88.4 R72, [R212+0x900] ;  /* 0x00090000d448783b */ /* 0x000f220000004200 */
[----:B------:R-:W5:Y:S01]  /*c1a0*/  MUFU.EX2 R150, R150 ;  /* 0x0000009600967308 */ /* 0x000f620000000800 */
[----:B------:R-:W-:Y:S02]  /*c1b0*/  FFMA.FTZ R239, R239, c[0x0][0x2d0], -R148 ;  /* 0x0000b400efef7a23 */ /* 0x000fe40000010894 */
[--C-:B------:R-:W-:Y:S01]  /*c1c0*/  FFMA.FTZ R184, R247, c[0x0][0x2d0], -R124.reuse ;  /* 0x0000b400f7b87a23 */ /* 0x100fe2000001087c */
[C---:B---3--:R-:W-:Y:S03]  /*c1d0*/  HMMA.16816.F32 R44, R112.reuse, R84, R44 ;  /* 0x00000054702c723c */ /* 0x048fe6000000182c */
[--C-:B------:R-:W-:Y:S02]  /*c1e0*/  FFMA.FTZ R243, R243, c[0x0][0x2d0], -R124.reuse ;  /* 0x0000b400f3f37a23 */ /* 0x100fe4000001087c */
[--C-:B------:R-:W-:Y:S01]  /*c1f0*/  FFMA.FTZ R186, R245, c[0x0][0x2d0], -R124.reuse ;  /* 0x0000b400f5ba7a23 */ /* 0x100fe2000001087c */
[----:B------:R-:W-:Y:S01]  /*c200*/  MUFU.EX2 R187, R187 ;  /* 0x000000bb00bb7308 */ /* 0x000fe20000000800 */
[----:B------:R-:W-:Y:S01]  /*c210*/  FFMA.FTZ R241, R241, c[0x0][0x2d0], -R124 ;  /* 0x0000b400f1f17a23 */ /* 0x000fe2000001087c */
[C---:B------:R-:W-:Y:S01]  /*c220*/  HMMA.16816.F32 R48, R112.reuse, R86, R48 ;  /* 0x000000567030723c */ /* 0x040fe20000001830 */
[----:B------:R-:W-:Y:S03]  /*c230*/  LDSM.16.MT88.4 R84, [R208+0x900] ;  /* 0x00090000d054783b */ /* 0x000fe60000004200 */
[--C-:B------:R-:W-:Y:S02]  /*c240*/  FFMA.FTZ R145, R145, c[0x0][0x2d0], -R148.reuse ;  /* 0x0000b40091917a23 */ /* 0x100fe40000010894 */
[--C-:B------:R-:W-:Y:S02]  /*c250*/  FFMA.FTZ R144, R144, c[0x0][0x2d0], -R148.reuse ;  /* 0x0000b40090907a23 */ /* 0x100fe40000010894 */
[C---:B------:R-:W-:Y:S01]  /*c260*/  HMMA.16816.F32 R52, R112.reuse, R76, R52 ;  /* 0x0000004c7034723c */ /* 0x040fe20000001834 */
[----:B------:R-:W3:Y:S03]  /*c270*/  MUFU.EX2 R156, R156 ;  /* 0x0000009c009c7308 */ /* 0x000ee60000000800 */
[--C-:B------:R-:W-:Y:S02]  /*c280*/  FFMA.FTZ R139, R139, c[0x0][0x2d0], -R148.reuse ;  /* 0x0000b4008b8b7a23 */ /* 0x100fe40000010894 */
[----:B------:R-:W-:Y:S02]  /*c290*/  FFMA.FTZ R148, R126, c[0x0][0x2d0], -R148 ;  /* 0x0000b4007e947a23 */ /* 0x000fe40000010894 */
[C---:B------:R-:W-:Y:S01]  /*c2a0*/  HMMA.16816.F32 R56, R112.reuse, R78, R56 ;  /* 0x0000004e7038723c */ /* 0x040fe20000001838 */
[----:B------:R-:W3:Y:S02]  /*c2b0*/  LDSM.16.MT88.4 R76, [R210+0x900] ;  /* 0x00090000d24c783b */ /* 0x000ee40000004200 */
[----:B------:R-:W-:Y:S01]  /*c2c0*/  MUFU.EX2 R158, R158 ;  /* 0x0000009e009e7308 */ /* 0x000fe20000000800 */
[--C-:B------:R-:W-:Y:S02]  /*c2d0*/  FFMA.FTZ R118, R118, c[0x0][0x2d0], -R124.reuse ;  /* 0x0000b40076767a23 */ /* 0x100fe4000001087c */
[----:B------:R-:W-:Y:S02]  /*c2e0*/  FFMA.FTZ R124, R117, c[0x0][0x2d0], -R124 ;  /* 0x0000b400757c7a23 */ /* 0x000fe4000001087c */
[C---:B------:R-:W-:Y:S04]  /*c2f0*/  HMMA.16816.F32 R60, R112.reuse, R68, R60 ;  /* 0x00000044703c723c */ /* 0x040fe8000000183c */
[----:B------:R-:W-:Y:S01]  /*c300*/  FFMA.FTZ R133, R3, R224, R133 ;  /* 0x000000e003857223 */ /* 0x000fe20000010085 */
[----:B------:R-:W3:Y:S01]  /*c310*/  MUFU.EX2 R193, R193 ;  /* 0x000000c100c17308 */ /* 0x000ee20000000800 */
[----:B------:R-:W-:Y:S01]  /*c320*/  MOV R3, R0 ;  /* 0x0000000000037202 */ /* 0x000fe20000000f00 */
[----:B------:R-:W-:Y:S01]  /*c330*/  FFMA.FTZ R134, R2, R225, R134 ;  /* 0x000000e102867223 */ /* 0x000fe20000010086 */
[----:B------:R-:W-:Y:S04]  /*c340*/  HMMA.16816.F32 R64, R112, R70, R64 ;  /* 0x000000467040723c */ /* 0x000fe80000001840 */
[----:B-1----:R-:W-:Y:S01]  /*c350*/  F2FP.PACK_AB R68, R136, R135 ;  /* 0x000000878844723e */ /* 0x002fe200000000ff */
[----:B------:R-:W-:Y:S01]  /*c360*/  FADD.FTZ R132, R132, R133 ;  /* 0x0000008584847221 */ /* 0x000fe20000010000 */
[----:B--2---:R-:W-:Y:S01]  /*c370*/  F2FP.PACK_AB R69, R147, R146 ;  /* 0x000000929345723e */ /* 0x004fe200000000ff */
[----:B------:R-:W-:Y:S01]  /*c380*/  MUFU.EX2 R195, R195 ;  /* 0x000000c300c37308 */ /* 0x000fe20000000800 */
[----:B------:R-:W-:Y:S01]  /*c390*/  F2FP.PACK_AB R70, R138, R137 ;  /* 0x000000898a46723e */ /* 0x000fe200000000ff */
[----:B------:R-:W-:Y:S03]  /*c3a0*/  FADD.FTZ R129, R129, R134 ;  /* 0x0000008681817221 */ /* 0x000fe60000010000 */
[----:B-----5:R-:W-:Y:S01]  /*c3b0*/  F2FP.PACK_AB R71, R150, R149 ;  /* 0x000000959647723e */ /* 0x020fe200000000ff */
[----:B------:R-:W-:Y:S02]  /*c3c0*/  FADD.FTZ R131, R131, R132 ;  /* 0x0000008483837221 */ /* 0x000fe40000010000 */
[----:B------:R-:W-:Y:S02]  /*c3d0*/  FADD.FTZ R128, R128, R129 ;  /* 0x0000008180807221 */ /* 0x000fe40000010000 */
[----:B------:R-:W1:Y:S01]  /*c3e0*/  MUFU.EX2 R160, R160 ;  /* 0x000000a000a07308 */ /* 0x000e620000000800 */
[----:B------:R-:W-:Y:S01]  /*c3f0*/  FADD.FTZ R130, R130, R131 ;  /* 0x0000008382827221 */ /* 0x000fe20000010000 */
[C---:B----4-:R-:W-:Y:S05]  /*c400*/  HMMA.16816.F32 R4, R68.reuse, R72, R4 ;  /* 0x000000484404723c */ /* 0x050fea0000001804 */
[----:B------:R-:W-:Y:S02]  /*c410*/  FADD.FTZ R119, R119, R128 ;  /* 0x0000008077777221 */ /* 0x000fe40000010000 */
[----:B------:R-:W-:Y:S01]  /*c420*/  FADD.FTZ R135, R135, R130 ;  /* 0x0000008287877221 */ /* 0x000fe20000010000 */
[C---:B------:R-:W-:Y:S01]  /*c430*/  HMMA.16816.F32 R8, R68.reuse, R74, R8 ;  /* 0x0000004a4408723c */ /* 0x040fe20000001808 */
[----:B------:R-:W2:Y:S01]  /*c440*/  LDSM.16.MT88.4 R72, [R210+0x3900] ;  /* 0x00390000d248783b */ /* 0x000ea20000004200 */
[----:B------:R-:W-:Y:S02]  /*c450*/  MUFU.EX2 R162, R162 ;  /* 0x000000a200a27308 */ /* 0x000fe40000000800 */
[----:B------:R-:W-:Y:S01]  /*c460*/  FADD.FTZ R146, R146, R119 ;  /* 0x0000007792927221 */ /* 0x000fe20000010000 */
[----:B------:R-:W-:Y:S01]  /*c470*/  MOV R119, R116 ;  /* 0x0000007400777202 */ /* 0x000fe20000000f00 */
[----:B------:R-:W-:Y:S02]  /*c480*/  FADD.FTZ R136, R136, R135 ;  /* 0x0000008788887221 */ /* 0x000fe40000010000 */
[C---:B---3--:R-:W-:Y:S04]  /*c490*/  HMMA.16816.F32 R12, R68.reuse, R76, R12 ;  /* 0x0000004c440c723c */ /* 0x048fe8000000180c */
[----:B------:R-:W3:Y:S01]  /*c4a0*/  MUFU.EX2 R235, R235 ;  /* 0x000000eb00eb7308 */ /* 0x000ee20000000800 */
[----:B------:R-:W-:Y:S02]  /*c4b0*/  FADD.FTZ R146, R147, R146 ;  /* 0x0000009293927221 */ /* 0x000fe40000010000 */
[----:B------:R-:W-:Y:S01]  /*c4c0*/  FADD.FTZ R137, R137, R136 ;  /* 0x0000008889897221 */ /* 0x000fe20000010000 */
[C---:B------:R-:W-:Y:S01]  /*c4d0*/  HMMA.16816.F32 R16, R68.reuse, R78, R16 ;  /* 0x0000004e4410723c */ /* 0x040fe20000001810 */
[----:B------:R-:W4:Y:S03]  /*c4e0*/  LDSM.16.MT88.4 R76, [R209+0x3900] ;  /* 0x00390000d14c783b */ /* 0x000f260000004200 */
[----:B------:R-:W-:Y:S02]  /*c4f0*/  FADD.FTZ R149, R149, R146 ;  /* 0x0000009295957221 */ /* 0x000fe40000010000 */
[----:B------:R-:W-:Y:S01]  /*c500*/  MUFU.EX2 R164, R164 ;  /* 0x000000a400a47308 */ /* 0x000fe20000000800 */
[----:B------:R-:W-:Y:S01]  /*c510*/  FADD.FTZ R138, R138, R137 ;  /* 0x000000898a8a7221 */ /* 0x000fe20000010000 */
[C---:B------:R-:W-:Y:S04]  /*c520*/  HMMA.16816.F32 R20, R68.reuse, R80, R20 ;  /* 0x000000504414723c */ /* 0x040fe80000001814 */
[----:B------:R-:W-:Y:S04]  /*c530*/  FADD.FTZ R150, R150, R149 ;  /* 0x0000009596967221 */ /* 0x000fe80000010000 */
[C---:B------:R-:W-:Y:S01]  /*c540*/  HMMA.16816.F32 R24, R68.reuse, R82, R24 ;  /* 0x000000524418723c */ /* 0x040fe20000001818 */
[----:B------:R-:W5:Y:S01]  /*c550*/  LDSM.16.MT88.4 R80, [R208+0x3900] ;  /* 0x00390000d050783b */ /* 0x000f620000004200 */
[----:B------:R-:W-:Y:S06]  /*c560*/  MUFU.EX2 R237, R237 ;  /* 0x000000ed00ed7308 */ /* 0x000fec0000000800 */
[C---:B------:R-:W-:Y:S04]  /*c570*/  HMMA.16816.F32 R28, R68.reuse, R84, R28 ;  /* 0x00000054441c723c */ /* 0x040fe8000000181c */
[----:B------:R-:W-:Y:S04]  /*c580*/  MUFU.EX2 R166, R166 ;  /* 0x000000a600a67308 */ /* 0x000fe80000000800 */
[C---:B------:R-:W-:Y:S01]  /*c590*/  HMMA.16816.F32 R32, R68.reuse, R86, R32 ;  /* 0x000000564420723c */ /* 0x040fe20000001820 */
[----:B------:R-:W-:Y:S05]  /*c5a0*/  LDSM.16.MT88.4 R84, [R208+0x1100] ;  /* 0x00110000d054783b */ /* 0x000fea0000004200 */
[----:B------:R-:W-:Y:S02]  /*c5b0*/  MUFU.EX2 R239, R239 ;  /* 0x000000ef00ef7308 */ /* 0x000fe40000000800 */
[C---:B------:R-:W-:Y:S08]  /*c5c0*/  HMMA.16816.F32 R36, R68.reuse, R88, R36 ;  /* 0x000000584424723c */ /* 0x040ff00000001824 */
[C---:B------:R-:W-:Y:S01]  /*c5d0*/  HMMA.16816.F32 R40, R68.reuse, R90, R40 ;  /* 0x0000005a4428723c */ /* 0x040fe20000001828 */
[----:B------:R-:W-:Y:S01]  /*c5e0*/  LDSM.16.MT88.4 R88, [R210+0x4100] ;  /* 0x00410000d258783b */ /* 0x000fe20000004200 */
[----:B------:R-:W-:Y:S06]  /*c5f0*/  MUFU.EX2 R184, R184 ;  /* 0x000000b800b87308 */ /* 0x000fec0000000800 */
[C---:B--2---:R-:W-:Y:S04]  /*c600*/  HMMA.16816.F32 R44, R68.reuse, R72, R44 ;  /* 0x00000048442c723c */ /* 0x044fe8000000182c */
[----:B------:R-:W-:Y:S04]  /*c610*/  MUFU.EX2 R243, R243 ;  /* 0x000000f300f37308 */ /* 0x000fe80000000800 */
[C---:B------:R-:W-:Y:S01]  /*c620*/  HMMA.16816.F32 R48, R68.reuse, R74, R48 ;  /* 0x0000004a4430723c */ /* 0x040fe20000001830 */
[----:B------:R-:W2:Y:S05]  /*c630*/  LDSM.16.MT88.4 R72, [R212+0x1100] ;  /* 0x00110000d448783b */ /* 0x000eaa0000004200 */
        /* <DEDUP_REMOVED lines=9> */
[----:B------:R-:W-:Y:S01]  /*c6d0*/  MUFU.EX2 R144, R144 ;  /* 0x0000009000907308 */ /* 0x000fe20000000800 */
[----:B------:R-:W-:Y:S01]  /*c6e0*/  F2FP.PACK_AB R68, R156, R187 ;  /* 0x000000bb9c44723e */ /* 0x000fe200000000ff */
[----:B------:R-:W-:Y:S01]  /*c6f0*/  FADD.FTZ R187, R187, R138 ;  /* 0x0000008abbbb7221 */ /* 0x000fe20000010000 */
[----:B------:R-:W-:Y:S03]  /*c700*/  F2FP.PACK_AB R70, R193, R158 ;  /* 0x0000009ec146723e */ /* 0x000fe600000000ff */
[----:B-1----:R-:W-:Y:S01]  /*c710*/  F2FP.PACK_AB R69, R160, R195 ;  /* 0x000000c3a045723e */ /* 0x002fe200000000ff */
[----:B------:R-:W-:Y:S01]  /*c720*/  FADD.FTZ R195, R195, R150 ;  /* 0x00000096c3c37221 */ /* 0x000fe20000010000 */
[----:B---3--:R-:W-:Y:S01]  /*c730*/  F2FP.PACK_AB R71, R235, R162 ;  /* 0x000000a2eb47723e */ /* 0x008fe200000000ff */
[----:B------:R-:W-:Y:S01]  /*c740*/  FADD.FTZ R187, R156, R187 ;  /* 0x000000bb9cbb7221 */ /* 0x000fe20000010000 */
[----:B------:R-:W-:Y:S01]  /*c750*/  MUFU.EX2 R139, R139 ;  /* 0x0000008b008b7308 */ /* 0x000fe20000000800 */
[----:B------:R-:W-:Y:S02]  /*c760*/  FADD.FTZ R195, R160, R195 ;  /* 0x000000c3a0c37221 */ /* 0x000fe40000010000 */
[----:B------:R-:W-:Y:S02]  /*c770*/  FADD.FTZ R158, R158, R187 ;  /* 0x000000bb9e9e7221 */ /* 0x000fe40000010000 */
[C---:B--2---:R-:W-:Y:S03]  /*c780*/  HMMA.16816.F32 R4, R68.reuse, R72, R4 ;  /* 0x000000484404723c */ /* 0x044fe60000001804 */
[----:B------:R-:W-:Y:S02]  /*c790*/  FADD.FTZ R162, R162, R195 ;  /* 0x000000c3a2a27221 */ /* 0x000fe40000010000 */
[----:B------:R-:W1:Y:S01]  /*c7a0*/  MUFU.EX2 R148, R148 ;  /* 0x0000009400947308 */ /* 0x000e620000000800 */
[----:B------:R-:W-:Y:S02]  /*c7b0*/  FADD.FTZ R193, R193, R158 ;  /* 0x0000009ec1c17221 */ /* 0x000fe40000010000 */
[C---:B------:R-:W-:Y:S01]  /*c7c0*/  HMMA.16816.F32 R8, R68.reuse, R74, R8 ;  /* 0x0000004a4408723c */ /* 0x040fe20000001808 */
[----:B------:R-:W2:Y:S03]  /*c7d0*/  LDSM.16.MT88.4 R72, [R212+0x4100] ;  /* 0x00410000d448783b */ /* 0x000ea60000004200 */
[----:B------:R-:W-:Y:S03]  /*c7e0*/  FADD.FTZ R235, R235, R162 ;  /* 0x000000a2ebeb7221 */ /* 0x000fe60000010000 */
[----:B------:R-:W-:Y:S01]  /*c7f0*/  MUFU.EX2 R151, R151 ;  /* 0x0000009700977308 */ /* 0x000fe20000000800 */
[C---:B----4-:R-:W-:Y:S08]  /*c800*/  HMMA.16816.F32 R12, R68.reuse, R76, R12 ;  /* 0x0000004c440c723c */ /* 0x050ff0000000180c */
[C---:B------:R-:W-:Y:S01]  /*c810*/  HMMA.16816.F32 R16, R68.reuse, R78, R16 ;  /* 0x0000004e4410723c */ /* 0x040fe20000001810 */
[----:B------:R-:W3:Y:S01]  /*c820*/  LDSM.16.MT88.4 R76, [R212+0x1900] ;  /* 0x00190000d44c783b */ /* 0x000ee20000004200 */
[----:B------:R-:W4:Y:S02]  /*c830*/  MUFU.EX2 R240, R240 ;  /* 0x000000f000f07308 */ /* 0x000f240000000800 */
[----:B-1----:R-:W-:Y:S04]  /*c840*/  F2FP.PACK_AB R126, R148, R139 ;  /* 0x0000008b947e723e */ /* 0x002fe800000000ff */
[C---:B-----5:R-:W-:Y:S04]  /*c850*/  HMMA.16816.F32 R20, R68.reuse, R80, R20 ;  /* 0x000000504414723c */ /* 0x060fe80000001814 */
[----:B------:R-:W-:Y:S04]  /*c860*/  MUFU.EX2 R118, R118 ;  /* 0x0000007600767308 */ /* 0x000fe80000000800 */
[C---:B------:R-:W-:Y:S01]  /*c870*/  HMMA.16816.F32 R24, R68.reuse, R82, R24 ;  /* 0x000000524418723c */ /* 0x040fe20000001818 */
[----:B------:R-:W1:Y:S05]  /*c880*/  LDSM.16.MT88.4 R80, [R209+0x1900] ;  /* 0x00190000d150783b */ /* 0x000e6a0000004200 */
[----:B------:R5:W3:Y:S02]  /*c890*/  MUFU.EX2 R117, R124 ;  /* 0x0000007c00757308 */ /* 0x000ae40000000800 */
[C---:B------:R-:W-:Y:S04]  /*c8a0*/  HMMA.16816.F32 R28, R68.reuse, R84, R28 ;  /* 0x00000054441c723c */ /* 0x040fe8000000181c */
[----:B----4-:R-:W-:Y:S04]  /*c8b0*/  F2FP.PACK_AB R125, R240, R151 ;  /* 0x00000097f07d723e */ /* 0x010fe800000000ff */
[C---:B------:R-:W-:Y:S01]  /*c8c0*/  HMMA.16816.F32 R32, R68.reuse, R86, R32 ;  /* 0x000000564420723c */ /* 0x040fe20000001820 */
[----:B------:R-:W-:Y:S07]  /*c8d0*/  LDSM.16.MT88.4 R84, [R210+0x4900] ;  /* 0x00490000d254783b */ /* 0x000fee0000004200 */
[C---:B--2---:R-:W-:Y:S04]  /*c8e0*/  HMMA.16816.F32 R36, R68.reuse, R72, R36 ;  /* 0x000000484424723c */ /* 0x044fe80000001824 */
[----:B-----5:R-:W-:Y:S04]  /*c8f0*/  F2FP.PACK_AB R124, R144, R145 ;  /* 0x00000091907c723e */ /* 0x020fe800000000ff */
[C---:B------:R-:W-:Y:S01]  /*c900*/  HMMA.16816.F32 R40, R68.reuse, R74, R40 ;  /* 0x0000004a4428723c */ /* 0x040fe20000001828 */
[----:B------:R-:W2:Y:S03]  /*c910*/  LDSM.16.MT88.4 R72, [R208+0x1900] ;  /* 0x00190000d048783b */ /* 0x000ea60000004200 */
[----:B---3--:R-:W-:Y:S04]  /*c920*/  F2FP.PACK_AB R127, R117, R118 ;  /* 0x00000076757f723e */ /* 0x008fe800000000ff */
[C---:B------:R-:W-:Y:S08]  /*c930*/  HMMA.16816.F32 R44, R68.reuse, R88, R44 ;  /* 0x00000058442c723c */ /* 0x040ff0000000182c */
[C---:B------:R-:W-:Y:S01]  /*c940*/  HMMA.16816.F32 R48, R68.reuse, R90, R48 ;  /* 0x0000005a4430723c */ /* 0x040fe20000001830 */
[----:B------:R-:W-:Y:S07]  /*c950*/  LDSM.16.MT88.4 R88, [R208+0x5100] ;  /* 0x00510000d058783b */ /* 0x000fee0000004200 */
[C---:B------:R-:W-:Y:S08]  /*c960*/  HMMA.16816.F32 R52, R68.reuse, R92, R52 ;  /* 0x0000005c4434723c */ /* 0x040ff00000001834 */
[C---:B------:R-:W-:Y:S01]  /*c970*/  HMMA.16816.F32 R56, R68.reuse, R94, R56 ;  /* 0x0000005e4438723c */ /* 0x040fe20000001838 */
[----:B------:R-:W-:Y:S07]  /*c980*/  LDSM.16.MT88.4 R92, [R209+0x2900] ;  /* 0x00290000d15c783b */ /* 0x000fee0000004200 */
[C---:B------:R-:W-:Y:S08]  /*c990*/  HMMA.16816.F32 R60, R68.reuse, R96, R60 ;  /* 0x00000060443c723c */ /* 0x040ff0000000183c */
[----:B------:R-:W-:Y:S07]  /*c9a0*/  HMMA.16816.F32 R64, R68, R98, R64 ;  /* 0x000000624440723c */ /* 0x000fee0000001840 */
        /* <DEDUP_REMOVED lines=9> */
[C---:B------:R-:W-:Y:S03]  /*ca40*/  HMMA.16816.F32 R4, R68.reuse, R76, R4 ;  /* 0x0000004c4404723c */ /* 0x040fe60000001804 */
[----:B------:R-:W-:Y:S02]  /*ca50*/  FADD.FTZ R186, R186, R243 ;  /* 0x000000f3baba7221 */ /* 0x000fe40000010000 */
[----:B------:R-:W-:Y:S02]  /*ca60*/  FADD.FTZ R166, R239, R166 ;  /* 0x000000a6efa67221 */ /* 0x000fe40000010000 */
[----:B------:R-:W-:Y:S01]  /*ca70*/  FADD.FTZ R186, R241, R186 ;  /* 0x000000baf1ba7221 */ /* 0x000fe20000010000 */
[C---:B------:R-:W-:Y:S01]  /*ca80*/  HMMA.16816.F32 R8, R68.reuse, R78, R8 ;  /* 0x0000004e4408723c */ /* 0x040fe20000001808 */
[----:B------:R-:W3:Y:S07]  /*ca90*/  LDSM.16.MT88.4 R76, [R212+0x4900] ;  /* 0x00490000d44c783b */ /* 0x000eee0000004200 */
[C---:B------:R-:W-:Y:S08]  /*caa0*/  HMMA.16816.F32 R12, R68.reuse, R100, R12 ;  /* 0x00000064440c723c */ /* 0x040ff0000000180c */
[C---:B------:R-:W-:Y:S01]  /*cab0*/  HMMA.16816.F32 R16, R68.reuse, R102, R16 ;  /* 0x000000664410723c */ /* 0x040fe20000001810 */
[----:B------:R-:W-:Y:S07]  /*cac0*/  LDSM.16.MT88.4 R100, [R210+0x2900] ;  /* 0x00290000d264783b */ /* 0x000fee0000004200 */
[C---:B-1----:R-:W-:Y:S08]  /*cad0*/  HMMA.16816.F32 R20, R68.reuse, R80, R20 ;  /* 0x000000504414723c */ /* 0x042ff00000001814 */
        /* <DEDUP_REMOVED lines=14> */
[C---:B--2---:R-:W-:Y:S08]  /*cbc0*/  HMMA.16816.F32 R60, R68.reuse, R72, R60 ;  /* 0x00000048443c723c */ /* 0x044ff0000000183c */
[----:B------:R-:W-:Y:S01]  /*cbd0*/  HMMA.16816.F32 R64, R68, R74, R64 ;  /* 0x0000004a4440723c */ /* 0x000fe20000001840 */
[----:B------:R-:W2:Y:S06]  /*cbe0*/  LDSM.16.MT88.4 R72, [R208+0x2100] ;  /* 0x00210000d048783b */ /* 0x000eac0000004200 */
        /* <DEDUP_REMOVED lines=9> */
[C---:B---3--:R-:W-:Y:S03]  /*cc80*/  HMMA.16816.F32 R4, R68.reuse, R76, R4 ;  /* 0x0000004c4404723c */ /* 0x048fe60000001804 */
[----:B------:R-:W-:Y:S02]  /*cc90*/  FADD.FTZ R157, R157, R236 ;  /* 0x000000ec9d9d7221 */ /* 0x000fe40000010000 */
[----:B------:R-:W-:Y:S02]  /*cca0*/  FADD.FTZ R234, R234, R165 ;  /* 0x000000a5eaea7221 */ /* 0x000fe40000010000 */
[----:B------:R-:W-:Y:S01]  /*ccb0*/  FADD.FTZ R238, R238, R157 ;  /* 0x0000009deeee7221 */ /* 0x000fe20000010000 */
[C---:B------:R-:W-:Y:S01]  /*ccc0*/  HMMA.16816.F32 R8, R68.reuse, R78, R8 ;  /* 0x0000004e4408723c */ /* 0x040fe20000001808 */
[----:B------:R-:W3:Y:S03]  /*ccd0*/  LDSM.16.MT88.4 R76, [R212+0x5100] ;  /* 0x00510000d44c783b */ /* 0x000ee60000004200 */
[----:B------:R-:W-:Y:S02]  /*cce0*/  FADD.FTZ R145, R145, R234 ;  /* 0x000000ea91917221 */ /* 0x000fe40000010000 */
[----:B------:R-:W-:Y:S02]  /*ccf0*/  FADD.FTZ R151, R151, R238 ;  /* 0x000000ee97977221 */ /* 0x000fe40000010000 */
[C---:B----4-:R-:W-:Y:S04]  /*cd00*/  HMMA.16816.F32 R12, R68.reuse, R84, R12 ;  /* 0x00000054440c723c */ /* 0x050fe8000000180c */
[----:B------:R-:W-:Y:S02]  /*cd10*/  FADD.FTZ R144, R144, R145 ;  /* 0x0000009190907221 */ /* 0x000fe40000010000 */
[----:B------:R-:W-:Y:S02]  /*cd20*/  FADD.FTZ R151, R240, R151 ;  /* 0x00000097f0977221 */ /* 0x000fe40000010000 */
[C---:B------:R-:W-:Y:S01]  /*cd30*/  HMMA.16816.F32 R16, R68.reuse, R86, R16 ;  /* 0x000000564410723c */ /* 0x040fe20000001810 */
[----:B------:R-:W4:Y:S03]  /*cd40*/  LDSM.16.MT88.4 R84, [R210+0x5100] ;  /* 0x00510000d254783b */ /* 0x000f260000004200 */
[----:B------:R-:W-:Y:S02]  /*cd50*/  FADD.FTZ R139, R139, R144 ;  /* 0x000000908b8b7221 */ /* 0x000fe40000010000 */
[----:B------:R-:W-:Y:S02]  /*cd60*/  FADD.FTZ R118, R118, R151 ;  /* 0x0000009776767221 */ /* 0x000fe40000010000 */
[C---:B-1----:R-:W-:Y:S04]  /*cd70*/  HMMA.16816.F32 R20, R68.reuse, R80, R20 ;  /* 0x000000504414723c */ /* 0x042fe80000001814 */
[----:B------:R-:W-:Y:S02]  /*cd80*/  FADD.FTZ R224, R148, R139 ;  /* 0x0000008b94e07221 */ /* 0x000fe40000010000 */
[----:B------:R-:W-:Y:S02]  /*cd90*/  FADD.FTZ R225, R117, R118 ;  /* 0x0000007675e17221 */ /* 0x000fe40000010000 */
        /* <DEDUP_REMOVED lines=8> */
[C---:B----4-:R-:W-:Y:S08]  /*ce20*/  HMMA.16816.F32 R44, R68.reuse, R84, R44 ;  /* 0x00000054442c723c */ /* 0x050ff0000000182c */
[C---:B------:R-:W-:Y:S08]  /*ce30*/  HMMA.16816.F32 R48, R68.reuse, R86, R48 ;  /* 0x000000564430723c */ /* 0x040ff00000001830 */
[C---:B-1----:R-:W-:Y:S08]  /*ce40*/  HMMA.16816.F32 R52, R68.reuse, R80, R52 ;  /* 0x000000504434723c */ /* 0x042ff00000001834 */
[C---:B------:R-:W-:Y:S08]  /*ce50*/  HMMA.16816.F32 R56, R68.reuse, R82, R56 ;  /* 0x000000524438723c */ /* 0x040ff00000001838 */
[C---:B------:R-:W-:Y:S08]  /*ce60*/  HMMA.16816.F32 R60, R68.reuse, R88, R60 ;  /* 0x00000058443c723c */ /* 0x040ff0000000183c */
[----:B------:R-:W-:Y:S01]  /*ce70*/  HMMA.16816.F32 R64, R68, R90, R64 ;  /* 0x0000005a4440723c */ /* 0x000fe20000001840 */
[----:B------:R-:W1:Y:S07]  /*ce80*/  LDSM.16.MT88.4 R68, [R210+0x5900] ;  /* 0x00590000d244783b */ /* 0x000e6e0000004200 */
[C---:B------:R-:W-:Y:S01]  /*ce90*/  HMMA.16816.F32 R112, R124.reuse, R108, R4 ;  /* 0x0000006c7c70723c */ /* 0x040fe20000001804 */
[----:B------:R-:W4:Y:S07]  /*cea0*/  LDSM.16.MT88.4 R4, [R209+0x5900] ;  /* 0x00590000d104783b */ /* 0x000f2e0000004200 */
[C---:B------:R-:W-:Y:S01]  /*ceb0*/  HMMA.16816.F32 R108, R124.reuse, R110, R8 ;  /* 0x0000006e7c6c723c */ /* 0x040fe20000001808 */
[----:B------:R-:W5:Y:S07]  /*cec0*/  LDSM.16.MT88.4 R8, [R208+0x5900] ;  /* 0x00590000d008783b */ /* 0x000f6e0000004200 */
[C---:B------:R-:W-:Y:S08]  /*ced0*/  HMMA.16816.F32 R104, R124.reuse, R100, R12 ;  /* 0x000000647c68723c */ /* 0x040ff0000000180c */
[C---:B------:R-:W-:Y:S08]  /*cee0*/  HMMA.16816.F32 R100, R124.reuse, R102, R16 ;  /* 0x000000667c64723c */ /* 0x040ff00000001810 */
[C---:B------:R-:W-:Y:S08]  /*cef0*/  HMMA.16816.F32 R96, R124.reuse, R92, R20 ;  /* 0x0000005c7c60723c */ /* 0x040ff00000001814 */
[C---:B------:R-:W-:Y:S08]  /*cf00*/  HMMA.16816.F32 R92, R124.reuse, R94, R24 ;  /* 0x0000005e7c5c723c */ /* 0x040ff00000001818 */
[C---:B--2---:R-:W-:Y:S08]  /*cf10*/  HMMA.16816.F32 R88, R124.reuse, R72, R28 ;  /* 0x000000487c58723c */ /* 0x044ff0000000181c */
[C---:B------:R-:W-:Y:S08]  /*cf20*/  HMMA.16816.F32 R84, R124.reuse, R74, R32 ;  /* 0x0000004a7c54723c */ /* 0x040ff00000001820 */
[C---:B---3--:R-:W-:Y:S08]  /*cf30*/  HMMA.16816.F32 R80, R124.reuse, R76, R36 ;  /* 0x0000004c7c50723c */ /* 0x048ff00000001824 */
[C---:B------:R-:W-:Y:S08]  /*cf40*/  HMMA.16816.F32 R76, R124.reuse, R78, R40 ;  /* 0x0000004e7c4c723c */ /* 0x040ff00000001828 */
[C---:B-1----:R-:W-:Y:S08]  /*cf50*/  HMMA.16816.F32 R72, R124.reuse, R68, R44 ;  /* 0x000000447c48723c */ /* 0x042ff0000000182c */
[C---:B------:R-:W-:Y:S08]  /*cf60*/  HMMA.16816.F32 R68, R124.reuse, R70, R48 ;  /* 0x000000467c44723c */ /* 0x040ff00000001830 */
[C---:B----4-:R-:W-:Y:S08]  /*cf70*/  HMMA.16816.F32 R52, R124.reuse, R4, R52 ;  /* 0x000000047c34723c */ /* 0x050ff00000001834 */
[C---:B------:R-:W-:Y:S08]  /*cf80*/  HMMA.16816.F32 R56, R124.reuse, R6, R56 ;  /* 0x000000067c38723c */ /* 0x040ff00000001838 */
[C---:B-----5:R-:W-:Y:S08]  /*cf90*/  HMMA.16816.F32 R60, R124.reuse, R8, R60 ;  /* 0x000000087c3c723c */ /* 0x060ff0000000183c */
[----:B------:R-:W-:Y:S01]  /*cfa0*/  HMMA.16816.F32 R64, R124, R10, R64 ;  /* 0x0000000a7c40723c */ /* 0x000fe20000001840 */
[----:B------:R-:W-:-:S07]  /*cfb0*/  @P0 BRA `(.L_x_47) ;  /* 0xffffd0e000000947 */ /* 0x000fce000383ffff */
.L_x_46:
[----:B------:R-:W-:-:S13]  /*cfc0*/  ISETP.GE.AND P0, PT, R192, R215, PT ;  /* 0x000000d7c000720c */ /* 0x000fda0003f06270 */
[----:B------:R-:W-:Y:S05]  /*cfd0*/  @!P0 BRA `(.L_x_48) ;  /* 0x0000432000008947 */ /* 0x000fea0003800000 */
[----:B------:R-:W-:Y:S01]  /*cfe0*/  ULDC.64 UR4, c[0x0][0x1e0] ;  /* 0x0000780000047ab9 */ /* 0x000fe20000000a00 */
[----:B------:R-:W-:Y:S01]  /*cff0*/  IADD3 R194, P0, R226, 0x40, RZ ;  /* 0x00000040e2c27810 */ /* 0x000fe20007f1e0ff */
[----:B------:R-:W-:Y:S01]  /*d000*/  USHF.L.U64.HI UR7, UR4, 0x6, UR5 ;  /* 0x0000000604077899 */ /* 0x000fe20008010205 */
[----:B------:R-:W-:Y:S01]  /*d010*/  IMAD.MOV.U32 R2, RZ, RZ, R116 ;  /* 0x000000ffff027224 */ /* 0x000fe200078e0074 */
[----:B------:R-:W-:Y:S01]  /*d020*/  USHF.L.U32 UR13, UR4, 0x6, URZ ;  /* 0x00000006040d7899 */ /* 0x000fe2000800063f */
[----:B------:R-:W-:Y:S01]  /*d030*/  IMAD.MOV.U32 R3, RZ, RZ, R0 ;  /* 0x000000ffff037224 */ /* 0x000fe200078e0000 */
[----:B------:R-:W-:Y:S01]  /*d040*/  UMOV UR11, 0x60 ;  /* 0x00000060000b7882 */ /* 0x000fe20000000000 */
[-C--:B------:R-:W-:Y:S01]  /*d050*/  IADD3.X R195, RZ, R229.reuse, RZ, P0, !PT ;  /* 0x000000e5ffc37210 */ /* 0x080fe200007fe4ff */
[----:B------:R-:W-:Y:S01]  /*d060*/  ULDC.64 UR4, c[0x0][0x208] ;  /* 0x0000820000047ab9 */ /* 0x000fe20000000a00 */
[----:B------:R-:W-:Y:S01]  /*d070*/  MOV R227, R229 ;  /* 0x000000e500e37202 */ /* 0x000fe20000000f00 */
[----:B------:R-:W-:-:S02]  /*d080*/  UIADD3 UR10, UP1, UR10, 0x80, URZ ;  /* 0x000000800a0a7890 */ /* 0x000fc4000ff3e03f */
[----:B------:R-:W-:Y:S02]  /*d090*/  UIADD3 UR16, UP0, UR12, 0x80, URZ ;  /* 0x000000800c107890 */ /* 0x000fe4000ff1e03f */
[----:B------:R-:W-:Y:S02]  /*d0a0*/  UIMAD.WIDE.U32 UR18, UR11, UR4, URZ ;  /* 0x000000040b1272a5 */ /* 0x000fe4000f8e003f */
[----:B------:R-:W-:Y:S02]  /*d0b0*/  UIMAD UR5, UR11, UR5, URZ ;  /* 0x000000050b0572a4 */ /* 0x000fe4000f8e023f */
[----:B------:R-:W-:Y:S02]  /*d0c0*/  UIADD3.X UR8, URZ, UR8, URZ, UP1, !UPT ;  /* 0x000000083f087290 */ /* 0x000fe40008ffe43f */
[----:B------:R-:W-:Y:S02]  /*d0d0*/  UIADD3.X UR4, URZ, UR17, URZ, UP0, !UPT ;  /* 0x000000113f047290 */ /* 0x000fe400087fe43f */
[----:B------:R-:W-:-:S02]  /*d0e0*/  UIADD3 UR5, UR19, UR5, URZ ;  /* 0x0000000513057290 */ /* 0x000fc4000fffe03f */
.L_x_57:
[----:B------:R-:W-:Y:S04]  /*d0f0*/  DEPBAR.LE SB0, 0x0 ;  /* 0x000080000000791a */ /* 0x000fe80000000000 */
[----:B------:R-:W-:Y:S01]  /*d100*/  BAR.SYNC.DEFER_BLOCKING 0x0 ;  /* 0x0000000000007b1d */ /* 0x000fe20000010000 */
[----:B------:R-:W-:Y:S01]  /*d110*/  SHF.R.S32.HI R29, RZ, 0x1f, R192 ;  /* 0x0000001fff1d7819 */ /* 0x000fe200000114c0 */
[C---:B------:R-:W-:Y:S01]  /*d120*/  IMAD R0, R192.reuse, UR5, RZ ;  /* 0x00000005c0007c24 */ /* 0x040fe2000f8e02ff */
[C---:B------:R-:W-:Y:S01]  /*d130*/  ISETP.GT.AND P6, PT, R192.reuse, R215, PT ;  /* 0x000000d7c000720c */ /* 0x040fe20003fc4270 */
[----:B------:R-:W-:Y:S04]  /*d140*/  IMAD.WIDE.U32 R38, R192, UR18, R226 ;  /* 0x00000012c0267c25 */ /* 0x000fe8000f8e00e2 */
[----:B------:R-:W-:Y:S01]  /*d150*/  IMAD R0, R29, UR18, R0 ;  /* 0x000000121d007c24 */ /* 0x000fe2000f8e0200 */
[----:B------:R-:W-:Y:S01]  /*d160*/  LEA R44, P1, R38, c[0x0][0x1f8], 0x1 ;  /* 0x00007e00262c7a11 */ /* 0x000fe200078208ff */
[----:B------:R-:W-:Y:S03]  /*d170*/  IMAD.WIDE.U32 R46, R192, UR18, R194 ;  /* 0x00000012c02e7c25 */ /* 0x000fe6000f8e00c2 */
[----:B------:R-:W-:Y:S02]  /*d180*/  IADD3 R36, R39, R0, RZ ;  /* 0x0000000027247210 */ /* 0x000fe40007ffe0ff */
[----:B------:R-:W-:Y:S02]  /*d190*/  LEA R156, P0, R46, c[0x0][0x1f8], 0x1 ;  /* 0x00007e002e9c7a11 */ /* 0x000fe400078008ff */
[----:B------:R-:W-:Y:S02]  /*d1a0*/  LEA.HI.X R45, R38, c[0x0][0x1fc], R36, 0x1, P1 ;  /* 0x00007f00262d7a11 */ /* 0x000fe400008f0c24 */
[----:B------:R-:W-:Y:S04]  /*d1b0*/  IADD3 R0, R0, R47, RZ ;  /* 0x0000002f00007210 */ /* 0x000fe80007ffe0ff */
[----:B------:R-:W-:Y:S01]  /*d1c0*/  LEA.HI.X R157, R46, c[0x0][0x1fc], R0, 0x1, P0 ;  /* 0x00007f002e9d7a11 */ /* 0x000fe200000f0c00 */
[----:B------:R-:W1:Y:S01]  /*d1d0*/  LDSM.16.M88.4 R8, [R214+0x8100] ;  /* 0x00810000d608783b */ /* 0x000e620000000200 */
[----:B------:R-:W-:Y:S04]  /*d1e0*/  IADD3 R160, P0, R44, UR12, RZ ;  /* 0x0000000c2ca07c10 */ /* 0x000fe8000ff1e0ff */
[----:B------:R-:W-:Y:S02]  /*d1f0*/  IADD3.X R161, R45, UR17, RZ, P0, !PT ;  /* 0x000000112da17c10 */ /* 0x000fe400087fe4ff */
[C---:B------:R-:W-:Y:S01]  /*d200*/  IADD3 R164, P1, R160.reuse, UR12, RZ ;  /* 0x0000000ca0a47c10 */ /* 0x040fe2000ff3e0ff */
[----:B------:R-:W2:Y:S01]  /*d210*/  LDSM.16.M88.4 R16, [R214+0x8900] ;  /* 0x00890000d610783b */ /* 0x000ea20000000200 */
[----:B------:R-:W-:Y:S02]  /*d220*/  IADD3 R162, P0, R160, UR16, RZ ;  /* 0x00000010a0a27c10 */ /* 0x000fe4000ff1e0ff */
[C---:B------:R-:W-:Y:S02]  /*d230*/  IADD3.X R165, R161.reuse, UR17, RZ, P1, !PT ;  /* 0x00000011a1a57c10 */ /* 0x040fe40008ffe4ff */
[----:B------:R-:W-:Y:S02]  /*d240*/  IADD3.X R163, R161, UR4, RZ, P0, !PT ;  /* 0x00000004a1a37c10 */ /* 0x000fe400087fe4ff */
[----:B------:R-:W-:Y:S01]  /*d250*/  PLOP3.LUT P1, PT, PT, PT, UP3, 0x80, 0x0 ;  /* 0x000000000000781c */ /* 0x000fe20003f2f038 */
[----:B------:R-:W3:Y:S01]  /*d260*/  LDSM.16.M88.4 R24, [R214+0x9100] ;  /* 0x00910000d618783b */ /* 0x000ee20000000200 */
[----:B------:R-:W-:Y:S07]  /*d270*/  PLOP3.LUT P0, PT, PT, PT, UP3, 0x80, 0x0 ;  /* 0x000000000000781c */ /* 0x000fee0003f0f038 */
[----:B------:R-:W4:Y:S08]  /*d280*/  LDSM.16.M88.4 R32, [R214+0x9900] ;  /* 0x00990000d620783b */ /* 0x000f300000000200 */
[----:B------:R-:W5:Y:S01]  /*d290*/  LDSM.16.M88.4 R40, [R214+0xa100] ;  /* 0x00a10000d628783b */ /* 0x000f620000000200 */
[C---:B-1----:R-:W-:Y:S07]  /*d2a0*/  HMMA.16816.F32 R4, R120.reuse, R8, RZ ;  /* 0x000000087804723c */ /* 0x042fee00000018ff */
[----:B------:R-:W1:Y:S01]  /*d2b0*/  LDSM.16.M88.4 R48, [R214+0xa900] ;  /* 0x00a90000d630783b */ /* 0x000e620000000200 */
[C---:B------:R-:W-:Y:S07]  /*d2c0*/  HMMA.16816.F32 R8, R120.reuse, R10, RZ ;  /* 0x0000000a7808723c */ /* 0x040fee00000018ff */
[----:B------:R-:W1:Y:S01]  /*d2d0*/  LDSM.16.M88.4 R116, [R213] ;  /* 0x00000000d574783b */ /* 0x000e620000000200 */
[C---:B--2---:R-:W-:Y:S07]  /*d2e0*/  HMMA.16816.F32 R12, R120.reuse, R16, RZ ;  /* 0x00000010780c723c */ /* 0x044fee00000018ff */
[----:B------:R-:W2:Y:S01]  /*d2f0*/  LDSM.16.M88.4 R124, [R207] ;  /* 0x00000000cf7c783b */ /* 0x000ea20000000200 */
[C---:B------:R-:W-:Y:S07]  /*d300*/  HMMA.16816.F32 R16, R120.reuse, R18, RZ ;  /* 0x000000127810723c */ /* 0x040fee00000018ff */
[----:B------:R-:W1:Y:S01]  /*d310*/  LDSM.16.M88.4 R128, [R206] ;  /* 0x00000000ce80783b */ /* 0x000e620000000200 */
[C---:B---3--:R-:W-:Y:S07]  /*d320*/  HMMA.16816.F32 R20, R120.reuse, R24, RZ ;  /* 0x000000187814723c */ /* 0x048fee00000018ff */
[----:B------:R-:W3:Y:S01]  /*d330*/  LDSM.16.M88.4 R132, [R205] ;  /* 0x00000000cd84783b */ /* 0x000ee20000000200 */
[C---:B------:R-:W-:Y:S07]  /*d340*/  HMMA.16816.F32 R24, R120.reuse, R26, RZ ;  /* 0x0000001a7818723c */ /* 0x040fee00000018ff */
[----:B------:R-:W1:Y:S01]  /*d350*/  LDSM.16.M88.4 R136, [R204] ;  /* 0x00000000cc88783b */ /* 0x000e620000000200 */
[C---:B----4-:R-:W-:Y:S07]  /*d360*/  HMMA.16816.F32 R28, R120.reuse, R32, RZ ;  /* 0x00000020781c723c */ /* 0x050fee00000018ff */
[----:B------:R-:W4:Y:S01]  /*d370*/  LDSM.16.M88.4 R144, [R203] ;  /* 0x00000000cb90783b */ /* 0x000f220000000200 */
[C---:B------:R-:W-:Y:S07]  /*d380*/  HMMA.16816.F32 R32, R120.reuse, R34, RZ ;  /* 0x000000227820723c */ /* 0x040fee00000018ff */
[----:B------:R-:W-:Y:S01]  /*d390*/  @!PT LDS RZ, [RZ] ;  /* 0x00000000fffff984 */ /* 0x000fe20000000800 */
[----:B------:R-:W-:Y:S01]  /*d3a0*/  @!PT LDS RZ, [RZ] ;  /* 0x00000000fffff984 */ /* 0x000fe20000000800 */
[----:B------:R-:W-:Y:S01]  /*d3b0*/  @!PT LDS RZ, [RZ] ;  /* 0x00000000fffff984 */ /* 0x000fe20000000800 */
[----:B------:R1:W-:Y:S01]  /*d3c0*/  LDGSTS.E.BYPASS.LTC128B.128 [R216+0x100], [R44.64], !P4 ;  /* 0x001000002cd87fae */ /* 0x0003e2000e101d4e */
[C---:B-----5:R-:W-:Y:S07]  /*d3d0*/  HMMA.16816.F32 R36, R120.reuse, R40, RZ ;  /* 0x000000287824723c */ /* 0x060fee00000018ff */
[----:B------:R5:W-:Y:S01]  /*d3e0*/  LDGSTS.E.BYPASS.LTC128B.128 [R216+0x3100], [R156.64], !P3 ;  /* 0x031000009cd87fae */ /* 0x000be2000d901d4e */
[C---:B------:R-:W-:Y:S07]  /*d3f0*/  HMMA.16816.F32 R40, R120.reuse, R42, RZ ;  /* 0x0000002a7828723c */ /* 0x040fee00000018ff */
[----:B------:R2:W-:Y:S08]  /*d400*/  LDGSTS.E.BYPASS.LTC128B.128 [R216+0x1100], [R160.64], !P4 ;  /* 0x01100000a0d87fae */ /* 0x0005f0000e101d4e */
[----:B------:R2:W-:Y:S01]  /*d410*/  LDGSTS.E.BYPASS.LTC128B.128 [R216+0x4100], [R160.64+0x80], !P3 ;  /* 0x04100080a0d87fae */ /* 0x0005e2000d901d4e */
[C---:B-1----:R-:W-:Y:S07]  /*d420*/  HMMA.16816.F32 R44, R120.reuse, R48, RZ ;  /* 0x00000030782c723c */ /* 0x042fee00000018ff */
[----:B------:R1:W-:Y:S01]  /*d430*/  LDGSTS.E.BYPASS.LTC128B.128 [R216+0x2100], [R164.64], !P4 ;  /* 0x02100000a4d87fae */ /* 0x0003e2000e101d4e */
[----:B------:R-:W-:Y:S07]  /*d440*/  HMMA.16816.F32 R48, R120, R50, RZ ;  /* 0x000000327830723c */ /* 0x000fee00000018ff */
[----:B------:R1:W-:Y:S01]  /*d450*/  LDGSTS.E.BYPASS.LTC128B.128 [R216+0x5100], [R162.64], !P3 ;  /* 0x05100000a2d87fae */ /* 0x0003e2000d901d4e */
[C---:B------:R-:W-:Y:S07]  /*d460*/  HMMA.16816.F32 R4, R140.reuse, R116, R4 ;  /* 0x000000748c04723c */ /* 0x040fee0000001804 */
[----:B------:R-:W1:Y:S01]  /*d470*/  LDSM.16.M88.4 R148, [R211+0x8100] ;  /* 0x00810000d394783b */ /* 0x000e620000000200 */
[C---:B------:R-:W-:Y:S07]  /*d480*/  HMMA.16816.F32 R8, R140.reuse, R118, R8 ;  /* 0x000000768c08723c */ /* 0x040fee0000001808 */
[----:B------:R-:W0:Y:S01]  /*d490*/  LDGDEPBAR ;  /* 0x00000000000079af */ /* 0x000e220000000000 */
[C---:B--2---:R-:W-:Y:S07]  /*d4a0*/  HMMA.16816.F32 R12, R140.reuse, R124, R12 ;  /* 0x0000007c8c0c723c */ /* 0x044fee000000180c */
[----:B-----5:R-:W2:Y:S01]  /*d4b0*/  LDSM.16.M88.4 R156, [R211+0x8900] ;  /* 0x00890000d39c783b */ /* 0x020ea20000000200 */
[C---:B------:R-:W-:Y:S07]  /*d4c0*/  HMMA.16816.F32 R16, R140.reuse, R126, R16 ;  /* 0x0000007e8c10723c */ /* 0x040fee0000001810 */
[----:B------:R-:W5:Y:S01]  /*d4d0*/  LDSM.16.M88.4 R116, [R211+0x9100] ;  /* 0x00910000d374783b */ /* 0x000f620000000200 */
[C---:B------:R-:W-:Y:S07]  /*d4e0*/  HMMA.16816.F32 R20, R140.reuse, R128, R20 ;  /* 0x000000808c14723c */ /* 0x040fee0000001814 */
[----:B------:R-:W2:Y:S01]  /*d4f0*/  LDSM.16.M88.4 R124, [R211+0x9900] ;  /* 0x00990000d37c783b */ /* 0x000ea20000000200 */
[C---:B------:R-:W-:Y:S07]  /*d500*/  HMMA.16816.F32 R24, R140.reuse, R130, R24 ;  /* 0x000000828c18723c */ /* 0x040fee0000001818 */
[----:B-1----:R-:W1:Y:S01]  /*d510*/  LDSM.16.M88.4 R160, [R211+0xa100] ;  /* 0x00a10000d3a0783b */ /* 0x002e620000000200 */
[C---:B---3--:R-:W-:Y:S07]  /*d520*/  HMMA.16816.F32 R28, R140.reuse, R132, R28 ;  /* 0x000000848c1c723c */ /* 0x048fee000000181c */
[----:B------:R-:W3:Y:S01]  /*d530*/  LDSM.16.M88.4 R164, [R211+0xa900] ;  /* 0x00a90000d3a4783b */ /* 0x000ee20000000200 */
[C---:B------:R-:W-:Y:S07]  /*d540*/  HMMA.16816.F32 R32, R140.reuse, R134, R32 ;  /* 0x000000868c20723c */ /* 0x040fee0000001820 */
[----:B------:R-:W1:Y:S01]  /*d550*/  LDSM.16.M88.4 R128, [R202] ;  /* 0x00000000ca80783b */ /* 0x000e620000000200 */
[C---:B------:R-:W-:Y:S07]  /*d560*/  HMMA.16816.F32 R36, R140.reuse, R136, R36 ;  /* 0x000000888c24723c */ /* 0x040fee0000001824 */
[----:B------:R-:W1:Y:S01]  /*d570*/  LDSM.16.M88.4 R132, [R202+0x800] ;  /* 0x00080000ca84783b */ /* 0x000e620000000200 */
[C---:B------:R-:W-:Y:S07]  /*d580*/  HMMA.16816.F32 R40, R140.reuse, R138, R40 ;  /* 0x0000008a8c28723c */ /* 0x040fee0000001828 */
[----:B------:R-:W1:Y:S01]  /*d590*/  LDSM.16.M88.4 R136, [R202+0x1000] ;  /* 0x00100000ca88783b */ /* 0x000e620000000200 */
[C---:B----4-:R-:W-:Y:S07]  /*d5a0*/  HMMA.16816.F32 R44, R140.reuse, R144, R44 ;  /* 0x000000908c2c723c */ /* 0x050fee000000182c */
[----:B------:R-:W-:Y:S01]  /*d5b0*/  LDSM.16.M88.4 R184, [R211+0xd900] ;  /* 0x00d90000d3b8783b */ /* 0x000fe20000000200 */
[----:B------:R-:W-:Y:S07]  /*d5c0*/  HMMA.16816.F32 R48, R140, R146, R48 ;  /* 0x000000928c30723c */ /* 0x000fee0000001830 */
[----:B------:R-:W4:Y:S01]  /*d5d0*/  LDSM.16.M88.4 R144, [R202+0x1800] ;  /* 0x00180000ca90783b */ /* 0x000f220000000200 */
[C---:B------:R-:W-:Y:S08]  /*d5e0*/  HMMA.16816.F32 R4, R152.reuse, R148, R4 ;  /* 0x000000949804723c */ /* 0x040ff00000001804 */
[C---:B------:R-:W-:Y:S01]  /*d5f0*/  HMMA.16816.F32 R8, R152.reuse, R150, R8 ;  /* 0x000000969808723c */ /* 0x040fe20000001808 */
[----:B------:R-:W1:Y:S07]  /*d600*/  LDSM.16.M88.4 R148, [R202+0x2000] ;  /* 0x00200000ca94783b */ /* 0x000e6e0000000200 */
[C---:B--2---:R-:W-:Y:S08]  /*d610*/  HMMA.16816.F32 R12, R152.reuse, R156, R12 ;  /* 0x0000009c980c723c */ /* 0x044ff0000000180c */
[C---:B------:R-:W-:Y:S01]  /*d620*/  HMMA.16816.F32 R16, R152.reuse, R158, R16 ;  /* 0x0000009e9810723c */ /* 0x040fe20000001810 */
[----:B------:R-:W-:Y:S07]  /*d630*/  LDSM.16.M88.4 R156, [R214+0xb900] ;  /* 0x00b90000d69c783b */ /* 0x000fee0000000200 */
[C---:B-----5:R-:W-:Y:S08]  /*d640*/  HMMA.16816.F32 R20, R152.reuse, R116, R20 ;  /* 0x000000749814723c */ /* 0x060ff00000001814 */
[C---:B------:R-:W-:Y:S01]  /*d650*/  HMMA.16816.F32 R24, R152.reuse, R118, R24 ;  /* 0x000000769818723c */ /* 0x040fe20000001818 */
[----:B------:R-:W2:Y:S07]  /*d660*/  LDSM.16.M88.4 R116, [R202+0x2800] ;  /* 0x00280000ca74783b */ /* 0x000eae0000000200 */
[C---:B------:R-:W-:Y:S08]  /*d670*/  HMMA.16816.F32 R28, R152.reuse, R124, R28 ;  /* 0x0000007c981c723c */ /* 0x040ff0000000181c */
        /* <DEDUP_REMOVED lines=15> */
[C---:B------:R-:W-:Y:S01]  /*d770*/  HMMA.16816.F32 R24, R168.reuse, R138, R24 ;  /* 0x0000008aa818723c */ /* 0x040fe20000001818 */
[----:B------:R-:W1:Y:S07]  /*d780*/  LDSM.16.M88.4 R136, [R201] ;  /* 0x00000000c988783b */ /* 0x000e6e0000000200 */
[C---:B----4-:R-:W-:Y:S08]  /*d790*/  HMMA.16816.F32 R28, R168.reuse, R144, R28 ;  /* 0x00000090a81c723c */ /* 0x050ff0000000181c */
[C---:B------:R-:W-:Y:S01]  /*d7a0*/  HMMA.16816.F32 R32, R168.reuse, R146, R32 ;  /* 0x00000092a820723c */ /* 0x040fe20000001820 */
[----:B------:R-:W4:Y:S07]  /*d7b0*/  LDSM.16.M88.4 R144, [R200] ;  /* 0x00000000c890783b */ /* 0x000f2e0000000200 */
[C---:B------:R-:W-:Y:S08]  /*d7c0*/  HMMA.16816.F32 R36, R168.reuse, R148, R36 ;  /* 0x00000094a824723c */ /* 0x040ff00000001824 */
[C---:B------:R-:W-:Y:S01]  /*d7d0*/  HMMA.16816.F32 R40, R168.reuse, R150, R40 ;  /* 0x00000096a828723c */ /* 0x040fe20000001828 */
[----:B------:R-:W-:Y:S07]  /*d7e0*/  LDSM.16.M88.4 R148, [R197] ;  /* 0x00000000c594783b */ /* 0x000fee0000000200 */
[C---:B--2---:R-:W-:Y:S08]  /*d7f0*/  HMMA.16816.F32 R44, R168.reuse, R116, R44 ;  /* 0x00000074a82c723c */ /* 0x044ff0000000182c */
[----:B------:R-:W-:Y:S01]  /*d800*/  HMMA.16816.F32 R48, R168, R118, R48 ;  /* 0x00000076a830723c */ /* 0x000fe20000001830 */
[----:B------:R-:W2:Y:S07]  /*d810*/  LDSM.16.M88.4 R116, [R199] ;  /* 0x00000000c774783b */ /* 0x000eae0000000200 */
[C---:B-----5:R-:W-:Y:S08]  /*d820*/  HMMA.16816.F32 R4, R172.reuse, R124, R4 ;  /* 0x0000007cac04723c */ /* 0x060ff00000001804 */
[C---:B------:R-:W-:Y:S01]  /*d830*/  HMMA.16816.F32 R8, R172.reuse, R126, R8 ;  /* 0x0000007eac08723c */ /* 0x040fe20000001808 */
[----:B------:R-:W5:Y:S07]  /*d840*/  LDSM.16.M88.4 R124, [R198] ;  /* 0x00000000c67c783b */ /* 0x000f6e0000000200 */
[C---:B------:R-:W-:Y:S08]  /*d850*/  HMMA.16816.F32 R12, R172.reuse, R156, R12 ;  /* 0x0000009cac0c723c */ /* 0x040ff0000000180c */
[C---:B------:R-:W-:Y:S01]  /*d860*/  HMMA.16816.F32 R16, R172.reuse, R158, R16 ;  /* 0x0000009eac10723c */ /* 0x040fe20000001810 */
[----:B------:R-:W2:Y:S07]  /*d870*/  LDSM.16.M88.4 R156, [R196] ;  /* 0x00000000c49c783b */ /* 0x000eae0000000200 */
        /* <DEDUP_REMOVED lines=15> */
[C---:B----4-:R-:W-:Y:S08]  /*d970*/  HMMA.16816.F32 R12, R176.reuse, R144, R12 ;  /* 0x00000090b00c723c */ /* 0x050ff0000000180c */
[C---:B------:R-:W-:Y:S01]  /*d980*/  HMMA.16816.F32 R16, R176.reuse, R146, R16 ;  /* 0x00000092b010723c */ /* 0x040fe20000001810 */
[----:B------:R-:W4:Y:S07]  /*d990*/  LDSM.16.M88.4 R144, [R202+0x3000] ;  /* 0x00300000ca90783b */ /* 0x000f2e0000000200 */
[C---:B--2---:R-:W-:Y:S08]  /*d9a0*/  HMMA.16816.F32 R20, R176.reuse, R116, R20 ;  /* 0x00000074b014723c */ /* 0x044ff00000001814 */
[C---:B------:R-:W-:Y:S01]  /*d9b0*/  HMMA.16816.F32 R24, R176.reuse, R118, R24 ;  /* 0x00000076b018723c */ /* 0x040fe20000001818 */
[----:B------:R-:W2:Y:S07]  /*d9c0*/  LDSM.16.M88.4 R116, [R202+0x3800] ;  /* 0x00380000ca74783b */ /* 0x000eae0000000200 */
[C---:B-----5:R-:W-:Y:S08]  /*d9d0*/  HMMA.16816.F32 R28, R176.reuse, R124, R28 ;  /* 0x0000007cb01c723c */ /* 0x060ff0000000181c */
[C---:B------:R-:W-:Y:S08]  /*d9e0*/  HMMA.16816.F32 R32, R176.reuse, R126, R32 ;  /* 0x0000007eb020723c */ /* 0x040ff00000001820 */
[C---:B------:R-:W-:Y:S08]  /*d9f0*/  HMMA.16816.F32 R36, R176.reuse, R148, R36 ;  /* 0x00000094b024723c */ /* 0x040ff00000001824 */
[C---:B------:R-:W-:Y:S08]  /*da00*/  HMMA.16816.F32 R40, R176.reuse, R150, R40 ;  /* 0x00000096b028723c */ /* 0x040ff00000001828 */
[C---:B------:R-:W-:Y:S08]  /*da10*/  HMMA.16816.F32 R44, R176.reuse, R156, R44 ;  /* 0x0000009cb02c723c */ /* 0x040ff0000000182c */
[----:B------:R-:W-:Y:S08]  /*da20*/  HMMA.16816.F32 R48, R176, R158, R48 ;  /* 0x0000009eb030723c */ /* 0x000ff00000001830 */
[C---:B-1----:R-:W-:Y:S08]  /*da30*/  HMMA.16816.F32 R4, R180.reuse, R160, R4 ;  /* 0x000000a0b404723c */ /* 0x042ff00000001804 */
[C---:B------:R-:W-:Y:S08]  /*da40*/  HMMA.16816.F32 R8, R180.reuse, R162, R8 ;  /* 0x000000a2b408723c */ /* 0x040ff00000001808 */
[C---:B---3--:R-:W-:Y:S08]  /*da50*/  HMMA.16816.F32 R12, R180.reuse, R128, R12 ;  /* 0x00000080b40c723c */ /* 0x048ff0000000180c */
        /* <DEDUP_REMOVED lines=9> */
[C---:B----4-:R-:W-:Y:S08]  /*daf0*/  HMMA.16816.F32 R4, R188.reuse, R144, R4 ;  /* 0x00000090bc04723c */ /* 0x050ff00000001804 */
        /* <DEDUP_REMOVED lines=17> */
[----:B------:R-:W4:Y:S01]  /*dc10*/  MUFU.TANH R128, R9 ;  /* 0x0000000900807308 */ /* 0x000f220000002400 */
[----:B------:R-:W-:Y:S02]  /*dc20*/  FMUL.FTZ R18, R18, c[0x0][0x320] ;  /* 0x0000c80012127a20 */ /* 0x000fe40000410000 */
[----:B------:R-:W-:Y:S02]  /*dc30*/  FMUL.FTZ R19, R19, c[0x0][0x320] ;  /* 0x0000c80013137a20 */ /* 0x000fe40000410000 */
[----:B------:R-:W-:Y:S02]  /*dc40*/  FMUL.FTZ R12, R13, c[0x0][0x320] ;  /* 0x0000c8000d0c7a20 */ /* 0x000fe40000410000 */
[----:B------:R-:W-:Y:S02]  /*dc50*/  FMUL.FTZ R13, R16, c[0x0][0x320] ;  /* 0x0000c800100d7a20 */ /* 0x000fe40000410000 */
[----:B------:R-:W-:Y:S01]  /*dc60*/  FMUL.FTZ R15, R15, c[0x0][0x320] ;  /* 0x0000c8000f0f7a20 */ /* 0x000fe20000410000 */
[----:B------:R-:W1:Y:S10]  /*dc70*/  MUFU.TANH R116, R10 ;  /* 0x0000000a00747308 */ /* 0x000e740000002400 */
[----:B------:R5:W1:Y:S01]  /*dc80*/  MUFU.TANH R117, R11 ;  /* 0x0000000b00757308 */ /* 0x000a620000002400 */
[C---:B--2---:R-:W-:Y:S09]  /*dc90*/  HMMA.16816.F32 R20, R188.reuse, R4, R20 ;  /* 0x00000004bc14723c */ /* 0x044ff20000001814 */
[----:B------:R-:W2:Y:S01]  /*dca0*/  MUFU.TANH R157, R18 ;  /* 0x00000012009d7308 */ /* 0x000ea20000002400 */
[C---:B------:R-:W-:Y:S01]  /*dcb0*/  HMMA.16816.F32 R24, R188.reuse, R6, R24 ;  /* 0x00000006bc18723c */ /* 0x040fe20000001818 */
[----:B------:R-:W-:Y:S08]  /*dcc0*/  LDSM.16.M88.4 R4, [R202+0x5000] ;  /* 0x00500000ca04783b */ /* 0x000ff00000000200 */
[----:B------:R-:W1:Y:S01]  /*dcd0*/  MUFU.TANH R163, R19 ;  /* 0x0000001300a37308 */ /* 0x000e620000002400 */
[----:B-----5:R-:W5:Y:S04]  /*dce0*/  LDSM.16.M88.4 R8, [R202+0x4800] ;  /* 0x00480000ca08783b */ /* 0x020f680000000200 */
[----:B------:R-:W-:Y:S05]  /*dcf0*/  FMUL.FTZ R21, R21, c[0x0][0x320] ;  /* 0x0000c80015157a20 */ /* 0x000fea0000410000 */
[----:B------:R1:W1:Y:S01]  /*dd00*/  MUFU.TANH R151, R15 ;  /* 0x0000000f00977308 */ /* 0x0002620000002400 */
[----:B------:R-:W-:Y:S02]  /*dd10*/  FMUL.FTZ R186, R20, c[0x0][0x320] ;  /* 0x0000c80014ba7a20 */ /* 0x000fe40000410000 */
[----:B------:R-:W-:Y:S02]  /*dd20*/  FMUL.FTZ R22, R22, c[0x0][0x320] ;  /* 0x0000c80016167a20 */ /* 0x000fe40000410000 */
[----:B------:R-:W-:Y:S02]  /*dd30*/  FMUL.FTZ R23, R23, c[0x0][0x320] ;  /* 0x0000c80017177a20 */ /* 0x000fe40000410000 */
[----:B------:R-:W-:Y:S02]  /*dd40*/  FMUL.FTZ R162, R24, c[0x0][0x320] ;  /* 0x0000c80018a27a20 */ /* 0x000fe40000410000 */
[----:B------:R-:W-:Y:S01]  /*dd50*/  FMUL.FTZ R25, R25, c[0x0][0x320] ;  /* 0x0000c80019197a20 */ /* 0x000fe20000410000 */
[----:B------:R2:W2:Y:S01]  /*dd60*/  MUFU.TANH R160, R21 ;  /* 0x0000001500a07308 */ /* 0x0004a20000002400 */
[----:B------:R-:W-:Y:S02]  /*dd70*/  FMUL.FTZ R26, R26, c[0x0][0x320] ;  /* 0x0000c8001a1a7a20 */ /* 0x000fe40000410000 */
[----:B------:R-:W-:Y:S07]  /*dd80*/  FMUL.FTZ R27, R27, c[0x0][0x320] ;  /* 0x0000c8001b1b7a20 */ /* 0x000fee0000410000 */
[----:B------:R-:W2:Y:S01]  /*dd90*/  MUFU.TANH R124, R124 ;  /* 0x0000007c007c7308 */ /* 0x000ea20000002400 */
[----:B-1----:R-:W-:Y:S09]  /*dda0*/  IMAD R15, R192, -0x60, RZ ;  /* 0xffffffa0c00f7824 */ /* 0x002ff200078e02ff */
[----:B------:R-:W1:Y:S01]  /*ddb0*/  MUFU.TANH R125, R125 ;  /* 0x0000007d007d7308 */ /* 0x000e620000002400 */
[C---:B-----5:R-:W-:Y:S09]  /*ddc0*/  HMMA.16816.F32 R28, R188.reuse, R8, R28 ;  /* 0x00000008bc1c723c */ /* 0x060ff2000000181c */
[----:B------:R-:W1:Y:S01]  /*ddd0*/  MUFU.TANH R127, R127 ;  /* 0x0000007f007f7308 */ /* 0x000e620000002400 */
[C---:B------:R-:W-:Y:S01]  /*dde0*/  HMMA.16816.F32 R32, R188.reuse, R10, R32 ;  /* 0x0000000abc20723c */ /* 0x040fe20000001820 */
[----:B------:R-:W5:Y:S01]  /*ddf0*/  LDSM.16.M88.4 R8, [R202+0x5800] ;  /* 0x00580000ca08783b */ /* 0x000f620000000200 */
[----:B------:R-:W-:Y:S07]  /*de00*/  DEPBAR.LE SB0, 0x0 ;  /* 0x000080000000791a */ /* 0x000fee0000000000 */
[----:B------:R-:W1:Y:S01]  /*de10*/  MUFU.TANH R118, R118 ;  /* 0x0000007600767308 */ /* 0x000e620000002400 */
[----:B------:R-:W-:Y:S01]  /*de20*/  BAR.SYNC.DEFER_BLOCKING 0x0 ;  /* 0x0000000000007b1d */ /* 0x000fe20000010000 */
[C---:B------:R-:W-:Y:S05]  /*de30*/  HMMA.16816.F32 R36, R188.reuse, R4, R36 ;  /* 0x00000004bc24723c */ /* 0x040fea0000001824 */
[----:B------:R-:W-:Y:S03]  /*de40*/  FMUL.FTZ R238, R28, c[0x0][0x320] ;  /* 0x0000c8001cee7a20 */ /* 0x000fe60000410000 */
[----:B------:R-:W1:Y:S01]  /*de50*/  MUFU.TANH R12, R12 ;  /* 0x0000000c000c7308 */ /* 0x000e620000002400 */
[C---:B------:R-:W-:Y:S03]  /*de60*/  HMMA.16816.F32 R40, R188.reuse, R6, R40 ;  /* 0x00000006bc28723c */ /* 0x040fe60000001828 */
[----:B------:R-:W-:Y:S02]  /*de70*/  FMUL.FTZ R29, R29, c[0x0][0x320] ;  /* 0x0000c8001d1d7a20 */ /* 0x000fe40000410000 */
[----:B------:R-:W-:Y:S02]  /*de80*/  FMUL.FTZ R236, R32, c[0x0][0x320] ;  /* 0x0000c80020ec7a20 */ /* 0x000fe40000410000 */
[----:B------:R-:W-:Y:S01]  /*de90*/  @P6 IADD3 R6, R192, -0x1, RZ ;  /* 0xffffffffc0066810 */ /* 0x000fe20007ffe0ff */
[----:B------:R-:W-:Y:S01]  /*dea0*/  FMUL.FTZ R30, R30, c[0x0][0x320] ;  /* 0x0000c8001e1e7a20 */ /* 0x000fe20000410000 */
[----:B------:R-:W1:Y:S03]  /*deb0*/  MUFU.TANH R167, R167 ;  /* 0x000000a700a77308 */ /* 0x000e660000002400 */
[----:B------:R-:W-:Y:S01]  /*dec0*/  @P6 SHF.R.S32.HI R5, RZ, 0x1f, R6 ;  /* 0x0000001fff056819 */ /* 0x000fe20000011406 */
[----:B------:R-:W-:Y:S02]  /*ded0*/  FMUL.FTZ R31, R31, c[0x0][0x320] ;  /* 0x0000c8001f1f7a20 */ /* 0x000fe40000410000 */
[----:B------:R-:W-:Y:S02]  /*dee0*/  FMUL.FTZ R230, R36, c[0x0][0x320] ;  /* 0x0000c80024e67a20 */ /* 0x000fe40000410000 */
[----:B------:R-:W-:Y:S02]  /*def0*/  @P6 IMAD R5, R5, c[0x0][0x1e0], RZ ;  /* 0x0000780005056a24 */ /* 0x000fe400078e02ff */
[----:B------:R-:W1:Y:S01]  /*df00*/  MUFU.TANH R13, R13 ;  /* 0x0000000d000d7308 */ /* 0x000e620000002400 */
[----:B------:R-:W-:Y:S01]  /*df10*/  FMUL.FTZ R33, R33, c[0x0][0x320] ;  /* 0x0000c80021217a20 */ /* 0x000fe20000410000 */
[C---:B-----5:R-:W-:Y:S03]  /*df20*/  HMMA.16816.F32 R44, R188.reuse, R8, R44 ;  /* 0x00000008bc2c723c */ /* 0x060fe6000000182c */
[C---:B------:R-:W-:Y:S02]  /*df30*/  @P6 IMAD R5, R6.reuse, c[0x0][0x1e4], R5 ;  /* 0x0000790006056a24 */ /* 0x040fe400078e0205 */
[----:B------:R-:W-:Y:S03]  /*df40*/  @P6 IMAD.WIDE.U32 R6, R6, c[0x0][0x1e0], RZ ;  /* 0x0000780006066a25 */ /* 0x000fe600078e00ff */
[----:B------:R-:W1:Y:S01]  /*df50*/  MUFU.TANH R14, R14 ;  /* 0x0000000e000e7308 */ /* 0x000e620000002400 */
[----:B------:R-:W-:Y:S01]  /*df60*/  @P6 MOV R8, R218 ;  /* 0x000000da00086202 */ /* 0x000fe20000000f00 */
[----:B------:R-:W-:Y:S03]  /*df70*/  HMMA.16816.F32 R48, R188, R10, R48 ;  /* 0x0000000abc30723c */ /* 0x000fe60000001830 */
[----:B------:R-:W-:Y:S01]  /*df80*/  @P6 MOV R9, R221 ;  /* 0x000000dd00096202 */ /* 0x000fe20000000f00 */
[----:B------:R-:W-:Y:S01]  /*df90*/  FMUL.FTZ R184, R40, c[0x0][0x320] ;  /* 0x0000c80028b87a20 */ /* 0x000fe20000410000 */
[----:B------:R-:W-:Y:S01]  /*dfa0*/  @P6 IADD3 R4, R7, R5, RZ ;  /* 0x0000000507046210 */ /* 0x000fe20007ffe0ff */
[----:B------:R-:W-:Y:S01]  /*dfb0*/  FMUL.FTZ R34, R34, c[0x0][0x320] ;  /* 0x0000c80022227a20 */ /* 0x000fe20000410000 */
[----:B------:R-:W-:Y:S01]  /*dfc0*/  MOV R5, R217 ;  /* 0x000000d900057202 */ /* 0x000fe20000000f00 */
[----:B------:R-:W1:Y:S01]  /*dfd0*/  MUFU.TANH R186, R186 ;  /* 0x000000ba00ba7308 */ /* 0x000e620000002400 */
[----:B------:R-:W-:Y:S04]  /*dfe0*/  @P6 IMAD.WIDE.U32 R6, R6, 0x60, R8 ;  /* 0x0000006006066825 */ /* 0x000fe800078e0008 */
[----:B------:R-:W-:Y:S01]  /*dff0*/  @P6 IMAD R4, R4, 0x60, RZ ;  /* 0x0000006004046824 */ /* 0x000fe200078e02ff */
[----:B------:R-:W-:Y:S01]  /*e000*/  @P6 SHF.L.U32 R16, R6, 0x1, RZ ;  /* 0x0000000106106819 */ /* 0x000fe200000006ff */
[----:B------:R-:W-:Y:S02]  /*e010*/  FMUL.FTZ R35, R35, c[0x0][0x320] ;  /* 0x0000c80023237a20 */ /* 0x000fe40000410000 */
[----:B------:R-:W-:Y:S01]  /*e020*/  FMUL.FTZ R37, R37, c[0x0][0x320] ;  /* 0x0000c80025257a20 */ /* 0x000fe20000410000 */
[----:B------:R1:W1:Y:S01]  /*e030*/  MUFU.TANH R231, R22 ;  /* 0x0000001600e77308 */ /* 0x0002620000002400 */
[----:B------:R-:W-:Y:S01]  /*e040*/  @P6 IADD3 R10, P2, R16, 0x80, RZ ;  /* 0x00000080100a6810 */ /* 0x000fe20007f5e0ff */
[----:B------:R-:W-:Y:S01]  /*e050*/  FMUL.FTZ R38, R38, c[0x0][0x320] ;  /* 0x0000c80026267a20 */ /* 0x000fe20000410000 */
[----:B------:R-:W-:Y:S01]  /*e060*/  @P6 IADD3 R16, P5, R16, c[0x0][0x1c8], RZ ;  /* 0x0000720010106a10 */ /* 0x000fe20007fbe0ff */
[----:B------:R-:W-:Y:S01]  /*e070*/  FMUL.FTZ R39, R39, c[0x0][0x320] ;  /* 0x0000c80027277a20 */ /* 0x000fe20000410000 */
[----:B------:R-:W-:Y:S01]  /*e080*/  @P6 IADD3 R4, R7, R4, RZ ;  /* 0x0000000407046210 */ /* 0x000fe20007ffe0ff */
[----:B------:R-:W-:Y:S01]  /*e090*/  FMUL.FTZ R41, R41, c[0x0][0x320] ;  /* 0x0000c80029297a20 */ /* 0x000fe20000410000 */
[----:B------:R-:W-:Y:S01]  /*e0a0*/  IADD3 R7, -R222, R15, RZ ;  /* 0x0000000fde077210 */ /* 0x000fe20007ffe1ff */
[----:B------:R-:W-:Y:S01]  /*e0b0*/  FMUL.FTZ R42, R42, c[0x0][0x320] ;  /* 0x0000c8002a2a7a20 */ /* 0x000fe20000410000 */
[----:B------:R-:W-:Y:S01]  /*e0c0*/  @P6 SHF.L.U64.HI R4, R6, 0x1, R4 ;  /* 0x0000000106046819 */ /* 0x000fe20000010204 */
[----:B------:R1:W1:Y:S01]  /*e0d0*/  MUFU.TANH R187, R23 ;  /* 0x0000001700bb7308 */ /* 0x0002620000002400 */
[----:B------:R-:W-:Y:S01]  /*e0e0*/  @P1 IMAD.HI.U32 R6, R217, c[0x0][0x2c8], RZ ;  /* 0x0000b200d9061a27 */ /* 0x000fe200078e00ff */
[----:B------:R-:W-:Y:S02]  /*e0f0*/  @P6 IADD3 R10, P1, R10, c[0x0][0x1c8], RZ ;  /* 0x000072000a0a6a10 */ /* 0x000fe40007f3e0ff */
[----:B------:R-:W-:Y:S01]  /*e100*/  @P6 IADD3.X R17, R4, c[0x0][0x1cc], RZ, P5, !PT ;  /* 0x0000730004116a10 */ /* 0x000fe20002ffe4ff */
[----:B------:R-:W-:Y:S01]  /*e110*/  FMUL.FTZ R43, R43, c[0x0][0x320] ;  /* 0x0000c8002b2b7a20 */ /* 0x000fe20000410000 */
[----:B------:R-:W-:Y:S01]  /*e120*/  @P6 IADD3.X R11, RZ, c[0x0][0x1cc], R4, P1, P2 ;  /* 0x00007300ff0b6a10 */ /* 0x000fe20000fe4404 */
[----:B------:R-:W-:Y:S01]  /*e130*/  FMUL.FTZ R4, R51, c[0x0][0x320] ;  /* 0x0000c80033047a20 */ /* 0x000fe20000410000 */
[----:B------:R-:W-:Y:S01]  /*e140*/  @P0 SHF.R.U32.HI R5, RZ, c[0x0][0x2cc], R6 ;  /* 0x0000b300ff050a19 */ /* 0x000fe20000011606 */
[----:B------:R-:W-:Y:S01]  /*e150*/  @!PT LDS RZ, [RZ] ;  /* 0x00000000fffff984 */ /* 0x000fe20000000800 */
[----:B------:R-:W-:Y:S01]  /*e160*/  @!PT LDS RZ, [RZ] ;  /* 0x00000000fffff984 */ /* 0x000fe20000000800 */
[----:B------:R-:W-:Y:S01]  /*e170*/  @!PT LDS RZ, [RZ] ;  /* 0x00000000fffff984 */ /* 0x000fe20000000800 */
[----:B------:R5:W-:Y:S01]  /*e180*/  @P6 LDGSTS.E.BYPASS.LTC128B.128 [R216+0x8100], [R16.64], !P4 ;  /* 0x0810000010d86fae */ /* 0x000be2000e101d4e */
[----:B------:R-:W1:Y:S01]  /*e190*/  MUFU.TANH R162, R162 ;  /* 0x000000a200a27308 */ /* 0x000e620000002400 */
[----:B------:R-:W-:Y:S01]  /*e1a0*/  @P6 IADD3 R8, P0, R16, UR13, RZ ;  /* 0x0000000d10086c10 */ /* 0x000fe2000ff1e0ff */
[----:B------:R-:W-:Y:S02]  /*e1b0*/  FMUL.FTZ R44, R44, c[0x0][0x320] ;  /* 0x0000c8002c2c7a20 */ /* 0x000fe40000410000 */
[----:B------:R-:W-:Y:S01]  /*e1c0*/  FMUL.FTZ R45, R45, c[0x0][0x320] ;  /* 0x0000c8002d2d7a20 */ /* 0x000fe20000410000 */
[----:B------:R-:W-:Y:S01]  /*e1d0*/  @P6 IADD3.X R9, R17, UR7, RZ, P0, !PT ;  /* 0x0000000711096c10 */ /* 0x000fe200087fe4ff */
[----:B------:R-:W-:Y:S01]  /*e1e0*/  FMUL.FTZ R46, R46, c[0x0][0x320] ;  /* 0x0000c8002e2e7a20 */ /* 0x000fe20000410000 */
[----:B------:R1:W-:Y:S01]  /*e1f0*/  @P6 LDGSTS.E.BYPASS.LTC128B.128 [R216+0xb100], [R10.64], !P3 ;  /* 0x0b1000000ad86fae */ /* 0x0003e2000d901d4e */
[C---:B------:R-:W-:Y:S01]  /*e200*/  @P6 IADD3 R18, P1, R8.reuse, UR13, RZ ;  /* 0x0000000d08126c10 */ /* 0x040fe2000ff3e0ff */
[----:B------:R-:W-:Y:S01]  /*e210*/  FMUL.FTZ R47, R47, c[0x0][0x320] ;  /* 0x0000c8002f2f7a20 */ /* 0x000fe20000410000 */
[----:B------:R1:W1:Y:S01]  /*e220*/  MUFU.TANH R164, R25 ;  /* 0x0000001900a47308 */ /* 0x0002620000002400 */
[----:B------:R-:W-:Y:S01]  /*e230*/  @P6 IADD3 R20, P0, R8, UR10, RZ ;  /* 0x0000000a08146c10 */ /* 0x000fe2000ff1e0ff */
[----:B------:R-:W-:Y:S01]  /*e240*/  FMUL.FTZ R48, R48, c[0x0][0x320] ;  /* 0x0000c80030307a20 */ /* 0x000fe20000410000 */
[----:B------:R-:W-:Y:S01]  /*e250*/  @P6 IADD3.X R19, R9, UR7, RZ, P1, !PT ;  /* 0x0000000709136c10 */ /* 0x000fe20008ffe4ff */
[----:B------:R-:W-:Y:S01]  /*e260*/  FMUL.FTZ R49, R49, c[0x0][0x320] ;  /* 0x0000c80031317a20 */ /* 0x000fe20000410000 */
[----:B------:R1:W-:Y:S01]  /*e270*/  @P6 LDGSTS.E.BYPASS.LTC128B.128 [R216+0x9100], [R8.64], !P4 ;  /* 0x0910000008d86fae */ /* 0x0003e2000e101d4e */
[----:B--2---:R-:W-:Y:S01]  /*e280*/  @P6 IADD3.X R21, R9, UR8, RZ, P0, !PT ;  /* 0x0000000809156c10 */ /* 0x004fe200087fe4ff */
[----:B------:R-:W-:Y:S01]  /*e290*/  FMUL.FTZ R50, R50, c[0x0][0x320] ;  /* 0x0000c80032327a20 */ /* 0x000fe20000410000 */
[----:B------:R-:W-:Y:S02]  /*e2a0*/  PLOP3.LUT P0, PT, PT, PT, UP2, 0x40, 0x0 ;  /* 0x000000000000781c */ /* 0x000fe40003f0e828 */
[----:B------:R2:W1:Y:S03]  /*e2b0*/  MUFU.TANH R229, R26 ;  /* 0x0000001a00e57308 */ /* 0x0004660000002400 */
[----:B------:R1:W-:Y:S07]  /*e2c0*/  @P6 LDGSTS.E.BYPASS.LTC128B.128 [R216+0xc100], [R8.64+0x80], !P3 ;  /* 0x0c10008008d86fae */ /* 0x0003ee000d901d4e */
[----:B------:R2:W2:Y:S01]  /*e2d0*/  MUFU.TANH R193, R27 ;  /* 0x0000001b00c17308 */ /* 0x0004a20000002400 */
[----:B------:R2:W-:Y:S08]  /*e2e0*/  @P6 LDGSTS.E.BYPASS.LTC128B.128 [R216+0xa100], [R18.64], !P4 ;  /* 0x0a10000012d86fae */ /* 0x0005f0000e101d4e */
[----:B------:R2:W-:Y:S01]  /*e2f0*/  @P6 LDGSTS.E.BYPASS.LTC128B.128 [R216+0xd100], [R20.64], !P3 ;  /* 0x0d10000014d86fae */ /* 0x0005e2000d901d4e */
[----:B------:R-:W2:Y:S07]  /*e300*/  MUFU.TANH R238, R238 ;  /* 0x000000ee00ee7308 */ /* 0x000eae0000002400 */
[----:B------:R-:W0:Y:S03]  /*e310*/  LDGDEPBAR ;  /* 0x00000000000079af */ /* 0x000e260000000000 */
[----:B------:R2:W2:Y:S01]  /*e320*/  MUFU.TANH R232, R29 ;  /* 0x0000001d00e87308 */ /* 0x0004a20000002400 */
[----:B-1----:R-:W-:Y:S04]  /*e330*/  IADD3 R9, -R222, 0x1, R15 ;  /* 0x00000001de097810 */ /* 0x002fe80007ffe10f */
[----:B------:R-:W5:Y:S01]  /*e340*/  SHFL.IDX PT, R6, R5, RZ, 0x1c1f ;  /* 0x001c1fff05067589 */ /* 0x000f6200000e0000 */
[----:B------:R-:W-:Y:S04]  /*e350*/  IADD3 R9, R9, c[0x0][0x1d0], RZ ;  /* 0x0000740009097a10 */ /* 0x000fe80007ffe0ff */
[----:B------:R1:W1:Y:S01]  /*e360*/  MUFU.TANH R235, R30 ;  /* 0x0000001e00eb7308 */ /* 0x0002620000002400 */
[----:B------:R-:W-:Y:S04]  /*e370*/  IADD3 R9, R9, -c[0x0][0x168], RZ ;  /* 0x80005a0009097a10 */ /* 0x000fe80007ffe0ff */
[C---:B------:R-:W-:Y:S02]  /*e380*/  IADD3 R11, R9.reuse, c[0x0][0x328], RZ ;  /* 0x0000ca00090b7a10 */ /* 0x040fe40007ffe0ff */
[----:B------:R-:W-:Y:S03]  /*e390*/  IADD3 R9, R9, UR6, RZ ;  /* 0x0000000609097c10 */ /* 0x000fe6000fffe0ff */
[----:B------:R1:W1:Y:S01]  /*e3a0*/  MUFU.TANH R239, R31 ;  /* 0x0000001f00ef7308 */ /* 0x0002620000002400 */
[-C--:B-----5:R-:W-:Y:S09]  /*e3b0*/  IADD3 R17, R11, R6.reuse, RZ ;  /* 0x000000060b117210 */ /* 0x0a0ff20007ffe0ff */
[----:B------:R-:W1:Y:S01]  /*e3c0*/  MUFU.TANH R236, R236 ;  /* 0x000000ec00ec7308 */ /* 0x000e620000002400 */
[----:B------:R-:W-:Y:S09]  /*e3d0*/  IADD3 R16, R9, R6, RZ ;  /* 0x0000000609107210 */ /* 0x000ff20007ffe0ff */
[----:B------:R1:W1:Y:S10]  /*e3e0*/  MUFU.TANH R234, R33 ;  /* 0x0000002100ea7308 */ /* 0x0002740000002400 */
[----:B------:R1:W1:Y:S10]  /*e3f0*/  MUFU.TANH R237, R34 ;  /* 0x0000002200ed7308 */ /* 0x0002740000002400 */
[----:B------:R1:W1:Y:S10]  /*e400*/  MUFU.TANH R233, R35 ;  /* 0x0000002300e97308 */ /* 0x0002740000002400 */
[----:B------:R-:W1:Y:S10]  /*e410*/  MUFU.TANH R230, R230 ;  /* 0x000000e600e67308 */ /* 0x000e740000002400 */
[----:B------:R1:W1:Y:S10]  /*e420*/  MUFU.TANH R228, R37 ;  /* 0x0000002500e47308 */ /* 0x0002740000002400 */
[----:B------:R1:W1:Y:S10]  /*e430*/  MUFU.TANH R185, R38 ;  /* 0x0000002600b97308 */ /* 0x0002740000002400 */
[----:B------:R1:W1:Y:S10]  /*e440*/  MUFU.TANH R165, R39 ;  /* 0x0000002700a57308 */ /* 0x0002740000002400 */
[----:B------:R-:W1:Y:S10]  /*e450*/  MUFU.TANH R184, R184 ;  /* 0x000000b800b87308 */ /* 0x000e740000002400 */
[----:B------:R1:W1:Y:S10]  /*e460*/  MUFU.TANH R166, R41 ;  /* 0x0000002900a67308 */ /* 0x0002740000002400 */
        /* <DEDUP_REMOVED lines=25> */
.L_x_51:
[----:B------:R-:W-:Y:S04]  /*e600*/  MOV R6, c[0x0][0x32c] ;  /* 0x0000cb0000067a02 */ /* 0x000fe80000000f00 */
[----:B------:R-:W-:Y:S11]  /*e610*/  ISETP.NE.AND P0, PT, R6, 0x1, PT ;  /* 0x000000010600780c */ /* 0x000ff60003f05270 */
[----:B------:R-:W-:Y:S02]  /*e620*/  @!UPT UIADD3 URZ, URZ, URZ, URZ ;  /* 0x0000003f3f3ff290 */ /* 0x000fe4000fffe03f */
[----:B------:R-:W-:Y:S05]  /*e630*/  @P0 IMAD.HI.U32 R6, R8, c[0x0][0x330], RZ ;  /* 0x0000cc0008060a27 */ /* 0x000fea00078e00ff */
[----:B------:R-:W-:Y:S02]  /*e640*/  @P0 SHF.R.U32.HI R8, RZ, c[0x0][0x334], R6 ;  /* 0x0000cd00ff080a19 */ /* 0x000fe40000011606 */
.L_x_52:
[----:B------:R-:W-:Y:S05]  /*e650*/  BSYNC B0 ;  /* 0x0000000000007941 */ /* 0x000fea0003800000 */
.L_x_50:
[----:B------:R-:W-:Y:S05]  /*e660*/  IMAD R19, R8, c[0x0][0x32c], R7 ;  /* 0x0000cb0008137a24 */ /* 0x000fea00078e0207 */
[----:B------:R-:W-:Y:S02]  /*e670*/  IADD3 R6, R19, c[0x0][0x32c], RZ ;  /* 0x0000cb0013067a10 */ /* 0x000fe40007ffe0ff */
[----:B------:R-:W-:Y:S02]  /*e680*/  IMNMX R16, R16, R19, !PT ;  /* 0x0000001310107217 */ /* 0x000fe40007800200 */
[----:B------:R-:W-:Y:S02]  /*e690*/  IMNMX R17, R17, R6, PT ;  /* 0x0000000611117217 */ /* 0x000fe40003800200 */
.L_x_49:
[C---:B--234-:R-:W-:Y:S02]  /*e6a0*/  ISETP.GE.AND P0, PT, R15.reuse, 0x2, PT ;  /* 0x000000020f00780c */ /* 0x05cfe40003f06270 */
[----:B------:R-:W-:Y:S02]  /*e6b0*/  ISETP.GE.AND P1, PT, R15, 0x9, PT ;  /* 0x000000090f00780c */ /* 0x000fe40003f26270 */
[----:B------:R-:W-:Y:S02]  /*e6c0*/  LOP3.LUT R223, R223, 0xfffbffff, RZ, 0xc0, !PT ;  /* 0xfffbffffdfdf7812 */ /* 0x000fe400078ec0ff */
[C---:B------:R-:W-:Y:S02]  /*e6d0*/  ISETP.GE.AND P2, PT, R15.reuse, 0xa, PT ;  /* 0x0000000a0f00780c */ /* 0x040fe40003f46270 */
[C---:B------:R-:W-:Y:S02]  /*e6e0*/  ISETP.GE.AND P6, PT, R15.reuse, 0x51, PT ;  /* 0x000000510f00780c */ /* 0x040fe40003fc6270 */
[----:B------:R-:W-:Y:S03]  /*e6f0*/  ISETP.GE.AND P5, PT, R15, 0x52, PT ;  /* 0x000000520f00780c */ /* 0x000fe60003fa6270 */
[----:B------:R-:W-:Y:S02]  /*e700*/  @P0 LOP3.LUT R223, R223, 0x40000, RZ, 0xfc, !PT ;  /* 0x00040000dfdf0812 */ /* 0x000fe400078efcff */
[C---:B------:R-:W-:Y:S02]  /*e710*/  ISETP.GT.AND P0, PT, R16.reuse, 0x1, !P0 ;  /* 0x000000011000780c */ /* 0x040fe40004704270 */
[----:B------:R-:W-:Y:S02]  /*e720*/  LOP3.LUT R223, R223, 0xfffdffff, RZ, 0xc0, !PT ;  /* 0xfffdffffdfdf7812 */ /* 0x000fe400078ec0ff */
[----:B------:R-:W-:Y:S02]  /*e730*/  ISETP.LT.OR P0, PT, R17, 0x2, P0 ;  /* 0x000000021100780c */ /* 0x000fe40000701670 */
[----:B------:R-:W-:Y:S02]  /*e740*/  @P1 LOP3.LUT R223, R223, 0x20000, RZ, 0xfc, !PT ;  /* 0x00020000dfdf1812 */ /* 0x000fe400078efcff */
[----:B------:R-:W-:Y:S02]  /*e750*/  ISETP.GT.AND P1, PT, R16, 0x8, !P1 ;  /* 0x000000081000780c */ /* 0x000fe40004f24270 */
[----:B------:R-:W-:Y:S02]  /*e760*/  LOP3.LUT R223, R223, 0xfffeffff, RZ, 0xc0, !PT ;  /* 0xfffeffffdfdf7812 */ /* 0x000fe400078ec0ff */
[----:B------:R-:W-:Y:S02]  /*e770*/  FSEL R126, R126, -INF , !P0 ;  /* 0xff8000007e7e7808 */ /* 0x000fe40004000000 */
[----:B------:R-:W-:Y:S02]  /*e780*/  @P2 LOP3.LUT R223, R223, 0x10000, RZ, 0xfc, !PT ;  /* 0x00010000dfdf2812 */ /* 0x000fe400078efcff */
[----:B------:R-:W-:Y:S02]  /*e790*/  ISETP.GT.AND P0, PT, R16, 0x9, !P2 ;  /* 0x000000091000780c */ /* 0x000fe40005704270 */
[----:B------:R-:W-:Y:S02]  /*e7a0*/  ISETP.GE.AND P2, PT, R15, 0x11, PT ;  /* 0x000000110f00780c */ /* 0x000fe40003f46270 */
        /* <DEDUP_REMOVED lines=11> */
[----:B-1----:R-:W-:Y:S02]  /*e860*/  FSEL R42, R118, -INF , !P0 ;  /* 0xff800000762a7808 */ /* 0x002fe40004000000 */
[----:B------:R-:W-:Y:S02]  /*e870*/  ISETP.GT.AND P0, PT, R16, 0x11, !P1 ;  /* 0x000000111000780c */ /* 0x000fe40004f04270 */
[----:B------:R-:W-:Y:S02]  /*e880*/  ISETP.GE.AND P1, PT, R15, 0x19, PT ;  /* 0x000000190f00780c */ /* 0x000fe40003f26270 */
[----:B------:R-:W-:Y:S02]  /*e890*/  ISETP.LT.OR P0, PT, R17, 0x12, P0 ;  /* 0x000000121100780c */ /* 0x000fe40000701670 */
[----:B------:R-:W-:Y:S02]  /*e8a0*/  LOP3.LUT R223, R223, 0xffffdfff, RZ, 0xc0, !PT ;  /* 0xffffdfffdfdf7812 */ /* 0x000fe400078ec0ff */
[----:B------:R-:W-:Y:S02]  /*e8b0*/  FSEL R40, R12, -INF , !P0 ;  /* 0xff8000000c287808 */ /* 0x000fe40004000000 */
[C---:B------:R-:W-:Y:S02]  /*e8c0*/  ISETP.GT.AND P0, PT, R16.reuse, 0x18, !P1 ;  /* 0x000000181000780c */ /* 0x040fe40004f04270 */
[----:B------:R-:W-:Y:S02]  /*e8d0*/  ISETP.GE.AND P2, PT, R15, 0x59, PT ;  /* 0x000000590f00780c */ /* 0x000fe40003f46270 */
[----:B------:R-:W-:Y:S02]  /*e8e0*/  ISETP.LT.OR P0, PT, R17, 0x19, P0 ;  /* 0x000000191100780c */ /* 0x000fe40000701670 */
        /* <DEDUP_REMOVED lines=10> */
[----:B------:R-:W-:Y:S01]  /*e990*/  ISETP.GT.AND P0, PT, R16, 0x20, !P1 ;  /* 0x000000201000780c */ /* 0x000fe20004f04270 */
[----:B------:R-:W1:Y:S03]  /*e9a0*/  SHFL.IDX PT, R14, R5, 0x1, 0x1c1f ;  /* 0x003c1f00050e7f89 */ /* 0x000e6600000e0000 */
        /* <DEDUP_REMOVED lines=8> */
[----:B------:R-:W-:Y:S01]  /*ea30*/  ISETP.GE.AND P1, PT, R15, 0x29, PT ;  /* 0x000000290f00780c */ /* 0x000fe20003f26270 */
[--C-:B-1----:R-:W-:Y:S01]  /*ea40*/  IMAD.IADD R12, R9, 0x1, R14.reuse ;  /* 0x00000001090c7824 */ /* 0x102fe200078e020e */
        /* <DEDUP_REMOVED lines=48> */
[----:B------:R-:W-:Y:S02]  /*ed50*/  FSEL R228, R228, -INF , !P0 ;  /* 0xff800000e4e47808 */ /* 0x000fe40004000000 */
[----:B------:R-:W-:Y:S02]  /*ed60*/  LOP3.LUT R223, R223, 0xfffffffd, RZ, 0xc0, !PT ;  /* 0xfffffffddfdf7812 */ /* 0x000fe400078ec0ff */
[----:B------:R-:W-:Y:S04]  /*ed70*/  ISETP.GT.AND P0, PT, R16, 0x48, !P1 ;  /* 0x000000481000780c */ /* 0x000fe80004f04270 */
[----:B------:R-:W-:Y:S03]  /*ed80*/  ISETP.LT.OR P0, PT, R17, 0x49, P0 ;  /* 0x000000491100780c */ /* 0x000fe60000701670 */
[----:B------:R-:W-:Y:S02]  /*ed90*/  @P1 LOP3.LUT R223, R223, 0x2, RZ, 0xfc, !PT ;  /* 0x00000002dfdf1812 */ /* 0x000fe400078efcff */
[----:B------:R-:W-:Y:S02]  /*eda0*/  ISETP.GE.AND P1, PT, R15, 0x4a, PT ;  /* 0x0000004a0f00780c */ /* 0x000fe40003f26270 */
[----:B------:R-:W-:Y:S02]  /*edb0*/  FSEL R184, R184, -INF , !P0 ;  /* 0xff800000b8b87808 */ /* 0x000fe40004000000 */
[----:B------:R-:W-:Y:S02]  /*edc0*/  ISETP.GT.AND P0, PT, R16, 0x49, !P1 ;  /* 0x000000491000780c */ /* 0x000fe40004f04270 */
[----:B------:R-:W-:Y:S02]  /*edd0*/  LOP3.LUT R223, R223, 0xfffffffe, RZ, 0xc0, !PT ;  /* 0xfffffffedfdf7812 */ /* 0x000fe400078ec0ff */
[----:B------:R-:W-:Y:S04]  /*ede0*/  ISETP.LT.OR P0, PT, R17, 0x4a, P0 ;  /* 0x0000004a1100780c */ /* 0x000fe80000701670 */
[----:B------:R-:W-:Y:S02]  /*edf0*/  FSEL R166, R166, -INF , !P0 ;  /* 0xff800000a6a67808 */ /* 0x000fe40004000000 */
[----:B------:R-:W-:Y:S02]  /*ee00*/  ISETP.GT.AND P0, PT, R16, 0x50, !P6 ;  /* 0x000000501000780c */ /* 0x000fe40007704270 */
[----:B------:R-:W-:Y:S02]  /*ee10*/  @P1 LOP3.LUT R223, R223, 0x1, RZ, 0xfc, !PT ;  /* 0x00000001dfdf1812 */ /* 0x000fe400078efcff */
[----:B------:R-:W-:Y:S02]  /*ee20*/  ISETP.LT.OR P0, PT, R17, 0x51, P0 ;  /* 0x000000511100780c */ /* 0x000fe40000701670 */
        /* <DEDUP_REMOVED lines=8> */
[----:B------:R-:W-:Y:S04]  /*eeb0*/  ISETP.LT.OR P0, PT, R17, 0x59, P0 ;  /* 0x000000591100780c */ /* 0x000fe80000701670 */
[----:B------:R-:W-:Y:S02]  /*eec0*/  FSEL R146, R146, -INF , !P0 ;  /* 0xff80000092927808 */ /* 0x000fe40004000000 */
[----:B------:R-:W-:Y:S02]  /*eed0*/  ISETP.GT.AND P0, PT, R16, RZ, !P1 ;  /* 0x000000ff1000720c */ /* 0x000fe40004f04270 */
[----:B------:R-:W-:Y:S02]  /*eee0*/  ISETP.GE.AND P1, PT, R15, 0x5a, PT ;  /* 0x0000005a0f00780c */ /* 0x000fe40003f26270 */
[----:B------:R-:W-:Y:S04]  /*eef0*/  ISETP.LT.OR P0, PT, R17, 0x1, P0 ;  /* 0x000000011100780c */ /* 0x000fe80000701670 */
[----:B------:R-:W-:Y:S01]  /*ef00*/  FSEL R10, R0, -INF , !P0 ;  /* 0xff800000000a7808 */ /* 0x000fe20004000000 */
[----:B------:R-:W-:Y:S01]  /*ef10*/  IMAD.IADD R0, R11, 0x1, R14 ;  /* 0x000000010b007824 */ /* 0x000fe200078e020e */
        /* <DEDUP_REMOVED lines=20> */
.L_x_55:
[----:B------:R-:W-:Y:S04]  /*f060*/  MOV R5, c[0x0][0x32c] ;  /* 0x0000cb0000057a02 */ /* 0x000fe80000000f00 */
[----:B------:R-:W-:Y:S11]  /*f070*/  ISETP.NE.AND P0, PT, R5, 0x1, PT ;  /* 0x000000010500780c */ /* 0x000ff60003f05270 */
[----:B------:R-:W-:Y:S02]  /*f080*/  @!UPT UIADD3 URZ, URZ, URZ, URZ ;  /* 0x0000003f3f3ff290 */ /* 0x000fe4000fffe03f */
[----:B------:R-:W-:Y:S05]  /*f090*/  @P0 IMAD.HI.U32 R5, R14, c[0x0][0x330], RZ ;  /* 0x0000cc000e050a27 */ /* 0x000fea00078e00ff */
[----:B------:R-:W-:Y:S02]  /*f0a0*/  @P0 SHF.R.U32.HI R14, RZ, c[0x0][0x334], R5 ;  /* 0x0000cd00ff0e0a19 */ /* 0x000fe40000011605 */
.L_x_56:
[----:B------:R-:W-:Y:S05]  /*f0b0*/  BSYNC B0 ;  /* 0x0000000000007941 */ /* 0x000fea0003800000 */
.L_x_54:
[----:B------:R-:W-:Y:S05]  /*f0c0*/  IMAD R7, R14, c[0x0][0x32c], R7 ;  /* 0x0000cb000e077a24 */ /* 0x000fea00078e0207 */
[----:B------:R-:W-:Y:S02]  /*f0d0*/  IADD3 R5, R7, c[0x0][0x32c], RZ ;  /* 0x0000cb0007057a10 */ /* 0x000fe40007ffe0ff */
[----:B------:R-:W-:Y:S02]  /*f0e0*/  IMNMX R12, R12, R7, !PT ;  /* 0x000000070c0c7217 */ /* 0x000fe40007800200 */
[----:B------:R-:W-:Y:S02]  /*f0f0*/  IMNMX R0, R0, R5, PT ;  /* 0x0000000500007217 */ /* 0x000fe40003800200 */
.L_x_53:
[C---:B------:R-:W-:Y:S01]  /*f100*/  LOP3.LUT P0, RZ, R223.reuse, 0x80000, RZ, 0xc0, !PT ;  /* 0x00080000dfff7812 */ /* 0x040fe2000780c0ff */
        /* <DEDUP_REMOVED lines=14> */
[----:B------:R-:W-:Y:S01]  /*f1f0*/  FMNMX.FTZ R5, R42, R5, !PT ;  /* 0x000000052a057209 */ /* 0x000fe20007810000 */
[----:B------:R-:W-:Y:S01]  /*f200*/  LDSM.16.MT88.4 R44, [R212+0x3100] ;  /* 0x00310000d42c783b */ /* 0x000fe20000004200 */
        /* <DEDUP_REMOVED lines=55> */
[C---:B------:R-:W-:Y:S02]  /*f580*/  ISETP.GT.AND P6, PT, R12.reuse, 0x50, !P6 ;  /* 0x000000500c00780c */ /* 0x040fe400077c4270 */
        /* <DEDUP_REMOVED lines=13> */
[----:B------:R-:W-:Y:S02]  /*f660*/  FMNMX.FTZ R5, R150, R5, !PT ;  /* 0x0000000596057209 */ /* 0x000fe40007810000 */
[----:B------:R-:W-:Y:S02]  /*f670*/  FSEL R193, R193, -INF , !P0 ;  /* 0xff800000c1c17808 */ /* 0x000fe40004000000 */
[----:B------:R-:W-:Y:S02]  /*f680*/  LOP3.LUT P0, RZ, R223, 0x80, RZ, 0xc0, !PT ;  /* 0x00000080dfff7812 */ /* 0x000fe4000780c0ff */
[----:B------:R-:W-:Y:S02]  /*f690*/  FMNMX.FTZ R16, R193, R16, !PT ;  /* 0x00000010c1107209 */ /* 0x000fe40007810000 */
[C---:B------:R-:W-:Y:S02]  /*f6a0*/  ISETP.GT.AND P0, PT, R12.reuse, 0x30, !P0 ;  /* 0x000000300c00780c */ /* 0x040fe40004704270 */
[----:B------:R-:W-:Y:S02]  /*f6b0*/  ISETP.GT.AND P2, PT, R12, 0x58, !P2 ;  /* 0x000000580c00780c */ /* 0x000fe40005744270 */
[C---:B------:R-:W-:Y:S02]  /*f6c0*/  ISETP.LT.OR P0, PT, R0.reuse, 0x31, P0 ;  /* 0x000000310000780c */ /* 0x040fe40000701670 */
[----:B------:R-:W-:Y:S02]  /*f6d0*/  ISETP.LT.OR P5, PT, R0, 0x52, P5 ;  /* 0x000000520000780c */ /* 0x000fe40002fa1670 */
[----:B------:R-:W-:Y:S02]  /*f6e0*/  FSEL R235, R235, -INF , !P0 ;  /* 0xff800000ebeb7808 */ /* 0x000fe40004000000 */
[----:B------:R-:W-:Y:S02]  /*f6f0*/  LOP3.LUT P0, RZ, R223, 0x40, RZ, 0xc0, !PT ;  /* 0x00000040dfff7812 */ /* 0x000fe4000780c0ff */
[----:B------:R-:W-:Y:S02]  /*f700*/  FMNMX.FTZ R16, R235, R16, !PT ;  /* 0x00000010eb107209 */ /* 0x000fe40007810000 */
[----:B------:R-:W-:Y:S02]  /*f710*/  ISETP.GT.AND P0, PT, R12, 0x31, !P0 ;  /* 0x000000310c00780c */ /* 0x000fe40004704270 */
[----:B------:R-:W-:Y:S02]  /*f720*/  FSEL R147, R147, -INF , !P6 ;  /* 0xff80000093937808 */ /* 0x000fe40007000000 */
        /* <DEDUP_REMOVED lines=17> */
[----:B------:R-:W-:Y:S01]  /*f840*/  LOP3.LUT P0, RZ, R223, 0x8, RZ, 0xc0, !PT ;  /* 0x00000008dfff7812 */ /* 0x000fe2000780c0ff */
[----:B------:R-:W1:Y:S01]  /*f850*/  SHFL.BFLY PT, R5, R14, 0x2, 0x1f ;  /* 0x0c401f000e057f89 */ /* 0x000e6200000e0000 */
        /* <DEDUP_REMOVED lines=9> */
[----:B------:R-:W-:Y:S02]  /*f8f0*/  FSEL R117, R4, -INF , !P1 ;  /* 0xff80000004757808 */ /* 0x000fe40004800000 */
[----:B------:R-:W-:Y:S02]  /*f900*/  ISETP.LT.OR P0, PT, R0, 0x42, P0 ;  /* 0x000000420000780c */ /* 0x000fe40000701670 */
[----:B-1----:R-:W-:Y:S02]  /*f910*/  FMNMX.FTZ R14, R14, R5, !PT ;  /* 0x000000050e0e7209 */ /* 0x002fe40007810000 */
[----:B------:R-:W-:Y:S02]  /*f920*/  FSEL R165, R165, -INF , !P0 ;  /* 0xff800000a5a57808 */ /* 0x000fe40004000000 */
[----:B------:R-:W-:Y:S01]  /*f930*/  LOP3.LUT P0, RZ, R223, 0x2, RZ, 0xc0, !PT ;  /* 0x00000002dfff7812 */ /* 0x000fe2000780c0ff */
[----:B------:R-:W1:Y:S01]  /*f940*/  SHFL.BFLY PT, R15, R14, 0x1, 0x1f ;  /* 0x0c201f000e0f7f89 */ /* 0x000e6200000e0000 */
[----:B------:R-:W-:Y:S02]  /*f950*/  FMNMX.FTZ R16, R165, R16, !PT ;  /* 0x00000010a5107209 */ /* 0x000fe40007810000 */
[----:B------:R-:W-:Y:S04]  /*f960*/  ISETP.GT.AND P0, PT, R12, 0x48, !P0 ;  /* 0x000000480c00780c */ /* 0x000fe80004704270 */
[----:B------:R-:W-:Y:S04]  /*f970*/  ISETP.LT.OR P0, PT, R0, 0x49, P0 ;  /* 0x000000490000780c */ /* 0x000fe80000701670 */
[----:B------:R-:W-:Y:S02]  /*f980*/  FSEL R161, R161, -INF , !P0 ;  /* 0xff800000a1a17808 */ /* 0x000fe40004000000 */
[----:B------:R-:W-:Y:S02]  /*f990*/  LOP3.LUT P0, RZ, R223, 0x1, RZ, 0xc0, !PT ;  /* 0x00000001dfff7812 */ /* 0x000fe4000780c0ff */
[----:B------:R-:W-:Y:S02]  /*f9a0*/  FMNMX.FTZ R16, R161, R16, !PT ;  /* 0x00000010a1107209 */ /* 0x000fe40007810000 */
[----:B------:R-:W-:Y:S04]  /*f9b0*/  ISETP.GT.AND P0, PT, R12, 0x49, !P0 ;  /* 0x000000490c00780c */ /* 0x000fe80004704270 */
[----:B------:R-:W-:Y:S04]  /*f9c0*/  ISETP.LT.OR P0, PT, R0, 0x4a, P0 ;  /* 0x0000004a0000780c */ /* 0x000fe80000701670 */
        /* <DEDUP_REMOVED lines=46> */
[----:B------:R-:W2:Y:S01]  /*fcb0*/  LDSM.16.MT88.4 R12, [R212+0x100] ;  /* 0x00010000d40c783b */ /* 0x000ea20000004200 */
[--C-:B------:R-:W-:Y:S01]  /*fcc0*/  FFMA.FTZ R131, R11, c[0x0][0x2d0], -R134.reuse ;  /* 0x0000b4000b837a23 */ /* 0x100fe20000010886 */
[----:B------:R-:W-:Y:S01]  /*fcd0*/  MUFU.EX2 R230, R230 ;  /* 0x000000e600e67308 */ /* 0x000fe20000000800 */
[--C-:B------:R-:W-:Y:S01]  /*fce0*/  FFMA.FTZ R130, R9, c[0x0][0x2d0], -R134.reuse ;  /* 0x0000b40009827a23 */ /* 0x100fe20000010886 */
[----:B---3--:R-:W-:Y:S01]  /*fcf0*/  F2FP.PACK_AB R126, R129, R118 ;  /* 0x00000076817e723e */ /* 0x008fe200000000ff */
[--C-:B------:R-:W-:Y:S02]  /*fd00*/  FFMA.FTZ R132, R125, c[0x0][0x2d0], -R134.reuse ;  /* 0x0000b4007d847a23 */ /* 0x100fe40000010886 */
[----:B------:R-:W-:Y:S02]  /*fd10*/  FMUL.FTZ R2, R5, c[0x0][0x2d0] ;  /* 0x0000b40005027a20 */ /* 0x000fe40000410000 */
[--C-:B------:R-:W-:Y:S02]  /*fd20*/  FFMA.FTZ R165, R165, c[0x0][0x2d0], -R134.reuse ;  /* 0x0000b400a5a57a23 */ /* 0x100fe40000010886 */
[--C-:B------:R-:W-:Y:S01]  /*fd30*/  FFMA.FTZ R161, R161, c[0x0][0x2d0], -R134.reuse ;  /* 0x0000b400a1a17a23 */ /* 0x100fe20000010886 */
        /* <DEDUP_REMOVED lines=86> */
[----:B------:R-:W5:Y:S01]  /*102a0*/  MUFU.EX2 R151, R151 ;  /* 0x0000009700977308 */ /* 0x000f620000000800 */
[----:B------:R-:W-:Y:S01]  /*102b0*/  LDSM.16.MT88.4 R88, [R212+0x3900] ;  /* 0x00390000d458783b */ /* 0x000fe20000004200 */
[--C-:B------:R-:W-:Y:S02]  /*102c0*/  FFMA.FTZ R157, R157, c[0x0][0x2d0], -R134.reuse ;  /* 0x0000b4009d9d7a23 */ /* 0x100fe40000010886 */
[--C-:B------:R-:W-:Y:S02]  /*102d0*/  FFMA.FTZ R158, R163, c[0x0][0x2d0], -R134.reuse ;  /* 0x0000b400a39e7a23 */ /* 0x100fe40000010886 */
[C---:B------:R-:W-:Y:S03]  /*102e0*/  HMMA.16816.F32 R28, R124.reuse, R36, R28 ;  /* 0x000000247c1c723c */ /* 0x040fe6000000181c */
[--C-:B------:R-:W-:Y:S01]  /*102f0*/  FFMA.FTZ R163, R186, c[0x0][0x2d0], -R149.reuse ;  /* 0x0000b400baa37a23 */ /* 0x100fe20000010895 */
[----:B------:R-:W-:Y:S01]  /*10300*/  MUFU.EX2 R157, R157 ;  /* 0x0000009d009d7308 */ /* 0x000fe20000000800 */
[--C-:B------:R-:W-:Y:S02]  /*10310*/  FFMA.FTZ R167, R164, c[0x0][0x2d0], -R149.reuse ;  /* 0x0000b400a4a77a23 */ /* 0x100fe40000010895 */
[C---:B------:R-:W-:Y:S01]  /*10320*/  FMUL.FTZ R36, R3.reuse, R80 ;  /* 0x0000005003247220 */ /* 0x040fe20000410000 */
[C---:B------:R-:W-:Y:S04]  /*10330*/  HMMA.16816.F32 R32, R124.reuse, R38, R32 ;  /* 0x000000267c20723c */ /* 0x040fe80000001820 */
[----:B------:R-:W-:Y:S02]  /*10340*/  FMUL.FTZ R37, R3, R81 ;  /* 0x0000005103257220 */ /* 0x000fe40000410000 */
[----:B------:R-:W1:Y:S01]  /*10350*/  MUFU.EX2 R158, R158 ;  /* 0x0000009e009e7308 */ /* 0x000e620000000800 */
        /* <DEDUP_REMOVED lines=11> */
[----:B------:R-:W-:Y:S01]  /*10410*/  MUFU.EX2 R162, R162 ;  /* 0x000000a200a27308 */ /* 0x000fe20000000800 */
        /* <DEDUP_REMOVED lines=25> */
[----:B------:R-:W-:Y:S02]  /*105b0*/  FFMA.FTZ R149, R144, c[0x0][0x2d0], -R149 ;  /* 0x0000b40090957a23 */ /* 0x000fe40000010895 */
[C---:B--2---:R-:W-:Y:S04]  /*105c0*/  HMMA.16816.F32 R60, R124.reuse, R68, R60 ;  /* 0x000000447c3c723c */ /* 0x044fe8000000183c */
[----:B------:R-:W-:Y:S01]  /*105d0*/  MUFU.EX2 R166, R166 ;  /* 0x000000a600a67308 */ /* 0x000fe20000000800 */
[--C-:B------:R-:W-:Y:S02]  /*105e0*/  FFMA.FTZ R144, R147, c[0x0][0x2d0], -R134.reuse ;  /* 0x0000b40093907a23 */ /* 0x100fe40000010886 */
        /* <DEDUP_REMOVED lines=8> */
[----:B------:R-:W-:Y:S02]  /*10670*/  FFMA.FTZ R134, R117, c[0x0][0x2d0], -R134 ;  /* 0x0000b40075867a23 */ /* 0x000fe40000010886 */
[----:B------:R-:W-:Y:S02]  /*10680*/  FFMA.FTZ R128, R3, R224, R128 ;  /* 0x000000e003807223 */ /* 0x000fe40000010080 */
[C---:B------:R-:W-:Y:S01]  /*10690*/  HMMA.16816.F32 R4, R68.reuse, R72, R4 ;  /* 0x000000484404723c */ /* 0x040fe20000001804 */
[----:B------:R-:W2:Y:S04]  /*106a0*/  MUFU.EX2 R187, R187 ;  /* 0x000000bb00bb7308 */ /* 0x000ea80000000800 */
[----:B------:R-:W-:Y:S02]  /*106b0*/  FFMA.FTZ R133, R2, R225, R133 ;  /* 0x000000e102857223 */ /* 0x000fe40000010085 */
[----:B------:R-:W-:Y:S01]  /*106c0*/  FADD.FTZ R119, R119, R128 ;  /* 0x0000008077777221 */ /* 0x000fe20000010000 */
        /* <DEDUP_REMOVED lines=29> */
[----:B------:R-:W-:Y:S02]  /*108a0*/  MUFU.EX2 R234, R234 ;  /* 0x000000ea00ea7308 */ /* 0x000fe40000000800 */
        /* <DEDUP_REMOVED lines=84> */
[----:B------:R-:W-:Y:S01]  /*10df0*/  FADD.FTZ R3, R161, R2 ;  /* 0x00000002a1037221 */ /* 0x000fe20000010000 */
[----:B------:R-:W-:Y:S03]  /*10e00*/  IADD3 R2, R192, -0x1, RZ ;  /* 0xffffffffc0027810 */ /* 0x000fe60007ffe0ff */
[C---:B-1----:R-:W-:Y:S04]  /*10e10*/  HMMA.16816.F32 R20, R68.reuse, R76, R20 ;  /* 0x0000004c4414723c */ /* 0x042fe80000001814 */
[----:B------:R-:W-:Y:S02]  /*10e20*/  FADD.FTZ R3, R228, R3 ;  /* 0x00000003e4037221 */ /* 0x000fe40000010000 */
[----:B------:R-:W-:Y:S02]  /*10e30*/  IMAD.MOV.U32 R192, RZ, RZ, R2 ;  /* 0x000000ffffc07224 */ /* 0x000fe400078e0002 */
[C---:B------:R-:W-:Y:S01]  /*10e40*/  HMMA.16816.F32 R24, R68.reuse, R78, R24 ;  /* 0x0000004e4418723c */ /* 0x040fe20000001818 */
[----:B------:R-:W1:Y:S03]  /*10e50*/  LDSM.16.MT88.4 R76, [R212+0x2100] ;  /* 0x00210000d44c783b */ /* 0x000e660000004200 */
[----:B------:R-:W-:Y:S02]  /*10e60*/  FADD.FTZ R144, R144, R3 ;  /* 0x0000000390907221 */ /* 0x000fe40000010000 */
[----:B------:R-:W-:Y:S02]  /*10e70*/  IMAD.MOV.U32 R3, RZ, RZ, R0 ;  /* 0x000000ffff037224 */ /* 0x000fe400078e0000 */
[C---:B------:R-:W-:Y:S04]  /*10e80*/  HMMA.16816.F32 R28, R68.reuse, R84, R28 ;  /* 0x00000054441c723c */ /* 0x040fe8000000181c */
[----:B------:R-:W-:Y:S02]  /*10e90*/  FADD.FTZ R144, R139, R144 ;  /* 0x000000908b907221 */ /* 0x000fe40000010000 */
[----:B------:R-:W-:Y:S02]  /*10ea0*/  IMAD.MOV.U32 R2, RZ, RZ, R116 ;  /* 0x000000ffff027224 */ /* 0x000fe400078e0074 */
        /* <DEDUP_REMOVED lines=21> */
[----:B------:R-:W-:Y:S03]  /*11000*/  F2FP.PACK_AB R71, R228, R161 ;  /* 0x000000a1e447723e */ /* 0x000fe600000000ff */
[----:B------:R-:W-:Y:S04]  /*11010*/  FADD.FTZ R184, R184, R233 ;  /* 0x000000e9b8b87221 */ /* 0x000fe80000010000 */
[C---:B-1----:R-:W-:Y:S03]  /*11020*/  HMMA.16816.F32 R4, R68.reuse, R76, R4 ;  /* 0x0000004c4404723c */ /* 0x042fe60000001804 */
[----:B------:R-:W-:Y:S04]  /*11030*/  FADD.FTZ R239, R239, R184 ;  /* 0x000000b8efef7221 */ /* 0x000fe80000010000 */
        /* <DEDUP_REMOVED lines=44> */
.L_x_48:
[----:B------:R-:W1:Y:S01]  /*11300*/  SHFL.BFLY PT, R7, R224, 0x2, 0x1f ;  /* 0x0c401f00e0077f89 */ /* 0x000e6200000e0000 */
[----:B------:R-:W-:-:S02]  /*11310*/  MOV R5, RZ ;  /* 0x000000ff00057202 */ /* 0x000fc40000000f00 */
[----:B------:R-:W-:Y:S01]  /*11320*/  MOV R2, RZ ;  /* 0x000000ff00027202 */ /* 0x000fe20000000f00 */
[----:B------:R-:W2:Y:S01]  /*11330*/  SHFL.BFLY PT, R6, R225, 0x2, 0x1f ;  /* 0x0c401f00e1067f89 */ /* 0x000ea200000e0000 */
[----:B------:R-:W-:Y:S01]  /*11340*/  PLOP3.LUT P2, PT, PT, PT, PT, 0x8, 0x0 ;  /* 0x000000000000781c */ /* 0x000fe20003f4e170 */
        /* <DEDUP_REMOVED lines=11> */
[----:B------:R-:W2:Y:S01]  /*11400*/  @P1 MUFU.LG2 R4, R4 ;  /* 0x0000000400041308 */ /* 0x000ea20000000c00 */
[----:B------:R-:W-:-:S07]  /*11410*/  @P0 FMUL.FTZ R9, R9, c[0x0][0x2d0] ;  /* 0x0000b40009090a20 */ /* 0x000fce0000410000 */
[----:B------:R-:W3:Y:S01]  /*11420*/  @P0 MUFU.LG2 R6, R3 ;  /* 0x0000000300060308 */ /* 0x000ee20000000c00 */
[C---:B-1----:R-:W-:Y:S02]  /*11430*/  FMUL.FTZ R112, R5.reuse, R112 ;  /* 0x0000007005707220 */ /* 0x042fe40000410000 */
[C---:B------:R-:W-:Y:S02]  /*11440*/  FMUL.FTZ R113, R5.reuse, R113 ;  /* 0x0000007105717220 */ /* 0x040fe40000410000 */
[C---:B------:R-:W-:Y:S02]  /*11450*/  FMUL.FTZ R108, R5.reuse, R108 ;  /* 0x0000006c056c7220 */ /* 0x040fe40000410000 */
[----:B------:R-:W-:Y:S01]  /*11460*/  FMUL.FTZ R109, R5, R109 ;  /* 0x0000006d056d7220 */ /* 0x000fe20000410000 */
[----:B------:R1:W4:Y:S01]  /*11470*/  @P0 MUFU.RCP R2, R3 ;  /* 0x0000000300020308 */ /* 0x0003220000001000 */
[----:B--2---:R-:W-:Y:S02]  /*11480*/  @P1 FMUL.FTZ R7, R4, 0.69314718246459960938 ;  /* 0x3f31721804071820 */ /* 0x004fe40000410000 */
[----:B------:R-:W-:-:S02]  /*11490*/  @P1 FMUL.FTZ R4, R8, c[0x0][0x2d0] ;  /* 0x0000b40008041a20 */ /* 0x000fc40000410000 */
[C---:B------:R-:W-:Y:S02]  /*114a0*/  FMUL.FTZ R104, R5.reuse, R104 ;  /* 0x0000006805687220 */ /* 0x040fe40000410000 */
[C---:B------:R-:W-:Y:S02]  /*114b0*/  FMUL.FTZ R105, R5.reuse, R105 ;  /* 0x0000006905697220 */ /* 0x040fe40000410000 */
[----:B---3--:R-:W-:Y:S02]  /*114c0*/  @P0 FMUL.FTZ R6, R6, 0.69314718246459960938 ;  /* 0x3f31721806060820 */ /* 0x008fe40000410000 */
[C---:B------:R-:W-:Y:S02]  /*114d0*/  FMUL.FTZ R100, R5.reuse, R100 ;  /* 0x0000006405647220 */ /* 0x040fe40000410000 */
[C---:B------:R-:W-:Y:S02]  /*114e0*/  FMUL.FTZ R101, R5.reuse, R101 ;  /* 0x0000006505657220 */ /* 0x040fe40000410000 */
[C---:B------:R-:W-:Y:S01]  /*114f0*/  FMUL.FTZ R96, R5.reuse, R96 ;  /* 0x0000006005607220 */ /* 0x040fe20000410000 */
[----:B-1----:R-:W-:Y:S01]  /*11500*/  MOV R3, 0xff800000 ;  /* 0xff80000000037802 */ /* 0x002fe20000000f00 */
        /* <DEDUP_REMOVED lines=58> */
.L_x_20:
[----:B------:R-:W-:Y:S05]  /*118b0*/  @P2 BRA `(.L_x_58) ;  /* 0x0000137000002947 */ /* 0x000fea0003800000 */
[----:B------:R-:W1:Y:S01]  /*118c0*/  S2R R7, SR_CTAID.Y ;  /* 0x0000000000077919 */ /* 0x000e620000002600 */
[----:B------:R-:W-:Y:S01]  /*118d0*/  IMAD R6, RZ, RZ, -UR9 ;  /* 0x80000009ff067e24 */ /* 0x000fe2000f8e02ff */
[----:B------:R-:W-:Y:S01]  /*118e0*/  USHF.R.S32.HI UR6, URZ, 0x1f, UR9 ;  /* 0x0000001f3f067899 */ /* 0x000fe20008011409 */
[----:B------:R-:W-:Y:S01]  /*118f0*/  BSSY B0, `(.L_x_59) ;  /* 0x00000d1000007945 */ /* 0x000fe20003800000 */
[----:B------:R-:W2:Y:S01]  /*11900*/  S2R R2, SR_TID.X ;  /* 0x0000000000027919 */ /* 0x000ea20000002100 */
[----:B------:R-:W-:Y:S02]  /*11910*/  ULDC.64 UR4, c[0x0][0x4d0] ;  /* 0x0001340000047ab9 */ /* 0x000fe40000000a00 */
[----:B------:R-:W-:Y:S01]  /*11920*/  UIMAD UR7, UR6, UR4, URZ ;  /* 0x00000004060772a4 */ /* 0x000fe2000f8e023f */
[----:B------:R-:W3:Y:S01]  /*11930*/  S2R R9, SR_CTAID.Z ;  /* 0x0000000000097919 */ /* 0x000ee20000002700 */
[----:B------:R-:W-:-:S02]  /*11940*/  UIMAD.WIDE.U32 UR10, UR9, UR4, URZ ;  /* 0x00000004090a72a5 */ /* 0x000fc4000f8e003f */
[----:B------:R-:W-:Y:S01]  /*11950*/  UIMAD UR7, UR9, UR5, UR7 ;  /* 0x00000005090772a4 */ /* 0x000fe2000f8e0207 */
[----:B------:R-:W4:Y:S02]  /*11960*/  S2R R10, SR_CTAID.X ;  /* 0x00000000000a7919 */ /* 0x000f240000002500 */
[----:B------:R-:W-:Y:S01]  /*11970*/  ULDC.64 UR4, c[0x0][0x438] ;  /* 0x00010e0000047ab9 */ /* 0x000fe20000000a00 */
[----:B------:R-:W-:Y:S01]  /*11980*/  MOV R17, UR11 ;  /* 0x0000000b00117c02 */ /* 0x000fe20008000f00 */
[----:B------:R-:W-:Y:S01]  /*11990*/  UIMAD.WIDE.U32 UR12, UR9, UR4, URZ ;  /* 0x00000004090c72a5 */ /* 0x000fe2000f8e003f */
[----:B------:R-:W-:Y:S01]  /*119a0*/  IMAD.U32 R16, RZ, RZ, UR10 ;  /* 0x0000000aff107e24 */ /* 0x000fe2000f8e00ff */
[----:B------:R-:W-:Y:S02]  /*119b0*/  UIMAD UR4, UR6, UR4, URZ ;  /* 0x00000004060472a4 */ /* 0x000fe4000f8e023f */
[----:B------:R-:W-:Y:S02]  /*119c0*/  UIADD3 UR7, UR11, UR7, URZ ;  /* 0x000000070b077290 */ /* 0x000fe4000fffe03f */
[----:B------:R-:W-:Y:S01]  /*119d0*/  UIMAD UR4, UR9, UR5, UR4 ;  /* 0x00000005090472a4 */ /* 0x000fe2000f8e0204 */
[----:B------:R-:W-:Y:S01]  /*119e0*/  MOV R14, UR12 ;  /* 0x0000000c000e7c02 */ /* 0x000fe20008000f00 */
[----:B-1----:R-:W-:-:S02]  /*119f0*/  IMAD R6, R6, c[0x0][0x550], R7 ;  /* 0x0001540006067a24 */ /* 0x002fc400078e0207 */
[----:B------:R-:W-:Y:S01]  /*11a00*/  UIADD3 UR4, UR13, UR4, URZ ;  /* 0x000000040d047290 */ /* 0x000fe2000fffe03f */
[----:B------:R-:W-:Y:S01]  /*11a10*/  IMAD.U32 R15, RZ, RZ, UR13 ;  /* 0x0000000dff0f7e24 */ /* 0x000fe2000f8e00ff */
[----:B--2---:R-:W-:Y:S01]  /*11a20*/  SHF.R.S32.HI R7, RZ, 0x1f, R2 ;  /* 0x0000001fff077819 */ /* 0x004fe20000011402 */
[----:B------:R-:W-:-:S03]  /*11a30*/  IMAD.U32 R17, RZ, RZ, UR7 ;  /* 0x00000007ff117e24 */ /* 0x000fc6000f8e00ff */
[CC--:B------:R-:W-:Y:S01]  /*11a40*/  LEA.HI R0, R7.reuse, R2.reuse, RZ, 0x5 ;  /* 0x0000000207007211 */ /* 0x0c0fe200078f28ff */
[----:B------:R-:W-:Y:S01]  /*11a50*/  IMAD.U32 R15, RZ, RZ, UR4 ;  /* 0x00000004ff0f7e24 */ /* 0x000fe2000f8e00ff */
[-C--:B------:R-:W-:Y:S01]  /*11a60*/  LEA.HI R7, R7, R2.reuse, RZ, 0x2 ;  /* 0x0000000207077211 */ /* 0x080fe200078f10ff */
[C---:B---3--:R-:W-:Y:S01]  /*11a70*/  IMAD.WIDE.U32 R16, R9.reuse, c[0x0][0x4d8], R16 ;  /* 0x0001360009107a25 */ /* 0x048fe200078e0010 */
[----:B------:R-:W-:Y:S02]  /*11a80*/  LOP3.LUT R11, R0, 0xffffffe0, RZ, 0xc0, !PT ;  /* 0xffffffe0000b7812 */ /* 0x000fe400078ec0ff */
[----:B------:R-:W-:Y:S01]  /*11a90*/  SHF.R.S32.HI R13, RZ, 0x5, R0 ;  /* 0x00000005ff0d7819 */ /* 0x000fe20000011400 */
[----:B------:R-:W-:Y:S01]  /*11aa0*/  IMAD.WIDE.U32 R14, R9, c[0x0][0x440], R14 ;  /* 0x00011000090e7a25 */ /* 0x000fe200078e000e */
[----:B------:R-:W-:Y:S02]  /*11ab0*/  SHF.R.S32.HI R0, RZ, 0x1f, R0 ;  /* 0x0000001fff007819 */ /* 0x000fe40000011400 */
[----:B------:R-:W-:Y:S01]  /*11ac0*/  LOP3.LUT R7, R7, 0xfffffffc, RZ, 0xc0, !PT ;  /* 0xfffffffc07077812 */ /* 0x000fe200078ec0ff */
[----:B------:R-:W-:Y:S01]  /*11ad0*/  IMAD.IADD R4, R2, 0x1, -R11 ;  /* 0x0000000102047824 */ /* 0x000fe200078e0a0b */
[----:B------:R-:W-:Y:S01]  /*11ae0*/  LEA.HI R0, R0, R13, RZ, 0x3 ;  /* 0x0000000d00007211 */ /* 0x000fe200078f18ff */
[----:B------:R-:W-:Y:S01]  /*11af0*/  IMAD.MOV.U32 R18, RZ, RZ, R16 ;  /* 0x000000ffff127224 */ /* 0x000fe200078e0010 */
[----:B------:R-:W-:-:S02]  /*11b00*/  IADD3 R7, -R7, R2, RZ ;  /* 0x0000000207077210 */ /* 0x000fc40007ffe1ff */
[----:B------:R-:W-:Y:S02]  /*11b10*/  LOP3.LUT R0, R0, 0xffffff8, RZ, 0xc0, !PT ;  /* 0x0ffffff800007812 */ /* 0x000fe400078ec0ff */
[----:B------:R-:W-:Y:S02]  /*11b20*/  SHF.R.S32.HI R11, RZ, 0x1f, R4 ;  /* 0x0000001fff0b7819 */ /* 0x000fe40000011404 */
[----:B------:R-:W-:Y:S01]  /*11b30*/  SHF.R.S32.HI R8, RZ, 0x1f, R9 ;  /* 0x0000001fff087819 */ /* 0x000fe20000011409 */
[----:B------:R-:W-:Y:S01]  /*11b40*/  IMAD.IADD R13, R13, 0x1, -R0 ;  /* 0x000000010d0d7824 */ /* 0x000fe200078e0a00 */
[----:B------:R-:W-:Y:S02]  /*11b50*/  LEA.HI R0, R7, R7, RZ, 0x1 ;  /* 0x0000000707007211 */ /* 0x000fe400078f08ff */
[----:B------:R-:W-:Y:S01]  /*11b60*/  LEA.HI R2, R11, R4, RZ, 0x2 ;  /* 0x000000040b027211 */ /* 0x000fe200078f10ff */
[----:B------:R-:W-:Y:S01]  /*11b70*/  IMAD.MOV.U32 R11, RZ, RZ, c[0x0][0x4e8] ;  /* 0x00013a00ff0b7624 */ /* 0x000fe200078e00ff */
[----:B------:R-:W-:-:S02]  /*11b80*/  LOP3.LUT R0, R0, 0x1ffffffe, RZ, 0xc0, !PT ;  /* 0x1ffffffe00007812 */ /* 0x000fc400078ec0ff */
[----:B------:R-:W-:Y:S02]  /*11b90*/  SHF.R.S32.HI R12, RZ, 0x2, R2 ;  /* 0x00000002ff0c7819 */ /* 0x000fe40000011402 */
[----:B------:R-:W-:Y:S01]  /*11ba0*/  IADD3 R0, R7, -R0, RZ ;  /* 0x8000000007007210 */ /* 0x000fe20007ffe0ff */
[----:B------:R-:W-:Y:S01]  /*11bb0*/  BAR.SYNC.DEFER_BLOCKING 0x1, 0x100 ;  /* 0x0044000000007b1d */ /* 0x000fe20000010000 */
[----:B------:R-:W-:Y:S01]  /*11bc0*/  ISETP.NE.AND P1, PT, R11, 0x1, PT ;  /* 0x000000010b00780c */ /* 0x000fe20003f25270 */
[----:B------:R-:W-:Y:S01]  /*11bd0*/  IMAD R13, R13, 0x10, R12 ;  /* 0x000000100d0d7824 */ /* 0x000fe200078e020c */
[----:B------:R-:W-:Y:S01]  /*11be0*/  MOV R20, R14 ;  /* 0x0000000e00147202 */ /* 0x000fe20000000f00 */
[----:B------:R-:W-:Y:S02]  /*11bf0*/  IMAD R12, R8, c[0x0][0x4d8], RZ ;  /* 0x00013600080c7a24 */ /* 0x000fe400078e02ff */
[----:B------:R-:W-:Y:S01]  /*11c00*/  IMAD R7, R0, 0x8, R13 ;  /* 0x0000000800077824 */ /* 0x000fe200078e020d */
[----:B------:R-:W-:Y:S01]  /*11c10*/  SHF.R.S32.HI R0, RZ, 0x1f, R6 ;  /* 0x0000001fff007819 */ /* 0x000fe20000011406 */
[----:B------:R-:W-:-:S02]  /*11c20*/  IMAD R8, R8, c[0x0][0x440], RZ ;  /* 0x0001100008087a24 */ /* 0x000fc400078e02ff */
[C---:B------:R-:W-:Y:S01]  /*11c30*/  IMAD R12, R9.reuse, c[0x0][0x4dc], R12 ;  /* 0x00013700090c7a24 */ /* 0x040fe200078e020c */
[C---:B----4-:R-:W-:Y:S01]  /*11c40*/  LEA R7, R10.reuse, R7, 0x7 ;  /* 0x000000070a077211 */ /* 0x050fe200078e38ff */
[----:B------:R-:W-:Y:S01]  /*11c50*/  IMAD R8, R9, c[0x0][0x444], R8 ;  /* 0x0001110009087a24 */ /* 0x000fe200078e0208 */
[----:B------:R-:W-:Y:S01]  /*11c60*/  LEA R10, R10, R13, 0x7 ;  /* 0x0000000d0a0a7211 */ /* 0x000fe200078e38ff */
[----:B------:R-:W-:Y:S01]  /*11c70*/  IMAD.IADD R19, R17, 0x1, R12 ;  /* 0x0000000111137824 */ /* 0x000fe200078e020c */
[----:B------:R-:W-:Y:S01]  /*11c80*/  MOV R9, R7 ;  /* 0x0000000700097202 */ /* 0x000fe20000000f00 */
[----:B------:R-:W-:Y:S02]  /*11c90*/  IMAD.IADD R21, R15, 0x1, R8 ;  /* 0x000000010f157824 */ /* 0x000fe400078e0208 */
[----:B------:R-:W-:-:S04]  /*11ca0*/  @P1 IMAD.HI.U32 R8, R7, c[0x0][0x4ec], RZ ;  /* 0x00013b0007081a27 */ /* 0x000fc800078e00ff */
        /* <DEDUP_REMOVED lines=11> */
[----:B------:R-:W-:-:S03]  /*11d60*/  IADD3 R14, P0, R9, R18, RZ ;  /* 0x00000012090e7210 */ /* 0x000fc60007f1e0ff */
[----:B------:R-:W-:Y:S01]  /*11d70*/  IMAD R0, R0, c[0x0][0x4e8], R7 ;  /* 0x00013a0000007a24 */ /* 0x000fe200078e0207 */
[----:B------:R-:W-:Y:S01]  /*11d80*/  @P1 SHF.R.U32.HI R8, RZ, c[0x0][0x4f0], R6 ;  /* 0x00013c00ff081a19 */ /* 0x000fe20000011606 */
[----:B------:R-:W-:Y:S01]  /*11d90*/  IMAD.IADD R21, R21, 0x1, R17 ;  /* 0x0000000115157824 */ /* 0x000fe200078e0211 */
[----:B------:R-:W-:Y:S01]  /*11da0*/  IADD3.X R15, R12, R19, R15, P0, !PT ;  /* 0x000000130c0f7210 */ /* 0x000fe200007fe40f */
[----:B------:R-:W-:Y:S01]  /*11db0*/  IMAD R11, R11, c[0x0][0x388], RZ ;  /* 0x0000e2000b0b7a24 */ /* 0x000fe200078e02ff */
[----:B------:R-:W-:Y:S01]  /*11dc0*/  SHF.R.S32.HI R6, RZ, 0x1f, R0 ;  /* 0x0000001fff067819 */ /* 0x000fe20000011400 */
[C---:B------:R-:W-:Y:S01]  /*11dd0*/  IMAD.WIDE.U32 R20, R8.reuse, c[0x0][0x430], R20 ;  /* 0x00010c0008147a25 */ /* 0x040fe200078e0014 */
[----:B------:R-:W-:Y:S02]  /*11de0*/  IADD3 R12, -R8, RZ, RZ ;  /* 0x000000ff080c7210 */ /* 0x000fe40007ffe1ff */
        /* <DEDUP_REMOVED lines=10> */
[----:B------:R-:W-:Y:S01]  /*11e90*/  SHFL.IDX PT, R16, R0, 0x1, 0x1c1f ;  /* 0x003c1f0000107f89 */ /* 0x000fe200000e0000 */
[----:B------:R-:W-:Y:S02]  /*11ea0*/  SHF.R.S32.HI R6, RZ, 0x1f, R12 ;  /* 0x0000001fff067819 */ /* 0x000fe4000001140c */
[----:B------:R-:W-:Y:S01]  /*11eb0*/  LEA.HI.X R9, R14, c[0x0][0x4ac], R9, 0x2, P0 ;  /* 0x00012b000e097a11 */ /* 0x000fe200000f1409 */
[----:B------:R-:W-:Y:S01]  /*11ec0*/  IMAD R7, R8, c[0x0][0x434], R7 ;  /* 0x00010d0008077a24 */ /* 0x000fe200078e0207 */
[----:B------:R-:W-:Y:S03]  /*11ed0*/  SHFL.IDX PT, R14, R0, RZ, 0x1c1f ;  /* 0x001c1fff000e7589 */ /* 0x000fe600000e0000 */
[----:B------:R-:W-:Y:S01]  /*11ee0*/  IMAD.IADD R21, R21, 0x1, R7 ;  /* 0x0000000115157824 */ /* 0x000fe200078e0207 */
[----:B------:R-:W1:Y:S01]  /*11ef0*/  SHFL.IDX PT, R15, R9, RZ, 0x1c1f ;  /* 0x001c1fff090f7589 */ /* 0x000e6200000e0000 */
[----:B------:R-:W-:Y:S01]  /*11f00*/  IMAD R7, R6, c[0x0][0x428], RZ ;  /* 0x00010a0006077a24 */ /* 0x000fe200078e02ff */
[----:B------:R-:W-:-:S02]  /*11f10*/  IADD3 R6, R10, 0x8, RZ ;  /* 0x000000080a067810 */ /* 0x000fc40007ffe0ff */
[----:B------:R2:W3:Y:S01]  /*11f20*/  SHFL.IDX PT, R17, R9, 0x1, 0x1c1f ;  /* 0x003c1f0009117f89 */ /* 0x0004e200000e0000 */
[----:B------:R-:W-:Y:S01]  /*11f30*/  IMAD R7, R12, c[0x0][0x42c], R7 ;  /* 0x00010b000c077a24 */ /* 0x000fe200078e0207 */
[----:B------:R-:W-:Y:S01]  /*11f40*/  ISETP.GE.OR P1, PT, R6, R11, P1 ;  /* 0x0000000b0600720c */ /* 0x000fe20000f26670 */
[----:B------:R-:W-:-:S05]  /*11f50*/  IMAD.WIDE.U32 R12, R12, c[0x0][0x428], R20 ;  /* 0x00010a000c0c7a25 */ /* 0x000fca00078e0014 */
[----:B------:R-:W-:Y:S02]  /*11f60*/  IADD3 R8, R13, R7, RZ ;  /* 0x000000070d087210 */ /* 0x000fe40007ffe0ff */
[----:B------:R-:W-:-:S04]  /*11f70*/  LEA R7, P0, R12, c[0x0][0x400], 0x2 ;  /* 0x000100000c077a11 */ /* 0x000fc800078010ff */
[----:B------:R-:W-:Y:S02]  /*11f80*/  LEA.HI.X R8, R12, c[0x0][0x404], R8, 0x2, P0 ;  /* 0x000101000c087a11 */ /* 0x000fe400000f1408 */
[----:B------:R4:W4:Y:S01]  /*11f90*/  SHFL.IDX PT, R12, R7, RZ, 0x1c1f ;  /* 0x001c1fff070c7589 */ /* 0x00092200000e0000 */
[----:B------:R-:W-:-:S03]  /*11fa0*/  ISETP.GE.AND P0, PT, R6, R11, PT ;  /* 0x0000000b0600720c */ /* 0x000fc60003f06270 */
[----:B-1----:R1:W-:Y:S01]  /*11fb0*/  @!P2 ST.E [R14.64], R3 ;  /* 0x000000030e00a985 */ /* 0x0023e2000c10190e */
[----:B--2---:R-:W-:-:S03]  /*11fc0*/  LOP3.LUT R9, R2, 0x7ffffffc, RZ, 0xc0, !PT ;  /* 0x7ffffffc02097812 */ /* 0x004fc600078ec0ff */
[----:B---3--:R1:W-:Y:S01]  /*11fd0*/  @!P1 ST.E [R16.64], R5 ;  /* 0x0000000510009985 */ /* 0x0083e2000c10190e */
[----:B------:R-:W-:Y:S01]  /*11fe0*/  ISETP.GE.AND P1, PT, R10, R11, PT ;  /* 0x0000000b0a00720c */ /* 0x000fe20003f26270 */
[----:B------:R-:W-:Y:S02]  /*11ff0*/  IMAD.IADD R9, R4, 0x1, -R9 ;  /* 0x0000000104097824 */ /* 0x000fe400078e0a09 */
[----:B------:R1:W2:Y:S03]  /*12000*/  SHFL.IDX PT, R13, R8, RZ, 0x1c1f ;  /* 0x001c1fff080d7589 */ /* 0x0002a600000e0000 */
[----:B------:R-:W-:-:S07]  /*12010*/  SHF.L.U32 R9, R9, 0x1, RZ ;  /* 0x0000000109097819 */ /* 0x000fce00000006ff */
[----:B------:R-:W-:Y:S05]  /*12020*/  @P1 BRA `(.L_x_60) ;  /* 0x000005d000001947 */ /* 0x000fea0003800000 */
[C---:B-1----:R-:W-:Y:S02]  /*12030*/  IADD3 R5, R9.reuse, 0x8, RZ ;  /* 0x0000000809057810 */ /* 0x042fe40007ffe0ff */
[C---:B------:R-:W-:Y:S02]  /*12040*/  IADD3 R3, R9.reuse, 0x10, RZ ;  /* 0x0000001009037810 */ /* 0x040fe40007ffe0ff */
[----:B------:R-:W-:Y:S02]  /*12050*/  IADD3 R2, R9, 0x18, RZ ;  /* 0x0000001809027810 */ /* 0x000fe40007ffe0ff */
[----:B------:R-:W-:Y:S02]  /*12060*/  ISETP.GE.AND P3, PT, R5, c[0x0][0x3c8], PT ;  /* 0x0000f20005007a0c */ /* 0x000fe40003f66270 */
[----:B------:R-:W-:Y:S02]  /*12070*/  ISETP.GE.AND P2, PT, R3, c[0x0][0x3c8], PT ;  /* 0x0000f20003007a0c */ /* 0x000fe40003f46270 */
[----:B------:R-:W-:-:S02]  /*12080*/  ISETP.GE.AND P1, PT, R2, c[0x0][0x3c8], PT ;  /* 0x0000f20002007a0c */ /* 0x000fc40003f26270 */
[C---:B------:R-:W-:Y:S02]  /*12090*/  ISETP.GE.AND P4, PT, R9.reuse, c[0x0][0x3c8], PT ;  /* 0x0000f20009007a0c */ /* 0x040fe40003f86270 */
[C---:B------:R-:W-:Y:S02]  /*120a0*/  IADD3 R0, R9.reuse, 0x20, RZ ;  /* 0x0000002009007810 */ /* 0x040fe40007ffe0ff */
[----:B------:R-:W-:Y:S02]  /*120b0*/  IADD3 R16, R9, 0x28, RZ ;  /* 0x0000002809107810 */ /* 0x000fe40007ffe0ff */
[----:B------:R-:W-:Y:S02]  /*120c0*/  ISETP.GE.AND P6, PT, R0, c[0x0][0x3c8], PT ;  /* 0x0000f20000007a0c */ /* 0x000fe40003fc6270 */
[----:B------:R-:W-:Y:S02]  /*120d0*/  @!P3 LEA.HI R5, R5, R5, RZ, 0x1 ;  /* 0x000000050505b211 */ /* 0x000fe400078f08ff */
[----:B------:R-:W-:-:S02]  /*120e0*/  @!P2 LEA.HI R3, R3, R3, RZ, 0x1 ;  /* 0x000000030303a211 */ /* 0x000fc400078f08ff */
[----:B------:R-:W-:Y:S01]  /*120f0*/  @!P1 LEA.HI R2, R2, R2, RZ, 0x1 ;  /* 0x0000000202029211 */ /* 0x000fe200078f08ff */
[--C-:B--2-4-:R-:W-:Y:S01]  /*12100*/  @!P4 IMAD.WIDE R10, R9, 0x4, R12.reuse ;  /* 0x00000004090ac825 */ /* 0x114fe200078e020c */
[----:B------:R-:W-:Y:S02]  /*12110*/  @!P3 LOP3.LUT R5, R5, 0xfffffffe, RZ, 0xc0, !PT ;  /* 0xfffffffe0505b812 */ /* 0x000fe400078ec0ff */
        /* <DEDUP_REMOVED lines=28> */
[--C-:B------:R-:W-:Y:S01]  /*122e0*/  @!P6 IMAD.WIDE R4, R5, 0x4, R12.reuse ;  /* 0x000000040504e825 */ /* 0x100fe200078e020c */
[----:B------:R-:W-:Y:S02]  /*122f0*/  @!P2 LOP3.LUT R17, R17, 0xfffffffe, RZ, 0xc0, !PT ;  /* 0xfffffffe1111a812 */ /* 0x000fe400078ec0ff */
[----:B------:R-:W-:Y:S02]  /*12300*/  IADD3 R0, R9, 0x50, RZ ;  /* 0x0000005009007810 */ /* 0x000fe40007ffe0ff */
[----:B------:R2:W-:Y:S01]  /*12310*/  @!P6 ST.E.64 [R4.64], R96 ;  /* 0x000000600400e985 */ /* 0x0005e2000c101b0e */
[----:B------:R-:W-:Y:S01]  /*12320*/  @!P1 LEA.HI R2, R2, R2, RZ, 0x1 ;  /* 0x0000000202029211 */ /* 0x000fe200078f08ff */
[----:B------:R-:W-:Y:S01]  /*12330*/  @!P2 IMAD.WIDE R16, R17, 0x4, R12 ;  /* 0x000000041110a825 */ /* 0x000fe200078e020c */
[----:B------:R-:W-:-:S02]  /*12340*/  IADD3 R6, R9, 0x58, RZ ;  /* 0x0000005809067810 */ /* 0x000fc40007ffe0ff */
[----:B------:R-:W-:Y:S01]  /*12350*/  ISETP.GE.AND P6, PT, R0, c[0x0][0x3c8], PT ;  /* 0x0000f20000007a0c */ /* 0x000fe20003fc6270 */
[----:B-1----:R-:W-:-:S12]  /*12360*/  @!P5 IMAD.WIDE R10, R15, 0x4, R12 ;  /* 0x000000040f0ad825 */ /* 0x002fd800078e020c */
[----:B------:R-:W-:Y:S01]  /*12370*/  @!P6 LEA.HI R0, R0, R0, RZ, 0x1 ;  /* 0x000000000000e211 */ /* 0x000fe200078f08ff */
[----:B------:R-:W-:Y:S01]  /*12380*/  @!P4 IMAD.WIDE R14, R19, 0x4, R12 ;  /* 0x00000004130ec825 */ /* 0x000fe200078e020c */
[----:B------:R-:W-:Y:S01]  /*12390*/  IADD3 R19, R9, 0x60, RZ ;  /* 0x0000006009137810 */ /* 0x000fe20007ffe0ff */
[----:B------:R1:W-:Y:S01]  /*123a0*/  @!P5 ST.E.64 [R10.64], R92 ;  /* 0x0000005c0a00d985 */ /* 0x0003e2000c101b0e */
[----:B------:R-:W-:-:S03]  /*123b0*/  ISETP.GE.AND P5, PT, R6, c[0x0][0x3c8], PT ;  /* 0x0000f20006007a0c */ /* 0x000fc60003fa6270 */
[----:B------:R3:W-:Y:S01]  /*123c0*/  @!P4 ST.E.64 [R14.64], R88 ;  /* 0x000000580e00c985 */ /* 0x0007e2000c101b0e */
[----:B------:R-:W-:Y:S02]  /*123d0*/  ISETP.GE.AND P4, PT, R19, c[0x0][0x3c8], PT ;  /* 0x0000f20013007a0c */ /* 0x000fe40003f86270 */
[----:B--2---:R-:W-:Y:S01]  /*123e0*/  @!P1 LOP3.LUT R5, R2, 0xfffffffe, RZ, 0xc0, !PT ;  /* 0xfffffffe02059812 */ /* 0x004fe200078ec0ff */
[----:B------:R-:W-:-:S04]  /*123f0*/  @!P3 IMAD.WIDE R2, R3, 0x4, R12 ;  /* 0x000000040302b825 */ /* 0x000fc800078e020c */
[----:B------:R-:W-:Y:S01]  /*12400*/  @!P1 IMAD.WIDE R4, R5, 0x4, R12 ;  /* 0x0000000405049825 */ /* 0x000fe200078e020c */
[----:B------:R2:W-:Y:S01]  /*12410*/  @!P3 ST.E.64 [R2.64], R84 ;  /* 0x000000540200b985 */ /* 0x0005e2000c101b0e */
[----:B------:R-:W-:Y:S02]  /*12420*/  ISETP.GE.AND P3, PT, R18, c[0x0][0x3c8], PT ;  /* 0x0000f20012007a0c */ /* 0x000fe40003f66270 */
[----:B------:R-:W-:Y:S01]  /*12430*/  @!P5 LEA.HI R6, R6, R6, RZ, 0x1 ;  /* 0x000000060606d211 */ /* 0x000fe200078f08ff */
[----:B------:R-:W-:Y:S01]  /*12440*/  @!P2 ST.E.64 [R16.64], R80 ;  /* 0x000000501000a985 */ /* 0x000fe2000c101b0e */
[----:B------:R-:W-:-:S03]  /*12450*/  @!P4 LEA.HI R19, R19, R19, RZ, 0x1 ;  /* 0x000000131313c211 */ /* 0x000fc600078f08ff */
[----:B------:R4:W-:Y:S01]  /*12460*/  @!P1 ST.E.64 [R4.64], R76 ;  /* 0x0000004c04009985 */ /* 0x0009e2000c101b0e */
[----:B------:R-:W-:-:S05]  /*12470*/  @!P4 LOP3.LUT R19, R19, 0xfffffffe, RZ, 0xc0, !PT ;  /* 0xfffffffe1313c812 */ /* 0x000fca00078ec0ff */
[----:B------:R-:W-:Y:S02]  /*12480*/  @!P3 LEA.HI R18, R18, R18, RZ, 0x1 ;  /* 0x000000121212b211 */ /* 0x000fe400078f08ff */
[C---:B-1----:R-:W-:Y:S02]  /*12490*/  IADD3 R11, R9.reuse, 0x70, RZ ;  /* 0x00000070090b7810 */ /* 0x042fe40007ffe0ff */
[----:B------:R-:W-:Y:S02]  /*124a0*/  IADD3 R10, R9, 0x78, RZ ;  /* 0x00000078090a7810 */ /* 0x000fe40007ffe0ff */
[----:B------:R-:W-:Y:S02]  /*124b0*/  ISETP.GE.AND P2, PT, R11, c[0x0][0x3c8], PT ;  /* 0x0000f2000b007a0c */ /* 0x000fe40003f46270 */
[----:B------:R-:W-:Y:S02]  /*124c0*/  ISETP.GE.AND P1, PT, R10, c[0x0][0x3c8], PT ;  /* 0x0000f2000a007a0c */ /* 0x000fe40003f26270 */
[----:B---3--:R-:W-:Y:S01]  /*124d0*/  @!P3 LOP3.LUT R15, R18, 0xfffffffe, RZ, 0xc0, !PT ;  /* 0xfffffffe120fb812 */ /* 0x008fe200078ec0ff */
[----:B------:R-:W-:Y:S01]  /*124e0*/  @!P4 IMAD.WIDE R18, R19, 0x4, R12 ;  /* 0x000000041312c825 */ /* 0x000fe200078e020c */
[----:B--2---:R-:W-:-:S03]  /*124f0*/  @!P6 LOP3.LUT R3, R0, 0xfffffffe, RZ, 0xc0, !PT ;  /* 0xfffffffe0003e812 */ /* 0x004fc600078ec0ff */
[----:B------:R-:W-:-:S04]  /*12500*/  @!P3 IMAD.WIDE R14, R15, 0x4, R12 ;  /* 0x000000040f0eb825 */ /* 0x000fc800078e020c */
[----:B------:R-:W-:Y:S01]  /*12510*/  @!P2 LEA.HI R11, R11, R11, RZ, 0x1 ;  /* 0x0000000b0b0ba211 */ /* 0x000fe200078f08ff */
[--C-:B------:R-:W-:Y:S01]  /*12520*/  @!P6 IMAD.WIDE R2, R3, 0x4, R12.reuse ;  /* 0x000000040302e825 */ /* 0x100fe200078e020c */
[----:B------:R-:W-:Y:S02]  /*12530*/  @!P1 LEA.HI R10, R10, R10, RZ, 0x1 ;  /* 0x0000000a0a0a9211 */ /* 0x000fe400078f08ff */
[----:B----4-:R-:W-:Y:S02]  /*12540*/  @!P5 LOP3.LUT R5, R6, 0xfffffffe, RZ, 0xc0, !PT ;  /* 0xfffffffe0605d812 */ /* 0x010fe400078ec0ff */
[----:B------:R-:W-:Y:S01]  /*12550*/  @!P2 LOP3.LUT R11, R11, 0xfffffffe, RZ, 0xc0, !PT ;  /* 0xfffffffe0b0ba812 */ /* 0x000fe200078ec0ff */
[----:B------:R1:W-:Y:S01]  /*12560*/  @!P6 ST.E.64 [R2.64], R72 ;  /* 0x000000480200e985 */ /* 0x0003e2000c101b0e */
[----:B------:R-:W-:Y:S01]  /*12570*/  @!P1 LOP3.LUT R17, R10, 0xfffffffe, RZ, 0xc0, !PT ;  /* 0xfffffffe0a119812 */ /* 0x000fe200078ec0ff */
[----:B------:R-:W-:-:S04]  /*12580*/  @!P5 IMAD.WIDE R4, R5, 0x4, R12 ;  /* 0x000000040504d825 */ /* 0x000fc800078e020c */
[--C-:B------:R-:W-:Y:S01]  /*12590*/  @!P2 IMAD.WIDE R10, R11, 0x4, R12.reuse ;  /* 0x000000040b0aa825 */ /* 0x100fe200078e020c */
[----:B------:R1:W-:Y:S03]  /*125a0*/  @!P5 ST.E.64 [R4.64], R68 ;  /* 0x000000440400d985 */ /* 0x0003e6000c101b0e */
[----:B------:R-:W-:Y:S01]  /*125b0*/  @!P1 IMAD.WIDE R12, R17, 0x4, R12 ;  /* 0x00000004110c9825 */ /* 0x000fe200078e020c */
[----:B------:R1:W-:Y:S04]  /*125c0*/  @!P4 ST.E.64 [R18.64], R52 ;  /* 0x000000341200c985 */ /* 0x0003e8000c101b0e */
[----:B------:R1:W-:Y:S04]  /*125d0*/  @!P3 ST.E.64 [R14.64], R56 ;  /* 0x000000380e00b985 */ /* 0x0003e8000c101b0e */
[----:B------:R1:W-:Y:S04]  /*125e0*/  @!P2 ST.E.64 [R10.64], R60 ;  /* 0x0000003c0a00a985 */ /* 0x0003e8000c101b0e */
[----:B------:R1:W-:Y:S02]  /*125f0*/  @!P1 ST.E.64 [R12.64], R64 ;  /* 0x000000400c009985 */ /* 0x0003e4000c101b0e */
.L_x_60:
[----:B------:R-:W-:Y:S05]  /*12600*/  BSYNC B0 ;  /* 0x0000000000007941 */ /* 0x000fea0003800000 */
.L_x_59:
[----:B-1----:R1:W3:Y:S04]  /*12610*/  SHFL.IDX PT, R5, R8, 0x1, 0x1c1f ;  /* 0x003c1f0008057f89 */ /* 0x0022e800000e0000 */
[----:B------:R1:W4:Y:S01]  /*12620*/  SHFL.IDX PT, R4, R7, 0x1, 0x1c1f ;  /* 0x003c1f0007047f89 */ /* 0x00032200000e0000 */
[----:B------:R-:W-:Y:S05]  /*12630*/  @P0 EXIT ;  /* 0x000000000000094d */ /* 0x000fea0003800000 */
[C---:B------:R-:W-:Y:S02]  /*12640*/  ISETP.GE.AND P0, PT, R9.reuse, c[0x0][0x3c8], PT ;  /* 0x0000f20009007a0c */ /* 0x040fe40003f06270 */
[----:B------:R-:W-:-:S02]  /*12650*/  IADD3 R2, R9, 0x8, RZ ;  /* 0x0000000809027810 */ /* 0x000fc40007ffe0ff */
[C---:B------:R-:W-:Y:S02]  /*12660*/  IADD3 R0, R9.reuse, 0x10, RZ ;  /* 0x0000001009007810 */ /* 0x040fe40007ffe0ff */
[----:B------:R-:W-:Y:S02]  /*12670*/  ISETP.GE.AND P6, PT, R2, c[0x0][0x3c8], PT ;  /* 0x0000f20002007a0c */ /* 0x000fe40003fc6270 */
[----:B------:R-:W-:Y:S02]  /*12680*/  ISETP.GE.AND P5, PT, R0, c[0x0][0x3c8], PT ;  /* 0x0000f20000007a0c */ /* 0x000fe40003fa6270 */
[C---:B------:R-:W-:Y:S02]  /*12690*/  IADD3 R10, R9.reuse, 0x18, RZ ;  /* 0x00000018090a7810 */ /* 0x040fe40007ffe0ff */
[C---:B-1----:R-:W-:Y:S01]  /*126a0*/  IADD3 R8, R9.reuse, 0x20, RZ ;  /* 0x0000002009087810 */ /* 0x042fe20007ffe0ff */
[C---:B--234-:R-:W-:Y:S01]  /*126b0*/  @!P0 IMAD.WIDE R12, R9.reuse, 0x4, R4 ;  /* 0x00000004090c8825 */ /* 0x05cfe200078e0204 */
        /* <DEDUP_REMOVED lines=8> */
[----:B------:R-:W-:Y:S02]  /*12740*/  @!P6 LEA.HI R2, R2, R2, RZ, 0x1 ;  /* 0x000000020202e211 */ /* 0x000fe400078f08ff */
[----:B------:R-:W-:Y:S02]  /*12750*/  ISETP.GE.AND P0, PT, R3, c[0x0][0x3c8], PT ;  /* 0x0000f20003007a0c */ /* 0x000fe40003f06270 */
        /* <DEDUP_REMOVED lines=11> */
[----:B------:R-:W-:Y:S01]  /*12810*/  IADD3 R2, R9, 0x40, RZ ;  /* 0x0000004009027810 */ /* 0x000fe20007ffe0ff */
[----:B------:R-:W-:Y:S01]  /*12820*/  @!P4 IMAD.WIDE R10, R11, 0x4, R4 ;  /* 0x000000040b0ac825 */ /* 0x000fe200078e0204 */
[----:B------:R-:W-:-:S02]  /*12830*/  @!P3 LOP3.LUT R17, R8, 0xfffffffe, RZ, 0xc0, !PT ;  /* 0xfffffffe0811b812 */ /* 0x000fc400078ec0ff */
[----:B------:R-:W-:Y:S01]  /*12840*/  IADD3 R0, R9, 0x48, RZ ;  /* 0x0000004809007810 */ /* 0x000fe20007ffe0ff */
[----:B------:R-:W-:Y:S01]  /*12850*/  @!P5 IMAD.WIDE R12, R13, 0x4, R4 ;  /* 0x000000040d0cd825 */ /* 0x000fe200078e0204 */
[----:B------:R-:W-:Y:S02]  /*12860*/  @!P2 LOP3.LUT R7, R7, 0xfffffffe, RZ, 0xc0, !PT ;  /* 0xfffffffe0707a812 */ /* 0x000fe400078ec0ff */
[----:B------:R-:W-:Y:S02]  /*12870*/  @!P0 LOP3.LUT R3, R3, 0xfffffffe, RZ, 0xc0, !PT ;  /* 0xfffffffe03038812 */ /* 0x000fe400078ec0ff */
[----:B------:R1:W-:Y:S01]  /*12880*/  @!P5 ST.E.64 [R12.64], R106 ;  /* 0x0000006a0c00d985 */ /* 0x0003e2000c101b0e */
[----:B------:R-:W-:Y:S02]  /*12890*/  ISETP.GE.AND P6, PT, R2, c[0x0][0x3c8], PT ;  /* 0x0000f20002007a0c */ /* 0x000fe40003fc6270 */
[----:B------:R-:W-:Y:S01]  /*128a0*/  ISETP.GE.AND P5, PT, R0, c[0x0][0x3c8], PT ;  /* 0x0000f20000007a0c */ /* 0x000fe20003fa6270 */
[----:B------:R3:W-:Y:S01]  /*128b0*/  @!P4 ST.E.64 [R10.64], R102 ;  /* 0x000000660a00c985 */ /* 0x0007e2000c101b0e */
[----:B------:R-:W-:-:S02]  /*128c0*/  IADD3 R20, R9, 0x50, RZ ;  /* 0x0000005009147810 */ /* 0x000fc40007ffe0ff */
[C---:B------:R-:W-:Y:S02]  /*128d0*/  IADD3 R19, R9.reuse, 0x58, RZ ;  /* 0x0000005809137810 */ /* 0x040fe40007ffe0ff */
[C---:B------:R-:W-:Y:S02]  /*128e0*/  IADD3 R18, R9.reuse, 0x60, RZ ;  /* 0x0000006009127810 */ /* 0x040fe40007ffe0ff */
[----:B------:R-:W-:Y:S02]  /*128f0*/  IADD3 R8, R9, 0x68, RZ ;  /* 0x0000006809087810 */ /* 0x000fe40007ffe0ff */
[----:B------:R-:W-:Y:S01]  /*12900*/  ISETP.GE.AND P4, PT, R20, c[0x0][0x3c8], PT ;  /* 0x0000f20014007a0c */ /* 0x000fe20003f86270 */
[--C-:B--2---:R-:W-:Y:S01]  /*12910*/  @!P3 IMAD.WIDE R14, R17, 0x4, R4.reuse ;  /* 0x00000004110eb825 */ /* 0x104fe200078e0204 */
[----:B------:R-:W-:Y:S02]  /*12920*/  @!P6 LEA.HI R2, R2, R2, RZ, 0x1 ;  /* 0x000000020202e211 */ /* 0x000fe400078f08ff */
[----:B------:R-:W-:Y:S01]  /*12930*/  @!P5 LEA.HI R0, R0, R0, RZ, 0x1 ;  /* 0x000000000000d211 */ /* 0x000fe200078f08ff */
[----:B------:R-:W-:Y:S01]  /*12940*/  @!P0 IMAD.WIDE R16, R3, 0x4, R4 ;  /* 0x0000000403108825 */ /* 0x000fe200078e0204 */
[----:B------:R2:W-:Y:S01]  /*12950*/  @!P3 ST.E.64 [R14.64], R98 ;  /* 0x000000620e00b985 */ /* 0x0005e2000c101b0e */
[----:B------:R-:W-:-:S02]  /*12960*/  IADD3 R3, R9, 0x70, RZ ;  /* 0x0000007009037810 */ /* 0x000fc40007ffe0ff */
[----:B------:R-:W-:Y:S02]  /*12970*/  ISETP.GE.AND P3, PT, R19, c[0x0][0x3c8], PT ;  /* 0x0000f20013007a0c */ /* 0x000fe40003f66270 */
[----:B------:R-:W-:Y:S02]  /*12980*/  IADD3 R9, R9, 0x78, RZ ;  /* 0x0000007809097810 */ /* 0x000fe40007ffe0ff */
[----:B------:R-:W-:Y:S02]  /*12990*/  @!P4 LEA.HI R20, R20, R20, RZ, 0x1 ;  /* 0x000000141414c211 */ /* 0x000fe400078f08ff */
[----:B-1----:R-:W-:Y:S01]  /*129a0*/  @!P1 LOP3.LUT R13, R6, 0xfffffffe, RZ, 0xc0, !PT ;  /* 0xfffffffe060d9812 */ /* 0x002fe200078ec0ff */
[----:B------:R-:W-:Y:S01]  /*129b0*/  @!P2 IMAD.WIDE R6, R7, 0x4, R4 ;  /* 0x000000040706a825 */ /* 0x000fe200078e0204 */
[----:B---3--:R-:W-:-:S03]  /*129c0*/  @!P5 LOP3.LUT R11, R0, 0xfffffffe, RZ, 0xc0, !PT ;  /* 0xfffffffe000bd812 */ /* 0x008fc600078ec0ff */
[--C-:B------:R-:W-:Y:S01]  /*129d0*/  @!P1 IMAD.WIDE R12, R13, 0x4, R4.reuse ;  /* 0x000000040d0c9825 */ /* 0x100fe200078e0204 */
[----:B------:R1:W-:Y:S01]  /*129e0*/  @!P2 ST.E.64 [R6.64], R94 ;  /* 0x0000005e0600a985 */ /* 0x0003e2000c101b0e */
[----:B------:R-:W-:Y:S02]  /*129f0*/  ISETP.GE.AND P2, PT, R18, c[0x0][0x3c8], PT ;  /* 0x0000f20012007a0c */ /* 0x000fe40003f46270 */
[----:B------:R-:W-:Y:S01]  /*12a00*/  @!P3 LEA.HI R19, R19, R19, RZ, 0x1 ;  /* 0x000000131313b211 */ /* 0x000fe200078f08ff */
[----:B------:R3:W-:Y:S01]  /*12a10*/  @!P1 ST.E.64 [R12.64], R90 ;  /* 0x0000005a0c009985 */ /* 0x0007e2000c101b0e */
[----:B------:R-:W-:Y:S01]  /*12a20*/  ISETP.GE.AND P1, PT, R8, c[0x0][0x3c8], PT ;  /* 0x0000f20008007a0c */ /* 0x000fe20003f26270 */
[----:B------:R-:W-:Y:S01]  /*12a30*/  @!P5 IMAD.WIDE R10, R11, 0x4, R4 ;  /* 0x000000040b0ad825 */ /* 0x000fe200078e0204 */
[----:B------:R-:W-:Y:S01]  /*12a40*/  @!P3 LOP3.LUT R19, R19, 0xfffffffe, RZ, 0xc0, !PT ;  /* 0xfffffffe1313b812 */ /* 0x000fe200078ec0ff */
[----:B------:R4:W-:Y:S01]  /*12a50*/  @!P0 ST.E.64 [R16.64], R86 ;  /* 0x0000005610008985 */ /* 0x0009e2000c101b0e */
[----:B------:R-:W-:-:S05]  /*12a60*/  ISETP.GE.AND P0, PT, R3, c[0x0][0x3c8], PT ;  /* 0x0000f20003007a0c */ /* 0x000fca0003f06270 */
[----:B------:R-:W-:-:S04]  /*12a70*/  @!P2 LEA.HI R18, R18, R18, RZ, 0x1 ;  /* 0x000000121212a211 */ /* 0x000fc800078f08ff */
[----:B------:R-:W-:Y:S02]  /*12a80*/  @!P1 LEA.HI R8, R8, R8, RZ, 0x1 ;  /* 0x0000000808089211 */ /* 0x000fe400078f08ff */
[----:B--2---:R-:W-:Y:S02]  /*12a90*/  @!P2 LOP3.LUT R15, R18, 0xfffffffe, RZ, 0xc0, !PT ;  /* 0xfffffffe120fa812 */ /* 0x004fe400078ec0ff */
[----:B------:R-:W-:-:S04]  /*12aa0*/  @!P0 LEA.HI R3, R3, R3, RZ, 0x1 ;  /* 0x0000000303038211 */ /* 0x000fc800078f08ff */
[----:B------:R-:W-:Y:S02]  /*12ab0*/  @!P0 LOP3.LUT R3, R3, 0xfffffffe, RZ, 0xc0, !PT ;  /* 0xfffffffe03038812 */ /* 0x000fe400078ec0ff */
[----:B-1----:R-:W-:-:S03]  /*12ac0*/  @!P6 LOP3.LUT R7, R2, 0xfffffffe, RZ, 0xc0, !PT ;  /* 0xfffffffe0207e812 */ /* 0x002fc600078ec0ff */
        /* <DEDUP_REMOVED lines=22> */
.L_x_58:
        /* <DEDUP_REMOVED lines=50> */
.L_x_61:
        /* <DEDUP_REMOVED lines=11> */
.L_x_2673:


//--------------------- .text._ZN7cutlass13device_kernelIN5flash19enable_sm80_to_sm89INS1_16FlashAttnFwdSm80INS1_25CollectiveMainloopFwdSm80ILi8ELi1ELb1EN4cute5tupleIJNS5_1CILi128EEES8_S8_EEELi128ENS_6half_tEfNS_4arch4Sm80ELb1ELb0ELb1ELb0ELb0ELb0ELb1ELb1EEENS1_21CollectiveEpilogueFwdIS9_NS6_IJNS7_ILi1EEESF_SF_EEESA_SC_Li256ELb0ELb1ELb1ELb0EEENS1_30DynamicPersistentTileSchedulerILi256ELi256ELb1ELb1ELb0EEEEEEEEEvNT_6ParamsE --------------------------
	.section	.text._ZN7cutlass13device_kernelIN5flash19enable_sm80_to_sm89INS1_16FlashAttnFwdSm80INS1_25CollectiveMainloopFwdSm80ILi8ELi1ELb1EN4cute5tupleIJNS5_1CILi128EEES8_S8_EEELi128ENS_6half_tEfNS_4arch4Sm80ELb1ELb0ELb1ELb0ELb0ELb0ELb1ELb1EEENS1_21CollectiveEpilogueFwdIS9_NS6_IJNS7_ILi1EEESF_SF_EEESA_SC_Li256ELb0ELb1ELb1ELb0EEENS1_30DynamicPersistentTileSchedulerILi256ELi256ELb1ELb1ELb0EEEEEEEEEvNT_6ParamsE,"ax",@progbits
	.sectioninfo	@"SHI_REGISTERS=255"
	.align	128
.text._ZN7cutlass13device_kernelIN5flash19enable_sm80_to_sm89INS1_16FlashAttnFwdSm80INS1_25CollectiveMainloopFwdSm80ILi8ELi1ELb1EN4cute5tupleIJNS5_1CILi128EEES8_S8_EEELi128ENS_6half_tEfNS_4arch4Sm80ELb1ELb0ELb1ELb0ELb0ELb0ELb1ELb1EEENS1_21CollectiveEpilogueFwdIS9_NS6_IJNS7_ILi1EEESF_SF_EEESA_SC_Li256ELb0ELb1ELb1ELb0EEENS1_30DynamicPersistentTileSchedulerILi256ELi256ELb1ELb1ELb0EEEEEEEEEvNT_6ParamsE:
        .type           _ZN7cutlass13device_kernelIN5flash19enable_sm80_to_sm89INS1_16FlashAttnFwdSm80INS1_25CollectiveMainloopFwdSm80ILi8ELi1ELb1EN4cute5tupleIJNS5_1CILi128EEES8_S8_EEELi128ENS_6half_tEfNS_4arch4Sm80ELb1ELb0ELb1ELb0ELb0ELb0ELb1ELb1EEENS1_21CollectiveEpilogueFwdIS9_NS6_IJNS7_ILi1EEESF_SF_EEESA_SC_Li256ELb0ELb1ELb1ELb0EEENS1_30DynamicPersistentTileSchedulerILi256ELi256ELb1ELb1ELb0EEEEEEEEEvNT_6ParamsE,@function
        .size           _ZN7cutlass13device_kernelIN5flash19enable_sm80_to_sm89INS1_16FlashAttnFwdSm80INS1_25CollectiveMainloopFwdSm80ILi8ELi1ELb1EN4cute5tupleIJNS5_1CILi128EEES8_S8_EEELi128ENS_6half_tEfNS_4arch4Sm80ELb1ELb0ELb1ELb0ELb0ELb0ELb1ELb1EEENS1_21CollectiveEpilogueFwdIS9_NS6_IJNS7_ILi1EEESF_SF_EEESA_SC_Li256ELb0ELb1ELb1ELb0EEENS1_30DynamicPersistentTileSchedulerILi256ELi256ELb1ELb1ELb0EEEEEEEEEvNT_6ParamsE,(.L_x_2674 - _ZN7cutlass13device_kernelIN5flash19enable_sm80_to_sm89INS1_16FlashAttnFwdSm80INS1_25CollectiveMainloopFwdSm80ILi8ELi1ELb1EN4cute5tupleIJNS5_1CILi128EEES8_S8_EEELi128ENS_6half_tEfNS_4arch4Sm80ELb1ELb0ELb1ELb0ELb0ELb0ELb1ELb1EEENS1_21CollectiveEpilogueFwdIS9_NS6_IJNS7_ILi1EEESF_SF_EEESA_SC_Li256ELb0ELb1ELb1ELb0EEENS1_30DynamicPersistentTileSchedulerILi256ELi256ELb1ELb1ELb0EEEEEEEEEvNT_6ParamsE)
        .other          _ZN7cutlass13device_kernelIN5flash19enable_sm80_to_sm89INS1_16FlashAttnFwdSm80INS1_25CollectiveMainloopFwdSm80ILi8ELi1ELb1EN4cute5tupleIJNS5_1CILi128EEES8_S8_EEELi128ENS_6half_tEfNS_4arch4Sm80ELb1ELb0ELb1ELb0ELb0ELb0ELb1ELb1EEENS1_21CollectiveEpilogueFwdIS9_NS6_IJNS7_ILi1EEESF_SF_EEESA_SC_Li256ELb0ELb1ELb1ELb0EEENS1_30DynamicPersistentTileSchedulerILi256ELi256ELb1ELb1ELb0EEEEEEEEEvNT_6ParamsE,@"STO_CUDA_ENTRY STV_DEFAULT"
_ZN7cutlass13device_kernelIN5flash19enable_sm80_to_sm89INS1_16FlashAttnFwdSm80INS1_25CollectiveMainloopFwdSm80ILi8ELi1ELb1EN4cute5tupleIJNS5_1CILi128EEES8_S8_EEELi128ENS_6half_tEfNS_4arch4Sm80ELb1ELb0ELb1ELb0ELb0ELb0ELb1ELb1EEENS1_21CollectiveEpilogueFwdIS9_NS6_IJNS7_ILi1EEESF_SF_EEESA_SC_Li256ELb0ELb1ELb1ELb0EEENS1_30DynamicPersistentTileSchedulerILi256ELi256ELb1ELb1ELb0EEEEEEEEEvNT_6ParamsE:
[----:B------:R-:W-:-:S03]  /*0000*/  MOV R1, c[0x0][0x28] ;  /* 0x00000a0000017a02 */ /* 0x000fc60000000f00 */
[----:B------:R-:W1:Y:S01]  /*0010*/  S2R R17, SR_TID.X ;  /* 0x0000000000117919 */ /* 0x000e620000002100 */
[----:B------:R-:W-:-:S03]  /*0020*/  IADD3 R1, R1, -0x68, RZ ;  /* 0xffffff9801017810 */ /* 0x000fc60007ffe0ff */
[----:B------:R-:W2:Y:S01]  /*0030*/  S2R R13, SR_CTAID.X ;  /* 0x00000000000d7919 */ /* 0x000ea20000002500 */
[----:B-1----:R-:W-:-:S05]  /*0040*/  SHF.R.U32.HI R2, RZ, 0x5, R17 ;  /* 0x00000005ff027819 */ /* 0x002fca0000011611 */
[----:B------:R-:W1:Y:S02]  /*0050*/  SHFL.IDX PT, R0, R2, RZ, 0x1f ;  /* 0x00001fff02007589 */ /* 0x000e6400000e0000 */
[----:B-1----:R-:W-:Y:S02]  /*0060*/  ISETP.GE.AND P0, PT, R0, 0x1, PT ;  /* 0x000000010000780c */ /* 0x002fe40003f06270 */
[----:B------:R1:W-:Y:S11]  /*0070*/  STL [R1+0x58], R0 ;  /* 0x0000580001007387 */ /* 0x0003f60000100800 */
[----:B------:R-:W-:Y:S06]  /*0080*/  @P0 BAR.ARV 0x4, 0x100 ;  /* 0x0104000000000b1d */ /* 0x000fec0000002000 */
[----:B--2---:R-:W-:-:S13]  /*0090*/  ISETP.GE.AND P0, PT, R13, c[0x0][0x538], PT ;  /* 0x00014e000d007a0c */ /* 0x004fda0003f06270 */
[----:B------:R-:W-:Y:S05]  /*00a0*/  @P0 EXIT ;  /* 0x000000000000094d */ /* 0x000fea0003800000 */
[----:B-1----:R-:W-:Y:S01]  /*00b0*/  SHF.R.S32.HI R11, RZ, 0x1f, R17 ;  /* 0x0000001fff0b7819 */ /* 0x002fe20000011411 */
[----:B------:R-:W-:Y:S01]  /*00c0*/  IMAD.MOV.U32 R206, RZ, RZ, 0x20 ;  /* 0x00000020ffce7424 */ /* 0x000fe200078e00ff */
[----:B------:R-:W-:Y:S01]  /*00d0*/  ULDC.64 UR6, c[0x0][0x118] ;  /* 0x0000460000067ab9 */ /* 0x000fe20000000a00 */
[----:B------:R-:W-:Y:S01]  /*00e0*/  IMAD.MOV.U32 R223, RZ, RZ, 0x10 ;  /* 0x00000010ffdf7424 */ /* 0x000fe200078e00ff */
[CC--:B------:R-:W-:Y:S02]  /*00f0*/  LEA.HI R2, R11.reuse, R17.reuse, RZ, 0x4 ;  /* 0x000000110b027211 */ /* 0x0c0fe400078f20ff */
[CC--:B------:R-:W-:Y:S02]  /*0100*/  LEA.HI R0, R11.reuse, R17.reuse, RZ, 0x2 ;  /* 0x000000110b007211 */ /* 0x0c0fe400078f10ff */
[----:B------:R-:W-:Y:S02]  /*0110*/  SHF.R.S32.HI R3, RZ, 0x4, R2 ;  /* 0x00000004ff037819 */ /* 0x000fe40000011402 */
[----:B------:R-:W-:-:S02]  /*0120*/  LEA.HI R10, R11, R17, RZ, 0x3 ;  /* 0x000000110b0a7211 */ /* 0x000fc400078f18ff */
[----:B------:R-:W-:Y:S02]  /*0130*/  LOP3.LUT R4, R0, 0xfffffffc, RZ, 0xc0, !PT ;  /* 0xfffffffc00047812 */ /* 0x000fe400078ec0ff */
[C---:B------:R-:W-:Y:S02]  /*0140*/  LOP3.LUT R0, R2.reuse, 0xfffffff0, RZ, 0xc0, !PT ;  /* 0xfffffff002007812 */ /* 0x040fe400078ec0ff */
[----:B------:R-:W-:Y:S01]  /*0150*/  LEA.HI R2, R2, R3, RZ, 0x1 ;  /* 0x0000000302027211 */ /* 0x000fe200078f08ff */
[C---:B------:R-:W-:Y:S01]  /*0160*/  IMAD.IADD R4, R17.reuse, 0x1, -R4 ;  /* 0x0000000111047824 */ /* 0x040fe200078e0a04 */
[----:B------:R-:W-:Y:S01]  /*0170*/  SHF.R.S32.HI R16, RZ, 0x3, R10 ;  /* 0x00000003ff107819 */ /* 0x000fe2000001140a */
[----:B------:R-:W-:Y:S01]  /*0180*/  IMAD.IADD R5, R17, 0x1, -R0 ;  /* 0x0000000111057824 */ /* 0x000fe200078e0a00 */
[----:B------:R-:W-:Y:S02]  /*0190*/  LOP3.LUT R6, R10, 0xfffffff8, RZ, 0xc0, !PT ;  /* 0xfffffff80a067812 */ /* 0x000fe400078ec0ff */
[----:B------:R-:W-:Y:S01]  /*01a0*/  LOP3.LUT R0, R2, 0xfffffffe, RZ, 0xc0, !PT ;  /* 0xfffffffe02007812 */ /* 0x000fe200078ec0ff */
[----:B------:R-:W-:-:S02]  /*01b0*/  IMAD.SHL.U32 R7, R16, 0x40, RZ ;  /* 0x0000004010077824 */ /* 0x000fc400078e00ff */
[----:B------:R-:W-:Y:S02]  /*01c0*/  IMAD.IADD R6, R17, 0x1, -R6 ;  /* 0x0000000111067824 */ /* 0x000fe400078e0a06 */
[----:B------:R-:W-:Y:S01]  /*01d0*/  IMAD.IADD R9, R3, 0x1, -R0 ;  /* 0x0000000103097824 */ /* 0x000fe200078e0a00 */
[----:B------:R-:W-:Y:S01]  /*01e0*/  LEA.HI R0, R4, R4, RZ, 0x1 ;  /* 0x0000000404007211 */ /* 0x000fe200078f08ff */
[C---:B------:R-:W-:Y:S01]  /*01f0*/  IMAD.SHL.U32 R14, R6.reuse, 0x8, RZ ;  /* 0x00000008060e7824 */ /* 0x040fe200078e00ff */
[----:B------:R-:W-:Y:S01]  /*0200*/  LOP3.LUT R2, R7, 0x1c0, RZ, 0xc0, !PT ;  /* 0x000001c007027812 */ /* 0x000fe200078ec0ff */
[----:B------:R-:W-:Y:S01]  /*0210*/  IMAD.SHL.U32 R8, R6, 0x40, RZ ;  /* 0x0000004006087824 */ /* 0x000fe200078e00ff */
[----:B------:R-:W-:Y:S02]  /*0220*/  SHF.R.S32.HI R7, RZ, 0x1f, R5 ;  /* 0x0000001fff077819 */ /* 0x000fe40000011405 */
[----:B------:R-:W-:Y:S01]  /*0230*/  LOP3.LUT R0, R0, 0x1ffffffe, RZ, 0xc0, !PT ;  /* 0x1ffffffe00007812 */ /* 0x000fe200078ec0ff */
[----:B------:R-:W-:Y:S01]  /*0240*/  STL [R1+0x40], R14 ;  /* 0x0000400e01007387 */ /* 0x000fe20000100800 */
[----:B------:R-:W-:-:S02]  /*0250*/  LOP3.LUT R3, R2, 0x38, R14, 0xf8, !PT ;  /* 0x0000003802037812 */ /* 0x000fc400078ef80e */
[----:B------:R-:W-:Y:S01]  /*0260*/  SHF.R.U32.HI R2, RZ, 0x3, R2 ;  /* 0x00000003ff027819 */ /* 0x000fe20000011602 */
[----:B------:R-:W-:Y:S01]  /*0270*/  IMAD.IADD R12, R4, 0x1, -R0 ;  /* 0x00000001040c7824 */ /* 0x000fe200078e0a00 */
[----:B------:R-:W-:Y:S02]  /*0280*/  LEA.HI R200, R7, R5, RZ, 0x3 ;  /* 0x0000000507c87211 */ /* 0x000fe400078f18ff */
[----:B------:R-:W-:Y:S02]  /*0290*/  LOP3.LUT R7, R3, R2, RZ, 0x3c, !PT ;  /* 0x0000000203077212 */ /* 0x000fe400078e3cff */
[C---:B------:R-:W-:Y:S01]  /*02a0*/  LOP3.LUT R0, R200.reuse, 0xfffffff8, RZ, 0xc0, !PT ;  /* 0xfffffff8c8007812 */ /* 0x040fe200078ec0ff */
[----:B------:R-:W-:Y:S01]  /*02b0*/  IMAD.SHL.U32 R200, R200, 0x40, RZ ;  /* 0x00000040c8c87824 */ /* 0x000fe200078e00ff */
[----:B------:R-:W-:Y:S02]  /*02c0*/  LOP3.LUT R2, R8, 0x1c0, RZ, 0xc0, !PT ;  /* 0x000001c008027812 */ /* 0x000fe400078ec0ff */
[----:B------:R-:W-:Y:S01]  /*02d0*/  LEA.HI R4, R11, R17, RZ, 0x6 ;  /* 0x000000110b047211 */ /* 0x000fe200078f30ff */
[----:B------:R-:W-:Y:S01]  /*02e0*/  IMAD.IADD R5, R5, 0x1, -R0 ;  /* 0x0000000105057824 */ /* 0x000fe200078e0a00 */
[----:B------:R-:W-:-:S02]  /*02f0*/  LOP3.LUT R3, R2, 0x8, R10, 0xf8, !PT ;  /* 0x0000000802037812 */ /* 0x000fc400078ef80a */
[----:B------:R-:W-:Y:S01]  /*0300*/  SHF.R.U32.HI R2, RZ, 0x3, R2 ;  /* 0x00000003ff027819 */ /* 0x000fe20000011602 */
[----:B------:R-:W-:Y:S01]  /*0310*/  IMAD.SHL.U32 R0, R4, 0x8, RZ ;  /* 0x0000000804007824 */ /* 0x000fe200078e00ff */
[----:B------:R-:W-:Y:S01]  /*0320*/  LEA.HI R8, R11, R17, RZ, 0x5 ;  /* 0x000000110b087211 */ /* 0x000fe200078f28ff */
[----:B------:R-:W-:Y:S01]  /*0330*/  IMAD.SHL.U32 R4, R5, 0x40, RZ ;  /* 0x0000004005047824 */ /* 0x000fe200078e00ff */
[----:B------:R-:W-:Y:S01]  /*0340*/  LOP3.LUT R201, R3, R2, RZ, 0x3c, !PT ;  /* 0x0000000203c97212 */ /* 0x000fe200078e3cff */
[----:B------:R-:W-:Y:S01]  /*0350*/  IMAD.SHL.U32 R3, R9, 0x8, RZ ;  /* 0x0000000809037824 */ /* 0x000fe200078e00ff */
[----:B------:R-:W-:Y:S02]  /*0360*/  LOP3.LUT R2, R8, 0xffffffe0, RZ, 0xc0, !PT ;  /* 0xffffffe008027812 */ /* 0x000fe400078ec0ff */
[----:B------:R-:W-:Y:S01]  /*0370*/  LOP3.LUT R228, R7, 0x7ffffe00, R0, 0xf8, !PT ;  /* 0x7ffffe0007e47812 */ /* 0x000fe200078ef800 */
[----:B------:R-:W-:Y:S01]  /*0380*/  IMAD R201, R9, 0x200, R201 ;  /* 0x0000020009c97824 */ /* 0x000fe200078e02c9 */
[----:B------:R-:W-:Y:S01]  /*0390*/  LOP3.LUT R0, R4, 0x1c0, RZ, 0xc0, !PT ;  /* 0x000001c004007812 */ /* 0x000fe200078ec0ff */
[----:B------:R-:W-:Y:S01]  /*03a0*/  IMAD.IADD R10, R17, 0x1, -R2 ;  /* 0x00000001110a7824 */ /* 0x000fe200078e0a02 */
[--C-:B------:R-:W-:Y:S01]  /*03b0*/  SHF.R.S32.HI R224, RZ, 0x5, R8.reuse ;  /* 0x00000005ffe07819 */ /* 0x100fe20000011408 */
[----:B------:R-:W-:Y:S01]  /*03c0*/  IMAD.SHL.U32 R228, R228, 0x2, RZ ;  /* 0x00000002e4e47824 */ /* 0x000fe200078e00ff */
[----:B------:R-:W-:-:S02]  /*03d0*/  SHF.R.S32.HI R4, RZ, 0x1f, R8 ;  /* 0x0000001fff047819 */ /* 0x000fc40000011408 */
[----:B------:R-:W-:Y:S02]  /*03e0*/  LOP3.LUT R3, R0, 0x8, R3, 0xf8, !PT ;  /* 0x0000000800037812 */ /* 0x000fe400078ef803 */
[----:B------:R-:W-:Y:S02]  /*03f0*/  SHF.R.U32.HI R2, RZ, 0x3, R0 ;  /* 0x00000003ff027819 */ /* 0x000fe40000011600 */
[----:B------:R-:W-:Y:S02]  /*0400*/  LEA.HI R0, R4, R224, RZ, 0x3 ;  /* 0x000000e004007211 */ /* 0x000fe400078f18ff */
[----:B------:R-:W-:Y:S02]  /*0410*/  SHF.R.S32.HI R7, RZ, 0x1f, R10 ;  /* 0x0000001fff077819 */ /* 0x000fe4000001140a */
[----:B------:R-:W-:Y:S02]  /*0420*/  LOP3.LUT R0, R0, 0xffffff8, RZ, 0xc0, !PT ;  /* 0x0ffffff800007812 */ /* 0x000fe400078ec0ff */
[----:B------:R-:W-:-:S02]  /*0430*/  LOP3.LUT R4, R3, R2, RZ, 0x3c, !PT ;  /* 0x0000000203047212 */ /* 0x000fc400078e3cff */
[----:B------:R-:W-:Y:S01]  /*0440*/  LEA.HI R3, R7, R10, RZ, 0x2 ;  /* 0x0000000a07037211 */ /* 0x000fe200078f10ff */
[----:B------:R-:W-:Y:S01]  /*0450*/  IMAD.IADD R2, R224, 0x1, -R0 ;  /* 0x00000001e0027824 */ /* 0x000fe200078e0a00 */
[----:B------:R-:W-:Y:S02]  /*0460*/  R2P PR, R5, 0x6 ;  /* 0x0000000605007804 */ /* 0x000fe40000000000 */
[----:B------:R-:W-:Y:S02]  /*0470*/  SHF.R.S32.HI R0, RZ, 0x2, R3 ;  /* 0x00000002ff007819 */ /* 0x000fe40000011403 */
[----:B------:R-:W-:Y:S02]  /*0480*/  LOP3.LUT R3, R3, 0x7ffffffc, RZ, 0xc0, !PT ;  /* 0x7ffffffc03037812 */ /* 0x000fe400078ec0ff */
[----:B------:R-:W-:Y:S01]  /*0490*/  LOP3.LUT R200, R4, 0x7ffffe00, R200, 0xf8, !PT ;  /* 0x7ffffe0004c87812 */ /* 0x000fe200078ef8c8 */
[----:B------:R-:W-:Y:S01]  /*04a0*/  IMAD R8, R2, 0x10, R0 ;  /* 0x0000001002087824 */ /* 0x000fe200078e0200 */
[----:B------:R-:W-:Y:S01]  /*04b0*/  IADD3 R0, R14, 0x40, RZ ;  /* 0x000000400e007810 */ /* 0x000fe20007ffe0ff */
[C---:B------:R-:W-:Y:S01]  /*04c0*/  IMAD R4, R6.reuse, 0x20, R16 ;  /* 0x0000002006047824 */ /* 0x040fe200078e0210 */
[----:B------:R-:W-:Y:S01]  /*04d0*/  LOP3.LUT P3, RZ, R6, 0x2, RZ, 0xc0, !PT ;  /* 0x0000000206ff7812 */ /* 0x000fe2000786c0ff */
[----:B------:R-:W-:Y:S01]  /*04e0*/  IMAD.IADD R3, R10, 0x1, -R3 ;  /* 0x000000010a037824 */ /* 0x000fe200078e0a03 */
[----:B------:R-:W-:Y:S01]  /*04f0*/  SHF.R.S32.HI R0, RZ, 0x1f, R0 ;  /* 0x0000001fff007819 */ /* 0x000fe20000011400 */
[----:B------:R-:W-:Y:S01]  /*0500*/  STL [R1+0x5c], R8 ;  /* 0x00005c0801007387 */ /* 0x000fe20000100800 */
[----:B------:R-:W-:Y:S01]  /*0510*/  LEA R200, R200, 0x100, 0x1 ;  /* 0x00000100c8c87811 */ /* 0x000fe200078e08ff */
[----:B------:R-:W-:Y:S01]  /*0520*/  IMAD.SHL.U32 R3, R3, 0x2, RZ ;  /* 0x0000000203037824 */ /* 0x000fe200078e00ff */
[----:B------:R-:W-:Y:S01]  /*0530*/  SEL R5, R206, 0xffffffe0, !P2 ;  /* 0xffffffe0ce057807 */ /* 0x000fe20005000000 */
[----:B------:R-:W-:Y:S01]  /*0540*/  STL [R1+0x4c], R13 ;  /* 0x00004c0d01007387 */ /* 0x000fe20000100800 */
[----:B------:R-:W-:Y:S01]  /*0550*/  IMAD.MOV.U32 R2, RZ, RZ, 0x40 ;  /* 0x00000040ff027424 */ /* 0x000fe200078e00ff */
[----:B------:R-:W-:Y:S01]  /*0560*/  LOP3.LUT P0, RZ, R6, 0x4, RZ, 0xc0, !PT ;  /* 0x0000000406ff7812 */ /* 0x000fe2000780c0ff */
[----:B------:R-:W-:Y:S01]  /*0570*/  IMAD R224, R224, 0x800, R200 ;  /* 0x00000800e0e07824 */ /* 0x000fe200078e02c8 */
[----:B------:R-:W-:Y:S01]  /*0580*/  STL [R1+0x60], R4 ;  /* 0x0000600401007387 */ /* 0x000fe20000100800 */
[----:B------:R-:W-:-:S02]  /*0590*/  LEA R201, R201, 0x8100, 0x1 ;  /* 0x00008100c9c97811 */ /* 0x000fc400078e08ff */
[----:B------:R-:W-:Y:S01]  /*05a0*/  SEL R223, R223, 0xfffffff0, !P1 ;  /* 0xfffffff0dfdf7807 */ /* 0x000fe20004800000 */
[----:B------:R1:W-:Y:S01]  /*05b0*/  STL [R1+0x50], R0 ;  /* 0x0000500001007387 */ /* 0x0003e20000100800 */
[----:B------:R-:W-:Y:S02]  /*05c0*/  SEL R206, R206, 0xffffffe0, !P1 ;  /* 0xffffffe0cece7807 */ /* 0x000fe40004800000 */
[----:B------:R-:W-:Y:S01]  /*05d0*/  SEL R202, R2, 0xffffffc0, !P0 ;  /* 0xffffffc002ca7807 */ /* 0x000fe20004000000 */
[----:B------:R-:W-:Y:S01]  /*05e0*/  STL [R1+0x30], R3 ;  /* 0x0000300301007387 */ /* 0x000fe20000100800 */
[----:B------:R-:W-:Y:S01]  /*05f0*/  IADD3 R207, R201, 0x20, RZ ;  /* 0x00000020c9cf7810 */ /* 0x000fe20007ffe0ff */
[----:B------:R-:W-:Y:S01]  /*0600*/  IMAD.IADD R223, R223, 0x1, R5 ;  /* 0x00000001dfdf7824 */ /* 0x000fe200078e0205 */
[C---:B------:R-:W-:Y:S01]  /*0610*/  @P3 IADD3 R207, R201.reuse, -0x20, RZ ;  /* 0xffffffe0c9cf3810 */ /* 0x040fe20007ffe0ff */
[----:B------:R-:W-:Y:S02]  /*0620*/  IMAD.IADD R225, R206, 0x1, R224 ;  /* 0x00000001cee17824 */ /* 0x000fe400078e02e0 */
[----:B------:R-:W-:Y:S01]  /*0630*/  IMAD.IADD R205, R201, 0x1, R202 ;  /* 0x00000001c9cd7824 */ /* 0x000fe200078e02ca */
[C---:B------:R-:W-:Y:S01]  /*0640*/  IADD3 R222, R207.reuse, 0x800, RZ ;  /* 0x00000800cfde7810 */ /* 0x040fe20007ffe0ff */
[----:B------:R-:W-:Y:S01]  /*0650*/  IMAD.IADD R204, R200, 0x1, R206 ;  /* 0x00000001c8cc7824 */ /* 0x000fe200078e02ce */
[C---:B------:R-:W-:Y:S01]  /*0660*/  IADD3 R221, R207.reuse, 0x1000, RZ ;  /* 0x00001000cfdd7810 */ /* 0x040fe20007ffe0ff */
[----:B------:R-:W-:Y:S01]  /*0670*/  IMAD.IADD R202, R202, 0x1, R207 ;  /* 0x00000001caca7824 */ /* 0x000fe200078e02cf */
[----:B------:R-:W-:Y:S01]  /*0680*/  IADD3 R220, R207, 0x1800, RZ ;  /* 0x00001800cfdc7810 */ /* 0x000fe20007ffe0ff */
[----:B------:R-:W-:Y:S01]  /*0690*/  IMAD R223, R223, 0x2, R200 ;  /* 0x00000002dfdf7824 */ /* 0x000fe200078e02c8 */
[----:B------:R-:W-:-:S02]  /*06a0*/  IADD3 R219, R207, 0x2000, RZ ;  /* 0x00002000cfdb7810 */ /* 0x000fc40007ffe0ff */
[C---:B------:R-:W-:Y:S02]  /*06b0*/  IADD3 R218, R207.reuse, 0x2800, RZ ;  /* 0x00002800cfda7810 */ /* 0x040fe40007ffe0ff */
[C---:B------:R-:W-:Y:S02]  /*06c0*/  IADD3 R217, R207.reuse, 0x3000, RZ ;  /* 0x00003000cfd97810 */ /* 0x040fe40007ffe0ff */
[C---:B------:R-:W-:Y:S01]  /*06d0*/  IADD3 R216, R207.reuse, 0x3800, RZ ;  /* 0x00003800cfd87810 */ /* 0x040fe20007ffe0ff */
[----:B-1----:R-:W-:Y:S01]  /*06e0*/  IMAD R0, R12, 0x8, R8 ;  /* 0x000000080c007824 */ /* 0x002fe200078e0208 */
[C---:B------:R-:W-:Y:S02]  /*06f0*/  IADD3 R215, R207.reuse, 0x4000, RZ ;  /* 0x00004000cfd77810 */ /* 0x040fe40007ffe0ff */
[C---:B------:R-:W-:Y:S02]  /*0700*/  IADD3 R214, R207.reuse, 0x4800, RZ ;  /* 0x00004800cfd67810 */ /* 0x040fe40007ffe0ff */
[----:B------:R1:W-:Y:S01]  /*0710*/  STL [R1+0x54], R0 ;  /* 0x0000540001007387 */ /* 0x0003e20000100800 */
[----:B------:R-:W-:-:S02]  /*0720*/  IADD3 R213, R207, 0x5000, RZ ;  /* 0x00005000cfd57810 */ /* 0x000fc40007ffe0ff */
[C---:B------:R-:W-:Y:S02]  /*0730*/  IADD3 R212, R207.reuse, 0x5800, RZ ;  /* 0x00005800cfd47810 */ /* 0x040fe40007ffe0ff */
[C---:B------:R-:W-:Y:S02]  /*0740*/  IADD3 R211, R207.reuse, 0x6000, RZ ;  /* 0x00006000cfd37810 */ /* 0x040fe40007ffe0ff */
[C---:B------:R-:W-:Y:S02]  /*0750*/  IADD3 R210, R207.reuse, 0x6800, RZ ;  /* 0x00006800cfd27810 */ /* 0x040fe40007ffe0ff */
[C---:B------:R-:W-:Y:S02]  /*0760*/  IADD3 R209, R207.reuse, 0x7000, RZ ;  /* 0x00007000cfd17810 */ /* 0x040fe40007ffe0ff */
[----:B------:R-:W-:Y:S02]  /*0770*/  IADD3 R208, R207, 0x7800, RZ ;  /* 0x00007800cfd07810 */ /* 0x000fe40007ffe0ff */
[----:B-1----:R-:W-:-:S04]  /*0780*/  SEL R0, R2, 0xffffffc0, !P2 ;  /* 0xffffffc002007807 */ /* 0x002fc80005000000 */
[----:B------:R-:W-:Y:S01]  /*0790*/  IADD3 R206, R0, R200, R206 ;  /* 0x000000c800ce7210 */ /* 0x000fe20007ffe0ce */
[----:B------:R-:W-:Y:S02]  /*07a0*/  IMAD.IADD R203, R200, 0x1, R0 ;  /* 0x00000001c8cb7824 */ /* 0x000fe400078e0200 */
[C---:B------:R-:W-:Y:S02]  /*07b0*/  IMAD.IADD R227, R0.reuse, 0x1, R224 ;  /* 0x0000000100e37824 */ /* 0x040fe400078e02e0 */
[----:B------:R-:W-:Y:S02]  /*07c0*/  IMAD.IADD R226, R0, 0x1, R225 ;  /* 0x0000000100e27824 */ /* 0x000fe400078e02e1 */
.L_x_87:
[----:B------:R-:W2:Y:S01]  /*07d0*/  LDL R4, [R1+0x4c] ;  /* 0x00004c0001047983 */ /* 0x000ea20000100800 */
[----:B------:R-:W-:Y:S01]  /*07e0*/  IMAD.MOV.U32 R0, RZ, RZ, c[0x0][0x560] ;  /* 0x00015800ff007624 */ /* 0x000fe200078e00ff */
[----:B------:R-:W-:Y:S01]  /*07f0*/  YIELD ;  /* 0x0000000000007946 */ /* 0x000fe20003800000 */
[----:B------:R-:W-:Y:S03]  /*0800*/  BSSY B0, `(.L_x_62) ;  /* 0x0000016000007945 */ /* 0x000fe60003800000 */
[----:B------:R-:W-:-:S13]  /*0810*/  ISETP.NE.AND P0, PT, R0, 0x1, PT ;  /* 0x000000010000780c */ /* 0x000fda0003f05270 */
[----:B--2---:R-:W-:Y:S01]  /*0820*/  @P0 IMAD.HI.U32 R0, R4, c[0x0][0x564], RZ ;  /* 0x0001590004000a27 */ /* 0x004fe200078e00ff */
[----:B------:R-:W-:-:S04]  /*0830*/  MOV R3, R4 ;  /* 0x0000000400037202 */ /* 0x000fc80000000f00 */
[----:B------:R-:W-:-:S04]  /*0840*/  @P0 SHF.R.U32.HI R3, RZ, c[0x0][0x568], R0 ;  /* 0x00015a00ff030a19 */ /* 0x000fc80000011600 */
[----:B------:R-:W-:Y:S01]  /*0850*/  ISETP.GE.AND P0, PT, R3, c[0x0][0x578], PT ;  /* 0x00015e0003007a0c */ /* 0x000fe20003f06270 */
[----:B------:R-:W-:-:S04]  /*0860*/  IMAD.MOV R2, RZ, RZ, -R3 ;  /* 0x000000ffff027224 */ /* 0x000fc800078e0a03 */
[----:B------:R-:W-:-:S08]  /*0870*/  IMAD R2, R2, c[0x0][0x560], R4 ;  /* 0x0001580002027a24 */ /* 0x000fd000078e0204 */
[----:B------:R-:W-:Y:S05]  /*0880*/  @!P0 BRA `(.L_x_63) ;  /* 0x0000007000008947 */ /* 0x000fea0003800000 */
[----:B------:R-:W-:-:S04]  /*0890*/  MOV R0, c[0x0][0x56c] ;  /* 0x00015b0000007a02 */ /* 0x000fc80000000f00 */
[----:B------:R-:W-:Y:S02]  /*08a0*/  ISETP.NE.AND P0, PT, R0, 0x1, PT ;  /* 0x000000010000780c */ /* 0x000fe40003f05270 */
[----:B------:R-:W-:-:S11]  /*08b0*/  MOV R0, R2 ;  /* 0x0000000200007202 */ /* 0x000fd60000000f00 */
[----:B------:R-:W-:-:S05]  /*08c0*/  @P0 IMAD.HI.U32 R4, R2, c[0x0][0x570], RZ ;  /* 0x00015c0002040a27 */ /* 0x000fca00078e00ff */
[----:B------:R-:W-:-:S05]  /*08d0*/  @P0 SHF.R.U32.HI R0, RZ, c[0x0][0x574], R4 ;  /* 0x00015d00ff000a19 */ /* 0x000fca0000011604 */
[----:B------:R-:W-:Y:S01]  /*08e0*/  IMAD R4, R0, c[0x0][0x56c], RZ ;  /* 0x00015b0000047a24 */ /* 0x000fe200078e02ff */
[----:B------:R-:W-:Y:S05]  /*08f0*/  BRA `(.L_x_64) ;  /* 0x0000006000007947 */ /* 0x000fea0003800000 */
.L_x_63:
[----:B------:R-:W-:-:S04]  /*0900*/  MOV R0, c[0x0][0x554] ;  /* 0x0001550000007a02 */ /* 0x000fc80000000f00 */
[----:B------:R-:W-:Y:S02]  /*0910*/  ISETP.NE.AND P0, PT, R0, 0x1, PT ;  /* 0x000000010000780c */ /* 0x000fe40003f05270 */
[----:B------:R-:W-:-:S11]  /*0920*/  MOV R0, R2 ;  /* 0x0000000200007202 */ /* 0x000fd60000000f00 */
[----:B------:R-:W-:-:S05]  /*0930*/  @P0 IMAD.HI.U32 R4, R2, c[0x0][0x558], RZ ;  /* 0x0001560002040a27 */ /* 0x000fca00078e00ff */
[----:B------:R-:W-:-:S05]  /*0940*/  @P0 SHF.R.U32.HI R0, RZ, c[0x0][0x55c], R4 ;  /* 0x00015700ff000a19 */ /* 0x000fca0000011604 */
[----:B------:R-:W-:Y:S02]  /*0950*/  IMAD R4, R0, c[0x0][0x554], RZ ;  /* 0x0001550000047a24 */ /* 0x000fe400078e02ff */
.L_x_64:
[----:B------:R-:W-:Y:S05]  /*0960*/  BSYNC B0 ;  /* 0x0000000000007941 */ /* 0x000fea0003800000 */
.L_x_62:
[----:B------:R-:W-:Y:S01]  /*0970*/  IMAD.MOV.U32 R5, RZ, RZ, c[0x0][0x53c] ;  /* 0x00014f00ff057624 */ /* 0x000fe200078e00ff */
[----:B------:R-:W-:Y:S01]  /*0980*/  ULDC UR5, c[0x0][0x1d0] ;  /* 0x0000740000057ab9 */ /* 0x000fe20000000800 */
[----:B------:R-:W-:Y:S01]  /*0990*/  IMAD.MOV.U32 R11, RZ, RZ, R0 ;  /* 0x000000ffff0b7224 */ /* 0x000fe200078e0000 */
[----:B------:R-:W-:Y:S01]  /*09a0*/  UIADD3 UR5, UR5, 0x7f, URZ ;  /* 0x0000007f05057890 */ /* 0x000fe2000fffe03f */
[----:B------:R-:W-:Y:S01]  /*09b0*/  IMAD.MOV.U32 R17, RZ, RZ, c[0x0][0x2c4] ;  /* 0x0000b100ff117624 */ /* 0x000fe200078e00ff */
[----:B------:R-:W-:Y:S01]  /*09c0*/  ISETP.NE.AND P0, PT, R5, 0x1, PT ;  /* 0x000000010500780c */ /* 0x000fe20003f05270 */
[----:B------:R-:W-:Y:S01]  /*09d0*/  IMAD.MOV.U32 R7, RZ, RZ, c[0x0][0x548] ;  /* 0x00015200ff077624 */ /* 0x000fe200078e00ff */
[----:B------:R-:W-:Y:S01]  /*09e0*/  LOP3.LUT R5, RZ, R0, RZ, 0x33, !PT ;  /* 0x00000000ff057212 */ /* 0x000fe200078e33ff */
[----:B------:R-:W-:Y:S01]  /*09f0*/  IMAD.IADD R4, R2, 0x1, -R4 ;  /* 0x0000000102047824 */ /* 0x000fe200078e0a04 */
[----:B------:R-:W-:Y:S01]  /*0a00*/  ISETP.NE.AND P3, PT, R17, 0x1, PT ;  /* 0x000000011100780c */ /* 0x000fe20003f65270 */
[----:B------:R-:W-:Y:S01]  /*0a10*/  USHF.R.S32.HI UR4, URZ, 0x1f, UR5 ;  /* 0x0000001f3f047899 */ /* 0x000fe20008011405 */
[----:B------:R-:W-:Y:S01]  /*0a20*/  BSSY B0, `(.L_x_65) ;  /* 0x000003f000007945 */ /* 0x000fe20003800000 */
[----:B------:R-:W-:-:S02]  /*0a30*/  IMAD R3, R3, c[0x0][0x554], R4 ;  /* 0x0001550003037a24 */ /* 0x000fc400078e0204 */
[----:B------:R-:W-:Y:S01]  /*0a40*/  ULEA.HI UR4, UR4, UR5, URZ, 0x7 ;  /* 0x0000000504047291 */ /* 0x000fe2000f8f383f */
[----:B------:R-:W-:Y:S02]  /*0a50*/  IMAD.MOV.U32 R2, RZ, RZ, RZ ;  /* 0x000000ffff027224 */ /* 0x000fe400078e00ff */
[----:B------:R-:W-:Y:S01]  /*0a60*/  IMAD.MOV.U32 R20, RZ, RZ, R3 ;  /* 0x000000ffff147224 */ /* 0x000fe200078e0003 */
[----:B------:R-:W-:Y:S01]  /*0a70*/  USHF.R.S32.HI UR4, URZ, 0x7, UR4 ;  /* 0x000000073f047899 */ /* 0x000fe20008011404 */
[----:B------:R-:W-:Y:S01]  /*0a80*/  @P0 IMAD.HI.U32 R6, R0, c[0x0][0x540], RZ ;  /* 0x0001500000060a27 */ /* 0x000fe200078e00ff */
[----:B------:R-:W-:-:S04]  /*0a90*/  IADD3 R0, R5, c[0x0][0x53c], RZ ;  /* 0x00014f0005007a10 */ /* 0x000fc80007ffe0ff */
[----:B------:R-:W-:Y:S01]  /*0aa0*/  @P0 SHF.R.U32.HI R11, RZ, c[0x0][0x544], R6 ;  /* 0x00015100ff0b0a19 */ /* 0x000fe20000011606 */
[----:B------:R-:W-:Y:S01]  /*0ab0*/  IMAD.MOV.U32 R6, RZ, RZ, 0x80 ;  /* 0x00000080ff067424 */ /* 0x000fe200078e00ff */
[----:B------:R-:W-:-:S03]  /*0ac0*/  ISETP.NE.AND P0, PT, R7, 0x1, PT ;  /* 0x000000010700780c */ /* 0x000fc60003f05270 */
[----:B------:R-:W-:Y:S01]  /*0ad0*/  IMAD R0, R11, c[0x0][0x53c], R0 ;  /* 0x00014f000b007a24 */ /* 0x000fe200078e0200 */
[----:B------:R1:W-:Y:S03]  /*0ae0*/  STL [R1+0x3c], R11 ;  /* 0x00003c0b01007387 */ /* 0x0003e60000100800 */
[----:B------:R-:W-:-:S05]  /*0af0*/  IMAD.SHL.U32 R155, R0, 0x80, RZ ;  /* 0x00000080009b7824 */ /* 0x000fca00078e00ff */
[----:B------:R-:W-:Y:S01]  /*0b00*/  IADD3 R0, R155, 0x7f, RZ ;  /* 0x0000007f9b007810 */ /* 0x000fe20007ffe0ff */
[----:B------:R1:W-:Y:S04]  /*0b10*/  STL [R1+0x48], R155 ;  /* 0x0000489b01007387 */ /* 0x0003e80000100800 */
[----:B------:R-:W-:-:S05]  /*0b20*/  @P3 IMAD.HI.U32 R5, R0, c[0x0][0x2c8], RZ ;  /* 0x0000b20000053a27 */ /* 0x000fca00078e00ff */
[----:B------:R-:W-:Y:S02]  /*0b30*/  @P3 SHF.R.U32.HI R0, RZ, c[0x0][0x2cc], R5 ;  /* 0x0000b300ff003a19 */ /* 0x000fe40000011605 */
[----:B------:R-:W-:-:S04]  /*0b40*/  IADD3 R5, R6, -c[0x0][0x168], RZ ;  /* 0x80005a0006057a10 */ /* 0x000fc80007ffe0ff */
[----:B------:R-:W-:-:S04]  /*0b50*/  IADD3 R0, R0, c[0x0][0x1d0], R5 ;  /* 0x0000740000007a10 */ /* 0x000fc80007ffe005 */
[----:B------:R-:W-:-:S04]  /*0b60*/  SHF.R.S32.HI R6, RZ, 0x1f, R0 ;  /* 0x0000001fff067819 */ /* 0x000fc80000011400 */
[----:B------:R-:W-:Y:S01]  /*0b70*/  LEA.HI R6, R6, R0, RZ, 0x7 ;  /* 0x0000000006067211 */ /* 0x000fe200078f38ff */
[----:B------:R-:W-:-:S03]  /*0b80*/  @P0 IMAD.HI.U32 R0, R3, c[0x0][0x54c], RZ ;  /* 0x0001530003000a27 */ /* 0x000fc600078e00ff */
[----:B------:R-:W-:Y:S02]  /*0b90*/  SHF.R.S32.HI R6, RZ, 0x7, R6 ;  /* 0x00000007ff067819 */ /* 0x000fe40000011406 */
[----:B------:R-:W-:Y:S02]  /*0ba0*/  @P0 SHF.R.U32.HI R20, RZ, c[0x0][0x550], R0 ;  /* 0x00015400ff140a19 */ /* 0x000fe40000011600 */
[----:B------:R-:W-:-:S03]  /*0bb0*/  IMNMX R6, R6, UR4, PT ;  /* 0x0000000406067c17 */ /* 0x000fc6000b800200 */
[----:B------:R-:W-:Y:S01]  /*0bc0*/  IMAD.MOV R0, RZ, RZ, -R20 ;  /* 0x000000ffff007224 */ /* 0x000fe200078e0a14 */
[----:B------:R1:W-:Y:S01]  /*0bd0*/  STL [R1+0x38], R20 ;  /* 0x0000381401007387 */ /* 0x0003e20000100800 */
[----:B------:R-:W-:Y:S02]  /*0be0*/  ISETP.GE.AND P0, PT, R6, 0x1, PT ;  /* 0x000000010600780c */ /* 0x000fe40003f06270 */
[----:B------:R-:W-:-:S05]  /*0bf0*/  IMAD R12, R0, c[0x0][0x548], R3 ;  /* 0x00015200000c7a24 */ /* 0x000fca00078e0203 */
[----:B------:R1:W-:Y:S06]  /*0c00*/  STL [R1+0x34], R12 ;  /* 0x0000340c01007387 */ /* 0x0003ec0000100800 */
[----:B------:R-:W-:Y:S05]  /*0c10*/  @!P0 BRA `(.L_x_66) ;  /* 0x000001f000008947 */ /* 0x000fea0003800000 */
[----:B------:R-:W-:-:S04]  /*0c20*/  SHF.R.U32.HI R0, RZ, 0x10, R11 ;  /* 0x00000010ff007819 */ /* 0x000fc8000001160b */
[----:B------:R-:W-:-:S04]  /*0c30*/  ISETP.NE.AND P0, PT, R0, RZ, PT ;  /* 0x000000ff0000720c */ /* 0x000fc80003f05270 */
[----:B------:R-:W-:-:S04]  /*0c40*/  SEL R0, R0, c[0x0][0x338], P0 ;  /* 0x0000ce0000007a07 */ /* 0x000fc80000000000 */
[-C--:B------:R-:W-:Y:S02]  /*0c50*/  IABS R3, R0.reuse ;  /* 0x0000000000037213 */ /* 0x080fe40000000000 */
[----:B------:R-:W-:Y:S02]  /*0c60*/  IADD3 R7, R0, -0x1, R6 ;  /* 0xffffffff00077810 */ /* 0x000fe40007ffe006 */
[----:B------:R-:W2:Y:S02]  /*0c70*/  I2F.RP R4, R3 ;  /* 0x0000000300047306 */ /* 0x000ea40000209400 */
[----:B------:R-:W-:Y:S02]  /*0c80*/  IABS R10, R7 ;  /* 0x00000007000a7213 */ /* 0x000fe40000000000 */
[----:B------:R-:W-:-:S04]  /*0c90*/  LOP3.LUT R7, R7, R0, RZ, 0x3c, !PT ;  /* 0x0000000007077212 */ /* 0x000fc800078e3cff */
[----:B------:R-:W-:Y:S01]  /*0ca0*/  ISETP.GE.AND P0, PT, R7, RZ, PT ;  /* 0x000000ff0700720c */ /* 0x000fe20003f06270 */
[----:B--2---:R-:W2:Y:S02]  /*0cb0*/  MUFU.RCP R4, R4 ;  /* 0x0000000400047308 */ /* 0x004ea40000001000 */
[----:B--2---:R-:W-:-:S06]  /*0cc0*/  IADD3 R4, R4, 0xffffffe, RZ ;  /* 0x0ffffffe04047810 */ /* 0x004fcc0007ffe0ff */
[----:B------:R-:W2:Y:S02]  /*0cd0*/  F2I.FTZ.U32.TRUNC.NTZ R5, R4 ;  /* 0x0000000400057305 */ /* 0x000ea4000021f000 */
[----:B--2---:R-:W-:Y:S02]  /*0ce0*/  IMAD.MOV R2, RZ, RZ, -R5 ;  /* 0x000000ffff027224 */ /* 0x004fe400078e0a05 */
[----:B------:R-:W-:Y:S02]  /*0cf0*/  IMAD.MOV.U32 R4, RZ, RZ, RZ ;  /* 0x000000ffff047224 */ /* 0x000fe400078e00ff */
[----:B------:R-:W-:Y:S01]  /*0d00*/  IMAD.MOV.U32 R8, RZ, RZ, R2 ;  /* 0x000000ffff087224 */ /* 0x000fe200078e0002 */
[----:B------:R-:W-:-:S03]  /*0d10*/  IABS R2, R0 ;  /* 0x0000000000027213 */ /* 0x000fc60000000000 */
[----:B------:R-:W-:Y:S02]  /*0d20*/  IMAD R8, R8, R3, RZ ;  /* 0x0000000308087224 */ /* 0x000fe400078e02ff */
[----:B------:R-:W-:Y:S02]  /*0d30*/  IMAD.MOV R9, RZ, RZ, -R2 ;  /* 0x000000ffff097224 */ /* 0x000fe400078e0a02 */
[----:B------:R-:W-:-:S04]  /*0d40*/  IMAD.HI.U32 R2, R5, R8, R4 ;  /* 0x0000000805027227 */ /* 0x000fc800078e0004 */
[----:B------:R-:W-:Y:S02]  /*0d50*/  IMAD.MOV.U32 R4, RZ, RZ, R10 ;  /* 0x000000ffff047224 */ /* 0x000fe400078e000a */
[----:B------:R-:W-:Y:S02]  /*0d60*/  IMAD.MOV.U32 R5, RZ, RZ, R9 ;  /* 0x000000ffff057224 */ /* 0x000fe400078e0009 */
[----:B------:R-:W-:-:S04]  /*0d70*/  IMAD.HI.U32 R2, R2, R4, RZ ;  /* 0x0000000402027227 */ /* 0x000fc800078e00ff */
[----:B------:R-:W-:-:S05]  /*0d80*/  IMAD R4, R2, R5, R4 ;  /* 0x0000000502047224 */ /* 0x000fca00078e0204 */
[----:B------:R-:W-:-:S13]  /*0d90*/  ISETP.GT.U32.AND P1, PT, R3, R4, PT ;  /* 0x000000040300720c */ /* 0x000fda0003f24070 */
[----:B------:R-:W-:Y:S01]  /*0da0*/  @!P1 IMAD.IADD R4, R4, 0x1, -R3 ;  /* 0x0000000104049824 */ /* 0x000fe200078e0a03 */
[----:B------:R-:W-:Y:S02]  /*0db0*/  @!P1 IADD3 R2, R2, 0x1, RZ ;  /* 0x0000000102029810 */ /* 0x000fe40007ffe0ff */
[----:B------:R-:W-:Y:S02]  /*0dc0*/  ISETP.NE.AND P1, PT, R0, RZ, PT ;  /* 0x000000ff0000720c */ /* 0x000fe40003f25270 */
[----:B------:R-:W-:-:S13]  /*0dd0*/  ISETP.GE.U32.AND P2, PT, R4, R3, PT ;  /* 0x000000030400720c */ /* 0x000fda0003f46070 */
[----:B------:R-:W-:-:S05]  /*0de0*/  @P2 IADD3 R2, R2, 0x1, RZ ;  /* 0x0000000102022810 */ /* 0x000fca0007ffe0ff */
[----:B------:R-:W-:Y:S01]  /*0df0*/  @!P0 IMAD.MOV R2, RZ, RZ, -R2 ;  /* 0x000000ffff028224 */ /* 0x000fe200078e0a02 */
[----:B------:R-:W-:Y:S02]  /*0e00*/  @!P1 LOP3.LUT R2, RZ, R0, RZ, 0x33, !PT ;  /* 0x00000000ff029212 */ /* 0x000fe400078e33ff */
.L_x_66:
[----:B------:R-:W-:Y:S05]  /*0e10*/  BSYNC B0 ;  /* 0x0000000000007941 */ /* 0x000fea0003800000 */
.L_x_65:
[----:B------:R-:W-:Y:S01]  /*0e20*/  LOP3.LUT R0, R11, 0xffff, RZ, 0xc0, !PT ;  /* 0x0000ffff0b007812 */ /* 0x000fe200078ec0ff */
[----:B------:R-:W-:Y:S01]  /*0e30*/  IMAD.MOV.U32 R15, RZ, RZ, RZ ;  /* 0x000000ffff0f7224 */ /* 0x000fe200078e00ff */
[----:B------:R-:W-:Y:S01]  /*0e40*/  CS2R R134, SRZ ;  /* 0x0000000000867805 */ /* 0x000fe2000001ff00 */
[----:B------:R-:W-:Y:S01]  /*0e50*/  IMAD.MOV.U32 R16, RZ, RZ, RZ ;  /* 0x000000ffff107224 */ /* 0x000fe200078e00ff */
[----:B------:R-:W-:Y:S01]  /*0e60*/  CS2R R132, SRZ ;  /* 0x0000000000847805 */ /* 0x000fe2000001ff00 */
[----:B------:R-:W-:Y:S01]  /*0e70*/  IMAD R161, R0, R2, RZ ;  /* 0x0000000200a17224 */ /* 0x000fe200078e02ff */
[----:B------:R-:W-:Y:S01]  /*0e80*/  PRMT R0, RZ, 0x7610, R0 ;  /* 0x00007610ff007816 */ /* 0x000fe20000000000 */
[----:B------:R-:W-:Y:S01]  /*0e90*/  CS2R R130, SRZ ;  /* 0x0000000000827805 */ /* 0x000fe2000001ff00 */
[----:B------:R-:W-:Y:S01]  /*0ea0*/  CS2R R128, SRZ ;  /* 0x0000000000807805 */ /* 0x000fe2000001ff00 */
[----:B------:R-:W-:Y:S01]  /*0eb0*/  IMAD.IADD R2, R161, 0x1, R2 ;  /* 0x00000001a1027824 */ /* 0x000fe200078e0202 */
[----:B------:R2:W-:Y:S01]  /*0ec0*/  STL [R1+0x8], R161 ;  /* 0x000008a101007387 */ /* 0x0005e20000100800 */
[----:B------:R-:W-:Y:S01]  /*0ed0*/  CS2R R126, SRZ ;  /* 0x00000000007e7805 */ /* 0x000fe2000001ff00 */
[----:B------:R-:W-:Y:S01]  /*0ee0*/  CS2R R124, SRZ ;  /* 0x00000000007c7805 */ /* 0x000fe2000001ff00 */
[----:B------:R-:W-:Y:S01]  /*0ef0*/  CS2R R122, SRZ ;  /* 0x00000000007a7805 */ /* 0x000fe2000001ff00 */
[----:B------:R-:W-:Y:S01]  /*0f00*/  IMNMX R160, R6, R2, PT ;  /* 0x0000000206a07217 */ /* 0x000fe20003800200 */
        /* <DEDUP_REMOVED lines=27> */
[----:B--2---:R-:W2:Y:S01]  /*10c0*/  S2R R3, SR_TID.X ;  /* 0x0000000000037919 */ /* 0x004ea20000002100 */
[----:B------:R-:W-:-:S03]  /*10d0*/  ISETP.NE.U32.AND P0, PT, RZ, c[0x0][0x340], PT ;  /* 0x0000d000ff007a0c */ /* 0x000fc60003f05070 */
[----:B------:R-:W3:Y:S01]  /*10e0*/  LDL.64 R4, [R1+0x40] ;  /* 0x0000400001047983 */ /* 0x000ee20000100a00 */
[----:B------:R-:W-:-:S03]  /*10f0*/  ISETP.NE.AND.EX P0, PT, RZ, c[0x0][0x344], PT, P0 ;  /* 0x0000d100ff007a0c */ /* 0x000fc60003f05300 */
[----:B------:R4:W3:Y:S10]  /*1100*/  LDL.64 R18, [R1+0x40] ;  /* 0x0000400001127983 */ /* 0x0008f40000100a00 */
[----:B------:R-:W-:-:S02]  /*1110*/  @P0 MOV R2, 0x4 ;  /* 0x0000000400020802 */ /* 0x000fc40000000f00 */
[----:B--2---:R-:W-:-:S04]  /*1120*/  SHF.R.S32.HI R41, RZ, 0x1f, R3 ;  /* 0x0000001fff297819 */ /* 0x004fc80000011403 */
[----:B------:R-:W-:Y:S01]  /*1130*/  LEA.HI R41, R41, R3, RZ, 0x3 ;  /* 0x0000000329297211 */ /* 0x000fe200078f18ff */
[----:B------:R-:W-:-:S03]  /*1140*/  @P0 IMAD.WIDE R2, R20, R2, c[0x0][0x340] ;  /* 0x0000d00014020625 */ /* 0x000fc600078e0202 */
[----:B------:R-:W-:Y:S02]  /*1150*/  SHF.R.S32.HI R41, RZ, 0x3, R41 ;  /* 0x00000003ff297819 */ /* 0x000fe40000011429 */
[----:B-1----:R1:W2:Y:S01]  /*1160*/  @P0 LDG.E R11, [R2.64] ;  /* 0x00000006020b0981 */ /* 0x0022a2000c1e1900 */
[----:B------:R-:W-:Y:S01]  /*1170*/  SHF.R.S32.HI R10, RZ, 0x1f, R20 ;  /* 0x0000001fff0a7819 */ /* 0x000fe20000011414 */
[----:B------:R-:W-:Y:S01]  /*1180*/  WARPSYNC 0xffffffff ;  /* 0xffffffff00007948 */ /* 0x000fe20003800000 */
[----:B------:R-:W-:Y:S02]  /*1190*/  SHF.R.S32.HI R0, RZ, 0x1f, R41 ;  /* 0x0000001fff007819 */ /* 0x000fe40000011429 */
[----:B------:R-:W-:-:S03]  /*11a0*/  IADD3 R64, R160, -0x1, RZ ;  /* 0xffffffffa0407810 */ /* 0x000fc60007ffe0ff */
[C---:B-1----:R-:W-:Y:S02]  /*11b0*/  IMAD R2, R0.reuse, c[0x0][0x1e0], RZ ;  /* 0x0000780000027a24 */ /* 0x042fe400078e02ff */
[----:B------:R-:W-:Y:S02]  /*11c0*/  IMAD R0, R0, c[0x0][0x208], RZ ;  /* 0x0000820000007a24 */ /* 0x000fe400078e02ff */
[C---:B------:R-:W-:Y:S02]  /*11d0*/  IMAD R6, R41.reuse, c[0x0][0x1e4], R2 ;  /* 0x0000790029067a24 */ /* 0x040fe400078e0202 */
[----:B------:R-:W-:Y:S01]  /*11e0*/  IMAD R7, R41, c[0x0][0x20c], R0 ;  /* 0x0000830029077a24 */ /* 0x000fe200078e0200 */
[----:B------:R-:W-:-:S05]  /*11f0*/  SHF.R.S32.HI R0, RZ, 0x1f, R12 ;  /* 0x0000001fff007819 */ /* 0x000fca000001140c */
[C---:B------:R-:W-:Y:S02]  /*1200*/  IMAD R8, R0.reuse, c[0x0][0x210], RZ ;  /* 0x0000840000087a24 */ /* 0x040fe400078e02ff */
[----:B------:R-:W-:Y:S02]  /*1210*/  IMAD R13, R0, c[0x0][0x1b8], RZ ;  /* 0x00006e00000d7a24 */ /* 0x000fe400078e02ff */
[C---:B------:R-:W-:Y:S02]  /*1220*/  IMAD R8, R12.reuse, c[0x0][0x214], R8 ;  /* 0x000085000c087a24 */ /* 0x040fe400078e0208 */
[----:B------:R-:W-:Y:S01]  /*1230*/  IMAD R13, R12, c[0x0][0x1bc], R13 ;  /* 0x00006f000c0d7a24 */ /* 0x000fe200078e020d */
[----:B---3--:R-:W-:-:S04]  /*1240*/  MOV R18, R4 ;  /* 0x0000000400127202 */ /* 0x008fc80000000f00 */
[--C-:B------:R-:W-:Y:S02]  /*1250*/  SHF.R.S32.HI R19, RZ, 0x1f, R18.reuse ;  /* 0x0000001fff137819 */ /* 0x100fe40000011412 */
[C---:B------:R-:W-:Y:S02]  /*1260*/  IADD3 R15, R18.reuse, 0x40, RZ ;  /* 0x00000040120f7810 */ /* 0x040fe40007ffe0ff */
[----:B------:R-:W-:Y:S01]  /*1270*/  ISETP.GE.AND P6, PT, R18, c[0x0][0x1d4], PT ;  /* 0x0000750012007a0c */ /* 0x000fe20003fc6270 */
[--C-:B------:R-:W-:Y:S01]  /*1280*/  IMAD.WIDE.U32 R2, R41, c[0x0][0x208], R18.reuse ;  /* 0x0000820029027a25 */ /* 0x100fe200078e0012 */
[----:B------:R-:W-:Y:S01]  /*1290*/  ISETP.GE.AND P5, PT, R15, c[0x0][0x1d4], PT ;  /* 0x000075000f007a0c */ /* 0x000fe20003fa6270 */
[----:B------:R4:W-:Y:S01]  /*12a0*/  STL [R1+0x44], R19 ;  /* 0x0000441301007387 */ /* 0x0009e20000100800 */
[----:B------:R-:W-:Y:S01]  /*12b0*/  SEL R14, RZ, 0x1, P6 ;  /* 0x00000001ff0e7807 */ /* 0x000fe20003000000 */
[----:B------:R-:W-:Y:S01]  /*12c0*/  IMAD.WIDE.U32 R4, R41, c[0x0][0x1e0], R18 ;  /* 0x0000780029047a25 */ /* 0x000fe200078e0012 */
[----:B------:R-:W-:-:S03]  /*12d0*/  IADD3 R3, R3, R7, RZ ;  /* 0x0000000703037210 */ /* 0x000fc60007ffe0ff */
[----:B------:R-:W-:Y:S02]  /*12e0*/  IMAD.IADD R5, R5, 0x1, R6 ;  /* 0x0000000105057824 */ /* 0x000fe400078e0206 */
[----:B------:R-:W-:Y:S01]  /*12f0*/  IMAD R6, R0, c[0x0][0x1e8], RZ ;  /* 0x00007a0000067a24 */ /* 0x000fe200078e02ff */
[----:B------:R-:W-:Y:S01]  /*1300*/  SEL R0, RZ, 0xffffffff, P5 ;  /* 0xffffffffff007807 */ /* 0x000fe20002800000 */
[----:B------:R-:W-:-:S04]  /*1310*/  IMAD.WIDE.U32 R4, R12, c[0x0][0x1e8], R4 ;  /* 0x00007a000c047a25 */ /* 0x000fc800078e0004 */
[C---:B------:R-:W-:Y:S02]  /*1320*/  IMAD R6, R12.reuse, c[0x0][0x1ec], R6 ;  /* 0x00007b000c067a24 */ /* 0x040fe400078e0206 */
[----:B------:R-:W-:-:S04]  /*1330*/  IMAD.WIDE.U32 R2, R12, c[0x0][0x210], R2 ;  /* 0x000084000c027a25 */ /* 0x000fc800078e0002 */
[----:B------:R-:W-:Y:S01]  /*1340*/  IMAD.IADD R7, R5, 0x1, R6 ;  /* 0x0000000105077824 */ /* 0x000fe200078e0206 */
[----:B------:R-:W-:Y:S01]  /*1350*/  IADD3 R5, R3, R8, RZ ;  /* 0x0000000803057210 */ /* 0x000fe20007ffe0ff */
[----:B------:R-:W-:Y:S01]  /*1360*/  IMAD.MOV.U32 R6, RZ, RZ, R4 ;  /* 0x000000ffff067224 */ /* 0x000fe200078e0004 */
[--C-:B--2---:R-:W-:Y:S01]  /*1370*/  @P0 SHF.R.S32.HI R3, RZ, 0x1f, R11.reuse ;  /* 0x0000001fff030819 */ /* 0x104fe2000001140b */
[----:B------:R-:W-:Y:S01]  /*1380*/  IMAD.WIDE.U32 R8, R12, c[0x0][0x1b8], RZ ;  /* 0x00006e000c087a25 */ /* 0x000fe200078e00ff */
[----:B------:R-:W-:Y:S02]  /*1390*/  @!P0 MOV R3, R10 ;  /* 0x0000000a00038202 */ /* 0x000fe40000000f00 */
[----:B------:R-:W-:Y:S01]  /*13a0*/  MOV R4, R2 ;  /* 0x0000000200047202 */ /* 0x000fe20000000f00 */
[----:B------:R-:W-:Y:S01]  /*13b0*/  @P0 IMAD.MOV.U32 R2, RZ, RZ, R11 ;  /* 0x000000ffff020224 */ /* 0x000fe200078e000b */
[----:B------:R-:W-:Y:S01]  /*13c0*/  SHF.L.U32 R12, R0, 0x1, RZ ;  /* 0x00000001000c7819 */ /* 0x000fe200000006ff */
[C---:B------:R-:W-:Y:S01]  /*13d0*/  IMAD R0, R3.reuse, c[0x0][0x1f0], RZ ;  /* 0x00007c0003007a24 */ /* 0x040fe200078e02ff */
[----:B------:R-:W-:Y:S01]  /*13e0*/  @!P0 MOV R2, R20 ;  /* 0x0000001400028202 */ /* 0x000fe20000000f00 */
[----:B------:R-:W-:Y:S01]  /*13f0*/  IMAD R3, R3, c[0x0][0x218], RZ ;  /* 0x0000860003037a24 */ /* 0x000fe200078e02ff */
[----:B------:R-:W-:-:S03]  /*1400*/  LOP3.LUT R40, R12, 0x2, R14, 0xe2, !PT ;  /* 0x000000020c287812 */ /* 0x000fc600078ee20e */
[----:B------:R-:W-:-:S04]  /*1410*/  IMAD.WIDE.U32 R136, R2, c[0x0][0x1f0], R6 ;  /* 0x00007c0002887a25 */ /* 0x000fc800078e0006 */
[C---:B------:R-:W-:Y:S01]  /*1420*/  IMAD.WIDE.U32 R30, R2.reuse, c[0x0][0x218], R4 ;  /* 0x00008600021e7a25 */ /* 0x040fe200078e0004 */
[----:B------:R4:W-:Y:S03]  /*1430*/  STL.64 [R1+0x18], R136 ;  /* 0x0000188801007387 */ /* 0x0009e60000100a00 */
[C---:B------:R-:W-:Y:S01]  /*1440*/  IMAD R0, R2.reuse, c[0x0][0x1f4], R0 ;  /* 0x00007d0002007a24 */ /* 0x040fe200078e0200 */
[----:B------:R4:W-:Y:S01]  /*1450*/  STL.64 [R1+0x20], R30 ;  /* 0x0000201e01007387 */ /* 0x0009e20000100a00 */
[----:B------:R-:W-:Y:S02]  /*1460*/  IMAD R2, R2, c[0x0][0x21c], R3 ;  /* 0x0000870002027a24 */ /* 0x000fe400078e0203 */
[----:B------:R-:W-:Y:S01]  /*1470*/  IMAD.IADD R6, R9, 0x1, R13 ;  /* 0x0000000109067824 */ /* 0x000fe200078e020d */
[----:B------:R-:W-:Y:S02]  /*1480*/  IADD3 R134, R137, R0, RZ ;  /* 0x0000000089867210 */ /* 0x000fe40007ffe0ff */
[----:B------:R-:W-:-:S03]  /*1490*/  IADD3 R28, R31, R2, RZ ;  /* 0x000000021f1c7210 */ /* 0x000fc60007ffe0ff */
[----:B------:R4:W-:Y:S04]  /*14a0*/  STL [R1+0x28], R134 ;  /* 0x0000288601007387 */ /* 0x0009e80000100800 */
[----:B------:R4:W-:Y:S02]  /*14b0*/  STL [R1+0x2c], R28 ;  /* 0x00002c1c01007387 */ /* 0x0009e40000100800 */
[----:B------:R-:W2:Y:S04]  /*14c0*/  LDL R16, [R1+0x60] ;  /* 0x0000600001107983 */ /* 0x000ea80000100800 */
[----:B------:R-:W3:Y:S01]  /*14d0*/  LDL R13, [R1+0x50] ;  /* 0x00005000010d7983 */ /* 0x000ee20000100800 */
[----:B------:R-:W-:Y:S01]  /*14e0*/  MOV R7, R6 ;  /* 0x0000000600077202 */ /* 0x000fe20000000f00 */
[----:B------:R-:W-:Y:S01]  /*14f0*/  IMAD R3, R10, c[0x0][0x1c0], RZ ;  /* 0x000070000a037a24 */ /* 0x000fe200078e02ff */
[----:B------:R-:W-:-:S03]  /*1500*/  MOV R6, R8 ;  /* 0x0000000800067202 */ /* 0x000fc60000000f00 */
[C---:B------:R-:W-:Y:S02]  /*1510*/  IMAD R3, R20.reuse, c[0x0][0x1c4], R3 ;  /* 0x0000710014037a24 */ /* 0x040fe400078e0203 */
[----:B------:R-:W-:-:S05]  /*1520*/  IMAD.WIDE.U32 R6, R20, c[0x0][0x1c0], R6 ;  /* 0x0000700014067a25 */ /* 0x000fca00078e0006 */
[----:B------:R-:W-:Y:S01]  /*1530*/  IADD3 R3, R7, R3, RZ ;  /* 0x0000000307037210 */ /* 0x000fe20007ffe0ff */
[----:B------:R-:W-:Y:S01]  /*1540*/  IMAD R12, R17, c[0x0][0x168], RZ ;  /* 0x00005a00110c7a24 */ /* 0x000fe200078e02ff */
[----:B------:R-:W-:-:S04]  /*1550*/  IADD3 R9, R41, R155, RZ ;  /* 0x0000009b29097210 */ /* 0x000fc80007ffe0ff */
[----:B------:R-:W-:Y:S01]  /*1560*/  ISETP.GE.AND P1, PT, R9, R12, PT ;  /* 0x0000000c0900720c */ /* 0x000fe20003f26270 */
[----:B------:R-:W-:Y:S01]  /*1570*/  BAR.SYNC.DEFER_BLOCKING 0x0 ;  /* 0x0000000000007b1d */ /* 0x000fe20000010000 */
[----:B------:R-:W-:Y:S02]  /*1580*/  ISETP.GE.AND P4, PT, R18, c[0x0][0x198], PT ;  /* 0x0000660012007a0c */ /* 0x000fe40003f86270 */
[----:B------:R-:W-:Y:S02]  /*1590*/  ISETP.GE.AND P2, PT, R15, c[0x0][0x198], PT ;  /* 0x000066000f007a0c */ /* 0x000fe40003f46270 */
[----:B------:R-:W-:Y:S02]  /*15a0*/  MOV R131, c[0x0][0x1e0] ;  /* 0x0000780000837a02 */ /* 0x000fe40000000f00 */
[----:B------:R-:W-:Y:S02]  /*15b0*/  MOV R132, c[0x0][0x1e4] ;  /* 0x0000790000847a02 */ /* 0x000fe40000000f00 */
[----:B--2---:R-:W-:-:S05]  /*15c0*/  IADD3 R2, R16, R155, RZ ;  /* 0x0000009b10027210 */ /* 0x004fca0007ffe0ff */
[----:B------:R-:W-:Y:S01]  /*15d0*/  @P3 IMAD.HI.U32 R4, R2, c[0x0][0x2c8], RZ ;  /* 0x0000b20002043a27 */ /* 0x000fe200078e00ff */
[----:B------:R-:W-:-:S04]  /*15e0*/  MOV R0, R2 ;  /* 0x0000000200007202 */ /* 0x000fc80000000f00 */
[----:B------:R-:W-:-:S04]  /*15f0*/  @P3 SHF.R.U32.HI R0, RZ, c[0x0][0x2cc], R4 ;  /* 0x0000b300ff003a19 */ /* 0x000fc80000011604 */
[----:B------:R-:W-:Y:S02]  /*1600*/  IADD3 R4, -R0, RZ, RZ ;  /* 0x000000ff00047210 */ /* 0x000fe40007ffe1ff */
[----:B------:R-:W-:-:S03]  /*1610*/  SHF.R.S32.HI R5, RZ, 0x1f, R0 ;  /* 0x0000001fff057819 */ /* 0x000fc60000011400 */
[----:B------:R-:W-:Y:S01]  /*1620*/  IMAD R4, R4, c[0x0][0x2c4], R2 ;  /* 0x0000b10004047a24 */ /* 0x000fe200078e0202 */
[----:B------:R-:W-:Y:S01]  /*1630*/  MOV R2, R6 ;  /* 0x0000000600027202 */ /* 0x000fe20000000f00 */
[----:B------:R-:W-:-:S04]  /*1640*/  IMAD R5, R5, c[0x0][0x1b0], RZ ;  /* 0x00006c0005057a24 */ /* 0x000fc800078e02ff */
[----:B------:R-:W-:-:S04]  /*1650*/  IMAD.WIDE.U32 R2, R0, c[0x0][0x1b0], R2 ;  /* 0x00006c0000027a25 */ /* 0x000fc800078e0002 */
[----:B------:R-:W-:Y:S01]  /*1660*/  IMAD R0, R0, c[0x0][0x1b4], R5 ;  /* 0x00006d0000007a24 */ /* 0x000fe200078e0205 */
[----:B------:R-:W-:-:S04]  /*1670*/  SHF.R.S32.HI R5, RZ, 0x1f, R4 ;  /* 0x0000001fff057819 */ /* 0x000fc80000011404 */
[----:B------:R-:W-:Y:S01]  /*1680*/  IADD3 R3, R3, R0, RZ ;  /* 0x0000000003037210 */ /* 0x000fe20007ffe0ff */
[----:B------:R-:W-:-:S04]  /*1690*/  IMAD R0, R5, c[0x0][0x1a8], RZ ;  /* 0x00006a0005007a24 */ /* 0x000fc800078e02ff */
[C---:B------:R-:W-:Y:S02]  /*16a0*/  IMAD R0, R4.reuse, c[0x0][0x1ac], R0 ;  /* 0x00006b0004007a24 */ /* 0x040fe400078e0200 */
[----:B------:R-:W-:-:S05]  /*16b0*/  IMAD.WIDE.U32 R2, R4, c[0x0][0x1a8], R2 ;  /* 0x00006a0004027a25 */ /* 0x000fca00078e0002 */
[----:B------:R-:W-:Y:S02]  /*16c0*/  IADD3 R0, R3, R0, RZ ;  /* 0x0000000003007210 */ /* 0x000fe40007ffe0ff */
[----:B------:R-:W-:-:S04]  /*16d0*/  LEA R8, P0, R2, c[0x0][0x160], 0x1 ;  /* 0x0000580002087a11 */ /* 0x000fc800078008ff */
[----:B------:R-:W-:Y:S02]  /*16e0*/  LEA.HI.X R0, R2, c[0x0][0x164], R0, 0x1, P0 ;  /* 0x0000590002007a11 */ /* 0x000fe400000f0c00 */
[----:B------:R-:W1:Y:S04]  /*16f0*/  SHFL.IDX PT, R2, R8, RZ, 0x181f ;  /* 0x00181fff08027589 */ /* 0x000e6800000e0000 */
[----:B------:R-:W3:Y:S04]  /*1700*/  SHFL.IDX PT, R3, R0, RZ, 0x181f ;  /* 0x00181fff00037589 */ /* 0x000ee800000e0000 */
[----:B------:R-:W2:Y:S01]  /*1710*/  SHFL.IDX PT, R6, R8, 0x1, 0x181f ;  /* 0x00381f0008067f89 */ /* 0x000ea200000e0000 */
[----:B------:R-:W-:-:S03]  /*1720*/  IADD3 R4, R9, 0x20, RZ ;  /* 0x0000002009047810 */ /* 0x000fc60007ffe0ff */
[----:B------:R-:W5:Y:S01]  /*1730*/  SHFL.IDX PT, R7, R0, 0x1, 0x181f ;  /* 0x00381f0000077f89 */ /* 0x000f6200000e0000 */
[----:B-1----:R-:W-:-:S04]  /*1740*/  @!P1 LEA R10, P0, R15, R2, 0x1 ;  /* 0x000000020f0a9211 */ /* 0x002fc800078008ff */
[----:B---3--:R-:W-:Y:S02]  /*1750*/  @!P1 LEA.HI.X R11, R15, R3, R13, 0x1, P0 ;  /* 0x000000030f0b9211 */ /* 0x008fe400000f0c0d */
[----:B------:R-:W-:Y:S01]  /*1760*/  ISETP.GE.AND P0, PT, R4, R12, PT ;  /* 0x0000000c0400720c */ /* 0x000fe20003f06270 */
[----:B------:R-:W-:Y:S01]  /*1770*/  @!P1 IMAD.WIDE R2, R18, 0x2, R2 ;  /* 0x0000000212029825 */ /* 0x000fe200078e0202 */
[----:B------:R-:W1:Y:S04]  /*1780*/  SHFL.IDX PT, R4, R8, 0x2, 0x181f ;  /* 0x00581f0008047f89 */ /* 0x000e6800000e0000 */
[----:B------:R3:W-:Y:S04]  /*1790*/  @!P1 LDGSTS.E.BYPASS.LTC128B.128 [R228+0x100], [R2.64], !P4 ;  /* 0x0010000002e49fae */ /* 0x0007e8000e101d46 */
[----:B------:R-:W4:Y:S04]  /*17a0*/  SHFL.IDX PT, R5, R0, 0x2, 0x181f ;  /* 0x00581f0000057f89 */ /* 0x000f2800000e0000 */
[----:B------:R2:W-:Y:S01]  /*17b0*/  @!P1 LDGSTS.E.BYPASS.LTC128B.128 [R228+0x4100], [R10.64], !P2 ;  /* 0x041000000ae49fae */ /* 0x0005e2000d101d46 */
[----:B---3--:R-:W-:-:S02]  /*17c0*/  IADD3 R2, R9, 0x40, RZ ;  /* 0x0000004009027810 */ /* 0x008fc40007ffe0ff */
[----:B--2---:R-:W-:-:S04]  /*17d0*/  @!P0 LEA R10, P1, R15, R6, 0x1 ;  /* 0x000000060f0a8211 */ /* 0x004fc800078208ff */
[----:B-----5:R-:W-:Y:S02]  /*17e0*/  @!P0 LEA.HI.X R11, R15, R7, R13, 0x1, P1 ;  /* 0x000000070f0b8211 */ /* 0x020fe400008f0c0d */
[----:B------:R-:W-:Y:S01]  /*17f0*/  ISETP.GE.AND P1, PT, R2, R12, PT ;  /* 0x0000000c0200720c */ /* 0x000fe20003f26270 */
[----:B------:R-:W-:Y:S01]  /*1800*/  @!P0 IMAD.WIDE R6, R18, 0x2, R6 ;  /* 0x0000000212068825 */ /* 0x000fe200078e0206 */
[----:B------:R-:W-:Y:S04]  /*1810*/  SHFL.IDX PT, R2, R8, 0x3, 0x181f ;  /* 0x00781f0008027f89 */ /* 0x000fe800000e0000 */
[----:B------:R2:W3:Y:S01]  /*1820*/  SHFL.IDX PT, R3, R0, 0x3, 0x181f ;  /* 0x00781f0000037f89 */ /* 0x0004e200000e0000 */
[----:B------:R-:W-:-:S03]  /*1830*/  IADD3 R9, R9, 0x60, RZ ;  /* 0x0000006009097810 */ /* 0x000fc60007ffe0ff */
[----:B------:R1:W-:Y:S04]  /*1840*/  @!P0 LDGSTS.E.BYPASS.LTC128B.128 [R228+0x1100], [R6.64], !P4 ;  /* 0x0110000006e48fae */ /* 0x0003e8000e101d46 */
[----:B------:R5:W-:Y:S01]  /*1850*/  @!P0 LDGSTS.E.BYPASS.LTC128B.128 [R228+0x5100], [R10.64], !P2 ;  /* 0x051000000ae48fae */ /* 0x000be2000d101d46 */
[----:B-1----:R-:W-:-:S04]  /*1860*/  @!P1 LEA R6, P0, R15, R4, 0x1 ;  /* 0x000000040f069211 */ /* 0x002fc800078008ff */
[----:B----4-:R-:W-:Y:S02]  /*1870*/  @!P1 LEA.HI.X R7, R15, R5, R13, 0x1, P0 ;  /* 0x000000050f079211 */ /* 0x010fe400000f0c0d */
[----:B------:R-:W-:Y:S01]  /*1880*/  ISETP.GE.AND P0, PT, R9, R12, PT ;  /* 0x0000000c0900720c */ /* 0x000fe20003f06270 */
[----:B------:R-:W-:Y:S01]  /*1890*/  @!P1 IMAD.WIDE R4, R18, 0x2, R4 ;  /* 0x0000000212049825 */ /* 0x000fe200078e0204 */
[----:B--2---:R-:W-:Y:S02]  /*18a0*/  IADD3 R0, -R41, c[0x0][0x1d0], RZ ;  /* 0x0000740029007a10 */ /* 0x004fe40007ffe1ff */
[----:B-----5:R-:W-:Y:S02]  /*18b0*/  SHF.R.S32.HI R10, RZ, 0x1f, R64 ;  /* 0x0000001fff0a7819 */ /* 0x020fe40000011440 */
[----:B------:R3:W-:Y:S01]  /*18c0*/  @!P1 LDGSTS.E.BYPASS.LTC128B.128 [R228+0x2100], [R4.64], !P4 ;  /* 0x0210000004e49fae */ /* 0x0007e2000e101d46 */
[----:B------:R-:W-:Y:S02]  /*18d0*/  IMAD R0, R64, -0x80, R0 ;  /* 0xffffff8040007824 */ /* 0x000fe400078e0200 */
[----:B------:R-:W-:Y:S01]  /*18e0*/  IMAD R8, R10, c[0x0][0x1e0], RZ ;  /* 0x000078000a087a24 */ /* 0x000fe200078e02ff */
[----:B------:R1:W-:Y:S02]  /*18f0*/  @!P1 LDGSTS.E.BYPASS.LTC128B.128 [R228+0x6100], [R6.64], !P2 ;  /* 0x0610000006e49fae */ /* 0x0003e4000d101d46 */
[----:B------:R-:W-:Y:S01]  /*1900*/  ISETP.GE.AND P1, PT, R0, 0x1, PT ;  /* 0x000000010000780c */ /* 0x000fe20003f26270 */
[----:B------:R-:W-:-:S02]  /*1910*/  IMAD R8, R64, c[0x0][0x1e4], R8 ;  /* 0x0000790040087a24 */ /* 0x000fc400078e0208 */
[----:B---3--:R-:W-:-:S05]  /*1920*/  @!P0 IMAD.WIDE R4, R18, 0x2, R2 ;  /* 0x0000000212048825 */ /* 0x008fca00078e0202 */
[----:B------:R2:W-:Y:S01]  /*1930*/  @!P0 LDGSTS.E.BYPASS.LTC128B.128 [R228+0x3100], [R4.64], !P4 ;  /* 0x0310000004e48fae */ /* 0x0005e2000e101d46 */
[----:B-1----:R-:W-:-:S04]  /*1940*/  @!P0 LEA R6, P4, R15, R2, 0x1 ;  /* 0x000000020f068211 */ /* 0x002fc800078808ff */
[----:B------:R-:W-:-:S05]  /*1950*/  @!P0 LEA.HI.X R7, R15, R3, R13, 0x1, P4 ;  /* 0x000000030f078211 */ /* 0x000fca00020f0c0d */
[----:B------:R1:W-:Y:S01]  /*1960*/  @!P0 LDGSTS.E.BYPASS.LTC128B.128 [R228+0x7100], [R6.64], !P2 ;  /* 0x0710000006e48fae */ /* 0x0003e2000d101d46 */
[----:B--2---:R-:W-:Y:S01]  /*1970*/  IMAD.WIDE.U32 R4, R64, c[0x0][0x1e0], RZ ;  /* 0x0000780040047a25 */ /* 0x004fe200078e00ff */
[----:B------:R-:W-:Y:S02]  /*1980*/  ISETP.GE.AND P2, PT, R0, 0x41, PT ;  /* 0x000000410000780c */ /* 0x000fe40003f46270 */
[----:B------:R-:W0:Y:S02]  /*1990*/  LDGDEPBAR ;  /* 0x00000000000079af */ /* 0x000e240000000000 */
[----:B------:R-:W-:Y:S02]  /*19a0*/  LEA R2, P4, R4, R136, 0x7 ;  /* 0x0000008804027211 */ /* 0x000fe400078838ff */
[----:B------:R-:W-:-:S04]  /*19b0*/  IADD3 R8, R5, R8, RZ ;  /* 0x0000000805087210 */ /* 0x000fc80007ffe0ff */
[----:B------:R-:W-:Y:S02]  /*19c0*/  LEA.HI.X R3, R4, R134, R8, 0x7, P4 ;  /* 0x0000008604037211 */ /* 0x000fe400020f3c08 */
[----:B------:R-:W-:-:S04]  /*19d0*/  @P1 LEA R4, P4, R2, c[0x0][0x1c8], 0x1 ;  /* 0x0000720002041a11 */ /* 0x000fc800078808ff */
[----:B------:R-:W-:Y:S02]  /*19e0*/  @P1 LEA.HI.X R5, R2, c[0x0][0x1cc], R3, 0x1, P4 ;  /* 0x0000730002051a11 */ /* 0x000fe400020f0c03 */
[----:B------:R-:W-:-:S03]  /*19f0*/  ISETP.GE.AND P4, PT, R0, 0x21, PT ;  /* 0x000000210000780c */ /* 0x000fc60003f86270 */
[----:B------:R2:W-:Y:S04]  /*1a00*/  @P1 LDGSTS.E.BYPASS.LTC128B.128 [R228+0x8100], [R4.64], !P6 ;  /* 0x0810000004e41fae */ /* 0x0005e8000f101d46 */
[----:B------:R2:W-:Y:S01]  /*1a10*/  @P1 LDGSTS.E.BYPASS.LTC128B.128 [R228+0xc100], [R4.64+0x80], !P5 ;  /* 0x0c10008004e41fae */ /* 0x0005e2000e901d46 */
[----:B------:R-:W-:-:S05]  /*1a20*/  ISETP.GE.AND P1, PT, R0, 0x61, PT ;  /* 0x000000610000780c */ /* 0x000fca0003f26270 */
[----:B-1----:R-:W-:-:S04]  /*1a30*/  @P4 LEA R6, P0, R131, R2, 0x5 ;  /* 0x0000000283064211 */ /* 0x002fc800078028ff */
[----:B------:R-:W-:Y:S02]  /*1a40*/  @P4 LEA.HI.X R0, R131, R3, R132, 0x5, P0 ;  /* 0x0000000383004211 */ /* 0x000fe400000f2c84 */
[----:B------:R-:W-:-:S04]  /*1a50*/  @P4 LEA R8, P0, R6, c[0x0][0x1c8], 0x1 ;  /* 0x0000720006084a11 */ /* 0x000fc800078008ff */
[----:B------:R-:W-:Y:S02]  /*1a60*/  @P4 LEA.HI.X R9, R6, c[0x0][0x1cc], R0, 0x1, P0 ;  /* 0x0000730006094a11 */ /* 0x000fe400000f0c00 */
[----:B------:R-:W-:-:S03]  /*1a70*/  SHF.L.U32 R6, R132, 0x6, RZ ;  /* 0x0000000684067819 */ /* 0x000fc600000006ff */
[----:B------:R1:W-:Y:S04]  /*1a80*/  @P4 LDGSTS.E.BYPASS.LTC128B.128 [R228+0x9100], [R8.64], !P6 ;  /* 0x0910000008e44fae */ /* 0x0003e8000f101d46 */
[----:B------:R1:W-:Y:S01]  /*1a90*/  @P4 LDGSTS.E.BYPASS.LTC128B.128 [R228+0xd100], [R8.64+0x80], !P5 ;  /* 0x0d10008008e44fae */ /* 0x0003e2000e901d46 */
[----:B--2---:R-:W-:-:S05]  /*1aa0*/  IMAD.WIDE.U32 R4, R131, 0x40, RZ ;  /* 0x0000004083047825 */ /* 0x004fca00078e00ff */
[----:B------:R-:W-:Y:S01]  /*1ab0*/  @P2 IADD3 R0, P0, R2, R4, RZ ;  /* 0x0000000402002210 */ /* 0x000fe20007f1e0ff */
[----:B------:R-:W-:-:S03]  /*1ac0*/  @P1 IMAD R4, R132, 0x60, RZ ;  /* 0x0000006084041824 */ /* 0x000fc600078e02ff */
[----:B------:R-:W-:Y:S01]  /*1ad0*/  @P2 IADD3.X R5, R3, R5, R6, P0, !PT ;  /* 0x0000000503052210 */ /* 0x000fe200007fe406 */
[----:B------:R-:W-:Y:S01]  /*1ae0*/  @P1 IMAD.WIDE.U32 R2, R131, 0x60, R2 ;  /* 0x0000006083021825 */ /* 0x000fe200078e0002 */
[----:B------:R-:W-:-:S04]  /*1af0*/  @P2 LEA R6, P0, R0, c[0x0][0x1c8], 0x1 ;  /* 0x0000720000062a11 */ /* 0x000fc800078008ff */
[----:B------:R-:W-:Y:S02]  /*1b00*/  @P2 LEA.HI.X R7, R0, c[0x0][0x1cc], R5, 0x1, P0 ;  /* 0x0000730000072a11 */ /* 0x000fe400000f0c05 */
[----:B------:R-:W-:Y:S02]  /*1b10*/  @P1 IADD3 R0, R3, R4, RZ ;  /* 0x0000000403001210 */ /* 0x000fe40007ffe0ff */
[C---:B------:R-:W-:Y:S01]  /*1b20*/  @P1 LEA R4, P0, R2.reuse, c[0x0][0x1c8], 0x1 ;  /* 0x0000720002041a11 */ /* 0x040fe200078008ff */
[----:B------:R2:W-:Y:S03]  /*1b30*/  @P2 LDGSTS.E.BYPASS.LTC128B.128 [R228+0xa100], [R6.64], !P6 ;  /* 0x0a10000006e42fae */ /* 0x0005e6000f101d46 */
[----:B------:R-:W-:Y:S01]  /*1b40*/  @P1 LEA.HI.X R5, R2, c[0x0][0x1cc], R0, 0x1, P0 ;  /* 0x0000730002051a11 */ /* 0x000fe200000f0c00 */
[----:B------:R2:W-:Y:S04]  /*1b50*/  @P2 LDGSTS.E.BYPASS.LTC128B.128 [R228+0xe100], [R6.64+0x80], !P5 ;  /* 0x0e10008006e42fae */ /* 0x0005e8000e901d46 */
[----:B------:R2:W-:Y:S04]  /*1b60*/  @P1 LDGSTS.E.BYPASS.LTC128B.128 [R228+0xb100], [R4.64], !P6 ;  /* 0x0b10000004e41fae */ /* 0x0005e8000f101d46 */
[----:B------:R2:W-:Y:S04]  /*1b70*/  @P1 LDGSTS.E.BYPASS.LTC128B.128 [R228+0xf100], [R4.64+0x80], !P5 ;  /* 0x0f10008004e41fae */ /* 0x0005e8000e901d46 */
[----:B------:R-:W0:Y:S01]  /*1b80*/  LDGDEPBAR ;  /* 0x00000000000079af */ /* 0x000e220000000000 */
[----:B------:R-:W-:-:S04]  /*1b90*/  DEPBAR.LE SB0, 0x1 ;  /* 0x000080400000791a */ /* 0x000fc80000000000 */
[----:B------:R-:W-:Y:S06]  /*1ba0*/  BAR.SYNC.DEFER_BLOCKING 0x0 ;  /* 0x0000000000007b1d */ /* 0x000fec0000010000 */
[----:B------:R-:W-:Y:S04]  /*1bb0*/  LDSM.16.M88.4 R140, [R224] ;  /* 0x00000000e08c783b */ /* 0x000fe80000000200 */
[----:B------:R-:W-:Y:S04]  /*1bc0*/  LDSM.16.M88.4 R144, [R225] ;  /* 0x00000000e190783b */ /* 0x000fe80000000200 */
[----:B------:R-:W-:Y:S04]  /*1bd0*/  LDSM.16.M88.4 R168, [R227] ;  /* 0x00000000e3a8783b */ /* 0x000fe80000000200 */
[----:B------:R-:W-:Y:S04]  /*1be0*/  LDSM.16.M88.4 R172, [R226] ;  /* 0x00000000e2ac783b */ /* 0x000fe80000000200 */
[----:B------:R-:W-:Y:S04]  /*1bf0*/  LDSM.16.M88.4 R176, [R224+0x4000] ;  /* 0x00400000e0b0783b */ /* 0x000fe80000000200 */
[----:B------:R-:W-:Y:S04]  /*1c00*/  LDSM.16.M88.4 R184, [R225+0x4000] ;  /* 0x00400000e1b8783b */ /* 0x000fe80000000200 */
[----:B------:R-:W-:Y:S04]  /*1c10*/  LDSM.16.M88.4 R192, [R227+0x4000] ;  /* 0x00400000e3c0783b */ /* 0x000fe80000000200 */
[----:B------:R-:W-:Y:S04]  /*1c20*/  LDSM.16.M88.4 R196, [R226+0x4000] ;  /* 0x00400000e2c4783b */ /* 0x000fe80000000200 */
[----:B------:R-:W-:Y:S06]  /*1c30*/  BAR.SYNC.DEFER_BLOCKING 0x0 ;  /* 0x0000000000007b1d */ /* 0x000fec0000010000 */
[----:B------:R-:W-:-:S04]  /*1c40*/  DEPBAR.LE SB0, 0x0 ;  /* 0x000080000000791a */ /* 0x000fc80000000000 */
[----:B------:R-:W-:Y:S06]  /*1c50*/  BAR.SYNC.DEFER_BLOCKING 0x0 ;  /* 0x0000000000007b1d */ /* 0x000fec0000010000 */
[----:B------:R-:W2:Y:S04]  /*1c60*/  LDSM.16.M88.4 R12, [R201] ;  /* 0x00000000c90c783b */ /* 0x000ea80000000200 */
[----:B------:R-:W3:Y:S04]  /*1c70*/  LDSM.16.M88.4 R16, [R207] ;  /* 0x00000000cf10783b */ /* 0x000ee80000000200 */
[----:B------:R-:W4:Y:S04]  /*1c80*/  LDSM.16.M88.4 R24, [R201+0x800] ;  /* 0x00080000c918783b */ /* 0x000f280000000200 */
[----:B------:R-:W5:Y:S01]  /*1c90*/  LDSM.16.M88.4 R32, [R201+0x1000] ;  /* 0x00100000c920783b */ /* 0x000f620000000200 */
[----:B------:R-:W-:-:S03]  /*1ca0*/  IMAD R0, R10, c[0x0][0x208], RZ ;  /* 0x000082000a007a24 */ /* 0x000fc600078e02ff */
[----:B------:R-:W1:Y:S01]  /*1cb0*/  LDSM.16.M88.4 R36, [R222] ;  /* 0x00000000de24783b */ /* 0x000e620000000200 */
[----:B------:R-:W-:Y:S01]  /*1cc0*/  IMAD.WIDE.U32 R2, R64, c[0x0][0x208], RZ ;  /* 0x0000820040027a25 */ /* 0x000fe200078e00ff */
[----:B------:R-:W-:Y:S02]  /*1cd0*/  MOV R11, c[0x0][0x208] ;  /* 0x00008200000b7a02 */ /* 0x000fe40000000f00 */
[----:B------:R-:W-:Y:S01]  /*1ce0*/  MOV R133, 0xffffff80 ;  /* 0xffffff8000857802 */ /* 0x000fe20000000f00 */
[----:B------:R-:W-:Y:S04]  /*1cf0*/  LDSM.16.M88.4 R52, [R201+0x3000] ;  /* 0x00300000c934783b */ /* 0x000fe80000000200 */
[----:B------:R-:W-:Y:S04]  /*1d00*/  LDSM.16.M88.4 R48, [R201+0x2800] ;  /* 0x00280000c930783b */ /* 0x000fe80000000200 */
[----:B------:R-:W-:Y:S04]  /*1d10*/  LDSM.16.M88.4 R56, [R201+0x3800] ;  /* 0x00380000c938783b */ /* 0x000fe80000000200 */
[----:B------:R-:W-:Y:S04]  /*1d20*/  LDSM.16.M88.4 R76, [R220] ;  /* 0x00000000dc4c783b */ /* 0x000fe80000000200 */
[----:B------:R-:W-:Y:S01]  /*1d30*/  LDSM.16.M88.4 R60, [R219] ;  /* 0x00000000db3c783b */ /* 0x000fe20000000200 */
[C---:B--2---:R-:W-:Y:S03]  /*1d40*/  HMMA.16816.F32 R4, R140.reuse, R12, RZ ;  /* 0x0000000c8c04723c */ /* 0x044fe600000018ff */
[----:B------:R-:W-:Y:S04]  /*1d50*/  LDSM.16.M88.4 R80, [R218] ;  /* 0x00000000da50783b */ /* 0x000fe80000000200 */
[----:B------:R-:W-:Y:S01]  /*1d60*/  LDSM.16.M88.4 R96, [R217] ;  /* 0x00000000d960783b */ /* 0x000fe20000000200 */
[----:B------:R-:W-:Y:S01]  /*1d70*/  HMMA.16816.F32 R12, R140, R14, RZ ;  /* 0x0000000e8c0c723c */ /* 0x000fe200000018ff */
[----:B------:R-:W-:-:S02]  /*1d80*/  MOV R10, 0x6 ;  /* 0x00000006000a7802 */ /* 0x000fc40000000f00 */
[----:B------:R-:W-:Y:S02]  /*1d90*/  LDSM.16.M88.4 R100, [R216] ;  /* 0x00000000d864783b */ /* 0x000fe40000000200 */
[----:B------:R-:W-:-:S11]  /*1da0*/  SHF.L.U64.HI R10, R11, R10, c[0x0][0x20c] ;  /* 0x000083000b0a7619 */ /* 0x000fd6000001020a */
[----:B---3--:R-:W-:Y:S07]  /*1db0*/  HMMA.16816.F32 R124, R144, R16, R4 ;  /* 0x00000010907c723c */ /* 0x008fee0000001804 */
[----:B------:R-:W-:Y:S01]  /*1dc0*/  IMAD R4, R64, c[0x0][0x20c], R0 ;  /* 0x0000830040047a24 */ /* 0x000fe200078e0200 */
[----:B------:R-:W-:-:S04]  /*1dd0*/  LEA R0, P0, R2, R30, 0x7 ;  /* 0x0000001e02007211 */ /* 0x000fc800078038ff */
[----:B------:R-:W-:Y:S01]  /*1de0*/  IADD3 R3, R3, R4, RZ ;  /* 0x0000000403037210 */ /* 0x000fe20007ffe0ff */
[----:B----4-:R-:W-:Y:S01]  /*1df0*/  HMMA.16816.F32 R20, R140, R24, RZ ;  /* 0x000000188c14723c */ /* 0x010fe200000018ff */
[----:B------:R-:W-:Y:S02]  /*1e00*/  SHF.L.U32 R11, R11, 0x6, RZ ;  /* 0x000000060b0b7819 */ /* 0x000fe400000006ff */
[----:B------:R-:W-:Y:S02]  /*1e10*/  LEA.HI.X R3, R2, R28, R3, 0x7, P0 ;  /* 0x0000001c02037211 */ /* 0x000fe400000f3c03 */
[----:B------:R-:W-:Y:S01]  /*1e20*/  LEA R2, P0, R0, c[0x0][0x1f8], 0x1 ;  /* 0x00007e0000027a11 */ /* 0x000fe200078008ff */
[----:B------:R-:W-:Y:S01]  /*1e30*/  IMAD R130, R64, R133, c[0x0][0x1d0] ;  /* 0x0000740040827624 */ /* 0x000fe200078e0285 */
[----:B------:R-:W2:Y:S01]  /*1e40*/  LDSM.16.M88.4 R28, [R221] ;  /* 0x00000000dd1c783b */ /* 0x000ea20000000200 */
[----:B------:R-:W-:Y:S01]  /*1e50*/  HMMA.16816.F32 R120, R144, R18, R12 ;  /* 0x000000129078723c */ /* 0x000fe2000000180c */
[----:B------:R-:W-:-:S02]  /*1e60*/  LEA.HI.X R3, R0, c[0x0][0x1fc], R3, 0x1, P0 ;  /* 0x00007f0000037a11 */ /* 0x000fc400000f0c03 */
[----:B-1----:R-:W-:Y:S02]  /*1e70*/  IADD3 R8, P1, P0, R11, 0x80, R2 ;  /* 0x000000800b087810 */ /* 0x002fe4000783e002 */
[----:B------:R-:W-:-:S03]  /*1e80*/  LOP3.LUT R4, R40, 0x1, RZ, 0xc0, !PT ;  /* 0x0000000128047812 */ /* 0x000fc600078ec0ff */
[----:B------:R-:W-:Y:S01]  /*1e90*/  HMMA.16816.F32 R16, R140, R26, RZ ;  /* 0x0000001a8c10723c */ /* 0x000fe200000018ff */
[----:B------:R-:W1:Y:S01]  /*1ea0*/  LDSM.16.M88.4 R24, [R201+0x1800] ;  /* 0x00180000c918783b */ /* 0x000e620000000200 */
[----:B------:R-:W-:Y:S02]  /*1eb0*/  IADD3 R6, P4, R11, R2, RZ ;  /* 0x000000020b067210 */ /* 0x000fe40007f9e0ff */
[----:B------:R-:W-:Y:S02]  /*1ec0*/  IADD3.X R9, R10, RZ, R3, P1, P0 ;  /* 0x000000ff0a097210 */ /* 0x000fe40000fe0403 */
[----:B------:R-:W-:Y:S02]  /*1ed0*/  IADD3 R0, -R41, R130, RZ ;  /* 0x0000008229007210 */ /* 0x000fe40007ffe1ff */
[----:B------:R-:W-:Y:S02]  /*1ee0*/  LOP3.LUT P1, RZ, R40, 0x2, RZ, 0xc0, !PT ;  /* 0x0000000228ff7812 */ /* 0x000fe4000782c0ff */
[----:B------:R-:W-:Y:S01]  /*1ef0*/  ISETP.NE.U32.AND P2, PT, R4, 0x1, PT ;  /* 0x000000010400780c */ /* 0x000fe20003f45070 */
[----:B------:R-:W3:Y:S01]  /*1f00*/  LDSM.16.M88.4 R40, [R201+0x2000] ;  /* 0x00200000c928783b */ /* 0x000ee20000000200 */
[----:B------:R-:W-:-:S02]  /*1f10*/  IADD3.X R7, R10, R3, RZ, P4, !PT ;  /* 0x000000030a077210 */ /* 0x000fc400027fe4ff */
[----:B------:R-:W-:Y:S02]  /*1f20*/  IADD3 R4, P4, R6, R11, RZ ;  /* 0x0000000b06047210 */ /* 0x000fe40007f9e0ff */
[C---:B------:R-:W-:Y:S02]  /*1f30*/  ISETP.LT.OR P0, PT, R0.reuse, 0x1, P2 ;  /* 0x000000010000780c */ /* 0x040fe40001701670 */
[----:B------:R-:W-:Y:S02]  /*1f40*/  IADD3.X R5, R7, R10, RZ, P4, !PT ;  /* 0x0000000a07057210 */ /* 0x000fe400027fe4ff */
[C---:B------:R-:W-:Y:S01]  /*1f50*/  ISETP.LT.OR P4, PT, R0.reuse, 0x1, !P1 ;  /* 0x000000010000780c */ /* 0x040fe20004f81670 */
[----:B-----5:R-:W-:Y:S08]  /*1f60*/  HMMA.16816.F32 R12, R140, R32, RZ ;  /* 0x000000208c0c723c */ /* 0x020ff000000018ff */
[----:B------:R-:W-:Y:S01]  /*1f70*/  HMMA.16816.F32 R116, R144, R36, R20 ;  /* 0x000000249074723c */ /* 0x000fe20000001814 */
[----:B------:R-:W-:Y:S01]  /*1f80*/  @!PT LDS RZ, [RZ] ;  /* 0x00000000fffff984 */ /* 0x000fe20000000800 */
[----:B------:R-:W-:Y:S01]  /*1f90*/  @!PT LDS RZ, [RZ] ;  /* 0x00000000fffff984 */ /* 0x000fe20000000800 */
[----:B------:R-:W-:Y:S01]  /*1fa0*/  @!PT LDS RZ, [RZ] ;  /* 0x00000000fffff984 */ /* 0x000fe20000000800 */
[----:B------:R4:W-:Y:S01]  /*1fb0*/  LDGSTS.E.BYPASS.LTC128B.128 [R228+0x100], [R2.64], !P0 ;  /* 0x0010000002e47fae */ /* 0x0009e2000c101d46 */
[----:B------:R-:W-:-:S03]  /*1fc0*/  ISETP.LT.OR P0, PT, R0, 0x21, P2 ;  /* 0x000000210000780c */ /* 0x000fc60001701670 */
[----:B------:R4:W-:Y:S03]  /*1fd0*/  LDGSTS.E.BYPASS.LTC128B.128 [R228+0x4100], [R2.64+0x80], !P4 ;  /* 0x0410008002e47fae */ /* 0x0009e6000e101d46 */
[----:B------:R-:W-:Y:S01]  /*1fe0*/  HMMA.16816.F32 R20, R140, R34, RZ ;  /* 0x000000228c14723c */ /* 0x000fe200000018ff */
[----:B------:R-:W-:-:S06]  /*1ff0*/  ISETP.LT.OR P4, PT, R0, 0x21, !P1 ;  /* 0x000000210000780c */ /* 0x000fcc0004f81670 */
[----:B------:R5:W-:Y:S01]  /*2000*/  LDGSTS.E.BYPASS.LTC128B.128 [R228+0x1100], [R6.64], !P0 ;  /* 0x0110000006e47fae */ /* 0x000be2000c101d46 */
[----:B--2---:R-:W-:Y:S06]  /*2010*/  HMMA.16816.F32 R108, R144, R28, R12 ;  /* 0x0000001c906c723c */ /* 0x004fec000000180c */
[----:B------:R2:W-:Y:S02]  /*2020*/  LDGSTS.E.BYPASS.LTC128B.128 [R228+0x5100], [R8.64], !P4 ;  /* 0x0510000008e47fae */ /* 0x0005e4000e101d46 */
[----:B-1----:R-:W-:Y:S01]  /*2030*/  HMMA.16816.F32 R44, R140, R24, RZ ;  /* 0x000000188c2c723c */ /* 0x002fe200000018ff */
[----:B------:R-:W-:-:S02]  /*2040*/  ISETP.LT.OR P4, PT, R0, 0x41, P2 ;  /* 0x000000410000780c */ /* 0x000fc40001781670 */
[----:B----4-:R-:W-:-:S05]  /*2050*/  IADD3 R2, P0, R4, R11, RZ ;  /* 0x0000000b04027210 */ /* 0x010fca0007f1e0ff */
[----:B------:R-:W-:Y:S01]  /*2060*/  HMMA.16816.F32 R12, R140, R54, RZ ;  /* 0x000000368c0c723c */ /* 0x000fe200000018ff */
[C---:B------:R-:W-:Y:S02]  /*2070*/  ISETP.LT.OR P2, PT, R0.reuse, 0x61, P2 ;  /* 0x000000610000780c */ /* 0x040fe40001741670 */
[----:B------:R-:W-:Y:S02]  /*2080*/  IADD3.X R3, R5, R10, RZ, P0, !PT ;  /* 0x0000000a05037210 */ /* 0x000fe400007fe4ff */
[C---:B------:R-:W-:Y:S01]  /*2090*/  ISETP.LT.OR P0, PT, R0.reuse, 0x41, !P1 ;  /* 0x000000410000780c */ /* 0x040fe20004f01670 */
[----:B------:R5:W-:Y:S01]  /*20a0*/  LDGSTS.E.BYPASS.LTC128B.128 [R228+0x2100], [R4.64], !P4 ;  /* 0x0210000004e47fae */ /* 0x000be2000e101d46 */
[----:B------:R-:W-:Y:S01]  /*20b0*/  ISETP.LT.OR P1, PT, R0, 0x61, !P1 ;  /* 0x000000610000780c */ /* 0x000fe20004f21670 */
[----:B------:R-:W-:Y:S08]  /*20c0*/  HMMA.16816.F32 R104, R144, R38, R16 ;  /* 0x000000269068723c */ /* 0x000ff00000001810 */
[----:B------:R-:W-:Y:S02]  /*20d0*/  HMMA.16816.F32 R36, R140, R26, RZ ;  /* 0x0000001a8c24723c */ /* 0x000fe400000018ff */
[----:B------:R5:W-:Y:S04]  /*20e0*/  LDGSTS.E.BYPASS.LTC128B.128 [R228+0x6100], [R4.64+0x80], !P0 ;  /* 0x0610008004e47fae */ /* 0x000be8000c101d46 */
[----:B------:R1:W-:Y:S02]  /*20f0*/  LDGSTS.E.BYPASS.LTC128B.128 [R228+0x3100], [R2.64], !P2 ;  /* 0x0310000002e47fae */ /* 0x0003e4000d101d46 */
[----:B------:R-:W-:Y:S02]  /*2100*/  HMMA.16816.F32 R112, R144, R30, R20 ;  /* 0x0000001e9070723c */ /* 0x000fe40000001814 */
[----:B------:R1:W-:Y:S04]  /*2110*/  LDGSTS.E.BYPASS.LTC128B.128 [R228+0x7100], [R2.64+0x80], !P1 ;  /* 0x0710008002e47fae */ /* 0x0003e8000c901d46 */
[----:B------:R-:W4:Y:S02]  /*2120*/  LDSM.16.M88.4 R72, [R205] ;  /* 0x00000000cd48783b */ /* 0x000f240000000200 */
[C---:B---3--:R-:W-:Y:S02]  /*2130*/  HMMA.16816.F32 R32, R140.reuse, R40, RZ ;  /* 0x000000288c20723c */ /* 0x048fe400000018ff */
[----:B------:R-:W-:Y:S04]  /*2140*/  LDSM.16.M88.4 R68, [R205+0x800] ;  /* 0x00080000cd44783b */ /* 0x000fe80000000200 */
[----:B------:R-:W-:Y:S02]  /*2150*/  LDSM.16.M88.4 R88, [R205+0x1000] ;  /* 0x00100000cd58783b */ /* 0x000fe40000000200 */
[C---:B------:R-:W-:Y:S02]  /*2160*/  HMMA.16816.F32 R28, R140.reuse, R42, RZ ;  /* 0x0000002a8c1c723c */ /* 0x040fe400000018ff */
[----:B------:R-:W0:Y:S06]  /*2170*/  LDGDEPBAR ;  /* 0x00000000000079af */ /* 0x000e2c0000000000 */
[C---:B------:R-:W-:Y:S08]  /*2180*/  HMMA.16816.F32 R24, R140.reuse, R48, RZ ;  /* 0x000000308c18723c */ /* 0x040ff000000018ff */
[C---:B------:R-:W-:Y:S08]  /*2190*/  HMMA.16816.F32 R16, R140.reuse, R52, RZ ;  /* 0x000000348c10723c */ /* 0x040ff000000018ff */
[C---:B--2---:R-:W-:Y:S08]  /*21a0*/  HMMA.16816.F32 R8, R140.reuse, R56, RZ ;  /* 0x000000388c08723c */ /* 0x044ff000000018ff */
[----:B-----5:R-:W-:Y:S08]  /*21b0*/  HMMA.16816.F32 R4, R140, R58, RZ ;  /* 0x0000003a8c04723c */ /* 0x020ff000000018ff */
[----:B------:R-:W-:Y:S08]  /*21c0*/  HMMA.16816.F32 R92, R144, R76, R44 ;  /* 0x0000004c905c723c */ /* 0x000ff0000000182c */
[----:B------:R-:W-:Y:S08]  /*21d0*/  HMMA.16816.F32 R20, R140, R50, RZ ;  /* 0x000000328c14723c */ /* 0x000ff000000018ff */
[C---:B------:R-:W-:Y:S01]  /*21e0*/  HMMA.16816.F32 R44, R144.reuse, R98, R12 ;  /* 0x00000062902c723c */ /* 0x040fe2000000180c */
[----:B------:R-:W2:Y:S07]  /*21f0*/  LDSM.16.M88.4 R12, [R205+0x3800] ;  /* 0x00380000cd0c783b */ /* 0x000eae0000000200 */
[C---:B------:R-:W-:Y:S08]  /*2200*/  HMMA.16816.F32 R84, R144.reuse, R78, R36 ;  /* 0x0000004e9054723c */ /* 0x040ff00000001824 */
[C---:B------:R-:W-:Y:S01]  /*2210*/  HMMA.16816.F32 R76, R144.reuse, R60, R32 ;  /* 0x0000003c904c723c */ /* 0x040fe20000001820 */
[----:B------:R-:W-:Y:S07]  /*2220*/  LDSM.16.M88.4 R32, [R202] ;  /* 0x00000000ca20783b */ /* 0x000fee0000000200 */
[C---:B------:R-:W-:Y:S01]  /*2230*/  HMMA.16816.F32 R60, R144.reuse, R62, R28 ;  /* 0x0000003e903c723c */ /* 0x040fe2000000181c */
[----:B------:R-:W3:Y:S07]  /*2240*/  LDSM.16.M88.4 R28, [R205+0x1800] ;  /* 0x00180000cd1c783b */ /* 0x000eee0000000200 */
[C---:B------:R-:W-:Y:S01]  /*2250*/  HMMA.16816.F32 R56, R144.reuse, R80, R24 ;  /* 0x000000509038723c */ /* 0x040fe20000001818 */
[----:B------:R-:W5:Y:S07]  /*2260*/  LDSM.16.M88.4 R24, [R205+0x2000] ;  /* 0x00200000cd18783b */ /* 0x000f6e0000000200 */
[C---:B------:R-:W-:Y:S01]  /*2270*/  HMMA.16816.F32 R48, R144.reuse, R96, R16 ;  /* 0x000000609030723c */ /* 0x040fe20000001810 */
[----:B------:R-:W1:Y:S07]  /*2280*/  LDSM.16.M88.4 R16, [R205+0x3000] ;  /* 0x00300000cd10783b */ /* 0x000e6e0000000200 */
[C---:B------:R-:W-:Y:S08]  /*2290*/  HMMA.16816.F32 R40, R144.reuse, R100, R8 ;  /* 0x000000649028723c */ /* 0x040ff00000001808 */
[C---:B------:R-:W-:Y:S08]  /*22a0*/  HMMA.16816.F32 R8, R144.reuse, R102, R4 ;  /* 0x000000669008723c */ /* 0x040ff00000001804 */
[----:B------:R-:W-:Y:S01]  /*22b0*/  HMMA.16816.F32 R52, R144, R82, R20 ;  /* 0x000000529034723c */ /* 0x000fe20000001814 */
[----:B------:R-:W1:Y:S04]  /*22c0*/  LDSM.16.M88.4 R20, [R205+0x2800] ;  /* 0x00280000cd14783b */ /* 0x000e680000000200 */
[----:B------:R-:W-:Y:S03]  /*22d0*/  LDSM.16.M88.4 R80, [R202+0x1000] ;  /* 0x00100000ca50783b */ /* 0x000fe60000000200 */
[C---:B----4-:R-:W-:Y:S08]  /*22e0*/  HMMA.16816.F32 R4, R168.reuse, R72, R124 ;  /* 0x00000048a804723c */ /* 0x050ff0000000187c */
[C---:B------:R-:W-:Y:S08]  /*22f0*/  HMMA.16816.F32 R36, R168.reuse, R74, R120 ;  /* 0x0000004aa824723c */ /* 0x040ff00000001878 */
[C---:B--2---:R-:W-:Y:S01]  /*2300*/  HMMA.16816.F32 R120, R168.reuse, R14, R8 ;  /* 0x0000000ea878723c */ /* 0x044fe20000001808 */
[----:B------:R-:W2:Y:S07]  /*2310*/  LDSM.16.M88.4 R8, [R201+0x4000] ;  /* 0x00400000c908783b */ /* 0x000eae0000000200 */
[C---:B------:R-:W-:Y:S08]  /*2320*/  HMMA.16816.F32 R100, R168.reuse, R70, R104 ;  /* 0x00000046a864723c */ /* 0x040ff00000001868 */
[C---:B---3--:R-:W-:Y:S01]  /*2330*/  HMMA.16816.F32 R104, R168.reuse, R28, R92 ;  /* 0x0000001ca868723c */ /* 0x048fe2000000185c */
[----:B------:R-:W3:Y:S07]  /*2340*/  LDSM.16.M88.4 R92, [R202+0x1800] ;  /* 0x00180000ca5c783b */ /* 0x000eee0000000200 */
[C---:B-----5:R-:W-:Y:S08]  /*2350*/  HMMA.16816.F32 R76, R168.reuse, R24, R76 ;  /* 0x00000018a84c723c */ /* 0x060ff0000000184c */
[C---:B------:R-:W-:Y:S08]  /*2360*/  HMMA.16816.F32 R60, R168.reuse, R26, R60 ;  /* 0x0000001aa83c723c */ /* 0x040ff0000000183c */
[C---:B-1----:R-:W-:Y:S08]  /*2370*/  HMMA.16816.F32 R48, R168.reuse, R16, R48 ;  /* 0x00000010a830723c */ /* 0x042ff00000001830 */
[----:B------:R-:W-:Y:S01]  /*2380*/  HMMA.16816.F32 R24, R168, R18, R44 ;  /* 0x00000012a818723c */ /* 0x000fe2000000182c */
[----:B------:R-:W1:Y:S07]  /*2390*/  LDSM.16.M88.4 R16, [R202+0x3000] ;  /* 0x00300000ca10783b */ /* 0x000e6e0000000200 */
[----:B------:R-:W-:Y:S08]  /*23a0*/  HMMA.16816.F32 R4, R172, R32, R4 ;  /* 0x00000020ac04723c */ /* 0x000ff00000001804 */
[C---:B------:R-:W-:Y:S08]  /*23b0*/  HMMA.16816.F32 R96, R168.reuse, R30, R84 ;  /* 0x0000001ea860723c */ /* 0x040ff00000001854 */
[C---:B------:R-:W-:Y:S08]  /*23c0*/  HMMA.16816.F32 R56, R168.reuse, R20, R56 ;  /* 0x00000014a838723c */ /* 0x040ff00000001838 */
[C---:B------:R-:W-:Y:S01]  /*23d0*/  HMMA.16816.F32 R28, R168.reuse, R22, R52 ;  /* 0x00000016a81c723c */ /* 0x040fe20000001834 */
[----:B------:R-:W4:Y:S07]  /*23e0*/  LDSM.16.M88.4 R20, [R215] ;  /* 0x00000000d714783b */ /* 0x000f2e0000000200 */
[C---:B------:R-:W-:Y:S01]  /*23f0*/  HMMA.16816.F32 R44, R168.reuse, R12, R40 ;  /* 0x0000000ca82c723c */ /* 0x040fe20000001828 */
[----:B------:R-:W-:Y:S07]  /*2400*/  LDSM.16.M88.4 R40, [R202+0x3800] ;  /* 0x00380000ca28783b */ /* 0x000fee0000000200 */
[----:B------:R-:W-:Y:S01]  /*2410*/  HMMA.16816.F32 R72, R168, R68, R116 ;  /* 0x00000044a848723c */ /* 0x000fe20000001874 */
[----:B------:R-:W5:Y:S04]  /*2420*/  LDSM.16.M88.4 R68, [R202+0x800] ;  /* 0x00080000ca44783b */ /* 0x000f680000000200 */
[----:B------:R-:W-:Y:S03]  /*2430*/  LDSM.16.M88.4 R116, [R202+0x2000] ;  /* 0x00200000ca74783b */ /* 0x000fe60000000200 */
[----:B------:R-:W-:Y:S01]  /*2440*/  HMMA.16816.F32 R12, R172, R34, R36 ;  /* 0x00000022ac0c723c */ /* 0x000fe20000001824 */
[----:B------:R-:W-:Y:S04]  /*2450*/  LDSM.16.M88.4 R36, [R214] ;  /* 0x00000000d624783b */ /* 0x000fe80000000200 */
[----:B------:R-:W-:Y:S03]  /*2460*/  LDSM.16.M88.4 R32, [R201+0x5800] ;  /* 0x00580000c920783b */ /* 0x000fe60000000200 */
[----:B--2---:R-:W-:Y:S08]  /*2470*/  HMMA.16816.F32 R4, R176, R8, R4 ;  /* 0x00000008b004723c */ /* 0x004ff00000001804 */
[C---:B------:R-:W-:Y:S08]  /*2480*/  HMMA.16816.F32 R108, R168.reuse, R88, R108 ;  /* 0x00000058a86c723c */ /* 0x040ff0000000186c */
[----:B------:R-:W-:Y:S01]  /*2490*/  HMMA.16816.F32 R112, R168, R90, R112 ;  /* 0x0000005aa870723c */ /* 0x000fe20000001870 */
[----:B------:R-:W2:Y:S07]  /*24a0*/  LDSM.16.M88.4 R88, [R202+0x2800] ;  /* 0x00280000ca58783b */ /* 0x000eae0000000200 */
[C---:B---3--:R-:W-:Y:S08]  /*24b0*/  HMMA.16816.F32 R84, R172.reuse, R92, R104 ;  /* 0x0000005cac54723c */ /* 0x048ff00000001868 */
[----:B-1----:R-:W-:Y:S01]  /*24c0*/  HMMA.16816.F32 R104, R172, R18, R24 ;  /* 0x00000012ac68723c */ /* 0x002fe20000001818 */
[----:B------:R-:W1:Y:S07]  /*24d0*/  LDSM.16.M88.4 R24, [R205+0x4000] ;  /* 0x00400000cd18783b */ /* 0x000e6e0000000200 */
[----:B------:R-:W-:Y:S01]  /*24e0*/  HMMA.16816.F32 R8, R176, R10, R12 ;  /* 0x0000000ab008723c */ /* 0x000fe2000000180c */
[----:B------:R-:W3:Y:S07]  /*24f0*/  LDSM.16.M88.4 R12, [R201+0x4800] ;  /* 0x00480000c90c783b */ /* 0x000eee0000000200 */
[----:B----4-:R-:W-:Y:S08]  /*2500*/  HMMA.16816.F32 R4, R184, R20, R4 ;  /* 0x00000014b804723c */ /* 0x010ff00000001804 */
[C---:B-----5:R-:W-:Y:S08]  /*2510*/  HMMA.16816.F32 R52, R172.reuse, R68, R72 ;  /* 0x00000044ac34723c */ /* 0x060ff00000001848 */
[C---:B------:R-:W-:Y:S08]  /*2520*/  HMMA.16816.F32 R72, R172.reuse, R80, R108 ;  /* 0x00000050ac48723c */ /* 0x040ff0000000186c */
[C---:B------:R-:W-:Y:S01]  /*2530*/  HMMA.16816.F32 R108, R172.reuse, R40, R44 ;  /* 0x00000028ac6c723c */ /* 0x040fe2000000182c */
[----:B------:R-:W4:Y:S07]  /*2540*/  LDSM.16.M88.4 R44, [R202+0x4000] ;  /* 0x00400000ca2c783b */ /* 0x000f2e0000000200 */
[----:B------:R-:W-:Y:S08]  /*2550*/  HMMA.16816.F32 R68, R172, R70, R100 ;  /* 0x00000046ac44723c */ /* 0x000ff00000001864 */
[----:B------:R-:W-:Y:S08]  /*2560*/  HMMA.16816.F32 R8, R184, R22, R8 ;  /* 0x00000016b808723c */ /* 0x000ff00000001808 */
[C---:B------:R-:W-:Y:S08]  /*2570*/  HMMA.16816.F32 R96, R172.reuse, R94, R96 ;  /* 0x0000005eac60723c */ /* 0x040ff00000001860 */
[C---:B--2---:R-:W-:Y:S01]  /*2580*/  HMMA.16816.F32 R92, R172.reuse, R88, R56 ;  /* 0x00000058ac5c723c */ /* 0x044fe20000001838 */
[----:B------:R-:W-:Y:S07]  /*2590*/  LDSM.16.M88.4 R56, [R201+0x6000] ;  /* 0x00600000c938783b */ /* 0x000fee0000000200 */
[C---:B------:R-:W-:Y:S01]  /*25a0*/  HMMA.16816.F32 R88, R172.reuse, R90, R28 ;  /* 0x0000005aac58723c */ /* 0x040fe2000000181c */
[----:B------:R-:W2:Y:S07]  /*25b0*/  LDSM.16.M88.4 R28, [R201+0x5000] ;  /* 0x00500000c91c783b */ /* 0x000eae0000000200 */
[----:B------:R-:W-:Y:S01]  /*25c0*/  HMMA.16816.F32 R100, R172, R16, R48 ;  /* 0x00000010ac64723c */ /* 0x000fe20000001830 */
[----:B------:R-:W-:Y:S07]  /*25d0*/  LDSM.16.M88.4 R48, [R205+0x5000] ;  /* 0x00500000cd30783b */ /* 0x000fee0000000200 */
[----:B-1----:R-:W-:Y:S08]  /*25e0*/  HMMA.16816.F32 R4, R192, R24, R4 ;  /* 0x00000018c004723c */ /* 0x002ff00000001804 */
[C---:B---3--:R-:W-:Y:S08]  /*25f0*/  HMMA.16816.F32 R16, R176.reuse, R12, R52 ;  /* 0x0000000cb010723c */ /* 0x048ff00000001834 */
[----:B------:R-:W-:Y:S08]  /*2600*/  HMMA.16816.F32 R20, R176, R14, R68 ;  /* 0x0000000eb014723c */ /* 0x000ff00000001844 */
[----:B------:R-:W-:Y:S01]  /*2610*/  HMMA.16816.F32 R8, R192, R26, R8 ;  /* 0x0000001ac008723c */ /* 0x000fe20000001808 */
[----:B------:R-:W1:Y:S07]  /*2620*/  LDSM.16.M88.4 R24, [R205+0x4800] ;  /* 0x00480000cd18783b */ /* 0x000e6e0000000200 */
[----:B------:R-:W-:Y:S01]  /*2630*/  HMMA.16816.F32 R120, R172, R42, R120 ;  /* 0x0000002aac78723c */ /* 0x000fe20000001878 */
[----:B------:R-:W3:Y:S07]  /*2640*/  LDSM.16.M88.4 R40, [R213] ;  /* 0x00000000d528783b */ /* 0x000eee0000000200 */
[----:B----4-:R-:W-:Y:S08]  /*2650*/  HMMA.16816.F32 R12, R196, R44, R4 ;  /* 0x0000002cc40c723c */ /* 0x010ff00000001804 */
[----:B------:R-:W-:Y:S08]  /*2660*/  HMMA.16816.F32 R4, R184, R36, R16 ;  /* 0x00000024b804723c */ /* 0x000ff00000001810 */
[----:B------:R-:W-:Y:S08]  /*2670*/  HMMA.16816.F32 R80, R172, R82, R112 ;  /* 0x00000052ac50723c */ /* 0x000ff00000001870 */
[----:B------:R-:W-:Y:S01]  /*2680*/  HMMA.16816.F32 R16, R184, R38, R20 ;  /* 0x00000026b810723c */ /* 0x000fe20000001814 */
[----:B------:R-:W4:Y:S07]  /*2690*/  LDSM.16.M88.4 R36, [R202+0x4800] ;  /* 0x00480000ca24783b */ /* 0x000f2e0000000200 */
[----:B--2---:R-:W-:Y:S01]  /*26a0*/  HMMA.16816.F32 R52, R176, R28, R72 ;  /* 0x0000001cb034723c */ /* 0x004fe20000001848 */
[----:B------:R-:W-:Y:S01]  /*26b0*/  FMUL.FTZ R0, R12, c[0x0][0x320] ;  /* 0x0000c8000c007a20 */ /* 0x000fe20000410000 */
[----:B------:R-:W2:Y:S06]  /*26c0*/  LDSM.16.M88.4 R20, [R212] ;  /* 0x00000000d414783b */ /* 0x000eac0000000200 */
[----:B-1----:R-:W-:Y:S08]  /*26d0*/  HMMA.16816.F32 R4, R192, R24, R4 ;  /* 0x00000018c004723c */ /* 0x002ff00000001804 */
[C---:B------:R-:W-:Y:S01]  /*26e0*/  HMMA.16816.F32 R76, R172.reuse, R116, R76 ;  /* 0x00000074ac4c723c */ /* 0x040fe2000000184c */
[----:B------:R1:W1:Y:S07]  /*26f0*/  MUFU.TANH R127, R0 ;  /* 0x00000000007f7308 */ /* 0x00026e0000002400 */
[----:B------:R-:W-:Y:S08]  /*2700*/  HMMA.16816.F32 R116, R172, R118, R60 ;  /* 0x00000076ac74723c */ /* 0x000ff0000000183c */
[----:B------:R-:W-:Y:S01]  /*2710*/  HMMA.16816.F32 R60, R176, R30, R80 ;  /* 0x0000001eb03c723c */ /* 0x000fe20000001850 */
[----:B-1----:R-:W-:-:S07]  /*2720*/  FMUL.FTZ R0, R13, c[0x0][0x320] ;  /* 0x0000c8000d007a20 */ /* 0x002fce0000410000 */
[----:B------:R-:W-:Y:S01]  /*2730*/  HMMA.16816.F32 R28, R196, R46, R8 ;  /* 0x0000002ec41c723c */ /* 0x000fe20000001808 */
[----:B------:R1:W1:Y:S01]  /*2740*/  MUFU.TANH R126, R0 ;  /* 0x00000000007e7308 */ /* 0x0002620000002400 */
[----:B------:R-:W-:Y:S06]  /*2750*/  LDSM.16.M88.4 R44, [R201+0x6800] ;  /* 0x00680000c92c783b */ /* 0x000fec0000000200 */
[----:B---3--:R-:W-:Y:S01]  /*2760*/  HMMA.16816.F32 R8, R184, R40, R52 ;  /* 0x00000028b808723c */ /* 0x008fe20000001834 */
[----:B------:R-:W-:Y:S01]  /*2770*/  LDSM.16.M88.4 R52, [R205+0x5800] ;  /* 0x00580000cd34783b */ /* 0x000fe20000000200 */
[----:B-1----:R-:W-:-:S04]  /*2780*/  FMUL.FTZ R0, R14, c[0x0][0x320] ;  /* 0x0000c8000e007a20 */ /* 0x002fc80000410000 */
[----:B------:R1:W3:Y:S02]  /*2790*/  MUFU.TANH R129, R0 ;  /* 0x0000000000817308 */ /* 0x0002e40000002400 */
[C---:B------:R-:W-:Y:S08]  /*27a0*/  HMMA.16816.F32 R84, R176.reuse, R32, R84 ;  /* 0x00000020b054723c */ /* 0x040ff00000001854 */
[----:B------:R-:W-:Y:S01]  /*27b0*/  HMMA.16816.F32 R68, R176, R34, R96 ;  /* 0x00000022b044723c */ /* 0x000fe20000001860 */
[----:B------:R-:W5:Y:S01]  /*27c0*/  LDSM.16.M88.4 R32, [R202+0x5000] ;  /* 0x00500000ca20783b */ /* 0x000f620000000200 */
[----:B-1----:R-:W-:-:S06]  /*27d0*/  FMUL.FTZ R0, R15, c[0x0][0x320] ;  /* 0x0000c8000f007a20 */ /* 0x002fcc0000410000 */
[----:B------:R-:W-:Y:S01]  /*27e0*/  HMMA.16816.F32 R12, R192, R26, R16 ;  /* 0x0000001ac00c723c */ /* 0x000fe20000001810 */
[----:B------:R1:W1:Y:S07]  /*27f0*/  MUFU.TANH R128, R0 ;  /* 0x0000000000807308 */ /* 0x00026e0000002400 */
[----:B----4-:R-:W-:Y:S01]  /*2800*/  HMMA.16816.F32 R16, R196, R36, R4 ;  /* 0x00000024c410723c */ /* 0x010fe20000001804 */
[----:B-1----:R-:W-:-:S04]  /*2810*/  FMUL.FTZ R0, R28, c[0x0][0x320] ;  /* 0x0000c8001c007a20 */ /* 0x002fc80000410000 */
[----:B------:R1:W4:Y:S03]  /*2820*/  MUFU.TANH R115, R0 ;  /* 0x0000000000737308 */ /* 0x0003260000002400 */
[----:B------:R-:W-:Y:S01]  /*2830*/  HMMA.16816.F32 R4, R192, R48, R8 ;  /* 0x00000030c004723c */ /* 0x000fe20000001808 */
[----:B-1----:R-:W-:-:S04]  /*2840*/  FMUL.FTZ R0, R29, c[0x0][0x320] ;  /* 0x0000c8001d007a20 */ /* 0x002fc80000410000 */
[----:B------:R1:W1:Y:S03]  /*2850*/  MUFU.TANH R114, R0 ;  /* 0x0000000000727308 */ /* 0x0002660000002400 */
[----:B------:R-:W-:Y:S01]  /*2860*/  HMMA.16816.F32 R24, R184, R42, R60 ;  /* 0x0000002ab818723c */ /* 0x000fe2000000183c */
[----:B------:R-:W-:Y:S07]  /*2870*/  LDSM.16.M88.4 R40, [R202+0x5800] ;  /* 0x00580000ca28783b */ /* 0x000fee0000000200 */
[----:B------:R-:W-:Y:S01]  /*2880*/  HMMA.16816.F32 R8, R196, R38, R12 ;  /* 0x00000026c408723c */ /* 0x000fe2000000180c */
[----:B------:R-:W-:Y:S01]  /*2890*/  LDSM.16.M88.4 R36, [R210] ;  /* 0x00000000d224783b */ /* 0x000fe20000000200 */
[----:B-1----:R-:W-:-:S04]  /*28a0*/  FMUL.FTZ R0, R30, c[0x0][0x320] ;  /* 0x0000c8001e007a20 */ /* 0x002fc80000410000 */
[----:B------:R1:W1:Y:S02]  /*28b0*/  MUFU.TANH R125, R0 ;  /* 0x00000000007d7308 */ /* 0x0002640000002400 */
[----:B-1----:R-:W-:Y:S01]  /*28c0*/  FMUL.FTZ R0, R31, c[0x0][0x320] ;  /* 0x0000c8001f007a20 */ /* 0x002fe20000410000 */
[----:B--2---:R-:W-:Y:S01]  /*28d0*/  HMMA.16816.F32 R12, R184, R20, R84 ;  /* 0x00000014b80c723c */ /* 0x004fe20000001854 */
[----:B------:R-:W1:Y:S04]  /*28e0*/  LDSM.16.M88.4 R28, [R211] ;  /* 0x00000000d31c783b */ /* 0x000e680000000200 */
[----:B------:R2:W1:Y:S02]  /*28f0*/  MUFU.TANH R124, R0 ;  /* 0x00000000007c7308 */ /* 0x0004640000002400 */
[----:B--2---:R-:W-:-:S06]  /*2900*/  FMUL.FTZ R0, R16, c[0x0][0x320] ;  /* 0x0000c80010007a20 */ /* 0x004fcc0000410000 */
[----:B------:R2:W1:Y:S02]  /*2910*/  MUFU.TANH R99, R0 ;  /* 0x0000000000637308 */ /* 0x0004640000002400 */
[----:B--2---:R-:W-:-:S06]  /*2920*/  FMUL.FTZ R0, R17, c[0x0][0x320] ;  /* 0x0000c80011007a20 */ /* 0x004fcc0000410000 */
[----:B------:R2:W1:Y:S02]  /*2930*/  MUFU.TANH R98, R0 ;  /* 0x0000000000627308 */ /* 0x0004640000002400 */
[----:B--2---:R-:W-:-:S06]  /*2940*/  FMUL.FTZ R0, R18, c[0x0][0x320] ;  /* 0x0000c80012007a20 */ /* 0x004fcc0000410000 */
[----:B------:R2:W1:Y:S02]  /*2950*/  MUFU.TANH R113, R0 ;  /* 0x0000000000717308 */ /* 0x0004640000002400 */
[----:B--2---:R-:W-:Y:S02]  /*2960*/  FMUL.FTZ R0, R19, c[0x0][0x320] ;  /* 0x0000c80013007a20 */ /* 0x004fe40000410000 */
[----:B-----5:R-:W-:Y:S04]  /*2970*/  HMMA.16816.F32 R16, R196, R32, R4 ;  /* 0x00000020c410723c */ /* 0x020fe80000001804 */
[----:B------:R2:W1:Y:S04]  /*2980*/  MUFU.TANH R112, R0 ;  /* 0x0000000000707308 */ /* 0x0004680000002400 */
[----:B------:R-:W-:Y:S01]  /*2990*/  HMMA.16816.F32 R4, R192, R50, R24 ;  /* 0x00000032c004723c */ /* 0x000fe20000001818 */
[----:B------:R-:W-:Y:S01]  /*29a0*/  LDSM.16.M88.4 R48, [R202+0x6000] ;  /* 0x00600000ca30783b */ /* 0x000fe20000000200 */
[----:B--2---:R-:W-:-:S04]  /*29b0*/  FMUL.FTZ R0, R8, c[0x0][0x320] ;  /* 0x0000c80008007a20 */ /* 0x004fc80000410000 */
[----:B------:R2:W1:Y:S02]  /*29c0*/  MUFU.TANH R97, R0 ;  /* 0x0000000000617308 */ /* 0x0004640000002400 */
[----:B------:R-:W-:Y:S01]  /*29d0*/  HMMA.16816.F32 R76, R176, R56, R76 ;  /* 0x00000038b04c723c */ /* 0x000fe2000000184c */
[----:B--2---:R-:W-:-:S05]  /*29e0*/  FMUL.FTZ R0, R9, c[0x0][0x320] ;  /* 0x0000c80009007a20 */ /* 0x004fca0000410000 */
[----:B------:R2:W1:Y:S02]  /*29f0*/  MUFU.TANH R96, R0 ;  /* 0x0000000000607308 */ /* 0x0004640000002400 */
[----:B------:R-:W-:Y:S08]  /*2a00*/  HMMA.16816.F32 R60, R176, R44, R92 ;  /* 0x0000002cb03c723c */ /* 0x000ff0000000185c */
[----:B------:R-:W-:Y:S01]  /*2a10*/  HMMA.16816.F32 R20, R184, R22, R68 ;  /* 0x00000016b814723c */ /* 0x000fe20000001844 */
[----:B--2---:R-:W-:-:S04]  /*2a20*/  FMUL.FTZ R0, R10, c[0x0][0x320] ;  /* 0x0000c8000a007a20 */ /* 0x004fc80000410000 */
[----:B------:R2:W1:Y:S03]  /*2a30*/  MUFU.TANH R93, R0 ;  /* 0x00000000005d7308 */ /* 0x0004660000002400 */
[----:B------:R-:W-:Y:S01]  /*2a40*/  HMMA.16816.F32 R4, R196, R34, R4 ;  /* 0x00000022c404723c */ /* 0x000fe20000001804 */
[----:B------:R-:W5:Y:S01]  /*2a50*/  LDSM.16.M88.4 R32, [R205+0x6000] ;  /* 0x00600000cd20783b */ /* 0x000f620000000200 */
[----:B--2---:R-:W-:-:S06]  /*2a60*/  FMUL.FTZ R0, R11, c[0x0][0x320] ;  /* 0x0000c8000b007a20 */ /* 0x004fcc0000410000 */
[----:B------:R-:W-:Y:S01]  /*2a70*/  HMMA.16816.F32 R8, R192, R52, R12 ;  /* 0x00000034c008723c */ /* 0x000fe2000000180c */
[----:B------:R2:W1:Y:S07]  /*2a80*/  MUFU.TANH R92, R0 ;  /* 0x00000000005c7308 */ /* 0x00046e0000002400 */
[----:B------:R-:W-:Y:S01]  /*2a90*/  HMMA.16816.F32 R72, R176, R58, R116 ;  /* 0x0000003ab048723c */ /* 0x000fe20000001874 */
[----:B------:R-:W3:Y:S01]  /*2aa0*/  LDSM.16.M88.4 R56, [R201+0x7000] ;  /* 0x00700000c938783b */ /* 0x000ee20000000200 */
[----:B--2---:R-:W-:-:S04]  /*2ab0*/  FMUL.FTZ R0, R16, c[0x0][0x320] ;  /* 0x0000c80010007a20 */ /* 0x004fc80000410000 */
[----:B------:R2:W2:Y:S02]  /*2ac0*/  MUFU.TANH R85, R0 ;  /* 0x0000000000557308 */ /* 0x0004a40000002400 */
[----:B-1----:R-:W-:Y:S08]  /*2ad0*/  HMMA.16816.F32 R12, R184, R28, R76 ;  /* 0x0000001cb80c723c */ /* 0x002ff0000000184c */
[----:B------:R-:W-:Y:S01]  /*2ae0*/  HMMA.16816.F32 R24, R196, R40, R8 ;  /* 0x00000028c418723c */ /* 0x000fe20000001808 */
[----:B--2---:R-:W-:-:S07]  /*2af0*/  FMUL.FTZ R0, R17, c[0x0][0x320] ;  /* 0x0000c80011007a20 */ /* 0x004fce0000410000 */
[----:B------:R-:W-:Y:S01]  /*2b00*/  HMMA.16816.F32 R8, R192, R54, R20 ;  /* 0x00000036c008723c */ /* 0x000fe20000001814 */
[----:B------:R1:W2:Y:S02]  /*2b10*/  MUFU.TANH R83, R0 ;  /* 0x0000000000537308 */ /* 0x0002a40000002400 */
[----:B-1----:R-:W-:-:S06]  /*2b20*/  FMUL.FTZ R0, R18, c[0x0][0x320] ;  /* 0x0000c80012007a20 */ /* 0x002fcc0000410000 */
[----:B------:R1:W1:Y:S01]  /*2b30*/  MUFU.TANH R87, R0 ;  /* 0x0000000000577308 */ /* 0x0002620000002400 */
[----:B------:R-:W-:Y:S01]  /*2b40*/  HMMA.16816.F32 R20, R184, R30, R72 ;  /* 0x0000001eb814723c */ /* 0x000fe20000001848 */
[----:B------:R-:W-:Y:S01]  /*2b50*/  LDSM.16.M88.4 R28, [R209] ;  /* 0x00000000d11c783b */ /* 0x000fe20000000200 */
[----:B-1----:R-:W-:-:S05]  /*2b60*/  FMUL.FTZ R0, R19, c[0x0][0x320] ;  /* 0x0000c80013007a20 */ /* 0x002fca0000410000 */
[----:B------:R1:W1:Y:S01]  /*2b70*/  MUFU.TANH R86, R0 ;  /* 0x0000000000567308 */ /* 0x0002620000002400 */
[----:B-----5:R-:W-:Y:S01]  /*2b80*/  HMMA.16816.F32 R16, R192, R32, R12 ;  /* 0x00000020c010723c */ /* 0x020fe2000000180c */
[----:B-1----:R-:W-:-:S06]  /*2b90*/  FMUL.FTZ R0, R4, c[0x0][0x320] ;  /* 0x0000c80004007a20 */ /* 0x002fcc0000410000 */
[----:B------:R1:W1:Y:S02]  /*2ba0*/  MUFU.TANH R81, R0 ;  /* 0x0000000000517308 */ /* 0x0002640000002400 */
[----:B-1----:R-:W-:-:S06]  /*2bb0*/  FMUL.FTZ R0, R5, c[0x0][0x320] ;  /* 0x0000c80005007a20 */ /* 0x002fcc0000410000 */
[----:B------:R1:W1:Y:S02]  /*2bc0*/  MUFU.TANH R80, R0 ;  /* 0x0000000000507308 */ /* 0x0002640000002400 */
[----:B-1----:R-:W-:-:S06]  /*2bd0*/  FMUL.FTZ R0, R6, c[0x0][0x320] ;  /* 0x0000c80006007a20 */ /* 0x002fcc0000410000 */
[----:B------:R1:W1:Y:S02]  /*2be0*/  MUFU.TANH R84, R0 ;  /* 0x0000000000547308 */ /* 0x0002640000002400 */
[----:B-1----:R-:W-:Y:S02]  /*2bf0*/  FMUL.FTZ R0, R7, c[0x0][0x320] ;  /* 0x0000c80007007a20 */ /* 0x002fe40000410000 */
[----:B------:R-:W-:Y:S04]  /*2c00*/  HMMA.16816.F32 R4, R196, R42, R8 ;  /* 0x0000002ac404723c */ /* 0x000fe80000001808 */
[----:B------:R1:W1:Y:S02]  /*2c10*/  MUFU.TANH R82, R0 ;  /* 0x0000000000527308 */ /* 0x0002640000002400 */
[----:B-1----:R-:W-:-:S06]  /*2c20*/  FMUL.FTZ R0, R24, c[0x0][0x320] ;  /* 0x0000c80018007a20 */ /* 0x002fcc0000410000 */
[----:B------:R1:W1:Y:S01]  /*2c30*/  MUFU.TANH R72, R0 ;  /* 0x0000000000487308 */ /* 0x0002620000002400 */
[----:B------:R-:W-:Y:S01]  /*2c40*/  HMMA.16816.F32 R68, R176, R46, R88 ;  /* 0x0000002eb044723c */ /* 0x000fe20000001858 */
[----:B------:R-:W-:Y:S07]  /*2c50*/  LDSM.16.M88.4 R44, [R205+0x6800] ;  /* 0x00680000cd2c783b */ /* 0x000fee0000000200 */
[----:B------:R-:W-:Y:S01]  /*2c60*/  HMMA.16816.F32 R12, R184, R36, R60 ;  /* 0x00000024b80c723c */ /* 0x000fe2000000183c */
[----:B------:R-:W5:Y:S01]  /*2c70*/  LDSM.16.M88.4 R60, [R201+0x7800] ;  /* 0x00780000c93c783b */ /* 0x000f620000000200 */
[----:B-1----:R-:W-:-:S06]  /*2c80*/  FMUL.FTZ R0, R25, c[0x0][0x320] ;  /* 0x0000c80019007a20 */ /* 0x002fcc0000410000 */
[----:B------:R-:W-:Y:S01]  /*2c90*/  HMMA.16816.F32 R8, R192, R34, R20 ;  /* 0x00000022c008723c */ /* 0x000fe20000001814 */
[----:B------:R-:W1:Y:S01]  /*2ca0*/  LDSM.16.M88.4 R32, [R202+0x6800] ;  /* 0x00680000ca20783b */ /* 0x000e620000000200 */
[----:B------:R2:W1:Y:S02]  /*2cb0*/  MUFU.TANH R67, R0 ;  /* 0x0000000000437308 */ /* 0x0004640000002400 */
[----:B--2---:R-:W-:-:S06]  /*2cc0*/  FMUL.FTZ R0, R26, c[0x0][0x320] ;  /* 0x0000c8001a007a20 */ /* 0x004fcc0000410000 */
[----:B------:R2:W1:Y:S02]  /*2cd0*/  MUFU.TANH R75, R0 ;  /* 0x00000000004b7308 */ /* 0x0004640000002400 */
[----:B--2---:R-:W-:Y:S02]  /*2ce0*/  FMUL.FTZ R0, R27, c[0x0][0x320] ;  /* 0x0000c8001b007a20 */ /* 0x004fe40000410000 */
[----:B------:R-:W-:Y:S04]  /*2cf0*/  HMMA.16816.F32 R24, R196, R48, R16 ;  /* 0x00000030c418723c */ /* 0x000fe80000001810 */
[----:B------:R2:W1:Y:S02]  /*2d00*/  MUFU.TANH R74, R0 ;  /* 0x00000000004a7308 */ /* 0x0004640000002400 */
[----:B--2---:R-:W-:-:S06]  /*2d10*/  FMUL.FTZ R0, R4, c[0x0][0x320] ;  /* 0x0000c80004007a20 */ /* 0x004fcc0000410000 */
[----:B------:R2:W1:Y:S01]  /*2d20*/  MUFU.TANH R66, R0 ;  /* 0x0000000000427308 */ /* 0x0004620000002400 */
[----:B------:R-:W-:Y:S01]  /*2d30*/  HMMA.16816.F32 R20, R184, R38, R68 ;  /* 0x00000026b814723c */ /* 0x000fe20000001844 */
[----:B------:R-:W-:Y:S01]  /*2d40*/  LDSM.16.M88.4 R36, [R202+0x7000] ;  /* 0x00700000ca24783b */ /* 0x000fe20000000200 */
[----:B--2---:R-:W-:-:S05]  /*2d50*/  FMUL.FTZ R0, R5, c[0x0][0x320] ;  /* 0x0000c80005007a20 */ /* 0x004fca0000410000 */
[----:B------:R2:W1:Y:S01]  /*2d60*/  MUFU.TANH R65, R0 ;  /* 0x0000000000417308 */ /* 0x0004620000002400 */
[----:B---3--:R-:W-:Y:S01]  /*2d70*/  HMMA.16816.F32 R40, R176, R58, R104 ;  /* 0x0000003ab028723c */ /* 0x008fe20000001868 */
[----:B--2---:R-:W-:-:S06]  /*2d80*/  FMUL.FTZ R0, R6, c[0x0][0x320] ;  /* 0x0000c80006007a20 */ /* 0x004fcc0000410000 */
[----:B------:R2:W3:Y:S01]  /*2d90*/  MUFU.TANH R73, R0 ;  /* 0x0000000000497308 */ /* 0x0004e20000002400 */
[----:B------:R-:W-:Y:S01]  /*2da0*/  HMMA.16816.F32 R76, R176, R56, R100 ;  /* 0x00000038b04c723c */ /* 0x000fe20000001864 */
[----:B--2---:R-:W-:-:S07]  /*2db0*/  FMUL.FTZ R0, R7, c[0x0][0x320] ;  /* 0x0000c80007007a20 */ /* 0x004fce0000410000 */
[----:B------:R-:W-:Y:S01]  /*2dc0*/  HMMA.16816.F32 R4, R196, R50, R8 ;  /* 0x00000032c404723c */ /* 0x000fe20000001808 */
[----:B------:R-:W2:Y:S01]  /*2dd0*/  LDSM.16.M88.4 R48, [R205+0x7000] ;  /* 0x00700000cd30783b */ /* 0x000ea20000000200 */
[----:B------:R1:W1:Y:S02]  /*2de0*/  MUFU.TANH R68, R0 ;  /* 0x0000000000447308 */ /* 0x0002640000002400 */
[----:B-1----:R-:W-:-:S06]  /*2df0*/  FMUL.FTZ R0, R24, c[0x0][0x320] ;  /* 0x0000c80018007a20 */ /* 0x002fcc0000410000 */
[----:B------:R1:W1:Y:S01]  /*2e00*/  MUFU.TANH R58, R0 ;  /* 0x00000000003a7308 */ /* 0x0002620000002400 */
[----:B-----5:R-:W-:Y:S01]  /*2e10*/  HMMA.16816.F32 R52, R176, R60, R108 ;  /* 0x0000003cb034723c */ /* 0x020fe2000000186c */
[----:B-1----:R-:W-:-:S06]  /*2e20*/  FMUL.FTZ R0, R25, c[0x0][0x320] ;  /* 0x0000c80019007a20 */ /* 0x002fcc0000410000 */
[----:B------:R1:W1:Y:S01]  /*2e30*/  MUFU.TANH R57, R0 ;  /* 0x0000000000397308 */ /* 0x0002620000002400 */
[----:B------:R-:W-:Y:S01]  /*2e40*/  HMMA.16816.F32 R16, R192, R44, R12 ;  /* 0x0000002cc010723c */ /* 0x000fe2000000180c */
[----:B-1----:R-:W-:-:S06]  /*2e50*/  FMUL.FTZ R0, R26, c[0x0][0x320] ;  /* 0x0000c8001a007a20 */ /* 0x002fcc0000410000 */
[----:B------:R1:W1:Y:S01]  /*2e60*/  MUFU.TANH R61, R0 ;  /* 0x00000000003d7308 */ /* 0x0002620000002400 */
[----:B------:R-:W-:Y:S01]  /*2e70*/  HMMA.16816.F32 R8, R192, R46, R20 ;  /* 0x0000002ec008723c */ /* 0x000fe20000001814 */
[----:B------:R-:W5:Y:S01]  /*2e80*/  LDSM.16.M88.4 R44, [R208] ;  /* 0x00000000d02c783b */ /* 0x000f620000000200 */
[----:B-1----:R-:W-:-:S05]  /*2e90*/  FMUL.FTZ R0, R27, c[0x0][0x320] ;  /* 0x0000c8001b007a20 */ /* 0x002fca0000410000 */
[----:B------:R1:W1:Y:S01]  /*2ea0*/  MUFU.TANH R60, R0 ;  /* 0x00000000003c7308 */ /* 0x0002620000002400 */
[----:B------:R-:W-:Y:S01]  /*2eb0*/  HMMA.16816.F32 R24, R184, R30, R40 ;  /* 0x0000001eb818723c */ /* 0x000fe20000001828 */
[----:B-1----:R-:W-:-:S06]  /*2ec0*/  FMUL.FTZ R0, R4, c[0x0][0x320] ;  /* 0x0000c80004007a20 */ /* 0x002fcc0000410000 */
[----:B------:R1:W1:Y:S01]  /*2ed0*/  MUFU.TANH R56, R0 ;  /* 0x0000000000387308 */ /* 0x0002620000002400 */
[----:B------:R-:W-:Y:S01]  /*2ee0*/  HMMA.16816.F32 R12, R184, R28, R76 ;  /* 0x0000001cb80c723c */ /* 0x000fe2000000184c */
[----:B------:R-:W-:Y:S01]  /*2ef0*/  LDSM.16.M88.4 R28, [R202+0x7800] ;  /* 0x00780000ca1c783b */ /* 0x000fe20000000200 */
[----:B-1----:R-:W-:-:S05]  /*2f00*/  FMUL.FTZ R0, R5, c[0x0][0x320] ;  /* 0x0000c80005007a20 */ /* 0x002fca0000410000 */
[----:B------:R1:W1:Y:S01]  /*2f10*/  MUFU.TANH R43, R0 ;  /* 0x00000000002b7308 */ /* 0x0002620000002400 */
[----:B------:R-:W-:Y:S01]  /*2f20*/  HMMA.16816.F32 R20, R196, R32, R16 ;  /* 0x00000020c414723c */ /* 0x000fe20000001810 */
[----:B-1----:R-:W-:-:S06]  /*2f30*/  FMUL.FTZ R0, R6, c[0x0][0x320] ;  /* 0x0000c80006007a20 */ /* 0x002fcc0000410000 */
[----:B------:R1:W1:Y:S01]  /*2f40*/  MUFU.TANH R59, R0 ;  /* 0x00000000003b7308 */ /* 0x0002620000002400 */
[----:B------:R-:W-:Y:S01]  /*2f50*/  HMMA.16816.F32 R8, R196, R34, R8 ;  /* 0x00000022c408723c */ /* 0x000fe20000001808 */
[----:B------:R-:W3:Y:S01]  /*2f60*/  LDSM.16.M88.4 R32, [R205+0x7800] ;  /* 0x00780000cd20783b */ /* 0x000ee20000000200 */
[----:B------:R-:W-:Y:S01]  /*2f70*/  ISETP.GT.AND P0, PT, R64, R161, PT ;  /* 0x000000a14000720c */ /* 0x000fe20003f04270 */
[----:B------:R-:W-:-:S04]  /*2f80*/  DEPBAR.LE SB0, 0x0 ;  /* 0x000080000000791a */ /* 0x000fc80000000000 */
[----:B-1----:R-:W-:Y:S02]  /*2f90*/  FMUL.FTZ R0, R7, c[0x0][0x320] ;  /* 0x0000c80007007a20 */ /* 0x002fe40000410000 */
[----:B------:R-:W-:Y:S08]  /*2fa0*/  HMMA.16816.F32 R4, R176, R62, R120 ;  /* 0x0000003eb004723c */ /* 0x000ff00000001878 */
[----:B--2---:R-:W-:Y:S08]  /*2fb0*/  HMMA.16816.F32 R16, R192, R48, R12 ;  /* 0x00000030c010723c */ /* 0x004ff0000000180c */
[C---:B-----5:R-:W-:Y:S08]  /*2fc0*/  HMMA.16816.F32 R12, R184.reuse, R44, R52 ;  /* 0x0000002cb80c723c */ /* 0x060ff00000001834 */
[----:B------:R-:W-:Y:S08]  /*2fd0*/  HMMA.16816.F32 R4, R184, R46, R4 ;  /* 0x0000002eb804723c */ /* 0x000ff00000001804 */
[C---:B------:R-:W-:Y:S08]  /*2fe0*/  HMMA.16816.F32 R24, R192.reuse, R50, R24 ;  /* 0x00000032c018723c */ /* 0x040ff00000001818 */
[C---:B---3--:R-:W-:Y:S08]  /*2ff0*/  HMMA.16816.F32 R12, R192.reuse, R32, R12 ;  /* 0x00000020c00c723c */ /* 0x048ff0000000180c */
[----:B------:R-:W-:Y:S01]  /*3000*/  HMMA.16816.F32 R4, R192, R34, R4 ;  /* 0x00000022c004723c */ /* 0x000fe20000001804 */
[----:B------:R-:W-:-:S02]  /*3010*/  FMUL.FTZ R21, R21, c[0x0][0x320] ;  /* 0x0000c80015157a20 */ /* 0x000fc40000410000 */
[----:B------:R-:W-:Y:S02]  /*3020*/  FMUL.FTZ R22, R22, c[0x0][0x320] ;  /* 0x0000c80016167a20 */ /* 0x000fe40000410000 */
[----:B------:R-:W-:Y:S01]  /*3030*/  FMUL.FTZ R23, R23, c[0x0][0x320] ;  /* 0x0000c80017177a20 */ /* 0x000fe20000410000 */
[----:B------:R1:W2:Y:S01]  /*3040*/  MUFU.TANH R49, R0 ;  /* 0x0000000000317308 */ /* 0x0002a20000002400 */
[----:B------:R-:W-:Y:S02]  /*3050*/  FMUL.FTZ R8, R8, c[0x0][0x320] ;  /* 0x0000c80008087a20 */ /* 0x000fe40000410000 */
[----:B------:R-:W-:Y:S02]  /*3060*/  FMUL.FTZ R9, R9, c[0x0][0x320] ;  /* 0x0000c80009097a20 */ /* 0x000fe40000410000 */
[----:B------:R-:W-:Y:S02]  /*3070*/  FMUL.FTZ R10, R10, c[0x0][0x320] ;  /* 0x0000c8000a0a7a20 */ /* 0x000fe40000410000 */
[----:B------:R-:W-:Y:S01]  /*3080*/  FMUL.FTZ R11, R11, c[0x0][0x320] ;  /* 0x0000c8000b0b7a20 */ /* 0x000fe20000410000 */
[----:B------:R-:W3:Y:S01]  /*3090*/  MUFU.TANH R40, R21 ;  /* 0x0000001500287308 */ /* 0x000ee20000002400 */
[----:B-1----:R-:W-:-:S07]  /*30a0*/  FMUL.FTZ R0, R20, c[0x0][0x320] ;  /* 0x0000c80014007a20 */ /* 0x002fce0000410000 */
[----:B------:R-:W1:Y:S02]  /*30b0*/  MUFU.TANH R48, R22 ;  /* 0x0000001600307308 */ /* 0x000e640000002400 */
[C---:B------:R-:W-:Y:S06]  /*30c0*/  HMMA.16816.F32 R4, R196.reuse, R30, R4 ;  /* 0x0000001ec404723c */ /* 0x040fec0000001804 */
[----:B------:R5:W1:Y:S08]  /*30d0*/  MUFU.TANH R45, R23 ;  /* 0x00000017002d7308 */ /* 0x000a700000002400 */
[----:B------:R-:W1:Y:S01]  /*30e0*/  MUFU.TANH R44, R10 ;  /* 0x0000000a002c7308 */ /* 0x000e620000002400 */
[C---:B-----5:R-:W-:Y:S07]  /*30f0*/  HMMA.16816.F32 R20, R196.reuse, R36, R16 ;  /* 0x00000024c414723c */ /* 0x060fee0000001810 */
[----:B------:R-:W1:Y:S01]  /*3100*/  MUFU.TANH R37, R8 ;  /* 0x0000000800257308 */ /* 0x000e620000002400 */
[C---:B------:R-:W-:Y:S07]  /*3110*/  HMMA.16816.F32 R16, R196.reuse, R38, R24 ;  /* 0x00000026c410723c */ /* 0x040fee0000001818 */
[----:B------:R-:W1:Y:S08]  /*3120*/  MUFU.TANH R36, R9 ;  /* 0x0000000900247308 */ /* 0x000e700000002400 */
[----:B------:R5:W1:Y:S02]  /*3130*/  MUFU.TANH R42, R11 ;  /* 0x0000000b002a7308 */ /* 0x000a640000002400 */
[----:B-----5:R-:W-:Y:S01]  /*3140*/  HMMA.16816.F32 R8, R196, R28, R12 ;  /* 0x0000001cc408723c */ /* 0x020fe2000000180c */
[----:B------:R-:W-:-:S02]  /*3150*/  FMUL.FTZ R20, R20, c[0x0][0x320] ;  /* 0x0000c80014147a20 */ /* 0x000fc40000410000 */
[----:B------:R-:W-:Y:S02]  /*3160*/  FMUL.FTZ R21, R21, c[0x0][0x320] ;  /* 0x0000c80015157a20 */ /* 0x000fe40000410000 */
[----:B------:R-:W-:Y:S02]  /*3170*/  FMUL.FTZ R22, R22, c[0x0][0x320] ;  /* 0x0000c80016167a20 */ /* 0x000fe40000410000 */
[----:B------:R-:W-:Y:S02]  /*3180*/  FMUL.FTZ R23, R23, c[0x0][0x320] ;  /* 0x0000c80017177a20 */ /* 0x000fe40000410000 */
[----:B------:R-:W-:Y:S02]  /*3190*/  FMUL.FTZ R16, R16, c[0x0][0x320] ;  /* 0x0000c80010107a20 */ /* 0x000fe40000410000 */
[----:B------:R-:W-:Y:S02]  /*31a0*/  FMUL.FTZ R15, R17, c[0x0][0x320] ;  /* 0x0000c800110f7a20 */ /* 0x000fe40000410000 */
        /* <DEDUP_REMOVED lines=9> */
[----:B------:R-:W-:Y:S01]  /*3240*/  FMUL.FTZ R11, R11, c[0x0][0x320] ;  /* 0x0000c8000b0b7a20 */ /* 0x000fe20000410000 */
[----:B------:R1:W1:Y:S08]  /*3250*/  MUFU.TANH R27, R22 ;  /* 0x00000016001b7308 */ /* 0x0002700000002400 */
[----:B------:R1:W1:Y:S08]  /*3260*/  MUFU.TANH R26, R23 ;  /* 0x00000017001a7308 */ /* 0x0002700000002400 */
[----:B------:R1:W1:Y:S08]  /*3270*/  MUFU.TANH R25, R18 ;  /* 0x0000001200197308 */ /* 0x0002700000002400 */
[----:B------:R1:W1:Y:S08]  /*3280*/  MUFU.TANH R24, R19 ;  /* 0x0000001300187308 */ /* 0x0002700000002400 */
[----:B------:R1:W1:Y:S08]  /*3290*/  MUFU.TANH R41, R0 ;  /* 0x0000000000297308 */ /* 0x0002700000002400 */
[----:B------:R-:W1:Y:S08]  /*32a0*/  MUFU.TANH R20, R20 ;  /* 0x0000001400147308 */ /* 0x000e700000002400 */
[----:B------:R-:W1:Y:S08]  /*32b0*/  MUFU.TANH R21, R21 ;  /* 0x0000001500157308 */ /* 0x000e700000002400 */
[----:B------:R-:W1:Y:S08]  /*32c0*/  MUFU.TANH R16, R16 ;  /* 0x0000001000107308 */ /* 0x000e700000002400 */
[----:B------:R-:W1:Y:S08]  /*32d0*/  MUFU.TANH R15, R15 ;  /* 0x0000000f000f7308 */ /* 0x000e700000002400 */
[----:B------:R1:W1:Y:S08]  /*32e0*/  MUFU.TANH R14, R8 ;  /* 0x00000008000e7308 */ /* 0x0002700000002400 */
[----:B------:R1:W1:Y:S08]  /*32f0*/  MUFU.TANH R13, R9 ;  /* 0x00000009000d7308 */ /* 0x0002700000002400 */
[----:B------:R1:W1:Y:S08]  /*3300*/  MUFU.TANH R23, R10 ;  /* 0x0000000a00177308 */ /* 0x0002700000002400 */
[----:B------:R1:W1:Y:S08]  /*3310*/  MUFU.TANH R22, R11 ;  /* 0x0000000b00167308 */ /* 0x0002700000002400 */
[----:B------:R1:W1:Y:S08]  /*3320*/  MUFU.TANH R12, R4 ;  /* 0x00000004000c7308 */ /* 0x0002700000002400 */
[----:B------:R1:W1:Y:S08]  /*3330*/  MUFU.TANH R17, R5 ;  /* 0x0000000500117308 */ /* 0x0002700000002400 */
[----:B------:R1:W1:Y:S08]  /*3340*/  MUFU.TANH R19, R6 ;  /* 0x0000000600137308 */ /* 0x0002700000002400 */
[----:B------:R1:W1:Y:S01]  /*3350*/  MUFU.TANH R18, R7 ;  /* 0x0000000700127308 */ /* 0x0002620000002400 */
[----:B------:R-:W-:Y:S01]  /*3360*/  BSSY B0, `(.L_x_68) ;  /* 0x0000022000007945 */ /* 0x000fe20003800000 */
[----:B------:R-:W-:Y:S06]  /*3370*/  BAR.SYNC.DEFER_BLOCKING 0x0 ;  /* 0x0000000000007b1d */ /* 0x000fec0000010000 */
[----:B------:R-:W-:Y:S05]  /*3380*/  @!P0 BRA `(.L_x_69) ;  /* 0x000001f000008947 */ /* 0x000fea0003800000 */
[----:B-1234-:R-:W-:Y:S01]  /*3390*/  IADD3 R0, R160, -0x2, RZ ;  /* 0xfffffffea0007810 */ /* 0x01efe20007ffe0ff */
[C---:B------:R-:W-:Y:S01]  /*33a0*/  IMAD.SHL.U32 R8, R131.reuse, 0x40, RZ ;  /* 0x0000004083087824 */ /* 0x040fe200078e00ff */
[----:B------:R-:W-:-:S02]  /*33b0*/  SHF.L.U64.HI R9, R131, 0x6, R132 ;  /* 0x0000000683097819 */ /* 0x000fc40000010284 */
[----:B------:R-:W-:Y:S01]  /*33c0*/  SHF.R.S32.HI R2, RZ, 0x1f, R0 ;  /* 0x0000001fff027819 */ /* 0x000fe20000011400 */
[----:B------:R-:W-:-:S04]  /*33d0*/  IMAD.WIDE.U32 R4, R0, c[0x0][0x1e0], RZ ;  /* 0x0000780000047a25 */ /* 0x000fc800078e00ff */
[----:B------:R-:W-:-:S04]  /*33e0*/  IMAD R2, R2, c[0x0][0x1e0], RZ ;  /* 0x0000780002027a24 */ /* 0x000fc800078e02ff */
[----:B------:R-:W-:Y:S01]  /*33f0*/  IMAD R2, R0, c[0x0][0x1e4], R2 ;  /* 0x0000790000027a24 */ /* 0x000fe200078e0202 */
[----:B------:R-:W-:-:S03]  /*3400*/  LEA R0, P1, R4, R136, 0x7 ;  /* 0x0000008804007211 */ /* 0x000fc600078238ff */
[----:B------:R-:W-:Y:S01]  /*3410*/  IMAD.IADD R3, R5, 0x1, R2 ;  /* 0x0000000105037824 */ /* 0x000fe200078e0202 */
[----:B------:R-:W-:-:S04]  /*3420*/  LEA R2, P0, R0, c[0x0][0x1c8], 0x1 ;  /* 0x0000720000027a11 */ /* 0x000fc800078008ff */
[----:B------:R-:W-:Y:S02]  /*3430*/  LEA.HI.X R3, R4, R134, R3, 0x7, P1 ;  /* 0x0000008604037211 */ /* 0x000fe400008f3c03 */
[----:B------:R-:W-:Y:S02]  /*3440*/  IADD3 R6, P4, R8, R2, RZ ;  /* 0x0000000208067210 */ /* 0x000fe40007f9e0ff */
[----:B------:R-:W-:Y:S02]  /*3450*/  LEA.HI.X R3, R0, c[0x0][0x1cc], R3, 0x1, P0 ;  /* 0x0000730000037a11 */ /* 0x000fe400000f0c03 */
[----:B------:R-:W-:Y:S02]  /*3460*/  IADD3 R10, P2, P1, R8, 0x80, R2 ;  /* 0x00000080080a7810 */ /* 0x000fe4000795e002 */
[-C--:B------:R-:W-:Y:S01]  /*3470*/  IADD3 R4, P0, R6, R8.reuse, RZ ;  /* 0x0000000806047210 */ /* 0x080fe20007f1e0ff */
[C-C-:B------:R-:W-:Y:S01]  /*3480*/  IMAD.X R7, R9.reuse, 0x1, R3.reuse, P4 ;  /* 0x0000000109077824 */ /* 0x140fe200020e0603 */
[----:B------:R-:W-:Y:S01]  /*3490*/  IADD3.X R11, R9, RZ, R3, P2, P1 ;  /* 0x000000ff090b7210 */ /* 0x000fe200017e2403 */
[----:B------:R-:W-:Y:S01]  /*34a0*/  @!PT LDS RZ, [RZ] ;  /* 0x00000000fffff984 */ /* 0x000fe20000000800 */
[----:B------:R-:W-:Y:S01]  /*34b0*/  @!PT LDS RZ, [RZ] ;  /* 0x00000000fffff984 */ /* 0x000fe20000000800 */
[----:B------:R-:W-:Y:S01]  /*34c0*/  @!PT LDS RZ, [RZ] ;  /* 0x00000000fffff984 */ /* 0x000fe20000000800 */
[----:B------:R1:W-:Y:S01]  /*34d0*/  LDGSTS.E.BYPASS.LTC128B.128 [R228+0x8100], [R2.64], !P6 ;  /* 0x0810000002e47fae */ /* 0x0003e2000f101d46 */
[----:B------:R-:W-:Y:S01]  /*34e0*/  IADD3 R8, P1, R4, R8, RZ ;  /* 0x0000000804087210 */ /* 0x000fe20007f3e0ff */
[----:B------:R-:W-:-:S02]  /*34f0*/  IMAD.X R5, R7, 0x1, R9, P0 ;  /* 0x0000000107057824 */ /* 0x000fc400000e0609 */
[----:B------:R1:W-:Y:S02]  /*3500*/  LDGSTS.E.BYPASS.LTC128B.128 [R228+0xc100], [R2.64+0x80], !P5 ;  /* 0x0c10008002e47fae */ /* 0x0003e4000e901d46 */
[----:B------:R-:W-:Y:S02]  /*3510*/  IMAD.X R9, R5, 0x1, R9, P1 ;  /* 0x0000000105097824 */ /* 0x000fe400008e0609 */
[----:B------:R1:W-:Y:S04]  /*3520*/  LDGSTS.E.BYPASS.LTC128B.128 [R228+0x9100], [R6.64], !P6 ;  /* 0x0910000006e47fae */ /* 0x0003e8000f101d46 */
[----:B------:R1:W-:Y:S04]  /*3530*/  LDGSTS.E.BYPASS.LTC128B.128 [R228+0xd100], [R10.64], !P5 ;  /* 0x0d1000000ae47fae */ /* 0x0003e8000e901d46 */
[----:B------:R1:W-:Y:S04]  /*3540*/  LDGSTS.E.BYPASS.LTC128B.128 [R228+0xa100], [R4.64], !P6 ;  /* 0x0a10000004e47fae */ /* 0x0003e8000f101d46 */
[----:B------:R1:W-:Y:S04]  /*3550*/  LDGSTS.E.BYPASS.LTC128B.128 [R228+0xe100], [R4.64+0x80], !P5 ;  /* 0x0e10008004e47fae */ /* 0x0003e8000e901d46 */
[----:B------:R1:W-:Y:S04]  /*3560*/  LDGSTS.E.BYPASS.LTC128B.128 [R228+0xb100], [R8.64], !P6 ;  /* 0x0b10000008e47fae */ /* 0x0003e8000f101d46 */
[----:B------:R1:W-:Y:S02]  /*3570*/  LDGSTS.E.BYPASS.LTC128B.128 [R228+0xf100], [R8.64+0x80], !P5 ;  /* 0x0f10008008e47fae */ /* 0x0003e4000e901d46 */
.L_x_69:
[----:B--234-:R-:W-:Y:S05]  /*3580*/  BSYNC B0 ;  /* 0x0000000000007941 */ /* 0x01cfea0003800000 */
.L_x_68:
[----:B-1----:R-:W2:Y:S04]  /*3590*/  LDL R0, [R1+0x54] ;  /* 0x0000540001007983 */ /* 0x002ea80000100800 */
[----:B------:R-:W3:Y:S04]  /*35a0*/  LDL R3, [R1+0x30] ;  /* 0x0000300001037983 */ /* 0x000ee80000100800 */
[----:B------:R-:W0:Y:S01]  /*35b0*/  LDGDEPBAR ;  /* 0x00000000000079af */ /* 0x000e220000000000 */
[----:B--2---:R-:W-:-:S04]  /*35c0*/  IMAD.IADD R0, R0, 0x1, R155 ;  /* 0x0000000100007824 */ /* 0x004fc800078e029b */
[----:B------:R-:W-:Y:S01]  /*35d0*/  @P3 IMAD.HI.U32 R2, R0, c[0x0][0x2c8], RZ ;  /* 0x0000b20000023a27 */ /* 0x000fe200078e00ff */
[----:B------:R1:W-:Y:S04]  /*35e0*/  STL [R1], R0 ;  /* 0x0000000001007387 */ /* 0x0003e80000100800 */
[----:B-1----:R-:W-:-:S05]  /*35f0*/  @P3 SHF.R.U32.HI R0, RZ, c[0x0][0x2cc], R2 ;  /* 0x0000b300ff003a19 */ /* 0x002fca0000011602 */
[----:B------:R-:W1:Y:S04]  /*3600*/  SHFL.IDX PT, R2, R0, RZ, 0x1c1f ;  /* 0x001c1fff00027589 */ /* 0x000e6800000e0000 */
[----:B------:R2:W4:Y:S02]  /*3610*/  SHFL.IDX PT, R4, R0, 0x1, 0x1c1f ;  /* 0x003c1f0000047f89 */ /* 0x00052400000e0000 */
[----:B--2---:R-:W-:-:S05]  /*3620*/  IMAD R0, R64, R133, 0x1 ;  /* 0x0000000140007424 */ /* 0x004fca00078e0285 */
[----:B---3--:R-:W-:Y:S01]  /*3630*/  IADD3 R0, -R3, c[0x0][0x1d0], R0 ;  /* 0x0000740003007a10 */ /* 0x008fe20007ffe100 */
[----:B------:R-:W-:-:S03]  /*3640*/  IMAD.IADD R3, R130, 0x1, -R3 ;  /* 0x0000000182037824 */ /* 0x000fc600078e0a03 */
[----:B------:R-:W-:-:S05]  /*3650*/  IADD3 R0, R0, -c[0x0][0x168], RZ ;  /* 0x80005a0000007a10 */ /* 0x000fca0007ffe0ff */
[C---:B-1----:R-:W-:Y:S02]  /*3660*/  IMAD.IADD R2, R0.reuse, 0x1, R2 ;  /* 0x0000000100027824 */ /* 0x042fe400078e0202 */
[----:B----4-:R-:W-:-:S03]  /*3670*/  IMAD.IADD R0, R0, 0x1, R4 ;  /* 0x0000000100007824 */ /* 0x010fc600078e0204 */
[C---:B------:R-:W-:Y:S02]  /*3680*/  IMNMX R2, R3.reuse, R2, PT ;  /* 0x0000000203027217 */ /* 0x040fe40003800200 */
[----:B------:R-:W-:Y:S02]  /*3690*/  IMNMX R0, R3, R0, PT ;  /* 0x0000000003007217 */ /* 0x000fe40003800200 */
[C---:B------:R-:W-:Y:S02]  /*36a0*/  ISETP.GT.AND P0, PT, R2.reuse, RZ, PT ;  /* 0x000000ff0200720c */ /* 0x040fe40003f04270 */
[C---:B------:R-:W-:Y:S02]  /*36b0*/  ISETP.GT.AND P2, PT, R2.reuse, 0x1, PT ;  /* 0x000000010200780c */ /* 0x040fe40003f44270 */
[----:B------:R-:W-:Y:S02]  /*36c0*/  ISETP.GT.AND P1, PT, R2, 0x8, PT ;  /* 0x000000080200780c */ /* 0x000fe40003f24270 */
[----:B------:R-:W-:-:S02]  /*36d0*/  FSEL R4, R127, -INF , P0 ;  /* 0xff8000007f047808 */ /* 0x000fc40000000000 */
[----:B------:R-:W-:Y:S02]  /*36e0*/  FSEL R5, R126, -INF , P2 ;  /* 0xff8000007e057808 */ /* 0x000fe40001000000 */
[C---:B------:R-:W-:Y:S02]  /*36f0*/  ISETP.GT.AND P0, PT, R2.reuse, 0x10, PT ;  /* 0x000000100200780c */ /* 0x040fe40003f04270 */
[C---:B------:R-:W-:Y:S02]  /*3700*/  ISETP.GT.AND P2, PT, R2.reuse, 0x11, PT ;  /* 0x000000110200780c */ /* 0x040fe40003f44270 */
[----:B------:R-:W-:Y:S02]  /*3710*/  FSEL R7, R115, -INF , P1 ;  /* 0xff80000073077808 */ /* 0x000fe40000800000 */
[----:B------:R-:W-:Y:S02]  /*3720*/  ISETP.GT.AND P1, PT, R2, 0x18, PT ;  /* 0x000000180200780c */ /* 0x000fe40003f24270 */
[----:B------:R-:W-:-:S02]  /*3730*/  FSEL R28, R99, -INF , P0 ;  /* 0xff800000631c7808 */ /* 0x000fc40000000000 */
[----:B------:R-:W-:Y:S02]  /*3740*/  FSEL R33, R98, -INF , P2 ;  /* 0xff80000062217808 */ /* 0x000fe40001000000 */
[C---:B------:R-:W-:Y:S02]  /*3750*/  ISETP.GT.AND P0, PT, R2.reuse, 0x20, PT ;  /* 0x000000200200780c */ /* 0x040fe40003f04270 */
[C---:B------:R-:W-:Y:S02]  /*3760*/  ISETP.GT.AND P2, PT, R2.reuse, 0x21, PT ;  /* 0x000000210200780c */ /* 0x040fe40003f44270 */
[C---:B------:R-:W-:Y:S02]  /*3770*/  ISETP.GT.AND P4, PT, R2.reuse, 0x9, PT ;  /* 0x000000090200780c */ /* 0x040fe40003f84270 */
[----:B------:R-:W-:Y:S02]  /*3780*/  FSEL R34, R97, -INF , P1 ;  /* 0xff80000061227808 */ /* 0x000fe40000800000 */
[----:B------:R-:W-:-:S02]  /*3790*/  ISETP.GT.AND P1, PT, R2, 0x28, PT ;  /* 0x000000280200780c */ /* 0x000fc40003f24270 */
[----:B------:R-:W-:Y:S02]  /*37a0*/  FSEL R71, R85, -INF , P0 ;  /* 0xff80000055477808 */ /* 0x000fe40000000000 */
[----:B------:R-:W-:Y:S02]  /*37b0*/  FSEL R99, R83, -INF , P2 ;  /* 0xff80000053637808 */ /* 0x000fe40001000000 */
[C---:B------:R-:W-:Y:S02]  /*37c0*/  ISETP.GT.AND P0, PT, R2.reuse, 0x30, PT ;  /* 0x000000300200780c */ /* 0x040fe40003f04270 */
[----:B------:R-:W-:Y:S02]  /*37d0*/  ISETP.GT.AND P2, PT, R2, 0x31, PT ;  /* 0x000000310200780c */ /* 0x000fe40003f44270 */
[----:B------:R-:W-:Y:S02]  /*37e0*/  FSEL R8, R114, -INF , P4 ;  /* 0xff80000072087808 */ /* 0x000fe40002000000 */
[----:B------:R-:W-:-:S02]  /*37f0*/  ISETP.GT.AND P4, PT, R2, 0x19, PT ;  /* 0x000000190200780c */ /* 0x000fc40003f84270 */
[----:B------:R-:W-:Y:S02]  /*3800*/  FSEL R104, R81, -INF , P1 ;  /* 0xff80000051687808 */ /* 0x000fe40000800000 */
[----:B------:R-:W-:Y:S02]  /*3810*/  ISETP.GT.AND P1, PT, R2, 0x38, PT ;  /* 0x000000380200780c */ /* 0x000fe40003f24270 */
[----:B------:R-:W-:Y:S02]  /*3820*/  FSEL R132, R72, -INF , P0 ;  /* 0xff80000048847808 */ /* 0x000fe40000000000 */
[----:B------:R-:W-:Y:S02]  /*3830*/  FSEL R134, R67, -INF , P2 ;  /* 0xff80000043867808 */ /* 0x000fe40001000000 */
[C---:B------:R-:W-:Y:S02]  /*3840*/  ISETP.GT.AND P0, PT, R2.reuse, 0x40, PT ;  /* 0x000000400200780c */ /* 0x040fe40003f04270 */
[----:B------:R-:W-:-:S02]  /*3850*/  ISETP.GT.AND P2, PT, R2, 0x41, PT ;  /* 0x000000410200780c */ /* 0x000fc40003f44270 */
[----:B------:R-:W-:Y:S02]  /*3860*/  FSEL R35, R96, -INF , P4 ;  /* 0xff80000060237808 */ /* 0x000fe40002000000 */
[----:B------:R-:W-:Y:S02]  /*3870*/  ISETP.GT.AND P4, PT, R2, 0x29, PT ;  /* 0x000000290200780c */ /* 0x000fe40003f84270 */
[----:B------:R-:W-:Y:S02]  /*3880*/  FSEL R133, R66, -INF , P1 ;  /* 0xff80000042857808 */ /* 0x000fe40000800000 */
[----:B------:R-:W-:Y:S02]  /*3890*/  ISETP.GT.AND P1, PT, R2, 0x48, PT ;  /* 0x000000480200780c */ /* 0x000fe40003f24270 */
[----:B------:R-:W-:Y:S02]  /*38a0*/  FSEL R148, R58, -INF , P0 ;  /* 0xff8000003a947808 */ /* 0x000fe40000000000 */
[----:B------:R-:W-:-:S02]  /*38b0*/  FSEL R150, R57, -INF , P2 ;  /* 0xff80000039967808 */ /* 0x000fc40001000000 */
[C---:B------:R-:W-:Y:S02]  /*38c0*/  ISETP.GT.AND P0, PT, R2.reuse, 0x50, PT ;  /* 0x000000500200780c */ /* 0x040fe40003f04270 */
[----:B------:R-:W-:Y:S02]  /*38d0*/  ISETP.GT.AND P2, PT, R2, 0x51, PT ;  /* 0x000000510200780c */ /* 0x000fe40003f44270 */
[----:B------:R-:W-:Y:S02]  /*38e0*/  FSEL R105, R80, -INF , P4 ;  /* 0xff80000050697808 */ /* 0x000fe40002000000 */
[----:B------:R-:W-:Y:S02]  /*38f0*/  ISETP.GT.AND P4, PT, R2, 0x39, PT ;  /* 0x000000390200780c */ /* 0x000fe40003f84270 */
[----:B------:R-:W-:Y:S02]  /*3900*/  FSEL R149, R56, -INF , P1 ;  /* 0xff80000038957808 */ /* 0x000fe40000800000 */
[----:B------:R-:W-:-:S02]  /*3910*/  ISETP.GT.AND P1, PT, R2, 0x58, PT ;  /* 0x000000580200780c */ /* 0x000fc40003f24270 */
[----:B------:R-:W-:Y:S02]  /*3920*/  FSEL R162, R41, -INF , P0 ;  /* 0xff80000029a27808 */ /* 0x000fe40000000000 */
[----:B------:R-:W-:Y:S02]  /*3930*/  FSEL R164, R40, -INF , P2 ;  /* 0xff80000028a47808 */ /* 0x000fe40001000000 */
[C---:B------:R-:W-:Y:S02]  /*3940*/  ISETP.GT.AND P0, PT, R2.reuse, 0x60, PT ;  /* 0x000000600200780c */ /* 0x040fe40003f04270 */
[C---:B------:R-:W-:Y:S02]  /*3950*/  ISETP.GT.AND P2, PT, R2.reuse, 0x61, PT ;  /* 0x000000610200780c */ /* 0x040fe40003f44270 */
[----:B------:R-:W-:Y:S02]  /*3960*/  FSEL R135, R65, -INF , P4 ;  /* 0xff80000041877808 */ /* 0x000fe40002000000 */
[----:B------:R-:W-:-:S02]  /*3970*/  ISETP.GT.AND P4, PT, R2, 0x49, PT ;  /* 0x000000490200780c */ /* 0x000fc40003f84270 */
[----:B------:R-:W-:Y:S02]  /*3980*/  FSEL R165, R37, -INF , P1 ;  /* 0xff80000025a57808 */ /* 0x000fe40000800000 */
[----:B------:R-:W-:Y:S02]  /*3990*/  ISETP.GT.AND P1, PT, R2, 0x68, PT ;  /* 0x000000680200780c */ /* 0x000fe40003f24270 */
[----:B------:R-:W-:Y:S02]  /*39a0*/  FSEL R234, R20, -INF , P0 ;  /* 0xff80000014ea7808 */ /* 0x000fe40000000000 */
[----:B------:R-:W-:Y:S02]  /*39b0*/  FSEL R236, R21, -INF , P2 ;  /* 0xff80000015ec7808 */ /* 0x000fe40001000000 */
[----:B------:R-:W-:Y:S02]  /*39c0*/  FMNMX.FTZ R69, R4, R5, !PT ;  /* 0x0000000504457209 */ /* 0x000fe40007810000 */
[----:B------:R-:W-:-:S02]  /*39d0*/  ISETP.GT.AND P0, PT, R2, 0x70, PT ;  /* 0x000000700200780c */ /* 0x000fc40003f04270 */
[C---:B------:R-:W-:Y:S02]  /*39e0*/  ISETP.GT.AND P2, PT, R2.reuse, 0x71, PT ;  /* 0x000000710200780c */ /* 0x040fe40003f44270 */
[----:B------:R-:W-:Y:S02]  /*39f0*/  FSEL R151, R43, -INF , P4 ;  /* 0xff8000002b977808 */ /* 0x000fe40002000000 */
[----:B------:R-:W-:Y:S02]  /*3a00*/  ISETP.GT.AND P4, PT, R2, 0x59, PT ;  /* 0x000000590200780c */ /* 0x000fe40003f84270 */
[----:B------:R-:W-:Y:S02]  /*3a10*/  FSEL R239, R16, -INF , P1 ;  /* 0xff80000010ef7808 */ /* 0x000fe40000800000 */
[----:B------:R-:W-:Y:S02]  /*3a20*/  FMNMX.FTZ R69, R7, R69, !PT ;  /* 0x0000004507457209 */ /* 0x000fe40007810000 */
[----:B------:R-:W-:-:S02]  /*3a30*/  ISETP.GT.AND P1, PT, R2, 0x78, PT ;  /* 0x000000780200780c */ /* 0x000fc40003f24270 */
[----:B------:R-:W-:Y:S02]  /*3a40*/  FSEL R152, R14, -INF , P0 ;  /* 0xff8000000e987808 */ /* 0x000fe40000000000 */
[----:B------:R-:W-:Y:S02]  /*3a50*/  FSEL R153, R13, -INF , P2 ;  /* 0xff8000000d997808 */ /* 0x000fe40001000000 */
[C---:B------:R-:W-:Y:S02]  /*3a60*/  ISETP.GT.AND P0, PT, R0.reuse, RZ, PT ;  /* 0x000000ff0000720c */ /* 0x040fe40003f04270 */
[----:B------:R-:W-:Y:S02]  /*3a70*/  ISETP.GT.AND P2, PT, R0, 0x1, PT ;  /* 0x000000010000780c */ /* 0x000fe40003f44270 */
[----:B------:R-:W-:Y:S02]  /*3a80*/  FSEL R167, R36, -INF , P4 ;  /* 0xff80000024a77808 */ /* 0x000fe40002000000 */
[----:B------:R-:W-:-:S02]  /*3a90*/  ISETP.GT.AND P4, PT, R2, 0x69, PT ;  /* 0x000000690200780c */ /* 0x000fc40003f84270 */
[----:B------:R-:W-:Y:S02]  /*3aa0*/  FMNMX.FTZ R69, R8, R69, !PT ;  /* 0x0000004508457209 */ /* 0x000fe40007810000 */
[----:B------:R-:W-:Y:S02]  /*3ab0*/  FSEL R154, R12, -INF , P1 ;  /* 0xff8000000c9a7808 */ /* 0x000fe40000800000 */
[----:B------:R-:W-:Y:S02]  /*3ac0*/  ISETP.GT.AND P1, PT, R0, 0x8, PT ;  /* 0x000000080000780c */ /* 0x000fe40003f24270 */
[----:B------:R-:W-:Y:S02]  /*3ad0*/  FSEL R6, R129, -INF , P0 ;  /* 0xff80000081067808 */ /* 0x000fe40000000000 */
[----:B------:R-:W-:Y:S02]  /*3ae0*/  FSEL R9, R128, -INF , P2 ;  /* 0xff80000080097808 */ /* 0x000fe40001000000 */
[----:B------:R-:W-:-:S02]  /*3af0*/  FSEL R240, R15, -INF , P4 ;  /* 0xff8000000ff07808 */ /* 0x000fc40002000000 */
[----:B------:R-:W-:Y:S01]  /*3b00*/  FMNMX.FTZ R69, R28, R69, !PT ;  /* 0x000000451c457209 */ /* 0x000fe20007810000 */
[----:B------:R-:W-:Y:S01]  /*3b10*/  LDSM.16.MT88.4 R12, [R204] ;  /* 0x00000000cc0c783b */ /* 0x000fe20000004200 */
[----:B------:R-:W-:Y:S02]  /*3b20*/  ISETP.GT.AND P4, PT, R2, 0x79, PT ;  /* 0x000000790200780c */ /* 0x000fe40003f84270 */
[----:B------:R-:W-:Y:S02]  /*3b30*/  ISETP.GT.AND P0, PT, R0, 0x9, PT ;  /* 0x000000090000780c */ /* 0x000fe40003f04270 */
[----:B------:R-:W-:Y:S02]  /*3b40*/  FSEL R21, R125, -INF , P1 ;  /* 0xff8000007d157808 */ /* 0x000fe40000800000 */
[----:B------:R-:W-:Y:S02]  /*3b50*/  FMNMX.FTZ R2, R6, R9, !PT ;  /* 0x0000000906027209 */ /* 0x000fe40007810000 */
[----:B------:R-:W-:-:S02]  /*3b60*/  FMNMX.FTZ R69, R33, R69, !PT ;  /* 0x0000004521457209 */ /* 0x000fc40007810000 */
[----:B------:R-:W-:Y:S02]  /*3b70*/  ISETP.GT.AND P2, PT, R0, 0x10, PT ;  /* 0x000000100000780c */ /* 0x000fe40003f44270 */
[----:B------:R-:W-:Y:S02]  /*3b80*/  FSEL R20, R124, -INF , P0 ;  /* 0xff8000007c147808 */ /* 0x000fe40000000000 */
[----:B------:R-:W-:Y:S02]  /*3b90*/  FMNMX.FTZ R2, R21, R2, !PT ;  /* 0x0000000215027209 */ /* 0x000fe40007810000 */
[----:B------:R-:W-:Y:S02]  /*3ba0*/  FMNMX.FTZ R69, R34, R69, !PT ;  /* 0x0000004522457209 */ /* 0x000fe40007810000 */
[----:B------:R-:W-:Y:S02]  /*3bb0*/  ISETP.GT.AND P1, PT, R0, 0x11, PT ;  /* 0x000000110000780c */ /* 0x000fe40003f24270 */
[----:B------:R-:W-:-:S02]  /*3bc0*/  FSEL R29, R113, -INF , P2 ;  /* 0xff800000711d7808 */ /* 0x000fc40001000000 */
[----:B------:R-:W-:Y:S02]  /*3bd0*/  FMNMX.FTZ R2, R20, R2, !PT ;  /* 0x0000000214027209 */ /* 0x000fe40007810000 */
[----:B------:R-:W-:Y:S02]  /*3be0*/  FMNMX.FTZ R69, R35, R69, !PT ;  /* 0x0000004523457209 */ /* 0x000fe40007810000 */
        /* <DEDUP_REMOVED lines=28> */
[C---:B------:R-:W-:Y:S02]  /*3db0*/  ISETP.GT.AND P2, PT, R0.reuse, 0x31, PT ;  /* 0x000000310000780c */ /* 0x040fe40003f44270 */
        /* <DEDUP_REMOVED lines=61> */
[----:B------:R-:W-:Y:S01]  /*4190*/  FMNMX.FTZ R2, R191, R2, !PT ;  /* 0x00000002bf027209 */ /* 0x000fe20007810000 */
[----:B------:R-:W-:Y:S01]  /*41a0*/  LDSM.16.MT88.4 R24, [R200+0x4000] ;  /* 0x00400000c818783b */ /* 0x000fe20000004200 */
[----:B------:R-:W-:Y:S02]  /*41b0*/  FSEL R242, R17, -INF , P4 ;  /* 0xff80000011f27808 */ /* 0x000fe40002000000 */
[----:B------:R-:W-:Y:S02]  /*41c0*/  FMNMX.FTZ R69, R154, R69, !PT ;  /* 0x000000459a457209 */ /* 0x000fe40007810000 */
[----:B------:R-:W-:-:S02]  /*41d0*/  ISETP.GT.AND P0, PT, R0, 0x71, PT ;  /* 0x000000710000780c */ /* 0x000fc40003f04270 */
[----:B------:R-:W-:Y:S02]  /*41e0*/  FSEL R241, R23, -INF , P1 ;  /* 0xff80000017f17808 */ /* 0x000fe40000800000 */
[----:B------:R-:W-:Y:S02]  /*41f0*/  FMNMX.FTZ R2, R190, R2, !PT ;  /* 0x00000002be027209 */ /* 0x000fe40007810000 */
[----:B------:R-:W-:Y:S02]  /*4200*/  FMNMX.FTZ R69, R242, R69, !PT ;  /* 0x00000045f2457209 */ /* 0x000fe40007810000 */
[----:B------:R-:W-:Y:S02]  /*4210*/  ISETP.GT.AND P1, PT, R0, 0x78, PT ;  /* 0x000000780000780c */ /* 0x000fe40003f24270 */
[----:B------:R-:W-:Y:S01]  /*4220*/  FSEL R244, R22, -INF , P0 ;  /* 0xff80000016f47808 */ /* 0x000fe20000000000 */
[----:B------:R-:W1:Y:S01]  /*4230*/  SHFL.BFLY PT, R3, R69, 0x2, 0x1f ;  /* 0x0c401f0045037f89 */ /* 0x000e6200000e0000 */
[----:B------:R-:W-:-:S02]  /*4240*/  FMNMX.FTZ R2, R241, R2, !PT ;  /* 0x00000002f1027209 */ /* 0x000fc40007810000 */
[----:B------:R-:W-:Y:S02]  /*4250*/  ISETP.GT.AND P0, PT, R0, 0x79, PT ;  /* 0x000000790000780c */ /* 0x000fe40003f04270 */
[----:B------:R-:W-:Y:S02]  /*4260*/  FSEL R243, R19, -INF , P1 ;  /* 0xff80000013f37808 */ /* 0x000fe40000800000 */
[----:B------:R-:W-:Y:S02]  /*4270*/  FMNMX.FTZ R0, R244, R2, !PT ;  /* 0x00000002f4007209 */ /* 0x000fe40007810000 */
[----:B------:R-:W-:Y:S02]  /*4280*/  FSEL R248, R18, -INF , P0 ;  /* 0xff80000012f87808 */ /* 0x000fe40000000000 */
[----:B------:R-:W-:Y:S01]  /*4290*/  FMNMX.FTZ R0, R243, R0, !PT ;  /* 0x00000000f3007209 */ /* 0x000fe20007810000 */
[----:B------:R-:W-:Y:S03]  /*42a0*/  LDSM.16.MT88.4 R16, [R200] ;  /* 0x00000000c810783b */ /* 0x000fe60000004200 */
[----:B------:R-:W-:-:S05]  /*42b0*/  FMNMX.FTZ R0, R248, R0, !PT ;  /* 0x00000000f8007209 */ /* 0x000fca0007810000 */
[----:B------:R-:W2:Y:S01]  /*42c0*/  SHFL.BFLY PT, R2, R0, 0x2, 0x1f ;  /* 0x0c401f0000027f89 */ /* 0x000ea200000e0000 */
[----:B-1----:R-:W-:-:S05]  /*42d0*/  FMNMX.FTZ R69, R69, R3, !PT ;  /* 0x0000000345457209 */ /* 0x002fca0007810000 */
[----:B------:R-:W1:Y:S01]  /*42e0*/  SHFL.BFLY PT, R3, R69, 0x1, 0x1f ;  /* 0x0c201f0045037f89 */ /* 0x000e6200000e0000 */
[----:B--2---:R-:W-:-:S05]  /*42f0*/  FMNMX.FTZ R0, R0, R2, !PT ;  /* 0x0000000200007209 */ /* 0x004fca0007810000 */
[----:B------:R-:W2:Y:S01]  /*4300*/  SHFL.BFLY PT, R68, R0, 0x1, 0x1f ;  /* 0x0c201f0000447f89 */ /* 0x000ea200000e0000 */
[----:B-1----:R-:W-:-:S04]  /*4310*/  FMNMX.FTZ R69, R69, R3, !PT ;  /* 0x0000000345457209 */ /* 0x002fc80007810000 */
[C---:B------:R-:W-:Y:S01]  /*4320*/  FSETP.NEU.FTZ.AND P0, PT, R69.reuse, -INF , PT ;  /* 0xff8000004500780b */ /* 0x040fe20003f1d000 */
[----:B------:R-:W-:-:S05]  /*4330*/  FMUL.FTZ R2, R69, c[0x0][0x2d0] ;  /* 0x0000b40045027a20 */ /* 0x000fca0000410000 */
[----:B------:R-:W-:-:S05]  /*4340*/  FSEL R2, R2, RZ, P0 ;  /* 0x000000ff02027208 */ /* 0x000fca0000000000 */
[----:B------:R-:W-:-:S04]  /*4350*/  FFMA.FTZ R3, R4, c[0x0][0x2d0], -R2 ;  /* 0x0000b40004037a23 */ /* 0x000fc80000010802 */
[----:B------:R1:W-:Y:S01]  /*4360*/  MUFU.EX2 R183, R3 ;  /* 0x0000000300b77308 */ /* 0x0003e20000000800 */
[----:B--2---:R-:W-:Y:S01]  /*4370*/  FMNMX.FTZ R68, R0, R68, !PT ;  /* 0x0000004400447209 */ /* 0x004fe20007810000 */
[----:B------:R-:W-:-:S03]  /*4380*/  FFMA.FTZ R0, R5, c[0x0][0x2d0], -R2 ;  /* 0x0000b40005007a23 */ /* 0x000fc60000010802 */
[----:B------:R-:W-:-:S03]  /*4390*/  FSETP.NEU.FTZ.AND P0, PT, R68, -INF , PT ;  /* 0xff8000004400780b */ /* 0x000fc60003f1d000 */
[----:B------:R2:W3:Y:S01]  /*43a0*/  MUFU.EX2 R229, R0 ;  /* 0x0000000000e57308 */ /* 0x0004e20000000800 */
[----:B-1----:R-:W-:-:S07]  /*43b0*/  FFMA.FTZ R3, R7, c[0x0][0x2d0], -R2 ;  /* 0x0000b40007037a23 */ /* 0x002fce0000010802 */
[----:B------:R1:W-:Y:S01]  /*43c0*/  MUFU.EX2 R180, R3 ;  /* 0x0000000300b47308 */ /* 0x0003e20000000800 */
[----:B--2---:R-:W-:Y:S01]  /*43d0*/  FMUL.FTZ R0, R68, c[0x0][0x2d0] ;  /* 0x0000b40044007a20 */ /* 0x004fe20000410000 */
[----:B---3--:R-:W-:-:S04]  /*43e0*/  F2FP.PACK_AB R4, R229, R183 ;  /* 0x000000b7e504723e */ /* 0x008fc800000000ff */
[----:B------:R-:W-:Y:S01]  /*43f0*/  FSEL R0, R0, RZ, P0 ;  /* 0x000000ff00007208 */ /* 0x000fe20000000000 */
[----:B-1----:R-:W-:-:S04]  /*4400*/  FFMA.FTZ R3, R8, c[0x0][0x2d0], -R2 ;  /* 0x0000b40008037a23 */ /* 0x002fc80000010802 */
[----:B------:R1:W2:Y:S02]  /*4410*/  MUFU.EX2 R107, R3 ;  /* 0x00000003006b7308 */ /* 0x0002a40000000800 */
[----:B-1----:R-:W-:Y:S01]  /*4420*/  FFMA.FTZ R3, R6, c[0x0][0x2d0], -R0 ;  /* 0x0000b40006037a23 */ /* 0x002fe20000010800 */
[----:B--2---:R-:W-:-:S05]  /*4430*/  F2FP.PACK_AB R6, R107, R180 ;  /* 0x000000b46b06723e */ /* 0x004fca00000000ff */
[----:B------:R1:W-:Y:S02]  /*4440*/  MUFU.EX2 R181, R3 ;  /* 0x0000000300b57308 */ /* 0x0003e40000000800 */
[--C-:B-1----:R-:W-:Y:S02]  /*4450*/  FFMA.FTZ R3, R9, c[0x0][0x2d0], -R0.reuse ;  /* 0x0000b40009037a23 */ /* 0x102fe40000010800 */
[----:B------:R-:W1:Y:S04]  /*4460*/  LDSM.16.MT88.4 R8, [R203] ;  /* 0x00000000cb08783b */ /* 0x000e680000004200 */
[----:B------:R2:W3:Y:S02]  /*4470*/  MUFU.EX2 R182, R3 ;  /* 0x0000000300b67308 */ /* 0x0004e40000000800 */
[----:B--2---:R-:W-:Y:S01]  /*4480*/  FFMA.FTZ R3, R21, c[0x0][0x2d0], -R0 ;  /* 0x0000b40015037a23 */ /* 0x004fe20000010800 */
[----:B---3--:R-:W-:-:S05]  /*4490*/  F2FP.PACK_AB R5, R182, R181 ;  /* 0x000000b5b605723e */ /* 0x008fca00000000ff */
[----:B------:R2:W-:Y:S02]  /*44a0*/  MUFU.EX2 R166, R3 ;  /* 0x0000000300a67308 */ /* 0x0005e40000000800 */
[----:B--2---:R-:W-:Y:S02]  /*44b0*/  FFMA.FTZ R3, R20, c[0x0][0x2d0], -R0 ;  /* 0x0000b40014037a23 */ /* 0x004fe40000010800 */
[----:B------:R-:W2:Y:S04]  /*44c0*/  LDSM.16.MT88.4 R20, [R223] ;  /* 0x00000000df14783b */ /* 0x000ea80000004200 */
[----:B------:R-:W3:Y:S02]  /*44d0*/  MUFU.EX2 R106, R3 ;  /* 0x00000003006a7308 */ /* 0x000ee40000000800 */
[----:B---3--:R-:W-:Y:S01]  /*44e0*/  F2FP.PACK_AB R7, R106, R166 ;  /* 0x000000a66a07723e */ /* 0x008fe200000000ff */
[----:B------:R-:W-:-:S05]  /*44f0*/  FFMA.FTZ R3, R28, c[0x0][0x2d0], -R2 ;  /* 0x0000b4001c037a23 */ /* 0x000fca0000010802 */
[----:B------:R3:W-:Y:S01]  /*4500*/  MUFU.EX2 R251, R3 ;  /* 0x0000000300fb7308 */ /* 0x0007e20000000800 */
[C---:B-1----:R-:W-:Y:S08]  /*4510*/  HMMA.16816.F32 R36, R4.reuse, R8, RZ ;  /* 0x000000080424723c */ /* 0x042ff000000018ff */
[----:B------:R-:W-:Y:S01]  /*4520*/  HMMA.16816.F32 R64, R4, R10, RZ ;  /* 0x0000000a0440723c */ /* 0x000fe200000018ff */
[----:B------:R-:W1:Y:S01]  /*4530*/  LDSM.16.MT88.4 R8, [R206+0x4000] ;  /* 0x00400000ce08783b */ /* 0x000e620000004200 */
[----:B---3--:R-:W-:-:S06]  /*4540*/  FFMA.FTZ R3, R33, c[0x0][0x2d0], -R2 ;  /* 0x0000b40021037a23 */ /* 0x008fcc0000010802 */
[C---:B------:R-:W-:Y:S01]  /*4550*/  HMMA.16816.F32 R40, R4.reuse, R16, RZ ;  /* 0x000000100428723c */ /* 0x040fe200000018ff */
[----:B------:R3:W4:Y:S07]  /*4560*/  MUFU.EX2 R252, R3 ;  /* 0x0000000300fc7308 */ /* 0x00072e0000000800 */
[C---:B------:R-:W-:Y:S01]  /*4570*/  HMMA.16816.F32 R48, R4.reuse, R18, RZ ;  /* 0x000000120430723c */ /* 0x040fe200000018ff */
[----:B------:R-:W5:Y:S07]  /*4580*/  LDSM.16.MT88.4 R16, [R204+0x4000] ;  /* 0x00400000cc10783b */ /* 0x000f6e0000004200 */
[----:B------:R-:W-:Y:S01]  /*4590*/  HMMA.16816.F32 R52, R4, R12, RZ ;  /* 0x0000000c0434723c */ /* 0x000fe200000018ff */
[----:B---3--:R-:W-:-:S04]  /*45a0*/  FFMA.FTZ R3, R34, c[0x0][0x2d0], -R2 ;  /* 0x0000b40022037a23 */ /* 0x008fc80000010802 */
[----:B------:R3:W-:Y:S03]  /*45b0*/  MUFU.EX2 R250, R3 ;  /* 0x0000000300fa7308 */ /* 0x0007e60000000800 */
[C---:B------:R-:W-:Y:S01]  /*45c0*/  HMMA.16816.F32 R44, R4.reuse, R14, RZ ;  /* 0x0000000e042c723c */ /* 0x040fe200000018ff */
[----:B------:R-:W4:Y:S07]  /*45d0*/  LDSM.16.MT88.4 R12, [R203+0x4000] ;  /* 0x00400000cb0c783b */ /* 0x000f2e0000004200 */
[----:B--2---:R-:W-:Y:S01]  /*45e0*/  HMMA.16816.F32 R60, R4, R20, RZ ;  /* 0x00000014043c723c */ /* 0x004fe200000018ff */
[----:B---3--:R-:W-:-:S07]  /*45f0*/  FFMA.FTZ R3, R35, c[0x0][0x2d0], -R2 ;  /* 0x0000b40023037a23 */ /* 0x008fce0000010802 */
[C---:B------:R-:W-:Y:S01]  /*4600*/  HMMA.16816.F32 R56, R4.reuse, R22, RZ ;  /* 0x000000160438723c */ /* 0x040fe200000018ff */
[----:B------:R-:W2:Y:S01]  /*4610*/  LDSM.16.MT88.4 R20, [R204+0x800] ;  /* 0x00080000cc14783b */ /* 0x000ea20000004200 */
[----:B------:R3:W-:Y:S06]  /*4620*/  MUFU.EX2 R163, R3 ;  /* 0x0000000300a37308 */ /* 0x0007ec0000000800 */
[C---:B-1----:R-:W-:Y:S08]  /*4630*/  HMMA.16816.F32 R100, R4.reuse, R8, RZ ;  /* 0x000000080464723c */ /* 0x042ff000000018ff */
[----:B------:R-:W-:Y:S01]  /*4640*/  HMMA.16816.F32 R108, R4, R10, RZ ;  /* 0x0000000a046c723c */ /* 0x000fe200000018ff */
[----:B------:R-:W1:Y:S01]  /*4650*/  LDSM.16.MT88.4 R8, [R206+0x800] ;  /* 0x00080000ce08783b */ /* 0x000e620000004200 */
[----:B---3--:R-:W-:-:S04]  /*4660*/  FFMA.FTZ R3, R29, c[0x0][0x2d0], -R0 ;  /* 0x0000b4001d037a23 */ /* 0x008fc80000010800 */
[----:B------:R3:W-:Y:S02]  /*4670*/  MUFU.EX2 R247, R3 ;  /* 0x0000000300f77308 */ /* 0x0007e40000000800 */
[C---:B------:R-:W-:Y:S08]  /*4680*/  HMMA.16816.F32 R72, R4.reuse, R24, RZ ;  /* 0x000000180448723c */ /* 0x040ff000000018ff */
[----:B------:R-:W-:Y:S01]  /*4690*/  HMMA.16816.F32 R76, R4, R26, RZ ;  /* 0x0000001a044c723c */ /* 0x000fe200000018ff */
[----:B------:R-:W1:Y:S01]  /*46a0*/  LDSM.16.MT88.4 R24, [R200+0x800] ;  /* 0x00080000c818783b */ /* 0x000e620000004200 */
[----:B---3--:R-:W-:-:S06]  /*46b0*/  FFMA.FTZ R3, R32, c[0x0][0x2d0], -R0 ;  /* 0x0000b40020037a23 */ /* 0x008fcc0000010800 */
[C---:B-----5:R-:W-:Y:S01]  /*46c0*/  HMMA.16816.F32 R80, R4.reuse, R16, RZ ;  /* 0x000000100450723c */ /* 0x060fe200000018ff */
[----:B------:R3:W5:Y:S07]  /*46d0*/  MUFU.EX2 R245, R3 ;  /* 0x0000000300f57308 */ /* 0x00076e0000000800 */
[C---:B------:R-:W-:Y:S01]  /*46e0*/  HMMA.16816.F32 R84, R4.reuse, R18, RZ ;  /* 0x000000120454723c */ /* 0x040fe200000018ff */
[----:B------:R-:W1:Y:S07]  /*46f0*/  LDSM.16.MT88.4 R16, [R203+0x800] ;  /* 0x00080000cb10783b */ /* 0x000e6e0000004200 */
[----:B----4-:R-:W-:Y:S01]  /*4700*/  HMMA.16816.F32 R88, R4, R12, RZ ;  /* 0x0000000c0458723c */ /* 0x010fe200000018ff */
[----:B---3--:R-:W-:-:S04]  /*4710*/  FFMA.FTZ R3, R31, c[0x0][0x2d0], -R0 ;  /* 0x0000b4001f037a23 */ /* 0x008fc80000010800 */
[----:B------:R3:W-:Y:S03]  /*4720*/  MUFU.EX2 R246, R3 ;  /* 0x0000000300f67308 */ /* 0x0007e60000000800 */
[----:B------:R-:W-:Y:S01]  /*4730*/  HMMA.16816.F32 R92, R4, R14, RZ ;  /* 0x0000000e045c723c */ /* 0x000fe200000018ff */
[----:B------:R-:W-:Y:S06]  /*4740*/  LDSM.16.MT88.4 R12, [R200+0x4800] ;  /* 0x00480000c80c783b */ /* 0x000fec0000004200 */
[----:B------:R-:W-:-:S02]  /*4750*/  F2FP.PACK_AB R4, R252, R251 ;  /* 0x000000fbfc04723e */ /* 0x000fc400000000ff */
[----:B-----5:R-:W-:Y:S02]  /*4760*/  F2FP.PACK_AB R5, R245, R247 ;  /* 0x000000f7f505723e */ /* 0x020fe400000000ff */
[----:B------:R-:W-:Y:S01]  /*4770*/  F2FP.PACK_AB R6, R163, R250 ;  /* 0x000000faa306723e */ /* 0x000fe200000000ff */
[----:B---3--:R-:W-:-:S04]  /*4780*/  FFMA.FTZ R3, R30, c[0x0][0x2d0], -R0 ;  /* 0x0000b4001e037a23 */ /* 0x008fc80000010800 */
[----:B------:R-:W3:Y:S02]  /*4790*/  MUFU.EX2 R249, R3 ;  /* 0x0000000300f97308 */ /* 0x000ee40000000800 */
[----:B---3--:R-:W-:Y:S01]  /*47a0*/  F2FP.PACK_AB R7, R249, R246 ;  /* 0x000000f6f907723e */ /* 0x008fe200000000ff */
[----:B------:R-:W-:Y:S02]  /*47b0*/  FFMA.FTZ R3, R71, c[0x0][0x2d0], -R2 ;  /* 0x0000b40047037a23 */ /* 0x000fe40000010802 */
[----:B------:R-:W-:-:S03]  /*47c0*/  IMAD.MOV.U32 R71, RZ, RZ, R229 ;  /* 0x000000ffff477224 */ /* 0x000fc600078e00e5 */
[----:B------:R3:W-:Y:S01]  /*47d0*/  MUFU.EX2 R238, R3 ;  /* 0x0000000300ee7308 */ /* 0x0007e20000000800 */
[C---:B--2---:R-:W-:Y:S08]  /*47e0*/  HMMA.16816.F32 R124, R4.reuse, R20, R52 ;  /* 0x00000014047c723c */ /* 0x044ff00000001834 */
[----:B------:R-:W-:Y:S01]  /*47f0*/  HMMA.16816.F32 R112, R4, R22, R44 ;  /* 0x000000160470723c */ /* 0x000fe2000000182c */
[----:B------:R-:W2:Y:S01]  /*4800*/  LDSM.16.MT88.4 R20, [R204+0x4800] ;  /* 0x00480000cc14783b */ /* 0x000ea20000004200 */
[----:B---3--:R-:W-:-:S06]  /*4810*/  FFMA.FTZ R3, R99, c[0x0][0x2d0], -R2 ;  /* 0x0000b40063037a23 */ /* 0x008fcc0000010802 */
[C---:B-1----:R-:W-:Y:S01]  /*4820*/  HMMA.16816.F32 R32, R4.reuse, R8, R60 ;  /* 0x000000080420723c */ /* 0x042fe2000000183c */
[----:B------:R1:W3:Y:S07]  /*4830*/  MUFU.EX2 R235, R3 ;  /* 0x0000000300eb7308 */ /* 0x0002ee0000000800 */
[C---:B------:R-:W-:Y:S01]  /*4840*/  HMMA.16816.F32 R28, R4.reuse, R10, R56 ;  /* 0x0000000a041c723c */ /* 0x040fe20000001838 */
[----:B------:R-:W4:Y:S07]  /*4850*/  LDSM.16.MT88.4 R8, [R206+0x4800] ;  /* 0x00480000ce08783b */ /* 0x000f2e0000004200 */
[----:B------:R-:W-:Y:S01]  /*4860*/  HMMA.16816.F32 R116, R4, R24, R40 ;  /* 0x000000180474723c */ /* 0x000fe20000001828 */
[----:B-1----:R-:W-:-:S04]  /*4870*/  FFMA.FTZ R3, R104, c[0x0][0x2d0], -R2 ;  /* 0x0000b40068037a23 */ /* 0x002fc80000010802 */
[----:B------:R1:W-:Y:S03]  /*4880*/  MUFU.EX2 R233, R3 ;  /* 0x0000000300e97308 */ /* 0x0003e60000000800 */
[C---:B------:R-:W-:Y:S08]  /*4890*/  HMMA.16816.F32 R36, R4.reuse, R16, R36 ;  /* 0x000000100424723c */ /* 0x040ff00000001824 */
[----:B------:R-:W-:Y:S01]  /*48a0*/  HMMA.16816.F32 R40, R4, R18, R64 ;  /* 0x000000120428723c */ /* 0x000fe20000001840 */
[----:B------:R-:W5:Y:S01]  /*48b0*/  LDSM.16.MT88.4 R16, [R203+0x4800] ;  /* 0x00480000cb10783b */ /* 0x000f620000004200 */
[----:B-1----:R-:W-:-:S06]  /*48c0*/  FFMA.FTZ R3, R105, c[0x0][0x2d0], -R2 ;  /* 0x0000b40069037a23 */ /* 0x002fcc0000010802 */
[C---:B------:R-:W-:Y:S01]  /*48d0*/  HMMA.16816.F32 R120, R4.reuse, R26, R48 ;  /* 0x0000001a0478723c */ /* 0x040fe20000001830 */
[----:B------:R-:W1:Y:S01]  /*48e0*/  LDSM.16.MT88.4 R24, [R200+0x1000] ;  /* 0x00100000c818783b */ /* 0x000e620000004200 */
[----:B------:R3:W-:Y:S06]  /*48f0*/  MUFU.EX2 R237, R3 ;  /* 0x0000000300ed7308 */ /* 0x0007ec0000000800 */
[C---:B--2---:R-:W-:Y:S08]  /*4900*/  HMMA.16816.F32 R52, R4.reuse, R20, R80 ;  /* 0x000000140434723c */ /* 0x044ff00000001850 */
[----:B------:R-:W-:Y:S01]  /*4910*/  HMMA.16816.F32 R56, R4, R22, R84 ;  /* 0x000000160438723c */ /* 0x000fe20000001854 */
[----:B------:R-:W2:Y:S01]  /*4920*/  LDSM.16.MT88.4 R20, [R204+0x1000] ;  /* 0x00100000cc14783b */ /* 0x000ea20000004200 */
[----:B---3--:R-:W-:-:S04]  /*4930*/  FFMA.FTZ R3, R70, c[0x0][0x2d0], -R0 ;  /* 0x0000b40046037a23 */ /* 0x008fc80000010800 */
[----:B------:R3:W-:Y:S02]  /*4940*/  MUFU.EX2 R232, R3 ;  /* 0x0000000300e87308 */ /* 0x0007e40000000800 */
[C---:B------:R-:W-:Y:S08]  /*4950*/  HMMA.16816.F32 R44, R4.reuse, R12, R72 ;  /* 0x0000000c042c723c */ /* 0x040ff00000001848 */
[----:B------:R-:W-:Y:S01]  /*4960*/  HMMA.16816.F32 R48, R4, R14, R76 ;  /* 0x0000000e0430723c */ /* 0x000fe2000000184c */
[----:B------:R-:W1:Y:S01]  /*4970*/  LDSM.16.MT88.4 R12, [R203+0x1000] ;  /* 0x00100000cb0c783b */ /* 0x000e620000004200 */
[----:B---3--:R-:W-:-:S06]  /*4980*/  FFMA.FTZ R3, R96, c[0x0][0x2d0], -R0 ;  /* 0x0000b40060037a23 */ /* 0x008fcc0000010800 */
[C---:B----4-:R-:W-:Y:S01]  /*4990*/  HMMA.16816.F32 R76, R4.reuse, R8, R100 ;  /* 0x00000008044c723c */ /* 0x050fe20000001864 */
[----:B------:R3:W4:Y:S07]  /*49a0*/  MUFU.EX2 R231, R3 ;  /* 0x0000000300e77308 */ /* 0x00072e0000000800 */
[C---:B------:R-:W-:Y:S01]  /*49b0*/  HMMA.16816.F32 R80, R4.reuse, R10, R108 ;  /* 0x0000000a0450723c */ /* 0x040fe2000000186c */
[----:B------:R-:W1:Y:S06]  /*49c0*/  LDSM.16.MT88.4 R8, [R206+0x1000] ;  /* 0x00100000ce08783b */ /* 0x000e6c0000004200 */
[----:B------:R-:W-:Y:S01]  /*49d0*/  IMAD.MOV.U32 R108, RZ, RZ, R182 ;  /* 0x000000ffff6c7224 */ /* 0x000fe200078e00b6 */
[----:B-----5:R-:W-:Y:S01]  /*49e0*/  HMMA.16816.F32 R60, R4, R16, R88 ;  /* 0x00000010043c723c */ /* 0x020fe20000001858 */
[----:B------:R-:W-:-:S02]  /*49f0*/  IMAD.MOV.U32 R110, RZ, RZ, R180 ;  /* 0x000000ffff6e7224 */ /* 0x000fc400078e00b4 */
[----:B---3--:R-:W-:Y:S02]  /*4a00*/  FFMA.FTZ R3, R98, c[0x0][0x2d0], -R0 ;  /* 0x0000b40062037a23 */ /* 0x008fe40000010800 */
[----:B------:R-:W-:Y:S02]  /*4a10*/  IMAD.MOV.U32 R109, RZ, RZ, R181 ;  /* 0x000000ffff6d7224 */ /* 0x000fe400078e00b5 */
[----:B------:R3:W-:Y:S01]  /*4a20*/  MUFU.EX2 R230, R3 ;  /* 0x0000000300e67308 */ /* 0x0007e20000000800 */
[----:B------:R-:W-:Y:S01]  /*4a30*/  HMMA.16816.F32 R64, R4, R18, R92 ;  /* 0x000000120440723c */ /* 0x000fe2000000185c */
[----:B------:R-:W5:Y:S01]  /*4a40*/  LDSM.16.MT88.4 R16, [R200+0x5000] ;  /* 0x00500000c810783b */ /* 0x000f620000004200 */
[----:B------:R-:W-:-:S05]  /*4a50*/  IMAD.MOV.U32 R111, RZ, RZ, R166 ;  /* 0x000000ffff6f7224 */ /* 0x000fca00078e00a6 */
[----:B------:R-:W-:Y:S02]  /*4a60*/  F2FP.PACK_AB R4, R235, R238 ;  /* 0x000000eeeb04723e */ /* 0x000fe400000000ff */
[----:B----4-:R-:W-:Y:S02]  /*4a70*/  F2FP.PACK_AB R5, R231, R232 ;  /* 0x000000e8e705723e */ /* 0x010fe400000000ff */
[----:B------:R-:W-:Y:S01]  /*4a80*/  F2FP.PACK_AB R6, R237, R233 ;  /* 0x000000e9ed06723e */ /* 0x000fe200000000ff */
[----:B---3--:R-:W-:-:S04]  /*4a90*/  FFMA.FTZ R3, R97, c[0x0][0x2d0], -R0 ;  /* 0x0000b40061037a23 */ /* 0x008fc80000010800 */
[----:B------:R-:W3:Y:S02]  /*4aa0*/  MUFU.EX2 R229, R3 ;  /* 0x0000000300e57308 */ /* 0x000ee40000000800 */
[----:B---3--:R-:W-:Y:S01]  /*4ab0*/  F2FP.PACK_AB R7, R229, R230 ;  /* 0x000000e6e507723e */ /* 0x008fe200000000ff */
[----:B------:R-:W-:Y:S02]  /*4ac0*/  FFMA.FTZ R3, R132, c[0x0][0x2d0], -R2 ;  /* 0x0000b40084037a23 */ /* 0x000fe40000010802 */
[----:B------:R-:W-:-:S04]  /*4ad0*/  IMAD.MOV.U32 R132, RZ, RZ, R154 ;  /* 0x000000ffff847224 */ /* 0x000fc800078e009a */
[C---:B-1----:R-:W-:Y:S07]  /*4ae0*/  HMMA.16816.F32 R84, R4.reuse, R24, R116 ;  /* 0x000000180454723c */ /* 0x042fee0000001874 */
[----:B------:R-:W-:Y:S01]  /*4af0*/  IMAD.MOV.U32 R118, RZ, RZ, R107 ;  /* 0x000000ffff767224 */ /* 0x000fe200078e006b */
[----:B--2---:R-:W-:Y:S01]  /*4b00*/  HMMA.16816.F32 R100, R4, R22, R112 ;  /* 0x000000160464723c */ /* 0x004fe20000001870 */
[----:B------:R-:W-:Y:S02]  /*4b10*/  IMAD.MOV.U32 R119, RZ, RZ, R106 ;  /* 0x000000ffff777224 */ /* 0x000fe400078e006a */
[----:B------:R-:W-:-:S02]  /*4b20*/  IMAD.MOV.U32 R117, RZ, RZ, R183 ;  /* 0x000000ffff757224 */ /* 0x000fc400078e00b7 */
[----:B------:R1:W-:Y:S01]  /*4b30*/  MUFU.EX2 R183, R3 ;  /* 0x0000000300b77308 */ /* 0x0003e20000000800 */
[----:B------:R-:W-:Y:S02]  /*4b40*/  IMAD.MOV.U32 R116, RZ, RZ, R71 ;  /* 0x000000ffff747224 */ /* 0x000fe400078e0047 */
[----:B------:R-:W-:Y:S01]  /*4b50*/  HMMA.16816.F32 R104, R4, R20, R124 ;  /* 0x000000140468723c */ /* 0x000fe2000000187c */
[----:B------:R-:W2:Y:S01]  /*4b60*/  LDSM.16.MT88.4 R20, [R204+0x5000] ;  /* 0x00500000cc14783b */ /* 0x000ea20000004200 */
[----:B------:R-:W-:-:S05]  /*4b70*/  IMAD.MOV.U32 R115, RZ, RZ, R152 ;  /* 0x000000ffff737224 */ /* 0x000fca00078e0098 */
[----:B------:R-:W-:Y:S01]  /*4b80*/  IMAD.MOV.U32 R124, RZ, RZ, R163 ;  /* 0x000000ffff7c7224 */ /* 0x000fe200078e00a3 */
[C---:B------:R-:W-:Y:S01]  /*4b90*/  HMMA.16816.F32 R88, R4.reuse, R12, R36 ;  /* 0x0000000c0458723c */ /* 0x040fe20000001824 */
[----:B------:R-:W-:Y:S02]  /*4ba0*/  IMAD.MOV.U32 R125, RZ, RZ, R161 ;  /* 0x000000ffff7d7224 */ /* 0x000fe400078e00a1 */
[----:B------:R-:W-:Y:S02]  /*4bb0*/  IMAD.MOV.U32 R126, RZ, RZ, R160 ;  /* 0x000000ffff7e7224 */ /* 0x000fe400078e00a0 */
[----:B-1----:R-:W-:Y:S02]  /*4bc0*/  FFMA.FTZ R3, R134, c[0x0][0x2d0], -R2 ;  /* 0x0000b40086037a23 */ /* 0x002fe40000010802 */
[----:B------:R-:W-:Y:S01]  /*4bd0*/  IMAD.MOV.U32 R127, RZ, RZ, R155 ;  /* 0x000000ffff7f7224 */ /* 0x000fe200078e009b */
[----:B------:R-:W-:Y:S01]  /*4be0*/  HMMA.16816.F32 R92, R4, R14, R40 ;  /* 0x0000000e045c723c */ /* 0x000fe20000001828 */
[----:B------:R-:W1:Y:S01]  /*4bf0*/  LDSM.16.MT88.4 R12, [R203+0x5000] ;  /* 0x00500000cb0c783b */ /* 0x000e620000004200 */
[----:B------:R3:W4:Y:S01]  /*4c00*/  MUFU.EX2 R182, R3 ;  /* 0x0000000300b67308 */ /* 0x0007220000000800 */
[----:B------:R-:W-:-:S05]  /*4c10*/  IMAD.MOV.U32 R134, RZ, RZ, R153 ;  /* 0x000000ffff867224 */ /* 0x000fca00078e0099 */
[C---:B------:R-:W-:Y:S08]  /*4c20*/  HMMA.16816.F32 R72, R4.reuse, R8, R32 ;  /* 0x000000080448723c */ /* 0x040ff00000001820 */
[----:B------:R-:W-:Y:S01]  /*4c30*/  HMMA.16816.F32 R28, R4, R10, R28 ;  /* 0x0000000a041c723c */ /* 0x000fe2000000181c */
[----:B------:R-:W1:Y:S01]  /*4c40*/  LDSM.16.MT88.4 R8, [R206+0x5000] ;  /* 0x00500000ce08783b */ /* 0x000e620000004200 */
[----:B---3--:R-:W-:-:S04]  /*4c50*/  FFMA.FTZ R3, R133, c[0x0][0x2d0], -R2 ;  /* 0x0000b40085037a23 */ /* 0x008fc80000010802 */
[----:B------:R3:W-:Y:S02]  /*4c60*/  MUFU.EX2 R180, R3 ;  /* 0x0000000300b47308 */ /* 0x0007e40000000800 */
[C---:B-----5:R-:W-:Y:S08]  /*4c70*/  HMMA.16816.F32 R40, R4.reuse, R16, R44 ;  /* 0x000000100428723c */ /* 0x060ff0000000182c */
[----:B------:R-:W-:Y:S01]  /*4c80*/  HMMA.16816.F32 R32, R4, R18, R48 ;  /* 0x000000120420723c */ /* 0x000fe20000001830 */
[----:B------:R-:W5:Y:S01]  /*4c90*/  LDSM.16.MT88.4 R16, [R200+0x1800] ;  /* 0x00180000c810783b */ /* 0x000f620000004200 */
[----:B---3--:R-:W-:-:S06]  /*4ca0*/  FFMA.FTZ R3, R135, c[0x0][0x2d0], -R2 ;  /* 0x0000b40087037a23 */ /* 0x008fcc0000010802 */
[C---:B------:R-:W-:Y:S01]  /*4cb0*/  HMMA.16816.F32 R96, R4.reuse, R26, R120 ;  /* 0x0000001a0460723c */ /* 0x040fe20000001878 */
[----:B------:R3:W1:Y:S07]  /*4cc0*/  MUFU.EX2 R181, R3 ;  /* 0x0000000300b57308 */ /* 0x00066e0000000800 */
[C---:B--2---:R-:W-:Y:S08]  /*4cd0*/  HMMA.16816.F32 R36, R4.reuse, R20, R52 ;  /* 0x000000140424723c */ /* 0x044ff00000001834 */
[----:B------:R-:W-:Y:S01]  /*4ce0*/  HMMA.16816.F32 R24, R4, R22, R56 ;  /* 0x000000160418723c */ /* 0x000fe20000001838 */
[----:B------:R-:W2:Y:S01]  /*4cf0*/  LDSM.16.MT88.4 R20, [R204+0x1800] ;  /* 0x00180000cc14783b */ /* 0x000ea20000004200 */
[----:B---3--:R-:W-:-:S04]  /*4d00*/  FFMA.FTZ R3, R128, c[0x0][0x2d0], -R0 ;  /* 0x0000b40080037a23 */ /* 0x008fc80000010800 */
[----:B------:R3:W-:Y:S02]  /*4d10*/  MUFU.EX2 R166, R3 ;  /* 0x0000000300a67308 */ /* 0x0007e40000000800 */
[C---:B-1----:R-:W-:Y:S08]  /*4d20*/  HMMA.16816.F32 R48, R4.reuse, R12, R60 ;  /* 0x0000000c0430723c */ /* 0x042ff0000000183c */
[----:B------:R-:W-:Y:S01]  /*4d30*/  HMMA.16816.F32 R56, R4, R14, R64 ;  /* 0x0000000e0438723c */ /* 0x000fe20000001840 */
[----:B------:R-:W1:Y:S01]  /*4d40*/  LDSM.16.MT88.4 R12, [R203+0x1800] ;  /* 0x00180000cb0c783b */ /* 0x000e620000004200 */
[----:B---3--:R-:W-:-:S06]  /*4d50*/  FFMA.FTZ R3, R129, c[0x0][0x2d0], -R0 ;  /* 0x0000b40081037a23 */ /* 0x008fcc0000010800 */
[C---:B------:R-:W-:Y:S01]  /*4d60*/  HMMA.16816.F32 R60, R4.reuse, R8, R76 ;  /* 0x00000008043c723c */ /* 0x040fe2000000184c */
[----:B------:R3:W2:Y:S07]  /*4d70*/  MUFU.EX2 R163, R3 ;  /* 0x0000000300a37308 */ /* 0x0006ae0000000800 */
[----:B------:R-:W-:Y:S01]  /*4d80*/  HMMA.16816.F32 R64, R4, R10, R80 ;  /* 0x0000000a0440723c */ /* 0x000fe20000001850 */
[----:B------:R-:W1:Y:S06]  /*4d90*/  LDSM.16.MT88.4 R8, [R206+0x1800] ;  /* 0x00180000ce08783b */ /* 0x000e6c0000004200 */
[----:B----4-:R-:W-:-:S02]  /*4da0*/  F2FP.PACK_AB R4, R182, R183 ;  /* 0x000000b7b604723e */ /* 0x010fc400000000ff */
[----:B------:R-:W-:Y:S01]  /*4db0*/  F2FP.PACK_AB R6, R181, R180 ;  /* 0x000000b4b506723e */ /* 0x000fe200000000ff */
[----:B---3--:R-:W-:Y:S01]  /*4dc0*/  FFMA.FTZ R3, R131, c[0x0][0x2d0], -R0 ;  /* 0x0000b40083037a23 */ /* 0x008fe20000010800 */
[----:B--2---:R-:W-:-:S03]  /*4dd0*/  F2FP.PACK_AB R5, R163, R166 ;  /* 0x000000a6a305723e */ /* 0x004fc600000000ff */
[----:B------:R2:W-:Y:S02]  /*4de0*/  MUFU.EX2 R161, R3 ;  /* 0x0000000300a17308 */ /* 0x0005e40000000800 */
[----:B--2---:R-:W-:-:S06]  /*4df0*/  FFMA.FTZ R3, R130, c[0x0][0x2d0], -R0 ;  /* 0x0000b40082037a23 */ /* 0x004fcc0000010800 */
[----:B------:R-:W2:Y:S02]  /*4e00*/  MUFU.EX2 R160, R3 ;  /* 0x0000000300a07308 */ /* 0x000ea40000000800 */
[----:B--2---:R-:W-:Y:S01]  /*4e10*/  F2FP.PACK_AB R7, R160, R161 ;  /* 0x000000a1a007723e */ /* 0x004fe200000000ff */
[----:B------:R-:W-:-:S05]  /*4e20*/  FFMA.FTZ R3, R148, c[0x0][0x2d0], -R2 ;  /* 0x0000b40094037a23 */ /* 0x000fca0000010802 */
[----:B------:R2:W-:Y:S01]  /*4e30*/  MUFU.EX2 R155, R3 ;  /* 0x00000003009b7308 */ /* 0x0005e20000000800 */
[C---:B-----5:R-:W-:Y:S08]  /*4e40*/  HMMA.16816.F32 R84, R4.reuse, R16, R84 ;  /* 0x000000100454723c */ /* 0x060ff00000001854 */
[----:B------:R-:W-:Y:S01]  /*4e50*/  HMMA.16816.F32 R96, R4, R18, R96 ;  /* 0x000000120460723c */ /* 0x000fe20000001860 */
[----:B------:R-:W3:Y:S01]  /*4e60*/  LDSM.16.MT88.4 R16, [R200+0x5800] ;  /* 0x00580000c810783b */ /* 0x000ee20000004200 */
[----:B--2---:R-:W-:-:S06]  /*4e70*/  FFMA.FTZ R3, R150, c[0x0][0x2d0], -R2 ;  /* 0x0000b40096037a23 */ /* 0x004fcc0000010802 */
[C---:B------:R-:W-:Y:S01]  /*4e80*/  HMMA.16816.F32 R104, R4.reuse, R20, R104 ;  /* 0x000000140468723c */ /* 0x040fe20000001868 */
[----:B------:R2:W4:Y:S07]  /*4e90*/  MUFU.EX2 R154, R3 ;  /* 0x00000003009a7308 */ /* 0x00052e0000000800 */
[C---:B------:R-:W-:Y:S01]  /*4ea0*/  HMMA.16816.F32 R100, R4.reuse, R22, R100 ;  /* 0x000000160464723c */ /* 0x040fe20000001864 */
[----:B------:R-:W5:Y:S07]  /*4eb0*/  LDSM.16.MT88.4 R20, [R204+0x5800] ;  /* 0x00580000cc14783b */ /* 0x000f6e0000004200 */
[----:B-1----:R-:W-:Y:S01]  /*4ec0*/  HMMA.16816.F32 R88, R4, R12, R88 ;  /* 0x0000000c0458723c */ /* 0x002fe20000001858 */
[----:B--2---:R-:W-:-:S04]  /*4ed0*/  FFMA.FTZ R3, R149, c[0x0][0x2d0], -R2 ;  /* 0x0000b40095037a23 */ /* 0x004fc80000010802 */
[----:B------:R1:W-:Y:S03]  /*4ee0*/  MUFU.EX2 R152, R3 ;  /* 0x0000000300987308 */ /* 0x0003e60000000800 */
[C---:B------:R-:W-:Y:S01]  /*4ef0*/  HMMA.16816.F32 R92, R4.reuse, R14, R92 ;  /* 0x0000000e045c723c */ /* 0x040fe2000000185c */
[----:B------:R-:W2:Y:S07]  /*4f00*/  LDSM.16.MT88.4 R12, [R203+0x5800] ;  /* 0x00580000cb0c783b */ /* 0x000eae0000004200 */
[----:B------:R-:W-:Y:S01]  /*4f10*/  HMMA.16816.F32 R80, R4, R8, R72 ;  /* 0x000000080450723c */ /* 0x000fe20000001848 */
[----:B-1----:R-:W-:-:S07]  /*4f20*/  FFMA.FTZ R3, R151, c[0x0][0x2d0], -R2 ;  /* 0x0000b40097037a23 */ /* 0x002fce0000010802 */
[C---:B------:R-:W-:Y:S01]  /*4f30*/  HMMA.16816.F32 R76, R4.reuse, R10, R28 ;  /* 0x0000000a044c723c */ /* 0x040fe2000000181c */
[----:B------:R-:W1:Y:S01]  /*4f40*/  LDSM.16.MT88.4 R8, [R206+0x5800] ;  /* 0x00580000ce08783b */ /* 0x000e620000004200 */
[----:B------:R4:W-:Y:S06]  /*4f50*/  MUFU.EX2 R153, R3 ;  /* 0x0000000300997308 */ /* 0x0009ec0000000800 */
[C---:B---3--:R-:W-:Y:S08]  /*4f60*/  HMMA.16816.F32 R72, R4.reuse, R16, R40 ;  /* 0x000000100448723c */ /* 0x048ff00000001828 */
[----:B------:R-:W-:Y:S01]  /*4f70*/  HMMA.16816.F32 R52, R4, R18, R32 ;  /* 0x000000120434723c */ /* 0x000fe20000001820 */
[----:B------:R-:W3:Y:S01]  /*4f80*/  LDSM.16.MT88.4 R16, [R200+0x2000] ;  /* 0x00200000c810783b */ /* 0x000ee20000004200 */
[----:B----4-:R-:W-:-:S04]  /*4f90*/  FFMA.FTZ R3, R136, c[0x0][0x2d0], -R0 ;  /* 0x0000b40088037a23 */ /* 0x010fc80000010800 */
[----:B------:R4:W-:Y:S02]  /*4fa0*/  MUFU.EX2 R151, R3 ;  /* 0x0000000300977308 */ /* 0x0009e40000000800 */
[C---:B-----5:R-:W-:Y:S08]  /*4fb0*/  HMMA.16816.F32 R44, R4.reuse, R20, R36 ;  /* 0x00000014042c723c */ /* 0x060ff00000001824 */
[----:B------:R-:W-:Y:S01]  /*4fc0*/  HMMA.16816.F32 R32, R4, R22, R24 ;  /* 0x000000160420723c */ /* 0x000fe20000001818 */
[----:B------:R-:W5:Y:S01]  /*4fd0*/  LDSM.16.MT88.4 R20, [R204+0x2000] ;  /* 0x00200000cc14783b */ /* 0x000f620000004200 */
[----:B----4-:R-:W-:-:S06]  /*4fe0*/  FFMA.FTZ R3, R138, c[0x0][0x2d0], -R0 ;  /* 0x0000b4008a037a23 */ /* 0x010fcc0000010800 */
[C---:B--2---:R-:W-:Y:S01]  /*4ff0*/  HMMA.16816.F32 R40, R4.reuse, R12, R48 ;  /* 0x0000000c0428723c */ /* 0x044fe20000001830 */
[----:B------:R2:W4:Y:S07]  /*5000*/  MUFU.EX2 R123, R3 ;  /* 0x00000003007b7308 */ /* 0x00052e0000000800 */
[C---:B------:R-:W-:Y:S01]  /*5010*/  HMMA.16816.F32 R36, R4.reuse, R14, R56 ;  /* 0x0000000e0424723c */ /* 0x040fe20000001838 */
[----:B------:R-:W3:Y:S07]  /*5020*/  LDSM.16.MT88.4 R12, [R203+0x2000] ;  /* 0x00200000cb0c783b */ /* 0x000eee0000004200 */
[----:B-1----:R-:W-:Y:S01]  /*5030*/  HMMA.16816.F32 R28, R4, R8, R60 ;  /* 0x00000008041c723c */ /* 0x002fe2000000183c */
[----:B--2---:R-:W-:-:S04]  /*5040*/  FFMA.FTZ R3, R139, c[0x0][0x2d0], -R0 ;  /* 0x0000b4008b037a23 */ /* 0x004fc80000010800 */
[----:B------:R1:W-:Y:S03]  /*5050*/  MUFU.EX2 R122, R3 ;  /* 0x00000003007a7308 */ /* 0x0003e60000000800 */
[----:B------:R-:W-:Y:S01]  /*5060*/  HMMA.16816.F32 R24, R4, R10, R64 ;  /* 0x0000000a0418723c */ /* 0x000fe20000001840 */
[----:B------:R-:W2:Y:S06]  /*5070*/  LDSM.16.MT88.4 R8, [R206+0x2000] ;  /* 0x00200000ce08783b */ /* 0x000eac0000004200 */
[----:B------:R-:W-:-:S02]  /*5080*/  F2FP.PACK_AB R4, R154, R155 ;  /* 0x0000009b9a04723e */ /* 0x000fc400000000ff */
[----:B----4-:R-:W-:Y:S02]  /*5090*/  F2FP.PACK_AB R5, R123, R151 ;  /* 0x000000977b05723e */ /* 0x010fe400000000ff */
[----:B------:R-:W-:Y:S01]  /*50a0*/  F2FP.PACK_AB R6, R153, R152 ;  /* 0x000000989906723e */ /* 0x000fe200000000ff */
[----:B-1----:R-:W-:-:S04]  /*50b0*/  FFMA.FTZ R3, R137, c[0x0][0x2d0], -R0 ;  /* 0x0000b40089037a23 */ /* 0x002fc80000010800 */
[----:B------:R-:W1:Y:S02]  /*50c0*/  MUFU.EX2 R121, R3 ;  /* 0x0000000300797308 */ /* 0x000e640000000800 */
[----:B-1----:R-:W-:Y:S01]  /*50d0*/  F2FP.PACK_AB R7, R121, R122 ;  /* 0x0000007a7907723e */ /* 0x002fe200000000ff */
[----:B------:R-:W-:Y:S02]  /*50e0*/  FFMA.FTZ R3, R162, c[0x0][0x2d0], -R2 ;  /* 0x0000b400a2037a23 */ /* 0x000fe40000010802 */
[----:B------:R-:W-:-:S03]  /*50f0*/  IMAD.MOV.U32 R162, RZ, RZ, R125 ;  /* 0x000000ffffa27224 */ /* 0x000fc600078e007d */
[----:B------:R1:W-:Y:S01]  /*5100*/  MUFU.EX2 R120, R3 ;  /* 0x0000000300787308 */ /* 0x0003e20000000800 */
[C---:B---3--:R-:W-:Y:S08]  /*5110*/  HMMA.16816.F32 R56, R4.reuse, R16, R84 ;  /* 0x000000100438723c */ /* 0x048ff00000001854 */
[----:B------:R-:W-:Y:S01]  /*5120*/  HMMA.16816.F32 R64, R4, R18, R96 ;  /* 0x000000120440723c */ /* 0x000fe20000001860 */
[----:B------:R-:W3:Y:S01]  /*5130*/  LDSM.16.MT88.4 R16, [R200+0x6000] ;  /* 0x00600000c810783b */ /* 0x000ee20000004200 */
[----:B-1----:R-:W-:-:S06]  /*5140*/  FFMA.FTZ R3, R164, c[0x0][0x2d0], -R2 ;  /* 0x0000b400a4037a23 */ /* 0x002fcc0000010802 */
[C---:B-----5:R-:W-:Y:S01]  /*5150*/  HMMA.16816.F32 R104, R4.reuse, R20, R104 ;  /* 0x000000140468723c */ /* 0x060fe20000001868 */
[----:B------:R-:W-:Y:S01]  /*5160*/  IMAD.MOV.U32 R164, RZ, RZ, R126 ;  /* 0x000000ffffa47224 */ /* 0x000fe200078e007e */
[----:B------:R1:W4:Y:S06]  /*5170*/  MUFU.EX2 R149, R3 ;  /* 0x0000000300957308 */ /* 0x00032c0000000800 */
[C---:B------:R-:W-:Y:S01]  /*5180*/  HMMA.16816.F32 R84, R4.reuse, R22, R100 ;  /* 0x000000160454723c */ /* 0x040fe20000001864 */
[----:B------:R-:W5:Y:S07]  /*5190*/  LDSM.16.MT88.4 R20, [R204+0x6000] ;  /* 0x00600000cc14783b */ /* 0x000f6e0000004200 */
[----:B------:R-:W-:Y:S01]  /*51a0*/  HMMA.16816.F32 R88, R4, R12, R88 ;  /* 0x0000000c0458723c */ /* 0x000fe20000001858 */
[----:B-1----:R-:W-:-:S02]  /*51b0*/  FFMA.FTZ R3, R165, c[0x0][0x2d0], -R2 ;  /* 0x0000b400a5037a23 */ /* 0x002fc40000010802 */
[----:B------:R-:W-:Y:S02]  /*51c0*/  IMAD.MOV.U32 R165, RZ, RZ, R127 ;  /* 0x000000ffffa57224 */ /* 0x000fe400078e007f */
[----:B------:R1:W-:Y:S03]  /*51d0*/  MUFU.EX2 R148, R3 ;  /* 0x0000000300947308 */ /* 0x0003e60000000800 */
[C---:B------:R-:W-:Y:S01]  /*51e0*/  HMMA.16816.F32 R60, R4.reuse, R14, R92 ;  /* 0x0000000e043c723c */ /* 0x040fe2000000185c */
[----:B------:R-:W4:Y:S07]  /*51f0*/  LDSM.16.MT88.4 R12, [R203+0x6000] ;  /* 0x00600000cb0c783b */ /* 0x000f2e0000004200 */
[----:B--2---:R-:W-:Y:S01]  /*5200*/  HMMA.16816.F32 R80, R4, R8, R80 ;  /* 0x000000080450723c */ /* 0x004fe20000001850 */
[----:B-1----:R-:W-:-:S07]  /*5210*/  FFMA.FTZ R3, R167, c[0x0][0x2d0], -R2 ;  /* 0x0000b400a7037a23 */ /* 0x002fce0000010802 */
[C---:B------:R-:W-:Y:S01]  /*5220*/  HMMA.16816.F32 R76, R4.reuse, R10, R76 ;  /* 0x0000000a044c723c */ /* 0x040fe2000000184c */
[----:B------:R-:W1:Y:S01]  /*5230*/  LDSM.16.MT88.4 R8, [R206+0x6000] ;  /* 0x00600000ce08783b */ /* 0x000e620000004200 */
[----:B------:R2:W-:Y:S06]  /*5240*/  MUFU.EX2 R150, R3 ;  /* 0x0000000300967308 */ /* 0x0005ec0000000800 */
[C---:B---3--:R-:W-:Y:S08]  /*5250*/  HMMA.16816.F32 R48, R4.reuse, R16, R72 ;  /* 0x000000100430723c */ /* 0x048ff00000001848 */
[----:B------:R-:W-:Y:S01]  /*5260*/  HMMA.16816.F32 R52, R4, R18, R52 ;  /* 0x000000120434723c */ /* 0x000fe20000001834 */
[----:B------:R-:W3:Y:S01]  /*5270*/  LDSM.16.MT88.4 R16, [R200+0x2800] ;  /* 0x00280000c810783b */ /* 0x000ee20000004200 */
[----:B--2---:R-:W-:-:S04]  /*5280*/  FFMA.FTZ R3, R156, c[0x0][0x2d0], -R0 ;  /* 0x0000b4009c037a23 */ /* 0x004fc80000010800 */
[----:B------:R2:W-:Y:S02]  /*5290*/  MUFU.EX2 R139, R3 ;  /* 0x00000003008b7308 */ /* 0x0005e40000000800 */
[C---:B-----5:R-:W-:Y:S08]  /*52a0*/  HMMA.16816.F32 R44, R4.reuse, R20, R44 ;  /* 0x00000014042c723c */ /* 0x060ff0000000182c */
[----:B------:R-:W-:Y:S01]  /*52b0*/  HMMA.16816.F32 R32, R4, R22, R32 ;  /* 0x000000160420723c */ /* 0x000fe20000001820 */
[----:B------:R-:W5:Y:S01]  /*52c0*/  LDSM.16.MT88.4 R20, [R204+0x2800] ;  /* 0x00280000cc14783b */ /* 0x000f620000004200 */
[----:B--2---:R-:W-:-:S06]  /*52d0*/  FFMA.FTZ R3, R157, c[0x0][0x2d0], -R0 ;  /* 0x0000b4009d037a23 */ /* 0x004fcc0000010800 */
[C---:B----4-:R-:W-:Y:S01]  /*52e0*/  HMMA.16816.F32 R40, R4.reuse, R12, R40 ;  /* 0x0000000c0428723c */ /* 0x050fe20000001828 */
        /* <DEDUP_REMOVED lines=14> */
[----:B------:R-:W-:-:S05]  /*53d0*/  FFMA.FTZ R3, R234, c[0x0][0x2d0], -R2 ;  /* 0x0000b400ea037a23 */ /* 0x000fca0000010802 */
[----:B------:R1:W-:Y:S01]  /*53e0*/  MUFU.EX2 R128, R3 ;  /* 0x0000000300807308 */ /* 0x0003e20000000800 */
[C---:B---3--:R-:W-:Y:S08]  /*53f0*/  HMMA.16816.F32 R72, R4.reuse, R16, R56 ;  /* 0x000000100448723c */ /* 0x048ff00000001838 */
[----:B------:R-:W-:Y:S01]  /*5400*/  HMMA.16816.F32 R56, R4, R18, R64 ;  /* 0x000000120438723c */ /* 0x000fe20000001840 */
[----:B------:R-:W3:Y:S01]  /*5410*/  LDSM.16.MT88.4 R16, [R200+0x6800] ;  /* 0x00680000c810783b */ /* 0x000ee20000004200 */
[----:B-1----:R-:W-:-:S06]  /*5420*/  FFMA.FTZ R3, R236, c[0x0][0x2d0], -R2 ;  /* 0x0000b400ec037a23 */ /* 0x002fcc0000010802 */
[C---:B-----5:R-:W-:Y:S01]  /*5430*/  HMMA.16816.F32 R104, R4.reuse, R20, R104 ;  /* 0x000000140468723c */ /* 0x060fe20000001868 */
[----:B------:R1:W4:Y:S07]  /*5440*/  MUFU.EX2 R137, R3 ;  /* 0x0000000300897308 */ /* 0x00032e0000000800 */
[C---:B------:R-:W-:Y:S01]  /*5450*/  HMMA.16816.F32 R100, R4.reuse, R22, R84 ;  /* 0x000000160464723c */ /* 0x040fe20000001854 */
[----:B------:R-:W5:Y:S07]  /*5460*/  LDSM.16.MT88.4 R20, [R204+0x6800] ;  /* 0x00680000cc14783b */ /* 0x000f6e0000004200 */
[----:B------:R-:W-:Y:S01]  /*5470*/  HMMA.16816.F32 R88, R4, R12, R88 ;  /* 0x0000000c0458723c */ /* 0x000fe20000001858 */
[----:B-1----:R-:W-:-:S04]  /*5480*/  FFMA.FTZ R3, R239, c[0x0][0x2d0], -R2 ;  /* 0x0000b400ef037a23 */ /* 0x002fc80000010802 */
        /* <DEDUP_REMOVED lines=14> */
[----:B----4-:R-:W-:Y:S01]  /*5570*/  HMMA.16816.F32 R44, R4, R12, R40 ;  /* 0x0000000c042c723c */ /* 0x010fe20000001828 */
[----:B--2---:R-:W-:-:S07]  /*5580*/  FFMA.FTZ R3, R189, c[0x0][0x2d0], -R0 ;  /* 0x0000b400bd037a23 */ /* 0x004fce0000010800 */
[C---:B------:R-:W-:Y:S01]  /*5590*/  HMMA.16816.F32 R40, R4.reuse, R14, R36 ;  /* 0x0000000e0428723c */ /* 0x040fe20000001824 */
[----:B------:R-:W2:Y:S01]  /*55a0*/  LDSM.16.MT88.4 R12, [R203+0x3000] ;  /* 0x00300000cb0c783b */ /* 0x000ea20000004200 */
[----:B------:R4:W5:Y:S06]  /*55b0*/  MUFU.EX2 R70, R3 ;  /* 0x0000000300467308 */ /* 0x00096c0000000800 */
[C---:B------:R-:W-:Y:S01]  /*55c0*/  HMMA.16816.F32 R48, R4.reuse, R22, R32 ;  /* 0x000000160430723c */ /* 0x040fe20000001820 */
[----:B------:R-:W2:Y:S07]  /*55d0*/  LDSM.16.MT88.4 R20, [R204+0x3000] ;  /* 0x00300000cc14783b */ /* 0x000eae0000004200 */
[----:B-1----:R-:W-:Y:S01]  /*55e0*/  HMMA.16816.F32 R32, R4, R8, R28 ;  /* 0x000000080420723c */ /* 0x002fe2000000181c */
[----:B----4-:R-:W-:-:S04]  /*55f0*/  FFMA.FTZ R3, R191, c[0x0][0x2d0], -R0 ;  /* 0x0000b400bf037a23 */ /* 0x010fc80000010800 */
[----:B------:R1:W-:Y:S03]  /*5600*/  MUFU.EX2 R55, R3 ;  /* 0x0000000300377308 */ /* 0x0003e60000000800 */
[----:B------:R-:W-:Y:S01]  /*5610*/  HMMA.16816.F32 R24, R4, R10, R24 ;  /* 0x0000000a0418723c */ /* 0x000fe20000001818 */
[----:B------:R-:W4:Y:S06]  /*5620*/  LDSM.16.MT88.4 R8, [R206+0x3000] ;  /* 0x00300000ce08783b */ /* 0x000f2c0000004200 */
[----:B------:R-:W-:-:S02]  /*5630*/  F2FP.PACK_AB R4, R137, R128 ;  /* 0x000000808904723e */ /* 0x000fc400000000ff */
[----:B-----5:R-:W-:Y:S02]  /*5640*/  F2FP.PACK_AB R5, R70, R71 ;  /* 0x000000474605723e */ /* 0x020fe400000000ff */
        /* <DEDUP_REMOVED lines=10> */
[C---:B--2---:R-:W-:Y:S01]  /*56f0*/  HMMA.16816.F32 R88, R4.reuse, R12, R88 ;  /* 0x0000000c0458723c */ /* 0x044fe20000001858 */
[----:B------:R1:W2:Y:S07]  /*5700*/  MUFU.EX2 R52, R3 ;  /* 0x0000000300347308 */ /* 0x0002ae0000000800 */
[C---:B------:R-:W-:Y:S01]  /*5710*/  HMMA.16816.F32 R56, R4.reuse, R14, R96 ;  /* 0x0000000e0438723c */ /* 0x040fe20000001860 */
[----:B------:R-:W5:Y:S07]  /*5720*/  LDSM.16.MT88.4 R12, [R203+0x7000] ;  /* 0x00700000cb0c783b */ /* 0x000f6e0000004200 */
[----:B------:R-:W-:Y:S01]  /*5730*/  HMMA.16816.F32 R80, R4, R20, R104 ;  /* 0x000000140450723c */ /* 0x000fe20000001868 */
[--C-:B-1----:R-:W-:Y:S01]  /*5740*/  FFMA.FTZ R3, R132, c[0x0][0x2d0], -R2.reuse ;  /* 0x0000b40084037a23 */ /* 0x102fe20000010802 */
[----:B--2---:R-:W-:Y:S01]  /*5750*/  F2FP.PACK_AB R132, R52, R53 ;  /* 0x000000353484723e */ /* 0x004fe200000000ff */
[----:B------:R-:W-:-:S05]  /*5760*/  FFMA.FTZ R2, R242, c[0x0][0x2d0], -R2 ;  /* 0x0000b400f2027a23 */ /* 0x000fca0000010802 */
[C---:B------:R-:W-:Y:S01]  /*5770*/  HMMA.16816.F32 R36, R4.reuse, R22, R100 ;  /* 0x000000160424723c */ /* 0x040fe20000001864 */
[----:B------:R-:W1:Y:S04]  /*5780*/  LDSM.16.MT88.4 R20, [R204+0x7000] ;  /* 0x00700000cc14783b */ /* 0x000e680000004200 */
[----:B------:R-:W-:Y:S03]  /*5790*/  LDSM.16.MT88.4 R100, [R206+0x3800] ;  /* 0x00380000ce64783b */ /* 0x000fe60000004200 */
[C---:B----4-:R-:W-:Y:S01]  /*57a0*/  HMMA.16816.F32 R96, R4.reuse, R8, R92 ;  /* 0x000000080460723c */ /* 0x050fe2000000185c */
[----:B------:R-:W-:Y:S07]  /*57b0*/  LDSM.16.MT88.4 R92, [R203+0x3800] ;  /* 0x00380000cb5c783b */ /* 0x000fee0000004200 */
[C---:B---3--:R-:W-:Y:S01]  /*57c0*/  HMMA.16816.F32 R64, R4.reuse, R18, R64 ;  /* 0x000000120440723c */ /* 0x048fe20000001840 */
[----:B------:R2:W-:Y:S07]  /*57d0*/  MUFU.EX2 R18, R2 ;  /* 0x0000000200127308 */ /* 0x0005ee0000000800 */
[C---:B------:R-:W-:Y:S01]  /*57e0*/  HMMA.16816.F32 R112, R4.reuse, R16, R76 ;  /* 0x000000100470723c */ /* 0x040fe2000000184c */
[----:B------:R-:W3:Y:S01]  /*57f0*/  MUFU.EX2 R19, R3 ;  /* 0x0000000300137308 */ /* 0x000ee20000000800 */
[----:B------:R-:W-:Y:S06]  /*5800*/  LDSM.16.MT88.4 R76, [R200+0x3800] ;  /* 0x00380000c84c783b */ /* 0x000fec0000004200 */
[----:B-----5:R-:W-:Y:S01]  /*5810*/  HMMA.16816.F32 R44, R4, R12, R44 ;  /* 0x0000000c042c723c */ /* 0x020fe2000000182c */
[----:B--2---:R-:W-:-:S04]  /*5820*/  FFMA.FTZ R2, R241, c[0x0][0x2d0], -R0 ;  /* 0x0000b400f1027a23 */ /* 0x004fc80000010800 */
[----:B------:R2:W-:Y:S03]  /*5830*/  MUFU.EX2 R17, R2 ;  /* 0x0000000200117308 */ /* 0x0005e60000000800 */
[----:B------:R-:W-:Y:S01]  /*5840*/  HMMA.16816.F32 R104, R4, R10, R84 ;  /* 0x0000000a0468723c */ /* 0x000fe20000001854 */
[----:B------:R-:W4:Y:S01]  /*5850*/  LDSM.16.MT88.4 R8, [R206+0x7000] ;  /* 0x00700000ce08783b */ /* 0x000f220000004200 */
[----:B---3--:R-:W-:-:S03]  /*5860*/  F2FP.PACK_AB R134, R18, R19 ;  /* 0x000000131286723e */ /* 0x008fc600000000ff */
[----:B------:R-:W3:Y:S03]  /*5870*/  LDSM.16.MT88.4 R84, [R204+0x3800] ;  /* 0x00380000cc54783b */ /* 0x000ee60000004200 */
[----:B-1----:R-:W-:Y:S01]  /*5880*/  HMMA.16816.F32 R60, R4, R20, R60 ;  /* 0x00000014043c723c */ /* 0x002fe2000000183c */
[----:B--2---:R-:W-:-:S07]  /*5890*/  FFMA.FTZ R2, R244, c[0x0][0x2d0], -R0 ;  /* 0x0000b400f4027a23 */ /* 0x004fce0000010800 */
[C---:B------:R-:W-:Y:S01]  /*58a0*/  HMMA.16816.F32 R48, R4.reuse, R22, R48 ;  /* 0x000000160430723c */ /* 0x040fe20000001830 */
[----:B------:R1:W2:Y:S07]  /*58b0*/  MUFU.EX2 R16, R2 ;  /* 0x0000000200107308 */ /* 0x0002ae0000000800 */
[----:B------:R-:W-:Y:S01]  /*58c0*/  HMMA.16816.F32 R40, R4, R14, R40 ;  /* 0x0000000e0428723c */ /* 0x000fe20000001828 */
[--C-:B-1----:R-:W-:Y:S01]  /*58d0*/  FFMA.FTZ R2, R243, c[0x0][0x2d0], -R0.reuse ;  /* 0x0000b400f3027a23 */ /* 0x102fe20000010800 */
[----:B--2---:R-:W-:Y:S01]  /*58e0*/  F2FP.PACK_AB R133, R16, R17 ;  /* 0x000000111085723e */ /* 0x004fe200000000ff */
[----:B------:R-:W-:-:S02]  /*58f0*/  FFMA.FTZ R0, R248, c[0x0][0x2d0], -R0 ;  /* 0x0000b400f8007a23 */ /* 0x000fc40000010800 */
[----:B------:R1:W-:Y:S03]  /*5900*/  MUFU.EX2 R13, R2 ;  /* 0x00000002000d7308 */ /* 0x0003e60000000800 */
[C---:B----4-:R-:W-:Y:S05]  /*5910*/  HMMA.16816.F32 R32, R4.reuse, R8, R32 ;  /* 0x000000080420723c */ /* 0x050fea0000001820 */
[----:B------:R2:W4:Y:S03]  /*5920*/  MUFU.EX2 R12, R0 ;  /* 0x00000000000c7308 */ /* 0x0005260000000800 */
[----:B------:R-:W-:Y:S01]  /*5930*/  HMMA.16816.F32 R24, R4, R10, R24 ;  /* 0x0000000a0418723c */ /* 0x000fe20000001818 */
[----:B------:R-:W-:Y:S01]  /*5940*/  LDSM.16.MT88.4 R8, [R206+0x7800] ;  /* 0x00780000ce08783b */ /* 0x000fe20000004200 */
[----:B-1----:R-:W-:-:S05]  /*5950*/  FADD.FTZ R2, R117, R116 ;  /* 0x0000007475027221 */ /* 0x002fca0000010000 */
[----:B------:R-:W-:Y:S02]  /*5960*/  IMAD.MOV.U32 R5, RZ, RZ, c[0x0][0x168] ;  /* 0x00005a00ff057624 */ /* 0x000fe400078e00ff */
[----:B------:R-:W-:Y:S02]  /*5970*/  FADD.FTZ R3, R110, R2 ;  /* 0x000000026e037221 */ /* 0x000fe40000010000 */
[----:B--2---:R-:W-:Y:S01]  /*5980*/  FADD.FTZ R0, R109, R108 ;  /* 0x0000006c6d007221 */ /* 0x004fe20000010000 */
[----:B----4-:R-:W-:-:S03]  /*5990*/  F2FP.PACK_AB R135, R12, R13 ;  /* 0x0000000d0c87723e */ /* 0x010fc600000000ff */
[----:B------:R-:W-:Y:S02]  /*59a0*/  FADD.FTZ R2, R111, R0 ;  /* 0x000000006f027221 */ /* 0x000fe40000010000 */
[----:B------:R-:W-:Y:S01]  /*59b0*/  FADD.FTZ R0, R118, R3 ;  /* 0x0000000376007221 */ /* 0x000fe20000010000 */
[----:B------:R-:W1:Y:S01]  /*59c0*/  LDSM.16.MT88.4 R108, [R200+0x7800] ;  /* 0x00780000c86c783b */ /* 0x000e620000004200 */
[----:B------:R-:W-:Y:S01]  /*59d0*/  FADD.FTZ R2, R119, R2 ;  /* 0x0000000277027221 */ /* 0x000fe20000010000 */
[----:B------:R-:W-:Y:S01]  /*59e0*/  HMMA.16816.F32 R96, R132, R100, R96 ;  /* 0x000000648460723c */ /* 0x000fe20000001860 */
[----:B------:R-:W-:Y:S01]  /*59f0*/  FADD.FTZ R0, R251, R0 ;  /* 0x00000000fb007221 */ /* 0x000fe20000010000 */
[----:B------:R-:W2:Y:S01]  /*5a00*/  LDSM.16.MT88.4 R116, [R204+0x7800] ;  /* 0x00780000cc74783b */ /* 0x000ea20000004200 */
[----:B------:R-:W-:Y:S02]  /*5a10*/  FADD.FTZ R2, R247, R2 ;  /* 0x00000002f7027221 */ /* 0x000fe40000010000 */
[----:B------:R-:W-:-:S02]  /*5a20*/  FADD.FTZ R0, R252, R0 ;  /* 0x00000000fc007221 */ /* 0x000fc40000010000 */
[----:B------:R-:W-:Y:S01]  /*5a30*/  FADD.FTZ R2, R245, R2 ;  /* 0x00000002f5027221 */ /* 0x000fe20000010000 */
[C---:B------:R-:W-:Y:S01]  /*5a40*/  HMMA.16816.F32 R100, R132.reuse, R102, R104 ;  /* 0x000000668464723c */ /* 0x040fe20000001868 */
[----:B------:R-:W-:Y:S02]  /*5a50*/  FADD.FTZ R0, R250, R0 ;  /* 0x00000000fa007221 */ /* 0x000fe40000010000 */
[----:B------:R-:W-:Y:S02]  /*5a60*/  FADD.FTZ R2, R246, R2 ;  /* 0x00000002f6027221 */ /* 0x000fe40000010000 */
[----:B------:R-:W-:Y:S02]  /*5a70*/  FADD.FTZ R0, R124, R0 ;  /* 0x000000007c007221 */ /* 0x000fe40000010000 */
[----:B------:R-:W-:Y:S01]  /*5a80*/  FADD.FTZ R2, R249, R2 ;  /* 0x00000002f9027221 */ /* 0x000fe20000010000 */
[----:B------:R-:W4:Y:S01]  /*5a90*/  LDSM.16.MT88.4 R124, [R203+0x7800] ;  /* 0x00780000cb7c783b */ /* 0x000f220000004200 */
[----:B------:R-:W-:Y:S01]  /*5aa0*/  FADD.FTZ R0, R238, R0 ;  /* 0x00000000ee007221 */ /* 0x000fe20000010000 */
[----:B------:R-:W-:Y:S01]  /*5ab0*/  HMMA.16816.F32 R72, R132, R76, R72 ;  /* 0x0000004c8448723c */ /* 0x000fe20000001848 */
[----:B------:R-:W-:-:S02]  /*5ac0*/  FADD.FTZ R2, R232, R2 ;  /* 0x00000002e8027221 */ /* 0x000fc40000010000 */
[----:B------:R-:W-:Y:S02]  /*5ad0*/  FADD.FTZ R0, R235, R0 ;  /* 0x00000000eb007221 */ /* 0x000fe40000010000 */
[----:B------:R-:W-:Y:S02]  /*5ae0*/  FADD.FTZ R2, R231, R2 ;  /* 0x00000002e7027221 */ /* 0x000fe40000010000 */
[----:B------:R-:W-:Y:S01]  /*5af0*/  FADD.FTZ R0, R233, R0 ;  /* 0x00000000e9007221 */ /* 0x000fe20000010000 */
[----:B---3--:R-:W-:Y:S01]  /*5b00*/  HMMA.16816.F32 R80, R132, R84, R80 ;  /* 0x000000548450723c */ /* 0x008fe20000001850 */
[----:B------:R-:W-:Y:S01]  /*5b10*/  FADD.FTZ R2, R230, R2 ;  /* 0x00000002e6027221 */ /* 0x000fe20000010000 */
[----:B------:R-:W-:Y:S01]  /*5b20*/  IADD3 R230, R164, -0x2, RZ ;  /* 0xfffffffea4e67810 */ /* 0x000fe20007ffe0ff */
        /* <DEDUP_REMOVED lines=8> */
[----:B-1----:R-:W-:Y:S01]  /*5bb0*/  HMMA.16816.F32 R104, R132, R108, R112 ;  /* 0x0000006c8468723c */ /* 0x002fe20000001870 */
[----:B------:R-:W-:-:S02]  /*5bc0*/  FADD.FTZ R2, R161, R2 ;  /* 0x00000002a1027221 */ /* 0x000fc40000010000 */
[----:B------:R-:W-:Y:S02]  /*5bd0*/  FADD.FTZ R0, R181, R0 ;  /* 0x00000000b5007221 */ /* 0x000fe40000010000 */
[----:B------:R-:W-:Y:S02]  /*5be0*/  FADD.FTZ R2, R160, R2 ;  /* 0x00000002a0027221 */ /* 0x000fe40000010000 */
[----:B------:R-:W-:Y:S01]  /*5bf0*/  FADD.FTZ R0, R155, R0 ;  /* 0x000000009b007221 */ /* 0x000fe20000010000 */
[----:B--2---:R-:W-:Y:S01]  /*5c00*/  HMMA.16816.F32 R112, R132, R116, R60 ;  /* 0x000000748470723c */ /* 0x004fe2000000183c */
[----:B------:R-:W-:Y:S02]  /*5c10*/  FADD.FTZ R2, R151, R2 ;  /* 0x0000000297027221 */ /* 0x000fe40000010000 */
        /* <DEDUP_REMOVED lines=8> */
[----:B------:R-:W-:Y:S01]  /*5ca0*/  HMMA.16816.F32 R84, R132, R86, R36 ;  /* 0x000000568454723c */ /* 0x000fe20000001824 */
[----:B------:R-:W-:-:S02]  /*5cb0*/  FADD.FTZ R3, R139, R2 ;  /* 0x000000028b037221 */ /* 0x000fc40000010000 */
[----:B------:R-:W-:Y:S02]  /*5cc0*/  FADD.FTZ R4, R149, R0 ;  /* 0x0000000095047221 */ /* 0x000fe40000010000 */
[----:B------:R-:W-:-:S03]  /*5cd0*/  @P3 IMAD.HI.U32 R2, R165, c[0x0][0x2c8], RZ ;  /* 0x0000b200a5023a27 */ /* 0x000fc600078e00ff */
[C---:B----4-:R-:W-:Y:S01]  /*5ce0*/  HMMA.16816.F32 R120, R132.reuse, R124, R44 ;  /* 0x0000007c8478723c */ /* 0x050fe2000000182c */
[----:B------:R-:W-:Y:S02]  /*5cf0*/  FADD.FTZ R3, R131, R3 ;  /* 0x0000000383037221 */ /* 0x000fe40000010000 */
[----:B------:R-:W-:Y:S02]  /*5d00*/  FADD.FTZ R4, R148, R4 ;  /* 0x0000000494047221 */ /* 0x000fe40000010000 */
[----:B------:R-:W-:Y:S01]  /*5d10*/  IMAD.MOV.U32 R0, RZ, RZ, R165 ;  /* 0x000000ffff007224 */ /* 0x000fe200078e00a5 */
[----:B------:R-:W-:Y:S01]  /*5d20*/  @P3 SHF.R.U32.HI R0, RZ, c[0x0][0x2cc], R2 ;  /* 0x0000b300ff003a19 */ /* 0x000fe20000011602 */
[----:B------:R-:W-:Y:S01]  /*5d30*/  FADD.FTZ R3, R130, R3 ;  /* 0x0000000382037221 */ /* 0x000fe20000010000 */
[----:B------:R-:W-:Y:S01]  /*5d40*/  HMMA.16816.F32 R92, R132, R94, R56 ;  /* 0x0000005e845c723c */ /* 0x000fe20000001838 */
[----:B------:R-:W-:Y:S01]  /*5d50*/  FADD.FTZ R2, R150, R4 ;  /* 0x0000000496027221 */ /* 0x000fe20000010000 */
[----:B------:R-:W-:Y:S01]  /*5d60*/  IADD3 R0, R0, c[0x0][0x1d0], -R5 ;  /* 0x0000740000007a10 */ /* 0x000fe20007ffe805 */
[----:B------:R-:W-:-:S02]  /*5d70*/  FADD.FTZ R3, R129, R3 ;  /* 0x0000000381037221 */ /* 0x000fc40000010000 */
[----:B------:R-:W-:Y:S02]  /*5d80*/  FADD.FTZ R4, R128, R2 ;  /* 0x0000000280047221 */ /* 0x000fe40000010000 */
[----:B------:R-:W-:Y:S01]  /*5d90*/  FADD.FTZ R2, R71, R3 ;  /* 0x0000000347027221 */ /* 0x000fe20000010000 */
[C---:B------:R-:W-:Y:S01]  /*5da0*/  HMMA.16816.F32 R108, R132.reuse, R110, R64 ;  /* 0x0000006e846c723c */ /* 0x040fe20000001840 */
[----:B------:R-:W-:Y:S01]  /*5db0*/  FADD.FTZ R3, R137, R4 ;  /* 0x0000000489037221 */ /* 0x000fe20000010000 */
[----:B------:R-:W-:Y:S01]  /*5dc0*/  SHF.R.S32.HI R4, RZ, 0x1f, R0 ;  /* 0x0000001fff047819 */ /* 0x000fe20000011400 */
[----:B------:R-:W-:Y:S02]  /*5dd0*/  FADD.FTZ R2, R70, R2 ;  /* 0x0000000246027221 */ /* 0x000fe40000010000 */
[----:B------:R-:W-:Y:S01]  /*5de0*/  FADD.FTZ R3, R136, R3 ;  /* 0x0000000388037221 */ /* 0x000fe20000010000 */
[----:B------:R-:W-:Y:S01]  /*5df0*/  LEA.HI R4, R4, R0, RZ, 0x7 ;  /* 0x0000000004047211 */ /* 0x000fe200078f38ff */
[----:B------:R-:W-:Y:S01]  /*5e00*/  FADD.FTZ R0, R55, R2 ;  /* 0x0000000237007221 */ /* 0x000fe20000010000 */
[----:B------:R-:W-:Y:S01]  /*5e10*/  HMMA.16816.F32 R116, R132, R118, R48 ;  /* 0x000000768474723c */ /* 0x000fe20000001830 */
[----:B------:R-:W-:Y:S01]  /*5e20*/  FADD.FTZ R2, R138, R3 ;  /* 0x000000038a027221 */ /* 0x000fe20000010000 */
[----:B------:R-:W-:Y:S01]  /*5e30*/  SHF.R.S32.HI R3, RZ, 0x7, R4 ;  /* 0x00000007ff037819 */ /* 0x000fe20000011404 */
[----:B------:R-:W-:-:S02]  /*5e40*/  FADD.FTZ R0, R54, R0 ;  /* 0x0000000036007221 */ /* 0x000fc40000010000 */
[----:B------:R-:W-:Y:S01]  /*5e50*/  FADD.FTZ R2, R53, R2 ;  /* 0x0000000235027221 */ /* 0x000fe20000010000 */
[----:B------:R-:W-:Y:S01]  /*5e60*/  IMNMX R3, R162, R3, !PT ;  /* 0x00000003a2037217 */ /* 0x000fe20007800200 */
[----:B------:R-:W-:Y:S01]  /*5e70*/  FADD.FTZ R0, R17, R0 ;  /* 0x0000000011007221 */ /* 0x000fe20000010000 */
[C---:B------:R-:W-:Y:S01]  /*5e80*/  HMMA.16816.F32 R124, R132.reuse, R126, R40 ;  /* 0x0000007e847c723c */ /* 0x040fe20000001828 */
[----:B------:R-:W-:Y:S01]  /*5e90*/  FADD.FTZ R2, R52, R2 ;  /* 0x0000000234027221 */ /* 0x000fe20000010000 */
[----:B------:R-:W-:Y:S01]  /*5ea0*/  ISETP.GE.AND P0, PT, R230, R3, PT ;  /* 0x00000003e600720c */ /* 0x000fe20003f06270 */
[----:B------:R-:W-:Y:S01]  /*5eb0*/  FADD.FTZ R0, R16, R0 ;  /* 0x0000000010007221 */ /* 0x000fe20000010000 */
[----:B------:R1:W-:Y:S01]  /*5ec0*/  STL [R1+0x4], R3 ;  /* 0x0000040301007387 */ /* 0x0003e20000100800 */
[----:B------:R-:W-:Y:S02]  /*5ed0*/  FADD.FTZ R2, R19, R2 ;  /* 0x0000000213027221 */ /* 0x000fe40000010000 */
[----:B------:R-:W-:Y:S01]  /*5ee0*/  FADD.FTZ R0, R13, R0 ;  /* 0x000000000d007221 */ /* 0x000fe20000010000 */
[----:B------:R-:W-:Y:S01]  /*5ef0*/  HMMA.16816.F32 R128, R132, R8, R32 ;  /* 0x000000088480723c */ /* 0x000fe20000001820 */
[----:B------:R-:W-:-:S02]  /*5f00*/  FADD.FTZ R2, R18, R2 ;  /* 0x0000000212027221 */ /* 0x000fc40000010000 */
[----:B------:R-:W-:-:S05]  /*5f10*/  FADD.FTZ R0, R12, R0 ;  /* 0x000000000c007221 */ /* 0x000fca0000010000 */
[----:B------:R1:W-:Y:S01]  /*5f20*/  STL [R1+0x10], R0 ;  /* 0x0000100001007387 */ /* 0x0003e20000100800 */
[----:B------:R-:W-:Y:S03]  /*5f30*/  HMMA.16816.F32 R132, R132, R10, R24 ;  /* 0x0000000a8484723c */ /* 0x000fe60000001818 */
[----:B------:R1:W-:Y:S01]  /*5f40*/  STL [R1+0xc], R2 ;  /* 0x00000c0201007387 */ /* 0x0003e20000100800 */
[----:B------:R-:W-:Y:S09]  /*5f50*/  @!P0 BRA `(.L_x_70) ;  /* 0x000048c000008947 */ /* 0x000ff20003800000 */
[----:B------:R-:W-:Y:S02]  /*5f60*/  MOV R70, R68 ;  /* 0x0000004400467202 */ /* 0x000fe40000000f00 */
[----:B-1----:R-:W-:Y:S02]  /*5f70*/  MOV R3, R69 ;  /* 0x0000004500037202 */ /* 0x002fe40000000f00 */
[----:B------:R-:W-:-:S07]  /*5f80*/  MOV R229, R230 ;  /* 0x000000e600e57202 */ /* 0x000fce0000000f00 */
.L_x_71:
[----:B------:R-:W2:Y:S01]  /*5f90*/  LDL R230, [R1+0x8] ;  /* 0x0000080001e67983 */ /* 0x000ea20000100800 */
[----:B------:R-:W-:Y:S04]  /*5fa0*/  DEPBAR.LE SB0, 0x0 ;  /* 0x000080000000791a */ /* 0x000fe80000000000 */
[----:B------:R-:W3:Y:S01]  /*5fb0*/  LDL.64 R182, [R1+0x20] ;  /* 0x0000200001b67983 */ /* 0x000ee20000100a00 */
[----:B------:R-:W-:Y:S05]  /*5fc0*/  WARPSYNC 0xffffffff ;  /* 0xffffffff00007948 */ /* 0x000fea0003800000 */
[----:B------:R-:W4:Y:S04]  /*5fd0*/  LDL R180, [R1+0x2c] ;  /* 0x00002c0001b47983 */ /* 0x000f280000100800 */
[----:B------:R-:W-:Y:S08]  /*5fe0*/  BAR.SYNC.DEFER_BLOCKING 0x0 ;  /* 0x0000000000007b1d */ /* 0x000ff00000010000 */
[----:B------:R-:W1:Y:S08]  /*5ff0*/  LDSM.16.M88.4 R8, [R201] ;  /* 0x00000000c908783b */ /* 0x000e700000000200 */
[----:B------:R-:W5:Y:S08]  /*6000*/  LDSM.16.M88.4 R16, [R201+0x800] ;  /* 0x00080000c910783b */ /* 0x000f700000000200 */
[----:B------:R-:W5:Y:S08]  /*6010*/  LDSM.16.M88.4 R24, [R201+0x1000] ;  /* 0x00100000c918783b */ /* 0x000f700000000200 */
[----:B------:R-:W5:Y:S08]  /*6020*/  LDSM.16.M88.4 R32, [R201+0x1800] ;  /* 0x00180000c920783b */ /* 0x000f700000000200 */
[----:B------:R-:W5:Y:S01]  /*6030*/  LDSM.16.M88.4 R40, [R201+0x2000] ;  /* 0x00200000c928783b */ /* 0x000f620000000200 */
[C---:B-1----:R-:W-:Y:S07]  /*6040*/  HMMA.16816.F32 R4, R140.reuse, R8, RZ ;  /* 0x000000088c04723c */ /* 0x042fee00000018ff */
[----:B------:R-:W1:Y:S01]  /*6050*/  LDSM.16.M88.4 R48, [R201+0x2800] ;  /* 0x00280000c930783b */ /* 0x000e620000000200 */
[C---:B------:R-:W-:Y:S07]  /*6060*/  HMMA.16816.F32 R8, R140.reuse, R10, RZ ;  /* 0x0000000a8c08723c */ /* 0x040fee00000018ff */
[----:B------:R-:W1:Y:S01]  /*6070*/  LDSM.16.M88.4 R56, [R201+0x3000] ;  /* 0x00300000c938783b */ /* 0x000e620000000200 */
[C---:B-----5:R-:W-:Y:S07]  /*6080*/  HMMA.16816.F32 R12, R140.reuse, R16, RZ ;  /* 0x000000108c0c723c */ /* 0x060fee00000018ff */
[----:B------:R-:W5:Y:S01]  /*6090*/  LDSM.16.M88.4 R64, [R201+0x3800] ;  /* 0x00380000c940783b */ /* 0x000f620000000200 */
[C---:B------:R-:W-:Y:S07]  /*60a0*/  HMMA.16816.F32 R16, R140.reuse, R18, RZ ;  /* 0x000000128c10723c */ /* 0x040fee00000018ff */
[----:B------:R-:W1:Y:S01]  /*60b0*/  LDSM.16.M88.4 R136, [R207] ;  /* 0x00000000cf88783b */ /* 0x000e620000000200 */
[C---:B------:R-:W-:Y:S07]  /*60c0*/  HMMA.16816.F32 R20, R140.reuse, R24, RZ ;  /* 0x000000188c14723c */ /* 0x040fee00000018ff */
[----:B------:R-:W1:Y:S01]  /*60d0*/  LDSM.16.M88.4 R148, [R222] ;  /* 0x00000000de94783b */ /* 0x000e620000000200 */
[C---:B------:R-:W-:Y:S07]  /*60e0*/  HMMA.16816.F32 R24, R140.reuse, R26, RZ ;  /* 0x0000001a8c18723c */ /* 0x040fee00000018ff */
[----:B------:R-:W-:Y:S01]  /*60f0*/  LDSM.16.M88.4 R152, [R219] ;  /* 0x00000000db98783b */ /* 0x000fe20000000200 */
[C---:B------:R-:W-:Y:S07]  /*6100*/  HMMA.16816.F32 R28, R140.reuse, R32, RZ ;  /* 0x000000208c1c723c */ /* 0x040fee00000018ff */
[----:B------:R-:W-:Y:S01]  /*6110*/  LDSM.16.M88.4 R156, [R218] ;  /* 0x00000000da9c783b */ /* 0x000fe20000000200 */
[C---:B------:R-:W-:Y:S07]  /*6120*/  HMMA.16816.F32 R32, R140.reuse, R34, RZ ;  /* 0x000000228c20723c */ /* 0x040fee00000018ff */
[----:B------:R-:W-:Y:S01]  /*6130*/  LDSM.16.M88.4 R160, [R217] ;  /* 0x00000000d9a0783b */ /* 0x000fe20000000200 */
[C---:B------:R-:W-:Y:S07]  /*6140*/  HMMA.16816.F32 R36, R140.reuse, R40, RZ ;  /* 0x000000288c24723c */ /* 0x040fee00000018ff */
[----:B------:R-:W-:Y:S01]  /*6150*/  LDSM.16.M88.4 R164, [R216] ;  /* 0x00000000d8a4783b */ /* 0x000fe20000000200 */
[C---:B------:R-:W-:Y:S07]  /*6160*/  HMMA.16816.F32 R40, R140.reuse, R42, RZ ;  /* 0x0000002a8c28723c */ /* 0x040fee00000018ff */
[----:B------:R-:W4:Y:S04]  /*6170*/  LDL R232, [R1] ;  /* 0x0000000001e87983 */ /* 0x000f280000100800 */
[----:B------:R-:W4:Y:S01]  /*6180*/  LDL R231, [R1+0x30] ;  /* 0x0000300001e77983 */ /* 0x000f220000100800 */
[C---:B-1----:R-:W-:Y:S08]  /*6190*/  HMMA.16816.F32 R44, R140.reuse, R48, RZ ;  /* 0x000000308c2c723c */ /* 0x042ff000000018ff */
[C---:B------:R-:W-:Y:S08]  /*61a0*/  HMMA.16816.F32 R48, R140.reuse, R50, RZ ;  /* 0x000000328c30723c */ /* 0x040ff000000018ff */
[C---:B------:R-:W-:Y:S08]  /*61b0*/  HMMA.16816.F32 R52, R140.reuse, R56, RZ ;  /* 0x000000388c34723c */ /* 0x040ff000000018ff */
[C---:B------:R-:W-:Y:S08]  /*61c0*/  HMMA.16816.F32 R56, R140.reuse, R58, RZ ;  /* 0x0000003a8c38723c */ /* 0x040ff000000018ff */
[C---:B-----5:R-:W-:Y:S08]  /*61d0*/  HMMA.16816.F32 R60, R140.reuse, R64, RZ ;  /* 0x000000408c3c723c */ /* 0x060ff000000018ff */
[----:B------:R-:W-:Y:S08]  /*61e0*/  HMMA.16816.F32 R64, R140, R66, RZ ;  /* 0x000000428c40723c */ /* 0x000ff000000018ff */
[C---:B------:R-:W-:Y:S08]  /*61f0*/  HMMA.16816.F32 R4, R144.reuse, R136, R4 ;  /* 0x000000889004723c */ /* 0x040ff00000001804 */
[C---:B------:R-:W-:Y:S01]  /*6200*/  HMMA.16816.F32 R8, R144.reuse, R138, R8 ;  /* 0x0000008a9008723c */ /* 0x040fe20000001808 */
[----:B------:R-:W1:Y:S07]  /*6210*/  LDSM.16.M88.4 R136, [R221] ;  /* 0x00000000dd88783b */ /* 0x000e6e0000000200 */
[C---:B------:R-:W-:Y:S08]  /*6220*/  HMMA.16816.F32 R12, R144.reuse, R148, R12 ;  /* 0x00000094900c723c */ /* 0x040ff0000000180c */
[C---:B------:R-:W-:Y:S01]  /*6230*/  HMMA.16816.F32 R16, R144.reuse, R150, R16 ;  /* 0x000000969010723c */ /* 0x040fe20000001810 */
[----:B------:R-:W5:Y:S07]  /*6240*/  LDSM.16.M88.4 R148, [R220] ;  /* 0x00000000dc94783b */ /* 0x000f6e0000000200 */
[C---:B-1----:R-:W-:Y:S08]  /*6250*/  HMMA.16816.F32 R20, R144.reuse, R136, R20 ;  /* 0x000000889014723c */ /* 0x042ff00000001814 */
[C---:B------:R-:W-:Y:S08]  /*6260*/  HMMA.16816.F32 R24, R144.reuse, R138, R24 ;  /* 0x0000008a9018723c */ /* 0x040ff00000001818 */
[C---:B-----5:R-:W-:Y:S08]  /*6270*/  HMMA.16816.F32 R28, R144.reuse, R148, R28 ;  /* 0x00000094901c723c */ /* 0x060ff0000000181c */
[C---:B------:R-:W-:Y:S08]  /*6280*/  HMMA.16816.F32 R32, R144.reuse, R150, R32 ;  /* 0x000000969020723c */ /* 0x040ff00000001820 */
[C---:B------:R-:W-:Y:S08]  /*6290*/  HMMA.16816.F32 R36, R144.reuse, R152, R36 ;  /* 0x000000989024723c */ /* 0x040ff00000001824 */
[C---:B------:R-:W-:Y:S03]  /*62a0*/  HMMA.16816.F32 R40, R144.reuse, R154, R40 ;  /* 0x0000009a9028723c */ /* 0x040fe60000001828 */
[----:B--2---:R-:W-:Y:S05]  /*62b0*/  ISETP.GT.AND P4, PT, R230, R229, PT ;  /* 0x000000e5e600720c */ /* 0x004fea0003f84270 */
[C---:B------:R-:W-:Y:S08]  /*62c0*/  HMMA.16816.F32 R44, R144.reuse, R156, R44 ;  /* 0x0000009c902c723c */ /* 0x040ff0000000182c */
[C---:B------:R-:W-:Y:S01]  /*62d0*/  HMMA.16816.F32 R48, R144.reuse, R158, R48 ;  /* 0x0000009e9030723c */ /* 0x040fe20000001830 */
[----:B------:R-:W-:Y:S03]  /*62e0*/  @!P4 IMAD.MOV.U32 R188, RZ, RZ, c[0x0][0x208] ;  /* 0x00008200ffbcc624 */ /* 0x000fe600078e00ff */
[----:B------:R-:W-:Y:S01]  /*62f0*/  @!P4 SHF.R.S32.HI R0, RZ, 0x1f, R229 ;  /* 0x0000001fff00c819 */ /* 0x000fe200000114e5 */
[C---:B------:R-:W-:Y:S03]  /*6300*/  @!P4 IMAD.WIDE.U32 R68, R229.reuse, c[0x0][0x208], RZ ;  /* 0x00008200e544ca25 */ /* 0x040fe600078e00ff */
[C---:B------:R-:W-:Y:S04]  /*6310*/  HMMA.16816.F32 R52, R144.reuse, R160, R52 ;  /* 0x000000a09034723c */ /* 0x040fe80000001834 */
[----:B------:R-:W-:Y:S01]  /*6320*/  @!P4 IMAD R0, R0, c[0x0][0x208], RZ ;  /* 0x000082000000ca24 */ /* 0x000fe200078e02ff */
[----:B------:R-:W-:Y:S03]  /*6330*/  @!P4 SHF.L.U32 R2, R68, 0x7, RZ ;  /* 0x000000074402c819 */ /* 0x000fe600000006ff */
[C---:B------:R-:W-:Y:S04]  /*6340*/  HMMA.16816.F32 R56, R144.reuse, R162, R56 ;  /* 0x000000a29038723c */ /* 0x040fe80000001838 */
[----:B------:R-:W-:Y:S04]  /*6350*/  @!P4 IMAD R0, R229, c[0x0][0x20c], R0 ;  /* 0x00008300e500ca24 */ /* 0x000fe800078e0200 */
[C---:B------:R-:W-:Y:S04]  /*6360*/  HMMA.16816.F32 R60, R144.reuse, R164, R60 ;  /* 0x000000a4903c723c */ /* 0x040fe8000000183c */
[----:B------:R-:W-:Y:S01]  /*6370*/  @!P4 IMAD.IADD R71, R69, 0x1, R0 ;  /* 0x000000014547c824 */ /* 0x000fe200078e0200 */
[----:B---3--:R-:W-:Y:S03]  /*6380*/  @!P4 IADD3 R0, P1, R2, R182, RZ ;  /* 0x000000b60200c210 */ /* 0x008fe60007f3e0ff */
[----:B------:R-:W-:Y:S04]  /*6390*/  HMMA.16816.F32 R64, R144, R166, R64 ;  /* 0x000000a69040723c */ /* 0x000fe80000001840 */
[----:B------:R-:W-:Y:S02]  /*63a0*/  @!P4 SHF.L.U64.HI R71, R68, 0x7, R71 ;  /* 0x000000074447c819 */ /* 0x000fe40000010247 */
[C---:B------:R-:W-:Y:S02]  /*63b0*/  @!P4 LEA R68, P0, R0.reuse, c[0x0][0x1f8], 0x1 ;  /* 0x00007e000044ca11 */ /* 0x040fe400078008ff */
[C---:B----4-:R-:W-:Y:S04]  /*63c0*/  @!P4 IADD3.X R69, R71.reuse, R180, RZ, P1, !PT ;  /* 0x000000b44745c210 */ /* 0x050fe80000ffe4ff */
[----:B------:R-:W-:Y:S02]  /*63d0*/  @!P4 LEA.HI.X R69, R0, c[0x0][0x1fc], R69, 0x1, P0 ;  /* 0x00007f000045ca11 */ /* 0x000fe400000f0c45 */
[----:B------:R-:W-:Y:S02]  /*63e0*/  @!P4 IADD3 R2, P2, P1, R2, 0x40, R182 ;  /* 0x000000400202c810 */ /* 0x000fe4000795e0b6 */
[----:B------:R-:W-:Y:S01]  /*63f0*/  @!P4 MOV R0, 0x6 ;  /* 0x000000060000c802 */ /* 0x000fe20000000f00 */
[----:B------:R-:W-:Y:S01]  /*6400*/  @!PT LDS RZ, [RZ] ;  /* 0x00000000fffff984 */ /* 0x000fe20000000800 */
[----:B------:R-:W-:Y:S01]  /*6410*/  @!PT LDS RZ, [RZ] ;  /* 0x00000000fffff984 */ /* 0x000fe20000000800 */
[----:B------:R-:W-:Y:S01]  /*6420*/  @!PT LDS RZ, [RZ] ;  /* 0x00000000fffff984 */ /* 0x000fe20000000800 */
[----:B------:R1:W-:Y:S01]  /*6430*/  @!P4 LDGSTS.E.BYPASS.LTC128B.128 [R228+0x100], [R68.64], !P6 ;  /* 0x0010000044e4cfae */ /* 0x0003e2000f101d46 */
[----:B------:R-:W-:Y:S02]  /*6440*/  @!P4 LEA R182, P0, R2, c[0x0][0x1f8], 0x1 ;  /* 0x00007e0002b6ca11 */ /* 0x000fe400078008ff */
[----:B------:R-:W-:Y:S02]  /*6450*/  @!P4 IADD3.X R71, R71, RZ, R180, P2, P1 ;  /* 0x000000ff4747c210 */ /* 0x000fe400017e24b4 */
[C---:B------:R-:W-:Y:S01]  /*6460*/  @!P4 SHF.L.U64.HI R0, R188.reuse, R0, c[0x0][0x20c] ;  /* 0x00008300bc00c619 */ /* 0x040fe20000010200 */
[----:B------:R-:W-:Y:S01]  /*6470*/  @!P4 IMAD.SHL.U32 R188, R188, 0x40, RZ ;  /* 0x00000040bcbcc824 */ /* 0x000fe200078e00ff */
[----:B------:R-:W-:Y:S04]  /*6480*/  @!P4 LEA.HI.X R183, R2, c[0x0][0x1fc], R71, 0x1, P0 ;  /* 0x00007f0002b7ca11 */ /* 0x000fe800000f0c47 */
[----:B------:R-:W-:Y:S01]  /*6490*/  @!P4 IADD3 R180, P1, R68, R188, RZ ;  /* 0x000000bc44b4c210 */ /* 0x000fe20007f3e0ff */
[----:B------:R2:W-:Y:S03]  /*64a0*/  @!P4 LDGSTS.E.BYPASS.LTC128B.128 [R228+0x4100], [R182.64], !P5 ;  /* 0x04100000b6e4cfae */ /* 0x0005e6000e901d46 */
[----:B------:R-:W-:Y:S05]  /*64b0*/  @!P4 IADD3.X R181, R69, R0, RZ, P1, !PT ;  /* 0x0000000045b5c210 */ /* 0x000fea0000ffe4ff */
[----:B------:R3:W-:Y:S01]  /*64c0*/  @!P4 LDGSTS.E.BYPASS.LTC128B.128 [R228+0x1100], [R180.64], !P6 ;  /* 0x01100000b4e4cfae */ /* 0x0007e2000f101d46 */
[-C--:B-1----:R-:W-:Y:S07]  /*64d0*/  @!P4 IADD3 R68, P0, R180, R188.reuse, RZ ;  /* 0x000000bcb444c210 */ /* 0x082fee0007f1e0ff */
[----:B------:R3:W-:Y:S01]  /*64e0*/  @!P4 LDGSTS.E.BYPASS.LTC128B.128 [R228+0x5100], [R180.64+0x80], !P5 ;  /* 0x05100080b4e4cfae */ /* 0x0007e2000e901d46 */
[----:B------:R-:W-:Y:S07]  /*64f0*/  @!P4 IMAD.X R69, R181, 0x1, R0, P0 ;  /* 0x00000001b545c824 */ /* 0x000fee00000e0600 */
[----:B------:R1:W-:Y:S01]  /*6500*/  @!P4 LDGSTS.E.BYPASS.LTC128B.128 [R228+0x2100], [R68.64], !P6 ;  /* 0x0210000044e4cfae */ /* 0x0003e2000f101d46 */
[----:B--2---:R-:W-:Y:S04]  /*6510*/  @!P4 IADD3 R182, P1, R68, R188, RZ ;  /* 0x000000bc44b6c210 */ /* 0x004fe80007f3e0ff */
[----:B------:R-:W-:Y:S03]  /*6520*/  @!P4 IADD3.X R183, R69, R0, RZ, P1, !PT ;  /* 0x0000000045b7c210 */ /* 0x000fe60000ffe4ff */
[----:B------:R1:W-:Y:S08]  /*6530*/  @!P4 LDGSTS.E.BYPASS.LTC128B.128 [R228+0x6100], [R68.64+0x80], !P5 ;  /* 0x0610008044e4cfae */ /* 0x0003f0000e901d46 */
[----:B------:R3:W-:Y:S08]  /*6540*/  @!P4 LDGSTS.E.BYPASS.LTC128B.128 [R228+0x3100], [R182.64], !P6 ;  /* 0x03100000b6e4cfae */ /* 0x0007f0000f101d46 */
[----:B------:R3:W-:Y:S08]  /*6550*/  @!P4 LDGSTS.E.BYPASS.LTC128B.128 [R228+0x7100], [R182.64+0x80], !P5 ;  /* 0x07100080b6e4cfae */ /* 0x0007f0000e901d46 */
[----:B------:R-:W2:Y:S08]  /*6560*/  LDSM.16.M88.4 R136, [R205] ;  /* 0x00000000cd88783b */ /* 0x000eb00000000200 */
[----:B------:R-:W4:Y:S08]  /*6570*/  LDSM.16.M88.4 R148, [R205+0x800] ;  /* 0x00080000cd94783b */ /* 0x000f300000000200 */
[----:B------:R-:W5:Y:S01]  /*6580*/  LDSM.16.M88.4 R152, [R205+0x1000] ;  /* 0x00100000cd98783b */ /* 0x000f620000000200 */
[----:B------:R-:W-:Y:S07]  /*6590*/  @P3 IMAD.HI.U32 R2, R232, c[0x0][0x2c8], RZ ;  /* 0x0000b200e8023a27 */ /* 0x000fee00078e00ff */
[----:B------:R-:W0:Y:S01]  /*65a0*/  LDGDEPBAR ;  /* 0x00000000000079af */ /* 0x000e220000000000 */
[----:B------:R-:W-:Y:S01]  /*65b0*/  IMAD.MOV.U32 R0, RZ, RZ, R232 ;  /* 0x000000ffff007224 */ /* 0x000fe200078e00e8 */
[----:B------:R-:W-:Y:S06]  /*65c0*/  @P3 SHF.R.U32.HI R0, RZ, c[0x0][0x2cc], R2 ;  /* 0x0000b300ff003a19 */ /* 0x000fec0000011602 */
[----:B------:R-:W1:Y:S01]  /*65d0*/  LDSM.16.M88.4 R156, [R205+0x1800] ;  /* 0x00180000cd9c783b */ /* 0x000e620000000200 */
[C---:B--2---:R-:W-:Y:S07]  /*65e0*/  HMMA.16816.F32 R4, R168.reuse, R136, R4 ;  /* 0x00000088a804723c */ /* 0x044fee0000001804 */
[----:B------:R-:W2:Y:S01]  /*65f0*/  LDSM.16.M88.4 R160, [R205+0x2000] ;  /* 0x00200000cda0783b */ /* 0x000ea20000000200 */
[C---:B------:R-:W-:Y:S07]  /*6600*/  HMMA.16816.F32 R8, R168.reuse, R138, R8 ;  /* 0x0000008aa808723c */ /* 0x040fee0000001808 */
[----:B------:R-:W2:Y:S01]  /*6610*/  LDSM.16.M88.4 R136, [R205+0x2800] ;  /* 0x00280000cd88783b */ /* 0x000ea20000000200 */
[C---:B----4-:R-:W-:Y:S07]  /*6620*/  HMMA.16816.F32 R12, R168.reuse, R148, R12 ;  /* 0x00000094a80c723c */ /* 0x050fee000000180c */
[----:B------:R-:W-:Y:S01]  /*6630*/  LDSM.16.M88.4 R164, [R201+0x4800] ;  /* 0x00480000c9a4783b */ /* 0x000fe20000000200 */
[C---:B------:R-:W-:Y:S07]  /*6640*/  HMMA.16816.F32 R16, R168.reuse, R150, R16 ;  /* 0x00000096a810723c */ /* 0x040fee0000001810 */
[----:B------:R-:W4:Y:S01]  /*6650*/  LDSM.16.M88.4 R148, [R205+0x3000] ;  /* 0x00300000cd94783b */ /* 0x000f220000000200 */
[C---:B-----5:R-:W-:Y:S07]  /*6660*/  HMMA.16816.F32 R20, R168.reuse, R152, R20 ;  /* 0x00000098a814723c */ /* 0x060fee0000001814 */
[----:B---3--:R-:W-:Y:S01]  /*6670*/  LDSM.16.M88.4 R180, [R201+0x7800] ;  /* 0x00780000c9b4783b */ /* 0x008fe20000000200 */
[C---:B------:R-:W-:Y:S07]  /*6680*/  HMMA.16816.F32 R24, R168.reuse, R154, R24 ;  /* 0x0000009aa818723c */ /* 0x040fee0000001818 */
[----:B------:R-:W3:Y:S01]  /*6690*/  LDSM.16.M88.4 R152, [R205+0x3800] ;  /* 0x00380000cd98783b */ /* 0x000ee20000000200 */
[C---:B-1----:R-:W-:Y:S07]  /*66a0*/  HMMA.16816.F32 R28, R168.reuse, R156, R28 ;  /* 0x0000009ca81c723c */ /* 0x042fee000000181c */
[----:B------:R-:W-:Y:S01]  /*66b0*/  LDSM.16.M88.4 R188, [R215] ;  /* 0x00000000d7bc783b */ /* 0x000fe20000000200 */
[C---:B------:R-:W-:Y:S07]  /*66c0*/  HMMA.16816.F32 R32, R168.reuse, R158, R32 ;  /* 0x0000009ea820723c */ /* 0x040fee0000001820 */
[----:B------:R-:W1:Y:S01]  /*66d0*/  LDSM.16.M88.4 R156, [R202] ;  /* 0x00000000ca9c783b */ /* 0x000e620000000200 */
[C---:B--2---:R-:W-:Y:S07]  /*66e0*/  HMMA.16816.F32 R36, R168.reuse, R160, R36 ;  /* 0x000000a0a824723c */ /* 0x044fee0000001824 */
[----:B------:R-:W-:Y:S01]  /*66f0*/  SHFL.IDX PT, R2, R0, RZ, 0x1c1f ;  /* 0x001c1fff00027589 */ /* 0x000fe200000e0000 */
[C---:B------:R-:W-:Y:S07]  /*6700*/  HMMA.16816.F32 R40, R168.reuse, R162, R40 ;  /* 0x000000a2a828723c */ /* 0x040fee0000001828 */
[----:B------:R-:W2:Y:S01]  /*6710*/  LDSM.16.M88.4 R160, [R202+0x800] ;  /* 0x00080000caa0783b */ /* 0x000ea20000000200 */
[C---:B------:R-:W-:Y:S08]  /*6720*/  HMMA.16816.F32 R44, R168.reuse, R136, R44 ;  /* 0x00000088a82c723c */ /* 0x040ff0000000182c */
[C---:B------:R-:W-:Y:S01]  /*6730*/  HMMA.16816.F32 R48, R168.reuse, R138, R48 ;  /* 0x0000008aa830723c */ /* 0x040fe20000001830 */
[----:B------:R-:W5:Y:S07]  /*6740*/  LDSM.16.M88.4 R136, [R202+0x1000] ;  /* 0x00100000ca88783b */ /* 0x000f6e0000000200 */
[C---:B----4-:R-:W-:Y:S08]  /*6750*/  HMMA.16816.F32 R52, R168.reuse, R148, R52 ;  /* 0x00000094a834723c */ /* 0x050ff00000001834 */
[C---:B------:R-:W-:Y:S01]  /*6760*/  HMMA.16816.F32 R56, R168.reuse, R150, R56 ;  /* 0x00000096a838723c */ /* 0x040fe20000001838 */
[----:B------:R-:W4:Y:S07]  /*6770*/  LDSM.16.M88.4 R148, [R202+0x1800] ;  /* 0x00180000ca94783b */ /* 0x000f2e0000000200 */
[C---:B---3--:R-:W-:Y:S08]  /*6780*/  HMMA.16816.F32 R60, R168.reuse, R152, R60 ;  /* 0x00000098a83c723c */ /* 0x048ff0000000183c */
[----:B------:R-:W-:Y:S01]  /*6790*/  HMMA.16816.F32 R64, R168, R154, R64 ;  /* 0x0000009aa840723c */ /* 0x000fe20000001840 */
        /* <DEDUP_REMOVED lines=10> */
[C---:B----4-:R-:W-:Y:S08]  /*6840*/  HMMA.16816.F32 R28, R172.reuse, R148, R28 ;  /* 0x00000094ac1c723c */ /* 0x050ff0000000181c */
[C---:B------:R-:W-:Y:S01]  /*6850*/  HMMA.16816.F32 R32, R172.reuse, R150, R32 ;  /* 0x00000096ac20723c */ /* 0x040fe20000001820 */
[----:B------:R-:W4:Y:S07]  /*6860*/  LDSM.16.M88.4 R148, [R201+0x4000] ;  /* 0x00400000c994783b */ /* 0x000f2e0000000200 */
[C---:B---3--:R-:W-:Y:S08]  /*6870*/  HMMA.16816.F32 R36, R172.reuse, R152, R36 ;  /* 0x00000098ac24723c */ /* 0x048ff00000001824 */
[C---:B------:R-:W-:Y:S01]  /*6880*/  HMMA.16816.F32 R40, R172.reuse, R154, R40 ;  /* 0x0000009aac28723c */ /* 0x040fe20000001828 */
[----:B------:R-:W3:Y:S07]  /*6890*/  LDSM.16.M88.4 R152, [R201+0x5000] ;  /* 0x00500000c998783b */ /* 0x000eee0000000200 */
[C---:B-1----:R-:W-:Y:S08]  /*68a0*/  HMMA.16816.F32 R44, R172.reuse, R156, R44 ;  /* 0x0000009cac2c723c */ /* 0x042ff0000000182c */
[C---:B------:R-:W-:Y:S01]  /*68b0*/  HMMA.16816.F32 R48, R172.reuse, R158, R48 ;  /* 0x0000009eac30723c */ /* 0x040fe20000001830 */
[----:B------:R-:W1:Y:S07]  /*68c0*/  LDSM.16.M88.4 R156, [R201+0x5800] ;  /* 0x00580000c99c783b */ /* 0x000e6e0000000200 */
[C---:B--2---:R-:W-:Y:S08]  /*68d0*/  HMMA.16816.F32 R52, R172.reuse, R160, R52 ;  /* 0x000000a0ac34723c */ /* 0x044ff00000001834 */
[C---:B------:R-:W-:Y:S01]  /*68e0*/  HMMA.16816.F32 R56, R172.reuse, R162, R56 ;  /* 0x000000a2ac38723c */ /* 0x040fe20000001838 */
[----:B------:R-:W-:Y:S07]  /*68f0*/  LDSM.16.M88.4 R160, [R201+0x7000] ;  /* 0x00700000c9a0783b */ /* 0x000fee0000000200 */
[C---:B-----5:R-:W-:Y:S08]  /*6900*/  HMMA.16816.F32 R60, R172.reuse, R136, R60 ;  /* 0x00000088ac3c723c */ /* 0x060ff0000000183c */
[----:B------:R-:W-:Y:S01]  /*6910*/  HMMA.16816.F32 R64, R172, R138, R64 ;  /* 0x0000008aac40723c */ /* 0x000fe20000001840 */
[----:B------:R-:W2:Y:S07]  /*6920*/  LDSM.16.M88.4 R136, [R201+0x6000] ;  /* 0x00600000c988783b */ /* 0x000eae0000000200 */
[C---:B----4-:R-:W-:Y:S08]  /*6930*/  HMMA.16816.F32 R4, R176.reuse, R148, R4 ;  /* 0x00000094b004723c */ /* 0x050ff00000001804 */
[C---:B------:R-:W-:Y:S01]  /*6940*/  HMMA.16816.F32 R8, R176.reuse, R150, R8 ;  /* 0x00000096b008723c */ /* 0x040fe20000001808 */
[----:B------:R-:W4:Y:S07]  /*6950*/  LDSM.16.M88.4 R148, [R201+0x6800] ;  /* 0x00680000c994783b */ /* 0x000f2e0000000200 */
[C---:B------:R-:W-:Y:S08]  /*6960*/  HMMA.16816.F32 R12, R176.reuse, R164, R12 ;  /* 0x000000a4b00c723c */ /* 0x040ff0000000180c */
[C---:B------:R-:W-:Y:S01]  /*6970*/  HMMA.16816.F32 R16, R176.reuse, R166, R16 ;  /* 0x000000a6b010723c */ /* 0x040fe20000001810 */
[----:B------:R-:W5:Y:S07]  /*6980*/  LDSM.16.M88.4 R164, [R214] ;  /* 0x00000000d6a4783b */ /* 0x000f6e0000000200 */
[C---:B---3--:R-:W-:Y:S08]  /*6990*/  HMMA.16816.F32 R20, R176.reuse, R152, R20 ;  /* 0x00000098b014723c */ /* 0x048ff00000001814 */
[C---:B------:R-:W-:Y:S01]  /*69a0*/  HMMA.16816.F32 R24, R176.reuse, R154, R24 ;  /* 0x0000009ab018723c */ /* 0x040fe20000001818 */
[----:B------:R-:W3:Y:S07]  /*69b0*/  LDSM.16.M88.4 R152, [R213] ;  /* 0x00000000d598783b */ /* 0x000eee0000000200 */
[C---:B-1----:R-:W-:Y:S08]  /*69c0*/  HMMA.16816.F32 R28, R176.reuse, R156, R28 ;  /* 0x0000009cb01c723c */ /* 0x042ff0000000181c */
[C---:B------:R-:W-:Y:S01]  /*69d0*/  HMMA.16816.F32 R32, R176.reuse, R158, R32 ;  /* 0x0000009eb020723c */ /* 0x040fe20000001820 */
[----:B------:R-:W-:Y:S07]  /*69e0*/  LDSM.16.M88.4 R156, [R210] ;  /* 0x00000000d29c783b */ /* 0x000fee0000000200 */
[C---:B--2---:R-:W-:Y:S08]  /*69f0*/  HMMA.16816.F32 R36, R176.reuse, R136, R36 ;  /* 0x00000088b024723c */ /* 0x044ff00000001824 */
[C---:B------:R-:W-:Y:S01]  /*6a00*/  HMMA.16816.F32 R40, R176.reuse, R138, R40 ;  /* 0x0000008ab028723c */ /* 0x040fe20000001828 */
[----:B------:R-:W1:Y:S07]  /*6a10*/  LDSM.16.M88.4 R136, [R212] ;  /* 0x00000000d488783b */ /* 0x000e6e0000000200 */
[C---:B----4-:R-:W-:Y:S08]  /*6a20*/  HMMA.16816.F32 R44, R176.reuse, R148, R44 ;  /* 0x00000094b02c723c */ /* 0x050ff0000000182c */
[C---:B------:R-:W-:Y:S01]  /*6a30*/  HMMA.16816.F32 R48, R176.reuse, R150, R48 ;  /* 0x00000096b030723c */ /* 0x040fe20000001830 */
[----:B------:R-:W2:Y:S07]  /*6a40*/  LDSM.16.M88.4 R148, [R211] ;  /* 0x00000000d394783b */ /* 0x000eae0000000200 */
[C---:B------:R-:W-:Y:S08]  /*6a50*/  HMMA.16816.F32 R52, R176.reuse, R160, R52 ;  /* 0x000000a0b034723c */ /* 0x040ff00000001834 */
[C---:B------:R-:W-:Y:S01]  /*6a60*/  HMMA.16816.F32 R56, R176.reuse, R162, R56 ;  /* 0x000000a2b038723c */ /* 0x040fe20000001838 */
[----:B------:R-:W4:Y:S07]  /*6a70*/  LDSM.16.M88.4 R160, [R209] ;  /* 0x00000000d1a0783b */ /* 0x000f2e0000000200 */
[C---:B------:R-:W-:Y:S08]  /*6a80*/  HMMA.16816.F32 R60, R176.reuse, R180, R60 ;  /* 0x000000b4b03c723c */ /* 0x040ff0000000183c */
[----:B------:R-:W-:Y:S01]  /*6a90*/  HMMA.16816.F32 R64, R176, R182, R64 ;  /* 0x000000b6b040723c */ /* 0x000fe20000001840 */
[----:B------:R-:W1:Y:S07]  /*6aa0*/  LDSM.16.M88.4 R180, [R208] ;  /* 0x00000000d0b4783b */ /* 0x000e6e0000000200 */
[C---:B------:R-:W-:Y:S08]  /*6ab0*/  HMMA.16816.F32 R4, R184.reuse, R188, R4 ;  /* 0x000000bcb804723c */ /* 0x040ff00000001804 */
[C---:B------:R-:W-:Y:S01]  /*6ac0*/  HMMA.16816.F32 R8, R184.reuse, R190, R8 ;  /* 0x000000beb808723c */ /* 0x040fe20000001808 */
[----:B------:R-:W2:Y:S07]  /*6ad0*/  LDSM.16.M88.4 R188, [R205+0x4000] ;  /* 0x00400000cdbc783b */ /* 0x000eae0000000200 */
[C---:B-----5:R-:W-:Y:S08]  /*6ae0*/  HMMA.16816.F32 R12, R184.reuse, R164, R12 ;  /* 0x000000a4b80c723c */ /* 0x060ff0000000180c */
[C---:B------:R-:W-:Y:S01]  /*6af0*/  HMMA.16816.F32 R16, R184.reuse, R166, R16 ;  /* 0x000000a6b810723c */ /* 0x040fe20000001810 */
[----:B------:R-:W5:Y:S07]  /*6b00*/  LDSM.16.M88.4 R164, [R205+0x4800] ;  /* 0x00480000cda4783b */ /* 0x000f6e0000000200 */
[C---:B---3--:R-:W-:Y:S08]  /*6b10*/  HMMA.16816.F32 R20, R184.reuse, R152, R20 ;  /* 0x00000098b814723c */ /* 0x048ff00000001814 */
[C---:B------:R-:W-:Y:S01]  /*6b20*/  HMMA.16816.F32 R24, R184.reuse, R154, R24 ;  /* 0x0000009ab818723c */ /* 0x040fe20000001818 */
[----:B------:R-:W-:Y:S07]  /*6b30*/  LDSM.16.M88.4 R152, [R205+0x6000] ;  /* 0x00600000cd98783b */ /* 0x000fee0000000200 */
[C---:B-1----:R-:W-:Y:S08]  /*6b40*/  HMMA.16816.F32 R28, R184.reuse, R136, R28 ;  /* 0x00000088b81c723c */ /* 0x042ff0000000181c */
[C---:B------:R-:W-:Y:S01]  /*6b50*/  HMMA.16816.F32 R32, R184.reuse, R138, R32 ;  /* 0x0000008ab820723c */ /* 0x040fe20000001820 */
[----:B------:R-:W1:Y:S07]  /*6b60*/  LDSM.16.M88.4 R136, [R205+0x5000] ;  /* 0x00500000cd88783b */ /* 0x000e6e0000000200 */
[C---:B--2---:R-:W-:Y:S08]  /*6b70*/  HMMA.16816.F32 R36, R184.reuse, R148, R36 ;  /* 0x00000094b824723c */ /* 0x044ff00000001824 */
[C---:B------:R-:W-:Y:S01]  /*6b80*/  HMMA.16816.F32 R40, R184.reuse, R150, R40 ;  /* 0x00000096b828723c */ /* 0x040fe20000001828 */
[----:B------:R-:W2:Y:S07]  /*6b90*/  LDSM.16.M88.4 R148, [R205+0x5800] ;  /* 0x00580000cd94783b */ /* 0x000eae0000000200 */
[C---:B------:R-:W-:Y:S08]  /*6ba0*/  HMMA.16816.F32 R44, R184.reuse, R156, R44 ;  /* 0x0000009cb82c723c */ /* 0x040ff0000000182c */
[C---:B------:R-:W-:Y:S01]  /*6bb0*/  HMMA.16816.F32 R48, R184.reuse, R158, R48 ;  /* 0x0000009eb830723c */ /* 0x040fe20000001830 */
[----:B------:R-:W3:Y:S07]  /*6bc0*/  LDSM.16.M88.4 R156, [R205+0x6800] ;  /* 0x00680000cd9c783b */ /* 0x000eee0000000200 */
[C---:B----4-:R-:W-:Y:S08]  /*6bd0*/  HMMA.16816.F32 R52, R184.reuse, R160, R52 ;  /* 0x000000a0b834723c */ /* 0x050ff00000001834 */
[C---:B------:R-:W-:Y:S01]  /*6be0*/  HMMA.16816.F32 R56, R184.reuse, R162, R56 ;  /* 0x000000a2b838723c */ /* 0x040fe20000001838 */
[----:B------:R-:W4:Y:S07]  /*6bf0*/  LDSM.16.M88.4 R160, [R205+0x7000] ;  /* 0x00700000cda0783b */ /* 0x000f2e0000000200 */
[C---:B------:R-:W-:Y:S08]  /*6c00*/  HMMA.16816.F32 R60, R184.reuse, R180, R60 ;  /* 0x000000b4b83c723c */ /* 0x040ff0000000183c */
[----:B------:R-:W-:Y:S01]  /*6c10*/  HMMA.16816.F32 R64, R184, R182, R64 ;  /* 0x000000b6b840723c */ /* 0x000fe20000001840 */
[----:B------:R-:W2:Y:S07]  /*6c20*/  LDSM.16.M88.4 R180, [R205+0x7800] ;  /* 0x00780000cdb4783b */ /* 0x000eae0000000200 */
[C---:B------:R-:W-:Y:S08]  /*6c30*/  HMMA.16816.F32 R4, R192.reuse, R188, R4 ;  /* 0x000000bcc004723c */ /* 0x040ff00000001804 */
[C---:B------:R-:W-:Y:S01]  /*6c40*/  HMMA.16816.F32 R8, R192.reuse, R190, R8 ;  /* 0x000000bec008723c */ /* 0x040fe20000001808 */
[----:B------:R-:W3:Y:S07]  /*6c50*/  LDSM.16.M88.4 R188, [R202+0x4000] ;  /* 0x00400000cabc783b */ /* 0x000eee0000000200 */
[C---:B-----5:R-:W-:Y:S08]  /*6c60*/  HMMA.16816.F32 R12, R192.reuse, R164, R12 ;  /* 0x000000a4c00c723c */ /* 0x060ff0000000180c */
[C---:B------:R-:W-:Y:S08]  /*6c70*/  HMMA.16816.F32 R16, R192.reuse, R166, R16 ;  /* 0x000000a6c010723c */ /* 0x040ff00000001810 */
[C---:B-1----:R-:W-:Y:S08]  /*6c80*/  HMMA.16816.F32 R20, R192.reuse, R136, R20 ;  /* 0x00000088c014723c */ /* 0x042ff00000001814 */
[C---:B------:R-:W-:Y:S01]  /*6c90*/  HMMA.16816.F32 R24, R192.reuse, R138, R24 ;  /* 0x0000008ac018723c */ /* 0x040fe20000001818 */
[----:B------:R-:W1:Y:S07]  /*6ca0*/  LDSM.16.M88.4 R136, [R202+0x4800] ;  /* 0x00480000ca88783b */ /* 0x000e6e0000000200 */
[C---:B--2---:R-:W-:Y:S08]  /*6cb0*/  HMMA.16816.F32 R28, R192.reuse, R148, R28 ;  /* 0x00000094c01c723c */ /* 0x044ff0000000181c */
[C---:B------:R-:W-:Y:S08]  /*6cc0*/  HMMA.16816.F32 R32, R192.reuse, R150, R32 ;  /* 0x00000096c020723c */ /* 0x040ff00000001820 */
[C---:B------:R-:W-:Y:S08]  /*6cd0*/  HMMA.16816.F32 R36, R192.reuse, R152, R36 ;  /* 0x00000098c024723c */ /* 0x040ff00000001824 */
[C---:B------:R-:W-:Y:S08]  /*6ce0*/  HMMA.16816.F32 R40, R192.reuse, R154, R40 ;  /* 0x0000009ac028723c */ /* 0x040ff00000001828 */
[C---:B---3--:R-:W-:Y:S08]  /*6cf0*/  HMMA.16816.F32 R44, R192.reuse, R156, R44 ;  /* 0x0000009cc02c723c */ /* 0x048ff0000000182c */
[C---:B------:R-:W-:Y:S08]  /*6d00*/  HMMA.16816.F32 R48, R192.reuse, R158, R48 ;  /* 0x0000009ec030723c */ /* 0x040ff00000001830 */
[C---:B----4-:R-:W-:Y:S08]  /*6d10*/  HMMA.16816.F32 R52, R192.reuse, R160, R52 ;  /* 0x000000a0c034723c */ /* 0x050ff00000001834 */
[C---:B------:R-:W-:Y:S08]  /*6d20*/  HMMA.16816.F32 R56, R192.reuse, R162, R56 ;  /* 0x000000a2c038723c */ /* 0x040ff00000001838 */
[C---:B------:R-:W-:Y:S08]  /*6d30*/  HMMA.16816.F32 R60, R192.reuse, R180, R60 ;  /* 0x000000b4c03c723c */ /* 0x040ff0000000183c */
[----:B------:R-:W-:Y:S08]  /*6d40*/  HMMA.16816.F32 R64, R192, R182, R64 ;  /* 0x000000b6c040723c */ /* 0x000ff00000001840 */
[C---:B------:R-:W-:Y:S08]  /*6d50*/  HMMA.16816.F32 R4, R196.reuse, R188, R4 ;  /* 0x000000bcc404723c */ /* 0x040ff00000001804 */
[C---:B------:R-:W-:Y:S08]  /*6d60*/  HMMA.16816.F32 R8, R196.reuse, R190, R8 ;  /* 0x000000bec408723c */ /* 0x040ff00000001808 */
[C---:B-1----:R-:W-:Y:S08]  /*6d70*/  HMMA.16816.F32 R12, R196.reuse, R136, R12 ;  /* 0x00000088c40c723c */ /* 0x042ff0000000180c */
[----:B------:R-:W-:Y:S01]  /*6d80*/  FMUL.FTZ R4, R4, c[0x0][0x320] ;  /* 0x0000c80004047a20 */ /* 0x000fe20000410000 */
[C---:B------:R-:W-:Y:S01]  /*6d90*/  HMMA.16816.F32 R16, R196.reuse, R138, R16 ;  /* 0x0000008ac410723c */ /* 0x040fe20000001810 */
[----:B------:R-:W2:Y:S02]  /*6da0*/  LDL R139, [R1+0x28] ;  /* 0x00002800018b7983 */ /* 0x000ea40000100800 */
[----:B------:R-:W-:Y:S01]  /*6db0*/  MUFU.TANH R156, R4 ;  /* 0x00000004009c7308 */ /* 0x000fe20000002400 */
[----:B------:R-:W-:Y:S02]  /*6dc0*/  FMUL.FTZ R5, R5, c[0x0][0x320] ;  /* 0x0000c80005057a20 */ /* 0x000fe40000410000 */
[----:B------:R-:W-:Y:S02]  /*6dd0*/  FMUL.FTZ R6, R6, c[0x0][0x320] ;  /* 0x0000c80006067a20 */ /* 0x000fe40000410000 */
[----:B------:R-:W-:Y:S04]  /*6de0*/  FMUL.FTZ R7, R7, c[0x0][0x320] ;  /* 0x0000c80007077a20 */ /* 0x000fe80000410000 */
[----:B------:R-:W-:Y:S01]  /*6df0*/  FMUL.FTZ R8, R8, c[0x0][0x320] ;  /* 0x0000c80008087a20 */ /* 0x000fe20000410000 */
[----:B------:R-:W-:Y:S01]  /*6e00*/  MUFU.TANH R155, R5 ;  /* 0x00000005009b7308 */ /* 0x000fe20000002400 */
[----:B------:R-:W-:Y:S02]  /*6e10*/  FMUL.FTZ R9, R9, c[0x0][0x320] ;  /* 0x0000c80009097a20 */ /* 0x000fe40000410000 */
[----:B------:R-:W-:Y:S02]  /*6e20*/  FMUL.FTZ R10, R10, c[0x0][0x320] ;  /* 0x0000c8000a0a7a20 */ /* 0x000fe40000410000 */
[----:B------:R-:W-:Y:S02]  /*6e30*/  FMUL.FTZ R11, R11, c[0x0][0x320] ;  /* 0x0000c8000b0b7a20 */ /* 0x000fe40000410000 */
[----:B------:R-:W-:Y:S02]  /*6e40*/  FMUL.FTZ R12, R12, c[0x0][0x320] ;  /* 0x0000c8000c0c7a20 */ /* 0x000fe40000410000 */
[----:B------:R-:W-:Y:S01]  /*6e50*/  FMUL.FTZ R13, R13, c[0x0][0x320] ;  /* 0x0000c8000d0d7a20 */ /* 0x000fe20000410000 */
[----:B------:R-:W1:Y:S01]  /*6e60*/  MUFU.TANH R154, R6 ;  /* 0x00000006009a7308 */ /* 0x000e620000002400 */
[----:B------:R-:W-:Y:S02]  /*6e70*/  FMUL.FTZ R14, R14, c[0x0][0x320] ;  /* 0x0000c8000e0e7a20 */ /* 0x000fe40000410000 */
[----:B------:R-:W-:Y:S02]  /*6e80*/  FMUL.FTZ R15, R15, c[0x0][0x320] ;  /* 0x0000c8000f0f7a20 */ /* 0x000fe40000410000 */
[----:B------:R-:W-:Y:S02]  /*6e90*/  FMUL.FTZ R18, R18, c[0x0][0x320] ;  /* 0x0000c80012127a20 */ /* 0x000fe40000410000 */
[----:B------:R-:W-:Y:S02]  /*6ea0*/  FMUL.FTZ R19, R19, c[0x0][0x320] ;  /* 0x0000c80013137a20 */ /* 0x000fe40000410000 */
[----:B------:R-:W-:Y:S01]  /*6eb0*/  FMUL.FTZ R17, R17, c[0x0][0x320] ;  /* 0x0000c80011117a20 */ /* 0x000fe20000410000 */
[----:B------:R3:W-:Y:S01]  /*6ec0*/  MUFU.TANH R153, R7 ;  /* 0x0000000700997308 */ /* 0x0007e20000002400 */
[----:B------:R-:W-:Y:S09]  /*6ed0*/  FMUL.FTZ R16, R16, c[0x0][0x320] ;  /* 0x0000c80010107a20 */ /* 0x000ff20000410000 */
[----:B------:R-:W-:Y:S10]  /*6ee0*/  MUFU.TANH R152, R8 ;  /* 0x0000000800987308 */ /* 0x000ff40000002400 */
[----:B------:R-:W-:Y:S01]  /*6ef0*/  MUFU.TANH R151, R9 ;  /* 0x0000000900977308 */ /* 0x000fe20000002400 */
[----:B---3--:R-:W3:Y:S09]  /*6f00*/  LDSM.16.M88.4 R4, [R202+0x5000] ;  /* 0x00500000ca04783b */ /* 0x008ef20000000200 */
[----:B------:R-:W4:Y:S10]  /*6f10*/  MUFU.TANH R149, R10 ;  /* 0x0000000a00957308 */ /* 0x000f340000002400 */
[----:B------:R5:W-:Y:S10]  /*6f20*/  MUFU.TANH R148, R11 ;  /* 0x0000000b00947308 */ /* 0x000bf40000002400 */
[----:B------:R-:W-:Y:S10]  /*6f30*/  MUFU.TANH R138, R12 ;  /* 0x0000000c008a7308 */ /* 0x000ff40000002400 */
[----:B------:R-:W1:Y:S01]  /*6f40*/  MUFU.TANH R137, R13 ;  /* 0x0000000d00897308 */ /* 0x000e620000002400 */
[----:B-----5:R-:W5:Y:S01]  /*6f50*/  LDSM.16.M88.4 R8, [R202+0x5800] ;  /* 0x00580000ca08783b */ /* 0x020f620000000200 */
[C---:B---3--:R-:W-:Y:S08]  /*6f60*/  HMMA.16816.F32 R20, R196.reuse, R4, R20 ;  /* 0x00000004c414723c */ /* 0x048ff00000001814 */
[----:B------:R-:W3:Y:S01]  /*6f70*/  MUFU.TANH R136, R14 ;  /* 0x0000000e00887308 */ /* 0x000ee20000002400 */
[C---:B------:R-:W-:Y:S01]  /*6f80*/  HMMA.16816.F32 R24, R196.reuse, R6, R24 ;  /* 0x00000006c418723c */ /* 0x040fe20000001818 */
[----:B------:R-:W1:Y:S08]  /*6f90*/  LDSM.16.M88.4 R4, [R202+0x6000] ;  /* 0x00600000ca04783b */ /* 0x000e700000000200 */
[----:B------:R3:W-:Y:S06]  /*6fa0*/  MUFU.TANH R71, R15 ;  /* 0x0000000f00477308 */ /* 0x0007ec0000002400 */
[----:B------:R-:W-:Y:S04]  /*6fb0*/  FMUL.FTZ R20, R20, c[0x0][0x320] ;  /* 0x0000c80014147a20 */ /* 0x000fe80000410000 */
[----:B------:R-:W-:Y:S01]  /*6fc0*/  MUFU.TANH R68, R17 ;  /* 0x0000001100447308 */ /* 0x000fe20000002400 */
[----:B------:R-:W-:Y:S02]  /*6fd0*/  FMUL.FTZ R21, R21, c[0x0][0x320] ;  /* 0x0000c80015157a20 */ /* 0x000fe40000410000 */
[----:B------:R-:W-:Y:S02]  /*6fe0*/  FMUL.FTZ R22, R22, c[0x0][0x320] ;  /* 0x0000c80016167a20 */ /* 0x000fe40000410000 */
[----:B------:R-:W-:Y:S02]  /*6ff0*/  FMUL.FTZ R23, R23, c[0x0][0x320] ;  /* 0x0000c80017177a20 */ /* 0x000fe40000410000 */
[----:B------:R-:W-:Y:S02]  /*7000*/  FMUL.FTZ R24, R24, c[0x0][0x320] ;  /* 0x0000c80018187a20 */ /* 0x000fe40000410000 */
[----:B------:R-:W-:Y:S01]  /*7010*/  FMUL.FTZ R25, R25, c[0x0][0x320] ;  /* 0x0000c80019197a20 */ /* 0x000fe20000410000 */
[----:B------:R-:W4:Y:S01]  /*7020*/  MUFU.TANH R17, R18 ;  /* 0x0000001200117308 */ /* 0x000f220000002400 */
[----:B------:R-:W-:Y:S02]  /*7030*/  FMUL.FTZ R26, R26, c[0x0][0x320] ;  /* 0x0000c8001a1a7a20 */ /* 0x000fe40000410000 */
[----:B------:R-:W-:Y:S01]  /*7040*/  FMUL.FTZ R27, R27, c[0x0][0x320] ;  /* 0x0000c8001b1b7a20 */ /* 0x000fe20000410000 */
[C---:B-----5:R-:W-:Y:S01]  /*7050*/  HMMA.16816.F32 R28, R196.reuse, R8, R28 ;  /* 0x00000008c41c723c */ /* 0x060fe2000000181c */
[----:B---3--:R-:W-:Y:S05]  /*7060*/  LDSM.16.M88.4 R12, [R202+0x7800] ;  /* 0x00780000ca0c783b */ /* 0x008fea0000000200 */
[----:B------:R-:W-:Y:S02]  /*7070*/  MUFU.TANH R150, R19 ;  /* 0x0000001300967308 */ /* 0x000fe40000002400 */
[C---:B------:R-:W-:Y:S01]  /*7080*/  HMMA.16816.F32 R32, R196.reuse, R10, R32 ;  /* 0x0000000ac420723c */ /* 0x040fe20000001820 */
[----:B------:R-:W3:Y:S07]  /*7090*/  LDSM.16.M88.4 R8, [R202+0x6800] ;  /* 0x00680000ca08783b */ /* 0x000eee0000000200 */
[----:B------:R5:W3:Y:S01]  /*70a0*/  MUFU.TANH R69, R16 ;  /* 0x0000001000457308 */ /* 0x000ae20000002400 */
[C---:B-1----:R-:W-:Y:S07]  /*70b0*/  HMMA.16816.F32 R36, R196.reuse, R4, R36 ;  /* 0x00000004c424723c */ /* 0x042fee0000001824 */
[----:B------:R-:W-:Y:S01]  /*70c0*/  FMUL.FTZ R28, R28, c[0x0][0x320] ;  /* 0x0000c8001c1c7a20 */ /* 0x000fe20000410000 */
[C---:B------:R-:W-:Y:S01]  /*70d0*/  HMMA.16816.F32 R40, R196.reuse, R6, R40 ;  /* 0x00000006c428723c */ /* 0x040fe20000001828 */
[----:B------:R-:W1:Y:S01]  /*70e0*/  MUFU.TANH R20, R20 ;  /* 0x0000001400147308 */ /* 0x000e620000002400 */
[----:B------:R-:W1:Y:S01]  /*70f0*/  LDSM.16.M88.4 R4, [R202+0x7000] ;  /* 0x00700000ca04783b */ /* 0x000e620000000200 */
[----:B------:R-:W-:Y:S04]  /*7100*/  DEPBAR.LE SB0, 0x0 ;  /* 0x000080000000791a */ /* 0x000fe80000000000 */
[----:B------:R-:W-:Y:S02]  /*7110*/  FMUL.FTZ R32, R32, c[0x0][0x320] ;  /* 0x0000c80020207a20 */ /* 0x000fe40000410000 */
[----:B------:R-:W-:Y:S02]  /*7120*/  FMUL.FTZ R29, R29, c[0x0][0x320] ;  /* 0x0000c8001d1d7a20 */ /* 0x000fe40000410000 */
[----:B------:R-:W-:Y:S01]  /*7130*/  MUFU.TANH R163, R32 ;  /* 0x0000002000a37308 */ /* 0x000fe20000002400 */
[----:B------:R-:W-:Y:S01]  /*7140*/  BAR.SYNC.DEFER_BLOCKING 0x0 ;  /* 0x0000000000007b1d */ /* 0x000fe20000010000 */
[----:B------:R-:W-:Y:S02]  /*7150*/  FMUL.FTZ R30, R30, c[0x0][0x320] ;  /* 0x0000c8001e1e7a20 */ /* 0x000fe40000410000 */
[----:B------:R-:W-:Y:S02]  /*7160*/  FMUL.FTZ R31, R31, c[0x0][0x320] ;  /* 0x0000c8001f1f7a20 */ /* 0x000fe40000410000 */
[----:B------:R-:W-:Y:S02]  /*7170*/  FMUL.FTZ R36, R36, c[0x0][0x320] ;  /* 0x0000c80024247a20 */ /* 0x000fe40000410000 */
[----:B------:R-:W-:Y:S02]  /*7180*/  FMUL.FTZ R37, R37, c[0x0][0x320] ;  /* 0x0000c80025257a20 */ /* 0x000fe40000410000 */
[----:B------:R-:W2:Y:S01]  /*7190*/  MUFU.TANH R21, R21 ;  /* 0x0000001500157308 */ /* 0x000ea20000002400 */
[----:B------:R-:W-:Y:S01]  /*71a0*/  FMUL.FTZ R38, R38, c[0x0][0x320] ;  /* 0x0000c80026267a20 */ /* 0x000fe20000410000 */
[C---:B---3--:R-:W-:Y:S01]  /*71b0*/  HMMA.16816.F32 R44, R196.reuse, R8, R44 ;  /* 0x00000008c42c723c */ /* 0x048fe2000000182c */
[----:B------:R3:W4:Y:S04]  /*71c0*/  SHFL.IDX PT, R8, R0, 0x1, 0x1c1f ;  /* 0x003c1f0000087f89 */ /* 0x00072800000e0000 */
[----:B------:R-:W-:Y:S03]  /*71d0*/  FMUL.FTZ R40, R40, c[0x0][0x320] ;  /* 0x0000c80028287a20 */ /* 0x000fe60000410000 */
[----:B------:R-:W2:Y:S01]  /*71e0*/  MUFU.TANH R24, R24 ;  /* 0x0000001800187308 */ /* 0x000ea20000002400 */
[C---:B------:R-:W-:Y:S03]  /*71f0*/  HMMA.16816.F32 R48, R196.reuse, R10, R48 ;  /* 0x0000000ac430723c */ /* 0x040fe60000001830 */
[----:B------:R-:W-:Y:S02]  /*7200*/  FMUL.FTZ R41, R41, c[0x0][0x320] ;  /* 0x0000c80029297a20 */ /* 0x000fe40000410000 */
[----:B------:R-:W-:Y:S02]  /*7210*/  FMUL.FTZ R39, R39, c[0x0][0x320] ;  /* 0x0000c80027277a20 */ /* 0x000fe40000410000 */
[----:B------:R-:W-:Y:S02]  /*7220*/  FMUL.FTZ R42, R42, c[0x0][0x320] ;  /* 0x0000c8002a2a7a20 */ /* 0x000fe40000410000 */
[----:B------:R4:W-:Y:S01]  /*7230*/  MUFU.TANH R18, R40 ;  /* 0x0000002800127308 */ /* 0x0009e20000002400 */
[C---:B-1----:R-:W-:Y:S03]  /*7240*/  HMMA.16816.F32 R52, R196.reuse, R4, R52 ;  /* 0x00000004c434723c */ /* 0x042fe60000001834 */
[----:B------:R-:W-:Y:S02]  /*7250*/  FMUL.FTZ R33, R33, c[0x0][0x320] ;  /* 0x0000c80021217a20 */ /* 0x000fe40000410000 */
[----:B------:R-:W-:Y:S01]  /*7260*/  FMUL.FTZ R35, R35, c[0x0][0x320] ;  /* 0x0000c80023237a20 */ /* 0x000fe20000410000 */
[----:B---3--:R-:W-:Y:S01]  /*7270*/  MOV R0, 0xffffff80 ;  /* 0xffffff8000007802 */ /* 0x008fe20000000f00 */
[----:B------:R-:W-:Y:S01]  /*7280*/  FMUL.FTZ R44, R44, c[0x0][0x320] ;  /* 0x0000c8002c2c7a20 */ /* 0x000fe20000410000 */
[C---:B------:R-:W-:Y:S01]  /*7290*/  HMMA.16816.F32 R56, R196.reuse, R6, R56 ;  /* 0x00000006c438723c */ /* 0x040fe20000001838 */
[----:B------:R-:W-:Y:S03]  /*72a0*/  MUFU.TANH R42, R42 ;  /* 0x0000002a002a7308 */ /* 0x000fe60000002400 */
[----:B------:R-:W-:Y:S02]  /*72b0*/  IMAD R0, R229, R0, 0x1 ;  /* 0x00000001e5007424 */ /* 0x000fe400078e0200 */
[----:B------:R-:W-:Y:S02]  /*72c0*/  FMUL.FTZ R49, R49, c[0x0][0x320] ;  /* 0x0000c80031317a20 */ /* 0x000fe40000410000 */
[C---:B------:R-:W-:Y:S03]  /*72d0*/  HMMA.16816.F32 R60, R196.reuse, R12, R60 ;  /* 0x0000000cc43c723c */ /* 0x040fe6000000183c */
[----:B------:R1:W-:Y:S01]  /*72e0*/  MUFU.TANH R19, R41 ;  /* 0x0000002900137308 */ /* 0x0003e20000002400 */
[----:B------:R-:W-:Y:S01]  /*72f0*/  IADD3 R0, R0, c[0x0][0x1d0], -R231 ;  /* 0x0000740000007a10 */ /* 0x000fe20007ffe8e7 */
[----:B------:R-:W-:Y:S02]  /*7300*/  FMUL.FTZ R45, R45, c[0x0][0x320] ;  /* 0x0000c8002d2d7a20 */ /* 0x000fe40000410000 */
[----:B------:R-:W-:Y:S01]  /*7310*/  FMUL.FTZ R46, R46, c[0x0][0x320] ;  /* 0x0000c8002e2e7a20 */ /* 0x000fe20000410000 */
[----:B------:R-:W-:Y:S01]  /*7320*/  IADD3 R0, R0, -c[0x0][0x168], RZ ;  /* 0x80005a0000007a10 */ /* 0x000fe20007ffe0ff */
[----:B------:R-:W-:Y:S03]  /*7330*/  HMMA.16816.F32 R64, R196, R14, R64 ;  /* 0x0000000ec440723c */ /* 0x000fe60000001840 */
[----:B------:R-:W-:Y:S01]  /*7340*/  FMUL.FTZ R47, R47, c[0x0][0x320] ;  /* 0x0000c8002f2f7a20 */ /* 0x000fe20000410000 */
[----:B------:R3:W-:Y:S01]  /*7350*/  MUFU.TANH R15, R49 ;  /* 0x00000031000f7308 */ /* 0x0007e20000002400 */
[C---:B------:R-:W-:Y:S01]  /*7360*/  IMAD.IADD R2, R0.reuse, 0x1, R2 ;  /* 0x0000000100027824 */ /* 0x040fe200078e0202 */
[----:B----4-:R-:W-:Y:S01]  /*7370*/  IADD3 R0, R0, R8, RZ ;  /* 0x0000000800007210 */ /* 0x010fe20007ffe0ff */
[----:B------:R-:W-:Y:S02]  /*7380*/  FMUL.FTZ R5, R56, c[0x0][0x320] ;  /* 0x0000c80038057a20 */ /* 0x000fe40000410000 */
[----:B-----5:R-:W-:Y:S01]  /*7390*/  FMUL.FTZ R16, R57, c[0x0][0x320] ;  /* 0x0000c80039107a20 */ /* 0x020fe20000410000 */
[----:B------:R-:W-:Y:S02]  /*73a0*/  ISETP.GT.AND P4, PT, R0, RZ, PT ;  /* 0x000000ff0000720c */ /* 0x000fe40003f84270 */
[----:B------:R-:W-:Y:S01]  /*73b0*/  ISETP.GT.AND P0, PT, R2, 0x1, PT ;  /* 0x000000010200780c */ /* 0x000fe20003f04270 */
[----:B------:R-:W-:Y:S01]  /*73c0*/  FMUL.FTZ R52, R52, c[0x0][0x320] ;  /* 0x0000c80034347a20 */ /* 0x000fe20000410000 */
[----:B------:R-:W4:Y:S01]  /*73d0*/  MUFU.TANH R25, R25 ;  /* 0x0000001900197308 */ /* 0x000f220000002400 */
[----:B------:R-:W-:Y:S01]  /*73e0*/  FSEL R11, R154, -INF , P4 ;  /* 0xff8000009a0b7808 */ /* 0x000fe20002000000 */
[----:B------:R-:W-:Y:S01]  /*73f0*/  FMUL.FTZ R48, R48, c[0x0][0x320] ;  /* 0x0000c80030307a20 */ /* 0x000fe20000410000 */
[----:B------:R-:W-:Y:S01]  /*7400*/  FSEL R8, R155, -INF , P0 ;  /* 0xff8000009b087808 */ /* 0x000fe20000000000 */
[----:B------:R-:W-:Y:S01]  /*7410*/  FMUL.FTZ R53, R53, c[0x0][0x320] ;  /* 0x0000c80035357a20 */ /* 0x000fe20000410000 */
[----:B------:R-:W-:Y:S01]  /*7420*/  ISETP.GT.AND P4, PT, R0, 0x8, PT ;  /* 0x000000080000780c */ /* 0x000fe20003f84270 */
[----:B------:R-:W-:Y:S01]  /*7430*/  FMUL.FTZ R54, R54, c[0x0][0x320] ;  /* 0x0000c80036367a20 */ /* 0x000fe20000410000 */
[----:B------:R-:W-:Y:S01]  /*7440*/  ISETP.GT.AND P0, PT, R2, 0x9, PT ;  /* 0x000000090200780c */ /* 0x000fe20003f04270 */
[----:B------:R-:W-:Y:S01]  /*7450*/  FMUL.FTZ R55, R55, c[0x0][0x320] ;  /* 0x0000c80037377a20 */ /* 0x000fe20000410000 */
[----:B------:R-:W-:Y:S01]  /*7460*/  FSEL R13, R149, -INF , P4 ;  /* 0xff800000950d7808 */ /* 0x000fe20002000000 */
[----:B------:R-:W2:Y:S01]  /*7470*/  MUFU.TANH R28, R28 ;  /* 0x0000001c001c7308 */ /* 0x000ea20000002400 */
[----:B------:R-:W-:Y:S01]  /*7480*/  FSEL R10, R151, -INF , P0 ;  /* 0xff800000970a7808 */ /* 0x000fe20000000000 */
[----:B------:R-:W-:Y:S01]  /*7490*/  FMUL.FTZ R60, R60, c[0x0][0x320] ;  /* 0x0000c8003c3c7a20 */ /* 0x000fe20000410000 */
[----:B------:R-:W-:Y:S01]  /*74a0*/  ISETP.GT.AND P0, PT, R2, 0x11, PT ;  /* 0x000000110200780c */ /* 0x000fe20003f04270 */
[----:B------:R-:W-:Y:S01]  /*74b0*/  FMUL.FTZ R61, R61, c[0x0][0x320] ;  /* 0x0000c8003d3d7a20 */ /* 0x000fe20000410000 */
[----:B------:R-:W-:Y:S01]  /*74c0*/  ISETP.GT.AND P4, PT, R0, 0x10, PT ;  /* 0x000000100000780c */ /* 0x000fe20003f84270 */
[----:B------:R-:W-:Y:S01]  /*74d0*/  FMUL.FTZ R62, R62, c[0x0][0x320] ;  /* 0x0000c8003e3e7a20 */ /* 0x000fe20000410000 */
[----:B------:R-:W-:Y:S01]  /*74e0*/  FSEL R40, R137, -INF , P0 ;  /* 0xff80000089287808 */ /* 0x000fe20000000000 */
[----:B------:R-:W-:Y:S01]  /*74f0*/  FMUL.FTZ R63, R63, c[0x0][0x320] ;  /* 0x0000c8003f3f7a20 */ /* 0x000fe20000410000 */
[----:B-1----:R-:W-:Y:S01]  /*7500*/  FSEL R41, R136, -INF , P4 ;  /* 0xff80000088297808 */ /* 0x002fe20002000000 */
[----:B------:R-:W-:Y:S01]  /*7510*/  MUFU.TANH R6, R48 ;  /* 0x0000003000067308 */ /* 0x000fe20000002400 */
[----:B------:R-:W5:Y:S01]  /*7520*/  LDL.64 R136, [R1+0x18] ;  /* 0x0000180001887983 */ /* 0x000f620000100a00 */
[----:B------:R-:W-:Y:S01]  /*7530*/  ISETP.GT.AND P1, PT, R2, RZ, PT ;  /* 0x000000ff0200720c */ /* 0x000fe20003f24270 */
[----:B------:R-:W-:Y:S01]  /*7540*/  FMUL.FTZ R65, R65, c[0x0][0x320] ;  /* 0x0000c80041417a20 */ /* 0x000fe20000410000 */
[----:B------:R-:W-:Y:S01]  /*7550*/  ISETP.GT.AND P4, PT, R0, 0x18, PT ;  /* 0x000000180000780c */ /* 0x000fe20003f84270 */
[----:B------:R-:W-:Y:S01]  /*7560*/  FMUL.FTZ R43, R43, c[0x0][0x320] ;  /* 0x0000c8002b2b7a20 */ /* 0x000fe20000410000 */
[----:B------:R-:W-:Y:S01]  /*7570*/  FSEL R7, R156, -INF , P1 ;  /* 0xff8000009c077808 */ /* 0x000fe20000800000 */
[----:B------:R-:W-:Y:S01]  /*7580*/  FMUL.FTZ R59, R59, c[0x0][0x320] ;  /* 0x0000c8003b3b7a20 */ /* 0x000fe20000410000 */
[----:B------:R-:W-:Y:S01]  /*7590*/  ISETP.GT.AND P1, PT, R2, 0x8, PT ;  /* 0x000000080200780c */ /* 0x000fe20003f24270 */
[----:B------:R-:W-:Y:S01]  /*75a0*/  FMUL.FTZ R50, R50, c[0x0][0x320] ;  /* 0x0000c80032327a20 */ /* 0x000fe20000410000 */
[----:B------:R-:W-:Y:S01]  /*75b0*/  MUFU.TANH R65, R65 ;  /* 0x0000004100417308 */ /* 0x000fe20000002400 */
[----:B------:R-:W-:Y:S01]  /*75c0*/  FMNMX.FTZ R4, R7, R3, !PT ;  /* 0x0000000307047209 */ /* 0x000fe20007810000 */
[----:B------:R-:W-:Y:S01]  /*75d0*/  FMUL.FTZ R34, R34, c[0x0][0x320] ;  /* 0x0000c80022227a20 */ /* 0x000fe20000410000 */
[----:B------:R-:W-:Y:S01]  /*75e0*/  FSEL R57, R17, -INF , P4 ;  /* 0xff80000011397808 */ /* 0x000fe20002000000 */
[----:B------:R-:W-:Y:S01]  /*75f0*/  FMUL.FTZ R51, R51, c[0x0][0x320] ;  /* 0x0000c80033337a20 */ /* 0x000fe20000410000 */
[----:B------:R-:W-:Y:S01]  /*7600*/  FMNMX.FTZ R4, R8, R4, !PT ;  /* 0x0000000408047209 */ /* 0x000fe20007810000 */
[----:B------:R-:W-:Y:S01]  /*7610*/  FMUL.FTZ R64, R64, c[0x0][0x320] ;  /* 0x0000c80040407a20 */ /* 0x000fe20000410000 */
[----:B------:R-:W-:Y:S01]  /*7620*/  FSEL R9, R152, -INF , P1 ;  /* 0xff80000098097808 */ /* 0x000fe20000800000 */
[----:B------:R-:W-:Y:S01]  /*7630*/  FMUL.FTZ R58, R58, c[0x0][0x320] ;  /* 0x0000c8003a3a7a20 */ /* 0x000fe20000410000 */
[----:B------:R-:W-:Y:S01]  /*7640*/  ISETP.GT.AND P1, PT, R2, 0x10, PT ;  /* 0x000000100200780c */ /* 0x000fe20003f24270 */
[----:B------:R1:W-:Y:S01]  /*7650*/  MUFU.TANH R17, R5 ;  /* 0x0000000500117308 */ /* 0x0003e20000002400 */
[----:B------:R-:W-:Y:S01]  /*7660*/  FMNMX.FTZ R4, R9, R4, !PT ;  /* 0x0000000409047209 */ /* 0x000fe20007810000 */
[----:B------:R-:W-:Y:S01]  /*7670*/  FMUL.FTZ R67, R67, c[0x0][0x320] ;  /* 0x0000c80043437a20 */ /* 0x000fe20000410000 */
[----:B------:R-:W-:Y:S02]  /*7680*/  FSEL R32, R138, -INF , P1 ;  /* 0xff8000008a207808 */ /* 0x000fe40000800000 */
[----:B------:R-:W-:Y:S02]  /*7690*/  FMNMX.FTZ R4, R10, R4, !PT ;  /* 0x000000040a047209 */ /* 0x000fe40007810000 */
[----:B------:R-:W-:Y:S02]  /*76a0*/  ISETP.GT.AND P1, PT, R2, 0x18, PT ;  /* 0x000000180200780c */ /* 0x000fe40003f24270 */
[----:B------:R-:W-:Y:S01]  /*76b0*/  FMNMX.FTZ R4, R32, R4, !PT ;  /* 0x0000000420047209 */ /* 0x000fe20007810000 */
[----:B------:R-:W2:Y:S01]  /*76c0*/  MUFU.TANH R29, R29 ;  /* 0x0000001d001d7308 */ /* 0x000ea20000002400 */
[----:B------:R-:W-:Y:S02]  /*76d0*/  ISETP.GT.AND P0, PT, R2, 0x19, PT ;  /* 0x000000190200780c */ /* 0x000fe40003f04270 */
[----:B---3--:R-:W-:Y:S02]  /*76e0*/  FSEL R49, R69, -INF , P1 ;  /* 0xff80000045317808 */ /* 0x008fe40000800000 */
[----:B------:R-:W-:Y:S02]  /*76f0*/  FMNMX.FTZ R4, R40, R4, !PT ;  /* 0x0000000428047209 */ /* 0x000fe40007810000 */
[----:B------:R-:W-:Y:S02]  /*7700*/  ISETP.GT.AND P2, PT, R0, 0x1, PT ;  /* 0x000000010000780c */ /* 0x000fe40003f44270 */
[----:B------:R-:W-:Y:S01]  /*7710*/  ISETP.GT.AND P1, PT, R2, 0x20, PT ;  /* 0x000000200200780c */ /* 0x000fe20003f24270 */
[----:B------:R-:W3:Y:S01]  /*7720*/  MUFU.TANH R22, R22 ;  /* 0x0000001600167308 */ /* 0x000ee20000002400 */
[----:B------:R-:W-:Y:S02]  /*7730*/  FSEL R56, R68, -INF , P0 ;  /* 0xff80000044387808 */ /* 0x000fe40000000000 */
[----:B------:R-:W-:Y:S02]  /*7740*/  FMNMX.FTZ R4, R49, R4, !PT ;  /* 0x0000000431047209 */ /* 0x000fe40007810000 */
[----:B------:R-:W-:Y:S02]  /*7750*/  FSEL R12, R153, -INF , P2 ;  /* 0xff800000990c7808 */ /* 0x000fe40001000000 */
[----:B------:R-:W-:Y:S02]  /*7760*/  FSEL R151, R20, -INF , P1 ;  /* 0xff80000014977808 */ /* 0x000fe40000800000 */
[----:B------:R-:W-:Y:S01]  /*7770*/  ISETP.GT.AND P0, PT, R2, 0x21, PT ;  /* 0x000000210200780c */ /* 0x000fe20003f04270 */
[----:B------:R-:W3:Y:S01]  /*7780*/  MUFU.TANH R36, R36 ;  /* 0x0000002400247308 */ /* 0x000ee20000002400 */
[----:B-1----:R-:W-:Y:S02]  /*7790*/  FMNMX.FTZ R5, R11, R70, !PT ;  /* 0x000000460b057209 */ /* 0x002fe40007810000 */
[----:B------:R-:W-:Y:S02]  /*77a0*/  FMNMX.FTZ R4, R56, R4, !PT ;  /* 0x0000000438047209 */ /* 0x000fe40007810000 */
[----:B--2---:R-:W-:Y:S02]  /*77b0*/  FSEL R152, R21, -INF , P0 ;  /* 0xff80000015987808 */ /* 0x004fe40000000000 */
[----:B------:R-:W-:Y:S02]  /*77c0*/  FMNMX.FTZ R5, R12, R5, !PT ;  /* 0x000000050c057209 */ /* 0x000fe40007810000 */
[----:B------:R-:W-:Y:S01]  /*77d0*/  ISETP.GT.AND P2, PT, R0, 0x9, PT ;  /* 0x000000090000780c */ /* 0x000fe20003f44270 */
[----:B------:R-:W1:Y:S01]  /*77e0*/  MUFU.TANH R33, R33 ;  /* 0x0000002100217308 */ /* 0x000e620000002400 */
[----:B------:R-:W-:Y:S02]  /*77f0*/  ISETP.GT.AND P1, PT, R2, 0x28, PT ;  /* 0x000000280200780c */ /* 0x000fe40003f24270 */
[----:B------:R-:W-:Y:S02]  /*7800*/  FMNMX.FTZ R4, R151, R4, !PT ;  /* 0x0000000497047209 */ /* 0x000fe40007810000 */
[----:B------:R-:W-:Y:S02]  /*7810*/  FSEL R14, R148, -INF , P2 ;  /* 0xff800000940e7808 */ /* 0x000fe40001000000 */
[----:B------:R-:W-:Y:S02]  /*7820*/  FMNMX.FTZ R5, R13, R5, !PT ;  /* 0x000000050d057209 */ /* 0x000fe40007810000 */
[----:B------:R-:W-:Y:S01]  /*7830*/  ISETP.GT.AND P0, PT, R2, 0x29, PT ;  /* 0x000000290200780c */ /* 0x000fe20003f04270 */
[----:B------:R-:W2:Y:S01]  /*7840*/  MUFU.TANH R23, R23 ;  /* 0x0000001700177308 */ /* 0x000ea20000002400 */
[----:B------:R-:W-:Y:S02]  /*7850*/  FSEL R155, R24, -INF , P1 ;  /* 0xff800000189b7808 */ /* 0x000fe40000800000 */
[----:B------:R-:W-:Y:S02]  /*7860*/  FMNMX.FTZ R4, R152, R4, !PT ;  /* 0x0000000498047209 */ /* 0x000fe40007810000 */
[----:B------:R-:W-:Y:S02]  /*7870*/  FMNMX.FTZ R5, R14, R5, !PT ;  /* 0x000000050e057209 */ /* 0x000fe40007810000 */
[----:B------:R-:W-:Y:S02]  /*7880*/  ISETP.GT.AND P1, PT, R2, 0x30, PT ;  /* 0x000000300200780c */ /* 0x000fe40003f24270 */
[----:B----4-:R-:W-:Y:S01]  /*7890*/  FSEL R156, R25, -INF , P0 ;  /* 0xff800000199c7808 */ /* 0x010fe20000000000 */
[----:B------:R-:W4:Y:S01]  /*78a0*/  MUFU.TANH R37, R37 ;  /* 0x0000002500257308 */ /* 0x000f220000002400 */
[----:B------:R-:W-:Y:S02]  /*78b0*/  ISETP.GT.AND P2, PT, R0, 0x11, PT ;  /* 0x000000110000780c */ /* 0x000fe40003f44270 */
[----:B------:R-:W-:Y:S02]  /*78c0*/  FMNMX.FTZ R4, R155, R4, !PT ;  /* 0x000000049b047209 */ /* 0x000fe40007810000 */
[----:B------:R-:W-:Y:S02]  /*78d0*/  FSEL R159, R28, -INF , P1 ;  /* 0xff8000001c9f7808 */ /* 0x000fe40000800000 */
[----:B------:R-:W-:Y:S02]  /*78e0*/  ISETP.GT.AND P0, PT, R2, 0x31, PT ;  /* 0x000000310200780c */ /* 0x000fe40003f04270 */
[----:B------:R-:W-:Y:S01]  /*78f0*/  FSEL R48, R71, -INF , P2 ;  /* 0xff80000047307808 */ /* 0x000fe20001000000 */
[----:B------:R-:W1:Y:S01]  /*7900*/  MUFU.TANH R44, R44 ;  /* 0x0000002c002c7308 */ /* 0x000e620000002400 */
[----:B------:R-:W-:Y:S02]  /*7910*/  FMNMX.FTZ R5, R41, R5, !PT ;  /* 0x0000000529057209 */ /* 0x000fe40007810000 */
[----:B------:R-:W-:Y:S02]  /*7920*/  FMNMX.FTZ R4, R156, R4, !PT ;  /* 0x000000049c047209 */ /* 0x000fe40007810000 */
[----:B------:R-:W-:Y:S02]  /*7930*/  FSEL R160, R29, -INF , P0 ;  /* 0xff8000001da07808 */ /* 0x000fe40000000000 */
[----:B------:R-:W-:Y:S02]  /*7940*/  ISETP.GT.AND P2, PT, R0, 0x19, PT ;  /* 0x000000190000780c */ /* 0x000fe40003f44270 */
[----:B------:R-:W-:Y:S01]  /*7950*/  ISETP.GT.AND P1, PT, R2, 0x38, PT ;  /* 0x000000380200780c */ /* 0x000fe20003f24270 */
[----:B------:R-:W1:Y:S01]  /*7960*/  MUFU.TANH R26, R26 ;  /* 0x0000001a001a7308 */ /* 0x000e620000002400 */
[----:B------:R-:W-:Y:S02]  /*7970*/  FMNMX.FTZ R5, R48, R5, !PT ;  /* 0x0000000530057209 */ /* 0x000fe40007810000 */
[----:B------:R-:W-:Y:S02]  /*7980*/  FMNMX.FTZ R4, R159, R4, !PT ;  /* 0x000000049f047209 */ /* 0x000fe40007810000 */
[----:B------:R-:W-:Y:S02]  /*7990*/  ISETP.GT.AND P4, PT, R0, 0x20, PT ;  /* 0x000000200000780c */ /* 0x000fe40003f84270 */
[----:B------:R-:W-:Y:S02]  /*79a0*/  FSEL R150, R150, -INF , P2 ;  /* 0xff80000096967808 */ /* 0x000fe40001000000 */
[C---:B------:R-:W-:Y:S01]  /*79b0*/  ISETP.GT.AND P0, PT, R2.reuse, 0x39, PT ;  /* 0x000000390200780c */ /* 0x040fe20003f04270 */
[----:B------:R-:W4:Y:S01]  /*79c0*/  MUFU.TANH R27, R27 ;  /* 0x0000001b001b7308 */ /* 0x000f220000002400 */
[----:B------:R-:W-:Y:S02]  /*79d0*/  FSEL R163, R163, -INF , P1 ;  /* 0xff800000a3a37808 */ /* 0x000fe40000800000 */
[----:B------:R-:W-:Y:S02]  /*79e0*/  ISETP.GT.AND P1, PT, R2, 0x40, PT ;  /* 0x000000400200780c */ /* 0x000fe40003f24270 */
[----:B------:R-:W-:Y:S02]  /*79f0*/  FMNMX.FTZ R5, R57, R5, !PT ;  /* 0x0000000539057209 */ /* 0x000fe40007810000 */
[----:B------:R-:W-:Y:S02]  /*7a00*/  FMNMX.FTZ R4, R160, R4, !PT ;  /* 0x00000004a0047209 */ /* 0x000fe40007810000 */
[----:B---3--:R-:W-:Y:S01]  /*7a10*/  FSEL R153, R22, -INF , P4 ;  /* 0xff80000016997808 */ /* 0x008fe20002000000 */
[----:B------:R-:W3:Y:S01]  /*7a20*/  MUFU.TANH R30, R30 ;  /* 0x0000001e001e7308 */ /* 0x000ee20000002400 */
[----:B------:R-:W-:Y:S02]  /*7a30*/  FSEL R167, R36, -INF , P1 ;  /* 0xff80000024a77808 */ /* 0x000fe40000800000 */
[----:B------:R-:W-:Y:S02]  /*7a40*/  ISETP.GT.AND P2, PT, R0, 0x21, PT ;  /* 0x000000210000780c */ /* 0x000fe40003f44270 */
[----:B-1----:R-:W-:Y:S02]  /*7a50*/  FSEL R164, R33, -INF , P0 ;  /* 0xff80000021a47808 */ /* 0x002fe40000000000 */
[----:B------:R-:W-:Y:S02]  /*7a60*/  FMNMX.FTZ R5, R150, R5, !PT ;  /* 0x0000000596057209 */ /* 0x000fe40007810000 */
[C---:B------:R-:W-:Y:S01]  /*7a70*/  ISETP.GT.AND P1, PT, R2.reuse, 0x48, PT ;  /* 0x000000480200780c */ /* 0x040fe20003f24270 */
[----:B------:R-:W1:Y:S01]  /*7a80*/  MUFU.TANH R31, R31 ;  /* 0x0000001f001f7308 */ /* 0x000e620000002400 */
[----:B------:R-:W-:Y:S02]  /*7a90*/  FMNMX.FTZ R4, R163, R4, !PT ;  /* 0x00000004a3047209 */ /* 0x000fe40007810000 */
[----:B--2---:R-:W-:Y:S02]  /*7aa0*/  FSEL R154, R23, -INF , P2 ;  /* 0xff800000179a7808 */ /* 0x004fe40001000000 */
[----:B------:R-:W-:Y:S02]  /*7ab0*/  ISETP.GT.AND P0, PT, R2, 0x41, PT ;  /* 0x000000410200780c */ /* 0x000fe40003f04270 */
[----:B------:R-:W-:Y:S02]  /*7ac0*/  FSEL R189, R18, -INF , P1 ;  /* 0xff80000012bd7808 */ /* 0x000fe40000800000 */
[----:B------:R-:W-:Y:S01]  /*7ad0*/  ISETP.GT.AND P1, PT, R2, 0x50, PT ;  /* 0x000000500200780c */ /* 0x000fe20003f24270 */
[----:B------:R-:W-:Y:S01]  /*7ae0*/  MUFU.TANH R35, R35 ;  /* 0x0000002300237308 */ /* 0x000fe20000002400 */
[----:B------:R-:W-:Y:S02]  /*7af0*/  FMNMX.FTZ R4, R164, R4, !PT ;  /* 0x00000004a4047209 */ /* 0x000fe40007810000 */
[----:B------:R-:W-:Y:S02]  /*7b00*/  ISETP.GT.AND P4, PT, R0, 0x28, PT ;  /* 0x000000280000780c */ /* 0x000fe40003f84270 */
[----:B------:R-:W-:Y:S02]  /*7b10*/  FMNMX.FTZ R5, R153, R5, !PT ;  /* 0x0000000599057209 */ /* 0x000fe40007810000 */
[----:B----4-:R-:W-:Y:S02]  /*7b20*/  FSEL R180, R37, -INF , P0 ;  /* 0xff80000025b47808 */ /* 0x010fe40000000000 */
[----:B------:R-:W-:Y:S01]  /*7b30*/  FSEL R233, R44, -INF , P1 ;  /* 0xff8000002ce97808 */ /* 0x000fe20000800000 */
[----:B------:R-:W2:Y:S01]  /*7b40*/  MUFU.TANH R34, R34 ;  /* 0x0000002200227308 */ /* 0x000ea20000002400 */
[----:B------:R-:W-:Y:S02]  /*7b50*/  ISETP.GT.AND P2, PT, R0, 0x29, PT ;  /* 0x000000290000780c */ /* 0x000fe40003f44270 */
[----:B------:R-:W-:Y:S02]  /*7b60*/  FSEL R157, R26, -INF , P4 ;  /* 0xff8000001a9d7808 */ /* 0x000fe40002000000 */
[----:B------:R-:W-:Y:S02]  /*7b70*/  ISETP.GT.AND P1, PT, R2, 0x58, PT ;  /* 0x000000580200780c */ /* 0x000fe40003f24270 */
[----:B------:R-:W-:Y:S02]  /*7b80*/  FMNMX.FTZ R5, R154, R5, !PT ;  /* 0x000000059a057209 */ /* 0x000fe40007810000 */
[----:B------:R-:W-:Y:S01]  /*7b90*/  FMNMX.FTZ R4, R167, R4, !PT ;  /* 0x00000004a7047209 */ /* 0x000fe20007810000 */
[----:B------:R-:W4:Y:S01]  /*7ba0*/  MUFU.TANH R45, R45 ;  /* 0x0000002d002d7308 */ /* 0x000f220000002400 */
[----:B------:R-:W-:Y:S02]  /*7bb0*/  ISETP.GT.AND P4, PT, R0, 0x30, PT ;  /* 0x000000300000780c */ /* 0x000fe40003f84270 */
[----:B------:R-:W-:Y:S02]  /*7bc0*/  FSEL R158, R27, -INF , P2 ;  /* 0xff8000001b9e7808 */ /* 0x000fe40001000000 */
[----:B------:R-:W-:Y:S02]  /*7bd0*/  ISETP.GT.AND P0, PT, R2, 0x49, PT ;  /* 0x000000490200780c */ /* 0x000fe40003f04270 */
[----:B------:R-:W-:Y:S02]  /*7be0*/  FSEL R240, R6, -INF , P1 ;  /* 0xff80000006f07808 */ /* 0x000fe40000800000 */
[----:B------:R-:W-:Y:S01]  /*7bf0*/  FMNMX.FTZ R6, R157, R5, !PT ;  /* 0x000000059d067209 */ /* 0x000fe20007810000 */
[----:B------:R-:W2:Y:S01]  /*7c00*/  MUFU.TANH R38, R38 ;  /* 0x0000002600267308 */ /* 0x000ea20000002400 */
[----:B------:R-:W-:Y:S02]  /*7c10*/  FMNMX.FTZ R4, R180, R4, !PT ;  /* 0x00000004b4047209 */ /* 0x000fe40007810000 */
[----:B------:R-:W-:Y:S02]  /*7c20*/  ISETP.GT.AND P2, PT, R0, 0x31, PT ;  /* 0x000000310000780c */ /* 0x000fe40003f44270 */
[----:B---3--:R-:W-:Y:S02]  /*7c30*/  FSEL R161, R30, -INF , P4 ;  /* 0xff8000001ea17808 */ /* 0x008fe40002000000 */
[----:B------:R-:W-:Y:S02]  /*7c40*/  FSEL R190, R19, -INF , P0 ;  /* 0xff80000013be7808 */ /* 0x000fe40000000000 */
[----:B------:R-:W-:Y:S01]  /*7c50*/  FMNMX.FTZ R6, R158, R6, !PT ;  /* 0x000000069e067209 */ /* 0x000fe20007810000 */
[----:B------:R-:W3:Y:S01]  /*7c60*/  MUFU.TANH R39, R39 ;  /* 0x0000002700277308 */ /* 0x000ee20000002400 */
[----:B------:R-:W-:Y:S02]  /*7c70*/  FMNMX.FTZ R4, R189, R4, !PT ;  /* 0x00000004bd047209 */ /* 0x000fe40007810000 */
[----:B-1----:R-:W-:Y:S02]  /*7c80*/  FSEL R162, R31, -INF , P2 ;  /* 0xff8000001fa27808 */ /* 0x002fe40001000000 */
[C---:B------:R-:W-:Y:S02]  /*7c90*/  ISETP.GT.AND P4, PT, R0.reuse, 0x38, PT ;  /* 0x000000380000780c */ /* 0x040fe40003f84270 */
[----:B------:R-:W-:Y:S02]  /*7ca0*/  ISETP.GT.AND P2, PT, R0, 0x39, PT ;  /* 0x000000390000780c */ /* 0x000fe40003f44270 */
[----:B------:R-:W-:Y:S01]  /*7cb0*/  ISETP.GT.AND P0, PT, R2, 0x51, PT ;  /* 0x000000510200780c */ /* 0x000fe20003f04270 */
[----:B------:R-:W1:Y:S01]  /*7cc0*/  MUFU.TANH R43, R43 ;  /* 0x0000002b002b7308 */ /* 0x000e620000002400 */
[----:B------:R-:W-:Y:S02]  /*7cd0*/  FMNMX.FTZ R6, R161, R6, !PT ;  /* 0x00000006a1067209 */ /* 0x000fe40007810000 */
[----:B------:R-:W-:Y:S02]  /*7ce0*/  FMNMX.FTZ R4, R190, R4, !PT ;  /* 0x00000004be047209 */ /* 0x000fe40007810000 */
[----:B--2---:R-:W-:Y:S02]  /*7cf0*/  FSEL R165, R34, -INF , P4 ;  /* 0xff80000022a57808 */ /* 0x004fe40002000000 */
[C---:B------:R-:W-:Y:S02]  /*7d00*/  ISETP.GT.AND P4, PT, R0.reuse, 0x40, PT ;  /* 0x000000400000780c */ /* 0x040fe40003f84270 */
[----:B------:R-:W-:Y:S01]  /*7d10*/  FSEL R166, R35, -INF , P2 ;  /* 0xff80000023a67808 */ /* 0x000fe20001000000 */
[----:B------:R-:W2:Y:S01]  /*7d20*/  MUFU.TANH R46, R46 ;  /* 0x0000002e002e7308 */ /* 0x000ea20000002400 */
[----:B------:R-:W-:Y:S02]  /*7d30*/  ISETP.GT.AND P2, PT, R0, 0x41, PT ;  /* 0x000000410000780c */ /* 0x000fe40003f44270 */
[----:B----4-:R-:W-:Y:S02]  /*7d40*/  FSEL R235, R45, -INF , P0 ;  /* 0xff8000002deb7808 */ /* 0x010fe40000000000 */
[----:B------:R-:W-:Y:S02]  /*7d50*/  FMNMX.FTZ R6, R162, R6, !PT ;  /* 0x00000006a2067209 */ /* 0x000fe40007810000 */
[----:B------:R-:W-:Y:S02]  /*7d60*/  FMNMX.FTZ R4, R233, R4, !PT ;  /* 0x00000004e9047209 */ /* 0x000fe40007810000 */
[----:B------:R-:W-:Y:S01]  /*7d70*/  FSEL R182, R38, -INF , P4 ;  /* 0xff80000026b67808 */ /* 0x000fe20002000000 */
[----:B------:R-:W4:Y:S01]  /*7d80*/  MUFU.TANH R47, R47 ;  /* 0x0000002f002f7308 */ /* 0x000f220000002400 */
[----:B---3--:R-:W-:Y:S02]  /*7d90*/  FSEL R183, R39, -INF , P2 ;  /* 0xff80000027b77808 */ /* 0x008fe40001000000 */
[C---:B------:R-:W-:Y:S02]  /*7da0*/  ISETP.GT.AND P4, PT, R0.reuse, 0x48, PT ;  /* 0x000000480000780c */ /* 0x040fe40003f84270 */
[----:B------:R-:W-:Y:S02]  /*7db0*/  ISETP.GT.AND P2, PT, R0, 0x49, PT ;  /* 0x000000490000780c */ /* 0x000fe40003f44270 */
[----:B------:R-:W-:Y:S02]  /*7dc0*/  ISETP.GT.AND P0, PT, R2, 0x59, PT ;  /* 0x000000590200780c */ /* 0x000fe40003f04270 */
[----:B------:R-:W-:Y:S01]  /*7dd0*/  FMNMX.FTZ R6, R165, R6, !PT ;  /* 0x00000006a5067209 */ /* 0x000fe20007810000 */
[----:B------:R-:W3:Y:S01]  /*7de0*/  MUFU.TANH R52, R52 ;  /* 0x0000003400347308 */ /* 0x000ee20000002400 */
[----:B------:R-:W-:Y:S02]  /*7df0*/  FMNMX.FTZ R4, R235, R4, !PT ;  /* 0x00000004eb047209 */ /* 0x000fe40007810000 */
[----:B------:R-:W-:Y:S02]  /*7e00*/  FSEL R191, R42, -INF , P4 ;  /* 0xff8000002abf7808 */ /* 0x000fe40002000000 */
[C---:B------:R-:W-:Y:S02]  /*7e10*/  ISETP.GT.AND P4, PT, R0.reuse, 0x50, PT ;  /* 0x000000500000780c */ /* 0x040fe40003f84270 */
[----:B-1----:R-:W-:Y:S02]  /*7e20*/  FSEL R231, R43, -INF , P2 ;  /* 0xff8000002be77808 */ /* 0x002fe40001000000 */
[----:B------:R-:W-:Y:S01]  /*7e30*/  ISETP.GT.AND P2, PT, R0, 0x51, PT ;  /* 0x000000510000780c */ /* 0x000fe20003f44270 */
[----:B------:R-:W1:Y:S01]  /*7e40*/  MUFU.TANH R50, R50 ;  /* 0x0000003200327308 */ /* 0x000e620000002400 */
[----:B------:R-:W-:Y:S02]  /*7e50*/  FSEL R239, R15, -INF , P0 ;  /* 0xff8000000fef7808 */ /* 0x000fe40000000000 */
[----:B------:R-:W-:Y:S02]  /*7e60*/  FMNMX.FTZ R6, R166, R6, !PT ;  /* 0x00000006a6067209 */ /* 0x000fe40007810000 */
[----:B------:R-:W-:Y:S02]  /*7e70*/  FMNMX.FTZ R4, R240, R4, !PT ;  /* 0x00000004f0047209 */ /* 0x000fe40007810000 */
[----:B--2---:R-:W-:Y:S02]  /*7e80*/  FSEL R238, R46, -INF , P4 ;  /* 0xff8000002eee7808 */ /* 0x004fe40002000000 */
[----:B----4-:R-:W-:Y:S01]  /*7e90*/  FSEL R237, R47, -INF , P2 ;  /* 0xff8000002fed7808 */ /* 0x010fe20001000000 */
[----:B------:R-:W2:Y:S01]  /*7ea0*/  MUFU.TANH R53, R53 ;  /* 0x0000003500357308 */ /* 0x000ea20000002400 */
[----:B------:R-:W-:Y:S02]  /*7eb0*/  ISETP.GT.AND P2, PT, R2, 0x60, PT ;  /* 0x000000600200780c */ /* 0x000fe40003f44270 */
[----:B------:R-:W-:Y:S02]  /*7ec0*/  ISETP.GT.AND P4, PT, R0, 0x58, PT ;  /* 0x000000580000780c */ /* 0x000fe40003f84270 */
[----:B------:R-:W-:Y:S02]  /*7ed0*/  FMNMX.FTZ R5, R239, R4, !PT ;  /* 0x00000004ef057209 */ /* 0x000fe40007810000 */
[----:B------:R-:W-:Y:S02]  /*7ee0*/  FMNMX.FTZ R4, R182, R6, !PT ;  /* 0x00000006b6047209 */ /* 0x000fe40007810000 */
[----:B---3--:R-:W-:Y:S01]  /*7ef0*/  FSEL R251, R52, -INF , P2 ;  /* 0xff80000034fb7808 */ /* 0x008fe20001000000 */
[----:B------:R-:W3:Y:S01]  /*7f00*/  MUFU.TANH R16, R16 ;  /* 0x0000001000107308 */ /* 0x000ee20000002400 */
[C---:B------:R-:W-:Y:S02]  /*7f10*/  ISETP.GT.AND P1, PT, R2.reuse, 0x61, PT ;  /* 0x000000610200780c */ /* 0x040fe40003f24270 */
[----:B------:R-:W-:Y:S02]  /*7f20*/  ISETP.GT.AND P0, PT, R2, 0x68, PT ;  /* 0x000000680200780c */ /* 0x000fe40003f04270 */
[----:B-1----:R-:W-:Y:S02]  /*7f30*/  FSEL R241, R50, -INF , P4 ;  /* 0xff80000032f17808 */ /* 0x002fe40002000000 */
[C---:B------:R-:W-:Y:S02]  /*7f40*/  ISETP.GT.AND P4, PT, R2.reuse, 0x69, PT ;  /* 0x000000690200780c */ /* 0x040fe40003f84270 */
[----:B------:R-:W-:Y:S01]  /*7f50*/  FMNMX.FTZ R4, R183, R4, !PT ;  /* 0x00000004b7047209 */ /* 0x000fe20007810000 */
[----:B------:R-:W1:Y:S01]  /*7f60*/  MUFU.TANH R60, R60 ;  /* 0x0000003c003c7308 */ /* 0x000e620000002400 */
[----:B------:R-:W-:Y:S02]  /*7f70*/  FSEL R181, R17, -INF , P0 ;  /* 0xff80000011b57808 */ /* 0x000fe40000000000 */
[C---:B------:R-:W-:Y:S02]  /*7f80*/  ISETP.GT.AND P2, PT, R2.reuse, 0x70, PT ;  /* 0x000000700200780c */ /* 0x040fe40003f44270 */
[----:B--2---:R-:W-:Y:S02]  /*7f90*/  FSEL R252, R53, -INF , P1 ;  /* 0xff80000035fc7808 */ /* 0x004fe40000800000 */
[C---:B------:R-:W-:Y:S02]  /*7fa0*/  ISETP.GT.AND P1, PT, R2.reuse, 0x71, PT ;  /* 0x000000710200780c */ /* 0x040fe40003f24270 */
[----:B------:R-:W-:Y:S01]  /*7fb0*/  ISETP.GT.AND P0, PT, R2, 0x78, PT ;  /* 0x000000780200780c */ /* 0x000fe20003f04270 */
[----:B------:R-:W2:Y:S01]  /*7fc0*/  MUFU.TANH R61, R61 ;  /* 0x0000003d003d7308 */ /* 0x000ea20000002400 */
[----:B------:R-:W-:Y:S02]  /*7fd0*/  FMNMX.FTZ R4, R191, R4, !PT ;  /* 0x00000004bf047209 */ /* 0x000fe40007810000 */
[----:B---3--:R-:W-:Y:S02]  /*7fe0*/  FSEL R245, R16, -INF , P4 ;  /* 0xff80000010f57808 */ /* 0x008fe40002000000 */
[----:B------:R-:W-:Y:S02]  /*7ff0*/  ISETP.GT.AND P4, PT, R2, 0x79, PT ;  /* 0x000000790200780c */ /* 0x000fe40003f84270 */
[----:B------:R-:W-:Y:S01]  /*8000*/  FMNMX.FTZ R2, R251, R5, !PT ;  /* 0x00000005fb027209 */ /* 0x000fe20007810000 */
[----:B------:R-:W-:Y:S02]  /*8010*/  FMUL.FTZ R5, R66, c[0x0][0x320] ;  /* 0x0000c80042057a20 */ /* 0x000fe40000410000 */
[----:B------:R-:W3:Y:S01]  /*8020*/  MUFU.TANH R51, R51 ;  /* 0x0000003300337308 */ /* 0x000ee20000002400 */
[----:B------:R-:W-:Y:S02]  /*8030*/  FMNMX.FTZ R4, R231, R4, !PT ;  /* 0x00000004e7047209 */ /* 0x000fe40007810000 */
[----:B------:R-:W-:Y:S02]  /*8040*/  FMNMX.FTZ R2, R252, R2, !PT ;  /* 0x00000002fc027209 */ /* 0x000fe40007810000 */
[----:B------:R-:W-:Y:S02]  /*8050*/  FMNMX.FTZ R4, R238, R4, !PT ;  /* 0x00000004ee047209 */ /* 0x000fe40007810000 */
[----:B------:R-:W-:Y:S02]  /*8060*/  FMNMX.FTZ R2, R181, R2, !PT ;  /* 0x00000002b5027209 */ /* 0x000fe40007810000 */
[----:B-1----:R-:W-:Y:S01]  /*8070*/  FSEL R188, R60, -INF , P2 ;  /* 0xff8000003cbc7808 */ /* 0x002fe20001000000 */
[----:B------:R-:W1:Y:S01]  /*8080*/  MUFU.TANH R64, R64 ;  /* 0x0000004000407308 */ /* 0x000e620000002400 */
[----:B------:R-:W-:Y:S02]  /*8090*/  FMNMX.FTZ R2, R245, R2, !PT ;  /* 0x00000002f5027209 */ /* 0x000fe40007810000 */
[----:B------:R-:W-:Y:S02]  /*80a0*/  ISETP.GT.AND P2, PT, R0, 0x59, PT ;  /* 0x000000590000780c */ /* 0x000fe40003f44270 */
[----:B------:R-:W-:Y:S02]  /*80b0*/  FMNMX.FTZ R4, R237, R4, !PT ;  /* 0x00000004ed047209 */ /* 0x000fe40007810000 */
[----:B--2---:R-:W-:Y:S02]  /*80c0*/  FSEL R234, R61, -INF , P1 ;  /* 0xff8000003dea7808 */ /* 0x004fe40000800000 */
[----:B------:R-:W-:Y:S01]  /*80d0*/  FMNMX.FTZ R2, R188, R2, !PT ;  /* 0x00000002bc027209 */ /* 0x000fe20007810000 */
[----:B------:R-:W2:Y:S01]  /*80e0*/  MUFU.TANH R54, R54 ;  /* 0x0000003600367308 */ /* 0x000ea20000002400 */
[----:B------:R-:W-:Y:S02]  /*80f0*/  ISETP.GT.AND P1, PT, R0, 0x60, PT ;  /* 0x000000600000780c */ /* 0x000fe40003f24270 */
[----:B------:R-:W-:Y:S02]  /*8100*/  FMNMX.FTZ R4, R241, R4, !PT ;  /* 0x00000004f1047209 */ /* 0x000fe40007810000 */
[----:B---3--:R-:W-:Y:S02]  /*8110*/  FSEL R232, R51, -INF , P2 ;  /* 0xff80000033e87808 */ /* 0x008fe40001000000 */
[----:B------:R-:W-:Y:S02]  /*8120*/  FMNMX.FTZ R2, R234, R2, !PT ;  /* 0x00000002ea027209 */ /* 0x000fe40007810000 */
[----:B------:R-:W-:Y:S01]  /*8130*/  FMNMX.FTZ R4, R232, R4, !PT ;  /* 0x00000004e8047209 */ /* 0x000fe20007810000 */
[----:B------:R-:W3:Y:S01]  /*8140*/  MUFU.TANH R55, R55 ;  /* 0x0000003700377308 */ /* 0x000ee20000002400 */
[----:B------:R-:W-:Y:S02]  /*8150*/  FSEL R242, R65, -INF , P4 ;  /* 0xff80000041f27808 */ /* 0x000fe40002000000 */
[----:B------:R-:W-:Y:S02]  /*8160*/  ISETP.GT.AND P2, PT, R0, 0x68, PT ;  /* 0x000000680000780c */ /* 0x000fe40003f44270 */
[----:B-1----:R-:W-:Y:S02]  /*8170*/  FSEL R236, R64, -INF , P0 ;  /* 0xff80000040ec7808 */ /* 0x002fe40000000000 */
[----:B------:R-:W-:Y:S02]  /*8180*/  ISETP.GT.AND P0, PT, R0, 0x61, PT ;  /* 0x000000610000780c */ /* 0x000fe40003f04270 */
[----:B------:R-:W-:Y:S01]  /*8190*/  FMNMX.FTZ R2, R236, R2, !PT ;  /* 0x00000002ec027209 */ /* 0x000fe20007810000 */
[----:B------:R-:W1:Y:S01]  /*81a0*/  MUFU.TANH R58, R58 ;  /* 0x0000003a003a7308 */ /* 0x000e620000002400 */
[----:B------:R-:W-:Y:S02]  /*81b0*/  ISETP.GT.AND P4, PT, R229, R230, PT ;  /* 0x000000e6e500720c */ /* 0x000fe40003f84270 */
[----:B------:R-:W-:Y:S02]  /*81c0*/  FMNMX.FTZ R2, R242, R2, !PT ;  /* 0x00000002f2027209 */ /* 0x000fe40007810000 */
[----:B--2---:R-:W-:Y:S02]  /*81d0*/  FSEL R243, R54, -INF , P1 ;  /* 0xff80000036f37808 */ /* 0x004fe40000800000 */
[C---:B------:R-:W-:Y:S01]  /*81e0*/  ISETP.GT.AND P1, PT, R0.reuse, 0x70, PT ;  /* 0x000000700000780c */ /* 0x040fe20003f24270 */
[----:B------:R-:W2:Y:S01]  /*81f0*/  SHFL.BFLY PT, R69, R2, 0x2, 0x1f ;  /* 0x0c401f0002457f89 */ /* 0x000ea200000e0000 */
[----:B------:R-:W-:Y:S01]  /*8200*/  FMNMX.FTZ R4, R243, R4, !PT ;  /* 0x00000004f3047209 */ /* 0x000fe20007810000 */
[----:B------:R-:W4:Y:S01]  /*8210*/  MUFU.TANH R59, R59 ;  /* 0x0000003b003b7308 */ /* 0x000f220000002400 */
[----:B------:R-:W-:Y:S02]  /*8220*/  IADD3 R230, R229, -0x1, RZ ;  /* 0xffffffffe5e67810 */ /* 0x000fe40007ffe0ff */
[----:B---3--:R-:W-:Y:S02]  /*8230*/  FSEL R244, R55, -INF , P0 ;  /* 0xff80000037f47808 */ /* 0x008fe40000000000 */
[----:B------:R-:W-:Y:S02]  /*8240*/  ISETP.GT.AND P0, PT, R0, 0x69, PT ;  /* 0x000000690000780c */ /* 0x000fe40003f04270 */
[----:B------:R-:W-:Y:S03]  /*8250*/  FMNMX.FTZ R4, R244, R4, !PT ;  /* 0x00000004f4047209 */ /* 0x000fe60007810000 */
[----:B------:R-:W3:Y:S01]  /*8260*/  MUFU.TANH R62, R62 ;  /* 0x0000003e003e7308 */ /* 0x000ee20000002400 */
[----:B------:R-:W-:Y:S02]  /*8270*/  @P4 SHF.R.S32.HI R6, RZ, 0x1f, R230 ;  /* 0x0000001fff064819 */ /* 0x000fe400000114e6 */
[----:B-1----:R-:W-:Y:S03]  /*8280*/  FSEL R247, R58, -INF , P2 ;  /* 0xff8000003af77808 */ /* 0x002fe60001000000 */
[----:B------:R-:W-:Y:S01]  /*8290*/  @P4 IMAD R6, R6, c[0x0][0x1e0], RZ ;  /* 0x0000780006064a24 */ /* 0x000fe200078e02ff */
[----:B------:R-:W-:Y:S03]  /*82a0*/  FMNMX.FTZ R4, R247, R4, !PT ;  /* 0x00000004f7047209 */ /* 0x000fe60007810000 */
[----:B------:R-:W1:Y:S01]  /*82b0*/  MUFU.TANH R63, R63 ;  /* 0x0000003f003f7308 */ /* 0x000e620000002400 */
[----:B------:R-:W-:Y:S01]  /*82c0*/  @P4 IMAD R6, R230, c[0x0][0x1e4], R6 ;  /* 0x00007900e6064a24 */ /* 0x000fe200078e0206 */
[----:B--2---:R-:W-:Y:S02]  /*82d0*/  FMNMX.FTZ R69, R2, R69, !PT ;  /* 0x0000004502457209 */ /* 0x004fe40007810000 */
[----:B----4-:R-:W-:Y:S02]  /*82e0*/  FSEL R250, R59, -INF , P0 ;  /* 0xff8000003bfa7808 */ /* 0x010fe40000000000 */
[----:B------:R-:W-:Y:S02]  /*82f0*/  ISETP.GT.AND P0, PT, R0, 0x71, PT ;  /* 0x000000710000780c */ /* 0x000fe40003f04270 */
[----:B------:R-:W-:Y:S02]  /*8300*/  FMNMX.FTZ R4, R250, R4, !PT ;  /* 0x00000004fa047209 */ /* 0x000fe40007810000 */
[----:B------:R-:W2:Y:S01]  /*8310*/  MUFU.TANH R5, R5 ;  /* 0x0000000500057308 */ /* 0x000ea20000002400 */
[----:B---3--:R-:W-:Y:S02]  /*8320*/  FSEL R62, R62, -INF , P1 ;  /* 0xff8000003e3e7808 */ /* 0x008fe40000800000 */
[----:B------:R-:W-:Y:S02]  /*8330*/  ISETP.GT.AND P1, PT, R0, 0x78, PT ;  /* 0x000000780000780c */ /* 0x000fe40003f24270 */
[----:B------:R-:W-:Y:S05]  /*8340*/  FMNMX.FTZ R4, R62, R4, !PT ;  /* 0x000000043e047209 */ /* 0x000fea0007810000 */
[----:B------:R-:W3:Y:S01]  /*8350*/  MUFU.TANH R71, R67 ;  /* 0x0000004300477308 */ /* 0x000ee20000002400 */
[----:B-1----:R-:W-:Y:S02]  /*8360*/  FSEL R248, R63, -INF , P0 ;  /* 0xff8000003ff87808 */ /* 0x002fe40000000000 */
[----:B------:R-:W-:Y:S02]  /*8370*/  ISETP.GT.AND P0, PT, R0, 0x79, PT ;  /* 0x000000790000780c */ /* 0x000fe40003f04270 */
[----:B------:R-:W-:Y:S02]  /*8380*/  FMNMX.FTZ R0, R248, R4, !PT ;  /* 0x00000004f8007209 */ /* 0x000fe40007810000 */
[----:B------:R-:W1:Y:S01]  /*8390*/  SHFL.BFLY PT, R4, R69, 0x1, 0x1f ;  /* 0x0c201f0045047f89 */ /* 0x000e6200000e0000 */
[----:B--2---:R-:W-:Y:S04]  /*83a0*/  FSEL R246, R5, -INF , P1 ;  /* 0xff80000005f67808 */ /* 0x004fe80000800000 */
[----:B------:R-:W-:Y:S02]  /*83b0*/  FMNMX.FTZ R0, R246, R0, !PT ;  /* 0x00000000f6007209 */ /* 0x000fe40007810000 */
[----:B---3--:R-:W-:Y:S04]  /*83c0*/  FSEL R71, R71, -INF , P0 ;  /* 0xff80000047477808 */ /* 0x008fe80000000000 */
[----:B------:R-:W-:Y:S05]  /*83d0*/  FMNMX.FTZ R0, R71, R0, !PT ;  /* 0x0000000047007209 */ /* 0x000fea0007810000 */
[----:B------:R-:W2:Y:S01]  /*83e0*/  SHFL.BFLY PT, R2, R0, 0x2, 0x1f ;  /* 0x0c401f0000027f89 */ /* 0x000ea200000e0000 */
[----:B-1----:R-:W-:Y:S04]  /*83f0*/  FMNMX.FTZ R69, R69, R4, !PT ;  /* 0x0000000445457209 */ /* 0x002fe80007810000 */
[C---:B------:R-:W-:Y:S01]  /*8400*/  FSETP.NEU.FTZ.AND P1, PT, R69.reuse, -INF , PT ;  /* 0xff8000004500780b */ /* 0x040fe20003f3d000 */
[----:B------:R-:W-:Y:S05]  /*8410*/  FMUL.FTZ R149, R69, c[0x0][0x2d0] ;  /* 0x0000b40045957a20 */ /* 0x000fea0000410000 */
[----:B------:R-:W-:Y:S05]  /*8420*/  FSEL R149, R149, RZ, P1 ;  /* 0x000000ff95957208 */ /* 0x000fea0000800000 */
[--C-:B------:R-:W-:Y:S02]  /*8430*/  FFMA.FTZ R4, R7, c[0x0][0x2d0], -R149.reuse ;  /* 0x0000b40007047a23 */ /* 0x100fe40000010895 */
[--C-:B------:R-:W-:Y:S02]  /*8440*/  FFMA.FTZ R7, R8, c[0x0][0x2d0], -R149.reuse ;  /* 0x0000b40008077a23 */ /* 0x100fe40000010895 */
[----:B------:R1:W-:Y:S01]  /*8450*/  MUFU.EX2 R61, R4 ;  /* 0x00000004003d7308 */ /* 0x0003e20000000800 */
[----:B--2---:R-:W-:Y:S05]  /*8460*/  FMNMX.FTZ R0, R0, R2, !PT ;  /* 0x0000000200007209 */ /* 0x004fea0007810000 */
[----:B------:R-:W2:Y:S04]  /*8470*/  SHFL.BFLY PT, R2, R0, 0x1, 0x1f ;  /* 0x0c201f0000027f89 */ /* 0x000ea800000e0000 */
[----:B------:R-:W3:Y:S01]  /*8480*/  MUFU.EX2 R42, R7 ;  /* 0x00000007002a7308 */ /* 0x000ee20000000800 */
[----:B-1----:R-:W-:Y:S04]  /*8490*/  @P4 IMAD.WIDE.U32 R4, R230, c[0x0][0x1e0], RZ ;  /* 0x00007800e6044a25 */ /* 0x002fe800078e00ff */
[----:B------:R-:W-:Y:S01]  /*84a0*/  @P4 IMAD.IADD R5, R5, 0x1, R6 ;  /* 0x0000000105054824 */ /* 0x000fe200078e0206 */
[----:B------:R-:W-:Y:S02]  /*84b0*/  @P4 SHF.L.U32 R6, R4, 0x7, RZ ;  /* 0x0000000704064819 */ /* 0x000fe400000006ff */
[----:B--2---:R-:W-:Y:S01]  /*84c0*/  FMNMX.FTZ R68, R0, R2, !PT ;  /* 0x0000000200447209 */ /* 0x004fe20007810000 */
[----:B------:R-:W-:Y:S01]  /*84d0*/  FFMA.FTZ R0, R9, c[0x0][0x2d0], -R149 ;  /* 0x0000b40009007a23 */ /* 0x000fe20000010895 */
[----:B------:R-:W-:Y:S02]  /*84e0*/  @P4 SHF.L.U64.HI R4, R4, 0x7, R5 ;  /* 0x0000000704044819 */ /* 0x000fe40000010205 */
[----:B-----5:R-:W-:Y:S01]  /*84f0*/  @P4 IADD3 R5, P2, P0, R6, 0x40, R136 ;  /* 0x0000004006054810 */ /* 0x020fe2000785e088 */
[----:B------:R1:W-:Y:S01]  /*8500*/  MUFU.EX2 R50, R0 ;  /* 0x0000000000327308 */ /* 0x0003e20000000800 */
[----:B------:R-:W-:Y:S02]  /*8510*/  FMUL.FTZ R148, R68, c[0x0][0x2d0] ;  /* 0x0000b40044947a20 */ /* 0x000fe40000410000 */
[----:B------:R-:W-:Y:S02]  /*8520*/  @P4 IADD3.X R9, R4, RZ, R139, P2, P0 ;  /* 0x000000ff04094210 */ /* 0x000fe400017e048b */
[----:B------:R-:W-:Y:S04]  /*8530*/  FSETP.NEU.FTZ.AND P0, PT, R68, -INF , PT ;  /* 0xff8000004400780b */ /* 0x000fe80003f1d000 */
[----:B------:R-:W-:Y:S05]  /*8540*/  FSEL R148, R148, RZ, P0 ;  /* 0x000000ff94947208 */ /* 0x000fea0000000000 */
[----:B------:R-:W-:Y:S01]  /*8550*/  FFMA.FTZ R2, R11, c[0x0][0x2d0], -R148 ;  /* 0x0000b4000b027a23 */ /* 0x000fe20000010894 */
[----:B------:R-:W-:Y:S03]  /*8560*/  @P4 MOV R11, c[0x0][0x1e0] ;  /* 0x00007800000b4a02 */ /* 0x000fe60000000f00 */
[----:B------:R2:W-:Y:S01]  /*8570*/  MUFU.EX2 R60, R2 ;  /* 0x00000002003c7308 */ /* 0x0005e20000000800 */
[----:B-1----:R-:W-:Y:S01]  /*8580*/  FFMA.FTZ R0, R10, c[0x0][0x2d0], -R149 ;  /* 0x0000b4000a007a23 */ /* 0x002fe20000010895 */
[C---:B------:R-:W-:Y:S08]  /*8590*/  @P4 SHF.L.U32 R10, R11.reuse, 0x6, RZ ;  /* 0x000000060b0a4819 */ /* 0x040ff000000006ff */
[----:B------:R1:W4:Y:S01]  /*85a0*/  MUFU.EX2 R58, R0 ;  /* 0x00000000003a7308 */ /* 0x0003220000000800 */
[----:B--2---:R-:W-:Y:S05]  /*85b0*/  @P4 IMAD.MOV.U32 R2, RZ, RZ, 0x6 ;  /* 0x00000006ff024424 */ /* 0x004fea00078e00ff */
[----:B------:R-:W-:Y:S02]  /*85c0*/  @P4 SHF.L.U64.HI R2, R11, R2, c[0x0][0x1e4] ;  /* 0x000079000b024619 */ /* 0x000fe40000010202 */
[----:B-1----:R-:W-:Y:S02]  /*85d0*/  @P4 IADD3 R0, P2, R6, R136, RZ ;  /* 0x0000008806004210 */ /* 0x002fe40007f5e0ff */
[----:B---3--:R-:W-:Y:S02]  /*85e0*/  F2FP.PACK_AB R136, R42, R61 ;  /* 0x0000003d2a88723e */ /* 0x008fe400000000ff */
[----:B----4-:R-:W-:Y:S01]  /*85f0*/  F2FP.PACK_AB R138, R58, R50 ;  /* 0x000000323a8a723e */ /* 0x010fe200000000ff */
[----:B------:R-:W-:Y:S01]  /*8600*/  @P4 IMAD.X R4, R4, 0x1, R139, P2 ;  /* 0x0000000104044824 */ /* 0x000fe200010e068b */
[C---:B------:R-:W-:Y:S04]  /*8610*/  @P4 LEA R6, P2, R0.reuse, c[0x0][0x1c8], 0x1 ;  /* 0x0000720000064a11 */ /* 0x040fe800078408ff */
[----:B------:R-:W-:Y:S01]  /*8620*/  @P4 LEA.HI.X R7, R0, c[0x0][0x1cc], R4, 0x1, P2 ;  /* 0x0000730000074a11 */ /* 0x000fe200010f0c04 */
[--C-:B------:R-:W-:Y:S01]  /*8630*/  FFMA.FTZ R0, R12, c[0x0][0x2d0], -R148.reuse ;  /* 0x0000b4000c007a23 */ /* 0x100fe20000010894 */
[C---:B------:R-:W-:Y:S03]  /*8640*/  @P4 LEA R8, P2, R5.reuse, c[0x0][0x1c8], 0x1 ;  /* 0x0000720005084a11 */ /* 0x040fe600078408ff */
[----:B------:R1:W2:Y:S01]  /*8650*/  MUFU.EX2 R43, R0 ;  /* 0x00000000002b7308 */ /* 0x0002a20000000800 */
[----:B------:R3:W-:Y:S01]  /*8660*/  @P4 LDGSTS.E.BYPASS.LTC128B.128 [R228+0x8100], [R6.64], !P6 ;  /* 0x0810000006e44fae */ /* 0x0007e2000f101d46 */
[----:B------:R-:W-:Y:S02]  /*8670*/  @P4 LEA.HI.X R9, R5, c[0x0][0x1cc], R9, 0x1, P2 ;  /* 0x0000730005094a11 */ /* 0x000fe400010f0c09 */
[----:B------:R-:W-:Y:S05]  /*8680*/  @P4 IADD3 R4, P2, R6, R10, RZ ;  /* 0x0000000a06044210 */ /* 0x000fea0007f5e0ff */
[----:B------:R4:W-:Y:S01]  /*8690*/  @P4 LDGSTS.E.BYPASS.LTC128B.128 [R228+0xc100], [R8.64], !P5 ;  /* 0x0c10000008e44fae */ /* 0x0009e2000e901d46 */
[----:B------:R-:W-:Y:S07]  /*86a0*/  @P4 IMAD.X R5, R2, 0x1, R7, P2 ;  /* 0x0000000102054824 */ /* 0x000fee00010e0607 */
[----:B------:R5:W-:Y:S01]  /*86b0*/  @P4 LDGSTS.E.BYPASS.LTC128B.128 [R228+0x9100], [R4.64], !P6 ;  /* 0x0910000004e44fae */ /* 0x000be2000f101d46 */
[--C-:B-1----:R-:W-:Y:S07]  /*86c0*/  FFMA.FTZ R0, R13, c[0x0][0x2d0], -R148.reuse ;  /* 0x0000b4000d007a23 */ /* 0x102fee0000010894 */
[----:B------:R5:W-:Y:S01]  /*86d0*/  @P4 LDGSTS.E.BYPASS.LTC128B.128 [R228+0xd100], [R4.64+0x80], !P5 ;  /* 0x0d10008004e44fae */ /* 0x000be2000e901d46 */
[----:B--2---:R-:W-:Y:S01]  /*86e0*/  F2FP.PACK_AB R137, R43, R60 ;  /* 0x0000003c2b89723e */ /* 0x004fe200000000ff */
[----:B------:R1:W-:Y:S01]  /*86f0*/  MUFU.EX2 R51, R0 ;  /* 0x0000000000337308 */ /* 0x0003e20000000800 */
[----:B---3--:R-:W-:Y:S04]  /*8700*/  @P4 IADD3 R6, P2, R4, R10, RZ ;  /* 0x0000000a04064210 */ /* 0x008fe80007f5e0ff */
[----:B------:R-:W-:Y:S01]  /*8710*/  @P4 IADD3.X R7, R5, R2, RZ, P2, !PT ;  /* 0x0000000205074210 */ /* 0x000fe200017fe4ff */
[----:B----4-:R-:W-:Y:S04]  /*8720*/  FFMA.FTZ R9, R14, c[0x0][0x2d0], -R148 ;  /* 0x0000b4000e097a23 */ /* 0x010fe80000010894 */
[----:B------:R2:W-:Y:S01]  /*8730*/  @P4 LDGSTS.E.BYPASS.LTC128B.128 [R228+0xa100], [R6.64], !P6 ;  /* 0x0a10000006e44fae */ /* 0x0005e2000f101d46 */
[----:B------:R3:W4:Y:S07]  /*8740*/  MUFU.EX2 R59, R9 ;  /* 0x00000009003b7308 */ /* 0x00072e0000000800 */
[----:B------:R2:W-:Y:S01]  /*8750*/  @P4 LDGSTS.E.BYPASS.LTC128B.128 [R228+0xe100], [R6.64+0x80], !P5 ;  /* 0x0e10008006e44fae */ /* 0x0005e2000e901d46 */
[----:B-1----:R-:W-:Y:S02]  /*8760*/  FSEL R0, R69, RZ, P1 ;  /* 0x000000ff45007208 */ /* 0x002fe40000800000 */
[----:B------:R-:W-:Y:S03]  /*8770*/  @P4 IADD3 R8, P1, R6, R10, RZ ;  /* 0x0000000a06084210 */ /* 0x000fe60007f3e0ff */
[----:B------:R-:W-:Y:S04]  /*8780*/  FADD.FTZ R0, -R0, R3 ;  /* 0x0000000300007221 */ /* 0x000fe80000010100 */
[----:B------:R-:W-:Y:S02]  /*8790*/  FMUL.FTZ R0, R0, c[0x0][0x2d0] ;  /* 0x0000b40000007a20 */ /* 0x000fe40000410000 */
[----:B---3--:R-:W-:Y:S02]  /*87a0*/  @P4 IMAD.X R9, R7, 0x1, R2, P1 ;  /* 0x0000000107094824 */ /* 0x008fe400008e0602 */
[----:B------:R1:W5:Y:S01]  /*87b0*/  MUFU.EX2 R3, R0 ;  /* 0x0000000000037308 */ /* 0x0003620000000800 */
[----:B------:R-:W-:Y:S02]  /*87c0*/  FSEL R2, R68, RZ, P0 ;  /* 0x000000ff44027208 */ /* 0x000fe40000000000 */
[----:B----4-:R-:W-:Y:S01]  /*87d0*/  F2FP.PACK_AB R139, R59, R51 ;  /* 0x000000333b8b723e */ /* 0x010fe200000000ff */
[----:B------:R3:W-:Y:S08]  /*87e0*/  @P4 LDGSTS.E.BYPASS.LTC128B.128 [R228+0xb100], [R8.64], !P6 ;  /* 0x0b10000008e44fae */ /* 0x0007f0000f101d46 */
[----:B------:R3:W-:Y:S08]  /*87f0*/  @P4 LDGSTS.E.BYPASS.LTC128B.128 [R228+0xf100], [R8.64+0x80], !P5 ;  /* 0x0f10008008e44fae */ /* 0x0007f0000e901d46 */
[----:B------:R-:W4:Y:S01]  /*8800*/  LDSM.16.MT88.4 R12, [R200] ;  /* 0x00000000c80c783b */ /* 0x000f220000004200 */
[----:B-1----:R-:W-:Y:S02]  /*8810*/  FADD.FTZ R0, -R2, R70 ;  /* 0x0000004602007221 */ /* 0x002fe40000010100 */
[C---:B-----5:R-:W-:Y:S02]  /*8820*/  FMUL.FTZ R4, R3.reuse, R72 ;  /* 0x0000004803047220 */ /* 0x060fe40000410000 */
[----:B------:R-:W-:Y:S03]  /*8830*/  FMUL.FTZ R0, R0, c[0x0][0x2d0] ;  /* 0x0000b40000007a20 */ /* 0x000fe60000410000 */
[----:B------:R-:W1:Y:S01]  /*8840*/  LDSM.16.MT88.4 R20, [R204] ;  /* 0x00000000cc14783b */ /* 0x000e620000004200 */
[C---:B------:R-:W-:Y:S02]  /*8850*/  FMUL.FTZ R5, R3.reuse, R73 ;  /* 0x0000004903057220 */ /* 0x040fe40000410000 */
[C---:B------:R-:W-:Y:S01]  /*8860*/  FMUL.FTZ R16, R3.reuse, R84 ;  /* 0x0000005403107220 */ /* 0x040fe20000410000 */
[----:B------:R-:W2:Y:S01]  /*8870*/  MUFU.EX2 R0, R0 ;  /* 0x0000000000007308 */ /* 0x000ea20000000800 */
[C---:B------:R-:W-:Y:S03]  /*8880*/  FMUL.FTZ R17, R3.reuse, R85 ;  /* 0x0000005503117220 */ /* 0x040fe60000410000 */
[----:B------:R-:W5:Y:S01]  /*8890*/  LDSM.16.MT88.4 R28, [R203] ;  /* 0x00000000cb1c783b */ /* 0x000f620000004200 */
[----:B------:R-:W-:Y:S02]  /*88a0*/  FFMA.FTZ R2, R32, c[0x0][0x2d0], -R149 ;  /* 0x0000b40020027a23 */ /* 0x000fe40000010895 */
[C---:B---3--:R-:W-:Y:S02]  /*88b0*/  FMUL.FTZ R8, R3.reuse, R76 ;  /* 0x0000004c03087220 */ /* 0x048fe40000410000 */
[C---:B------:R-:W-:Y:S01]  /*88c0*/  FMUL.FTZ R9, R3.reuse, R77 ;  /* 0x0000004d03097220 */ /* 0x040fe20000410000 */
[----:B------:R3:W1:Y:S01]  /*88d0*/  MUFU.EX2 R63, R2 ;  /* 0x00000002003f7308 */ /* 0x0006620000000800 */
[C---:B------:R-:W-:Y:S01]  /*88e0*/  FMUL.FTZ R24, R3.reuse, R92 ;  /* 0x0000005c03187220 */ /* 0x040fe20000410000 */
[----:B------:R-:W1:Y:S01]  /*88f0*/  LDSM.16.MT88.4 R36, [R223] ;  /* 0x00000000df24783b */ /* 0x000e620000004200 */
[C---:B------:R-:W-:Y:S01]  /*8900*/  FMUL.FTZ R25, R3.reuse, R93 ;  /* 0x0000005d03197220 */ /* 0x040fe20000410000 */
[----:B------:R-:W-:Y:S01]  /*8910*/  MOV R92, R59 ;  /* 0x0000003b005c7202 */ /* 0x000fe20000000f00 */
[C---:B------:R-:W-:Y:S02]  /*8920*/  FMUL.FTZ R32, R3.reuse, R100 ;  /* 0x0000006403207220 */ /* 0x040fe40000410000 */
[C---:B------:R-:W-:Y:S02]  /*8930*/  FMUL.FTZ R33, R3.reuse, R101 ;  /* 0x0000006503217220 */ /* 0x040fe40000410000 */
[----:B------:R-:W-:Y:S01]  /*8940*/  IMAD.MOV.U32 R93, RZ, RZ, R58 ;  /* 0x000000ffff5d7224 */ /* 0x000fe200078e003a */
[----:B------:R-:W1:Y:S01]  /*8950*/  LDSM.16.MT88.4 R44, [R200+0x4000] ;  /* 0x00400000c82c783b */ /* 0x000e620000004200 */
[----:B------:R-:W-:Y:S02]  /*8960*/  IMAD.MOV.U32 R70, RZ, RZ, R62 ;  /* 0x000000ffff467224 */ /* 0x000fe400078e003e */
[C---:B------:R-:W-:Y:S02]  /*8970*/  FMUL.FTZ R64, R3.reuse, R132 ;  /* 0x0000008403407220 */ /* 0x040fe40000410000 */
[C---:B--2---:R-:W-:Y:S02]  /*8980*/  FMUL.FTZ R6, R0.reuse, R74 ;  /* 0x0000004a00067220 */ /* 0x044fe40000410000 */
[C---:B------:R-:W-:Y:S01]  /*8990*/  FMUL.FTZ R7, R0.reuse, R75 ;  /* 0x0000004b00077220 */ /* 0x040fe20000410000 */
[----:B------:R-:W2:Y:S01]  /*89a0*/  LDSM.16.MT88.4 R52, [R204+0x4000] ;  /* 0x00400000cc34783b */ /* 0x000ea20000004200 */
[C---:B------:R-:W-:Y:S02]  /*89b0*/  FMUL.FTZ R10, R0.reuse, R78 ;  /* 0x0000004e000a7220 */ /* 0x040fe40000410000 */
[C---:B------:R-:W-:Y:S02]  /*89c0*/  FMUL.FTZ R11, R0.reuse, R79 ;  /* 0x0000004f000b7220 */ /* 0x040fe40000410000 */
[C---:B------:R-:W-:Y:S01]  /*89d0*/  FMUL.FTZ R18, R0.reuse, R86 ;  /* 0x0000005600127220 */ /* 0x040fe20000410000 */
[C---:B----4-:R-:W-:Y:S02]  /*89e0*/  HMMA.16816.F32 R4, R136.reuse, R12, R4 ;  /* 0x0000000c8804723c */ /* 0x050fe40000001804 */
[----:B------:R-:W-:Y:S03]  /*89f0*/  LDSM.16.MT88.4 R72, [R206+0x4000] ;  /* 0x00400000ce48783b */ /* 0x000fe60000004200 */
[C---:B------:R-:W-:Y:S02]  /*8a00*/  FMUL.FTZ R19, R0.reuse, R87 ;  /* 0x0000005700137220 */ /* 0x040fe40000410000 */
[C---:B------:R-:W-:Y:S01]  /*8a10*/  FMUL.FTZ R12, R3.reuse, R80 ;  /* 0x00000050030c7220 */ /* 0x040fe20000410000 */
[C---:B------:R-:W-:Y:S02]  /*8a20*/  HMMA.16816.F32 R8, R136.reuse, R14, R8 ;  /* 0x0000000e8808723c */ /* 0x040fe40000001808 */
[----:B------:R-:W-:Y:S02]  /*8a30*/  LDSM.16.MT88.4 R76, [R200+0x800] ;  /* 0x00080000c84c783b */ /* 0x000fe40000004200 */
[C---:B------:R-:W-:Y:S02]  /*8a40*/  FMUL.FTZ R13, R3.reuse, R81 ;  /* 0x00000051030d7220 */ /* 0x040fe40000410000 */
[C---:B------:R-:W-:Y:S01]  /*8a50*/  FMUL.FTZ R26, R0.reuse, R94 ;  /* 0x0000005e001a7220 */ /* 0x040fe20000410000 */
[----:B------:R-:W-:Y:S01]  /*8a60*/  MOV R94, R51 ;  /* 0x00000033005e7202 */ /* 0x000fe20000000f00 */
[C---:B------:R-:W-:Y:S02]  /*8a70*/  FMUL.FTZ R14, R0.reuse, R82 ;  /* 0x00000052000e7220 */ /* 0x040fe40000410000 */
[----:B------:R-:W-:Y:S02]  /*8a80*/  LDSM.16.MT88.4 R84, [R203+0x800] ;  /* 0x00080000cb54783b */ /* 0x000fe40000004200 */
[C---:B------:R-:W-:Y:S02]  /*8a90*/  FMUL.FTZ R15, R0.reuse, R83 ;  /* 0x00000053000f7220 */ /* 0x040fe40000410000 */
[----:B------:R-:W-:Y:S02]  /*8aa0*/  FMUL.FTZ R27, R0, R95 ;  /* 0x0000005f001b7220 */ /* 0x000fe40000410000 */
[----:B------:R-:W-:Y:S02]  /*8ab0*/  IMAD.MOV.U32 R95, RZ, RZ, R50 ;  /* 0x000000ffff5f7224 */ /* 0x000fe400078e0032 */
[----:B------:R-:W-:Y:S01]  /*8ac0*/  LDSM.16.MT88.4 R80, [R204+0x800] ;  /* 0x00080000cc50783b */ /* 0x000fe20000004200 */
[C---:B-1----:R-:W-:Y:S03]  /*8ad0*/  HMMA.16816.F32 R12, R136.reuse, R20, R12 ;  /* 0x00000014880c723c */ /* 0x042fe6000000180c */
[----:B------:R-:W-:Y:S02]  /*8ae0*/  IMAD.MOV.U32 R132, RZ, RZ, R95 ;  /* 0x000000ffff847224 */ /* 0x000fe400078e005f */
[--C-:B---3--:R-:W-:Y:S02]  /*8af0*/  FFMA.FTZ R2, R40, c[0x0][0x2d0], -R149.reuse ;  /* 0x0000b40028027a23 */ /* 0x108fe40000010895 */
[----:B------:R-:W0:Y:S01]  /*8b00*/  LDGDEPBAR ;  /* 0x00000000000079af */ /* 0x000e220000000000 */
[C---:B------:R-:W-:Y:S04]  /*8b10*/  HMMA.16816.F32 R16, R136.reuse, R22, R16 ;  /* 0x000000168810723c */ /* 0x040fe80000001810 */
[C---:B------:R-:W-:Y:S01]  /*8b20*/  FMUL.FTZ R20, R3.reuse, R88 ;  /* 0x0000005803147220 */ /* 0x040fe20000410000 */
[----:B------:R-:W-:Y:S01]  /*8b30*/  MOV R88, R248 ;  /* 0x000000f800587202 */ /* 0x000fe20000000f00 */
[----:B------:R-:W-:Y:S02]  /*8b40*/  FMUL.FTZ R21, R3, R89 ;  /* 0x0000005903157220 */ /* 0x000fe40000410000 */
[C---:B------:R-:W-:Y:S01]  /*8b50*/  FMUL.FTZ R22, R0.reuse, R90 ;  /* 0x0000005a00167220 */ /* 0x040fe20000410000 */
[----:B------:R-:W-:Y:S03]  /*8b60*/  MOV R90, R61 ;  /* 0x0000003d005a7202 */ /* 0x000fe60000000f00 */
[C---:B------:R-:W-:Y:S01]  /*8b70*/  FMUL.FTZ R23, R0.reuse, R91 ;  /* 0x0000005b00177220 */ /* 0x040fe20000410000 */
[----:B------:R-:W-:Y:S01]  /*8b80*/  MOV R101, R88 ;  /* 0x0000005800657202 */ /* 0x000fe20000000f00 */
[----:B------:R-:W-:Y:S02]  /*8b90*/  IMAD.MOV.U32 R89, RZ, RZ, R246 ;  /* 0x000000ffff597224 */ /* 0x000fe400078e00f6 */
[----:B------:R-:W-:Y:S02]  /*8ba0*/  IMAD.MOV.U32 R91, RZ, RZ, R60 ;  /* 0x000000ffff5b7224 */ /* 0x000fe400078e003c */
[----:B------:R-:W-:Y:S01]  /*8bb0*/  FFMA.FTZ R101, R101, c[0x0][0x2d0], -R148 ;  /* 0x0000b40065657a23 */ /* 0x000fe20000010894 */
[C---:B-----5:R-:W-:Y:S03]  /*8bc0*/  HMMA.16816.F32 R20, R136.reuse, R28, R20 ;  /* 0x0000001c8814723c */ /* 0x060fe60000001814 */
[C---:B------:R-:W-:Y:S02]  /*8bd0*/  FMUL.FTZ R51, R0.reuse, R119 ;  /* 0x0000007700337220 */ /* 0x040fe40000410000 */
[C---:B------:R-:W-:Y:S02]  /*8be0*/  FMUL.FTZ R50, R0.reuse, R118 ;  /* 0x0000007600327220 */ /* 0x040fe40000410000 */
[C---:B------:R-:W-:Y:S01]  /*8bf0*/  FMUL.FTZ R59, R0.reuse, R127 ;  /* 0x0000007f003b7220 */ /* 0x040fe20000410000 */
[C---:B------:R-:W-:Y:S04]  /*8c00*/  HMMA.16816.F32 R24, R136.reuse, R30, R24 ;  /* 0x0000001e8818723c */ /* 0x040fe80000001818 */
[C---:B------:R-:W-:Y:S01]  /*8c10*/  FMUL.FTZ R66, R0.reuse, R134 ;  /* 0x0000008600427220 */ /* 0x040fe20000410000 */
[----:B------:R-:W-:Y:S01]  /*8c20*/  MOV R134, R242 ;  /* 0x000000f200867202 */ /* 0x000fe20000000f00 */
[C---:B------:R-:W-:Y:S02]  /*8c30*/  FMUL.FTZ R34, R0.reuse, R102 ;  /* 0x0000006600227220 */ /* 0x040fe40000410000 */
[C---:B------:R-:W-:Y:S02]  /*8c40*/  FMUL.FTZ R31, R0.reuse, R99 ;  /* 0x00000063001f7220 */ /* 0x040fe40000410000 */
[----:B------:R1:W-:Y:S02]  /*8c50*/  MUFU.EX2 R99, R2 ;  /* 0x0000000200637308 */ /* 0x0003e40000000800 */
[C---:B------:R-:W-:Y:S01]  /*8c60*/  FMUL.FTZ R30, R0.reuse, R98 ;  /* 0x00000062001e7220 */ /* 0x040fe20000410000 */
[----:B------:R-:W-:Y:S01]  /*8c70*/  MOV R98, R245 ;  /* 0x000000f500627202 */ /* 0x000fe20000000f00 */
[----:B------:R-:W-:Y:S02]  /*8c80*/  IMAD.MOV.U32 R102, RZ, RZ, R236 ;  /* 0x000000ffff667224 */ /* 0x000fe400078e00ec */
[----:B------:R-:W-:Y:S01]  /*8c90*/  FMUL.FTZ R67, R0, R135 ;  /* 0x0000008700437220 */ /* 0x000fe20000410000 */
[----:B------:R-:W-:Y:S01]  /*8ca0*/  MOV R135, R234 ;  /* 0x000000ea00877202 */ /* 0x000fe20000000f00 */
[C---:B------:R-:W-:Y:S01]  /*8cb0*/  FMUL.FTZ R28, R3.reuse, R96 ;  /* 0x00000060031c7220 */ /* 0x040fe20000410000 */
[----:B------:R-:W-:Y:S01]  /*8cc0*/  MOV R96, R43 ;  /* 0x0000002b00607202 */ /* 0x000fe20000000f00 */
[----:B------:R-:W-:Y:S02]  /*8cd0*/  FMUL.FTZ R29, R3, R97 ;  /* 0x00000061031d7220 */ /* 0x000fe40000410000 */
[----:B------:R-:W-:Y:S02]  /*8ce0*/  IMAD.MOV.U32 R97, RZ, RZ, R42 ;  /* 0x000000ffff617224 */ /* 0x000fe400078e002a */
[----:B------:R-:W-:Y:S02]  /*8cf0*/  FFMA.FTZ R102, R102, c[0x0][0x2d0], -R149 ;  /* 0x0000b40066667a23 */ /* 0x000fe40000010895 */
[C---:B------:R-:W-:Y:S01]  /*8d00*/  FMUL.FTZ R35, R0.reuse, R103 ;  /* 0x0000006700237220 */ /* 0x040fe20000410000 */
[C---:B------:R-:W-:Y:S03]  /*8d10*/  HMMA.16816.F32 R28, R136.reuse, R36, R28 ;  /* 0x00000024881c723c */ /* 0x040fe6000000181c */
[----:B------:R-:W-:Y:S02]  /*8d20*/  IMAD.MOV.U32 R103, RZ, RZ, R89 ;  /* 0x000000ffff677224 */ /* 0x000fe400078e0059 */
[C---:B------:R-:W-:Y:S02]  /*8d30*/  FMUL.FTZ R58, R0.reuse, R126 ;  /* 0x0000007e003a7220 */ /* 0x040fe40000410000 */
[--C-:B-1----:R-:W-:Y:S01]  /*8d40*/  FFMA.FTZ R2, R41, c[0x0][0x2d0], -R148.reuse ;  /* 0x0000b40029027a23 */ /* 0x102fe20000010894 */
[C---:B------:R-:W-:Y:S03]  /*8d50*/  HMMA.16816.F32 R32, R136.reuse, R38, R32 ;  /* 0x000000268820723c */ /* 0x040fe60000001820 */
[----:B------:R1:W-:Y:S01]  /*8d60*/  MUFU.EX2 R249, R2 ;  /* 0x0000000200f97308 */ /* 0x0003e20000000800 */
[C---:B------:R-:W-:Y:S01]  /*8d70*/  FMUL.FTZ R36, R3.reuse, R104 ;  /* 0x0000006803247220 */ /* 0x040fe20000410000 */
[----:B------:R-:W-:Y:S01]  /*8d80*/  MOV R104, R90 ;  /* 0x0000005a00687202 */ /* 0x000fe20000000f00 */
[----:B------:R-:W-:Y:S02]  /*8d90*/  FMUL.FTZ R37, R3, R105 ;  /* 0x0000006903257220 */ /* 0x000fe40000410000 */
[C---:B------:R-:W-:Y:S04]  /*8da0*/  FMUL.FTZ R38, R0.reuse, R106 ;  /* 0x0000006a00267220 */ /* 0x040fe80000410000 */
[C---:B------:R-:W-:Y:S02]  /*8db0*/  FMUL.FTZ R39, R0.reuse, R107 ;  /* 0x0000006b00277220 */ /* 0x040fe40000410000 */
[--C-:B------:R-:W-:Y:S02]  /*8dc0*/  FFMA.FTZ R103, R103, c[0x0][0x2d0], -R148.reuse ;  /* 0x0000b40067677a23 */ /* 0x100fe40000010894 */
[C---:B------:R-:W-:Y:S01]  /*8dd0*/  FMUL.FTZ R40, R3.reuse, R108 ;  /* 0x0000006c03287220 */ /* 0x040fe20000410000 */
[----:B------:R-:W-:Y:S01]  /*8de0*/  MOV R108, R63 ;  /* 0x0000003f006c7202 */ /* 0x000fe20000000f00 */
[C---:B------:R-:W-:Y:S01]  /*8df0*/  FMUL.FTZ R41, R3.reuse, R109 ;  /* 0x0000006d03297220 */ /* 0x040fe20000410000 */
[C---:B------:R-:W-:Y:S01]  /*8e00*/  HMMA.16816.F32 R36, R136.reuse, R44, R36 ;  /* 0x0000002c8824723c */ /* 0x040fe20000001824 */
[----:B------:R-:W3:Y:S02]  /*8e10*/  LDSM.16.MT88.4 R60, [R203+0x4000] ;  /* 0x00400000cb3c783b */ /* 0x000ee40000004200 */
[C---:B------:R-:W-:Y:S01]  /*8e20*/  FMUL.FTZ R42, R0.reuse, R110 ;  /* 0x0000006e002a7220 */ /* 0x040fe20000410000 */
[----:B------:R-:W-:Y:S01]  /*8e30*/  MOV R109, R92 ;  /* 0x0000005c006d7202 */ /* 0x000fe20000000f00 */
[----:B------:R-:W-:Y:S01]  /*8e40*/  FMUL.FTZ R43, R0, R111 ;  /* 0x0000006f002b7220 */ /* 0x000fe20000410000 */
[----:B------:R-:W-:Y:S01]  /*8e50*/  MOV R111, R94 ;  /* 0x0000005e006f7202 */ /* 0x000fe20000000f00 */
[----:B------:R-:W-:Y:S02]  /*8e60*/  IMAD.MOV.U32 R110, RZ, RZ, R93 ;  /* 0x000000ffff6e7224 */ /* 0x000fe400078e005d */
[----:B-1----:R-:W-:Y:S01]  /*8e70*/  FFMA.FTZ R2, R48, c[0x0][0x2d0], -R148 ;  /* 0x0000b40030027a23 */ /* 0x002fe20000010894 */
[----:B------:R-:W-:Y:S02]  /*8e80*/  LDSM.16.MT88.4 R92, [R206+0x4800] ;  /* 0x00480000ce5c783b */ /* 0x000fe40000004200 */
[C---:B------:R-:W-:Y:S01]  /*8e90*/  HMMA.16816.F32 R40, R136.reuse, R46, R40 ;  /* 0x0000002e8828723c */ /* 0x040fe20000001828 */
[----:B------:R1:W4:Y:S02]  /*8ea0*/  MUFU.EX2 R248, R2 ;  /* 0x0000000200f87308 */ /* 0x0003240000000800 */
[C---:B------:R-:W-:Y:S02]  /*8eb0*/  FMUL.FTZ R48, R3.reuse, R116 ;  /* 0x0000007403307220 */ /* 0x040fe40000410000 */
[C---:B------:R-:W-:Y:S02]  /*8ec0*/  FMUL.FTZ R44, R3.reuse, R112 ;  /* 0x00000070032c7220 */ /* 0x040fe40000410000 */
[C---:B------:R-:W-:Y:S02]  /*8ed0*/  FMUL.FTZ R45, R3.reuse, R113 ;  /* 0x00000071032d7220 */ /* 0x040fe40000410000 */
[C---:B------:R-:W-:Y:S03]  /*8ee0*/  FMUL.FTZ R46, R0.reuse, R114 ;  /* 0x00000072002e7220 */ /* 0x040fe60000410000 */
[----:B------:R-:W-:Y:S02]  /*8ef0*/  FMUL.FTZ R47, R0, R115 ;  /* 0x00000073002f7220 */ /* 0x000fe40000410000 */
[----:B------:R-:W-:Y:S02]  /*8f00*/  FMUL.FTZ R65, R3, R133 ;  /* 0x0000008503417220 */ /* 0x000fe40000410000 */
[----:B------:R-:W-:Y:S02]  /*8f10*/  IMAD.MOV.U32 R133, RZ, RZ, R91 ;  /* 0x000000ffff857224 */ /* 0x000fe400078e005b */
[----:B------:R-:W5:Y:S01]  /*8f20*/  LDSM.16.MT88.4 R88, [R206+0x800] ;  /* 0x00080000ce58783b */ /* 0x000f620000004200 */
[C---:B--2---:R-:W-:Y:S03]  /*8f30*/  HMMA.16816.F32 R44, R136.reuse, R52, R44 ;  /* 0x00000034882c723c */ /* 0x044fe6000000182c */
[----:B------:R-:W-:Y:S02]  /*8f40*/  IMAD.MOV.U32 R100, RZ, RZ, R70 ;  /* 0x000000ffff647224 */ /* 0x000fe400078e0046 */
[--C-:B------:R-:W-:Y:S02]  /*8f50*/  FFMA.FTZ R70, R163, c[0x0][0x2d0], -R149.reuse ;  /* 0x0000b400a3467a23 */ /* 0x100fe40000010895 */
[--C-:B-1----:R-:W-:Y:S02]  /*8f60*/  FFMA.FTZ R2, R49, c[0x0][0x2d0], -R149.reuse ;  /* 0x0000b40031027a23 */ /* 0x102fe40000010895 */
[C---:B------:R-:W-:Y:S01]  /*8f70*/  FMUL.FTZ R49, R3.reuse, R117 ;  /* 0x0000007503317220 */ /* 0x040fe20000410000 */
[----:B------:R-:W-:Y:S02]  /*8f80*/  MUFU.EX2 R106, R70 ;  /* 0x00000046006a7308 */ /* 0x000fe40000000800 */
[--C-:B------:R-:W-:Y:S02]  /*8f90*/  FFMA.FTZ R100, R100, c[0x0][0x2d0], -R148.reuse ;  /* 0x0000b40064647a23 */ /* 0x100fe40000010894 */
[C---:B------:R-:W-:Y:S02]  /*8fa0*/  FMUL.FTZ R52, R3.reuse, R120 ;  /* 0x0000007803347220 */ /* 0x040fe40000410000 */
[C---:B------:R-:W-:Y:S03]  /*8fb0*/  HMMA.16816.F32 R48, R136.reuse, R54, R48 ;  /* 0x000000368830723c */ /* 0x040fe60000001830 */
[C---:B------:R-:W-:Y:S01]  /*8fc0*/  FMUL.FTZ R53, R3.reuse, R121 ;  /* 0x0000007903357220 */ /* 0x040fe20000410000 */
[----:B------:R1:W-:Y:S03]  /*8fd0*/  MUFU.EX2 R246, R2 ;  /* 0x0000000200f67308 */ /* 0x0003e60000000800 */
[C---:B------:R-:W-:Y:S02]  /*8fe0*/  FMUL.FTZ R54, R0.reuse, R122 ;  /* 0x0000007a00367220 */ /* 0x040fe40000410000 */
[----:B------:R-:W-:Y:S07]  /*8ff0*/  FMUL.FTZ R55, R0, R123 ;  /* 0x0000007b00377220 */ /* 0x000fee0000410000 */
[C---:B---3--:R-:W-:Y:S07]  /*9000*/  HMMA.16816.F32 R52, R136.reuse, R60, R52 ;  /* 0x0000003c8834723c */ /* 0x048fee0000001834 */
[C---:B------:R-:W-:Y:S02]  /*9010*/  FMUL.FTZ R60, R3.reuse, R128 ;  /* 0x00000080033c7220 */ /* 0x040fe40000410000 */
[C---:B------:R-:W-:Y:S03]  /*9020*/  FMUL.FTZ R61, R3.reuse, R129 ;  /* 0x00000081033d7220 */ /* 0x040fe60000410000 */
[----:B-1----:R-:W-:Y:S01]  /*9030*/  FFMA.FTZ R2, R56, c[0x0][0x2d0], -R149 ;  /* 0x0000b40038027a23 */ /* 0x002fe20000010895 */
[----:B------:R-:W-:Y:S01]  /*9040*/  MOV R129, R96 ;  /* 0x0000006000817202 */ /* 0x000fe20000000f00 */
[----:B------:R-:W-:Y:S02]  /*9050*/  FMUL.FTZ R56, R3, R124 ;  /* 0x0000007c03387220 */ /* 0x000fe40000410000 */
[----:B------:R1:W2:Y:S01]  /*9060*/  MUFU.EX2 R245, R2 ;  /* 0x0000000200f57308 */ /* 0x0002a20000000800 */
[----:B------:R-:W-:Y:S02]  /*9070*/  IMAD.MOV.U32 R128, RZ, RZ, R97 ;  /* 0x000000ffff807224 */ /* 0x000fe400078e0061 */
[--C-:B-1----:R-:W-:Y:S02]  /*9080*/  FFMA.FTZ R2, R57, c[0x0][0x2d0], -R148.reuse ;  /* 0x0000b40039027a23 */ /* 0x102fe40000010894 */
[----:B------:R-:W-:Y:S05]  /*9090*/  FMUL.FTZ R57, R3, R125 ;  /* 0x0000007d03397220 */ /* 0x000fea0000410000 */
[----:B------:R1:W-:Y:S02]  /*90a0*/  MUFU.EX2 R119, R2 ;  /* 0x0000000200777308 */ /* 0x0003e40000000800 */
[C---:B------:R-:W-:Y:S07]  /*90b0*/  HMMA.16816.F32 R56, R136.reuse, R62, R56 ;  /* 0x0000003e8838723c */ /* 0x040fee0000001838 */
[C---:B------:R-:W-:Y:S02]  /*90c0*/  FMUL.FTZ R62, R0.reuse, R130 ;  /* 0x00000082003e7220 */ /* 0x040fe40000410000 */
[----:B------:R-:W-:Y:S07]  /*90d0*/  FMUL.FTZ R63, R0, R131 ;  /* 0x00000083003f7220 */ /* 0x000fee0000410000 */
[C---:B------:R-:W-:Y:S03]  /*90e0*/  HMMA.16816.F32 R60, R136.reuse, R72, R60 ;  /* 0x00000048883c723c */ /* 0x040fe6000000183c */
[----:B-1----:R-:W-:Y:S01]  /*90f0*/  FFMA.FTZ R2, R150, c[0x0][0x2d0], -R148 ;  /* 0x0000b40096027a23 */ /* 0x002fe20000010894 */
[----:B------:R-:W-:Y:S03]  /*9100*/  MOV R150, R98 ;  /* 0x0000006200967202 */ /* 0x000fe60000000f00 */
[----:B------:R1:W3:Y:S01]  /*9110*/  MUFU.EX2 R118, R2 ;  /* 0x0000000200767308 */ /* 0x0002e20000000800 */
[----:B------:R-:W-:Y:S04]  /*9120*/  HMMA.16816.F32 R64, R136, R74, R64 ;  /* 0x0000004a8840723c */ /* 0x000fe80000001840 */
[----:B----4-:R-:W-:Y:S03]  /*9130*/  F2FP.PACK_AB R73, R248, R249 ;  /* 0x000000f9f849723e */ /* 0x010fe600000000ff */
[----:B------:R-:W-:Y:S01]  /*9140*/  IMAD.MOV.U32 R139, RZ, RZ, R188 ;  /* 0x000000ffff8b7224 */ /* 0x000fe200078e00bc */
[----:B--2---:R-:W-:Y:S01]  /*9150*/  F2FP.PACK_AB R74, R245, R246 ;  /* 0x000000f6f54a723e */ /* 0x004fe200000000ff */
[----:B------:R-:W-:Y:S02]  /*9160*/  IMAD.MOV.U32 R138, RZ, RZ, R99 ;  /* 0x000000ffff8a7224 */ /* 0x000fe400078e0063 */
[----:B------:R-:W-:Y:S01]  /*9170*/  LDSM.16.MT88.4 R96, [R204+0x1000] ;  /* 0x00100000cc60783b */ /* 0x000fe20000004200 */
[----:B------:R-:W-:Y:S01]  /*9180*/  MOV R137, R181 ;  /* 0x000000b500897202 */ /* 0x000fe20000000f00 */
[----:B------:R-:W-:Y:S01]  /*9190*/  IMAD.MOV.U32 R163, RZ, RZ, R139 ;  /* 0x000000ffffa37224 */ /* 0x000fe200078e008b */
[----:B------:R-:W-:Y:S02]  /*91a0*/  F2FP.PACK_AB R72, R138, R108 ;  /* 0x0000006c8a48723e */ /* 0x000fe400000000ff */
[----:B------:R-:W-:Y:S02]  /*91b0*/  MOV R136, R135 ;  /* 0x0000008700887202 */ /* 0x000fe40000000f00 */
[----:B------:R-:W-:Y:S02]  /*91c0*/  MOV R135, R133 ;  /* 0x0000008500877202 */ /* 0x000fe40000000f00 */
[----:B------:R-:W-:Y:S01]  /*91d0*/  MOV R133, R129 ;  /* 0x0000008100857202 */ /* 0x000fe20000000f00 */
[--C-:B------:R-:W-:Y:S02]  /*91e0*/  FFMA.FTZ R70, R136, c[0x0][0x2d0], -R149.reuse ;  /* 0x0000b40088467a23 */ /* 0x100fe40000010895 */
[--C-:B-1----:R-:W-:Y:S01]  /*91f0*/  FFMA.FTZ R2, R151, c[0x0][0x2d0], -R149.reuse ;  /* 0x0000b40097027a23 */ /* 0x102fe20000010895 */
[----:B---3--:R-:W-:Y:S01]  /*9200*/  F2FP.PACK_AB R75, R118, R119 ;  /* 0x00000077764b723e */ /* 0x008fe200000000ff */
[----:B------:R-:W-:Y:S06]  /*9210*/  MUFU.EX2 R136, R101 ;  /* 0x0000006500887308 */ /* 0x000fec0000000800 */
[C---:B------:R-:W-:Y:S04]  /*9220*/  HMMA.16816.F32 R4, R72.reuse, R76, R4 ;  /* 0x0000004c4804723c */ /* 0x040fe80000001804 */
[----:B------:R1:W-:Y:S04]  /*9230*/  MUFU.EX2 R117, R2 ;  /* 0x0000000200757308 */ /* 0x0003e80000000800 */
[C---:B------:R-:W-:Y:S01]  /*9240*/  HMMA.16816.F32 R8, R72.reuse, R78, R8 ;  /* 0x0000004e4808723c */ /* 0x040fe20000001808 */
[----:B------:R-:W2:Y:S07]  /*9250*/  LDSM.16.MT88.4 R76, [R200+0x4800] ;  /* 0x00480000c84c783b */ /* 0x000eae0000004200 */
[C---:B------:R-:W-:Y:S08]  /*9260*/  HMMA.16816.F32 R12, R72.reuse, R80, R12 ;  /* 0x00000050480c723c */ /* 0x040ff0000000180c */
[C---:B------:R-:W-:Y:S01]  /*9270*/  HMMA.16816.F32 R16, R72.reuse, R82, R16 ;  /* 0x000000524810723c */ /* 0x040fe20000001810 */
[----:B------:R-:W3:Y:S03]  /*9280*/  LDSM.16.MT88.4 R80, [R204+0x4800] ;  /* 0x00480000cc50783b */ /* 0x000ee60000004200 */
[--C-:B-1----:R-:W-:Y:S04]  /*9290*/  FFMA.FTZ R2, R152, c[0x0][0x2d0], -R149.reuse ;  /* 0x0000b40098027a23 */ /* 0x102fe80000010895 */
[C---:B------:R-:W-:Y:S01]  /*92a0*/  HMMA.16816.F32 R20, R72.reuse, R84, R20 ;  /* 0x000000544814723c */ /* 0x040fe20000001814 */
[----:B------:R1:W4:Y:S07]  /*92b0*/  MUFU.EX2 R242, R2 ;  /* 0x0000000200f27308 */ /* 0x00032e0000000800 */
[C---:B------:R-:W-:Y:S01]  /*92c0*/  HMMA.16816.F32 R24, R72.reuse, R86, R24 ;  /* 0x000000564818723c */ /* 0x040fe20000001818 */
[----:B------:R-:W4:Y:S07]  /*92d0*/  LDSM.16.MT88.4 R84, [R203+0x4800] ;  /* 0x00480000cb54783b */ /* 0x000f2e0000004200 */
[C---:B-----5:R-:W-:Y:S08]  /*92e0*/  HMMA.16816.F32 R28, R72.reuse, R88, R28 ;  /* 0x00000058481c723c */ /* 0x060ff0000000181c */
[C---:B------:R-:W-:Y:S01]  /*92f0*/  HMMA.16816.F32 R32, R72.reuse, R90, R32 ;  /* 0x0000005a4820723c */ /* 0x040fe20000001820 */
[----:B------:R-:W5:Y:S03]  /*9300*/  LDSM.16.MT88.4 R88, [R200+0x1000] ;  /* 0x00100000c858783b */ /* 0x000f660000004200 */
[--C-:B-1----:R-:W-:Y:S04]  /*9310*/  FFMA.FTZ R2, R153, c[0x0][0x2d0], -R148.reuse ;  /* 0x0000b40099027a23 */ /* 0x102fe80000010894 */
[C---:B--2---:R-:W-:Y:S01]  /*9320*/  HMMA.16816.F32 R36, R72.reuse, R76, R36 ;  /* 0x0000004c4824723c */ /* 0x044fe20000001824 */
[----:B------:R1:W-:Y:S07]  /*9330*/  MUFU.EX2 R116, R2 ;  /* 0x0000000200747308 */ /* 0x0003ee0000000800 */
[C---:B------:R-:W-:Y:S01]  /*9340*/  HMMA.16816.F32 R40, R72.reuse, R78, R40 ;  /* 0x0000004e4828723c */ /* 0x040fe20000001828 */
[----:B------:R-:W2:Y:S07]  /*9350*/  LDSM.16.MT88.4 R76, [R203+0x1000] ;  /* 0x00100000cb4c783b */ /* 0x000eae0000004200 */
[C---:B---3--:R-:W-:Y:S08]  /*9360*/  HMMA.16816.F32 R44, R72.reuse, R80, R44 ;  /* 0x00000050482c723c */ /* 0x048ff0000000182c */
[C---:B------:R-:W-:Y:S01]  /*9370*/  HMMA.16816.F32 R48, R72.reuse, R82, R48 ;  /* 0x000000524830723c */ /* 0x040fe20000001830 */
[----:B------:R-:W3:Y:S03]  /*9380*/  LDSM.16.MT88.4 R80, [R206+0x1000] ;  /* 0x00100000ce50783b */ /* 0x000ee60000004200 */
[--C-:B-1----:R-:W-:Y:S04]  /*9390*/  FFMA.FTZ R2, R154, c[0x0][0x2d0], -R148.reuse ;  /* 0x0000b4009a027a23 */ /* 0x102fe80000010894 */
[C---:B----4-:R-:W-:Y:S01]  /*93a0*/  HMMA.16816.F32 R52, R72.reuse, R84, R52 ;  /* 0x000000544834723c */ /* 0x050fe20000001834 */
[----:B------:R1:W4:Y:S07]  /*93b0*/  MUFU.EX2 R236, R2 ;  /* 0x0000000200ec7308 */ /* 0x00032e0000000800 */
[C---:B------:R-:W-:Y:S01]  /*93c0*/  HMMA.16816.F32 R56, R72.reuse, R86, R56 ;  /* 0x000000564838723c */ /* 0x040fe20000001838 */
[----:B------:R-:W2:Y:S07]  /*93d0*/  LDSM.16.MT88.4 R84, [R200+0x5000] ;  /* 0x00500000c854783b */ /* 0x000eae0000004200 */
[C---:B------:R-:W-:Y:S08]  /*93e0*/  HMMA.16816.F32 R60, R72.reuse, R92, R60 ;  /* 0x0000005c483c723c */ /* 0x040ff0000000183c */
[----:B------:R-:W-:Y:S01]  /*93f0*/  HMMA.16816.F32 R64, R72, R94, R64 ;  /* 0x0000005e4840723c */ /* 0x000fe20000001840 */
[----:B------:R-:W-:Y:S03]  /*9400*/  LDSM.16.MT88.4 R92, [R206+0x5800] ;  /* 0x00580000ce5c783b */ /* 0x000fe60000004200 */
[--C-:B-1----:R-:W-:Y:S03]  /*9410*/  FFMA.FTZ R2, R155, c[0x0][0x2d0], -R149.reuse ;  /* 0x0000b4009b027a23 */ /* 0x102fe60000010895 */
[----:B------:R-:W-:Y:S01]  /*9420*/  F2FP.PACK_AB R72, R242, R117 ;  /* 0x00000075f248723e */ /* 0x000fe200000000ff */
[----:B------:R1:W-:Y:S01]  /*9430*/  MUFU.EX2 R234, R2 ;  /* 0x0000000200ea7308 */ /* 0x0003e20000000800 */
[----:B----4-:R-:W-:Y:S03]  /*9440*/  F2FP.PACK_AB R73, R236, R116 ;  /* 0x00000074ec49723e */ /* 0x010fe600000000ff */
[--C-:B-1----:R-:W-:Y:S06]  /*9450*/  FFMA.FTZ R2, R156, c[0x0][0x2d0], -R149.reuse ;  /* 0x0000b4009c027a23 */ /* 0x102fec0000010895 */
[----:B------:R1:W4:Y:S02]  /*9460*/  MUFU.EX2 R127, R2 ;  /* 0x00000002007f7308 */ /* 0x0003240000000800 */
[--C-:B-1----:R-:W-:Y:S01]  /*9470*/  FFMA.FTZ R2, R157, c[0x0][0x2d0], -R148.reuse ;  /* 0x0000b4009d027a23 */ /* 0x102fe20000010894 */
[----:B----4-:R-:W-:Y:S07]  /*9480*/  F2FP.PACK_AB R74, R127, R234 ;  /* 0x000000ea7f4a723e */ /* 0x010fee00000000ff */
[----:B------:R1:W-:Y:S02]  /*9490*/  MUFU.EX2 R126, R2 ;  /* 0x00000002007e7308 */ /* 0x0003e40000000800 */
[--C-:B-1----:R-:W-:Y:S08]  /*94a0*/  FFMA.FTZ R2, R158, c[0x0][0x2d0], -R148.reuse ;  /* 0x0000b4009e027a23 */ /* 0x102ff00000010894 */
[----:B------:R1:W4:Y:S02]  /*94b0*/  MUFU.EX2 R125, R2 ;  /* 0x00000002007d7308 */ /* 0x0003240000000800 */
[--C-:B-1----:R-:W-:Y:S01]  /*94c0*/  FFMA.FTZ R2, R159, c[0x0][0x2d0], -R149.reuse ;  /* 0x0000b4009f027a23 */ /* 0x102fe20000010895 */
[----:B----4-:R-:W-:Y:S07]  /*94d0*/  F2FP.PACK_AB R75, R125, R126 ;  /* 0x0000007e7d4b723e */ /* 0x010fee00000000ff */
[----:B------:R1:W-:Y:S01]  /*94e0*/  MUFU.EX2 R124, R2 ;  /* 0x00000002007c7308 */ /* 0x0003e20000000800 */
[C---:B-----5:R-:W-:Y:S08]  /*94f0*/  HMMA.16816.F32 R4, R72.reuse, R88, R4 ;  /* 0x000000584804723c */ /* 0x060ff00000001804 */
[C---:B------:R-:W-:Y:S01]  /*9500*/  HMMA.16816.F32 R8, R72.reuse, R90, R8 ;  /* 0x0000005a4808723c */ /* 0x040fe20000001808 */
[----:B------:R-:W4:Y:S07]  /*9510*/  LDSM.16.MT88.4 R88, [R204+0x5000] ;  /* 0x00500000cc58783b */ /* 0x000f2e0000004200 */
[C---:B------:R-:W-:Y:S04]  /*9520*/  HMMA.16816.F32 R12, R72.reuse, R96, R12 ;  /* 0x00000060480c723c */ /* 0x040fe8000000180c */
[--C-:B-1----:R-:W-:Y:S04]  /*9530*/  FFMA.FTZ R2, R160, c[0x0][0x2d0], -R149.reuse ;  /* 0x0000b400a0027a23 */ /* 0x102fe80000010895 */
[C---:B------:R-:W-:Y:S01]  /*9540*/  HMMA.16816.F32 R16, R72.reuse, R98, R16 ;  /* 0x000000624810723c */ /* 0x040fe20000001810 */
[----:B------:R1:W5:Y:S01]  /*9550*/  MUFU.EX2 R188, R2 ;  /* 0x0000000200bc7308 */ /* 0x0003620000000800 */
[----:B------:R-:W-:Y:S06]  /*9560*/  LDSM.16.MT88.4 R96, [R204+0x2000] ;  /* 0x00200000cc60783b */ /* 0x000fec0000004200 */
[C---:B--2---:R-:W-:Y:S08]  /*9570*/  HMMA.16816.F32 R20, R72.reuse, R76, R20 ;  /* 0x0000004c4814723c */ /* 0x044ff00000001814 */
[C---:B------:R-:W-:Y:S01]  /*9580*/  HMMA.16816.F32 R24, R72.reuse, R78, R24 ;  /* 0x0000004e4818723c */ /* 0x040fe20000001818 */
[----:B------:R-:W2:Y:S07]  /*9590*/  LDSM.16.MT88.4 R76, [R203+0x5000] ;  /* 0x00500000cb4c783b */ /* 0x000eae0000004200 */
[C---:B---3--:R-:W-:Y:S04]  /*95a0*/  HMMA.16816.F32 R28, R72.reuse, R80, R28 ;  /* 0x00000050481c723c */ /* 0x048fe8000000181c */
[--C-:B-1----:R-:W-:Y:S04]  /*95b0*/  FFMA.FTZ R2, R161, c[0x0][0x2d0], -R148.reuse ;  /* 0x0000b400a1027a23 */ /* 0x102fe80000010894 */
[C---:B------:R-:W-:Y:S01]  /*95c0*/  HMMA.16816.F32 R32, R72.reuse, R82, R32 ;  /* 0x000000524820723c */ /* 0x040fe20000001820 */
[----:B------:R1:W-:Y:S01]  /*95d0*/  MUFU.EX2 R107, R2 ;  /* 0x00000002006b7308 */ /* 0x0003e20000000800 */
[----:B------:R-:W3:Y:S06]  /*95e0*/  LDSM.16.MT88.4 R80, [R206+0x5000] ;  /* 0x00500000ce50783b */ /* 0x000eec0000004200 */
[C---:B------:R-:W-:Y:S08]  /*95f0*/  HMMA.16816.F32 R36, R72.reuse, R84, R36 ;  /* 0x000000544824723c */ /* 0x040ff00000001824 */
[C---:B------:R-:W-:Y:S01]  /*9600*/  HMMA.16816.F32 R40, R72.reuse, R86, R40 ;  /* 0x000000564828723c */ /* 0x040fe20000001828 */
[----:B------:R-:W5:Y:S07]  /*9610*/  LDSM.16.MT88.4 R84, [R200+0x1800] ;  /* 0x00180000c854783b */ /* 0x000f6e0000004200 */
[C---:B----4-:R-:W-:Y:S04]  /*9620*/  HMMA.16816.F32 R44, R72.reuse, R88, R44 ;  /* 0x00000058482c723c */ /* 0x050fe8000000182c */
[--C-:B-1----:R-:W-:Y:S04]  /*9630*/  FFMA.FTZ R2, R162, c[0x0][0x2d0], -R148.reuse ;  /* 0x0000b400a2027a23 */ /* 0x102fe80000010894 */
[C---:B------:R-:W-:Y:S01]  /*9640*/  HMMA.16816.F32 R48, R72.reuse, R90, R48 ;  /* 0x0000005a4830723c */ /* 0x040fe20000001830 */
[----:B------:R1:W4:Y:S01]  /*9650*/  MUFU.EX2 R181, R2 ;  /* 0x0000000200b57308 */ /* 0x0003220000000800 */
[----:B------:R-:W4:Y:S06]  /*9660*/  LDSM.16.MT88.4 R88, [R204+0x1800] ;  /* 0x00180000cc58783b */ /* 0x000f2c0000004200 */
[C---:B--2---:R-:W-:Y:S08]  /*9670*/  HMMA.16816.F32 R52, R72.reuse, R76, R52 ;  /* 0x0000004c4834723c */ /* 0x044ff00000001834 */
[C---:B------:R-:W-:Y:S01]  /*9680*/  HMMA.16816.F32 R56, R72.reuse, R78, R56 ;  /* 0x0000004e4838723c */ /* 0x040fe20000001838 */
[----:B------:R-:W2:Y:S07]  /*9690*/  LDSM.16.MT88.4 R76, [R203+0x1800] ;  /* 0x00180000cb4c783b */ /* 0x000eae0000004200 */
[C---:B---3--:R-:W-:Y:S04]  /*96a0*/  HMMA.16816.F32 R60, R72.reuse, R80, R60 ;  /* 0x00000050483c723c */ /* 0x048fe8000000183c */
[--C-:B-1----:R-:W-:Y:S01]  /*96b0*/  FFMA.FTZ R2, R164, c[0x0][0x2d0], -R149.reuse ;  /* 0x0000b400a4027a23 */ /* 0x102fe20000010895 */
[----:B------:R-:W-:Y:S03]  /*96c0*/  MOV R164, R135 ;  /* 0x0000008700a47202 */ /* 0x000fe60000000f00 */
[----:B------:R-:W-:Y:S01]  /*96d0*/  HMMA.16816.F32 R64, R72, R82, R64 ;  /* 0x000000524840723c */ /* 0x000fe20000001840 */
[----:B------:R1:W3:Y:S01]  /*96e0*/  MUFU.EX2 R162, R2 ;  /* 0x0000000200a27308 */ /* 0x0002e20000000800 */
[----:B------:R-:W2:Y:S05]  /*96f0*/  LDSM.16.MT88.4 R80, [R206+0x1800] ;  /* 0x00180000ce50783b */ /* 0x000eaa0000004200 */
[----:B-----5:R-:W-:Y:S02]  /*9700*/  F2FP.PACK_AB R72, R188, R124 ;  /* 0x0000007cbc48723e */ /* 0x020fe400000000ff */
[----:B----4-:R-:W-:Y:S03]  /*9710*/  F2FP.PACK_AB R73, R181, R107 ;  /* 0x0000006bb549723e */ /* 0x010fe600000000ff */
[--C-:B-1----:R-:W-:Y:S01]  /*9720*/  FFMA.FTZ R2, R165, c[0x0][0x2d0], -R148.reuse ;  /* 0x0000b400a5027a23 */ /* 0x102fe20000010894 */
[----:B---3--:R-:W-:Y:S03]  /*9730*/  F2FP.PACK_AB R74, R162, R106 ;  /* 0x0000006aa24a723e */ /* 0x008fe600000000ff */
[----:B------:R1:W-:Y:S02]  /*9740*/  MUFU.EX2 R105, R2 ;  /* 0x0000000200697308 */ /* 0x0003e40000000800 */
[--C-:B-1----:R-:W-:Y:S08]  /*9750*/  FFMA.FTZ R2, R166, c[0x0][0x2d0], -R148.reuse ;  /* 0x0000b400a6027a23 */ /* 0x102ff00000010894 */
[----:B------:R1:W3:Y:S02]  /*9760*/  MUFU.EX2 R161, R2 ;  /* 0x0000000200a17308 */ /* 0x0002e40000000800 */
[--C-:B-1----:R-:W-:Y:S01]  /*9770*/  FFMA.FTZ R2, R167, c[0x0][0x2d0], -R149.reuse ;  /* 0x0000b400a7027a23 */ /* 0x102fe20000010895 */
[----:B---3--:R-:W-:Y:S07]  /*9780*/  F2FP.PACK_AB R75, R161, R105 ;  /* 0x00000069a14b723e */ /* 0x008fee00000000ff */
[----:B------:R1:W-:Y:S01]  /*9790*/  MUFU.EX2 R159, R2 ;  /* 0x00000002009f7308 */ /* 0x0003e20000000800 */
[C---:B------:R-:W-:Y:S08]  /*97a0*/  HMMA.16816.F32 R4, R72.reuse, R84, R4 ;  /* 0x000000544804723c */ /* 0x040ff00000001804 */
[C---:B------:R-:W-:Y:S01]  /*97b0*/  HMMA.16816.F32 R8, R72.reuse, R86, R8 ;  /* 0x000000564808723c */ /* 0x040fe20000001808 */
[----:B------:R-:W3:Y:S07]  /*97c0*/  LDSM.16.MT88.4 R84, [R200+0x5800] ;  /* 0x00580000c854783b */ /* 0x000eee0000004200 */
[C---:B------:R-:W-:Y:S04]  /*97d0*/  HMMA.16816.F32 R12, R72.reuse, R88, R12 ;  /* 0x00000058480c723c */ /* 0x040fe8000000180c */
[--C-:B-1----:R-:W-:Y:S04]  /*97e0*/  FFMA.FTZ R2, R180, c[0x0][0x2d0], -R149.reuse ;  /* 0x0000b400b4027a23 */ /* 0x102fe80000010895 */
[C---:B------:R-:W-:Y:S01]  /*97f0*/  HMMA.16816.F32 R16, R72.reuse, R90, R16 ;  /* 0x0000005a4810723c */ /* 0x040fe20000001810 */
[----:B------:R1:W4:Y:S01]  /*9800*/  MUFU.EX2 R160, R2 ;  /* 0x0000000200a07308 */ /* 0x0003220000000800 */
[----:B------:R-:W5:Y:S06]  /*9810*/  LDSM.16.MT88.4 R88, [R204+0x5800] ;  /* 0x00580000cc58783b */ /* 0x000f6c0000004200 */
[C---:B--2---:R-:W-:Y:S08]  /*9820*/  HMMA.16816.F32 R20, R72.reuse, R76, R20 ;  /* 0x0000004c4814723c */ /* 0x044ff00000001814 */
[C---:B------:R-:W-:Y:S01]  /*9830*/  HMMA.16816.F32 R24, R72.reuse, R78, R24 ;  /* 0x0000004e4818723c */ /* 0x040fe20000001818 */
[----:B------:R-:W2:Y:S07]  /*9840*/  LDSM.16.MT88.4 R76, [R203+0x5800] ;  /* 0x00580000cb4c783b */ /* 0x000eae0000004200 */
[C---:B------:R-:W-:Y:S04]  /*9850*/  HMMA.16816.F32 R28, R72.reuse, R80, R28 ;  /* 0x00000050481c723c */ /* 0x040fe8000000181c */
[--C-:B-1----:R-:W-:Y:S04]  /*9860*/  FFMA.FTZ R2, R182, c[0x0][0x2d0], -R148.reuse ;  /* 0x0000b400b6027a23 */ /* 0x102fe80000010894 */
[C---:B------:R-:W-:Y:S01]  /*9870*/  HMMA.16816.F32 R32, R72.reuse, R82, R32 ;  /* 0x000000524820723c */ /* 0x040fe20000001820 */
[----:B------:R1:W-:Y:S01]  /*9880*/  MUFU.EX2 R115, R2 ;  /* 0x0000000200737308 */ /* 0x0003e20000000800 */
[----:B------:R-:W4:Y:S06]  /*9890*/  LDSM.16.MT88.4 R80, [R200+0x2000] ;  /* 0x00200000c850783b */ /* 0x000f2c0000004200 */
[C---:B---3--:R-:W-:Y:S08]  /*98a0*/  HMMA.16816.F32 R36, R72.reuse, R84, R36 ;  /* 0x000000544824723c */ /* 0x048ff00000001824 */
[C---:B------:R-:W-:Y:S01]  /*98b0*/  HMMA.16816.F32 R40, R72.reuse, R86, R40 ;  /* 0x000000564828723c */ /* 0x040fe20000001828 */
[----:B------:R-:W3:Y:S07]  /*98c0*/  LDSM.16.MT88.4 R84, [R203+0x2000] ;  /* 0x00200000cb54783b */ /* 0x000eee0000004200 */
[C---:B-----5:R-:W-:Y:S04]  /*98d0*/  HMMA.16816.F32 R44, R72.reuse, R88, R44 ;  /* 0x00000058482c723c */ /* 0x060fe8000000182c */
[--C-:B-1----:R-:W-:Y:S04]  /*98e0*/  FFMA.FTZ R2, R183, c[0x0][0x2d0], -R148.reuse ;  /* 0x0000b400b7027a23 */ /* 0x102fe80000010894 */
[C---:B------:R-:W-:Y:S01]  /*98f0*/  HMMA.16816.F32 R48, R72.reuse, R90, R48 ;  /* 0x0000005a4830723c */ /* 0x040fe20000001830 */
[----:B------:R1:W5:Y:S01]  /*9900*/  MUFU.EX2 R114, R2 ;  /* 0x0000000200727308 */ /* 0x0003620000000800 */
[----:B------:R-:W-:Y:S06]  /*9910*/  LDSM.16.MT88.4 R88, [R204+0x6000] ;  /* 0x00600000cc58783b */ /* 0x000fec0000004200 */
[C---:B--2---:R-:W-:Y:S08]  /*9920*/  HMMA.16816.F32 R52, R72.reuse, R76, R52 ;  /* 0x0000004c4834723c */ /* 0x044ff00000001834 */
[C---:B------:R-:W-:Y:S01]  /*9930*/  HMMA.16816.F32 R56, R72.reuse, R78, R56 ;  /* 0x0000004e4838723c */ /* 0x040fe20000001838 */
[----:B------:R-:W2:Y:S07]  /*9940*/  LDSM.16.MT88.4 R76, [R206+0x2000] ;  /* 0x00200000ce4c783b */ /* 0x000eae0000004200 */
[C---:B------:R-:W-:Y:S04]  /*9950*/  HMMA.16816.F32 R60, R72.reuse, R92, R60 ;  /* 0x0000005c483c723c */ /* 0x040fe8000000183c */
[--C-:B-1----:R-:W-:Y:S04]  /*9960*/  FFMA.FTZ R2, R189, c[0x0][0x2d0], -R149.reuse ;  /* 0x0000b400bd027a23 */ /* 0x102fe80000010895 */
[----:B------:R-:W-:Y:S01]  /*9970*/  HMMA.16816.F32 R64, R72, R94, R64 ;  /* 0x0000005e4840723c */ /* 0x000fe20000001840 */
[----:B------:R1:W-:Y:S01]  /*9980*/  MUFU.EX2 R113, R2 ;  /* 0x0000000200717308 */ /* 0x0003e20000000800 */
[----:B------:R-:W-:Y:S05]  /*9990*/  LDSM.16.MT88.4 R92, [R206+0x6000] ;  /* 0x00600000ce5c783b */ /* 0x000fea0000004200 */
[----:B----4-:R-:W-:Y:S02]  /*99a0*/  F2FP.PACK_AB R72, R160, R159 ;  /* 0x0000009fa048723e */ /* 0x010fe400000000ff */
[----:B-----5:R-:W-:Y:S03]  /*99b0*/  F2FP.PACK_AB R73, R114, R115 ;  /* 0x000000737249723e */ /* 0x020fe600000000ff */
[--C-:B-1----:R-:W-:Y:S04]  /*99c0*/  FFMA.FTZ R2, R190, c[0x0][0x2d0], -R149.reuse ;  /* 0x0000b400be027a23 */ /* 0x102fe80000010895 */
        /* <DEDUP_REMOVED lines=9> */
[C---:B------:R-:W-:Y:S08]  /*9a60*/  HMMA.16816.F32 R4, R72.reuse, R80, R4 ;  /* 0x000000504804723c */ /* 0x040ff00000001804 */
[C---:B------:R-:W-:Y:S01]  /*9a70*/  HMMA.16816.F32 R8, R72.reuse, R82, R8 ;  /* 0x000000524808723c */ /* 0x040fe20000001808 */
[----:B------:R-:W4:Y:S07]  /*9a80*/  LDSM.16.MT88.4 R80, [R200+0x6000] ;  /* 0x00600000c850783b */ /* 0x000f2e0000004200 */
[C---:B------:R-:W-:Y:S04]  /*9a90*/  HMMA.16816.F32 R12, R72.reuse, R96, R12 ;  /* 0x00000060480c723c */ /* 0x040fe8000000180c */
[--C-:B-1----:R-:W-:Y:S04]  /*9aa0*/  FFMA.FTZ R2, R235, c[0x0][0x2d0], -R149.reuse ;  /* 0x0000b400eb027a23 */ /* 0x102fe80000010895 */
[C---:B------:R-:W-:Y:S01]  /*9ab0*/  HMMA.16816.F32 R16, R72.reuse, R98, R16 ;  /* 0x000000624810723c */ /* 0x040fe20000001810 */
[----:B------:R1:W5:Y:S01]  /*9ac0*/  MUFU.EX2 R155, R2 ;  /* 0x00000002009b7308 */ /* 0x0003620000000800 */
[----:B------:R-:W-:Y:S06]  /*9ad0*/  LDSM.16.MT88.4 R96, [R203+0x2800] ;  /* 0x00280000cb60783b */ /* 0x000fec0000004200 */
[C---:B---3--:R-:W-:Y:S08]  /*9ae0*/  HMMA.16816.F32 R20, R72.reuse, R84, R20 ;  /* 0x000000544814723c */ /* 0x048ff00000001814 */
[C---:B------:R-:W-:Y:S01]  /*9af0*/  HMMA.16816.F32 R24, R72.reuse, R86, R24 ;  /* 0x000000564818723c */ /* 0x040fe20000001818 */
[----:B------:R-:W3:Y:S07]  /*9b00*/  LDSM.16.MT88.4 R84, [R203+0x6000] ;  /* 0x00600000cb54783b */ /* 0x000eee0000004200 */
[C---:B--2---:R-:W-:Y:S04]  /*9b10*/  HMMA.16816.F32 R28, R72.reuse, R76, R28 ;  /* 0x0000004c481c723c */ /* 0x044fe8000000181c */
[--C-:B-1----:R-:W-:Y:S04]  /*9b20*/  FFMA.FTZ R2, R238, c[0x0][0x2d0], -R148.reuse ;  /* 0x0000b400ee027a23 */ /* 0x102fe80000010894 */
[C---:B------:R-:W-:Y:S01]  /*9b30*/  HMMA.16816.F32 R32, R72.reuse, R78, R32 ;  /* 0x0000004e4820723c */ /* 0x040fe20000001820 */
[----:B------:R1:W-:Y:S01]  /*9b40*/  MUFU.EX2 R123, R2 ;  /* 0x00000002007b7308 */ /* 0x0003e20000000800 */
[----:B------:R-:W2:Y:S06]  /*9b50*/  LDSM.16.MT88.4 R76, [R200+0x2800] ;  /* 0x00280000c84c783b */ /* 0x000eac0000004200 */
[C---:B----4-:R-:W-:Y:S08]  /*9b60*/  HMMA.16816.F32 R36, R72.reuse, R80, R36 ;  /* 0x000000504824723c */ /* 0x050ff00000001824 */
[C---:B------:R-:W-:Y:S01]  /*9b70*/  HMMA.16816.F32 R40, R72.reuse, R82, R40 ;  /* 0x000000524828723c */ /* 0x040fe20000001828 */
[----:B------:R-:W4:Y:S07]  /*9b80*/  LDSM.16.MT88.4 R80, [R204+0x2800] ;  /* 0x00280000cc50783b */ /* 0x000f2e0000004200 */
[C---:B------:R-:W-:Y:S04]  /*9b90*/  HMMA.16816.F32 R44, R72.reuse, R88, R44 ;  /* 0x00000058482c723c */ /* 0x040fe8000000182c */
[--C-:B-1----:R-:W-:Y:S04]  /*9ba0*/  FFMA.FTZ R2, R237, c[0x0][0x2d0], -R148.reuse ;  /* 0x0000b400ed027a23 */ /* 0x102fe80000010894 */
[C---:B------:R-:W-:Y:S01]  /*9bb0*/  HMMA.16816.F32 R48, R72.reuse, R90, R48 ;  /* 0x0000005a4830723c */ /* 0x040fe20000001830 */
[----:B------:R1:W1:Y:S01]  /*9bc0*/  MUFU.EX2 R122, R2 ;  /* 0x00000002007a7308 */ /* 0x0002620000000800 */
[----:B------:R-:W-:Y:S06]  /*9bd0*/  LDSM.16.MT88.4 R88, [R200+0x6800] ;  /* 0x00680000c858783b */ /* 0x000fec0000004200 */
[C---:B---3--:R-:W-:Y:S08]  /*9be0*/  HMMA.16816.F32 R52, R72.reuse, R84, R52 ;  /* 0x000000544834723c */ /* 0x048ff00000001834 */
[C---:B------:R-:W-:Y:S01]  /*9bf0*/  HMMA.16816.F32 R56, R72.reuse, R86, R56 ;  /* 0x000000564838723c */ /* 0x040fe20000001838 */
[----:B------:R-:W2:Y:S07]  /*9c00*/  LDSM.16.MT88.4 R84, [R206+0x2800] ;  /* 0x00280000ce54783b */ /* 0x000eae0000004200 */
[C---:B------:R-:W-:Y:S01]  /*9c10*/  HMMA.16816.F32 R60, R72.reuse, R92, R60 ;  /* 0x0000005c483c723c */ /* 0x040fe2000000183c */
[----:B------:R-:W3:Y:S03]  /*9c20*/  LDL.LU R92, [R1+0xc] ;  /* 0x00000c00015c7983 */ /* 0x000ee60000300800 */
[--C-:B-1----:R-:W-:Y:S01]  /*9c30*/  FFMA.FTZ R2, R240, c[0x0][0x2d0], -R149.reuse ;  /* 0x0000b400f0027a23 */ /* 0x102fe20000010895 */
[----:B------:R-:W3:Y:S03]  /*9c40*/  LDL.LU R135, [R1+0x10] ;  /* 0x0000100001877983 */ /* 0x000ee60000300800 */
[----:B------:R-:W-:Y:S01]  /*9c50*/  HMMA.16816.F32 R64, R72, R94, R64 ;  /* 0x0000005e4840723c */ /* 0x000fe20000001840 */
[----:B------:R1:W-:Y:S06]  /*9c60*/  MUFU.EX2 R121, R2 ;  /* 0x0000000200797308 */ /* 0x0003ec0000000800 */
[----:B-----5:R-:W-:Y:S02]  /*9c70*/  F2FP.PACK_AB R72, R155, R156 ;  /* 0x0000009c9b48723e */ /* 0x020fe400000000ff */
[----:B------:R-:W-:Y:S03]  /*9c80*/  F2FP.PACK_AB R73, R122, R123 ;  /* 0x0000007b7a49723e */ /* 0x000fe600000000ff */
[--C-:B-1----:R-:W-:Y:S04]  /*9c90*/  FFMA.FTZ R2, R239, c[0x0][0x2d0], -R149.reuse ;  /* 0x0000b400ef027a23 */ /* 0x102fe80000010895 */
[----:B------:R1:W5:Y:S02]  /*9ca0*/  MUFU.EX2 R154, R2 ;  /* 0x00000002009a7308 */ /* 0x0003640000000800 */
[--C-:B-1----:R-:W-:Y:S01]  /*9cb0*/  FFMA.FTZ R2, R241, c[0x0][0x2d0], -R148.reuse ;  /* 0x0000b400f1027a23 */ /* 0x102fe20000010894 */
[----:B-----5:R-:W-:Y:S07]  /*9cc0*/  F2FP.PACK_AB R74, R154, R121 ;  /* 0x000000799a4a723e */ /* 0x020fee00000000ff */
[----:B------:R1:W-:Y:S02]  /*9cd0*/  MUFU.EX2 R120, R2 ;  /* 0x0000000200787308 */ /* 0x0003e40000000800 */
[--C-:B-1----:R-:W-:Y:S08]  /*9ce0*/  FFMA.FTZ R2, R232, c[0x0][0x2d0], -R148.reuse ;  /* 0x0000b400e8027a23 */ /* 0x102ff00000010894 */
[----:B------:R1:W5:Y:S02]  /*9cf0*/  MUFU.EX2 R153, R2 ;  /* 0x0000000200997308 */ /* 0x0003640000000800 */
[--C-:B-1----:R-:W-:Y:S01]  /*9d00*/  FFMA.FTZ R2, R251, c[0x0][0x2d0], -R149.reuse ;  /* 0x0000b400fb027a23 */ /* 0x102fe20000010895 */
[----:B-----5:R-:W-:Y:S07]  /*9d10*/  F2FP.PACK_AB R75, R153, R120 ;  /* 0x00000078994b723e */ /* 0x020fee00000000ff */
[----:B------:R1:W-:Y:S01]  /*9d20*/  MUFU.EX2 R152, R2 ;  /* 0x0000000200987308 */ /* 0x0003e20000000800 */
[C---:B--2---:R-:W-:Y:S08]  /*9d30*/  HMMA.16816.F32 R4, R72.reuse, R76, R4 ;  /* 0x0000004c4804723c */ /* 0x044ff00000001804 */
[C---:B------:R-:W-:Y:S01]  /*9d40*/  HMMA.16816.F32 R8, R72.reuse, R78, R8 ;  /* 0x0000004e4808723c */ /* 0x040fe20000001808 */
[----:B------:R-:W2:Y:S07]  /*9d50*/  LDSM.16.MT88.4 R76, [R204+0x6800] ;  /* 0x00680000cc4c783b */ /* 0x000eae0000004200 */
[C---:B----4-:R-:W-:Y:S04]  /*9d60*/  HMMA.16816.F32 R12, R72.reuse, R80, R12 ;  /* 0x00000050480c723c */ /* 0x050fe8000000180c */
[--C-:B-1----:R-:W-:Y:S04]  /*9d70*/  FFMA.FTZ R2, R252, c[0x0][0x2d0], -R149.reuse ;  /* 0x0000b400fc027a23 */ /* 0x102fe80000010895 */
[C---:B------:R-:W-:Y:S01]  /*9d80*/  HMMA.16816.F32 R16, R72.reuse, R82, R16 ;  /* 0x000000524810723c */ /* 0x040fe20000001810 */
[----:B------:R1:W4:Y:S01]  /*9d90*/  MUFU.EX2 R151, R2 ;  /* 0x0000000200977308 */ /* 0x0003220000000800 */
[----:B------:R-:W5:Y:S06]  /*9da0*/  LDSM.16.MT88.4 R80, [R203+0x6800] ;  /* 0x00680000cb50783b */ /* 0x000f6c0000004200 */
[C---:B------:R-:W-:Y:S08]  /*9db0*/  HMMA.16816.F32 R20, R72.reuse, R96, R20 ;  /* 0x000000604814723c */ /* 0x040ff00000001814 */
[C---:B------:R-:W-:Y:S01]  /*9dc0*/  HMMA.16816.F32 R24, R72.reuse, R98, R24 ;  /* 0x000000624818723c */ /* 0x040fe20000001818 */
[----:B------:R-:W-:Y:S07]  /*9dd0*/  LDSM.16.MT88.4 R96, [R204+0x7000] ;  /* 0x00700000cc60783b */ /* 0x000fee0000004200 */
[C---:B------:R-:W-:Y:S04]  /*9de0*/  HMMA.16816.F32 R28, R72.reuse, R84, R28 ;  /* 0x00000054481c723c */ /* 0x040fe8000000181c */
[--C-:B-1----:R-:W-:Y:S04]  /*9df0*/  FFMA.FTZ R2, R243, c[0x0][0x2d0], -R148.reuse ;  /* 0x0000b400f3027a23 */ /* 0x102fe80000010894 */
[C---:B------:R-:W-:Y:S01]  /*9e00*/  HMMA.16816.F32 R32, R72.reuse, R86, R32 ;  /* 0x000000564820723c */ /* 0x040fe20000001820 */
[----:B------:R1:W-:Y:S01]  /*9e10*/  MUFU.EX2 R131, R2 ;  /* 0x0000000200837308 */ /* 0x0003e20000000800 */
[----:B------:R-:W4:Y:S06]  /*9e20*/  LDSM.16.MT88.4 R84, [R206+0x6800] ;  /* 0x00680000ce54783b */ /* 0x000f2c0000004200 */
[C---:B------:R-:W-:Y:S08]  /*9e30*/  HMMA.16816.F32 R36, R72.reuse, R88, R36 ;  /* 0x000000584824723c */ /* 0x040ff00000001824 */
[C---:B------:R-:W-:Y:S01]  /*9e40*/  HMMA.16816.F32 R40, R72.reuse, R90, R40 ;  /* 0x0000005a4828723c */ /* 0x040fe20000001828 */
[----:B------:R-:W-:Y:S07]  /*9e50*/  LDSM.16.MT88.4 R88, [R203+0x3000] ;  /* 0x00300000cb58783b */ /* 0x000fee0000004200 */
[C---:B--2---:R-:W-:Y:S04]  /*9e60*/  HMMA.16816.F32 R44, R72.reuse, R76, R44 ;  /* 0x0000004c482c723c */ /* 0x044fe8000000182c */
[----:B-1----:R-:W-:Y:S04]  /*9e70*/  FFMA.FTZ R2, R244, c[0x0][0x2d0], -R148 ;  /* 0x0000b400f4027a23 */ /* 0x002fe80000010894 */
[C---:B------:R-:W-:Y:S01]  /*9e80*/  HMMA.16816.F32 R48, R72.reuse, R78, R48 ;  /* 0x0000004e4830723c */ /* 0x040fe20000001830 */
[----:B------:R1:W2:Y:S01]  /*9e90*/  MUFU.EX2 R130, R2 ;  /* 0x0000000200827308 */ /* 0x0002a20000000800 */
[----:B------:R-:W3:Y:S06]  /*9ea0*/  LDSM.16.MT88.4 R76, [R200+0x3000] ;  /* 0x00300000c84c783b */ /* 0x000eec0000004200 */
[C---:B-----5:R-:W-:Y:S08]  /*9eb0*/  HMMA.16816.F32 R52, R72.reuse, R80, R52 ;  /* 0x000000504834723c */ /* 0x060ff00000001834 */
[C---:B------:R-:W-:Y:S01]  /*9ec0*/  HMMA.16816.F32 R56, R72.reuse, R82, R56 ;  /* 0x000000524838723c */ /* 0x040fe20000001838 */
[----:B------:R-:W5:Y:S07]  /*9ed0*/  LDSM.16.MT88.4 R80, [R204+0x3000] ;  /* 0x00300000cc50783b */ /* 0x000f6e0000004200 */
[C---:B----4-:R-:W-:Y:S04]  /*9ee0*/  HMMA.16816.F32 R60, R72.reuse, R84, R60 ;  /* 0x00000054483c723c */ /* 0x050fe8000000183c */
[--C-:B-1----:R-:W-:Y:S02]  /*9ef0*/  FFMA.FTZ R2, R137, c[0x0][0x2d0], -R149.reuse ;  /* 0x0000b40089027a23 */ /* 0x102fe40000010895 */
[----:B------:R-:W-:Y:S02]  /*9f00*/  IMAD.MOV.U32 R137, RZ, RZ, R134 ;  /* 0x000000ffff897224 */ /* 0x000fe400078e0086 */
[----:B------:R-:W-:Y:S01]  /*9f10*/  HMMA.16816.F32 R64, R72, R86, R64 ;  /* 0x000000564840723c */ /* 0x000fe20000001840 */
[----:B------:R1:W-:Y:S01]  /*9f20*/  MUFU.EX2 R129, R2 ;  /* 0x0000000200817308 */ /* 0x0003e20000000800 */
[----:B------:R-:W-:Y:S02]  /*9f30*/  LDSM.16.MT88.4 R84, [R200+0x7000] ;  /* 0x00700000c854783b */ /* 0x000fe40000004200 */
[----:B------:R-:W-:Y:S03]  /*9f40*/  IMAD.MOV.U32 R134, RZ, RZ, R128 ;  /* 0x000000ffff867224 */ /* 0x000fe600078e0080 */
[----:B------:R-:W-:Y:S02]  /*9f50*/  F2FP.PACK_AB R72, R151, R152 ;  /* 0x000000989748723e */ /* 0x000fe400000000ff */
[----:B--2---:R-:W-:Y:S03]  /*9f60*/  F2FP.PACK_AB R73, R130, R131 ;  /* 0x000000838249723e */ /* 0x004fe600000000ff */
[--C-:B-1----:R-:W-:Y:S04]  /*9f70*/  FFMA.FTZ R2, R150, c[0x0][0x2d0], -R149.reuse ;  /* 0x0000b40096027a23 */ /* 0x102fe80000010895 */
[----:B------:R1:W2:Y:S02]  /*9f80*/  MUFU.EX2 R150, R2 ;  /* 0x0000000200967308 */ /* 0x0002a40000000800 */
[----:B-1----:R-:W-:Y:S01]  /*9f90*/  FFMA.FTZ R2, R247, c[0x0][0x2d0], -R148 ;  /* 0x0000b400f7027a23 */ /* 0x002fe20000010894 */
[----:B--2---:R-:W-:Y:S01]  /*9fa0*/  F2FP.PACK_AB R74, R150, R129 ;  /* 0x00000081964a723e */ /* 0x004fe200000000ff */
[----:B---3--:R-:W-:Y:S06]  /*9fb0*/  FFMA.FTZ R104, R3, R92, R104 ;  /* 0x0000005c03687223 */ /* 0x008fec0000010068 */
[----:B------:R1:W-:Y:S01]  /*9fc0*/  MUFU.EX2 R128, R2 ;  /* 0x0000000200807308 */ /* 0x0003e20000000800 */
[----:B------:R-:W2:Y:S01]  /*9fd0*/  LDSM.16.MT88.4 R92, [R206+0x3000] ;  /* 0x00300000ce5c783b */ /* 0x000ea20000004200 */
[----:B------:R-:W-:Y:S04]  /*9fe0*/  FFMA.FTZ R0, R0, R135, R164 ;  /* 0x0000008700007223 */ /* 0x000fe800000100a4 */
[----:B------:R-:W-:Y:S04]  /*9ff0*/  FADD.FTZ R0, R133, R0 ;  /* 0x0000000085007221 */ /* 0x000fe80000010000 */
[----:B------:R-:W3:Y:S01]  /*a000*/  MUFU.EX2 R3, R100 ;  /* 0x0000006400037308 */ /* 0x000ee20000000800 */
[----:B------:R-:W-:Y:S04]  /*a010*/  FADD.FTZ R0, R111, R0 ;  /* 0x000000006f007221 */ /* 0x000fe80000010000 */
[----:B------:R-:W-:Y:S04]  /*a020*/  FADD.FTZ R0, R109, R0 ;  /* 0x000000006d007221 */ /* 0x000fe80000010000 */
[----:B------:R-:W-:Y:S04]  /*a030*/  FADD.FTZ R0, R249, R0 ;  /* 0x00000000f9007221 */ /* 0x000fe80000010000 */
[----:B------:R-:W-:Y:S02]  /*a040*/  FADD.FTZ R0, R248, R0 ;  /* 0x00000000f8007221 */ /* 0x000fe40000010000 */
[--C-:B-1----:R-:W-:Y:S02]  /*a050*/  FFMA.FTZ R2, R250, c[0x0][0x2d0], -R148.reuse ;  /* 0x0000b400fa027a23 */ /* 0x102fe40000010894 */
[----:B------:R-:W-:Y:S02]  /*a060*/  FFMA.FTZ R148, R71, c[0x0][0x2d0], -R148 ;  /* 0x0000b40047947a23 */ /* 0x000fe40000010894 */
[----:B------:R-:W1:Y:S01]  /*a070*/  MUFU.EX2 R139, R2 ;  /* 0x00000002008b7308 */ /* 0x000e620000000800 */
[----:B------:R-:W-:Y:S01]  /*a080*/  FADD.FTZ R0, R119, R0 ;  /* 0x0000000077007221 */ /* 0x000fe20000010000 */
[----:B---3--:R-:W-:Y:S03]  /*a090*/  F2FP.PACK_AB R133, R136, R3 ;  /* 0x000000038885723e */ /* 0x008fe600000000ff */
[----:B------:R-:W-:Y:S05]  /*a0a0*/  FADD.FTZ R0, R118, R0 ;  /* 0x0000000076007221 */ /* 0x000fea0000010000 */
[----:B------:R-:W-:Y:S01]  /*a0b0*/  MUFU.EX2 R71, R102 ;  /* 0x0000006600477308 */ /* 0x000fe20000000800 */
[----:B------:R-:W-:Y:S04]  /*a0c0*/  FADD.FTZ R0, R116, R0 ;  /* 0x0000000074007221 */ /* 0x000fe80000010000 */
[----:B------:R-:W-:Y:S04]  /*a0d0*/  FADD.FTZ R0, R236, R0 ;  /* 0x00000000ec007221 */ /* 0x000fe80000010000 */
[----:B------:R-:W-:Y:S01]  /*a0e0*/  FADD.FTZ R0, R126, R0 ;  /* 0x000000007e007221 */ /* 0x000fe20000010000 */
[----:B------:R-:W-:Y:S03]  /*a0f0*/  MUFU.EX2 R148, R148 ;  /* 0x0000009400947308 */ /* 0x000fe60000000800 */
[----:B------:R-:W-:Y:S01]  /*a100*/  FADD.FTZ R0, R125, R0 ;  /* 0x000000007d007221 */ /* 0x000fe20000010000 */
[----:B-1----:R-:W-:Y:S01]  /*a110*/  F2FP.PACK_AB R75, R139, R128 ;  /* 0x000000808b4b723e */ /* 0x002fe200000000ff */
[--C-:B------:R-:W-:Y:S01]  /*a120*/  FFMA.FTZ R2, R163, c[0x0][0x2d0], -R149.reuse ;  /* 0x0000b400a3027a23 */ /* 0x100fe20000010895 */
[----:B------:R-:W-:Y:S01]  /*a130*/  MOV R163, R138 ;  /* 0x0000008a00a37202 */ /* 0x000fe20000000f00 */
[----:B------:R-:W-:Y:S02]  /*a140*/  FFMA.FTZ R149, R137, c[0x0][0x2d0], -R149 ;  /* 0x0000b40089957a23 */ /* 0x000fe40000010895 */
[----:B------:R-:W-:Y:S01]  /*a150*/  FADD.FTZ R0, R107, R0 ;  /* 0x000000006b007221 */ /* 0x000fe20000010000 */
[----:B------:R-:W-:Y:S01]  /*a160*/  MUFU.EX2 R137, R70 ;  /* 0x0000004600897308 */ /* 0x000fe20000000800 */
[C---:B------:R-:W-:Y:S03]  /*a170*/  HMMA.16816.F32 R4, R72.reuse, R76, R4 ;  /* 0x0000004c4804723c */ /* 0x040fe60000001804 */
[----:B------:R-:W-:Y:S04]  /*a180*/  FADD.FTZ R0, R181, R0 ;  /* 0x00000000b5007221 */ /* 0x000fe80000010000 */
[----:B------:R-:W-:Y:S01]  /*a190*/  FADD.FTZ R0, R105, R0 ;  /* 0x0000000069007221 */ /* 0x000fe20000010000 */
[C---:B------:R-:W-:Y:S01]  /*a1a0*/  HMMA.16816.F32 R8, R72.reuse, R78, R8 ;  /* 0x0000004e4808723c */ /* 0x040fe20000001808 */
[----:B------:R-:W1:Y:S01]  /*a1b0*/  LDSM.16.MT88.4 R76, [R203+0x7000] ;  /* 0x00700000cb4c783b */ /* 0x000e620000004200 */
[----:B------:R3:W4:Y:S02]  /*a1c0*/  MUFU.EX2 R70, R103 ;  /* 0x0000006700467308 */ /* 0x0007240000000800 */
[----:B------:R-:W-:Y:S04]  /*a1d0*/  FADD.FTZ R0, R161, R0 ;  /* 0x00000000a1007221 */ /* 0x000fe80000010000 */
[C---:B-----5:R-:W-:Y:S04]  /*a1e0*/  HMMA.16816.F32 R12, R72.reuse, R80, R12 ;  /* 0x00000050480c723c */ /* 0x060fe8000000180c */
[----:B------:R-:W5:Y:S01]  /*a1f0*/  MUFU.EX2 R149, R149 ;  /* 0x0000009500957308 */ /* 0x000f620000000800 */
[----:B------:R-:W-:Y:S03]  /*a200*/  FADD.FTZ R0, R115, R0 ;  /* 0x0000000073007221 */ /* 0x000fe60000010000 */
[C---:B------:R-:W-:Y:S01]  /*a210*/  HMMA.16816.F32 R16, R72.reuse, R82, R16 ;  /* 0x000000524810723c */ /* 0x040fe20000001810 */
[----:B------:R-:W1:Y:S03]  /*a220*/  LDSM.16.MT88.4 R80, [R206+0x7000] ;  /* 0x00700000ce50783b */ /* 0x000e660000004200 */
[----:B------:R-:W-:Y:S02]  /*a230*/  FADD.FTZ R0, R114, R0 ;  /* 0x0000000072007221 */ /* 0x000fe40000010000 */
[----:B------:R5:W5:Y:S02]  /*a240*/  MUFU.EX2 R138, R2 ;  /* 0x00000002008a7308 */ /* 0x000b640000000800 */
[C---:B------:R-:W-:Y:S01]  /*a250*/  HMMA.16816.F32 R20, R72.reuse, R88, R20 ;  /* 0x000000584814723c */ /* 0x040fe20000001814 */
[----:B---3--:R-:W-:Y:S03]  /*a260*/  LDSM.16.MT88.4 R100, [R206+0x3800] ;  /* 0x00380000ce64783b */ /* 0x008fe60000004200 */
[----:B----4-:R-:W-:Y:S01]  /*a270*/  F2FP.PACK_AB R135, R148, R70 ;  /* 0x000000469487723e */ /* 0x010fe200000000ff */
[----:B------:R-:W-:Y:S03]  /*a280*/  FADD.FTZ R0, R112, R0 ;  /* 0x0000000070007221 */ /* 0x000fe60000010000 */
[C---:B------:R-:W-:Y:S01]  /*a290*/  HMMA.16816.F32 R24, R72.reuse, R90, R24 ;  /* 0x0000005a4818723c */ /* 0x040fe20000001818 */
[----:B------:R-:W-:Y:S03]  /*a2a0*/  LDSM.16.MT88.4 R88, [R204+0x3800] ;  /* 0x00380000cc58783b */ /* 0x000fe60000004200 */
[----:B------:R-:W-:Y:S04]  /*a2b0*/  FADD.FTZ R0, R157, R0 ;  /* 0x000000009d007221 */ /* 0x000fe80000010000 */
[C---:B--2---:R-:W-:Y:S04]  /*a2c0*/  HMMA.16816.F32 R28, R72.reuse, R92, R28 ;  /* 0x0000005c481c723c */ /* 0x044fe8000000181c */
[----:B------:R-:W-:Y:S02]  /*a2d0*/  FADD.FTZ R0, R123, R0 ;  /* 0x000000007b007221 */ /* 0x000fe40000010000 */
[----:B-----5:R-:W-:Y:S01]  /*a2e0*/  FADD.FTZ R2, R134, R104 ;  /* 0x0000006886027221 */ /* 0x020fe20000010000 */
[----:B------:R-:W-:Y:S01]  /*a2f0*/  F2FP.PACK_AB R134, R149, R71 ;  /* 0x000000479586723e */ /* 0x000fe200000000ff */
[C---:B------:R-:W-:Y:S01]  /*a300*/  HMMA.16816.F32 R32, R72.reuse, R94, R32 ;  /* 0x0000005e4820723c */ /* 0x040fe20000001820 */
[----:B------:R-:W-:Y:S03]  /*a310*/  LDSM.16.MT88.4 R92, [R203+0x3800] ;  /* 0x00380000cb5c783b */ /* 0x000fe60000004200 */
[----:B------:R-:W-:Y:S01]  /*a320*/  FADD.FTZ R2, R132, R2 ;  /* 0x0000000284027221 */ /* 0x000fe20000010000 */
[----:B------:R-:W-:Y:S01]  /*a330*/  F2FP.PACK_AB R132, R137, R138 ;  /* 0x0000008a8984723e */ /* 0x000fe200000000ff */
[----:B------:R-:W-:Y:S02]  /*a340*/  FADD.FTZ R0, R122, R0 ;  /* 0x000000007a007221 */ /* 0x000fe40000010000 */
[C---:B------:R-:W-:Y:S04]  /*a350*/  HMMA.16816.F32 R36, R72.reuse, R84, R36 ;  /* 0x000000544824723c */ /* 0x040fe80000001824 */
[----:B------:R-:W-:Y:S02]  /*a360*/  FADD.FTZ R2, R110, R2 ;  /* 0x000000026e027221 */ /* 0x000fe40000010000 */
[----:B------:R-:W-:Y:S02]  /*a370*/  FADD.FTZ R0, R120, R0 ;  /* 0x0000000078007221 */ /* 0x000fe40000010000 */
[C---:B------:R-:W-:Y:S01]  /*a380*/  HMMA.16816.F32 R40, R72.reuse, R86, R40 ;  /* 0x000000564828723c */ /* 0x040fe20000001828 */
[----:B------:R-:W2:Y:S03]  /*a390*/  LDSM.16.MT88.4 R84, [R200+0x3800] ;  /* 0x00380000c854783b */ /* 0x000ea60000004200 */
[----:B------:R-:W-:Y:S02]  /*a3a0*/  FADD.FTZ R2, R108, R2 ;  /* 0x000000026c027221 */ /* 0x000fe40000010000 */
[----:B------:R-:W-:Y:S02]  /*a3b0*/  FADD.FTZ R0, R153, R0 ;  /* 0x0000000099007221 */ /* 0x000fe40000010000 */
[C---:B------:R-:W-:Y:S01]  /*a3c0*/  HMMA.16816.F32 R44, R72.reuse, R96, R44 ;  /* 0x00000060482c723c */ /* 0x040fe2000000182c */
[----:B------:R-:W3:Y:S03]  /*a3d0*/  LDSM.16.MT88.4 R108, [R200+0x7800] ;  /* 0x00780000c86c783b */ /* 0x000ee60000004200 */
[----:B------:R-:W-:Y:S02]  /*a3e0*/  FADD.FTZ R2, R163, R2 ;  /* 0x00000002a3027221 */ /* 0x000fe40000010000 */
[----:B------:R-:W-:Y:S02]  /*a3f0*/  FADD.FTZ R0, R131, R0 ;  /* 0x0000000083007221 */ /* 0x000fe40000010000 */
[C---:B------:R-:W-:Y:S04]  /*a400*/  HMMA.16816.F32 R48, R72.reuse, R98, R48 ;  /* 0x000000624830723c */ /* 0x040fe80000001830 */
[----:B------:R-:W-:Y:S02]  /*a410*/  FADD.FTZ R2, R246, R2 ;  /* 0x00000002f6027221 */ /* 0x000fe40000010000 */
[----:B------:R-:W-:Y:S02]  /*a420*/  FADD.FTZ R0, R130, R0 ;  /* 0x0000000082007221 */ /* 0x000fe40000010000 */
[C---:B-1----:R-:W-:Y:S04]  /*a430*/  HMMA.16816.F32 R52, R72.reuse, R76, R52 ;  /* 0x0000004c4834723c */ /* 0x042fe80000001834 */
[----:B------:R-:W-:Y:S02]  /*a440*/  FADD.FTZ R2, R245, R2 ;  /* 0x00000002f5027221 */ /* 0x000fe40000010000 */
[----:B------:R-:W-:Y:S02]  /*a450*/  FADD.FTZ R0, R128, R0 ;  /* 0x0000000080007221 */ /* 0x000fe40000010000 */
[C---:B------:R-:W-:Y:S04]  /*a460*/  HMMA.16816.F32 R56, R72.reuse, R78, R56 ;  /* 0x0000004e4838723c */ /* 0x040fe80000001838 */
[----:B------:R-:W-:Y:S02]  /*a470*/  FADD.FTZ R2, R117, R2 ;  /* 0x0000000275027221 */ /* 0x000fe40000010000 */
[----:B------:R-:W1:Y:S01]  /*a480*/  LDSM.16.MT88.4 R116, [R204+0x7800] ;  /* 0x00780000cc74783b */ /* 0x000e620000004200 */
[----:B------:R-:W-:Y:S01]  /*a490*/  FADD.FTZ R0, R139, R0 ;  /* 0x000000008b007221 */ /* 0x000fe20000010000 */
[C---:B------:R-:W-:Y:S04]  /*a4a0*/  HMMA.16816.F32 R60, R72.reuse, R80, R60 ;  /* 0x00000050483c723c */ /* 0x040fe8000000183c */
[----:B------:R-:W-:Y:S02]  /*a4b0*/  FADD.FTZ R2, R242, R2 ;  /* 0x00000002f2027221 */ /* 0x000fe40000010000 */
[----:B------:R-:W-:Y:S02]  /*a4c0*/  FADD.FTZ R3, R3, R0 ;  /* 0x0000000003037221 */ /* 0x000fe40000010000 */
[----:B------:R-:W-:Y:S04]  /*a4d0*/  HMMA.16816.F32 R64, R72, R82, R64 ;  /* 0x000000524840723c */ /* 0x000fe80000001840 */
[----:B------:R-:W-:Y:S02]  /*a4e0*/  FADD.FTZ R2, R234, R2 ;  /* 0x00000002ea027221 */ /* 0x000fe40000010000 */
[----:B------:R-:W-:Y:S02]  /*a4f0*/  FADD.FTZ R3, R136, R3 ;  /* 0x0000000388037221 */ /* 0x000fe40000010000 */
[C---:B--2---:R-:W-:Y:S01]  /*a500*/  HMMA.16816.F32 R72, R132.reuse, R84, R4 ;  /* 0x000000548448723c */ /* 0x044fe20000001804 */
[----:B------:R-:W-:Y:S04]  /*a510*/  LDSM.16.MT88.4 R4, [R206+0x7800] ;  /* 0x00780000ce04783b */ /* 0x000fe80000004200 */
[----:B------:R-:W-:Y:S03]  /*a520*/  FADD.FTZ R2, R127, R2 ;  /* 0x000000027f027221 */ /* 0x000fe60000010000 */
[C---:B------:R-:W-:Y:S01]  /*a530*/  HMMA.16816.F32 R76, R132.reuse, R86, R8 ;  /* 0x00000056844c723c */ /* 0x040fe20000001808 */
[----:B------:R-:W2:Y:S03]  /*a540*/  LDL R8, [R1+0x4] ;  /* 0x0000040001087983 */ /* 0x000ea60000100800 */
[----:B------:R-:W-:Y:S02]  /*a550*/  FADD.FTZ R2, R124, R2 ;  /* 0x000000027c027221 */ /* 0x000fe40000010000 */
[----:B------:R-:W4:Y:S02]  /*a560*/  LDSM.16.MT88.4 R124, [R203+0x7800] ;  /* 0x00780000cb7c783b */ /* 0x000f240000004200 */
[C---:B------:R-:W-:Y:S04]  /*a570*/  HMMA.16816.F32 R80, R132.reuse, R88, R12 ;  /* 0x000000588450723c */ /* 0x040fe8000000180c */
[----:B------:R-:W-:Y:S04]  /*a580*/  FADD.FTZ R2, R188, R2 ;  /* 0x00000002bc027221 */ /* 0x000fe80000010000 */
        /* <DEDUP_REMOVED lines=10> */
[C---:B---3--:R-:W-:Y:S04]  /*a630*/  HMMA.16816.F32 R104, R132.reuse, R108, R36 ;  /* 0x0000006c8468723c */ /* 0x048fe80000001824 */
[----:B------:R-:W-:Y:S04]  /*a640*/  FADD.FTZ R2, R158, R2 ;  /* 0x000000029e027221 */ /* 0x000fe80000010000 */
[C---:B------:R-:W-:Y:S04]  /*a650*/  HMMA.16816.F32 R108, R132.reuse, R110, R40 ;  /* 0x0000006e846c723c */ /* 0x040fe80000001828 */
[----:B------:R-:W-:Y:S04]  /*a660*/  FADD.FTZ R2, R156, R2 ;  /* 0x000000029c027221 */ /* 0x000fe80000010000 */
[C---:B-1----:R-:W-:Y:S04]  /*a670*/  HMMA.16816.F32 R112, R132.reuse, R116, R44 ;  /* 0x000000748470723c */ /* 0x042fe8000000182c */
[----:B------:R-:W-:Y:S04]  /*a680*/  FADD.FTZ R2, R155, R2 ;  /* 0x000000029b027221 */ /* 0x000fe80000010000 */
[C---:B------:R-:W-:Y:S04]  /*a690*/  HMMA.16816.F32 R116, R132.reuse, R118, R48 ;  /* 0x000000768474723c */ /* 0x040fe80000001830 */
[----:B------:R-:W-:Y:S04]  /*a6a0*/  FADD.FTZ R2, R121, R2 ;  /* 0x0000000279027221 */ /* 0x000fe80000010000 */
[C---:B----4-:R-:W-:Y:S04]  /*a6b0*/  HMMA.16816.F32 R120, R132.reuse, R124, R52 ;  /* 0x0000007c8478723c */ /* 0x050fe80000001834 */
[----:B------:R-:W-:Y:S04]  /*a6c0*/  FADD.FTZ R2, R154, R2 ;  /* 0x000000029a027221 */ /* 0x000fe80000010000 */
[C---:B------:R-:W-:Y:S04]  /*a6d0*/  HMMA.16816.F32 R124, R132.reuse, R126, R56 ;  /* 0x0000007e847c723c */ /* 0x040fe80000001838 */
[----:B------:R-:W-:Y:S04]  /*a6e0*/  FADD.FTZ R2, R152, R2 ;  /* 0x0000000298027221 */ /* 0x000fe80000010000 */
[----:B------:R-:W-:Y:S04]  /*a6f0*/  FADD.FTZ R2, R151, R2 ;  /* 0x0000000297027221 */ /* 0x000fe80000010000 */
[----:B------:R-:W-:Y:S02]  /*a700*/  FADD.FTZ R2, R129, R2 ;  /* 0x0000000281027221 */ /* 0x000fe40000010000 */
[C---:B------:R-:W-:Y:S03]  /*a710*/  HMMA.16816.F32 R128, R132.reuse, R4, R60 ;  /* 0x000000048480723c */ /* 0x040fe6000000183c */
[----:B------:R-:W-:Y:S04]  /*a720*/  FADD.FTZ R2, R150, R2 ;  /* 0x0000000296027221 */ /* 0x000fe80000010000 */
[----:B------:R-:W-:Y:S01]  /*a730*/  FADD.FTZ R2, R138, R2 ;  /* 0x000000028a027221 */ /* 0x000fe20000010000 */
[----:B------:R-:W-:Y:S04]  /*a740*/  HMMA.16816.F32 R132, R132, R6, R64 ;  /* 0x000000068484723c */ /* 0x000fe80000001840 */
[----:B------:R-:W-:Y:S04]  /*a750*/  FADD.FTZ R0, R137, R2 ;  /* 0x0000000289007221 */ /* 0x000fe80000010000 */
[----:B------:R-:W-:Y:S04]  /*a760*/  FADD.FTZ R2, R71, R0 ;  /* 0x0000000047027221 */ /* 0x000fe80000010000 */
[----:B------:R-:W-:Y:S02]  /*a770*/  FADD.FTZ R2, R149, R2 ;  /* 0x0000000295027221 */ /* 0x000fe40000010000 */
[----:B------:R-:W-:Y:S01]  /*a780*/  FADD.FTZ R0, R70, R3 ;  /* 0x0000000346007221 */ /* 0x000fe20000010000 */
[----:B------:R-:W-:Y:S02]  /*a790*/  MOV R70, R68 ;  /* 0x0000004400467202 */ /* 0x000fe40000000f00 */
[----:B------:R1:W-:Y:S01]  /*a7a0*/  STL [R1+0xc], R2 ;  /* 0x00000c0201007387 */ /* 0x0003e20000100800 */
[----:B------:R-:W-:Y:S01]  /*a7b0*/  FADD.FTZ R0, R148, R0 ;  /* 0x0000000094007221 */ /* 0x000fe20000010000 */
[----:B------:R-:W-:Y:S04]  /*a7c0*/  MOV R3, R69 ;  /* 0x0000004500037202 */ /* 0x000fe80000000f00 */
[----:B------:R1:W-:Y:S01]  /*a7d0*/  STL [R1+0x10], R0 ;  /* 0x0000100001007387 */ /* 0x0003e20000100800 */
[----:B--2---:R-:W-:Y:S01]  /*a7e0*/  ISETP.GT.AND P0, PT, R229, R8, PT ;  /* 0x00000008e500720c */ /* 0x004fe20003f04270 */
[----:B------:R-:W-:Y:S11]  /*a7f0*/  IMAD.MOV.U32 R229, RZ, RZ, R230 ;  /* 0x000000ffffe57224 */ /* 0x000ff600078e00e6 */
[----:B------:R-:W-:Y:S01]  /*a800*/  @!UPT UIADD3 URZ, URZ, URZ, URZ ;  /* 0x0000003f3f3ff290 */ /* 0x000fe2000fffe03f */
[----:B-1----:R-:W-:-:S05]  /*a810*/  @P0 BRA `(.L_x_71) ;  /* 0xffffb77000000947 */ /* 0x002fca000383ffff */
.L_x_70:
[----:B-1----:R-:W2:Y:S02]  /*a820*/  LDL R0, [R1+0x8] ;  /* 0x0000080001007983 */ /* 0x002ea40000100800 */
[----:B--2---:R-:W-:-:S13]  /*a830*/  ISETP.GE.AND P0, PT, R230, R0, PT ;  /* 0x00000000e600720c */ /* 0x004fda0003f06270 */
[----:B------:R-:W-:Y:S05]  /*a840*/  @!P0 BRA `(.L_x_72) ;  /* 0x00003f8000008947 */ /* 0x000fea0003800000 */
[----:B------:R-:W-:Y:S02]  /*a850*/  MOV R71, R68 ;  /* 0x0000004400477202 */ /* 0x000fe40000000f00 */
[----:B------:R-:W-:Y:S02]  /*a860*/  MOV R70, R69 ;  /* 0x0000004500467202 */ /* 0x000fe40000000f00 */
.L_x_73:
[----:B------:R-:W2:Y:S01]  /*a870*/  LDL.64 R162, [R1+0x20] ;  /* 0x0000200001a27983 */ /* 0x000ea20000100a00 */
[----:B------:R-:W-:Y:S04]  /*a880*/  DEPBAR.LE SB0, 0x0 ;  /* 0x000080000000791a */ /* 0x000fe80000000000 */
[----:B------:R-:W-:Y:S01]  /*a890*/  WARPSYNC 0xffffffff ;  /* 0xffffffff00007948 */ /* 0x000fe20003800000 */
[----:B------:R-:W3:Y:S01]  /*a8a0*/  LDL R164, [R1+0x2c] ;  /* 0x00002c0001a47983 */ /* 0x000ee20000100800 */
[----:B-1----:R-:W-:Y:S01]  /*a8b0*/  SHF.R.S32.HI R0, RZ, 0x1f, R230 ;  /* 0x0000001fff007819 */ /* 0x002fe200000114e6 */
[----:B------:R-:W-:Y:S01]  /*a8c0*/  IMAD.WIDE.U32 R68, R230, c[0x0][0x208], RZ ;  /* 0x00008200e6447a25 */ /* 0x000fe200078e00ff */
[----:B------:R-:W-:Y:S01]  /*a8d0*/  MOV R229, 0x6 ;  /* 0x0000000600e57802 */ /* 0x000fe20000000f00 */
[----:B------:R-:W-:Y:S02]  /*a8e0*/  BAR.SYNC.DEFER_BLOCKING 0x0 ;  /* 0x0000000000007b1d */ /* 0x000fe40000010000 */
[----:B------:R-:W-:Y:S01]  /*a8f0*/  IMAD R0, R0, c[0x0][0x208], RZ ;  /* 0x0000820000007a24 */ /* 0x000fe200078e02ff */
[----:B------:R-:W-:Y:S03]  /*a900*/  SHF.L.U32 R3, R68, 0x7, RZ ;  /* 0x0000000744037819 */ /* 0x000fe600000006ff */
[----:B------:R-:W-:Y:S05]  /*a910*/  IMAD R0, R230, c[0x0][0x20c], R0 ;  /* 0x00008300e6007a24 */ /* 0x000fea00078e0200 */
[----:B------:R-:W-:Y:S04]  /*a920*/  IADD3 R0, R69, R0, RZ ;  /* 0x0000000045007210 */ /* 0x000fe80007ffe0ff */
[----:B------:R-:W-:Y:S01]  /*a930*/  SHF.L.U64.HI R0, R68, 0x7, R0 ;  /* 0x0000000744007819 */ /* 0x000fe20000010200 */
[----:B------:R-:W1:Y:S08]  /*a940*/  LDSM.16.M88.4 R8, [R201] ;  /* 0x00000000c908783b */ /* 0x000e700000000200 */
        /* <DEDUP_REMOVED lines=16> */
[C---:B------:R-:W-:Y:S07]  /*aa50*/  HMMA.16816.F32 R28, R140.reuse, R32, RZ ;  /* 0x000000208c1c723c */ /* 0x040fee00000018ff */
[----:B------:R-:W4:Y:S01]  /*aa60*/  LDSM.16.M88.4 R156, [R220] ;  /* 0x00000000dc9c783b */ /* 0x000f220000000200 */
[C---:B------:R-:W-:Y:S08]  /*aa70*/  HMMA.16816.F32 R32, R140.reuse, R34, RZ ;  /* 0x000000228c20723c */ /* 0x040ff000000018ff */
[C---:B------:R-:W-:Y:S08]  /*aa80*/  HMMA.16816.F32 R36, R140.reuse, R40, RZ ;  /* 0x000000288c24723c */ /* 0x040ff000000018ff */
[C---:B------:R-:W-:Y:S08]  /*aa90*/  HMMA.16816.F32 R40, R140.reuse, R42, RZ ;  /* 0x0000002a8c28723c */ /* 0x040ff000000018ff */
[C---:B-1----:R-:W-:Y:S08]  /*aaa0*/  HMMA.16816.F32 R44, R140.reuse, R48, RZ ;  /* 0x000000308c2c723c */ /* 0x042ff000000018ff */
[C---:B------:R-:W-:Y:S08]  /*aab0*/  HMMA.16816.F32 R48, R140.reuse, R50, RZ ;  /* 0x000000328c30723c */ /* 0x040ff000000018ff */
[C---:B------:R-:W-:Y:S08]  /*aac0*/  HMMA.16816.F32 R52, R140.reuse, R56, RZ ;  /* 0x000000388c34723c */ /* 0x040ff000000018ff */
[C---:B------:R-:W-:Y:S08]  /*aad0*/  HMMA.16816.F32 R56, R140.reuse, R58, RZ ;  /* 0x0000003a8c38723c */ /* 0x040ff000000018ff */
[C---:B----4-:R-:W-:Y:S08]  /*aae0*/  HMMA.16816.F32 R60, R140.reuse, R64, RZ ;  /* 0x000000408c3c723c */ /* 0x050ff000000018ff */
[----:B------:R-:W-:Y:S08]  /*aaf0*/  HMMA.16816.F32 R64, R140, R66, RZ ;  /* 0x000000428c40723c */ /* 0x000ff000000018ff */
[C---:B------:R-:W-:Y:S08]  /*ab00*/  HMMA.16816.F32 R4, R144.reuse, R136, R4 ;  /* 0x000000889004723c */ /* 0x040ff00000001804 */
[C---:B------:R-:W-:Y:S01]  /*ab10*/  HMMA.16816.F32 R8, R144.reuse, R138, R8 ;  /* 0x0000008a9008723c */ /* 0x040fe20000001808 */
[----:B------:R-:W1:Y:S07]  /*ab20*/  LDSM.16.M88.4 R136, [R219] ;  /* 0x00000000db88783b */ /* 0x000e6e0000000200 */
[C---:B-----5:R-:W-:Y:S08]  /*ab30*/  HMMA.16816.F32 R12, R144.reuse, R148, R12 ;  /* 0x00000094900c723c */ /* 0x060ff0000000180c */
[C---:B------:R-:W-:Y:S01]  /*ab40*/  HMMA.16816.F32 R16, R144.reuse, R150, R16 ;  /* 0x000000969010723c */ /* 0x040fe20000001810 */
[----:B------:R-:W4:Y:S07]  /*ab50*/  LDSM.16.M88.4 R148, [R218] ;  /* 0x00000000da94783b */ /* 0x000f2e0000000200 */
[C---:B------:R-:W-:Y:S08]  /*ab60*/  HMMA.16816.F32 R20, R144.reuse, R152, R20 ;  /* 0x000000989014723c */ /* 0x040ff00000001814 */
[C---:B------:R-:W-:Y:S01]  /*ab70*/  HMMA.16816.F32 R24, R144.reuse, R154, R24 ;  /* 0x0000009a9018723c */ /* 0x040fe20000001818 */
[----:B------:R-:W5:Y:S07]  /*ab80*/  LDSM.16.M88.4 R152, [R217] ;  /* 0x00000000d998783b */ /* 0x000f6e0000000200 */
[C---:B------:R-:W-:Y:S07]  /*ab90*/  HMMA.16816.F32 R28, R144.reuse, R156, R28 ;  /* 0x0000009c901c723c */ /* 0x040fee000000181c */
[----:B------:R-:W-:Y:S01]  /*aba0*/  MOV R156, c[0x0][0x208] ;  /* 0x00008200009c7a02 */ /* 0x000fe20000000f00 */
[C---:B------:R-:W-:Y:S04]  /*abb0*/  HMMA.16816.F32 R32, R144.reuse, R158, R32 ;  /* 0x0000009e9020723c */ /* 0x040fe80000001820 */
[----:B------:R-:W-:Y:S04]  /*abc0*/  SHF.L.U32 R69, R156, 0x6, RZ ;  /* 0x000000069c457819 */ /* 0x000fe800000006ff */
[C---:B-1----:R-:W-:Y:S08]  /*abd0*/  HMMA.16816.F32 R36, R144.reuse, R136, R36 ;  /* 0x000000889024723c */ /* 0x042ff00000001824 */
[C---:B------:R-:W-:Y:S08]  /*abe0*/  HMMA.16816.F32 R40, R144.reuse, R138, R40 ;  /* 0x0000008a9028723c */ /* 0x040ff00000001828 */
[C---:B----4-:R-:W-:Y:S08]  /*abf0*/  HMMA.16816.F32 R44, R144.reuse, R148, R44 ;  /* 0x00000094902c723c */ /* 0x050ff0000000182c */
[C---:B------:R-:W-:Y:S08]  /*ac00*/  HMMA.16816.F32 R48, R144.reuse, R150, R48 ;  /* 0x000000969030723c */ /* 0x040ff00000001830 */
[C---:B-----5:R-:W-:Y:S04]  /*ac10*/  HMMA.16816.F32 R52, R144.reuse, R152, R52 ;  /* 0x000000989034723c */ /* 0x060fe80000001834 */
[C---:B--2---:R-:W-:Y:S04]  /*ac20*/  IADD3 R2, P1, R3.reuse, R162, RZ ;  /* 0x000000a203027210 */ /* 0x044fe80007f3e0ff */
[C---:B------:R-:W-:Y:S04]  /*ac30*/  HMMA.16816.F32 R56, R144.reuse, R154, R56 ;  /* 0x0000009a9038723c */ /* 0x040fe80000001838 */
[----:B---3--:R-:W-:Y:S02]  /*ac40*/  IADD3.X R68, R0, R164, RZ, P1, !PT ;  /* 0x000000a400447210 */ /* 0x008fe40000ffe4ff */
[----:B------:R-:W-:Y:S02]  /*ac50*/  LEA R160, P0, R2, c[0x0][0x1f8], 0x1 ;  /* 0x00007e0002a07a11 */ /* 0x000fe400078008ff */
[----:B------:R-:W-:Y:S04]  /*ac60*/  IADD3 R3, P2, P1, R3, 0x40, R162 ;  /* 0x0000004003037810 */ /* 0x000fe8000795e0a2 */
[----:B------:R-:W-:Y:S02]  /*ac70*/  IADD3.X R0, R0, RZ, R164, P2, P1 ;  /* 0x000000ff00007210 */ /* 0x000fe400017e24a4 */
[----:B------:R-:W-:Y:S02]  /*ac80*/  LEA.HI.X R161, R2, c[0x0][0x1fc], R68, 0x1, P0 ;  /* 0x00007f0002a17a11 */ /* 0x000fe400000f0c44 */
[C---:B------:R-:W-:Y:S02]  /*ac90*/  LEA R162, P0, R3.reuse, c[0x0][0x1f8], 0x1 ;  /* 0x00007e0003a27a11 */ /* 0x040fe400078008ff */
[----:B------:R-:W-:Y:S02]  /*aca0*/  IADD3 R2, P1, R160, R69, RZ ;  /* 0x00000045a0027210 */ /* 0x000fe40007f3e0ff */
[----:B------:R-:W-:Y:S02]  /*acb0*/  LEA.HI.X R163, R3, c[0x0][0x1fc], R0, 0x1, P0 ;  /* 0x00007f0003a37a11 */ /* 0x000fe400000f0c00 */
[----:B------:R-:W-:Y:S02]  /*acc0*/  SHF.L.U64.HI R0, R156, R229, c[0x0][0x20c] ;  /* 0x000083009c007619 */ /* 0x000fe400000102e5 */
[----:B------:R-:W1:Y:S01]  /*acd0*/  LDSM.16.M88.4 R156, [R216] ;  /* 0x00000000d89c783b */ /* 0x000e620000000200 */
[-C--:B------:R-:W-:Y:S02]  /*ace0*/  IADD3 R68, P0, R2, R69.reuse, RZ ;  /* 0x0000004502447210 */ /* 0x080fe40007f1e0ff */
[-C--:B------:R-:W-:Y:S02]  /*acf0*/  IADD3.X R3, R161, R0.reuse, RZ, P1, !PT ;  /* 0x00000000a1037210 */ /* 0x080fe40000ffe4ff */
[----:B------:R-:W-:Y:S02]  /*ad00*/  IADD3 R136, P1, R68, R69, RZ ;  /* 0x0000004544887210 */ /* 0x000fe40007f3e0ff */
[-C--:B------:R-:W-:Y:S01]  /*ad10*/  IADD3.X R69, R3, R0.reuse, RZ, P0, !PT ;  /* 0x0000000003457210 */ /* 0x080fe200007fe4ff */
[----:B------:R-:W-:Y:S01]  /*ad20*/  @!PT LDS RZ, [RZ] ;  /* 0x00000000fffff984 */ /* 0x000fe20000000800 */
[----:B------:R-:W-:Y:S01]  /*ad30*/  @!PT LDS RZ, [RZ] ;  /* 0x00000000fffff984 */ /* 0x000fe20000000800 */
[----:B------:R-:W-:Y:S01]  /*ad40*/  @!PT LDS RZ, [RZ] ;  /* 0x00000000fffff984 */ /* 0x000fe20000000800 */
[----:B------:R2:W-:Y:S03]  /*ad50*/  LDGSTS.E.BYPASS.LTC128B.128 [R228+0x100], [R160.64], !P6 ;  /* 0x00100000a0e47fae */ /* 0x0005e6000f101d46 */
[----:B------:R-:W-:Y:S05]  /*ad60*/  IADD3.X R137, R69, R0, RZ, P1, !PT ;  /* 0x0000000045897210 */ /* 0x000fea0000ffe4ff */
[----:B------:R2:W-:Y:S08]  /*ad70*/  LDGSTS.E.BYPASS.LTC128B.128 [R228+0x4100], [R162.64], !P5 ;  /* 0x04100000a2e47fae */ /* 0x0005f0000e901d46 */
[----:B------:R3:W-:Y:S08]  /*ad80*/  LDGSTS.E.BYPASS.LTC128B.128 [R228+0x1100], [R2.64], !P6 ;  /* 0x0110000002e47fae */ /* 0x0007f0000f101d46 */
[----:B------:R3:W-:Y:S01]  /*ad90*/  LDGSTS.E.BYPASS.LTC128B.128 [R228+0x5100], [R2.64+0x80], !P5 ;  /* 0x0510008002e47fae */ /* 0x0007e2000e901d46 */
[C---:B-1----:R-:W-:Y:S07]  /*ada0*/  HMMA.16816.F32 R60, R144.reuse, R156, R60 ;  /* 0x0000009c903c723c */ /* 0x042fee000000183c */
[----:B------:R1:W-:Y:S01]  /*adb0*/  LDGSTS.E.BYPASS.LTC128B.128 [R228+0x2100], [R68.64], !P6 ;  /* 0x0210000044e47fae */ /* 0x0003e2000f101d46 */
[----:B------:R-:W-:Y:S07]  /*adc0*/  HMMA.16816.F32 R64, R144, R158, R64 ;  /* 0x0000009e9040723c */ /* 0x000fee0000001840 */
[----:B------:R1:W-:Y:S08]  /*add0*/  LDGSTS.E.BYPASS.LTC128B.128 [R228+0x6100], [R68.64+0x80], !P5 ;  /* 0x0610008044e47fae */ /* 0x0003f0000e901d46 */
[----:B------:R4:W-:Y:S08]  /*ade0*/  LDGSTS.E.BYPASS.LTC128B.128 [R228+0x3100], [R136.64], !P6 ;  /* 0x0310000088e47fae */ /* 0x0009f0000f101d46 */
[----:B------:R4:W-:Y:S08]  /*adf0*/  LDGSTS.E.BYPASS.LTC128B.128 [R228+0x7100], [R136.64+0x80], !P5 ;  /* 0x0710008088e47fae */ /* 0x0009f0000e901d46 */
[----:B------:R-:W-:Y:S08]  /*ae00*/  LDSM.16.M88.4 R148, [R205+0x800] ;  /* 0x00080000cd94783b */ /* 0x000ff00000000200 */
[----:B--2---:R-:W-:Y:S08]  /*ae10*/  LDSM.16.M88.4 R160, [R205+0x1000] ;  /* 0x00100000cda0783b */ /* 0x004ff00000000200 */
[----:B------:R-:W-:Y:S08]  /*ae20*/  LDSM.16.M88.4 R164, [R205+0x1800] ;  /* 0x00180000cda4783b */ /* 0x000ff00000000200 */
[----:B----4-:R-:W2:Y:S08]  /*ae30*/  LDSM.16.M88.4 R136, [R205] ;  /* 0x00000000cd88783b */ /* 0x010eb00000000200 */
[----:B------:R-:W0:Y:S08]  /*ae40*/  LDGDEPBAR ;  /* 0x00000000000079af */ /* 0x000e300000000000 */
[----:B------:R-:W4:Y:S08]  /*ae50*/  LDSM.16.M88.4 R180, [R205+0x2000] ;  /* 0x00200000cdb4783b */ /* 0x000f300000000200 */
[----:B------:R-:W5:Y:S08]  /*ae60*/  LDSM.16.M88.4 R188, [R205+0x2800] ;  /* 0x00280000cdbc783b */ /* 0x000f700000000200 */
[----:B------:R-:W1:Y:S01]  /*ae70*/  LDSM.16.M88.4 R152, [R205+0x3000] ;  /* 0x00300000cd98783b */ /* 0x000e620000000200 */
[C---:B--2---:R-:W-:Y:S07]  /*ae80*/  HMMA.16816.F32 R4, R168.reuse, R136, R4 ;  /* 0x00000088a804723c */ /* 0x044fee0000001804 */
[----:B------:R-:W2:Y:S01]  /*ae90*/  LDSM.16.M88.4 R156, [R205+0x3800] ;  /* 0x00380000cd9c783b */ /* 0x000ea20000000200 */
[C---:B------:R-:W-:Y:S07]  /*aea0*/  HMMA.16816.F32 R8, R168.reuse, R138, R8 ;  /* 0x0000008aa808723c */ /* 0x040fee0000001808 */
[----:B------:R-:W1:Y:S01]  /*aeb0*/  LDSM.16.M88.4 R136, [R202] ;  /* 0x00000000ca88783b */ /* 0x000e620000000200 */
[C---:B------:R-:W-:Y:S08]  /*aec0*/  HMMA.16816.F32 R12, R168.reuse, R148, R12 ;  /* 0x00000094a80c723c */ /* 0x040ff0000000180c */
[C---:B------:R-:W-:Y:S01]  /*aed0*/  HMMA.16816.F32 R16, R168.reuse, R150, R16 ;  /* 0x00000096a810723c */ /* 0x040fe20000001810 */
[----:B------:R-:W1:Y:S07]  /*aee0*/  LDSM.16.M88.4 R148, [R202+0x800] ;  /* 0x00080000ca94783b */ /* 0x000e6e0000000200 */
[C---:B------:R-:W-:Y:S08]  /*aef0*/  HMMA.16816.F32 R20, R168.reuse, R160, R20 ;  /* 0x000000a0a814723c */ /* 0x040ff00000001814 */
[C---:B------:R-:W-:Y:S01]  /*af00*/  HMMA.16816.F32 R24, R168.reuse, R162, R24 ;  /* 0x000000a2a818723c */ /* 0x040fe20000001818 */
[----:B------:R-:W-:Y:S07]  /*af10*/  LDSM.16.M88.4 R160, [R202+0x1800] ;  /* 0x00180000caa0783b */ /* 0x000fee0000000200 */
[C---:B------:R-:W-:Y:S08]  /*af20*/  HMMA.16816.F32 R28, R168.reuse, R164, R28 ;  /* 0x000000a4a81c723c */ /* 0x040ff0000000181c */
[C---:B------:R-:W-:Y:S01]  /*af30*/  HMMA.16816.F32 R32, R168.reuse, R166, R32 ;  /* 0x000000a6a820723c */ /* 0x040fe20000001820 */
[----:B------:R-:W-:Y:S07]  /*af40*/  LDSM.16.M88.4 R164, [R202+0x2000] ;  /* 0x00200000caa4783b */ /* 0x000fee0000000200 */
[C---:B----4-:R-:W-:Y:S08]  /*af50*/  HMMA.16816.F32 R36, R168.reuse, R180, R36 ;  /* 0x000000b4a824723c */ /* 0x050ff00000001824 */
[C---:B------:R-:W-:Y:S01]  /*af60*/  HMMA.16816.F32 R40, R168.reuse, R182, R40 ;  /* 0x000000b6a828723c */ /* 0x040fe20000001828 */
[----:B------:R-:W-:Y:S07]  /*af70*/  LDSM.16.M88.4 R180, [R202+0x2800] ;  /* 0x00280000cab4783b */ /* 0x000fee0000000200 */
[C---:B-----5:R-:W-:Y:S08]  /*af80*/  HMMA.16816.F32 R44, R168.reuse, R188, R44 ;  /* 0x000000bca82c723c */ /* 0x060ff0000000182c */
[C---:B------:R-:W-:Y:S01]  /*af90*/  HMMA.16816.F32 R48, R168.reuse, R190, R48 ;  /* 0x000000bea830723c */ /* 0x040fe20000001830 */
[----:B------:R-:W-:Y:S07]  /*afa0*/  LDSM.16.M88.4 R188, [R202+0x3000] ;  /* 0x00300000cabc783b */ /* 0x000fee0000000200 */
[C---:B-1----:R-:W-:Y:S08]  /*afb0*/  HMMA.16816.F32 R52, R168.reuse, R152, R52 ;  /* 0x00000098a834723c */ /* 0x042ff00000001834 */
[C---:B------:R-:W-:Y:S01]  /*afc0*/  HMMA.16816.F32 R56, R168.reuse, R154, R56 ;  /* 0x0000009aa838723c */ /* 0x040fe20000001838 */
[----:B------:R-:W1:Y:S07]  /*afd0*/  LDSM.16.M88.4 R152, [R202+0x1000] ;  /* 0x00100000ca98783b */ /* 0x000e6e0000000200 */
[C---:B--2---:R-:W-:Y:S08]  /*afe0*/  HMMA.16816.F32 R60, R168.reuse, R156, R60 ;  /* 0x0000009ca83c723c */ /* 0x044ff0000000183c */
[----:B------:R-:W-:Y:S01]  /*aff0*/  HMMA.16816.F32 R64, R168, R158, R64 ;  /* 0x0000009ea840723c */ /* 0x000fe20000001840 */
[----:B------:R-:W2:Y:S07]  /*b000*/  LDSM.16.M88.4 R156, [R202+0x3800] ;  /* 0x00380000ca9c783b */ /* 0x000eae0000000200 */
[C---:B------:R-:W-:Y:S08]  /*b010*/  HMMA.16816.F32 R4, R172.reuse, R136, R4 ;  /* 0x00000088ac04723c */ /* 0x040ff00000001804 */
[C---:B------:R-:W-:Y:S01]  /*b020*/  HMMA.16816.F32 R8, R172.reuse, R138, R8 ;  /* 0x0000008aac08723c */ /* 0x040fe20000001808 */
[----:B------:R-:W4:Y:S07]  /*b030*/  LDSM.16.M88.4 R136, [R201+0x4000] ;  /* 0x00400000c988783b */ /* 0x000f2e0000000200 */
[C---:B------:R-:W-:Y:S08]  /*b040*/  HMMA.16816.F32 R12, R172.reuse, R148, R12 ;  /* 0x00000094ac0c723c */ /* 0x040ff0000000180c */
[C---:B------:R-:W-:Y:S01]  /*b050*/  HMMA.16816.F32 R16, R172.reuse, R150, R16 ;  /* 0x00000096ac10723c */ /* 0x040fe20000001810 */
[----:B------:R-:W5:Y:S07]  /*b060*/  LDSM.16.M88.4 R148, [R201+0x4800] ;  /* 0x00480000c994783b */ /* 0x000f6e0000000200 */
[C---:B-1----:R-:W-:Y:S08]  /*b070*/  HMMA.16816.F32 R20, R172.reuse, R152, R20 ;  /* 0x00000098ac14723c */ /* 0x042ff00000001814 */
[C---:B------:R-:W-:Y:S01]  /*b080*/  HMMA.16816.F32 R24, R172.reuse, R154, R24 ;  /* 0x0000009aac18723c */ /* 0x040fe20000001818 */
[----:B------:R-:W1:Y:S07]  /*b090*/  LDSM.16.M88.4 R152, [R201+0x5000] ;  /* 0x00500000c998783b */ /* 0x000e6e0000000200 */
        /* <DEDUP_REMOVED lines=12> */
[C---:B--2---:R-:W-:Y:S08]  /*b160*/  HMMA.16816.F32 R60, R172.reuse, R156, R60 ;  /* 0x0000009cac3c723c */ /* 0x044ff0000000183c */
[----:B------:R-:W-:Y:S01]  /*b170*/  HMMA.16816.F32 R64, R172, R158, R64 ;  /* 0x0000009eac40723c */ /* 0x000fe20000001840 */
[----:B------:R-:W2:Y:S07]  /*b180*/  LDSM.16.M88.4 R156, [R201+0x7800] ;  /* 0x00780000c99c783b */ /* 0x000eae0000000200 */
[C---:B----4-:R-:W-:Y:S08]  /*b190*/  HMMA.16816.F32 R4, R176.reuse, R136, R4 ;  /* 0x00000088b004723c */ /* 0x050ff00000001804 */
[C---:B------:R-:W-:Y:S01]  /*b1a0*/  HMMA.16816.F32 R8, R176.reuse, R138, R8 ;  /* 0x0000008ab008723c */ /* 0x040fe20000001808 */
[----:B------:R-:W4:Y:S07]  /*b1b0*/  LDSM.16.M88.4 R136, [R215] ;  /* 0x00000000d788783b */ /* 0x000f2e0000000200 */
[C---:B-----5:R-:W-:Y:S08]  /*b1c0*/  HMMA.16816.F32 R12, R176.reuse, R148, R12 ;  /* 0x00000094b00c723c */ /* 0x060ff0000000180c */
[C---:B------:R-:W-:Y:S01]  /*b1d0*/  HMMA.16816.F32 R16, R176.reuse, R150, R16 ;  /* 0x00000096b010723c */ /* 0x040fe20000001810 */
[----:B------:R-:W5:Y:S07]  /*b1e0*/  LDSM.16.M88.4 R148, [R214] ;  /* 0x00000000d694783b */ /* 0x000f6e0000000200 */
[C---:B-1----:R-:W-:Y:S08]  /*b1f0*/  HMMA.16816.F32 R20, R176.reuse, R152, R20 ;  /* 0x00000098b014723c */ /* 0x042ff00000001814 */
[C---:B------:R-:W-:Y:S01]  /*b200*/  HMMA.16816.F32 R24, R176.reuse, R154, R24 ;  /* 0x0000009ab018723c */ /* 0x040fe20000001818 */
[----:B------:R-:W1:Y:S07]  /*b210*/  LDSM.16.M88.4 R152, [R213] ;  /* 0x00000000d598783b */ /* 0x000e6e0000000200 */
[C---:B------:R-:W-:Y:S08]  /*b220*/  HMMA.16816.F32 R28, R176.reuse, R160, R28 ;  /* 0x000000a0b01c723c */ /* 0x040ff0000000181c */
[C---:B------:R-:W-:Y:S01]  /*b230*/  HMMA.16816.F32 R32, R176.reuse, R162, R32 ;  /* 0x000000a2b020723c */ /* 0x040fe20000001820 */
[----:B------:R-:W-:Y:S07]  /*b240*/  LDSM.16.M88.4 R160, [R211] ;  /* 0x00000000d3a0783b */ /* 0x000fee0000000200 */
        /* <DEDUP_REMOVED lines=9> */
[C---:B--2---:R-:W-:Y:S08]  /*b2e0*/  HMMA.16816.F32 R60, R176.reuse, R156, R60 ;  /* 0x0000009cb03c723c */ /* 0x044ff0000000183c */
[----:B------:R-:W-:Y:S01]  /*b2f0*/  HMMA.16816.F32 R64, R176, R158, R64 ;  /* 0x0000009eb040723c */ /* 0x000fe20000001840 */
[----:B------:R-:W2:Y:S07]  /*b300*/  LDSM.16.M88.4 R156, [R212] ;  /* 0x00000000d49c783b */ /* 0x000eae0000000200 */
[C---:B----4-:R-:W-:Y:S08]  /*b310*/  HMMA.16816.F32 R4, R184.reuse, R136, R4 ;  /* 0x00000088b804723c */ /* 0x050ff00000001804 */
[C---:B------:R-:W-:Y:S01]  /*b320*/  HMMA.16816.F32 R8, R184.reuse, R138, R8 ;  /* 0x0000008ab808723c */ /* 0x040fe20000001808 */
[----:B------:R-:W4:Y:S07]  /*b330*/  LDSM.16.M88.4 R136, [R205+0x4000] ;  /* 0x00400000cd88783b */ /* 0x000f2e0000000200 */
[C---:B-----5:R-:W-:Y:S08]  /*b340*/  HMMA.16816.F32 R12, R184.reuse, R148, R12 ;  /* 0x00000094b80c723c */ /* 0x060ff0000000180c */
[C---:B------:R-:W-:Y:S01]  /*b350*/  HMMA.16816.F32 R16, R184.reuse, R150, R16 ;  /* 0x00000096b810723c */ /* 0x040fe20000001810 */
[----:B------:R-:W5:Y:S07]  /*b360*/  LDSM.16.M88.4 R148, [R205+0x4800] ;  /* 0x00480000cd94783b */ /* 0x000f6e0000000200 */
        /* <DEDUP_REMOVED lines=21> */
[C---:B-----5:R-:W-:Y:S08]  /*b4c0*/  HMMA.16816.F32 R12, R192.reuse, R148, R12 ;  /* 0x00000094c00c723c */ /* 0x060ff0000000180c */
[C---:B------:R-:W-:Y:S01]  /*b4d0*/  HMMA.16816.F32 R16, R192.reuse, R150, R16 ;  /* 0x00000096c010723c */ /* 0x040fe20000001810 */
[----:B------:R-:W5:Y:S07]  /*b4e0*/  LDSM.16.M88.4 R148, [R202+0x4800] ;  /* 0x00480000ca94783b */ /* 0x000f6e0000000200 */
[C---:B-1----:R-:W-:Y:S08]  /*b4f0*/  HMMA.16816.F32 R20, R192.reuse, R152, R20 ;  /* 0x00000098c014723c */ /* 0x042ff00000001814 */
[C---:B------:R-:W-:Y:S08]  /*b500*/  HMMA.16816.F32 R24, R192.reuse, R154, R24 ;  /* 0x0000009ac018723c */ /* 0x040ff00000001818 */
[C---:B--2---:R-:W-:Y:S08]  /*b510*/  HMMA.16816.F32 R28, R192.reuse, R156, R28 ;  /* 0x0000009cc01c723c */ /* 0x044ff0000000181c */
        /* <DEDUP_REMOVED lines=11> */
[C---:B-----5:R-:W-:Y:S08]  /*b5d0*/  HMMA.16816.F32 R12, R196.reuse, R148, R12 ;  /* 0x00000094c40c723c */ /* 0x060ff0000000180c */
[----:B------:R-:W-:Y:S01]  /*b5e0*/  FMUL.FTZ R4, R4, c[0x0][0x320] ;  /* 0x0000c80004047a20 */ /* 0x000fe20000410000 */
[C---:B------:R-:W-:Y:S03]  /*b5f0*/  HMMA.16816.F32 R16, R196.reuse, R150, R16 ;  /* 0x00000096c410723c */ /* 0x040fe60000001810 */
        /* <DEDUP_REMOVED lines=17> */
[----:B------:R1:W2:Y:S01]  /*b710*/  MUFU.TANH R156, R7 ;  /* 0x00000007009c7308 */ /* 0x0002a20000002400 */
[----:B------:R-:W-:Y:S09]  /*b720*/  FMUL.FTZ R19, R19, c[0x0][0x320] ;  /* 0x0000c80013137a20 */ /* 0x000ff20000410000 */
[----:B------:R-:W-:Y:S01]  /*b730*/  MUFU.TANH R152, R8 ;  /* 0x0000000800987308 */ /* 0x000fe20000002400 */
[----:B---3--:R-:W-:Y:S09]  /*b740*/  FMNMX.FTZ R2, R155, R71, !PT ;  /* 0x000000479b027209 */ /* 0x008ff20007810000 */
[----:B------:R-:W-:Y:S01]  /*b750*/  MUFU.TANH R148, R9 ;  /* 0x0000000900947308 */ /* 0x000fe20000002400 */
[----:B-1----:R-:W1:Y:S01]  /*b760*/  LDSM.16.M88.4 R4, [R202+0x5000] ;  /* 0x00500000ca04783b */ /* 0x002e620000000200 */
[----:B--2---:R-:W-:Y:S08]  /*b770*/  FMNMX.FTZ R2, R156, R2, !PT ;  /* 0x000000029c027209 */ /* 0x004ff00007810000 */
[----:B------:R-:W2:Y:S10]  /*b780*/  MUFU.TANH R149, R10 ;  /* 0x0000000a00957308 */ /* 0x000eb40000002400 */
[----:B------:R3:W4:Y:S10]  /*b790*/  MUFU.TANH R154, R11 ;  /* 0x0000000b009a7308 */ /* 0x0007340000002400 */
[----:B------:R5:W-:Y:S01]  /*b7a0*/  MUFU.TANH R151, R13 ;  /* 0x0000000d00977308 */ /* 0x000be20000002400 */
[----:B--2---:R-:W-:Y:S09]  /*b7b0*/  FMNMX.FTZ R2, R149, R2, !PT ;  /* 0x0000000295027209 */ /* 0x004ff20007810000 */
[----:B------:R-:W-:Y:S01]  /*b7c0*/  MUFU.TANH R150, R12 ;  /* 0x0000000c00967308 */ /* 0x000fe20000002400 */
[----:B---3--:R-:W2:Y:S01]  /*b7d0*/  LDSM.16.M88.4 R8, [R202+0x5800] ;  /* 0x00580000ca08783b */ /* 0x008ea20000000200 */
[C---:B-1----:R-:W-:Y:S03]  /*b7e0*/  HMMA.16816.F32 R20, R196.reuse, R4, R20 ;  /* 0x00000004c414723c */ /* 0x042fe60000001814 */
[----:B----4-:R-:W-:Y:S05]  /*b7f0*/  FMNMX.FTZ R2, R154, R2, !PT ;  /* 0x000000029a027209 */ /* 0x010fea0007810000 */
[----:B------:R-:W1:Y:S01]  /*b800*/  MUFU.TANH R157, R14 ;  /* 0x0000000e009d7308 */ /* 0x000e620000002400 */
[C---:B------:R-:W-:Y:S01]  /*b810*/  HMMA.16816.F32 R24, R196.reuse, R6, R24 ;  /* 0x00000006c418723c */ /* 0x040fe20000001818 */
[----:B------:R-:W3:Y:S08]  /*b820*/  LDSM.16.M88.4 R4, [R202+0x6000] ;  /* 0x00600000ca04783b */ /* 0x000ef00000000200 */
[----:B------:R-:W-:Y:S01]  /*b830*/  MUFU.TANH R159, R16 ;  /* 0x00000010009f7308 */ /* 0x000fe20000002400 */
[----:B-----5:R-:W4:Y:S05]  /*b840*/  LDL R13, [R1+0x28] ;  /* 0x00002800010d7983 */ /* 0x020f2a0000100800 */
[----:B------:R-:W-:Y:S04]  /*b850*/  FMUL.FTZ R20, R20, c[0x0][0x320] ;  /* 0x0000c80014147a20 */ /* 0x000fe80000410000 */
[----:B------:R-:W5:Y:S01]  /*b860*/  MUFU.TANH R158, R15 ;  /* 0x0000000f009e7308 */ /* 0x000f620000002400 */
[----:B------:R-:W-:Y:S02]  /*b870*/  FMUL.FTZ R21, R21, c[0x0][0x320] ;  /* 0x0000c80015157a20 */ /* 0x000fe40000410000 */
[----:B------:R-:W-:Y:S01]  /*b880*/  FMUL.FTZ R22, R22, c[0x0][0x320] ;  /* 0x0000c80016167a20 */ /* 0x000fe20000410000 */
[----:B-1----:R-:W-:Y:S01]  /*b890*/  FMNMX.FTZ R2, R157, R2, !PT ;  /* 0x000000029d027209 */ /* 0x002fe20007810000 */
[----:B------:R-:W-:Y:S02]  /*b8a0*/  FMUL.FTZ R23, R23, c[0x0][0x320] ;  /* 0x0000c80017177a20 */ /* 0x000fe40000410000 */
[----:B------:R-:W-:Y:S02]  /*b8b0*/  FMUL.FTZ R24, R24, c[0x0][0x320] ;  /* 0x0000c80018187a20 */ /* 0x000fe40000410000 */
[----:B------:R-:W-:Y:S01]  /*b8c0*/  FMUL.FTZ R25, R25, c[0x0][0x320] ;  /* 0x0000c80019197a20 */ /* 0x000fe20000410000 */
[----:B------:R-:W-:Y:S01]  /*b8d0*/  MUFU.TANH R160, R17 ;  /* 0x0000001100a07308 */ /* 0x000fe20000002400 */
[----:B------:R-:W-:Y:S02]  /*b8e0*/  FMUL.FTZ R26, R26, c[0x0][0x320] ;  /* 0x0000c8001a1a7a20 */ /* 0x000fe40000410000 */
[----:B------:R-:W-:Y:S01]  /*b8f0*/  FMUL.FTZ R27, R27, c[0x0][0x320] ;  /* 0x0000c8001b1b7a20 */ /* 0x000fe20000410000 */
[C---:B--2---:R-:W-:Y:S06]  /*b900*/  HMMA.16816.F32 R28, R196.reuse, R8, R28 ;  /* 0x00000008c41c723c */ /* 0x044fec000000181c */
[----:B------:R-:W1:Y:S02]  /*b910*/  MUFU.TANH R167, R18 ;  /* 0x0000001200a77308 */ /* 0x000e640000002400 */
[C---:B------:R-:W-:Y:S01]  /*b920*/  HMMA.16816.F32 R32, R196.reuse, R10, R32 ;  /* 0x0000000ac420723c */ /* 0x040fe20000001820 */
[----:B------:R-:W2:Y:S03]  /*b930*/  LDSM.16.M88.4 R8, [R202+0x6800] ;  /* 0x00680000ca08783b */ /* 0x000ea60000000200 */
[----:B-----5:R-:W-:Y:S04]  /*b940*/  FMNMX.FTZ R2, R158, R2, !PT ;  /* 0x000000029e027209 */ /* 0x020fe80007810000 */
[----:B------:R-:W-:Y:S01]  /*b950*/  MUFU.TANH R181, R20 ;  /* 0x0000001400b57308 */ /* 0x000fe20000002400 */
[C---:B---3--:R-:W-:Y:S07]  /*b960*/  HMMA.16816.F32 R36, R196.reuse, R4, R36 ;  /* 0x00000004c424723c */ /* 0x048fee0000001824 */
[----:B------:R-:W-:Y:S01]  /*b970*/  FMUL.FTZ R28, R28, c[0x0][0x320] ;  /* 0x0000c8001c1c7a20 */ /* 0x000fe20000410000 */
[C---:B------:R-:W-:Y:S01]  /*b980*/  HMMA.16816.F32 R40, R196.reuse, R6, R40 ;  /* 0x00000006c428723c */ /* 0x040fe20000001828 */
[----:B------:R-:W3:Y:S01]  /*b990*/  MUFU.TANH R180, R19 ;  /* 0x0000001300b47308 */ /* 0x000ee20000002400 */
[----:B------:R-:W5:Y:S02]  /*b9a0*/  LDSM.16.M88.4 R4, [R202+0x7000] ;  /* 0x00700000ca04783b */ /* 0x000f640000000200 */
[----:B------:R-:W-:Y:S01]  /*b9b0*/  FMUL.FTZ R29, R29, c[0x0][0x320] ;  /* 0x0000c8001d1d7a20 */ /* 0x000fe20000410000 */
[----:B-1----:R-:W-:Y:S01]  /*b9c0*/  FMNMX.FTZ R2, R167, R2, !PT ;  /* 0x00000002a7027209 */ /* 0x002fe20007810000 */
[----:B------:R-:W-:Y:S02]  /*b9d0*/  FMUL.FTZ R30, R30, c[0x0][0x320] ;  /* 0x0000c8001e1e7a20 */ /* 0x000fe40000410000 */
[----:B------:R-:W-:Y:S03]  /*b9e0*/  FMUL.FTZ R31, R31, c[0x0][0x320] ;  /* 0x0000c8001f1f7a20 */ /* 0x000fe60000410000 */
[----:B------:R-:W-:Y:S01]  /*b9f0*/  MUFU.TANH R182, R21 ;  /* 0x0000001500b67308 */ /* 0x000fe20000002400 */
[----:B------:R-:W-:Y:S02]  /*ba00*/  FMUL.FTZ R33, R33, c[0x0][0x320] ;  /* 0x0000c80021217a20 */ /* 0x000fe40000410000 */
[----:B------:R-:W-:Y:S02]  /*ba10*/  FMUL.FTZ R34, R34, c[0x0][0x320] ;  /* 0x0000c80022227a20 */ /* 0x000fe40000410000 */
[----:B------:R-:W-:Y:S02]  /*ba20*/  FMUL.FTZ R36, R36, c[0x0][0x320] ;  /* 0x0000c80024247a20 */ /* 0x000fe40000410000 */
[----:B------:R-:W-:Y:S02]  /*ba30*/  FMUL.FTZ R37, R37, c[0x0][0x320] ;  /* 0x0000c80025257a20 */ /* 0x000fe40000410000 */
[----:B------:R-:W-:Y:S01]  /*ba40*/  FMUL.FTZ R38, R38, c[0x0][0x320] ;  /* 0x0000c80026267a20 */ /* 0x000fe20000410000 */
[----:B------:R-:W1:Y:S01]  /*ba50*/  MUFU.TANH R183, R22 ;  /* 0x0000001600b77308 */ /* 0x000e620000002400 */
[----:B------:R-:W-:Y:S01]  /*ba60*/  FMUL.FTZ R39, R39, c[0x0][0x320] ;  /* 0x0000c80027277a20 */ /* 0x000fe20000410000 */
[C---:B--2---:R-:W-:Y:S03]  /*ba70*/  HMMA.16816.F32 R44, R196.reuse, R8, R44 ;  /* 0x00000008c42c723c */ /* 0x044fe6000000182c */
[----:B------:R-:W-:Y:S01]  /*ba80*/  FMUL.FTZ R42, R42, c[0x0][0x320] ;  /* 0x0000c8002a2a7a20 */ /* 0x000fe20000410000 */
[----:B---3--:R-:W-:Y:S01]  /*ba90*/  FMNMX.FTZ R2, R180, R2, !PT ;  /* 0x00000002b4027209 */ /* 0x008fe20007810000 */
[----:B------:R-:W-:Y:S03]  /*baa0*/  FMUL.FTZ R43, R43, c[0x0][0x320] ;  /* 0x0000c8002b2b7a20 */ /* 0x000fe60000410000 */
[----:B------:R-:W-:Y:S01]  /*bab0*/  MUFU.TANH R3, R42 ;  /* 0x0000002a00037308 */ /* 0x000fe20000002400 */
[C---:B------:R-:W-:Y:S01]  /*bac0*/  HMMA.16816.F32 R48, R196.reuse, R10, R48 ;  /* 0x0000000ac430723c */ /* 0x040fe20000001830 */
[----:B------:R-:W2:Y:S01]  /*bad0*/  LDSM.16.M88.4 R8, [R202+0x7800] ;  /* 0x00780000ca08783b */ /* 0x000ea20000000200 */
[----:B------:R-:W-:Y:S04]  /*bae0*/  DEPBAR.LE SB0, 0x0 ;  /* 0x000080000000791a */ /* 0x000fe80000000000 */
[----:B------:R-:W-:Y:S02]  /*baf0*/  FMUL.FTZ R35, R35, c[0x0][0x320] ;  /* 0x0000c80023237a20 */ /* 0x000fe40000410000 */
[----:B------:R-:W-:Y:S01]  /*bb00*/  FMUL.FTZ R41, R41, c[0x0][0x320] ;  /* 0x0000c80029297a20 */ /* 0x000fe20000410000 */
[----:B------:R-:W-:Y:S01]  /*bb10*/  MUFU.TANH R0, R43 ;  /* 0x0000002b00007308 */ /* 0x000fe20000002400 */
[C---:B-----5:R-:W-:Y:S01]  /*bb20*/  HMMA.16816.F32 R52, R196.reuse, R4, R52 ;  /* 0x00000004c434723c */ /* 0x060fe20000001834 */
[----:B------:R-:W-:Y:S04]  /*bb30*/  BAR.SYNC.DEFER_BLOCKING 0x0 ;  /* 0x0000000000007b1d */ /* 0x000fe80000010000 */
[----:B------:R-:W-:Y:S01]  /*bb40*/  FMUL.FTZ R32, R32, c[0x0][0x320] ;  /* 0x0000c80020207a20 */ /* 0x000fe20000410000 */
[----:B-1----:R-:W-:Y:S01]  /*bb50*/  FMNMX.FTZ R2, R183, R2, !PT ;  /* 0x00000002b7027209 */ /* 0x002fe20007810000 */
[----:B------:R-:W-:Y:S01]  /*bb60*/  FMUL.FTZ R44, R44, c[0x0][0x320] ;  /* 0x0000c8002c2c7a20 */ /* 0x000fe20000410000 */
[C---:B------:R-:W-:Y:S01]  /*bb70*/  HMMA.16816.F32 R56, R196.reuse, R6, R56 ;  /* 0x00000006c438723c */ /* 0x040fe20000001838 */
[----:B------:R-:W-:Y:S03]  /*bb80*/  MUFU.TANH R189, R24 ;  /* 0x0000001800bd7308 */ /* 0x000fe60000002400 */
[----:B------:R-:W-:Y:S02]  /*bb90*/  FMUL.FTZ R45, R45, c[0x0][0x320] ;  /* 0x0000c8002d2d7a20 */ /* 0x000fe40000410000 */
        /* <DEDUP_REMOVED lines=11> */
[----:B------:R-:W-:Y:S02]  /*bc50*/  FMUL.FTZ R56, R56, c[0x0][0x320] ;  /* 0x0000c80038387a20 */ /* 0x000fe40000410000 */
[----:B------:R-:W-:Y:S02]  /*bc60*/  FMUL.FTZ R58, R58, c[0x0][0x320] ;  /* 0x0000c8003a3a7a20 */ /* 0x000fe40000410000 */
[----:B------:R-:W-:Y:S01]  /*bc70*/  FMUL.FTZ R59, R59, c[0x0][0x320] ;  /* 0x0000c8003b3b7a20 */ /* 0x000fe20000410000 */
[----:B------:R2:W-:Y:S01]  /*bc80*/  MUFU.TANH R247, R56 ;  /* 0x0000003800f77308 */ /* 0x0005e20000002400 */
[----:B------:R-:W-:Y:S01]  /*bc90*/  HMMA.16816.F32 R64, R196, R10, R64 ;  /* 0x0000000ac440723c */ /* 0x000fe20000001840 */
[----:B------:R-:W3:Y:S02]  /*bca0*/  LDL.64 R10, [R1+0x18] ;  /* 0x00001800010a7983 */ /* 0x000ee40000100a00 */
[----:B------:R-:W-:Y:S02]  /*bcb0*/  FMUL.FTZ R57, R57, c[0x0][0x320] ;  /* 0x0000c80039397a20 */ /* 0x000fe40000410000 */
[----:B------:R-:W-:Y:S02]  /*bcc0*/  FMUL.FTZ R48, R48, c[0x0][0x320] ;  /* 0x0000c80030307a20 */ /* 0x000fe40000410000 */
[----:B------:R-:W-:Y:S02]  /*bcd0*/  FMUL.FTZ R49, R49, c[0x0][0x320] ;  /* 0x0000c80031317a20 */ /* 0x000fe40000410000 */
[----:B------:R5:W-:Y:S03]  /*bce0*/  MUFU.TANH R51, R57 ;  /* 0x0000003900337308 */ /* 0x000be60000002400 */
[----:B------:R-:W-:Y:S01]  /*bcf0*/  FMUL.FTZ R40, R40, c[0x0][0x320] ;  /* 0x0000c80028287a20 */ /* 0x000fe20000410000 */
[----:B-1----:R-:W-:Y:S02]  /*bd00*/  FMNMX.FTZ R2, R188, R2, !PT ;  /* 0x00000002bc027209 */ /* 0x002fe40007810000 */
[----:B------:R-:W-:Y:S02]  /*bd10*/  FMUL.FTZ R62, R62, c[0x0][0x320] ;  /* 0x0000c8003e3e7a20 */ /* 0x000fe40000410000 */
[----:B------:R-:W-:Y:S02]  /*bd20*/  FMUL.FTZ R61, R61, c[0x0][0x320] ;  /* 0x0000c8003d3d7a20 */ /* 0x000fe40000410000 */
[----:B------:R-:W1:Y:S01]  /*bd30*/  MUFU.TANH R5, R62 ;  /* 0x0000003e00057308 */ /* 0x000e620000002400 */
[----:B------:R-:W-:Y:S02]  /*bd40*/  FMUL.FTZ R63, R63, c[0x0][0x320] ;  /* 0x0000c8003f3f7a20 */ /* 0x000fe40000410000 */
[----:B------:R-:W-:Y:S01]  /*bd50*/  FMUL.FTZ R60, R60, c[0x0][0x320] ;  /* 0x0000c8003c3c7a20 */ /* 0x000fe20000410000 */
[----:B--2---:R-:W-:Y:S01]  /*bd60*/  MOV R56, R3 ;  /* 0x0000000300387202 */ /* 0x004fe20000000f00 */
[----:B------:R-:W-:Y:S02]  /*bd70*/  FMUL.FTZ R64, R64, c[0x0][0x320] ;  /* 0x0000c80040407a20 */ /* 0x000fe40000410000 */
[----:B------:R-:W-:Y:S02]  /*bd80*/  FMUL.FTZ R66, R66, c[0x0][0x320] ;  /* 0x0000c80042427a20 */ /* 0x000fe40000410000 */
[----:B------:R-:W-:Y:S01]  /*bd90*/  FMUL.FTZ R65, R65, c[0x0][0x320] ;  /* 0x0000c80041417a20 */ /* 0x000fe20000410000 */
[----:B------:R1:W-:Y:S01]  /*bda0*/  MUFU.TANH R3, R64 ;  /* 0x0000004000037308 */ /* 0x0003e20000002400 */
[----:B-----5:R-:W-:Y:S02]  /*bdb0*/  MOV R57, R0 ;  /* 0x0000000000397202 */ /* 0x020fe40000000f00 */
[----:B------:R-:W-:Y:S04]  /*bdc0*/  FMNMX.FTZ R0, R139, R70, !PT ;  /* 0x000000468b007209 */ /* 0x000fe80007810000 */
[----:B------:R-:W-:Y:S03]  /*bdd0*/  FMNMX.FTZ R0, R153, R0, !PT ;  /* 0x0000000099007209 */ /* 0x000fe60007810000 */
[----:B------:R-:W2:Y:S01]  /*bde0*/  MUFU.TANH R190, R25 ;  /* 0x0000001900be7308 */ /* 0x000ea20000002400 */
[----:B------:R-:W-:Y:S04]  /*bdf0*/  FMNMX.FTZ R0, R152, R0, !PT ;  /* 0x0000000098007209 */ /* 0x000fe80007810000 */
[----:B------:R-:W-:Y:S05]  /*be00*/  FMNMX.FTZ R0, R148, R0, !PT ;  /* 0x0000000094007209 */ /* 0x000fea0007810000 */
[----:B------:R-:W-:Y:S01]  /*be10*/  MUFU.TANH R236, R28 ;  /* 0x0000001c00ec7308 */ /* 0x000fe20000002400 */
[----:B------:R-:W-:Y:S02]  /*be20*/  FMNMX.FTZ R0, R150, R0, !PT ;  /* 0x0000000096007209 */ /* 0x000fe40007810000 */
[----:B-1----:R-:W-:Y:S02]  /*be30*/  MOV R64, R5 ;  /* 0x0000000500407202 */ /* 0x002fe40000000f00 */
[----:B------:R-:W5:Y:S01]  /*be40*/  LDL R5, [R1+0x8] ;  /* 0x0000080001057983 */ /* 0x000f620000100800 */
[----:B------:R-:W-:Y:S04]  /*be50*/  FMNMX.FTZ R0, R151, R0, !PT ;  /* 0x0000000097007209 */ /* 0x000fe80007810000 */
[----:B------:R-:W1:Y:S01]  /*be60*/  MUFU.TANH R231, R26 ;  /* 0x0000001a00e77308 */ /* 0x000e620000002400 */
[----:B------:R-:W-:Y:S04]  /*be70*/  FMNMX.FTZ R0, R159, R0, !PT ;  /* 0x000000009f007209 */ /* 0x000fe80007810000 */
[----:B------:R-:W-:Y:S04]  /*be80*/  FMNMX.FTZ R0, R160, R0, !PT ;  /* 0x00000000a0007209 */ /* 0x000fe80007810000 */
[----:B------:R-:W-:Y:S01]  /*be90*/  FMNMX.FTZ R0, R181, R0, !PT ;  /* 0x00000000b5007209 */ /* 0x000fe20007810000 */
[----:B------:R-:W1:Y:S03]  /*bea0*/  MUFU.TANH R237, R29 ;  /* 0x0000001d00ed7308 */ /* 0x000e660000002400 */
[----:B------:R-:W-:Y:S04]  /*beb0*/  FMNMX.FTZ R0, R182, R0, !PT ;  /* 0x00000000b6007209 */ /* 0x000fe80007810000 */
[----:B------:R-:W-:Y:S03]  /*bec0*/  FMNMX.FTZ R0, R189, R0, !PT ;  /* 0x00000000bd007209 */ /* 0x000fe60007810000 */
[----:B------:R-:W1:Y:S01]  /*bed0*/  MUFU.TANH R232, R27 ;  /* 0x0000001b00e87308 */ /* 0x000e620000002400 */
[----:B--2---:R-:W-:Y:S02]  /*bee0*/  FMNMX.FTZ R0, R190, R0, !PT ;  /* 0x00000000be007209 */ /* 0x004fe40007810000 */
[----:B-1----:R-:W-:Y:S02]  /*bef0*/  FMNMX.FTZ R2, R231, R2, !PT ;  /* 0x00000002e7027209 */ /* 0x002fe40007810000 */
[----:B------:R-:W-:Y:S05]  /*bf00*/  FMNMX.FTZ R0, R236, R0, !PT ;  /* 0x00000000ec007209 */ /* 0x000fea0007810000 */
[----:B------:R-:W1:Y:S01]  /*bf10*/  MUFU.TANH R238, R30 ;  /* 0x0000001e00ee7308 */ /* 0x000e620000002400 */
[----:B------:R-:W-:Y:S09]  /*bf20*/  FMNMX.FTZ R0, R237, R0, !PT ;  /* 0x00000000ed007209 */ /* 0x000ff20007810000 */
[----:B------:R-:W2:Y:S01]  /*bf30*/  MUFU.TANH R241, R32 ;  /* 0x0000002000f17308 */ /* 0x000ea20000002400 */
[----:B------:R-:W-:Y:S09]  /*bf40*/  FMNMX.FTZ R2, R232, R2, !PT ;  /* 0x00000002e8027209 */ /* 0x000ff20007810000 */
[----:B------:R-:W2:Y:S01]  /*bf50*/  MUFU.TANH R239, R31 ;  /* 0x0000001f00ef7308 */ /* 0x000ea20000002400 */
[----:B-1----:R-:W-:Y:S09]  /*bf60*/  FMNMX.FTZ R2, R238, R2, !PT ;  /* 0x00000002ee027209 */ /* 0x002ff20007810000 */
[----:B------:R-:W1:Y:S01]  /*bf70*/  MUFU.TANH R240, R33 ;  /* 0x0000002100f07308 */ /* 0x000e620000002400 */
[----:B--2---:R-:W-:Y:S09]  /*bf80*/  FMNMX.FTZ R0, R241, R0, !PT ;  /* 0x00000000f1007209 */ /* 0x004ff20007810000 */
[----:B------:R-:W2:Y:S01]  /*bf90*/  MUFU.TANH R248, R36 ;  /* 0x0000002400f87308 */ /* 0x000ea20000002400 */
[----:B------:R-:W-:Y:S09]  /*bfa0*/  FMNMX.FTZ R2, R239, R2, !PT ;  /* 0x00000002ef027209 */ /* 0x000ff20007810000 */
[----:B------:R-:W4:Y:S01]  /*bfb0*/  MUFU.TANH R242, R34 ;  /* 0x0000002200f27308 */ /* 0x000f220000002400 */
[----:B-1----:R-:W-:Y:S09]  /*bfc0*/  FMNMX.FTZ R0, R240, R0, !PT ;  /* 0x00000000f0007209 */ /* 0x002ff20007810000 */
[----:B------:R-:W1:Y:S01]  /*bfd0*/  MUFU.TANH R249, R37 ;  /* 0x0000002500f97308 */ /* 0x000e620000002400 */
[----:B--2---:R-:W-:Y:S09]  /*bfe0*/  FMNMX.FTZ R0, R248, R0, !PT ;  /* 0x00000000f8007209 */ /* 0x004ff20007810000 */
[----:B------:R-:W2:Y:S01]  /*bff0*/  MUFU.TANH R246, R35 ;  /* 0x0000002300f67308 */ /* 0x000ea20000002400 */
[----:B----4-:R-:W-:Y:S09]  /*c000*/  FMNMX.FTZ R2, R242, R2, !PT ;  /* 0x00000002f2027209 */ /* 0x010ff20007810000 */
        /* <DEDUP_REMOVED lines=9> */
[----:B--2---:R-:W-:Y:S04]  /*c0a0*/  FMNMX.FTZ R2, R251, R2, !PT ;  /* 0x00000002fb027209 */ /* 0x004fe80007810000 */
[----:B------:R-:W-:Y:S05]  /*c0b0*/  FMNMX.FTZ R2, R56, R2, !PT ;  /* 0x0000000238027209 */ /* 0x000fea0007810000 */
[----:B------:R-:W2:Y:S01]  /*c0c0*/  MUFU.TANH R163, R45 ;  /* 0x0000002d00a37308 */ /* 0x000ea20000002400 */
[----:B------:R-:W-:Y:S02]  /*c0d0*/  FMNMX.FTZ R2, R57, R2, !PT ;  /* 0x0000000239027209 */ /* 0x000fe40007810000 */
[----:B----4-:R-:W-:Y:S07]  /*c0e0*/  FMNMX.FTZ R0, R191, R0, !PT ;  /* 0x00000000bf007209 */ /* 0x010fee0007810000 */
[----:B------:R-:W4:Y:S01]  /*c0f0*/  MUFU.TANH R244, R48 ;  /* 0x0000003000f47308 */ /* 0x000f220000002400 */
[----:B-1----:R-:W-:Y:S09]  /*c100*/  FMNMX.FTZ R0, R162, R0, !PT ;  /* 0x00000000a2007209 */ /* 0x002ff20007810000 */
[----:B------:R4:W1:Y:S01]  /*c110*/  MUFU.TANH R233, R49 ;  /* 0x0000003100e97308 */ /* 0x0008620000002400 */
[----:B--2---:R-:W-:Y:S09]  /*c120*/  FMNMX.FTZ R0, R163, R0, !PT ;  /* 0x00000000a3007209 */ /* 0x004ff20007810000 */
[----:B------:R-:W2:Y:S10]  /*c130*/  MUFU.TANH R234, R46 ;  /* 0x0000002e00ea7308 */ /* 0x000eb40000002400 */
[----:B------:R-:W3:Y:S01]  /*c140*/  MUFU.TANH R243, R47 ;  /* 0x0000002f00f37308 */ /* 0x000ee20000002400 */
[----:B----4-:R-:W-:Y:S04]  /*c150*/  MOV R49, R244 ;  /* 0x000000f400317202 */ /* 0x010fe80000000f00 */
[----:B------:R-:W-:Y:S05]  /*c160*/  FMNMX.FTZ R0, R49, R0, !PT ;  /* 0x0000000031007209 */ /* 0x000fea0007810000 */
[----:B------:R3:W-:Y:S01]  /*c170*/  MUFU.TANH R9, R60 ;  /* 0x0000003c00097308 */ /* 0x0007e20000002400 */
[----:B-1----:R-:W-:Y:S02]  /*c180*/  FMNMX.FTZ R0, R233, R0, !PT ;  /* 0x00000000e9007209 */ /* 0x002fe40007810000 */
[----:B--2---:R-:W-:Y:S07]  /*c190*/  FMNMX.FTZ R2, R234, R2, !PT ;  /* 0x00000002ea027209 */ /* 0x004fee0007810000 */
[----:B------:R-:W1:Y:S10]  /*c1a0*/  MUFU.TANH R161, R50 ;  /* 0x0000003200a17308 */ /* 0x000e740000002400 */
[----:B------:R-:W2:Y:S01]  /*c1b0*/  MUFU.TANH R50, R52 ;  /* 0x0000003400327308 */ /* 0x000ea20000002400 */
[----:B---3--:R-:W-:Y:S04]  /*c1c0*/  MOV R60, R243 ;  /* 0x000000f3003c7202 */ /* 0x008fe80000000f00 */
[----:B------:R-:W-:Y:S05]  /*c1d0*/  FMNMX.FTZ R2, R60, R2, !PT ;  /* 0x000000023c027209 */ /* 0x000fea0007810000 */
[----:B------:R-:W3:Y:S01]  /*c1e0*/  MUFU.TANH R164, R53 ;  /* 0x0000003500a47308 */ /* 0x000ee20000002400 */
[----:B-1----:R-:W-:Y:S09]  /*c1f0*/  FMNMX.FTZ R2, R161, R2, !PT ;  /* 0x00000002a1027209 */ /* 0x002ff20007810000 */
[----:B------:R1:W-:Y:S01]  /*c200*/  MUFU.TANH R137, R66 ;  /* 0x0000004200897308 */ /* 0x0003e20000002400 */
[----:B--2---:R-:W-:Y:S09]  /*c210*/  FMNMX.FTZ R0, R50, R0, !PT ;  /* 0x0000000032007209 */ /* 0x004ff20007810000 */
[----:B------:R-:W2:Y:S10]  /*c220*/  MUFU.TANH R4, R61 ;  /* 0x0000003d00047308 */ /* 0x000eb40000002400 */
[----:B------:R-:W4:Y:S01]  /*c230*/  MUFU.TANH R245, R54 ;  /* 0x0000003600f57308 */ /* 0x000f220000002400 */
[----:B-1----:R-:W-:Y:S02]  /*c240*/  MOV R66, R3 ;  /* 0x0000000300427202 */ /* 0x002fe40000000f00 */
[----:B------:R-:W-:Y:S02]  /*c250*/  FMNMX.FTZ R3, R235, R2, !PT ;  /* 0x00000002eb037209 */ /* 0x000fe40007810000 */
[----:B---3--:R-:W-:Y:S01]  /*c260*/  FMNMX.FTZ R2, R164, R0, !PT ;  /* 0x00000000a4027209 */ /* 0x008fe20007810000 */
[----:B------:R-:W-:Y:S04]  /*c270*/  FMUL.FTZ R0, R67, c[0x0][0x320] ;  /* 0x0000c80043007a20 */ /* 0x000fe80000410000 */
[----:B------:R4:W-:Y:S01]  /*c280*/  MUFU.TANH R12, R58 ;  /* 0x0000003a000c7308 */ /* 0x0009e20000002400 */
[----:B------:R-:W-:Y:S02]  /*c290*/  FMNMX.FTZ R2, R247, R2, !PT ;  /* 0x00000002f7027209 */ /* 0x000fe40007810000 */
[----:B--2---:R-:W-:Y:S07]  /*c2a0*/  MOV R67, R4 ;  /* 0x0000000400437202 */ /* 0x004fee0000000f00 */
[----:B------:R1:W-:Y:S01]  /*c2b0*/  MUFU.TANH R136, R0 ;  /* 0x0000000000887308 */ /* 0x0003e20000002400 */
[C---:B-----5:R-:W-:Y:S02]  /*c2c0*/  ISETP.GT.AND P0, PT, R230.reuse, R5, PT ;  /* 0x00000005e600720c */ /* 0x060fe40003f04270 */
[----:B------:R-:W-:Y:S07]  /*c2d0*/  IADD3 R230, R230, -0x1, RZ ;  /* 0xffffffffe6e67810 */ /* 0x000fee0007ffe0ff */
[----:B------:R-:W2:Y:S01]  /*c2e0*/  MUFU.TANH R165, R55 ;  /* 0x0000003700a57308 */ /* 0x000ea20000002400 */
[----:B----4-:R-:W-:Y:S04]  /*c2f0*/  MOV R58, R245 ;  /* 0x000000f5003a7202 */ /* 0x010fe80000000f00 */
[----:B------:R-:W-:Y:S05]  /*c300*/  FMNMX.FTZ R3, R58, R3, !PT ;  /* 0x000000033a037209 */ /* 0x000fea0007810000 */
[----:B------:R-:W3:Y:S01]  /*c310*/  MUFU.TANH R65, R65 ;  /* 0x0000004100417308 */ /* 0x000ee20000002400 */
[----:B-1----:R-:W-:Y:S04]  /*c320*/  FMNMX.FTZ R0, R51, R2, !PT ;  /* 0x0000000233007209 */ /* 0x002fe80007810000 */
[----:B------:R-:W-:Y:S05]  /*c330*/  FMNMX.FTZ R0, R9, R0, !PT ;  /* 0x0000000009007209 */ /* 0x000fea0007810000 */
[----:B------:R-:W1:Y:S01]  /*c340*/  MUFU.TANH R48, R59 ;  /* 0x0000003b00307308 */ /* 0x000e620000002400 */
[----:B------:R-:W-:Y:S02]  /*c350*/  FMNMX.FTZ R0, R67, R0, !PT ;  /* 0x0000000043007209 */ /* 0x000fe40007810000 */
[----:B--2---:R-:W-:Y:S02]  /*c360*/  FMNMX.FTZ R3, R165, R3, !PT ;  /* 0x00000003a5037209 */ /* 0x004fe40007810000 */
[----:B------:R-:W-:Y:S02]  /*c370*/  FMNMX.FTZ R69, R66, R0, !PT ;  /* 0x0000000042457209 */ /* 0x000fe40007810000 */
[----:B------:R-:W-:Y:S03]  /*c380*/  FMNMX.FTZ R2, R12, R3, !PT ;  /* 0x000000030c027209 */ /* 0x000fe60007810000 */
[----:B------:R-:W2:Y:S01]  /*c390*/  MUFU.TANH R59, R63 ;  /* 0x0000003f003b7308 */ /* 0x000ea20000002400 */
[----:B---3--:R-:W-:Y:S05]  /*c3a0*/  FMNMX.FTZ R69, R65, R69, !PT ;  /* 0x0000004541457209 */ /* 0x008fea0007810000 */
[----:B------:R-:W3:Y:S01]  /*c3b0*/  SHFL.BFLY PT, R3, R69, 0x2, 0x1f ;  /* 0x0c401f0045037f89 */ /* 0x000ee200000e0000 */
[----:B-1----:R-:W-:Y:S04]  /*c3c0*/  FMNMX.FTZ R2, R48, R2, !PT ;  /* 0x0000000230027209 */ /* 0x002fe80007810000 */
[----:B------:R-:W-:Y:S04]  /*c3d0*/  FMNMX.FTZ R2, R64, R2, !PT ;  /* 0x0000000240027209 */ /* 0x000fe80007810000 */
[----:B--2---:R-:W-:Y:S04]  /*c3e0*/  FMNMX.FTZ R0, R59, R2, !PT ;  /* 0x000000023b007209 */ /* 0x004fe80007810000 */
[----:B------:R-:W-:Y:S04]  /*c3f0*/  FMNMX.FTZ R0, R137, R0, !PT ;  /* 0x0000000089007209 */ /* 0x000fe80007810000 */
[----:B------:R-:W-:Y:S02]  /*c400*/  FMNMX.FTZ R0, R136, R0, !PT ;  /* 0x0000000088007209 */ /* 0x000fe40007810000 */
[----:B---3--:R-:W-:Y:S03]  /*c410*/  FMNMX.FTZ R69, R69, R3, !PT ;  /* 0x0000000345457209 */ /* 0x008fe60007810000 */
[----:B------:R-:W1:Y:S08]  /*c420*/  SHFL.BFLY PT, R2, R0, 0x2, 0x1f ;  /* 0x0c401f0000027f89 */ /* 0x000e7000000e0000 */
[----:B------:R-:W2:Y:S01]  /*c430*/  SHFL.BFLY PT, R4, R69, 0x1, 0x1f ;  /* 0x0c201f0045047f89 */ /* 0x000ea200000e0000 */
[----:B-1----:R-:W-:Y:S07]  /*c440*/  FMNMX.FTZ R0, R0, R2, !PT ;  /* 0x0000000200007209 */ /* 0x002fee0007810000 */
[----:B------:R-:W1:Y:S01]  /*c450*/  SHFL.BFLY PT, R3, R0, 0x1, 0x1f ;  /* 0x0c201f0000037f89 */ /* 0x000e6200000e0000 */
[----:B--2---:R-:W-:Y:S05]  /*c460*/  FMNMX.FTZ R69, R69, R4, !PT ;  /* 0x0000000445457209 */ /* 0x004fea0007810000 */
[C---:B------:R-:W-:Y:S02]  /*c470*/  FMUL.FTZ R138, R69.reuse, c[0x0][0x2d0] ;  /* 0x0000b400458a7a20 */ /* 0x040fe40000410000 */
[----:B------:R-:W-:Y:S01]  /*c480*/  FADD.FTZ R2, -R69, R70 ;  /* 0x0000004645027221 */ /* 0x000fe20000010100 */
[----:B------:R-:W-:Y:S01]  /*c490*/  MOV R70, R9 ;  /* 0x0000000900467202 */ /* 0x000fe20000000f00 */
[--C-:B------:R-:W-:Y:S01]  /*c4a0*/  FFMA.FTZ R4, R139, c[0x0][0x2d0], -R138.reuse ;  /* 0x0000b4008b047a23 */ /* 0x100fe2000001088a */
[----:B------:R-:W-:Y:S01]  /*c4b0*/  MOV R139, R235 ;  /* 0x000000eb008b7202 */ /* 0x000fe20000000f00 */
[--C-:B------:R-:W-:Y:S01]  /*c4c0*/  FFMA.FTZ R7, R153, c[0x0][0x2d0], -R138.reuse ;  /* 0x0000b40099077a23 */ /* 0x100fe2000001088a */
[----:B------:R-:W-:Y:S01]  /*c4d0*/  MOV R153, R12 ;  /* 0x0000000c00997202 */ /* 0x000fe20000000f00 */
[----:B------:R2:W-:Y:S01]  /*c4e0*/  MUFU.EX2 R244, R4 ;  /* 0x0000000400f47308 */ /* 0x0005e20000000800 */
[--C-:B------:R-:W-:Y:S01]  /*c4f0*/  FFMA.FTZ R8, R152, c[0x0][0x2d0], -R138.reuse ;  /* 0x0000b40098087a23 */ /* 0x100fe2000001088a */
[----:B------:R-:W-:Y:S01]  /*c500*/  MOV R152, R165 ;  /* 0x000000a500987202 */ /* 0x000fe20000000f00 */
[----:B------:R-:W-:Y:S01]  /*c510*/  FFMA.FTZ R32, R150, c[0x0][0x2d0], -R138 ;  /* 0x0000b40096207a23 */ /* 0x000fe2000001088a */
[----:B------:R-:W-:Y:S02]  /*c520*/  MOV R150, R66 ;  /* 0x0000004200967202 */ /* 0x000fe40000000f00 */
[----:B-1----:R-:W-:Y:S01]  /*c530*/  FMNMX.FTZ R68, R0, R3, !PT ;  /* 0x0000000300447209 */ /* 0x002fe20007810000 */
[----:B------:R-:W-:Y:S03]  /*c540*/  FMUL.FTZ R0, R2, c[0x0][0x2d0] ;  /* 0x0000b40002007a20 */ /* 0x000fe60000410000 */
[----:B------:R1:W-:Y:S01]  /*c550*/  MUFU.EX2 R245, R7 ;  /* 0x0000000700f57308 */ /* 0x0003e20000000800 */
[----:B------:R-:W-:Y:S05]  /*c560*/  @P0 SHF.R.S32.HI R3, RZ, 0x1f, R230 ;  /* 0x0000001fff030819 */ /* 0x000fea00000114e6 */
[----:B------:R-:W-:Y:S04]  /*c570*/  @P0 IMAD R3, R3, c[0x0][0x1e0], RZ ;  /* 0x0000780003030a24 */ /* 0x000fe800078e02ff */
[----:B------:R3:W-:Y:S01]  /*c580*/  MUFU.EX2 R243, R8 ;  /* 0x0000000800f37308 */ /* 0x0007e20000000800 */
[C---:B------:R-:W-:Y:S02]  /*c590*/  @P0 IMAD R3, R230.reuse, c[0x0][0x1e4], R3 ;  /* 0x00007900e6030a24 */ /* 0x040fe400078e0203 */
[----:B--2---:R-:W-:Y:S05]  /*c5a0*/  @P0 IMAD.WIDE.U32 R4, R230, c[0x0][0x1e0], RZ ;  /* 0x00007800e6040a25 */ /* 0x004fea00078e00ff */
[----:B------:R-:W-:Y:S02]  /*c5b0*/  @P0 SHF.L.U32 R6, R4, 0x7, RZ ;  /* 0x0000000704060819 */ /* 0x000fe400000006ff */
[----:B------:R2:W4:Y:S01]  /*c5c0*/  MUFU.EX2 R2, R0 ;  /* 0x0000000000027308 */ /* 0x0005220000000800 */
[----:B------:R-:W-:Y:S02]  /*c5d0*/  @P0 IADD3 R3, R5, R3, RZ ;  /* 0x0000000305030210 */ /* 0x000fe40007ffe0ff */
[----:B------:R-:W-:Y:S02]  /*c5e0*/  @P0 IADD3 R5, P2, R6, R10, RZ ;  /* 0x0000000a06050210 */ /* 0x000fe40007f5e0ff */
[----:B------:R-:W-:Y:S02]  /*c5f0*/  @P0 SHF.L.U64.HI R3, R4, 0x7, R3 ;  /* 0x0000000704030819 */ /* 0x000fe40000010203 */
[----:B------:R-:W-:Y:S02]  /*c600*/  @P0 LEA R4, P1, R5, c[0x0][0x1c8], 0x1 ;  /* 0x0000720005040a11 */ /* 0x000fe400078208ff */
[----:B-1----:R-:W-:Y:S01]  /*c610*/  @P0 IADD3.X R7, R3, R13, RZ, P2, !PT ;  /* 0x0000000d03070210 */ /* 0x002fe200017fe4ff */
[----:B------:R1:W-:Y:S01]  /*c620*/  MUFU.EX2 R235, R32 ;  /* 0x0000002000eb7308 */ /* 0x0003e20000000800 */
[----:B------:R-:W-:Y:S02]  /*c630*/  @P0 IADD3 R6, P3, P2, R6, 0x40, R10 ;  /* 0x0000004006060810 */ /* 0x000fe40007a7e00a */
[----:B------:R-:W-:Y:S01]  /*c640*/  @P0 LEA.HI.X R5, R5, c[0x0][0x1cc], R7, 0x1, P1 ;  /* 0x0000730005050a11 */ /* 0x000fe200008f0c07 */
[--C-:B------:R-:W-:Y:S01]  /*c650*/  FFMA.FTZ R7, R148, c[0x0][0x2d0], -R138.reuse ;  /* 0x0000b40094077a23 */ /* 0x100fe2000001088a */
[----:B---3--:R-:W-:Y:S02]  /*c660*/  @P0 MOV R8, c[0x0][0x1e0] ;  /* 0x0000780000080a02 */ /* 0x008fe40000000f00 */
[----:B------:R-:W-:Y:S01]  /*c670*/  @P0 IADD3.X R3, R3, RZ, R13, P3, P2 ;  /* 0x000000ff03030210 */ /* 0x000fe20001fe440d */
[----:B------:R3:W-:Y:S01]  /*c680*/  @P0 LDGSTS.E.BYPASS.LTC128B.128 [R228+0x8100], [R4.64], !P6 ;  /* 0x0810000004e40fae */ /* 0x0007e2000f101d46 */
[----:B------:R-:W-:Y:S02]  /*c690*/  @P0 SHF.L.U64.HI R9, R8, R229, c[0x0][0x1e4] ;  /* 0x0000790008090619 */ /* 0x000fe400000102e5 */
[----:B------:R-:W-:Y:S02]  /*c6a0*/  MOV R229, R247 ;  /* 0x000000f700e57202 */ /* 0x000fe40000000f00 */
[----:B------:R5:W-:Y:S01]  /*c6b0*/  MUFU.EX2 R247, R7 ;  /* 0x0000000700f77308 */ /* 0x000be20000000800 */
[----:B------:R-:W-:Y:S01]  /*c6c0*/  @P0 LEA R10, P1, R6, c[0x0][0x1c8], 0x1 ;  /* 0x00007200060a0a11 */ /* 0x000fe200078208ff */
[----:B--2---:R-:W-:Y:S01]  /*c6d0*/  FADD.FTZ R0, -R68, R71 ;  /* 0x0000004744007221 */ /* 0x004fe20000010100 */
[----:B------:R-:W-:Y:S01]  /*c6e0*/  @P0 SHF.L.U32 R8, R8, 0x6, RZ ;  /* 0x0000000608080819 */ /* 0x000fe200000006ff */
[----:B----4-:R-:W-:Y:S01]  /*c6f0*/  FMUL.FTZ R16, R2, R84 ;  /* 0x0000005402107220 */ /* 0x010fe20000410000 */
[----:B------:R-:W-:Y:S01]  /*c700*/  @P0 LEA.HI.X R11, R6, c[0x0][0x1cc], R3, 0x1, P1 ;  /* 0x00007300060b0a11 */ /* 0x000fe200008f0c03 */
[----:B------:R-:W-:Y:S01]  /*c710*/  FMUL.FTZ R3, R68, c[0x0][0x2d0] ;  /* 0x0000b40044037a20 */ /* 0x000fe20000410000 */
[----:B------:R-:W-:Y:S01]  /*c720*/  @P0 IADD3 R6, P1, R4, R8, RZ ;  /* 0x0000000804060210 */ /* 0x000fe20007f3e0ff */
[----:B------:R-:W-:Y:S01]  /*c730*/  FMUL.FTZ R0, R0, c[0x0][0x2d0] ;  /* 0x0000b40000007a20 */ /* 0x000fe20000410000 */
[----:B------:R-:W-:Y:S01]  /*c740*/  MOV R148, R163 ;  /* 0x000000a300947202 */ /* 0x000fe20000000f00 */
[----:B------:R2:W-:Y:S01]  /*c750*/  @P0 LDGSTS.E.BYPASS.LTC128B.128 [R228+0xc100], [R10.64], !P5 ;  /* 0x0c1000000ae40fae */ /* 0x0005e2000e901d46 */
[----:B------:R-:W-:Y:S01]  /*c760*/  MOV R71, R164 ;  /* 0x000000a400477202 */ /* 0x000fe20000000f00 */
[C---:B------:R-:W-:Y:S02]  /*c770*/  FMUL.FTZ R17, R2.reuse, R85 ;  /* 0x0000005502117220 */ /* 0x040fe40000410000 */
[----:B------:R-:W4:Y:S01]  /*c780*/  MUFU.EX2 R0, R0 ;  /* 0x0000000000007308 */ /* 0x000f220000000800 */
[C---:B------:R-:W-:Y:S02]  /*c790*/  FMUL.FTZ R24, R2.reuse, R92 ;  /* 0x0000005c02187220 */ /* 0x040fe40000410000 */
[C---:B------:R-:W-:Y:S02]  /*c7a0*/  FMUL.FTZ R25, R2.reuse, R93 ;  /* 0x0000005d02197220 */ /* 0x040fe40000410000 */
[C---:B-1----:R-:W-:Y:S01]  /*c7b0*/  FMUL.FTZ R32, R2.reuse, R100 ;  /* 0x0000006402207220 */ /* 0x042fe20000410000 */
[----:B------:R-:W-:Y:S01]  /*c7c0*/  MOV R100, R70 ;  /* 0x0000004600647202 */ /* 0x000fe20000000f00 */
[----:B------:R-:W-:Y:S01]  /*c7d0*/  FMUL.FTZ R33, R2, R101 ;  /* 0x0000006502217220 */ /* 0x000fe20000410000 */
[----:B---3--:R-:W-:Y:S01]  /*c7e0*/  @P0 IADD3 R4, P2, R6, R8, RZ ;  /* 0x0000000806040210 */ /* 0x008fe20007f5e0ff */
[--C-:B------:R-:W-:Y:S01]  /*c7f0*/  FFMA.FTZ R40, R157, c[0x0][0x2d0], -R3.reuse ;  /* 0x0000b4009d287a23 */ /* 0x100fe20000010803 */
[----:B------:R-:W-:Y:S01]  /*c800*/  MOV R157, R233 ;  /* 0x000000e9009d7202 */ /* 0x000fe20000000f00 */
[--C-:B-----5:R-:W-:Y:S01]  /*c810*/  FFMA.FTZ R7, R155, c[0x0][0x2d0], -R3.reuse ;  /* 0x0000b4009b077a23 */ /* 0x120fe20000010803 */
[----:B------:R-:W-:Y:S01]  /*c820*/  MOV R155, R162 ;  /* 0x000000a2009b7202 */ /* 0x000fe20000000f00 */
[----:B------:R-:W-:Y:S01]  /*c830*/  FMUL.FTZ R41, R2, R109 ;  /* 0x0000006d02297220 */ /* 0x000fe20000410000 */
[----:B------:R1:W-:Y:S01]  /*c840*/  MUFU.EX2 R162, R40 ;  /* 0x0000002800a27308 */ /* 0x0003e20000000800 */
[----:B------:R-:W-:Y:S01]  /*c850*/  MOV R109, R161 ;  /* 0x000000a1006d7202 */ /* 0x000fe20000000f00 */
[--C-:B------:R-:W-:Y:S01]  /*c860*/  FFMA.FTZ R70, R181, c[0x0][0x2d0], -R138.reuse ;  /* 0x0000b400b5467a23 */ /* 0x100fe2000001088a */
[----:B------:R-:W-:Y:S01]  /*c870*/  MOV R101, R67 ;  /* 0x0000004300657202 */ /* 0x000fe20000000f00 */
[--C-:B------:R-:W-:Y:S02]  /*c880*/  FFMA.FTZ R100, R100, c[0x0][0x2d0], -R138.reuse ;  /* 0x0000b40064647a23 */ /* 0x100fe4000001088a */
[--C-:B------:R-:W-:Y:S02]  /*c890*/  FFMA.FTZ R137, R137, c[0x0][0x2d0], -R3.reuse ;  /* 0x0000b40089897a23 */ /* 0x100fe40000010803 */
[--C-:B------:R-:W-:Y:S02]  /*c8a0*/  FFMA.FTZ R101, R101, c[0x0][0x2d0], -R138.reuse ;  /* 0x0000b40065657a23 */ /* 0x100fe4000001088a */
[----:B------:R3:W-:Y:S01]  /*c8b0*/  MUFU.EX2 R165, R7 ;  /* 0x0000000700a57308 */ /* 0x0007e20000000800 */
[--C-:B--2---:R-:W-:Y:S01]  /*c8c0*/  FFMA.FTZ R10, R156, c[0x0][0x2d0], -R3.reuse ;  /* 0x0000b4009c0a7a23 */ /* 0x104fe20000010803 */
[----:B------:R-:W-:Y:S01]  /*c8d0*/  MOV R156, R234 ;  /* 0x000000ea009c7202 */ /* 0x000fe20000000f00 */
[C---:B----4-:R-:W-:Y:S02]  /*c8e0*/  FMUL.FTZ R11, R0.reuse, R79 ;  /* 0x0000004f000b7220 */ /* 0x050fe40000410000 */
[C---:B------:R-:W-:Y:S02]  /*c8f0*/  FMUL.FTZ R18, R0.reuse, R86 ;  /* 0x0000005600127220 */ /* 0x040fe40000410000 */
[C---:B------:R-:W-:Y:S02]  /*c900*/  FMUL.FTZ R19, R0.reuse, R87 ;  /* 0x0000005700137220 */ /* 0x040fe40000410000 */
[C---:B------:R-:W-:Y:S01]  /*c910*/  FMUL.FTZ R26, R0.reuse, R94 ;  /* 0x0000005e001a7220 */ /* 0x040fe20000410000 */
[----:B------:R2:W4:Y:S01]  /*c920*/  MUFU.EX2 R164, R10 ;  /* 0x0000000a00a47308 */ /* 0x0005220000000800 */
[C---:B------:R-:W-:Y:S02]  /*c930*/  FMUL.FTZ R27, R0.reuse, R95 ;  /* 0x0000005f001b7220 */ /* 0x040fe40000410000 */
[C---:B------:R-:W-:Y:S01]  /*c940*/  FMUL.FTZ R34, R0.reuse, R102 ;  /* 0x0000006600227220 */ /* 0x040fe20000410000 */
[----:B------:R-:W-:Y:S01]  /*c950*/  MOV R102, R71 ;  /* 0x0000004700667202 */ /* 0x000fe20000000f00 */
[----:B------:R-:W-:Y:S01]  /*c960*/  FMUL.FTZ R35, R0, R103 ;  /* 0x0000006700237220 */ /* 0x000fe20000410000 */
[----:B------:R-:W-:Y:S01]  /*c970*/  MOV R103, R152 ;  /* 0x0000009800677202 */ /* 0x000fe20000000f00 */
[----:B-1----:R-:W-:Y:S01]  /*c980*/  FMUL.FTZ R40, R2, R108 ;  /* 0x0000006c02287220 */ /* 0x002fe20000410000 */
[----:B------:R-:W-:Y:S01]  /*c990*/  MOV R152, R59 ;  /* 0x0000003b00987202 */ /* 0x000fe20000000f00 */
[C---:B------:R-:W-:Y:S01]  /*c9a0*/  FMUL.FTZ R42, R0.reuse, R110 ;  /* 0x0000006e002a7220 */ /* 0x040fe20000410000 */
[----:B------:R-:W-:Y:S01]  /*c9b0*/  MOV R110, R49 ;  /* 0x00000031006e7202 */ /* 0x000fe20000000f00 */
[----:B------:R-:W-:Y:S01]  /*c9c0*/  FMUL.FTZ R43, R0, R111 ;  /* 0x0000006f002b7220 */ /* 0x000fe20000410000 */
[----:B------:R-:W-:Y:S01]  /*c9d0*/  MOV R108, R139 ;  /* 0x0000008b006c7202 */ /* 0x000fe20000000f00 */
[----:B------:R-:W-:Y:S01]  /*c9e0*/  FMUL.FTZ R49, R2, R117 ;  /* 0x0000007502317220 */ /* 0x000fe20000410000 */
[----:B---3--:R-:W-:Y:S01]  /*c9f0*/  @P0 IADD3.X R7, R5, R9, RZ, P1, !PT ;  /* 0x0000000905070210 */ /* 0x008fe20000ffe4ff */
[----:B------:R-:W-:Y:S01]  /*ca00*/  FMUL.FTZ R59, R0, R127 ;  /* 0x0000007f003b7220 */ /* 0x000fe20000410000 */
[----:B------:R-:W-:Y:S01]  /*ca10*/  @P0 IADD3 R8, P1, R4, R8, RZ ;  /* 0x0000000804080210 */ /* 0x000fe20007f3e0ff */
[C---:B------:R-:W-:Y:S01]  /*ca20*/  FMUL.FTZ R66, R0.reuse, R134 ;  /* 0x0000008600427220 */ /* 0x040fe20000410000 */
[-C--:B------:R-:W-:Y:S01]  /*ca30*/  @P0 IADD3.X R5, R7, R9.reuse, RZ, P2, !PT ;  /* 0x0000000907050210 */ /* 0x080fe200017fe4ff */
[----:B------:R1:W-:Y:S01]  /*ca40*/  @P0 LDGSTS.E.BYPASS.LTC128B.128 [R228+0x9100], [R6.64], !P6 ;  /* 0x0910000006e40fae */ /* 0x0003e2000f101d46 */
[----:B------:R-:W-:Y:S01]  /*ca50*/  MOV R139, R48 ;  /* 0x00000030008b7202 */ /* 0x000fe20000000f00 */
[--C-:B------:R-:W-:Y:S01]  /*ca60*/  FFMA.FTZ R48, R159, c[0x0][0x2d0], -R138.reuse ;  /* 0x0000b4009f307a23 */ /* 0x100fe2000001088a */
[----:B------:R-:W-:Y:S01]  /*ca70*/  @P0 IADD3.X R9, R5, R9, RZ, P1, !PT ;  /* 0x0000000905090210 */ /* 0x000fe20000ffe4ff */
[C---:B------:R-:W-:Y:S01]  /*ca80*/  FMUL.FTZ R67, R0.reuse, R135 ;  /* 0x0000008700437220 */ /* 0x040fe20000410000 */
[----:B------:R-:W-:Y:S01]  /*ca90*/  MOV R111, R60 ;  /* 0x0000003c006f7202 */ /* 0x000fe20000000f00 */
[C---:B--2---:R-:W-:Y:S01]  /*caa0*/  FMUL.FTZ R10, R0.reuse, R78 ;  /* 0x0000004e000a7220 */ /* 0x044fe20000410000 */
[----:B------:R2:W-:Y:S01]  /*cab0*/  MUFU.EX2 R233, R48 ;  /* 0x0000003000e97308 */ /* 0x0005e20000000800 */
[----:B------:R1:W-:Y:S01]  /*cac0*/  @P0 LDGSTS.E.BYPASS.LTC128B.128 [R228+0xd100], [R6.64+0x80], !P5 ;  /* 0x0d10008006e40fae */ /* 0x0003e2000e901d46 */
[----:B------:R-:W-:Y:S01]  /*cad0*/  MOV R159, R148 ;  /* 0x00000094009f7202 */ /* 0x000fe20000000f00 */
[--C-:B------:R-:W-:Y:S01]  /*cae0*/  FFMA.FTZ R71, R241, c[0x0][0x2d0], -R138.reuse ;  /* 0x0000b400f1477a23 */ /* 0x100fe2000001088a */
[----:B------:R-:W-:Y:S02]  /*caf0*/  MOV R148, R153 ;  /* 0x0000009900947202 */ /* 0x000fe40000000f00 */
[----:B------:R-:W-:Y:S01]  /*cb00*/  MOV R153, R51 ;  /* 0x0000003300997202 */ /* 0x000fe20000000f00 */
[----:B------:R-:W-:Y:S01]  /*cb10*/  FMUL.FTZ R51, R0, R119 ;  /* 0x0000007700337220 */ /* 0x000fe20000410000 */
[----:B------:R-:W-:Y:S01]  /*cb20*/  MOV R119, R155 ;  /* 0x0000009b00777202 */ /* 0x000fe20000000f00 */
[----:B------:R3:W-:Y:S01]  /*cb30*/  @P0 LDGSTS.E.BYPASS.LTC128B.128 [R228+0xa100], [R4.64], !P6 ;  /* 0x0a10000004e40fae */ /* 0x0007e2000f101d46 */
[----:B------:R-:W-:Y:S01]  /*cb40*/  MOV R155, R64 ;  /* 0x00000040009b7202 */ /* 0x000fe20000000f00 */
[C---:B------:R-:W-:Y:S06]  /*cb50*/  FMUL.FTZ R64, R2.reuse, R132 ;  /* 0x0000008402407220 */ /* 0x040fec0000410000 */
[----:B------:R3:W-:Y:S01]  /*cb60*/  @P0 LDGSTS.E.BYPASS.LTC128B.128 [R228+0xe100], [R4.64+0x80], !P5 ;  /* 0x0e10008004e40fae */ /* 0x0007e2000e901d46 */
[----:B--2---:R-:W-:Y:S07]  /*cb70*/  FMUL.FTZ R48, R2, R116 ;  /* 0x0000007402307220 */ /* 0x004fee0000410000 */
[----:B------:R2:W-:Y:S01]  /*cb80*/  @P0 LDGSTS.E.BYPASS.LTC128B.128 [R228+0xb100], [R8.64], !P6 ;  /* 0x0b10000008e40fae */ /* 0x0005e2000f101d46 */
[C---:B-1----:R-:W-:Y:S01]  /*cb90*/  FMUL.FTZ R6, R0.reuse, R74 ;  /* 0x0000004a00067220 */ /* 0x042fe20000410000 */
[----:B------:R-:W-:Y:S01]  /*cba0*/  F2FP.PACK_AB R74, R247, R243 ;  /* 0x000000f3f74a723e */ /* 0x000fe200000000ff */
[----:B------:R-:W-:Y:S05]  /*cbb0*/  FMUL.FTZ R7, R0, R75 ;  /* 0x0000004b00077220 */ /* 0x000fea0000410000 */
[----:B------:R2:W-:Y:S08]  /*cbc0*/  @P0 LDGSTS.E.BYPASS.LTC128B.128 [R228+0xf100], [R8.64+0x80], !P5 ;  /* 0x0f10008008e40fae */ /* 0x0005f0000e901d46 */
[----:B------:R-:W1:Y:S01]  /*cbd0*/  LDSM.16.MT88.4 R12, [R200] ;  /* 0x00000000c80c783b */ /* 0x000e620000004200 */
[--C-:B---3--:R-:W-:Y:S01]  /*cbe0*/  FFMA.FTZ R4, R149, c[0x0][0x2d0], -R3.reuse ;  /* 0x0000b40095047a23 */ /* 0x108fe20000010803 */
[----:B------:R-:W-:Y:S01]  /*cbf0*/  MOV R149, R65 ;  /* 0x0000004100957202 */ /* 0x000fe20000000f00 */
[----:B------:R-:W-:Y:S01]  /*cc00*/  FMUL.FTZ R5, R2, R73 ;  /* 0x0000004902057220 */ /* 0x000fe20000410000 */
[----:B----4-:R-:W-:Y:S01]  /*cc10*/  F2FP.PACK_AB R73, R164, R165 ;  /* 0x000000a5a449723e */ /* 0x010fe200000000ff */
[----:B------:R3:W-:Y:S03]  /*cc20*/  MUFU.EX2 R163, R4 ;  /* 0x0000000400a37308 */ /* 0x0007e60000000800 */
[----:B------:R-:W4:Y:S01]  /*cc30*/  LDSM.16.MT88.4 R20, [R204] ;  /* 0x00000000cc14783b */ /* 0x000f220000004200 */
[C---:B------:R-:W-:Y:S07]  /*cc40*/  FMUL.FTZ R65, R2.reuse, R133 ;  /* 0x0000008502417220 */ /* 0x040fee0000410000 */
[----:B------:R-:W5:Y:S01]  /*cc50*/  LDSM.16.MT88.4 R28, [R203] ;  /* 0x00000000cb1c783b */ /* 0x000f620000004200 */
[C---:B--2---:R-:W-:Y:S02]  /*cc60*/  FMUL.FTZ R8, R2.reuse, R76 ;  /* 0x0000004c02087220 */ /* 0x044fe40000410000 */
[----:B------:R-:W-:Y:S05]  /*cc70*/  FMUL.FTZ R9, R2, R77 ;  /* 0x0000004d02097220 */ /* 0x000fea0000410000 */
[----:B------:R-:W2:Y:S01]  /*cc80*/  LDSM.16.MT88.4 R36, [R223] ;  /* 0x00000000df24783b */ /* 0x000ea20000004200 */
[--C-:B---3--:R-:W-:Y:S07]  /*cc90*/  FFMA.FTZ R4, R154, c[0x0][0x2d0], -R3.reuse ;  /* 0x0000b4009a047a23 */ /* 0x108fee0000010803 */
[----:B------:R-:W3:Y:S01]  /*cca0*/  LDSM.16.MT88.4 R44, [R200+0x4000] ;  /* 0x00400000c82c783b */ /* 0x000ee20000004200 */
[----:B------:R-:W-:Y:S01]  /*ccb0*/  MOV R154, R229 ;  /* 0x000000e5009a7202 */ /* 0x000fe20000000f00 */
[----:B------:R1:W1:Y:S06]  /*ccc0*/  MUFU.EX2 R166, R4 ;  /* 0x0000000400a67308 */ /* 0x00026c0000000800 */
[----:B------:R-:W2:Y:S04]  /*ccd0*/  LDSM.16.MT88.4 R52, [R204+0x4000] ;  /* 0x00400000cc34783b */ /* 0x000ea80000004200 */
[----:B------:R3:W-:Y:S04]  /*cce0*/  MUFU.EX2 R229, R70 ;  /* 0x0000004600e57308 */ /* 0x0007e80000000800 */
[----:B------:R-:W2:Y:S08]  /*ccf0*/  LDSM.16.MT88.4 R60, [R203+0x4000] ;  /* 0x00400000cb3c783b */ /* 0x000eb00000004200 */
[----:B------:R-:W2:Y:S01]  /*cd00*/  LDSM.16.MT88.4 R76, [R206+0x4000] ;  /* 0x00400000ce4c783b */ /* 0x000ea20000004200 */
[----:B-1----:R-:W-:Y:S01]  /*cd10*/  FMUL.FTZ R4, R2, R72 ;  /* 0x0000004802047220 */ /* 0x002fe20000410000 */
[----:B------:R-:W-:Y:S02]  /*cd20*/  F2FP.PACK_AB R72, R245, R244 ;  /* 0x000000f4f548723e */ /* 0x000fe400000000ff */
[----:B------:R-:W-:Y:S04]  /*cd30*/  F2FP.PACK_AB R75, R166, R163 ;  /* 0x000000a3a64b723e */ /* 0x000fe800000000ff */
[----:B------:R-:W-:Y:S03]  /*cd40*/  LDSM.16.MT88.4 R84, [R204+0x800] ;  /* 0x00080000cc54783b */ /* 0x000fe60000004200 */
[C---:B------:R-:W-:Y:S05]  /*cd50*/  HMMA.16816.F32 R4, R72.reuse, R12, R4 ;  /* 0x0000000c4804723c */ /* 0x040fea0000001804 */
[----:B------:R-:W-:Y:S01]  /*cd60*/  LDSM.16.MT88.4 R92, [R203+0x4800] ;  /* 0x00480000cb5c783b */ /* 0x000fe20000004200 */
[--C-:B---3--:R-:W-:Y:S02]  /*cd70*/  FFMA.FTZ R70, R182, c[0x0][0x2d0], -R138.reuse ;  /* 0x0000b400b6467a23 */ /* 0x108fe4000001088a */
[C---:B------:R-:W-:Y:S01]  /*cd80*/  FMUL.FTZ R12, R2.reuse, R80 ;  /* 0x00000050020c7220 */ /* 0x040fe20000410000 */
[C---:B------:R-:W-:Y:S04]  /*cd90*/  HMMA.16816.F32 R8, R72.reuse, R14, R8 ;  /* 0x0000000e4808723c */ /* 0x040fe80000001808 */
[----:B------:R-:W0:Y:S01]  /*cda0*/  LDGDEPBAR ;  /* 0x00000000000079af */ /* 0x000e220000000000 */
[----:B------:R-:W-:Y:S02]  /*cdb0*/  FMUL.FTZ R13, R2, R81 ;  /* 0x00000051020d7220 */ /* 0x000fe40000410000 */
[C---:B------:R-:W-:Y:S02]  /*cdc0*/  FMUL.FTZ R14, R0.reuse, R82 ;  /* 0x00000052000e7220 */ /* 0x040fe40000410000 */
[----:B------:R-:W-:Y:S03]  /*cdd0*/  FMUL.FTZ R15, R0, R83 ;  /* 0x00000053000f7220 */ /* 0x000fe60000410000 */
[----:B------:R-:W1:Y:S04]  /*cde0*/  LDSM.16.MT88.4 R80, [R200+0x800] ;  /* 0x00080000c850783b */ /* 0x000e680000004200 */
[C---:B----4-:R-:W-:Y:S07]  /*cdf0*/  HMMA.16816.F32 R12, R72.reuse, R20, R12 ;  /* 0x00000014480c723c */ /* 0x050fee000000180c */
[C---:B------:R-:W-:Y:S01]  /*ce00*/  FMUL.FTZ R20, R2.reuse, R88 ;  /* 0x0000005802147220 */ /* 0x040fe20000410000 */
[C---:B------:R-:W-:Y:S04]  /*ce10*/  HMMA.16816.F32 R16, R72.reuse, R22, R16 ;  /* 0x000000164810723c */ /* 0x040fe80000001810 */
[----:B------:R-:W-:Y:S03]  /*ce20*/  FMUL.FTZ R21, R2, R89 ;  /* 0x0000005902157220 */ /* 0x000fe60000410000 */
[C---:B------:R-:W-:Y:S02]  /*ce30*/  FMUL.FTZ R22, R0.reuse, R90 ;  /* 0x0000005a00167220 */ /* 0x040fe40000410000 */
[----:B------:R-:W-:Y:S02]  /*ce40*/  FMUL.FTZ R23, R0, R91 ;  /* 0x0000005b00177220 */ /* 0x000fe40000410000 */
[----:B------:R-:W3:Y:S05]  /*ce50*/  LDSM.16.MT88.4 R88, [R203+0x800] ;  /* 0x00080000cb58783b */ /* 0x000eea0000004200 */
[C---:B-----5:R-:W-:Y:S07]  /*ce60*/  HMMA.16816.F32 R20, R72.reuse, R28, R20 ;  /* 0x0000001c4814723c */ /* 0x060fee0000001814 */
[C---:B------:R-:W-:Y:S01]  /*ce70*/  FMUL.FTZ R28, R2.reuse, R96 ;  /* 0x00000060021c7220 */ /* 0x040fe20000410000 */
[C---:B------:R-:W-:Y:S04]  /*ce80*/  HMMA.16816.F32 R24, R72.reuse, R30, R24 ;  /* 0x0000001e4818723c */ /* 0x040fe80000001818 */
[----:B------:R-:W-:Y:S03]  /*ce90*/  FMUL.FTZ R29, R2, R97 ;  /* 0x00000061021d7220 */ /* 0x000fe60000410000 */
[C---:B------:R-:W-:Y:S02]  /*cea0*/  FMUL.FTZ R30, R0.reuse, R98 ;  /* 0x00000062001e7220 */ /* 0x040fe40000410000 */
[----:B------:R-:W-:Y:S02]  /*ceb0*/  FMUL.FTZ R31, R0, R99 ;  /* 0x00000063001f7220 */ /* 0x000fe40000410000 */
[----:B------:R-:W-:Y:S05]  /*cec0*/  LDSM.16.MT88.4 R96, [R204+0x1000] ;  /* 0x00100000cc60783b */ /* 0x000fea0000004200 */
[C---:B--2---:R-:W-:Y:S07]  /*ced0*/  HMMA.16816.F32 R28, R72.reuse, R36, R28 ;  /* 0x00000024481c723c */ /* 0x044fee000000181c */
[--C-:B------:R-:W-:Y:S01]  /*cee0*/  FFMA.FTZ R36, R151, c[0x0][0x2d0], -R138.reuse ;  /* 0x0000b40097247a23 */ /* 0x100fe2000001088a */
[C---:B------:R-:W-:Y:S03]  /*cef0*/  HMMA.16816.F32 R32, R72.reuse, R38, R32 ;  /* 0x000000264820723c */ /* 0x040fe60000001820 */
[----:B------:R2:W-:Y:S01]  /*cf00*/  MUFU.EX2 R234, R36 ;  /* 0x0000002400ea7308 */ /* 0x0005e20000000800 */
[----:B------:R-:W-:Y:S01]  /*cf10*/  FMUL.FTZ R37, R2, R105 ;  /* 0x0000006902257220 */ /* 0x000fe20000410000 */
[----:B------:R-:W-:Y:S01]  /*cf20*/  MOV R151, R58 ;  /* 0x0000003a00977202 */ /* 0x000fe20000000f00 */
[C---:B------:R-:W-:Y:S02]  /*cf30*/  FMUL.FTZ R58, R0.reuse, R126 ;  /* 0x0000007e003a7220 */ /* 0x040fe40000410000 */
[C---:B------:R-:W-:Y:S04]  /*cf40*/  FMUL.FTZ R38, R0.reuse, R106 ;  /* 0x0000006a00267220 */ /* 0x040fe80000410000 */
[----:B------:R-:W-:Y:S02]  /*cf50*/  FMUL.FTZ R39, R0, R107 ;  /* 0x0000006b00277220 */ /* 0x000fe40000410000 */
[----:B--2---:R-:W-:Y:S07]  /*cf60*/  FMUL.FTZ R36, R2, R104 ;  /* 0x0000006802247220 */ /* 0x004fee0000410000 */
[C---:B------:R-:W-:Y:S07]  /*cf70*/  HMMA.16816.F32 R36, R72.reuse, R44, R36 ;  /* 0x0000002c4824723c */ /* 0x040fee0000001824 */
[--C-:B------:R-:W-:Y:S01]  /*cf80*/  FFMA.FTZ R44, R158, c[0x0][0x2d0], -R3.reuse ;  /* 0x0000b4009e2c7a23 */ /* 0x100fe20000010803 */
[C---:B------:R-:W-:Y:S03]  /*cf90*/  HMMA.16816.F32 R40, R72.reuse, R46, R40 ;  /* 0x0000002e4828723c */ /* 0x040fe60000001828 */
[----:B------:R2:W-:Y:S01]  /*cfa0*/  MUFU.EX2 R161, R44 ;  /* 0x0000002c00a17308 */ /* 0x0005e20000000800 */
[----:B------:R-:W-:Y:S01]  /*cfb0*/  FMUL.FTZ R45, R2, R113 ;  /* 0x00000071022d7220 */ /* 0x000fe20000410000 */
[----:B------:R-:W-:Y:S02]  /*cfc0*/  MOV R158, R156 ;  /* 0x0000009c009e7202 */ /* 0x000fe40000000f00 */
[C---:B------:R-:W-:Y:S01]  /*cfd0*/  FMUL.FTZ R46, R0.reuse, R114 ;  /* 0x00000072002e7220 */ /* 0x040fe20000410000 */
[----:B------:R-:W-:Y:S01]  /*cfe0*/  MOV R156, R50 ;  /* 0x00000032009c7202 */ /* 0x000fe20000000f00 */
[C---:B------:R-:W-:Y:S03]  /*cff0*/  FMUL.FTZ R47, R0.reuse, R115 ;  /* 0x00000073002f7220 */ /* 0x040fe60000410000 */
[----:B------:R-:W-:Y:S02]  /*d000*/  FMUL.FTZ R50, R0, R118 ;  /* 0x0000007600327220 */ /* 0x000fe40000410000 */
[----:B--2---:R-:W-:Y:S07]  /*d010*/  FMUL.FTZ R44, R2, R112 ;  /* 0x00000070022c7220 */ /* 0x004fee0000410000 */
[C---:B------:R-:W-:Y:S07]  /*d020*/  HMMA.16816.F32 R44, R72.reuse, R52, R44 ;  /* 0x00000034482c723c */ /* 0x040fee000000182c */
[--C-:B------:R-:W-:Y:S01]  /*d030*/  FFMA.FTZ R52, R160, c[0x0][0x2d0], -R138.reuse ;  /* 0x0000b400a0347a23 */ /* 0x100fe2000001088a */
[C---:B------:R-:W-:Y:S03]  /*d040*/  HMMA.16816.F32 R48, R72.reuse, R54, R48 ;  /* 0x000000364830723c */ /* 0x040fe60000001830 */
[----:B------:R2:W4:Y:S01]  /*d050*/  MUFU.EX2 R118, R52 ;  /* 0x0000003400767308 */ /* 0x0005220000000800 */
[C---:B------:R-:W-:Y:S01]  /*d060*/  FMUL.FTZ R53, R2.reuse, R121 ;  /* 0x0000007902357220 */ /* 0x040fe20000410000 */
[----:B------:R-:W-:Y:S02]  /*d070*/  MOV R121, R191 ;  /* 0x000000bf00797202 */ /* 0x000fe40000000f00 */
[----:B------:R-:W-:Y:S01]  /*d080*/  MOV R160, R57 ;  /* 0x0000003900a07202 */ /* 0x000fe20000000f00 */
[----:B------:R-:W-:Y:S04]  /*d090*/  FMUL.FTZ R57, R2, R125 ;  /* 0x0000007d02397220 */ /* 0x000fe80000410000 */
[C---:B------:R-:W-:Y:S01]  /*d0a0*/  FMUL.FTZ R54, R0.reuse, R122 ;  /* 0x0000007a00367220 */ /* 0x040fe20000410000 */
[----:B------:R5:W-:Y:S01]  /*d0b0*/  MUFU.EX2 R191, R70 ;  /* 0x0000004600bf7308 */ /* 0x000be20000000800 */
[----:B------:R-:W-:Y:S02]  /*d0c0*/  FMUL.FTZ R55, R0, R123 ;  /* 0x0000007b00377220 */ /* 0x000fe40000410000 */
[----:B--2---:R-:W-:Y:S01]  /*d0d0*/  FMUL.FTZ R52, R2, R120 ;  /* 0x0000007802347220 */ /* 0x004fe20000410000 */
[----:B------:R-:W-:Y:S01]  /*d0e0*/  MOV R120, R56 ;  /* 0x0000003800787202 */ /* 0x000fe20000000f00 */
[--C-:B------:R-:W-:Y:S05]  /*d0f0*/  FFMA.FTZ R56, R167, c[0x0][0x2d0], -R3.reuse ;  /* 0x0000b400a7387a23 */ /* 0x100fea0000010803 */
[----:B------:R2:W-:Y:S01]  /*d100*/  MUFU.EX2 R117, R56 ;  /* 0x0000003800757308 */ /* 0x0005e20000000800 */
[C---:B------:R-:W-:Y:S03]  /*d110*/  HMMA.16816.F32 R52, R72.reuse, R60, R52 ;  /* 0x0000003c4834723c */ /* 0x040fe60000001834 */
[--C-:B-----5:R-:W-:Y:S04]  /*d120*/  FFMA.FTZ R70, R183, c[0x0][0x2d0], -R3.reuse ;  /* 0x0000b400b7467a23 */ /* 0x120fe80000010803 */
[--C-:B------:R-:W-:Y:S02]  /*d130*/  FFMA.FTZ R60, R180, c[0x0][0x2d0], -R3.reuse ;  /* 0x0000b400b43c7a23 */ /* 0x100fe40000010803 */
[----:B------:R5:W-:Y:S03]  /*d140*/  MUFU.EX2 R125, R70 ;  /* 0x00000046007d7308 */ /* 0x000be60000000800 */
[C---:B------:R-:W-:Y:S07]  /*d150*/  FMUL.FTZ R61, R2.reuse, R129 ;  /* 0x00000081023d7220 */ /* 0x040fee0000410000 */
[----:B------:R1:W1:Y:S01]  /*d160*/  MUFU.EX2 R116, R60 ;  /* 0x0000003c00747308 */ /* 0x0002620000000800 */
[----:B--2---:R-:W-:Y:S07]  /*d170*/  FMUL.FTZ R56, R2, R124 ;  /* 0x0000007c02387220 */ /* 0x004fee0000410000 */
[C---:B------:R-:W-:Y:S03]  /*d180*/  HMMA.16816.F32 R56, R72.reuse, R62, R56 ;  /* 0x0000003e4838723c */ /* 0x040fe60000001838 */
[--C-:B-----5:R-:W-:Y:S02]  /*d190*/  FFMA.FTZ R70, R188, c[0x0][0x2d0], -R3.reuse ;  /* 0x0000b400bc467a23 */ /* 0x120fe40000010803 */
[----:B------:R2:W-:Y:S02]  /*d1a0*/  MUFU.EX2 R188, R71 ;  /* 0x0000004700bc7308 */ /* 0x0005e40000000800 */
[C---:B------:R-:W-:Y:S02]  /*d1b0*/  FMUL.FTZ R62, R0.reuse, R130 ;  /* 0x00000082003e7220 */ /* 0x040fe40000410000 */
[----:B------:R-:W-:Y:S03]  /*d1c0*/  FMUL.FTZ R63, R0, R131 ;  /* 0x00000083003f7220 */ /* 0x000fe60000410000 */
[----:B-1----:R-:W-:Y:S03]  /*d1d0*/  FMUL.FTZ R60, R2, R128 ;  /* 0x00000080023c7220 */ /* 0x002fe60000410000 */
[----:B------:R1:W5:Y:S04]  /*d1e0*/  MUFU.EX2 R124, R70 ;  /* 0x00000046007c7308 */ /* 0x0003680000000800 */
[C---:B------:R-:W-:Y:S08]  /*d1f0*/  HMMA.16816.F32 R60, R72.reuse, R76, R60 ;  /* 0x0000004c483c723c */ /* 0x040ff0000000183c */
[----:B------:R-:W-:Y:S01]  /*d200*/  HMMA.16816.F32 R64, R72, R78, R64 ;  /* 0x0000004e4840723c */ /* 0x000fe20000001840 */
[----:B------:R-:W3:Y:S03]  /*d210*/  LDSM.16.MT88.4 R76, [R206+0x800] ;  /* 0x00080000ce4c783b */ /* 0x000ee60000004200 */
[--C-:B--2---:R-:W-:Y:S02]  /*d220*/  FFMA.FTZ R71, R152, c[0x0][0x2d0], -R3.reuse ;  /* 0x0000b40098477a23 */ /* 0x104fe40000010803 */
[----:B------:R-:W-:Y:S01]  /*d230*/  MUFU.EX2 R152, R100 ;  /* 0x0000006400987308 */ /* 0x000fe20000000800 */
[----:B----4-:R-:W-:Y:S02]  /*d240*/  F2FP.PACK_AB R74, R118, R233 ;  /* 0x000000e9764a723e */ /* 0x010fe400000000ff */
[----:B------:R-:W-:Y:S03]  /*d250*/  F2FP.PACK_AB R75, R116, R117 ;  /* 0x00000075744b723e */ /* 0x000fe600000000ff */
[--C-:B-1----:R-:W-:Y:S01]  /*d260*/  FFMA.FTZ R70, R189, c[0x0][0x2d0], -R138.reuse ;  /* 0x0000b400bd467a23 */ /* 0x102fe2000001088a */
[----:B------:R-:W-:Y:S02]  /*d270*/  F2FP.PACK_AB R72, R234, R235 ;  /* 0x000000ebea48723e */ /* 0x000fe400000000ff */
[----:B------:R-:W-:Y:S01]  /*d280*/  F2FP.PACK_AB R73, R161, R162 ;  /* 0x000000a2a149723e */ /* 0x000fe200000000ff */
[----:B------:R1:W-:Y:S06]  /*d290*/  MUFU.EX2 R127, R70 ;  /* 0x00000046007f7308 */ /* 0x0003ec0000000800 */
[C---:B------:R-:W-:Y:S08]  /*d2a0*/  HMMA.16816.F32 R4, R72.reuse, R80, R4 ;  /* 0x000000504804723c */ /* 0x040ff00000001804 */
[C---:B------:R-:W-:Y:S01]  /*d2b0*/  HMMA.16816.F32 R8, R72.reuse, R82, R8 ;  /* 0x000000524808723c */ /* 0x040fe20000001808 */
[----:B------:R-:W2:Y:S07]  /*d2c0*/  LDSM.16.MT88.4 R80, [R200+0x4800] ;  /* 0x00480000c850783b */ /* 0x000eae0000004200 */
[C---:B------:R-:W-:Y:S04]  /*d2d0*/  HMMA.16816.F32 R12, R72.reuse, R84, R12 ;  /* 0x00000054480c723c */ /* 0x040fe8000000180c */
[--C-:B-1----:R-:W-:Y:S04]  /*d2e0*/  FFMA.FTZ R70, R190, c[0x0][0x2d0], -R138.reuse ;  /* 0x0000b400be467a23 */ /* 0x102fe8000001088a */
[C---:B------:R-:W-:Y:S01]  /*d2f0*/  HMMA.16816.F32 R16, R72.reuse, R86, R16 ;  /* 0x000000564810723c */ /* 0x040fe20000001810 */
[----:B------:R1:W4:Y:S01]  /*d300*/  MUFU.EX2 R126, R70 ;  /* 0x00000046007e7308 */ /* 0x0003220000000800 */
[----:B------:R-:W4:Y:S06]  /*d310*/  LDSM.16.MT88.4 R84, [R204+0x4800] ;  /* 0x00480000cc54783b */ /* 0x000f2c0000004200 */
[C---:B---3--:R-:W-:Y:S08]  /*d320*/  HMMA.16816.F32 R20, R72.reuse, R88, R20 ;  /* 0x000000584814723c */ /* 0x048ff00000001814 */
[C---:B------:R-:W-:Y:S01]  /*d330*/  HMMA.16816.F32 R24, R72.reuse, R90, R24 ;  /* 0x0000005a4818723c */ /* 0x040fe20000001818 */
[----:B------:R-:W3:Y:S07]  /*d340*/  LDSM.16.MT88.4 R88, [R206+0x4800] ;  /* 0x00480000ce58783b */ /* 0x000eee0000004200 */
[C---:B------:R-:W-:Y:S04]  /*d350*/  HMMA.16816.F32 R28, R72.reuse, R76, R28 ;  /* 0x0000004c481c723c */ /* 0x040fe8000000181c */
[--C-:B-1----:R-:W-:Y:S04]  /*d360*/  FFMA.FTZ R70, R231, c[0x0][0x2d0], -R3.reuse ;  /* 0x0000b400e7467a23 */ /* 0x102fe80000010803 */
[C---:B------:R-:W-:Y:S01]  /*d370*/  HMMA.16816.F32 R32, R72.reuse, R78, R32 ;  /* 0x0000004e4820723c */ /* 0x040fe20000001820 */
[----:B------:R1:W-:Y:S01]  /*d380*/  MUFU.EX2 R107, R70 ;  /* 0x00000046006b7308 */ /* 0x0003e20000000800 */
[----:B------:R-:W3:Y:S06]  /*d390*/  LDSM.16.MT88.4 R76, [R200+0x1000] ;  /* 0x00100000c84c783b */ /* 0x000eec0000004200 */
[C---:B--2---:R-:W-:Y:S08]  /*d3a0*/  HMMA.16816.F32 R36, R72.reuse, R80, R36 ;  /* 0x000000504824723c */ /* 0x044ff00000001824 */
[C---:B------:R-:W-:Y:S01]  /*d3b0*/  HMMA.16816.F32 R40, R72.reuse, R82, R40 ;  /* 0x000000524828723c */ /* 0x040fe20000001828 */
[----:B------:R-:W2:Y:S07]  /*d3c0*/  LDSM.16.MT88.4 R80, [R203+0x1000] ;  /* 0x00100000cb50783b */ /* 0x000eae0000004200 */
[C---:B----4-:R-:W-:Y:S04]  /*d3d0*/  HMMA.16816.F32 R44, R72.reuse, R84, R44 ;  /* 0x00000054482c723c */ /* 0x050fe8000000182c */
[--C-:B-1----:R-:W-:Y:S04]  /*d3e0*/  FFMA.FTZ R70, R232, c[0x0][0x2d0], -R3.reuse ;  /* 0x0000b400e8467a23 */ /* 0x102fe80000010803 */
[C---:B------:R-:W-:Y:S01]  /*d3f0*/  HMMA.16816.F32 R48, R72.reuse, R86, R48 ;  /* 0x000000564830723c */ /* 0x040fe20000001830 */
[----:B------:R1:W4:Y:S01]  /*d400*/  MUFU.EX2 R106, R70 ;  /* 0x00000046006a7308 */ /* 0x0003220000000800 */
[----:B------:R-:W2:Y:S06]  /*d410*/  LDSM.16.MT88.4 R84, [R206+0x1000] ;  /* 0x00100000ce54783b */ /* 0x000eac0000004200 */
[C---:B------:R-:W-:Y:S08]  /*d420*/  HMMA.16816.F32 R52, R72.reuse, R92, R52 ;  /* 0x0000005c4834723c */ /* 0x040ff00000001834 */
[C---:B------:R-:W-:Y:S01]  /*d430*/  HMMA.16816.F32 R56, R72.reuse, R94, R56 ;  /* 0x0000005e4838723c */ /* 0x040fe20000001838 */
[----:B------:R-:W-:Y:S07]  /*d440*/  LDSM.16.MT88.4 R92, [R206+0x5800] ;  /* 0x00580000ce5c783b */ /* 0x000fee0000004200 */
[C---:B---3--:R-:W-:Y:S04]  /*d450*/  HMMA.16816.F32 R60, R72.reuse, R88, R60 ;  /* 0x00000058483c723c */ /* 0x048fe8000000183c */
[--C-:B-1----:R-:W-:Y:S04]  /*d460*/  FFMA.FTZ R70, R236, c[0x0][0x2d0], -R138.reuse ;  /* 0x0000b400ec467a23 */ /* 0x102fe8000001088a */
[----:B------:R-:W-:Y:S01]  /*d470*/  HMMA.16816.F32 R64, R72, R90, R64 ;  /* 0x0000005a4840723c */ /* 0x000fe20000001840 */
[----:B------:R1:W-:Y:S01]  /*d480*/  MUFU.EX2 R190, R70 ;  /* 0x0000004600be7308 */ /* 0x0003e20000000800 */
[----:B------:R-:W-:Y:S05]  /*d490*/  LDSM.16.MT88.4 R88, [R204+0x5000] ;  /* 0x00500000cc58783b */ /* 0x000fea0000004200 */
[----:B-----5:R-:W-:Y:S02]  /*d4a0*/  F2FP.PACK_AB R73, R124, R125 ;  /* 0x0000007d7c49723e */ /* 0x020fe400000000ff */
[----:B------:R-:W-:Y:S03]  /*d4b0*/  F2FP.PACK_AB R74, R126, R127 ;  /* 0x0000007f7e4a723e */ /* 0x000fe600000000ff */
[----:B------:R-:W-:Y:S02]  /*d4c0*/  F2FP.PACK_AB R72, R191, R229 ;  /* 0x000000e5bf48723e */ /* 0x000fe400000000ff */
[----:B----4-:R-:W-:Y:S07]  /*d4d0*/  F2FP.PACK_AB R75, R106, R107 ;  /* 0x0000006b6a4b723e */ /* 0x010fee00000000ff */
[C---:B------:R-:W-:Y:S03]  /*d4e0*/  HMMA.16816.F32 R4, R72.reuse, R76, R4 ;  /* 0x0000004c4804723c */ /* 0x040fe60000001804 */
[--C-:B-1----:R-:W-:Y:S05]  /*d4f0*/  FFMA.FTZ R70, R237, c[0x0][0x2d0], -R138.reuse ;  /* 0x0000b400ed467a23 */ /* 0x102fea000001088a */
[C---:B------:R-:W-:Y:S01]  /*d500*/  HMMA.16816.F32 R8, R72.reuse, R78, R8 ;  /* 0x0000004e4808723c */ /* 0x040fe20000001808 */
[----:B------:R1:W3:Y:S01]  /*d510*/  MUFU.EX2 R189, R70 ;  /* 0x0000004600bd7308 */ /* 0x0002e20000000800 */
[----:B------:R-:W4:Y:S06]  /*d520*/  LDSM.16.MT88.4 R76, [R200+0x5000] ;  /* 0x00500000c84c783b */ /* 0x000f2c0000004200 */
[C---:B------:R-:W-:Y:S08]  /*d530*/  HMMA.16816.F32 R12, R72.reuse, R96, R12 ;  /* 0x00000060480c723c */ /* 0x040ff0000000180c */
[C---:B------:R-:W-:Y:S01]  /*d540*/  HMMA.16816.F32 R16, R72.reuse, R98, R16 ;  /* 0x000000624810723c */ /* 0x040fe20000001810 */
[----:B------:R-:W-:Y:S07]  /*d550*/  LDSM.16.MT88.4 R96, [R204+0x2000] ;  /* 0x00200000cc60783b */ /* 0x000fee0000004200 */
[C---:B--2---:R-:W-:Y:S04]  /*d560*/  HMMA.16816.F32 R20, R72.reuse, R80, R20 ;  /* 0x000000504814723c */ /* 0x044fe80000001814 */
[--C-:B-1----:R-:W-:Y:S04]  /*d570*/  FFMA.FTZ R70, R238, c[0x0][0x2d0], -R3.reuse ;  /* 0x0000b400ee467a23 */ /* 0x102fe80000010803 */
[C---:B------:R-:W-:Y:S01]  /*d580*/  HMMA.16816.F32 R24, R72.reuse, R82, R24 ;  /* 0x000000524818723c */ /* 0x040fe20000001818 */
[----:B------:R1:W-:Y:S01]  /*d590*/  MUFU.EX2 R105, R70 ;  /* 0x0000004600697308 */ /* 0x0003e20000000800 */
[----:B------:R-:W2:Y:S06]  /*d5a0*/  LDSM.16.MT88.4 R80, [R203+0x5000] ;  /* 0x00500000cb50783b */ /* 0x000eac0000004200 */
[C---:B------:R-:W-:Y:S08]  /*d5b0*/  HMMA.16816.F32 R28, R72.reuse, R84, R28 ;  /* 0x00000054481c723c */ /* 0x040ff0000000181c */
[C---:B------:R-:W-:Y:S01]  /*d5c0*/  HMMA.16816.F32 R32, R72.reuse, R86, R32 ;  /* 0x000000564820723c */ /* 0x040fe20000001820 */
[----:B------:R-:W5:Y:S07]  /*d5d0*/  LDSM.16.MT88.4 R84, [R206+0x5000] ;  /* 0x00500000ce54783b */ /* 0x000f6e0000004200 */
[C---:B----4-:R-:W-:Y:S04]  /*d5e0*/  HMMA.16816.F32 R36, R72.reuse, R76, R36 ;  /* 0x0000004c4824723c */ /* 0x050fe80000001824 */
[--C-:B-1----:R-:W-:Y:S04]  /*d5f0*/  FFMA.FTZ R70, R239, c[0x0][0x2d0], -R3.reuse ;  /* 0x0000b400ef467a23 */ /* 0x102fe80000010803 */
[C---:B------:R-:W-:Y:S01]  /*d600*/  HMMA.16816.F32 R40, R72.reuse, R78, R40 ;  /* 0x0000004e4828723c */ /* 0x040fe20000001828 */
[----:B------:R1:W4:Y:S01]  /*d610*/  MUFU.EX2 R104, R70 ;  /* 0x0000004600687308 */ /* 0x0003220000000800 */
[----:B------:R-:W3:Y:S06]  /*d620*/  LDSM.16.MT88.4 R76, [R200+0x1800] ;  /* 0x00180000c84c783b */ /* 0x000eec0000004200 */
[C---:B------:R-:W-:Y:S08]  /*d630*/  HMMA.16816.F32 R44, R72.reuse, R88, R44 ;  /* 0x00000058482c723c */ /* 0x040ff0000000182c */
[C---:B------:R-:W-:Y:S01]  /*d640*/  HMMA.16816.F32 R48, R72.reuse, R90, R48 ;  /* 0x0000005a4830723c */ /* 0x040fe20000001830 */
[----:B------:R-:W4:Y:S07]  /*d650*/  LDSM.16.MT88.4 R88, [R204+0x1800] ;  /* 0x00180000cc58783b */ /* 0x000f2e0000004200 */
[C---:B--2---:R-:W-:Y:S04]  /*d660*/  HMMA.16816.F32 R52, R72.reuse, R80, R52 ;  /* 0x000000504834723c */ /* 0x044fe80000001834 */
[--C-:B-1----:R-:W-:Y:S04]  /*d670*/  FFMA.FTZ R70, R240, c[0x0][0x2d0], -R138.reuse ;  /* 0x0000b400f0467a23 */ /* 0x102fe8000001088a */
[C---:B------:R-:W-:Y:S01]  /*d680*/  HMMA.16816.F32 R56, R72.reuse, R82, R56 ;  /* 0x000000524838723c */ /* 0x040fe20000001838 */
[----:B------:R1:W2:Y:S01]  /*d690*/  MUFU.EX2 R183, R70 ;  /* 0x0000004600b77308 */ /* 0x0002a20000000800 */
[----:B------:R-:W2:Y:S06]  /*d6a0*/  LDSM.16.MT88.4 R80, [R203+0x1800] ;  /* 0x00180000cb50783b */ /* 0x000eac0000004200 */
[C---:B-----5:R-:W-:Y:S08]  /*d6b0*/  HMMA.16816.F32 R60, R72.reuse, R84, R60 ;  /* 0x00000054483c723c */ /* 0x060ff0000000183c */
[----:B------:R-:W-:Y:S01]  /*d6c0*/  HMMA.16816.F32 R64, R72, R86, R64 ;  /* 0x000000564840723c */ /* 0x000fe20000001840 */
[----:B------:R-:W5:Y:S06]  /*d6d0*/  LDSM.16.MT88.4 R84, [R206+0x1800] ;  /* 0x00180000ce54783b */ /* 0x000f6c0000004200 */
[----:B---3--:R-:W-:Y:S01]  /*d6e0*/  F2FP.PACK_AB R72, R189, R190 ;  /* 0x000000bebd48723e */ /* 0x008fe200000000ff */
[--C-:B-1----:R-:W-:Y:S01]  /*d6f0*/  FFMA.FTZ R70, R242, c[0x0][0x2d0], -R3.reuse ;  /* 0x0000b400f2467a23 */ /* 0x102fe20000010803 */
[----:B----4-:R-:W-:Y:S03]  /*d700*/  F2FP.PACK_AB R73, R104, R105 ;  /* 0x000000696849723e */ /* 0x010fe600000000ff */
[----:B------:R1:W-:Y:S01]  /*d710*/  MUFU.EX2 R115, R70 ;  /* 0x0000004600737308 */ /* 0x0003e20000000800 */
[----:B--2---:R-:W-:Y:S01]  /*d720*/  F2FP.PACK_AB R74, R183, R188 ;  /* 0x000000bcb74a723e */ /* 0x004fe200000000ff */
[--C-:B-1----:R-:W-:Y:S08]  /*d730*/  FFMA.FTZ R70, R246, c[0x0][0x2d0], -R3.reuse ;  /* 0x0000b400f6467a23 */ /* 0x102ff00000010803 */
[----:B------:R1:W2:Y:S02]  /*d740*/  MUFU.EX2 R114, R70 ;  /* 0x0000004600727308 */ /* 0x0002a40000000800 */
[--C-:B-1----:R-:W-:Y:S01]  /*d750*/  FFMA.FTZ R70, R248, c[0x0][0x2d0], -R138.reuse ;  /* 0x0000b400f8467a23 */ /* 0x102fe2000001088a */
[----:B--2---:R-:W-:Y:S07]  /*d760*/  F2FP.PACK_AB R75, R114, R115 ;  /* 0x00000073724b723e */ /* 0x004fee00000000ff */
[----:B------:R1:W-:Y:S01]  /*d770*/  MUFU.EX2 R182, R70 ;  /* 0x0000004600b67308 */ /* 0x0003e20000000800 */
[C---:B------:R-:W-:Y:S08]  /*d780*/  HMMA.16816.F32 R4, R72.reuse, R76, R4 ;  /* 0x0000004c4804723c */ /* 0x040ff00000001804 */
[C---:B------:R-:W-:Y:S01]  /*d790*/  HMMA.16816.F32 R8, R72.reuse, R78, R8 ;  /* 0x0000004e4808723c */ /* 0x040fe20000001808 */
[----:B------:R-:W2:Y:S07]  /*d7a0*/  LDSM.16.MT88.4 R76, [R200+0x5800] ;  /* 0x00580000c84c783b */ /* 0x000eae0000004200 */
[C---:B------:R-:W-:Y:S04]  /*d7b0*/  HMMA.16816.F32 R12, R72.reuse, R88, R12 ;  /* 0x00000058480c723c */ /* 0x040fe8000000180c */
[--C-:B-1----:R-:W-:Y:S04]  /*d7c0*/  FFMA.FTZ R70, R249, c[0x0][0x2d0], -R138.reuse ;  /* 0x0000b400f9467a23 */ /* 0x102fe8000001088a */
[C---:B------:R-:W-:Y:S01]  /*d7d0*/  HMMA.16816.F32 R16, R72.reuse, R90, R16 ;  /* 0x0000005a4810723c */ /* 0x040fe20000001810 */
[----:B------:R1:W3:Y:S01]  /*d7e0*/  MUFU.EX2 R181, R70 ;  /* 0x0000004600b57308 */ /* 0x0002e20000000800 */
[----:B------:R-:W4:Y:S06]  /*d7f0*/  LDSM.16.MT88.4 R88, [R204+0x5800] ;  /* 0x00580000cc58783b */ /* 0x000f2c0000004200 */
[C---:B------:R-:W-:Y:S08]  /*d800*/  HMMA.16816.F32 R20, R72.reuse, R80, R20 ;  /* 0x000000504814723c */ /* 0x040ff00000001814 */
[C---:B------:R-:W-:Y:S01]  /*d810*/  HMMA.16816.F32 R24, R72.reuse, R82, R24 ;  /* 0x000000524818723c */ /* 0x040fe20000001818 */
[----:B------:R-:W3:Y:S07]  /*d820*/  LDSM.16.MT88.4 R80, [R203+0x5800] ;  /* 0x00580000cb50783b */ /* 0x000eee0000004200 */
[C---:B-----5:R-:W-:Y:S04]  /*d830*/  HMMA.16816.F32 R28, R72.reuse, R84, R28 ;  /* 0x00000054481c723c */ /* 0x060fe8000000181c */
[--C-:B-1----:R-:W-:Y:S04]  /*d840*/  FFMA.FTZ R70, R250, c[0x0][0x2d0], -R3.reuse ;  /* 0x0000b400fa467a23 */ /* 0x102fe80000010803 */
[C---:B------:R-:W-:Y:S01]  /*d850*/  HMMA.16816.F32 R32, R72.reuse, R86, R32 ;  /* 0x000000564820723c */ /* 0x040fe20000001820 */
[----:B------:R1:W-:Y:S01]  /*d860*/  MUFU.EX2 R113, R70 ;  /* 0x0000004600717308 */ /* 0x0003e20000000800 */
[----:B------:R-:W5:Y:S06]  /*d870*/  LDSM.16.MT88.4 R84, [R200+0x2000] ;  /* 0x00200000c854783b */ /* 0x000f6c0000004200 */
[C---:B--2---:R-:W-:Y:S08]  /*d880*/  HMMA.16816.F32 R36, R72.reuse, R76, R36 ;  /* 0x0000004c4824723c */ /* 0x044ff00000001824 */
[C---:B------:R-:W-:Y:S01]  /*d890*/  HMMA.16816.F32 R40, R72.reuse, R78, R40 ;  /* 0x0000004e4828723c */ /* 0x040fe20000001828 */
[----:B------:R-:W2:Y:S07]  /*d8a0*/  LDSM.16.MT88.4 R76, [R203+0x2000] ;  /* 0x00200000cb4c783b */ /* 0x000eae0000004200 */
[C---:B----4-:R-:W-:Y:S04]  /*d8b0*/  HMMA.16816.F32 R44, R72.reuse, R88, R44 ;  /* 0x00000058482c723c */ /* 0x050fe8000000182c */
[--C-:B-1----:R-:W-:Y:S04]  /*d8c0*/  FFMA.FTZ R70, R251, c[0x0][0x2d0], -R3.reuse ;  /* 0x0000b400fb467a23 */ /* 0x102fe80000010803 */
[C---:B------:R-:W-:Y:S01]  /*d8d0*/  HMMA.16816.F32 R48, R72.reuse, R90, R48 ;  /* 0x0000005a4830723c */ /* 0x040fe20000001830 */
[----:B------:R1:W4:Y:S01]  /*d8e0*/  MUFU.EX2 R112, R70 ;  /* 0x0000004600707308 */ /* 0x0003220000000800 */
[----:B------:R-:W-:Y:S06]  /*d8f0*/  LDSM.16.MT88.4 R88, [R204+0x6000] ;  /* 0x00600000cc58783b */ /* 0x000fec0000004200 */
[C---:B---3--:R-:W-:Y:S08]  /*d900*/  HMMA.16816.F32 R52, R72.reuse, R80, R52 ;  /* 0x000000504834723c */ /* 0x048ff00000001834 */
[C---:B------:R-:W-:Y:S01]  /*d910*/  HMMA.16816.F32 R56, R72.reuse, R82, R56 ;  /* 0x000000524838723c */ /* 0x040fe20000001838 */
[----:B------:R-:W3:Y:S07]  /*d920*/  LDSM.16.MT88.4 R80, [R206+0x2000] ;  /* 0x00200000ce50783b */ /* 0x000eee0000004200 */
[C---:B------:R-:W-:Y:S04]  /*d930*/  HMMA.16816.F32 R60, R72.reuse, R92, R60 ;  /* 0x0000005c483c723c */ /* 0x040fe8000000183c */
[--C-:B-1----:R-:W-:Y:S04]  /*d940*/  FFMA.FTZ R70, R252, c[0x0][0x2d0], -R138.reuse ;  /* 0x0000b400fc467a23 */ /* 0x102fe8000001088a */
[----:B------:R-:W-:Y:S01]  /*d950*/  HMMA.16816.F32 R64, R72, R94, R64 ;  /* 0x0000005e4840723c */ /* 0x000fe20000001840 */
[----:B------:R1:W-:Y:S01]  /*d960*/  MUFU.EX2 R180, R70 ;  /* 0x0000004600b47308 */ /* 0x0003e20000000800 */
[----:B------:R-:W-:Y:S05]  /*d970*/  LDSM.16.MT88.4 R92, [R206+0x6000] ;  /* 0x00600000ce5c783b */ /* 0x000fea0000004200 */
[----:B------:R-:W-:Y:S02]  /*d980*/  F2FP.PACK_AB R72, R181, R182 ;  /* 0x000000b6b548723e */ /* 0x000fe400000000ff */
[----:B----4-:R-:W-:Y:S03]  /*d990*/  F2FP.PACK_AB R73, R112, R113 ;  /* 0x000000717049723e */ /* 0x010fe600000000ff */
        /* <DEDUP_REMOVED lines=42> */
[----:B-----5:R-:W-:Y:S02]  /*dc40*/  F2FP.PACK_AB R72, R159, R160 ;  /* 0x000000a09f48723e */ /* 0x020fe400000000ff */
[----:B------:R-:W-:Y:S03]  /*dc50*/  F2FP.PACK_AB R73, R120, R121 ;  /* 0x000000797849723e */ /* 0x000fe600000000ff */
[--C-:B-1----:R-:W-:Y:S04]  /*dc60*/  FFMA.FTZ R70, R157, c[0x0][0x2d0], -R138.reuse ;  /* 0x0000b4009d467a23 */ /* 0x102fe8000001088a */
[----:B------:R1:W5:Y:S02]  /*dc70*/  MUFU.EX2 R157, R70 ;  /* 0x00000046009d7308 */ /* 0x0003640000000800 */
[--C-:B-1----:R-:W-:Y:S01]  /*dc80*/  FFMA.FTZ R70, R109, c[0x0][0x2d0], -R3.reuse ;  /* 0x0000b4006d467a23 */ /* 0x102fe20000010803 */
[----:B-----5:R-:W-:Y:S01]  /*dc90*/  F2FP.PACK_AB R74, R157, R158 ;  /* 0x0000009e9d4a723e */ /* 0x020fe200000000ff */
[----:B------:R-:W5:Y:S06]  /*dca0*/  LDL.LU R109, [R1+0xc] ;  /* 0x00000c00016d7983 */ /* 0x000f6c0000300800 */
[----:B------:R1:W-:Y:S02]  /*dcb0*/  MUFU.EX2 R131, R70 ;  /* 0x0000004600837308 */ /* 0x0003e40000000800 */
[--C-:B-1----:R-:W-:Y:S02]  /*dcc0*/  FFMA.FTZ R70, R108, c[0x0][0x2d0], -R3.reuse ;  /* 0x0000b4006c467a23 */ /* 0x102fe40000010803 */
[----:B------:R-:W5:Y:S06]  /*dcd0*/  LDL.LU R108, [R1+0x10] ;  /* 0x00001000016c7983 */ /* 0x000f6c0000300800 */
[----:B------:R1:W1:Y:S02]  /*dce0*/  MUFU.EX2 R130, R70 ;  /* 0x0000004600827308 */ /* 0x0002640000000800 */
[--C-:B-1----:R-:W-:Y:S01]  /*dcf0*/  FFMA.FTZ R70, R156, c[0x0][0x2d0], -R138.reuse ;  /* 0x0000b4009c467a23 */ /* 0x102fe2000001088a */
[----:B------:R-:W-:Y:S07]  /*dd00*/  F2FP.PACK_AB R75, R130, R131 ;  /* 0x00000083824b723e */ /* 0x000fee00000000ff */
[----:B------:R1:W-:Y:S01]  /*dd10*/  MUFU.EX2 R156, R70 ;  /* 0x00000046009c7308 */ /* 0x0003e20000000800 */
[C---:B---3--:R-:W-:Y:S08]  /*dd20*/  HMMA.16816.F32 R4, R72.reuse, R80, R4 ;  /* 0x000000504804723c */ /* 0x048ff00000001804 */
[C---:B------:R-:W-:Y:S01]  /*dd30*/  HMMA.16816.F32 R8, R72.reuse, R82, R8 ;  /* 0x000000524808723c */ /* 0x040fe20000001808 */
[----:B------:R-:W3:Y:S07]  /*dd40*/  LDSM.16.MT88.4 R80, [R204+0x6800] ;  /* 0x00680000cc50783b */ /* 0x000eee0000004200 */
[C---:B----4-:R-:W-:Y:S04]  /*dd50*/  HMMA.16816.F32 R12, R72.reuse, R84, R12 ;  /* 0x00000054480c723c */ /* 0x050fe8000000180c */
[--C-:B-1----:R-:W-:Y:S01]  /*dd60*/  FFMA.FTZ R70, R102, c[0x0][0x2d0], -R138.reuse ;  /* 0x0000b40066467a23 */ /* 0x102fe2000001088a */
[----:B------:R-:W-:Y:S02]  /*dd70*/  MOV R102, R150 ;  /* 0x0000009600667202 */ /* 0x000fe40000000f00 */
[----:B------:R-:W-:Y:S01]  /*dd80*/  MOV R150, R149 ;  /* 0x0000009500967202 */ /* 0x000fe20000000f00 */
[C---:B------:R-:W-:Y:S01]  /*dd90*/  HMMA.16816.F32 R16, R72.reuse, R86, R16 ;  /* 0x000000564810723c */ /* 0x040fe20000001810 */
[----:B------:R-:W1:Y:S03]  /*dda0*/  LDSM.16.MT88.4 R84, [R203+0x6800] ;  /* 0x00680000cb54783b */ /* 0x000e660000004200 */
[----:B------:R-:W-:Y:S01]  /*ddb0*/  MOV R149, R155 ;  /* 0x0000009b00957202 */ /* 0x000fe20000000f00 */
[--C-:B------:R-:W-:Y:S01]  /*ddc0*/  FFMA.FTZ R102, R102, c[0x0][0x2d0], -R138.reuse ;  /* 0x0000b40066667a23 */ /* 0x100fe2000001088a */
[----:B------:R4:W-:Y:S02]  /*ddd0*/  MUFU.EX2 R155, R70 ;  /* 0x00000046009b7308 */ /* 0x0009e40000000800 */
[C---:B------:R-:W-:Y:S08]  /*dde0*/  HMMA.16816.F32 R20, R72.reuse, R96, R20 ;  /* 0x000000604814723c */ /* 0x040ff00000001814 */
[C---:B------:R-:W-:Y:S01]  /*ddf0*/  HMMA.16816.F32 R24, R72.reuse, R98, R24 ;  /* 0x000000624818723c */ /* 0x040fe20000001818 */
[----:B------:R-:W-:Y:S07]  /*de00*/  LDSM.16.MT88.4 R96, [R204+0x7000] ;  /* 0x00700000cc60783b */ /* 0x000fee0000004200 */
[C---:B--2---:R-:W-:Y:S04]  /*de10*/  HMMA.16816.F32 R28, R72.reuse, R76, R28 ;  /* 0x0000004c481c723c */ /* 0x044fe8000000181c */
[--C-:B----4-:R-:W-:Y:S04]  /*de20*/  FFMA.FTZ R70, R151, c[0x0][0x2d0], -R3.reuse ;  /* 0x0000b40097467a23 */ /* 0x110fe80000010803 */
[C---:B------:R-:W-:Y:S01]  /*de30*/  HMMA.16816.F32 R32, R72.reuse, R78, R32 ;  /* 0x0000004e4820723c */ /* 0x040fe20000001820 */
[----:B------:R-:W2:Y:S01]  /*de40*/  LDSM.16.MT88.4 R76, [R206+0x6800] ;  /* 0x00680000ce4c783b */ /* 0x000ea20000004200 */
[----:B------:R4:W-:Y:S06]  /*de50*/  MUFU.EX2 R129, R70 ;  /* 0x0000004600817308 */ /* 0x0009ec0000000800 */
[C---:B------:R-:W-:Y:S04]  /*de60*/  HMMA.16816.F32 R36, R72.reuse, R88, R36 ;  /* 0x000000584824723c */ /* 0x040fe80000001824 */
[----:B------:R-:W1:Y:S04]  /*de70*/  MUFU.EX2 R151, R101 ;  /* 0x0000006500977308 */ /* 0x000e680000000800 */
[C---:B------:R-:W-:Y:S01]  /*de80*/  HMMA.16816.F32 R40, R72.reuse, R90, R40 ;  /* 0x0000005a4828723c */ /* 0x040fe20000001828 */
[----:B------:R-:W-:Y:S07]  /*de90*/  LDSM.16.MT88.4 R88, [R203+0x3000] ;  /* 0x00300000cb58783b */ /* 0x000fee0000004200 */
[C---:B---3--:R-:W-:Y:S04]  /*dea0*/  HMMA.16816.F32 R44, R72.reuse, R80, R44 ;  /* 0x00000050482c723c */ /* 0x048fe8000000182c */
[--C-:B----4-:R-:W-:Y:S02]  /*deb0*/  FFMA.FTZ R70, R103, c[0x0][0x2d0], -R3.reuse ;  /* 0x0000b40067467a23 */ /* 0x110fe40000010803 */
[--C-:B------:R-:W-:Y:S02]  /*dec0*/  FFMA.FTZ R103, R150, c[0x0][0x2d0], -R138.reuse ;  /* 0x0000b40096677a23 */ /* 0x100fe4000001088a */
[C---:B------:R-:W-:Y:S01]  /*ded0*/  HMMA.16816.F32 R48, R72.reuse, R82, R48 ;  /* 0x000000524830723c */ /* 0x040fe20000001830 */
[----:B------:R3:W4:Y:S01]  /*dee0*/  MUFU.EX2 R128, R70 ;  /* 0x0000004600807308 */ /* 0x0007220000000800 */
[----:B------:R-:W4:Y:S02]  /*def0*/  LDSM.16.MT88.4 R80, [R200+0x3000] ;  /* 0x00300000c850783b */ /* 0x000f240000004200 */
[----:B-1----:R-:W-:Y:S04]  /*df00*/  F2FP.PACK_AB R132, R151, R152 ;  /* 0x000000989784723e */ /* 0x002fe800000000ff */
[C---:B------:R-:W-:Y:S03]  /*df10*/  HMMA.16816.F32 R52, R72.reuse, R84, R52 ;  /* 0x000000544834723c */ /* 0x040fe60000001834 */
[----:B------:R-:W-:Y:S05]  /*df20*/  MUFU.EX2 R150, R102 ;  /* 0x0000006600967308 */ /* 0x000fea0000000800 */
[C---:B------:R-:W-:Y:S01]  /*df30*/  HMMA.16816.F32 R56, R72.reuse, R86, R56 ;  /* 0x000000564838723c */ /* 0x040fe20000001838 */
[----:B------:R-:W1:Y:S07]  /*df40*/  LDSM.16.MT88.4 R84, [R204+0x3000] ;  /* 0x00300000cc54783b */ /* 0x000e6e0000004200 */
[C---:B--2---:R-:W-:Y:S04]  /*df50*/  HMMA.16816.F32 R60, R72.reuse, R76, R60 ;  /* 0x0000004c483c723c */ /* 0x044fe8000000183c */
[--C-:B---3--:R-:W-:Y:S04]  /*df60*/  FFMA.FTZ R70, R154, c[0x0][0x2d0], -R138.reuse ;  /* 0x0000b4009a467a23 */ /* 0x108fe8000001088a */
[----:B------:R-:W-:Y:S01]  /*df70*/  HMMA.16816.F32 R64, R72, R78, R64 ;  /* 0x0000004e4840723c */ /* 0x000fe20000001840 */
[----:B------:R2:W-:Y:S01]  /*df80*/  MUFU.EX2 R154, R70 ;  /* 0x00000046009a7308 */ /* 0x0005e20000000800 */
[----:B------:R-:W3:Y:S05]  /*df90*/  LDSM.16.MT88.4 R76, [R200+0x7000] ;  /* 0x00700000c84c783b */ /* 0x000eea0000004200 */
[----:B------:R-:W-:Y:S02]  /*dfa0*/  F2FP.PACK_AB R72, R155, R156 ;  /* 0x0000009c9b48723e */ /* 0x000fe400000000ff */
[----:B----4-:R-:W-:Y:S03]  /*dfb0*/  F2FP.PACK_AB R73, R128, R129 ;  /* 0x000000818049723e */ /* 0x010fe600000000ff */
[----:B--2---:R-:W-:Y:S04]  /*dfc0*/  FFMA.FTZ R70, R153, c[0x0][0x2d0], -R138 ;  /* 0x0000b40099467a23 */ /* 0x004fe8000001088a */
[----:B------:R2:W4:Y:S02]  /*dfd0*/  MUFU.EX2 R153, R70 ;  /* 0x0000004600997308 */ /* 0x0005240000000800 */
[--C-:B--2---:R-:W-:Y:S01]  /*dfe0*/  FFMA.FTZ R70, R148, c[0x0][0x2d0], -R3.reuse ;  /* 0x0000b40094467a23 */ /* 0x104fe20000010803 */
[----:B----4-:R-:W-:Y:S07]  /*dff0*/  F2FP.PACK_AB R74, R153, R154 ;  /* 0x0000009a994a723e */ /* 0x010fee00000000ff */
[----:B------:R2:W-:Y:S02]  /*e000*/  MUFU.EX2 R148, R70 ;  /* 0x0000004600947308 */ /* 0x0005e40000000800 */
[--C-:B--2---:R-:W-:Y:S08]  /*e010*/  FFMA.FTZ R70, R139, c[0x0][0x2d0], -R3.reuse ;  /* 0x0000b4008b467a23 */ /* 0x104ff00000010803 */
[----:B------:R-:W2:Y:S02]  /*e020*/  MUFU.EX2 R139, R70 ;  /* 0x00000046008b7308 */ /* 0x000ea40000000800 */
[----:B--2---:R-:W-:Y:S01]  /*e030*/  F2FP.PACK_AB R75, R139, R148 ;  /* 0x000000948b4b723e */ /* 0x004fe200000000ff */
[--C-:B------:R-:W-:Y:S07]  /*e040*/  FFMA.FTZ R70, R149, c[0x0][0x2d0], -R3.reuse ;  /* 0x0000b40095467a23 */ /* 0x100fee0000010803 */
[----:B------:R2:W4:Y:S01]  /*e050*/  MUFU.EX2 R149, R103 ;  /* 0x0000006700957308 */ /* 0x0005220000000800 */
[----:B------:R-:W-:Y:S01]  /*e060*/  FFMA.FTZ R3, R136, c[0x0][0x2d0], -R3 ;  /* 0x0000b40088037a23 */ /* 0x000fe20000010803 */
[C---:B------:R-:W-:Y:S03]  /*e070*/  HMMA.16816.F32 R4, R72.reuse, R80, R4 ;  /* 0x000000504804723c */ /* 0x040fe60000001804 */
[----:B-----5:R-:W-:Y:S05]  /*e080*/  FFMA.FTZ R2, R2, R109, R244 ;  /* 0x0000006d02027223 */ /* 0x020fea00000100f4 */
[----:B------:R-:W-:Y:S01]  /*e090*/  MUFU.EX2 R138, R70 ;  /* 0x00000046008a7308 */ /* 0x000fe20000000800 */
[----:B------:R-:W-:Y:S01]  /*e0a0*/  FADD.FTZ R2, R245, R2 ;  /* 0x00000002f5027221 */ /* 0x000fe20000010000 */
[C---:B------:R-:W-:Y:S01]  /*e0b0*/  HMMA.16816.F32 R8, R72.reuse, R82, R8 ;  /* 0x000000524808723c */ /* 0x040fe20000001808 */
[----:B------:R-:W5:Y:S02]  /*e0c0*/  LDSM.16.MT88.4 R80, [R203+0x7000] ;  /* 0x00700000cb50783b */ /* 0x000f640000004200 */
[----:B------:R-:W-:Y:S05]  /*e0d0*/  FADD.FTZ R2, R243, R2 ;  /* 0x00000002f3027221 */ /* 0x000fea0000010000 */
[C---:B-1----:R-:W-:Y:S01]  /*e0e0*/  HMMA.16816.F32 R12, R72.reuse, R84, R12 ;  /* 0x00000054480c723c */ /* 0x042fe2000000180c */
[----:B------:R-:W-:Y:S01]  /*e0f0*/  MUFU.EX2 R70, R3 ;  /* 0x0000000300467308 */ /* 0x000fe20000000800 */
[----:B--2---:R-:W-:Y:S02]  /*e100*/  LDSM.16.MT88.4 R100, [R206+0x3800] ;  /* 0x00380000ce64783b */ /* 0x004fe40000004200 */
[----:B----4-:R-:W-:Y:S01]  /*e110*/  F2FP.PACK_AB R134, R149, R150 ;  /* 0x000000969586723e */ /* 0x010fe200000000ff */
[----:B------:R-:W-:Y:S03]  /*e120*/  FADD.FTZ R2, R247, R2 ;  /* 0x00000002f7027221 */ /* 0x000fe60000010000 */
[C---:B------:R-:W-:Y:S03]  /*e130*/  HMMA.16816.F32 R16, R72.reuse, R86, R16 ;  /* 0x000000564810723c */ /* 0x040fe60000001810 */
[----:B------:R-:W1:Y:S01]  /*e140*/  MUFU.EX2 R136, R71 ;  /* 0x0000004700887308 */ /* 0x000e620000000800 */
[----:B------:R-:W2:Y:S01]  /*e150*/  LDSM.16.MT88.4 R84, [R206+0x7000] ;  /* 0x00700000ce54783b */ /* 0x000ea20000004200 */
[----:B------:R-:W-:Y:S02]  /*e160*/  FADD.FTZ R2, R235, R2 ;  /* 0x00000002eb027221 */ /* 0x000fe40000010000 */
[----:B------:R-:W-:Y:S01]  /*e170*/  FFMA.FTZ R0, R0, R108, R165 ;  /* 0x0000006c00007223 */ /* 0x000fe200000100a5 */
[C---:B------:R-:W-:Y:S04]  /*e180*/  HMMA.16816.F32 R20, R72.reuse, R88, R20 ;  /* 0x000000584814723c */ /* 0x040fe80000001814 */
[----:B------:R-:W-:Y:S01]  /*e190*/  LDSM.16.MT88.4 R108, [R200+0x7800] ;  /* 0x00780000c86c783b */ /* 0x000fe20000004200 */
[----:B------:R-:W4:Y:S01]  /*e1a0*/  MUFU.EX2 R71, R137 ;  /* 0x0000008900477308 */ /* 0x000f220000000800 */
[----:B------:R-:W-:Y:S02]  /*e1b0*/  FADD.FTZ R2, R234, R2 ;  /* 0x00000002ea027221 */ /* 0x000fe40000010000 */
[C---:B------:R-:W-:Y:S04]  /*e1c0*/  HMMA.16816.F32 R24, R72.reuse, R90, R24 ;  /* 0x0000005a4818723c */ /* 0x040fe80000001818 */
[----:B------:R-:W-:Y:S01]  /*e1d0*/  LDSM.16.MT88.4 R88, [R204+0x3800] ;  /* 0x00380000cc58783b */ /* 0x000fe20000004200 */
[----:B------:R-:W-:Y:S02]  /*e1e0*/  FADD.FTZ R2, R233, R2 ;  /* 0x00000002e9027221 */ /* 0x000fe40000010000 */
[----:B------:R-:W-:Y:S01]  /*e1f0*/  FADD.FTZ R0, R164, R0 ;  /* 0x00000000a4007221 */ /* 0x000fe20000010000 */
[C---:B------:R-:W-:Y:S04]  /*e200*/  HMMA.16816.F32 R28, R72.reuse, R92, R28 ;  /* 0x0000005c481c723c */ /* 0x040fe8000000181c */
[----:B------:R-:W-:Y:S01]  /*e210*/  FADD.FTZ R2, R118, R2 ;  /* 0x0000000276027221 */ /* 0x000fe20000010000 */
[----:B-1----:R-:W-:Y:S01]  /*e220*/  F2FP.PACK_AB R133, R136, R138 ;  /* 0x0000008a8885723e */ /* 0x002fe200000000ff */
[----:B------:R-:W-:Y:S02]  /*e230*/  FADD.FTZ R0, R163, R0 ;  /* 0x00000000a3007221 */ /* 0x000fe40000010000 */
[C---:B------:R-:W-:Y:S01]  /*e240*/  HMMA.16816.F32 R32, R72.reuse, R94, R32 ;  /* 0x0000005e4820723c */ /* 0x040fe20000001820 */
[----:B------:R-:W-:Y:S03]  /*e250*/  LDSM.16.MT88.4 R92, [R203+0x3800] ;  /* 0x00380000cb5c783b */ /* 0x000fe60000004200 */
[----:B------:R-:W-:Y:S01]  /*e260*/  FADD.FTZ R2, R229, R2 ;  /* 0x00000002e5027221 */ /* 0x000fe20000010000 */
[----:B----4-:R-:W-:Y:S01]  /*e270*/  F2FP.PACK_AB R135, R70, R71 ;  /* 0x000000474687723e */ /* 0x010fe200000000ff */
[----:B------:R-:W-:Y:S02]  /*e280*/  FADD.FTZ R0, R166, R0 ;  /* 0x00000000a6007221 */ /* 0x000fe40000010000 */
[C---:B---3--:R-:W-:Y:S04]  /*e290*/  HMMA.16816.F32 R36, R72.reuse, R76, R36 ;  /* 0x0000004c4824723c */ /* 0x048fe80000001824 */
[----:B------:R-:W-:Y:S02]  /*e2a0*/  FADD.FTZ R2, R191, R2 ;  /* 0x00000002bf027221 */ /* 0x000fe40000010000 */
[----:B------:R-:W-:Y:S02]  /*e2b0*/  FADD.FTZ R0, R162, R0 ;  /* 0x00000000a2007221 */ /* 0x000fe40000010000 */
[C---:B------:R-:W-:Y:S01]  /*e2c0*/  HMMA.16816.F32 R40, R72.reuse, R78, R40 ;  /* 0x0000004e4828723c */ /* 0x040fe20000001828 */
[----:B------:R-:W1:Y:S03]  /*e2d0*/  LDSM.16.MT88.4 R76, [R200+0x3800] ;  /* 0x00380000c84c783b */ /* 0x000e660000004200 */
[----:B------:R-:W-:Y:S02]  /*e2e0*/  FADD.FTZ R2, R127, R2 ;  /* 0x000000027f027221 */ /* 0x000fe40000010000 */
[----:B------:R-:W-:Y:S02]  /*e2f0*/  FADD.FTZ R0, R161, R0 ;  /* 0x00000000a1007221 */ /* 0x000fe40000010000 */
[C---:B------:R-:W-:Y:S04]  /*e300*/  HMMA.16816.F32 R44, R72.reuse, R96, R44 ;  /* 0x00000060482c723c */ /* 0x040fe8000000182c */
[----:B------:R-:W-:Y:S02]  /*e310*/  FADD.FTZ R0, R117, R0 ;  /* 0x0000000075007221 */ /* 0x000fe40000010000 */
[----:B------:R-:W-:Y:S02]  /*e320*/  FADD.FTZ R2, R126, R2 ;  /* 0x000000027e027221 */ /* 0x000fe40000010000 */
[C---:B------:R-:W-:Y:S04]  /*e330*/  HMMA.16816.F32 R48, R72.reuse, R98, R48 ;  /* 0x000000624830723c */ /* 0x040fe80000001830 */
[----:B------:R-:W-:Y:S02]  /*e340*/  FADD.FTZ R0, R116, R0 ;  /* 0x0000000074007221 */ /* 0x000fe40000010000 */
[----:B------:R-:W3:Y:S01]  /*e350*/  LDSM.16.MT88.4 R116, [R204+0x7800] ;  /* 0x00780000cc74783b */ /* 0x000ee20000004200 */
[----:B------:R-:W-:Y:S01]  /*e360*/  FADD.FTZ R2, R190, R2 ;  /* 0x00000002be027221 */ /* 0x000fe20000010000 */
[C---:B-----5:R-:W-:Y:S04]  /*e370*/  HMMA.16816.F32 R52, R72.reuse, R80, R52 ;  /* 0x000000504834723c */ /* 0x060fe80000001834 */
[----:B------:R-:W-:Y:S02]  /*e380*/  FADD.FTZ R0, R125, R0 ;  /* 0x000000007d007221 */ /* 0x000fe40000010000 */
[----:B------:R-:W-:Y:S02]  /*e390*/  FADD.FTZ R2, R189, R2 ;  /* 0x00000002bd027221 */ /* 0x000fe40000010000 */
[C---:B------:R-:W-:Y:S04]  /*e3a0*/  HMMA.16816.F32 R56, R72.reuse, R82, R56 ;  /* 0x000000524838723c */ /* 0x040fe80000001838 */
[----:B------:R-:W-:Y:S02]  /*e3b0*/  FADD.FTZ R0, R124, R0 ;  /* 0x000000007c007221 */ /* 0x000fe40000010000 */
[----:B------:R-:W4:Y:S01]  /*e3c0*/  LDSM.16.MT88.4 R124, [R203+0x7800] ;  /* 0x00780000cb7c783b */ /* 0x000f220000004200 */
[----:B------:R-:W-:Y:S01]  /*e3d0*/  FADD.FTZ R2, R188, R2 ;  /* 0x00000002bc027221 */ /* 0x000fe20000010000 */
[C---:B--2---:R-:W-:Y:S04]  /*e3e0*/  HMMA.16816.F32 R60, R72.reuse, R84, R60 ;  /* 0x00000054483c723c */ /* 0x044fe8000000183c */
[----:B------:R-:W-:Y:S02]  /*e3f0*/  FADD.FTZ R2, R183, R2 ;  /* 0x00000002b7027221 */ /* 0x000fe40000010000 */
[----:B------:R-:W-:Y:S02]  /*e400*/  FADD.FTZ R0, R107, R0 ;  /* 0x000000006b007221 */ /* 0x000fe40000010000 */
[----:B------:R-:W-:Y:S04]  /*e410*/  HMMA.16816.F32 R64, R72, R86, R64 ;  /* 0x000000564840723c */ /* 0x000fe80000001840 */
[----:B------:R-:W-:Y:S02]  /*e420*/  FADD.FTZ R2, R182, R2 ;  /* 0x00000002b6027221 */ /* 0x000fe40000010000 */
[----:B------:R-:W-:Y:S02]  /*e430*/  FADD.FTZ R0, R106, R0 ;  /* 0x000000006a007221 */ /* 0x000fe40000010000 */
[C---:B-1----:R-:W-:Y:S01]  /*e440*/  HMMA.16816.F32 R72, R132.reuse, R76, R4 ;  /* 0x0000004c8448723c */ /* 0x042fe20000001804 */
[----:B------:R-:W1:Y:S04]  /*e450*/  LDSM.16.MT88.4 R4, [R206+0x7800] ;  /* 0x00780000ce04783b */ /* 0x000e680000004200 */
[----:B------:R-:W-:Y:S02]  /*e460*/  FADD.FTZ R2, R181, R2 ;  /* 0x00000002b5027221 */ /* 0x000fe40000010000 */
[----:B------:R-:W-:Y:S01]  /*e470*/  FADD.FTZ R0, R105, R0 ;  /* 0x0000000069007221 */ /* 0x000fe20000010000 */
[C---:B------:R-:W-:Y:S04]  /*e480*/  HMMA.16816.F32 R76, R132.reuse, R78, R8 ;  /* 0x0000004e844c723c */ /* 0x040fe80000001808 */
[----:B------:R-:W-:Y:S02]  /*e490*/  FADD.FTZ R2, R180, R2 ;  /* 0x00000002b4027221 */ /* 0x000fe40000010000 */
[----:B------:R-:W-:Y:S02]  /*e4a0*/  FADD.FTZ R0, R104, R0 ;  /* 0x0000000068007221 */ /* 0x000fe40000010000 */
        /* <DEDUP_REMOVED lines=24> */
[C---:B---3--:R-:W-:Y:S04]  /*e630*/  HMMA.16816.F32 R112, R132.reuse, R116, R44 ;  /* 0x000000748470723c */ /* 0x048fe8000000182c */
[----:B------:R-:W-:Y:S02]  /*e640*/  FADD.FTZ R0, R131, R0 ;  /* 0x0000000083007221 */ /* 0x000fe40000010000 */
[----:B------:R-:W-:Y:S02]  /*e650*/  FADD.FTZ R2, R153, R2 ;  /* 0x0000000299027221 */ /* 0x000fe40000010000 */
[C---:B------:R-:W-:Y:S04]  /*e660*/  HMMA.16816.F32 R116, R132.reuse, R118, R48 ;  /* 0x000000768474723c */ /* 0x040fe80000001830 */
[----:B------:R-:W-:Y:S04]  /*e670*/  FADD.FTZ R0, R130, R0 ;  /* 0x0000000082007221 */ /* 0x000fe80000010000 */
[C---:B----4-:R-:W-:Y:S04]  /*e680*/  HMMA.16816.F32 R120, R132.reuse, R124, R52 ;  /* 0x0000007c8478723c */ /* 0x050fe80000001834 */
[----:B------:R-:W-:Y:S04]  /*e690*/  FADD.FTZ R0, R129, R0 ;  /* 0x0000000081007221 */ /* 0x000fe80000010000 */
[C---:B------:R-:W-:Y:S04]  /*e6a0*/  HMMA.16816.F32 R124, R132.reuse, R126, R56 ;  /* 0x0000007e847c723c */ /* 0x040fe80000001838 */
[----:B------:R-:W-:Y:S04]  /*e6b0*/  FADD.FTZ R0, R128, R0 ;  /* 0x0000000080007221 */ /* 0x000fe80000010000 */
        /* <DEDUP_REMOVED lines=16> */
[----:B------:R-:W-:-:S05]  /*e7c0*/  @P0 BRA `(.L_x_73) ;  /* 0xffffc0a000000947 */ /* 0x000fca000383ffff */
.L_x_72:
[----:B------:R-:W-:Y:S02]  /*e7d0*/  MOV R7, 0x1f ;  /* 0x0000001f00077802 */ /* 0x000fe40000000f00 */
[----:B------:R-:W-:Y:S01]  /*e7e0*/  MOV R6, 0xffffffff ;  /* 0xffffffff00067802 */ /* 0x000fe20000000f00 */
[----:B------:R-:W-:Y:S05]  /*e7f0*/  BRA.DIV ~URZ, `(.L_x_74) ;  /* 0x00001c427f007947 */ /* 0x000fea000b800000 */
[----:B-1----:R-:W2:Y:S04]  /*e800*/  LDL R2, [R1+0xc] ;  /* 0x00000c0001027983 */ /* 0x002ea80000100800 */
[----:B--2---:R1:W2:Y:S02]  /*e810*/  SHFL.BFLY PT, R0, R2, 0x2, 0x1f ;  /* 0x0c401f0002007f89 */ /* 0x0042a400000e0000 */
.L_x_88:
[----:B-1----:R-:W3:Y:S02]  /*e820*/  LDL.LU R2, [R1+0xc] ;  /* 0x00000c0001027983 */ /* 0x002ee40000300800 */
[----:B--23--:R-:W-:Y:S01]  /*e830*/  FADD.FTZ R0, R0, R2 ;  /* 0x0000000200007221 */ /* 0x00cfe20000010000 */
[----:B------:R-:W-:Y:S05]  /*e840*/  BRA.DIV ~URZ, `(.L_x_75) ;  /* 0x00001c527f007947 */ /* 0x000fea000b800000 */
[----:B------:R-:W2:Y:S04]  /*e850*/  LDL.LU R5, [R1+0x10] ;  /* 0x0000100001057983 */ /* 0x000ea80000300800 */
[----:B------:R-:W1:Y:S02]  /*e860*/  SHFL.BFLY PT, R2, R0, 0x1, 0x1f ;  /* 0x0c201f0000027f89 */ /* 0x000e6400000e0000 */
[----:B-1----:R-:W-:-:S02]  /*e870*/  FADD.FTZ R0, R0, R2 ;  /* 0x0000000200007221 */ /* 0x002fc40000010000 */
[----:B--2---:R-:W1:Y:S02]  /*e880*/  SHFL.BFLY PT, R3, R5, 0x2, 0x1f ;  /* 0x0c401f0005037f89 */ /* 0x004e6400000e0000 */
[----:B-1----:R-:W-:-:S05]  /*e890*/  FADD.FTZ R3, R3, R5 ;  /* 0x0000000503037221 */ /* 0x002fca0000010000 */
[----:B------:R1:W2:Y:S02]  /*e8a0*/  SHFL.BFLY PT, R4, R3, 0x1, 0x1f ;  /* 0x0c201f0003047f89 */ /* 0x0002a400000e0000 */
.L_x_89:
[----:B------:R-:W-:Y:S01]  /*e8b0*/  FSETP.NE.FTZ.AND P1, PT, R0, RZ, PT ;  /* 0x000000ff0000720b */ /* 0x000fe20003f35000 */
[----:B-12---:R-:W-:Y:S01]  /*e8c0*/  FADD.FTZ R3, R4, R3 ;  /* 0x0000000304037221 */ /* 0x006fe20000010000 */
[----:B------:R-:W-:Y:S02]  /*e8d0*/  MOV R2, RZ ;  /* 0x000000ff00027202 */ /* 0x000fe40000000f00 */
[----:B------:R-:W-:Y:S02]  /*e8e0*/  MOV R16, 0xff800000 ;  /* 0xff80000000107802 */ /* 0x000fe40000000f00 */
[----:B------:R-:W-:Y:S02]  /*e8f0*/  FSETP.NE.FTZ.AND P0, PT, R3, RZ, PT ;  /* 0x000000ff0300720b */ /* 0x000fe40003f15000 */
[----:B------:R-:W-:-:S05]  /*e900*/  MOV R15, 0xff800000 ;  /* 0xff800000000f7802 */ /* 0x000fca0000000f00 */
[----:B------:R-:W1:Y:S01]  /*e910*/  @P1 MUFU.RCP R2, R0 ;  /* 0x0000000000021308 */ /* 0x000e620000001000 */
[----:B------:R-:W-:-:S05]  /*e920*/  @P1 MOV R4, 0x3f317218 ;  /* 0x3f31721800041802 */ /* 0x000fca0000000f00 */
[----:B------:R-:W-:Y:S02]  /*e930*/  @P1 FMUL.FTZ R4, R4, c[0x0][0x2d0] ;  /* 0x0000b40004041a20 */ /* 0x000fe40000410000 */
[----:B------:R2:W3:Y:S01]  /*e940*/  @P1 MUFU.LG2 R5, R0 ;  /* 0x0000000000051308 */ /* 0x0004e20000000c00 */
[C---:B-1----:R-:W-:Y:S02]  /*e950*/  FMUL.FTZ R72, R2.reuse, R72 ;  /* 0x0000004802487220 */ /* 0x042fe40000410000 */
[C---:B------:R-:W-:Y:S02]  /*e960*/  FMUL.FTZ R73, R2.reuse, R73 ;  /* 0x0000004902497220 */ /* 0x040fe40000410000 */
[C---:B------:R-:W-:Y:S02]  /*e970*/  FMUL.FTZ R76, R2.reuse, R76 ;  /* 0x0000004c024c7220 */ /* 0x040fe40000410000 */
[C---:B------:R-:W-:Y:S01]  /*e980*/  FMUL.FTZ R77, R2.reuse, R77 ;  /* 0x0000004d024d7220 */ /* 0x040fe20000410000 */
[----:B--2---:R-:W-:Y:S01]  /*e990*/  MOV R0, RZ ;  /* 0x000000ff00007202 */ /* 0x004fe20000000f00 */
[----:B------:R-:W-:-:S02]  /*e9a0*/  FMUL.FTZ R80, R2, R80 ;  /* 0x0000005002507220 */ /* 0x000fc40000410000 */
[C---:B------:R-:W-:Y:S02]  /*e9b0*/  FMUL.FTZ R81, R2.reuse, R81 ;  /* 0x0000005102517220 */ /* 0x040fe40000410000 */
[C---:B------:R-:W-:Y:S01]  /*e9c0*/  FMUL.FTZ R84, R2.reuse, R84 ;  /* 0x0000005402547220 */ /* 0x040fe20000410000 */
[----:B------:R-:W1:Y:S01]  /*e9d0*/  @P0 MUFU.RCP R0, R3 ;  /* 0x0000000300000308 */ /* 0x000e620000001000 */
        /* <DEDUP_REMOVED lines=24> */
[----:B------:R-:W-:Y:S02]  /*eb60*/  FMUL.FTZ R133, R2, R133 ;  /* 0x0000008502857220 */ /* 0x000fe40000410000 */
[----:B------:R2:W4:Y:S01]  /*eb70*/  @P0 MUFU.LG2 R2, R3 ;  /* 0x0000000300020308 */ /* 0x0005220000000c00 */
[----:B---3--:R-:W-:Y:S02]  /*eb80*/  @P1 FMUL.FTZ R5, R5, 0.69314718246459960938 ;  /* 0x3f31721805051820 */ /* 0x008fe40000410000 */
[----:B-1----:R-:W-:Y:S02]  /*eb90*/  FMUL.FTZ R74, R0, R74 ;  /* 0x0000004a004a7220 */ /* 0x002fe40000410000 */
[----:B------:R-:W-:Y:S01]  /*eba0*/  @P1 FFMA.FTZ R16, R4, R69, R5 ;  /* 0x0000004504101223 */ /* 0x000fe20000010005 */
[----:B------:R-:W-:Y:S01]  /*ebb0*/  MOV R4, 0x1 ;  /* 0x0000000100047802 */ /* 0x000fe20000000f00 */
[----:B------:R-:W-:-:S02]  /*ebc0*/  FMUL.FTZ R75, R0, R75 ;  /* 0x0000004b004b7220 */ /* 0x000fc40000410000 */
[C---:B------:R-:W-:Y:S02]  /*ebd0*/  FMUL.FTZ R78, R0.reuse, R78 ;  /* 0x0000004e004e7220 */ /* 0x040fe40000410000 */
[C---:B------:R-:W-:Y:S02]  /*ebe0*/  FMUL.FTZ R79, R0.reuse, R79 ;  /* 0x0000004f004f7220 */ /* 0x040fe40000410000 */
[C---:B------:R-:W-:Y:S02]  /*ebf0*/  FMUL.FTZ R82, R0.reuse, R82 ;  /* 0x0000005200527220 */ /* 0x040fe40000410000 */
[----:B------:R-:W-:Y:S01]  /*ec00*/  FMUL.FTZ R83, R0, R83 ;  /* 0x0000005300537220 */ /* 0x000fe20000410000 */
[----:B--2---:R-:W-:Y:S01]  /*ec10*/  @P0 MOV R3, 0x3f317218 ;  /* 0x3f31721800030802 */ /* 0x004fe20000000f00 */
[----:B----4-:R-:W-:Y:S02]  /*ec20*/  @P0 FMUL.FTZ R2, R2, 0.69314718246459960938 ;  /* 0x3f31721802020820 */ /* 0x010fe40000410000 */
[----:B------:R-:W-:-:S02]  /*ec30*/  FMUL.FTZ R86, R0, R86 ;  /* 0x0000005600567220 */ /* 0x000fc40000410000 */
[----:B------:R-:W-:Y:S02]  /*ec40*/  @P0 FMUL.FTZ R3, R3, c[0x0][0x2d0] ;  /* 0x0000b40003030a20 */ /* 0x000fe40000410000 */
        /* <DEDUP_REMOVED lines=24> */
[----:B------:R-:W-:Y:S01]  /*edd0*/  FMUL.FTZ R135, R0, R135 ;  /* 0x0000008700877220 */ /* 0x000fe20000410000 */
[----:B------:R-:W-:Y:S01]  /*ede0*/  PRMT R0, R4, 0x7610, R0 ;  /* 0x0000761004007816 */ /* 0x000fe20000000000 */
[----:B------:R-:W-:Y:S02]  /*edf0*/  @P0 FFMA.FTZ R15, R3, R68, R2 ;  /* 0x00000044030f0223 */ /* 0x000fe40000010002 */
.L_x_67:
[----:B--2---:R2:W5:Y:S01]  /*ee00*/  LDL R7, [R1+0x4c] ;  /* 0x00004c0001077983 */ /* 0x0045620000100800 */
[----:B------:R-:W-:Y:S03]  /*ee10*/  BSSY B0, `(.L_x_76) ;  /* 0x0000012000007945 */ /* 0x000fe60003800000 */
[----:B------:R-:W3:Y:S02]  /*ee20*/  S2R R6, SR_TID.X ;  /* 0x0000000000067919 */ /* 0x000ee40000002100 */
[----:B---3--:R-:W-:-:S13]  /*ee30*/  LOP3.LUT P6, RZ, R6, 0xff, RZ, 0xc0, !PT ;  /* 0x000000ff06ff7812 */ /* 0x008fda00078cc0ff */
[----:B------:R-:W-:Y:S05]  /*ee40*/  @P6 BRA `(.L_x_77) ;  /* 0x000000e000006947 */ /* 0x000fea0003800000 */
[----:B--2---:R-:W2:Y:S01]  /*ee50*/  S2R R4, SR_LANEID ;  /* 0x0000000000047919 */ /* 0x004ea20000000000 */
[----:B------:R-:W-:Y:S01]  /*ee60*/  VOTEU.ANY UR4, UPT, PT ;  /* 0x0000000000047886 */ /* 0x000fe200038e0100 */
[----:B------:R-:W-:Y:S01]  /*ee70*/  IMAD.MOV.U32 R5, RZ, RZ, c[0x0][0x584] ;  /* 0x00016100ff057624 */ /* 0x000fe200078e00ff */
[----:B------:R-:W2:Y:S08]  /*ee80*/  FLO.U32 R3, UR4 ;  /* 0x0000000400037d00 */ /* 0x000eb000080e0000 */
[----:B------:R-:W3:Y:S01]  /*ee90*/  POPC R2, UR4 ;  /* 0x0000000400027d09 */ /* 0x000ee20008000000 */
[----:B--2---:R-:W-:Y:S01]  /*eea0*/  ISETP.EQ.U32.AND P0, PT, R3, R4, PT ;  /* 0x000000040300720c */ /* 0x004fe20003f02070 */
[----:B------:R-:W-:-:S12]  /*eeb0*/  IMAD.MOV.U32 R4, RZ, RZ, c[0x0][0x580] ;  /* 0x00016000ff047624 */ /* 0x000fd800078e00ff */
[----:B---3--:R2:W3:Y:S04]  /*eec0*/  @P0 ATOMG.E.ADD.STRONG.GPU PT, R2, [R4.64], R2 ;  /* 0x00000002040209a8 */ /* 0x0084e800081ee1c6 */
[----:B--2---:R-:W2:Y:S04]  /*eed0*/  S2R R4, SR_LTMASK ;  /* 0x0000000000047919 */ /* 0x004ea80000003900 */
[----:B---3--:R2:W3:Y:S02]  /*eee0*/  SHFL.IDX PT, R3, R2, R3, 0x1f ;  /* 0x00001f0302037589 */ /* 0x0084e400000e0000 */
[----:B--2---:R-:W-:-:S06]  /*eef0*/  LOP3.LUT R2, R4, UR4, RZ, 0xc0, !PT ;  /* 0x0000000404027c12 */ /* 0x004fcc000f8ec0ff */
[----:B------:R-:W3:Y:S02]  /*ef00*/  POPC R2, R2 ;  /* 0x0000000200027309 */ /* 0x000ee40000000000 */
[----:B---3-5:R-:W-:-:S05]  /*ef10*/  IADD3 R7, R3, c[0x0][0xc], R2 ;  /* 0x0000030003077a10 */ /* 0x028fca0007ffe002 */
[----:B------:R2:W-:Y:S02]  /*ef20*/  STL [R1+0x4c], R7 ;  /* 0x00004c0701007387 */ /* 0x0005e40000100800 */
.L_x_77:
[----:B--2---:R-:W-:Y:S05]  /*ef30*/  BSYNC B0 ;  /* 0x0000000000007941 */ /* 0x004fea0003800000 */
.L_x_76:
[----:B------:R-:W-:Y:S01]  /*ef40*/  PRMT R0, R0, 0x9910, RZ ;  /* 0x0000991000007816 */ /* 0x000fe200000000ff */
[----:B------:R-:W-:Y:S01]  /*ef50*/  BSSY B1, `(.L_x_78) ;  /* 0x000013a000017945 */ /* 0x000fe20003800000 */
[----:B-----5:R-:W-:Y:S01]  /*ef60*/  IMAD.MOV.U32 R41, RZ, RZ, R7 ;  /* 0x000000ffff297224 */ /* 0x020fe200078e0007 */
[----:B------:R-:W-:Y:S01]  /*ef70*/  MOV R43, 0x1f ;  /* 0x0000001f002b7802 */ /* 0x000fe20000000f00 */
[----:B------:R-:W-:Y:S01]  /*ef80*/  IMAD.MOV.U32 R44, RZ, RZ, RZ ;  /* 0x000000ffff2c7224 */ /* 0x000fe200078e00ff */
[----:B------:R-:W-:Y:S01]  /*ef90*/  ISETP.NE.AND P0, PT, R0, RZ, PT ;  /* 0x000000ff0000720c */ /* 0x000fe20003f05270 */
[----:B------:R-:W-:-:S12]  /*efa0*/  IMAD.MOV.U32 R42, RZ, RZ, -0x1 ;  /* 0xffffffffff2a7424 */ /* 0x000fd800078e00ff */
[----:B------:R-:W-:Y:S05]  /*efb0*/  @!P0 BRA `(.L_x_79) ;  /* 0x0000107000008947 */ /* 0x000fea0003800000 */
[----:B------:R-:W-:Y:S01]  /*efc0*/  WARPSYNC 0xffffffff ;  /* 0xffffffff00007948 */ /* 0x000fe20003800000 */
[----:B------:R-:W-:Y:S06]  /*efd0*/  BAR.SYNC.DEFER_BLOCKING 0x1, 0x100 ;  /* 0x0044000000007b1d */ /* 0x000fec0000010000 */
[----:B------:R-:W-:Y:S05]  /*efe0*/  BRA.CONV ~URZ, `(.L_x_80) ;  /* 0x000000537f007947 */ /* 0x000fea000b800000 */
[----:B------:R-:W-:Y:S02]  /*eff0*/  SHF.R.S32.HI R0, RZ, 0x1f, R6 ;  /* 0x0000001fff007819 */ /* 0x000fe40000011406 */
[----:B------:R-:W-:Y:S02]  /*f000*/  MOV R2, 0xf040 ;  /* 0x0000f04000027802 */ /* 0x000fe40000000f00 */
[----:B------:R-:W-:-:S04]  /*f010*/  LEA.HI R0, R0, R6, RZ, 0x7 ;  /* 0x0000000600007211 */ /* 0x000fc800078f38ff */
[----:B------:R-:W-:Y:S02]  /*f020*/  SHF.R.S32.HI R0, RZ, 0x7, R0 ;  /* 0x00000007ff007819 */ /* 0x000fe40000011400 */
[----:B-1----:R-:W-:Y:S05]  /*f030*/  CALL.REL.NOINC `($__internal_1_$__cuda_sm70_shflsync_idx_p) ;  /* 0x000015f000007944 */ /* 0x002fea0003c00000 */
.L_x_80:
[----:B------:R-:W3:Y:S04]  /*f040*/  LDL R8, [R1+0x54] ;  /* 0x0000540001087983 */ /* 0x000ee80000100800 */
[----:B------:R-:W4:Y:S04]  /*f050*/  LDL.LU R5, [R1+0x34] ;  /* 0x0000340001057983 */ /* 0x000f280000300800 */
[----:B-1----:R-:W5:Y:S04]  /*f060*/  LDL.LU R11, [R1+0x38] ;  /* 0x00003800010b7983 */ /* 0x002f680000300800 */
[----:B--2---:R-:W2:Y:S04]  /*f070*/  LDL.LU R17, [R1+0x3c] ;  /* 0x00003c0001117983 */ /* 0x004ea80000300800 */
[----:B------:R-:W3:Y:S01]  /*f080*/  LDL.LU R19, [R1+0x48] ;  /* 0x0000480001137983 */ /* 0x000ee20000300800 */
[----:B------:R-:W-:-:S03]  /*f090*/  IMAD.MOV.U32 R3, RZ, RZ, 0x1 ;  /* 0x00000001ff037424 */ /* 0x000fc600078e00ff */
[----:B------:R-:W2:Y:S02]  /*f0a0*/  LDL R18, [R1+0x5c] ;  /* 0x00005c0001127983 */ /* 0x000ea40000100800 */
[----:B------:R-:W-:Y:S02]  /*f0b0*/  ISETP.NE.AND P1, PT, R3, c[0x0][0x4e8], PT ;  /* 0x00013a0003007a0c */ /* 0x000fe40003f25270 */
[----:B------:R-:W2:Y:S04]  /*f0c0*/  LDL R45, [R1+0x30] ;  /* 0x00003000012d7983 */ /* 0x000ea80000100800 */
[----:B------:R-:W1:Y:S01]  /*f0d0*/  S2R R20, SR_TID.X ;  /* 0x0000000000147919 */ /* 0x000e620000002100 */
[----:B------:R-:W-:Y:S02]  /*f0e0*/  ULDC UR5, c[0x0][0x4e8] ;  /* 0x00013a0000057ab9 */ /* 0x000fe40000000800 */
[----:B------:R-:W-:-:S02]  /*f0f0*/  ULDC UR4, c[0x0][0x388] ;  /* 0x0000e20000047ab9 */ /* 0x000fc40000000800 */
[----:B------:R-:W-:Y:S01]  /*f100*/  UIMAD UR4, UR5, UR4, URZ ;  /* 0x00000004050472a4 */ /* 0x000fe2000f8e023f */
[----:B------:R-:W-:Y:S01]  /*f110*/  BSSY B0, `(.L_x_81) ;  /* 0x00000ad000007945 */ /* 0x000fe20003800000 */
[----:B----4-:R-:W-:Y:S01]  /*f120*/  SHF.R.S32.HI R0, RZ, 0x1f, R5 ;  /* 0x0000001fff007819 */ /* 0x010fe20000011405 */
[----:B------:R-:W-:-:S04]  /*f130*/  IMAD.WIDE.U32 R6, R5, c[0x0][0x4d0], RZ ;  /* 0x0001340005067a25 */ /* 0x000fc800078e00ff */
[C---:B------:R-:W-:Y:S02]  /*f140*/  IMAD R2, R0.reuse, c[0x0][0x4d0], RZ ;  /* 0x0001340000027a24 */ /* 0x040fe400078e02ff */
[----:B------:R-:W-:Y:S02]  /*f150*/  IMAD R4, R0, c[0x0][0x438], RZ ;  /* 0x00010e0000047a24 */ /* 0x000fe400078e02ff */
[----:B------:R-:W-:Y:S01]  /*f160*/  IMAD R3, R5, c[0x0][0x4d4], R2 ;  /* 0x0001350005037a24 */ /* 0x000fe200078e0202 */
[----:B-----5:R-:W-:Y:S01]  /*f170*/  SHF.R.S32.HI R2, RZ, 0x1f, R11 ;  /* 0x0000001fff027819 */ /* 0x020fe2000001140b */
[----:B---3--:R-:W-:Y:S02]  /*f180*/  IMAD.IADD R0, R8, 0x1, R19 ;  /* 0x0000000108007824 */ /* 0x008fe400078e0213 */
[----:B------:R-:W-:Y:S02]  /*f190*/  IMAD.IADD R7, R7, 0x1, R3 ;  /* 0x0000000107077824 */ /* 0x000fe400078e0203 */
[----:B------:R-:W-:-:S02]  /*f1a0*/  IMAD R9, R2, c[0x0][0x4d8], RZ ;  /* 0x0001360002097a24 */ /* 0x000fc400078e02ff */
[----:B------:R-:W-:-:S04]  /*f1b0*/  @P1 IMAD.HI.U32 R10, R0, c[0x0][0x4ec], RZ ;  /* 0x00013b00000a1a27 */ /* 0x000fc800078e00ff */
[----:B------:R-:W-:Y:S02]  /*f1c0*/  IMAD R8, R5, c[0x0][0x43c], R4 ;  /* 0x00010f0005087a24 */ /* 0x000fe400078e0204 */
[----:B------:R-:W-:Y:S01]  /*f1d0*/  IMAD.MOV.U32 R3, RZ, RZ, R0 ;  /* 0x000000ffff037224 */ /* 0x000fe200078e0000 */
[----:B------:R-:W-:Y:S01]  /*f1e0*/  @P1 SHF.R.U32.HI R3, RZ, c[0x0][0x4f0], R10 ;  /* 0x00013c00ff031a19 */ /* 0x000fe2000001160a */
[C---:B------:R-:W-:Y:S02]  /*f1f0*/  IMAD R9, R11.reuse, c[0x0][0x4dc], R9 ;  /* 0x000137000b097a24 */ /* 0x040fe400078e0209 */
[----:B------:R-:W-:-:S04]  /*f200*/  IMAD.WIDE.U32 R6, R11, c[0x0][0x4d8], R6 ;  /* 0x000136000b067a25 */ /* 0x000fc800078e0006 */
[----:B------:R-:W-:-:S04]  /*f210*/  IMAD.WIDE.U32 R4, R5, c[0x0][0x438], RZ ;  /* 0x00010e0005047a25 */ /* 0x000fc800078e00ff */
[----:B------:R-:W-:Y:S01]  /*f220*/  IMAD.IADD R7, R7, 0x1, R9 ;  /* 0x0000000107077824 */ /* 0x000fe200078e0209 */
[----:B--2---:R-:W-:Y:S01]  /*f230*/  SHF.R.S32.HI R9, RZ, 0x1f, R17 ;  /* 0x0000001fff097819 */ /* 0x004fe20000011411 */
[----:B------:R-:W-:Y:S02]  /*f240*/  IMAD.IADD R5, R5, 0x1, R8 ;  /* 0x0000000105057824 */ /* 0x000fe400078e0208 */
[----:B------:R-:W-:Y:S02]  /*f250*/  IMAD.MOV R8, RZ, RZ, -R3 ;  /* 0x000000ffff087224 */ /* 0x000fe400078e0a03 */
[----:B------:R-:W-:Y:S02]  /*f260*/  IMAD R2, R2, c[0x0][0x440], RZ ;  /* 0x0001100002027a24 */ /* 0x000fe400078e02ff */
[----:B------:R-:W-:Y:S02]  /*f270*/  IMAD R10, R9, c[0x0][0x4e0], RZ ;  /* 0x00013800090a7a24 */ /* 0x000fe400078e02ff */
[----:B------:R-:W-:-:S02]  /*f280*/  IMAD R8, R8, c[0x0][0x4e8], R0 ;  /* 0x00013a0008087a24 */ /* 0x000fc400078e0200 */
[----:B------:R-:W-:Y:S01]  /*f290*/  IMAD.WIDE.U32 R6, R17, c[0x0][0x4e0], R6 ;  /* 0x0001380011067a25 */ /* 0x000fe200078e0006 */
[----:B------:R-:W-:-:S03]  /*f2a0*/  SHF.R.S32.HI R12, RZ, 0x1f, R3 ;  /* 0x0000001fff0c7819 */ /* 0x000fc60000011403 */
[C---:B------:R-:W-:Y:S02]  /*f2b0*/  IMAD R14, R11.reuse, c[0x0][0x444], R2 ;  /* 0x000111000b0e7a24 */ /* 0x040fe400078e0202 */
[----:B------:R-:W-:Y:S01]  /*f2c0*/  IMAD.WIDE.U32 R4, R11, c[0x0][0x440], R4 ;  /* 0x000110000b047a25 */ /* 0x000fe200078e0004 */
[----:B------:R-:W-:Y:S02]  /*f2d0*/  SHF.R.S32.HI R13, RZ, 0x1f, R8 ;  /* 0x0000001fff0d7819 */ /* 0x000fe40000011408 */
[----:B------:R-:W-:Y:S01]  /*f2e0*/  IADD3 R6, P0, R3, R6, RZ ;  /* 0x0000000603067210 */ /* 0x000fe20007f1e0ff */
[----:B------:R-:W-:Y:S02]  /*f2f0*/  IMAD R11, R17, c[0x0][0x4e4], R10 ;  /* 0x00013900110b7a24 */ /* 0x000fe400078e020a */
[----:B------:R-:W-:-:S03]  /*f300*/  @P1 IMAD.HI.U32 R10, R0, c[0x0][0x4ec], RZ ;  /* 0x00013b00000a1a27 */ /* 0x000fc600078e00ff */
[----:B------:R-:W-:Y:S01]  /*f310*/  IADD3.X R7, R12, R7, R11, P0, !PT ;  /* 0x000000070c077210 */ /* 0x000fe200007fe40b */
[----:B------:R-:W-:Y:S02]  /*f320*/  IMAD R9, R9, c[0x0][0x448], RZ ;  /* 0x0001120009097a24 */ /* 0x000fe400078e02ff */
[----:B------:R-:W-:Y:S01]  /*f330*/  IMAD.MOV.U32 R2, RZ, RZ, R0 ;  /* 0x000000ffff027224 */ /* 0x000fe200078e0000 */
[----:B------:R-:W-:Y:S01]  /*f340*/  @P1 SHF.R.U32.HI R2, RZ, c[0x0][0x4f0], R10 ;  /* 0x00013c00ff021a19 */ /* 0x000fe2000001160a */
[----:B------:R-:W-:Y:S02]  /*f350*/  IMAD.IADD R5, R5, 0x1, R14 ;  /* 0x0000000105057824 */ /* 0x000fe400078e020e */
[----:B------:R-:W-:Y:S02]  /*f360*/  IMAD R3, R13, c[0x0][0x4c8], RZ ;  /* 0x000132000d037a24 */ /* 0x000fe400078e02ff */
[C---:B------:R-:W-:Y:S02]  /*f370*/  IMAD R10, R17.reuse, c[0x0][0x44c], R9 ;  /* 0x00011300110a7a24 */ /* 0x040fe400078e0209 */
[----:B------:R-:W-:Y:S01]  /*f380*/  IMAD.WIDE.U32 R4, R17, c[0x0][0x448], R4 ;  /* 0x0001120011047a25 */ /* 0x000fe200078e0004 */
[----:B-1----:R-:W-:-:S03]  /*f390*/  SHF.R.S32.HI R17, RZ, 0x1f, R20 ;  /* 0x0000001fff117819 */ /* 0x002fc60000011414 */
[C---:B------:R-:W-:Y:S02]  /*f3a0*/  IMAD R9, R8.reuse, c[0x0][0x4cc], R3 ;  /* 0x0001330008097a24 */ /* 0x040fe400078e0203 */
[----:B------:R-:W-:Y:S01]  /*f3b0*/  IMAD.WIDE.U32 R6, R8, c[0x0][0x4c8], R6 ;  /* 0x0001320008067a25 */ /* 0x000fe200078e0006 */
[----:B------:R-:W-:-:S03]  /*f3c0*/  SHF.R.S32.HI R8, RZ, 0x1f, R2 ;  /* 0x0000001fff087819 */ /* 0x000fc60000011402 */
[----:B------:R-:W-:Y:S02]  /*f3d0*/  IMAD.MOV R3, RZ, RZ, -R2 ;  /* 0x000000ffff037224 */ /* 0x000fe400078e0a02 */
[----:B------:R-:W-:Y:S01]  /*f3e0*/  IMAD.IADD R5, R5, 0x1, R10 ;  /* 0x0000000105057824 */ /* 0x000fe200078e020a */
[----:B------:R-:W-:Y:S01]  /*f3f0*/  LEA R10, P0, R6, c[0x0][0x4a8], 0x2 ;  /* 0x00012a00060a7a11 */ /* 0x000fe200078010ff */
[----:B------:R-:W-:Y:S01]  /*f400*/  IMAD.IADD R9, R7, 0x1, R9 ;  /* 0x0000000107097824 */ /* 0x000fe200078e0209 */
[----:B------:R-:W-:Y:S01]  /*f410*/  LEA.HI R17, R17, R20, RZ, 0x5 ;  /* 0x0000001411117211 */ /* 0x000fe200078f28ff */
[----:B------:R-:W-:Y:S02]  /*f420*/  IMAD R7, R3, c[0x0][0x4e8], R0 ;  /* 0x00013a0003077a24 */ /* 0x000fe400078e0200 */
[----:B------:R-:W-:Y:S01]  /*f430*/  IMAD R0, R8, c[0x0][0x430], RZ ;  /* 0x00010c0008007a24 */ /* 0x000fe200078e02ff */
[----:B------:R-:W-:Y:S02]  /*f440*/  LEA.HI.X R6, R6, c[0x0][0x4ac], R9, 0x2, P0 ;  /* 0x00012b0006067a11 */ /* 0x000fe400000f1409 */
[----:B------:R-:W-:Y:S01]  /*f450*/  LOP3.LUT R17, R17, 0xffffffe0, RZ, 0xc0, !PT ;  /* 0xffffffe011117812 */ /* 0x000fe200078ec0ff */
[----:B------:R-:W-:-:S02]  /*f460*/  IMAD R0, R2, c[0x0][0x434], R0 ;  /* 0x00010d0002007a24 */ /* 0x000fc400078e0200 */
[----:B------:R-:W-:Y:S01]  /*f470*/  IMAD.WIDE.U32 R2, R2, c[0x0][0x430], R4 ;  /* 0x00010c0002027a25 */ /* 0x000fe200078e0004 */
[----:B------:R-:W-:Y:S04]  /*f480*/  SHFL.IDX PT, R8, R10, RZ, 0x1c1f ;  /* 0x001c1fff0a087589 */ /* 0x000fe800000e0000 */
[----:B------:R-:W1:Y:S01]  /*f490*/  SHFL.IDX PT, R9, R6, RZ, 0x1c1f ;  /* 0x001c1fff06097589 */ /* 0x000e6200000e0000 */
[----:B------:R-:W-:Y:S02]  /*f4a0*/  IMAD.IADD R17, R20, 0x1, -R17 ;  /* 0x0000000114117824 */ /* 0x000fe400078e0a11 */
[----:B------:R-:W-:Y:S01]  /*f4b0*/  IMAD.IADD R3, R3, 0x1, R0 ;  /* 0x0000000103037824 */ /* 0x000fe200078e0200 */
[----:B------:R-:W-:Y:S01]  /*f4c0*/  SHFL.IDX PT, R4, R10, 0x1, 0x1c1f ;  /* 0x003c1f000a047f89 */ /* 0x000fe200000e0000 */
[----:B------:R-:W-:-:S03]  /*f4d0*/  IMAD.IADD R0, R18, 0x1, R19 ;  /* 0x0000000112007824 */ /* 0x000fc600078e0213 */
[----:B------:R2:W3:Y:S01]  /*f4e0*/  SHFL.IDX PT, R5, R6, 0x1, 0x1c1f ;  /* 0x003c1f0006057f89 */ /* 0x0004e200000e0000 */
[----:B------:R-:W-:Y:S01]  /*f4f0*/  LOP3.LUT P3, RZ, R17, 0x3, RZ, 0xc0, !PT ;  /* 0x0000000311ff7812 */ /* 0x000fe2000786c0ff */
[----:B------:R-:W-:-:S03]  /*f500*/  IMAD.WIDE.U32 R2, R7, c[0x0][0x428], R2 ;  /* 0x00010a0007027a25 */ /* 0x000fc600078e0002 */
[C---:B------:R-:W-:Y:S02]  /*f510*/  ISETP.GE.OR P4, PT, R0.reuse, UR4, P3 ;  /* 0x0000000400007c0c */ /* 0x040fe40009f86670 */
[----:B------:R-:W-:Y:S02]  /*f520*/  ISETP.GE.AND P1, PT, R0, UR4, PT ;  /* 0x0000000400007c0c */ /* 0x000fe4000bf26270 */
[----:B--2---:R-:W-:-:S05]  /*f530*/  SHF.R.S32.HI R6, RZ, 0x1f, R7 ;  /* 0x0000001fff067819 */ /* 0x004fca0000011407 */
[----:B------:R-:W-:Y:S01]  /*f540*/  IMAD R10, R6, c[0x0][0x428], RZ ;  /* 0x00010a00060a7a24 */ /* 0x000fe200078e02ff */
[----:B------:R-:W-:-:S03]  /*f550*/  IADD3 R6, R0, 0x8, RZ ;  /* 0x0000000800067810 */ /* 0x000fc60007ffe0ff */
[----:B------:R-:W-:Y:S01]  /*f560*/  IMAD R10, R7, c[0x0][0x42c], R10 ;  /* 0x00010b00070a7a24 */ /* 0x000fe200078e020a */
[----:B------:R-:W-:Y:S02]  /*f570*/  ISETP.GE.OR P3, PT, R6, UR4, P3 ;  /* 0x0000000406007c0c */ /* 0x000fe40009f66670 */
[----:B------:R-:W-:Y:S01]  /*f580*/  LEA R27, P2, R2, c[0x0][0x400], 0x2 ;  /* 0x00010000021b7a11 */ /* 0x000fe200078410ff */
[----:B------:R-:W-:Y:S01]  /*f590*/  IMAD.IADD R3, R3, 0x1, R10 ;  /* 0x0000000103037824 */ /* 0x000fe200078e020a */
[----:B-1----:R1:W-:Y:S01]  /*f5a0*/  @!P4 ST.E [R8.64], R16 ;  /* 0x000000100800c985 */ /* 0x0023e2000c101906 */
[----:B------:R-:W-:-:S03]  /*f5b0*/  ISETP.GE.AND P0, PT, R6, UR4, PT ;  /* 0x0000000406007c0c */ /* 0x000fc6000bf06270 */
[----:B------:R-:W-:Y:S02]  /*f5c0*/  LEA.HI.X R24, R2, c[0x0][0x404], R3, 0x2, P2 ;  /* 0x0001010002187a11 */ /* 0x000fe400010f1403 */
[C---:B------:R-:W-:Y:S01]  /*f5d0*/  IADD3 R17, R45.reuse, 0x8, RZ ;  /* 0x000000082d117810 */ /* 0x040fe20007ffe0ff */
[----:B------:R-:W2:Y:S01]  /*f5e0*/  SHFL.IDX PT, R2, R27, RZ, 0x1c1f ;  /* 0x001c1fff1b027589 */ /* 0x000ea200000e0000 */
[C---:B------:R-:W-:Y:S02]  /*f5f0*/  IADD3 R14, R45.reuse, 0x20, RZ ;  /* 0x000000202d0e7810 */ /* 0x040fe40007ffe0ff */
[C---:B------:R-:W-:Y:S01]  /*f600*/  IADD3 R13, R45.reuse, 0x28, RZ ;  /* 0x000000282d0d7810 */ /* 0x040fe20007ffe0ff */
[----:B---3--:R3:W-:Y:S01]  /*f610*/  @!P3 ST.E [R4.64], R15 ;  /* 0x0000000f0400b985 */ /* 0x0087e2000c101906 */
[C---:B------:R-:W-:Y:S02]  /*f620*/  IADD3 R12, R45.reuse, 0x30, RZ ;  /* 0x000000302d0c7810 */ /* 0x040fe40007ffe0ff */
[C---:B------:R-:W-:Y:S01]  /*f630*/  IADD3 R11, R45.reuse, 0x38, RZ ;  /* 0x000000382d0b7810 */ /* 0x040fe20007ffe0ff */
[----:B------:R4:W2:Y:S01]  /*f640*/  SHFL.IDX PT, R3, R24, RZ, 0x1c1f ;  /* 0x001c1fff18037589 */ /* 0x0008a200000e0000 */
[----:B------:R-:W-:-:S02]  /*f650*/  IADD3 R10, R45, 0x40, RZ ;  /* 0x000000402d0a7810 */ /* 0x000fc40007ffe0ff */
[C---:B------:R-:W-:Y:S02]  /*f660*/  IADD3 R7, R45.reuse, 0x58, RZ ;  /* 0x000000582d077810 */ /* 0x040fe40007ffe0ff */
[C---:B------:R-:W-:Y:S02]  /*f670*/  IADD3 R6, R45.reuse, 0x60, RZ ;  /* 0x000000602d067810 */ /* 0x040fe40007ffe0ff */
[C---:B------:R-:W-:Y:S02]  /*f680*/  IADD3 R0, R45.reuse, 0x78, RZ ;  /* 0x000000782d007810 */ /* 0x040fe40007ffe0ff */
[C---:B-1----:R-:W-:Y:S02]  /*f690*/  IADD3 R16, R45.reuse, 0x10, RZ ;  /* 0x000000102d107810 */ /* 0x042fe40007ffe0ff */
[C---:B------:R-:W-:Y:S02]  /*f6a0*/  IADD3 R9, R45.reuse, 0x48, RZ ;  /* 0x000000482d097810 */ /* 0x040fe40007ffe0ff */
[----:B------:R-:W-:-:S02]  /*f6b0*/  IADD3 R8, R45, 0x50, RZ ;  /* 0x000000502d087810 */ /* 0x000fc40007ffe0ff */
[----:B------:R-:W-:Y:S02]  /*f6c0*/  SHF.R.S32.HI R25, RZ, 0x1f, R17 ;  /* 0x0000001fff197819 */ /* 0x000fe40000011411 */
[C---:B---3--:R-:W-:Y:S02]  /*f6d0*/  IADD3 R15, R45.reuse, 0x18, RZ ;  /* 0x000000182d0f7810 */ /* 0x048fe40007ffe0ff */
[C---:B------:R-:W-:Y:S02]  /*f6e0*/  IADD3 R5, R45.reuse, 0x68, RZ ;  /* 0x000000682d057810 */ /* 0x040fe40007ffe0ff */
[----:B------:R-:W-:Y:S02]  /*f6f0*/  IADD3 R4, R45, 0x70, RZ ;  /* 0x000000702d047810 */ /* 0x000fe40007ffe0ff */
[----:B------:R-:W-:Y:S02]  /*f700*/  SHF.R.S32.HI R26, RZ, 0x1f, R16 ;  /* 0x0000001fff1a7819 */ /* 0x000fe40000011410 */
[----:B------:R-:W-:-:S02]  /*f710*/  SHF.R.S32.HI R29, RZ, 0x1f, R15 ;  /* 0x0000001fff1d7819 */ /* 0x000fc4000001140f */
[----:B------:R-:W-:Y:S02]  /*f720*/  SHF.R.S32.HI R28, RZ, 0x1f, R14 ;  /* 0x0000001fff1c7819 */ /* 0x000fe4000001140e */
[----:B------:R-:W-:Y:S02]  /*f730*/  SHF.R.S32.HI R30, RZ, 0x1f, R13 ;  /* 0x0000001fff1e7819 */ /* 0x000fe4000001140d */
[----:B------:R-:W-:Y:S02]  /*f740*/  SHF.R.S32.HI R31, RZ, 0x1f, R12 ;  /* 0x0000001fff1f7819 */ /* 0x000fe4000001140c */
[----:B------:R-:W-:Y:S02]  /*f750*/  SHF.R.S32.HI R32, RZ, 0x1f, R11 ;  /* 0x0000001fff207819 */ /* 0x000fe4000001140b */
[----:B------:R-:W-:Y:S02]  /*f760*/  SHF.R.S32.HI R33, RZ, 0x1f, R10 ;  /* 0x0000001fff217819 */ /* 0x000fe4000001140a */
[----:B------:R-:W-:-:S02]  /*f770*/  SHF.R.S32.HI R34, RZ, 0x1f, R9 ;  /* 0x0000001fff227819 */ /* 0x000fc40000011409 */
[----:B------:R-:W-:Y:S02]  /*f780*/  SHF.R.S32.HI R36, RZ, 0x1f, R8 ;  /* 0x0000001fff247819 */ /* 0x000fe40000011408 */
[----:B------:R-:W-:Y:S02]  /*f790*/  SHF.R.S32.HI R35, RZ, 0x1f, R7 ;  /* 0x0000001fff237819 */ /* 0x000fe40000011407 */
[----:B------:R-:W-:Y:S02]  /*f7a0*/  SHF.R.S32.HI R37, RZ, 0x1f, R6 ;  /* 0x0000001fff257819 */ /* 0x000fe40000011406 */
[----:B------:R-:W-:Y:S02]  /*f7b0*/  SHF.R.S32.HI R38, RZ, 0x1f, R5 ;  /* 0x0000001fff267819 */ /* 0x000fe40000011405 */
[----:B------:R-:W-:Y:S02]  /*f7c0*/  SHF.R.S32.HI R39, RZ, 0x1f, R4 ;  /* 0x0000001fff277819 */ /* 0x000fe40000011404 */
[----:B------:R-:W-:Y:S01]  /*f7d0*/  SHF.R.S32.HI R40, RZ, 0x1f, R0 ;  /* 0x0000001fff287819 */ /* 0x000fe20000011400 */
[----:B------:R-:W-:Y:S05]  /*f7e0*/  @P1 BRA `(.L_x_82) ;  /* 0x000003f000001947 */ /* 0x000fea0003800000 */
[----:B--2-4-:R-:W-:Y:S02]  /*f7f0*/  ISETP.GE.AND P5, PT, R45, c[0x0][0x3c8], PT ;  /* 0x0000f2002d007a0c */ /* 0x014fe40003fa6270 */
[----:B------:R-:W-:-:S02]  /*f800*/  ISETP.GE.AND P1, PT, R17, c[0x0][0x3c8], PT ;  /* 0x0000f20011007a0c */ /* 0x000fc40003f26270 */
[----:B------:R-:W-:Y:S02]  /*f810*/  ISETP.GE.AND P4, PT, R16, c[0x0][0x3c8], PT ;  /* 0x0000f20010007a0c */ /* 0x000fe40003f86270 */
[----:B------:R-:W-:-:S07]  /*f820*/  ISETP.GE.AND P2, PT, R15, c[0x0][0x3c8], PT ;  /* 0x0000f2000f007a0c */ /* 0x000fce0003f46270 */
[----:B------:R-:W-:Y:S02]  /*f830*/  @!P5 IMAD.WIDE R20, R45, 0x4, R2 ;  /* 0x000000042d14d825 */ /* 0x000fe400078e0202 */
[----:B------:R-:W-:-:S03]  /*f840*/  @!P1 LEA R18, P3, R17, R2, 0x2 ;  /* 0x0000000211129211 */ /* 0x000fc600078610ff */
[----:B------:R1:W-:Y:S01]  /*f850*/  @!P5 ST.E.64 [R20.64], R72 ;  /* 0x000000481400d985 */ /* 0x0003e2000c101b06 */
[----:B------:R-:W-:Y:S02]  /*f860*/  @!P1 LEA.HI.X R19, R17, R3, R25, 0x2, P3 ;  /* 0x0000000311139211 */ /* 0x000fe400018f1419 */
[----:B------:R-:W-:-:S03]  /*f870*/  ISETP.GE.AND P5, PT, R14, c[0x0][0x3c8], PT ;  /* 0x0000f2000e007a0c */ /* 0x000fc60003fa6270 */
[----:B------:R2:W-:Y:S01]  /*f880*/  @!P1 ST.E.64 [R18.64], R76 ;  /* 0x0000004c12009985 */ /* 0x0005e2000c101b06 */
[----:B------:R-:W-:Y:S02]  /*f890*/  ISETP.GE.AND P1, PT, R13, c[0x0][0x3c8], PT ;  /* 0x0000f2000d007a0c */ /* 0x000fe40003f26270 */
[----:B-1----:R-:W-:-:S04]  /*f8a0*/  @!P4 LEA R20, P3, R16, R2, 0x2 ;  /* 0x000000021014c211 */ /* 0x002fc800078610ff */
[----:B------:R-:W-:Y:S02]  /*f8b0*/  @!P4 LEA.HI.X R21, R16, R3, R26, 0x2, P3 ;  /* 0x000000031015c211 */ /* 0x000fe400018f141a */
[----:B--2---:R-:W-:-:S03]  /*f8c0*/  @!P2 LEA R18, P3, R15, R2, 0x2 ;  /* 0x000000020f12a211 */ /* 0x004fc600078610ff */
        /* <DEDUP_REMOVED lines=28> */
[----:B-1----:R-:W-:-:S04]  /*fa90*/  @!P3 LEA R20, P4, R8, R2, 0x2 ;  /* 0x000000020814b211 */ /* 0x002fc800078810ff */
[-C--:B------:R-:W-:Y:S02]  /*faa0*/  @!P3 LEA.HI.X R21, R8, R3.reuse, R36, 0x2, P4 ;  /* 0x000000030815b211 */ /* 0x080fe400020f1424 */
[-C--:B--2---:R-:W-:Y:S02]  /*fab0*/  @!P2 LEA R18, P1, R7, R2.reuse, 0x2 ;  /* 0x000000020712a211 */ /* 0x084fe400078210ff */
[----:B------:R-:W-:Y:S01]  /*fac0*/  ISETP.GE.AND P4, PT, R5, c[0x0][0x3c8], PT ;  /* 0x0000f20005007a0c */ /* 0x000fe20003f86270 */
[----:B------:R1:W-:Y:S01]  /*fad0*/  @!P3 ST.E.64 [R20.64], R112 ;  /* 0x000000701400b985 */ /* 0x0003e2000c101b06 */
[----:B------:R-:W-:Y:S02]  /*fae0*/  @!P2 LEA.HI.X R19, R7, R3, R35, 0x2, P1 ;  /* 0x000000030713a211 */ /* 0x000fe400008f1423 */
[----:B------:R-:W-:Y:S02]  /*faf0*/  ISETP.GE.AND P3, PT, R4, c[0x0][0x3c8], PT ;  /* 0x0000f20004007a0c */ /* 0x000fe40003f66270 */
[----:B------:R-:W-:Y:S01]  /*fb00*/  @!P5 LEA R22, P1, R6, R2, 0x2 ;  /* 0x000000020616d211 */ /* 0x000fe200078210ff */
[----:B------:R2:W-:Y:S01]  /*fb10*/  @!P2 ST.E.64 [R18.64], R116 ;  /* 0x000000741200a985 */ /* 0x0005e2000c101b06 */
[----:B------:R-:W-:-:S02]  /*fb20*/  ISETP.GE.AND P2, PT, R0, c[0x0][0x3c8], PT ;  /* 0x0000f20000007a0c */ /* 0x000fc40003f46270 */
[----:B------:R-:W-:-:S05]  /*fb30*/  @!P5 LEA.HI.X R23, R6, R3, R37, 0x2, P1 ;  /* 0x000000030617d211 */ /* 0x000fca00008f1425 */
[----:B------:R3:W-:Y:S01]  /*fb40*/  @!P5 ST.E.64 [R22.64], R120 ;  /* 0x000000781600d985 */ /* 0x0007e2000c101b06 */
[----:B-1----:R-:W-:-:S04]  /*fb50*/  @!P4 LEA R20, P1, R5, R2, 0x2 ;  /* 0x000000020514c211 */ /* 0x002fc800078210ff */
[----:B------:R-:W-:Y:S02]  /*fb60*/  @!P4 LEA.HI.X R21, R5, R3, R38, 0x2, P1 ;  /* 0x000000030515c211 */ /* 0x000fe400008f1426 */
[----:B--2---:R-:W-:-:S03]  /*fb70*/  @!P3 LEA R18, P1, R4, R2, 0x2 ;  /* 0x000000020412b211 */ /* 0x004fc600078210ff */
[----:B------:R3:W-:Y:S01]  /*fb80*/  @!P4 ST.E.64 [R20.64], R124 ;  /* 0x0000007c1400c985 */ /* 0x0007e2000c101b06 */
[----:B------:R-:W-:Y:S02]  /*fb90*/  @!P3 LEA.HI.X R19, R4, R3, R39, 0x2, P1 ;  /* 0x000000030413b211 */ /* 0x000fe400008f1427 */
[----:B------:R-:W-:-:S03]  /*fba0*/  @!P2 LEA R2, P1, R0, R2, 0x2 ;  /* 0x000000020002a211 */ /* 0x000fc600078210ff */
[----:B------:R3:W-:Y:S01]  /*fbb0*/  @!P3 ST.E.64 [R18.64], R128 ;  /* 0x000000801200b985 */ /* 0x0007e2000c101b06 */
[----:B------:R-:W-:-:S05]  /*fbc0*/  @!P2 LEA.HI.X R3, R0, R3, R40, 0x2, P1 ;  /* 0x000000030003a211 */ /* 0x000fca00008f1428 */
[----:B------:R3:W-:Y:S04]  /*fbd0*/  @!P2 ST.E.64 [R2.64], R132 ;  /* 0x000000840200a985 */ /* 0x0007e8000c101b06 */
.L_x_82:
[----:B--2-4-:R-:W-:Y:S05]  /*fbe0*/  BSYNC B0 ;  /* 0x0000000000007941 */ /* 0x014fea0003800000 */
.L_x_81:
[----:B---3--:R1:W2:Y:S04]  /*fbf0*/  SHFL.IDX PT, R3, R24, 0x1, 0x1c1f ;  /* 0x003c1f0018037f89 */ /* 0x0082a800000e0000 */
[----:B------:R1:W3:Y:S01]  /*fc00*/  SHFL.IDX PT, R2, R27, 0x1, 0x1c1f ;  /* 0x003c1f001b027f89 */ /* 0x0002e200000e0000 */
[----:B------:R-:W-:Y:S05]  /*fc10*/  @P0 BRA `(.L_x_83) ;  /* 0x000006d000000947 */ /* 0x000fea0003800000 */
[----:B------:R-:W-:Y:S02]  /*fc20*/  ISETP.GE.AND P2, PT, R17, c[0x0][0x3c8], PT ;  /* 0x0000f20011007a0c */ /* 0x000fe40003f46270 */
[----:B------:R-:W-:Y:S02]  /*fc30*/  ISETP.GE.AND P3, PT, R45, c[0x0][0x3c8], PT ;  /* 0x0000f2002d007a0c */ /* 0x000fe40003f66270 */
[----:B------:R-:W-:Y:S02]  /*fc40*/  ISETP.GE.AND P1, PT, R16, c[0x0][0x3c8], PT ;  /* 0x0000f20010007a0c */ /* 0x000fe40003f26270 */
[----:B------:R-:W-:-:S02]  /*fc50*/  ISETP.GE.AND P0, PT, R15, c[0x0][0x3c8], PT ;  /* 0x0000f2000f007a0c */ /* 0x000fc40003f06270 */
[----:B------:R-:W-:-:S05]  /*fc60*/  ISETP.GE.AND P4, PT, R14, c[0x0][0x3c8], PT ;  /* 0x0000f2000e007a0c */ /* 0x000fca0003f86270 */
[----:B---3--:R-:W-:Y:S02]  /*fc70*/  @!P2 LEA R20, P5, R17, R2, 0x2 ;  /* 0x000000021114a211 */ /* 0x008fe400078a10ff */
[----:B--2---:R-:W-:Y:S02]  /*fc80*/  @!P3 IMAD.WIDE R18, R45, 0x4, R2 ;  /* 0x000000042d12b825 */ /* 0x004fe400078e0202 */
[----:B------:R-:W-:-:S03]  /*fc90*/  @!P2 LEA.HI.X R21, R17, R3, R25, 0x2, P5 ;  /* 0x000000031115a211 */ /* 0x000fc600028f1419 */
[----:B------:R2:W-:Y:S01]  /*fca0*/  @!P3 ST.E.64 [R18.64], R74 ;  /* 0x0000004a1200b985 */ /* 0x0005e2000c101b06 */
[----:B------:R-:W-:-:S03]  /*fcb0*/  ISETP.GE.AND P3, PT, R13, c[0x0][0x3c8], PT ;  /* 0x0000f2000d007a0c */ /* 0x000fc60003f66270 */
[----:B------:R3:W-:Y:S01]  /*fcc0*/  @!P2 ST.E.64 [R20.64], R78 ;  /* 0x0000004e1400a985 */ /* 0x0007e2000c101b06 */
[CC--:B--2---:R-:W-:Y:S02]  /*fcd0*/  @!P1 LEA R18, P5, R16.reuse, R2.reuse, 0x2 ;  /* 0x0000000210129211 */ /* 0x0c4fe400078a10ff */
[CC--:B---3--:R-:W-:Y:S02]  /*fce0*/  @!P0 LEA R20, P2, R15.reuse, R2.reuse, 0x2 ;  /* 0x000000020f148211 */ /* 0x0c8fe400078410ff */
[-C--:B------:R-:W-:Y:S02]  /*fcf0*/  @!P1 LEA.HI.X R19, R16, R3.reuse, R26, 0x2, P5 ;  /* 0x0000000310139211 */ /* 0x080fe400028f141a */
[----:B------:R-:W-:Y:S02]  /*fd00*/  @!P0 LEA.HI.X R21, R15, R3, R29, 0x2, P2 ;  /* 0x000000030f158211 */ /* 0x000fe400010f141d */
[----:B------:R-:W-:Y:S01]  /*fd10*/  ISETP.GE.AND P2, PT, R12, c[0x0][0x3c8], PT ;  /* 0x0000f2000c007a0c */ /* 0x000fe20003f46270 */
[----:B------:R2:W-:Y:S01]  /*fd20*/  @!P1 ST.E.64 [R18.64], R82 ;  /* 0x0000005212009985 */ /* 0x0005e2000c101b06 */
[----:B------:R-:W-:-:S02]  /*fd30*/  @!P4 LEA R22, P5, R14, R2, 0x2 ;  /* 0x000000020e16c211 */ /* 0x000fc400078a10ff */
[----:B------:R-:W-:Y:S01]  /*fd40*/  ISETP.GE.AND P1, PT, R11, c[0x0][0x3c8], PT ;  /* 0x0000f2000b007a0c */ /* 0x000fe20003f26270 */
[----:B------:R-:W-:Y:S01]  /*fd50*/  @!P0 ST.E.64 [R20.64], R86 ;  /* 0x0000005614008985 */ /* 0x000fe2000c101b06 */
[----:B------:R-:W-:Y:S02]  /*fd60*/  @!P4 LEA.HI.X R23, R14, R3, R28, 0x2, P5 ;  /* 0x000000030e17c211 */ /* 0x000fe400028f141c */
[----:B------:R-:W-:-:S03]  /*fd70*/  ISETP.GE.AND P0, PT, R10, c[0x0][0x3c8], PT ;  /* 0x0000f2000a007a0c */ /* 0x000fc60003f06270 */
[----:B------:R-:W-:Y:S01]  /*fd80*/  @!P4 ST.E.64 [R22.64], R90 ;  /* 0x0000005a1600c985 */ /* 0x000fe2000c101b06 */
[----:B--2---:R-:W-:-:S04]  /*fd90*/  @!P3 LEA R18, P5, R13, R2, 0x2 ;  /* 0x000000020d12b211 */ /* 0x004fc800078a10ff */
[----:B------:R-:W-:Y:S02]  /*fda0*/  @!P3 LEA.HI.X R19, R13, R3, R30, 0x2, P5 ;  /* 0x000000030d13b211 */ /* 0x000fe400028f141e */
[----:B------:R-:W-:-:S03]  /*fdb0*/  @!P2 LEA R16, P5, R12, R2, 0x2 ;  /* 0x000000020c10a211 */ /* 0x000fc600078a10ff */
[----:B------:R-:W-:Y:S01]  /*fdc0*/  @!P3 ST.E.64 [R18.64], R94 ;  /* 0x0000005e1200b985 */ /* 0x000fe2000c101b06 */
[-C--:B------:R-:W-:Y:S02]  /*fdd0*/  @!P2 LEA.HI.X R17, R12, R3.reuse, R31, 0x2, P5 ;  /* 0x000000030c11a211 */ /* 0x080fe400028f141f */
[CC--:B------:R-:W-:Y:S02]  /*fde0*/  @!P1 LEA R14, P5, R11.reuse, R2.reuse, 0x2 ;  /* 0x000000020b0e9211 */ /* 0x0c0fe400078a10ff */
[C---:B------:R-:W-:Y:S01]  /*fdf0*/  @!P0 LEA R12, P4, R10.reuse, R2, 0x2 ;  /* 0x000000020a0c8211 */ /* 0x040fe200078810ff */
[----:B------:R-:W-:Y:S01]  /*fe00*/  @!P2 ST.E.64 [R16.64], R98 ;  /* 0x000000621000a985 */ /* 0x000fe2000c101b06 */
[-C--:B------:R-:W-:Y:S02]  /*fe10*/  @!P1 LEA.HI.X R15, R11, R3.reuse, R32, 0x2, P5 ;  /* 0x000000030b0f9211 */ /* 0x080fe400028f1420 */
[----:B------:R-:W-:Y:S02]  /*fe20*/  ISETP.GE.AND P5, PT, R9, c[0x0][0x3c8], PT ;  /* 0x0000f20009007a0c */ /* 0x000fe40003fa6270 */
[----:B------:R-:W-:Y:S01]  /*fe30*/  @!P0 LEA.HI.X R13, R10, R3, R33, 0x2, P4 ;  /* 0x000000030a0d8211 */ /* 0x000fe200020f1421 */
[----:B------:R2:W-:Y:S01]  /*fe40*/  @!P1 ST.E.64 [R14.64], R102 ;  /* 0x000000660e009985 */ /* 0x0005e2000c101b06 */
[----:B------:R-:W-:-:S02]  /*fe50*/  ISETP.GE.AND P4, PT, R8, c[0x0][0x3c8], PT ;  /* 0x0000f20008007a0c */ /* 0x000fc40003f86270 */
[----:B------:R-:W-:Y:S01]  /*fe60*/  ISETP.GE.AND P3, PT, R7, c[0x0][0x3c8], PT ;  /* 0x0000f20007007a0c */ /* 0x000fe20003f66270 */
[----:B------:R3:W-:Y:S01]  /*fe70*/  @!P0 ST.E.64 [R12.64], R106 ;  /* 0x0000006a0c008985 */ /* 0x0007e2000c101b06 */
[----:B------:R-:W-:-:S05]  /*fe80*/  ISETP.GE.AND P2, PT, R6, c[0x0][0x3c8], PT ;  /* 0x0000f20006007a0c */ /* 0x000fca0003f46270 */
[----:B------:R-:W-:-:S04]  /*fe90*/  @!P5 LEA R10, P1, R9, R2, 0x2 ;  /* 0x00000002090ad211 */ /* 0x000fc800078210ff */
[----:B------:R-:W-:Y:S02]  /*fea0*/  @!P5 LEA.HI.X R11, R9, R3, R34, 0x2, P1 ;  /* 0x00000003090bd211 */ /* 0x000fe400008f1422 */
[----:B------:R-:W-:-:S03]  /*feb0*/  ISETP.GE.AND P1, PT, R5, c[0x0][0x3c8], PT ;  /* 0x0000f20005007a0c */ /* 0x000fc60003f26270 */
[----:B------:R4:W-:Y:S01]  /*fec0*/  @!P5 ST.E.64 [R10.64], R110 ;  /* 0x0000006e0a00d985 */ /* 0x0009e2000c101b06 */
[CC--:B--2---:R-:W-:Y:S02]  /*fed0*/  @!P4 LEA R14, P0, R8.reuse, R2.reuse, 0x2 ;  /* 0x00000002080ec211 */ /* 0x0c4fe400078010ff */
[CC--:B---3--:R-:W-:Y:S02]  /*fee0*/  @!P3 LEA R12, P5, R7.reuse, R2.reuse, 0x2 ;  /* 0x00000002070cb211 */ /* 0x0c8fe400078a10ff */
[-C--:B------:R-:W-:Y:S02]  /*fef0*/  @!P4 LEA.HI.X R15, R8, R3.reuse, R36, 0x2, P0 ;  /* 0x00000003080fc211 */ /* 0x080fe400000f1424 */
[----:B------:R-:W-:Y:S02]  /*ff00*/  ISETP.GE.AND P0, PT, R4, c[0x0][0x3c8], PT ;  /* 0x0000f20004007a0c */ /* 0x000fe40003f06270 */
[----:B------:R-:W-:Y:S01]  /*ff10*/  @!P3 LEA.HI.X R13, R7, R3, R35, 0x2, P5 ;  /* 0x00000003070db211 */ /* 0x000fe200028f1423 */
[----:B------:R2:W-:Y:S04]  /*ff20*/  @!P4 ST.E.64 [R14.64], R114 ;  /* 0x000000720e00c985 */ /* 0x0005e8000c101b06 */
[----:B------:R2:W-:Y:S01]  /*ff30*/  @!P3 ST.E.64 [R12.64], R118 ;  /* 0x000000760c00b985 */ /* 0x0005e2000c101b06 */
[----:B----4-:R-:W-:-:S04]  /*ff40*/  @!P2 LEA R10, P5, R6, R2, 0x2 ;  /* 0x00000002060aa211 */ /* 0x010fc800078a10ff */
[----:B------:R-:W-:Y:S02]  /*ff50*/  @!P2 LEA.HI.X R11, R6, R3, R37, 0x2, P5 ;  /* 0x00000003060ba211 */ /* 0x000fe400028f1425 */
[----:B------:R-:W-:-:S03]  /*ff60*/  @!P1 LEA R8, P5, R5, R2, 0x2 ;  /* 0x0000000205089211 */ /* 0x000fc600078a10ff */
[----:B------:R2:W-:Y:S01]  /*ff70*/  @!P2 ST.E.64 [R10.64], R122 ;  /* 0x0000007a0a00a985 */ /* 0x0005e2000c101b06 */
[----:B------:R-:W-:Y:S02]  /*ff80*/  @!P1 LEA.HI.X R9, R5, R3, R38, 0x2, P5 ;  /* 0x0000000305099211 */ /* 0x000fe400028f1426 */
[----:B------:R-:W-:-:S03]  /*ff90*/  @!P0 LEA R6, P5, R4, R2, 0x2 ;  /* 0x0000000204068211 */ /* 0x000fc600078a10ff */
[----:B------:R2:W-:Y:S01]  /*ffa0*/  @!P1 ST.E.64 [R8.64], R126 ;  /* 0x0000007e08009985 */ /* 0x0005e2000c101b06 */
[----:B------:R-:W-:-:S05]  /*ffb0*/  @!P0 LEA.HI.X R7, R4, R3, R39, 0x2, P5 ;  /* 0x0000000304078211 */ /* 0x000fca00028f1427 */
[----:B------:R2:W-:Y:S01]  /*ffc0*/  @!P0 ST.E.64 [R6.64], R130 ;  /* 0x0000008206008985 */ /* 0x0005e2000c101b06 */
[----:B------:R-:W-:-:S13]  /*ffd0*/  ISETP.GE.AND P0, PT, R0, c[0x0][0x3c8], PT ;  /* 0x0000f20000007a0c */ /* 0x000fda0003f06270 */
[----:B------:R-:W-:Y:S05]  /*ffe0*/  @P0 BRA `(.L_x_83) ;  /* 0x0000030000000947 */ /* 0x000fea0003800000 */
[----:B------:R-:W-:-:S04]  /*fff0*/  LEA R2, P0, R0, R2, 0x2 ;  /* 0x0000000200027211 */ /* 0x000fc800078010ff */
[----:B------:R-:W-:-:S05]  /*10000*/  LEA.HI.X R3, R0, R3, R40, 0x2, P0 ;  /* 0x0000000300037211 */ /* 0x000fca00000f1428 */
[----:B------:R3:W-:Y:S01]  /*10010*/  ST.E.64 [R2.64], R134 ;  /* 0x0000008602007985 */ /* 0x0007e2000c101b06 */
[----:B------:R-:W-:Y:S05]  /*10020*/  BRA `(.L_x_83) ;  /* 0x000002c000007947 */ /* 0x000fea0003800000 */
.L_x_79:
[----:B------:R-:W2:Y:S02]  /*10030*/  S2R R4, SR_TID.X ;  /* 0x0000000000047919 */ /* 0x000ea40000002100 */
[----:B--2---:R-:W-:-:S13]  /*10040*/  ISETP.GT.AND P0, PT, R4, 0x7f, PT ;  /* 0x0000007f0400780c */ /* 0x004fda0003f04270 */
[----:B------:R-:W-:Y:S05]  /*10050*/  @P0 BRA `(.L_x_83) ;  /* 0x0000029000000947 */ /* 0x000fea0003800000 */
[----:B------:R-:W2:Y:S01]  /*10060*/  LDL.LU R3, [R1+0x48] ;  /* 0x0000480001037983 */ /* 0x000ea20000300800 */
[----:B------:R-:W-:-:S05]  /*10070*/  MOV R2, c[0x0][0x4e8] ;  /* 0x00013a0000027a02 */ /* 0x000fca0000000f00 */
[----:B------:R-:W-:Y:S01]  /*10080*/  IMAD R0, R2, c[0x0][0x388], RZ ;  /* 0x0000e20002007a24 */ /* 0x000fe200078e02ff */
[----:B--2---:R-:W-:-:S04]  /*10090*/  IADD3 R4, R3, R4, RZ ;  /* 0x0000000403047210 */ /* 0x004fc80007ffe0ff */
[----:B------:R-:W-:-:S13]  /*100a0*/  ISETP.GE.AND P0, PT, R4, R0, PT ;  /* 0x000000000400720c */ /* 0x000fda0003f06270 */
[----:B------:R-:W-:Y:S05]  /*100b0*/  @P0 BRA `(.L_x_83) ;  /* 0x0000023000000947 */ /* 0x000fea0003800000 */
[----:B------:R-:W2:Y:S04]  /*100c0*/  LDL.LU R3, [R1+0x34] ;  /* 0x0000340001037983 */ /* 0x000ea80000300800 */
[----:B------:R-:W3:Y:S04]  /*100d0*/  LDL.LU R9, [R1+0x38] ;  /* 0x0000380001097983 */ /* 0x000ee80000300800 */
[----:B------:R-:W4:Y:S01]  /*100e0*/  LDL.LU R8, [R1+0x3c] ;  /* 0x00003c0001087983 */ /* 0x000f220000300800 */
[----:B------:R-:W-:-:S13]  /*100f0*/  ISETP.NE.AND P0, PT, R2, 0x1, PT ;  /* 0x000000010200780c */ /* 0x000fda0003f05270 */
[----:B------:R-:W-:Y:S01]  /*10100*/  @P0 IMAD.HI.U32 R7, R4, c[0x0][0x4ec], RZ ;  /* 0x00013b0004070a27 */ /* 0x000fe200078e00ff */
[----:B--2---:R-:W-:Y:S02]  /*10110*/  SHF.R.S32.HI R0, RZ, 0x1f, R3 ;  /* 0x0000001fff007819 */ /* 0x004fe40000011403 */
[----:B---3--:R-:W-:-:S03]  /*10120*/  SHF.R.S32.HI R6, RZ, 0x1f, R9 ;  /* 0x0000001fff067819 */ /* 0x008fc60000011409 */
[----:B------:R-:W-:-:S04]  /*10130*/  IMAD R0, R0, c[0x0][0x4d0], RZ ;  /* 0x0001340000007a24 */ /* 0x000fc800078e02ff */
[C---:B------:R-:W-:Y:S01]  /*10140*/  IMAD R5, R3.reuse, c[0x0][0x4d4], R0 ;  /* 0x0001350003057a24 */ /* 0x040fe200078e0200 */
[----:B------:R-:W-:Y:S01]  /*10150*/  MOV R0, R4 ;  /* 0x0000000400007202 */ /* 0x000fe20000000f00 */
[----:B------:R-:W-:Y:S01]  /*10160*/  IMAD.WIDE.U32 R2, R3, c[0x0][0x4d0], RZ ;  /* 0x0001340003027a25 */ /* 0x000fe200078e00ff */
[----:B------:R-:W-:-:S03]  /*10170*/  @P0 SHF.R.U32.HI R0, RZ, c[0x0][0x4f0], R7 ;  /* 0x00013c00ff000a19 */ /* 0x000fc60000011607 */
[----:B------:R-:W-:Y:S01]  /*10180*/  IMAD R6, R6, c[0x0][0x4d8], RZ ;  /* 0x0001360006067a24 */ /* 0x000fe200078e02ff */
[----:B------:R-:W-:Y:S02]  /*10190*/  IADD3 R3, R3, R5, RZ ;  /* 0x0000000503037210 */ /* 0x000fe40007ffe0ff */
[----:B----4-:R-:W-:Y:S01]  /*101a0*/  SHF.R.S32.HI R5, RZ, 0x1f, R8 ;  /* 0x0000001fff057819 */ /* 0x010fe20000011408 */
[C---:B------:R-:W-:Y:S01]  /*101b0*/  IMAD R7, R9.reuse, c[0x0][0x4dc], R6 ;  /* 0x0001370009077a24 */ /* 0x040fe200078e0206 */
[----:B------:R-:W-:Y:S01]  /*101c0*/  IADD3 R6, -R0, RZ, RZ ;  /* 0x000000ff00067210 */ /* 0x000fe20007ffe1ff */
[----:B------:R-:W-:-:S04]  /*101d0*/  IMAD.WIDE.U32 R2, R9, c[0x0][0x4d8], R2 ;  /* 0x0001360009027a25 */ /* 0x000fc800078e0002 */
[----:B------:R-:W-:Y:S01]  /*101e0*/  IMAD R5, R5, c[0x0][0x4e0], RZ ;  /* 0x0001380005057a24 */ /* 0x000fe200078e02ff */
[----:B------:R-:W-:Y:S01]  /*101f0*/  IADD3 R3, R3, R7, RZ ;  /* 0x0000000703037210 */ /* 0x000fe20007ffe0ff */
[----:B------:R-:W-:Y:S01]  /*10200*/  IMAD R4, R6, c[0x0][0x4e8], R4 ;  /* 0x00013a0006047a24 */ /* 0x000fe200078e0204 */
[----:B------:R-:W-:Y:S01]  /*10210*/  SHF.R.S32.HI R7, RZ, 0x1f, R0 ;  /* 0x0000001fff077819 */ /* 0x000fe20000011400 */
[C---:B------:R-:W-:Y:S02]  /*10220*/  IMAD R6, R8.reuse, c[0x0][0x4e4], R5 ;  /* 0x0001390008067a24 */ /* 0x040fe400078e0205 */
[----:B------:R-:W-:Y:S01]  /*10230*/  IMAD.WIDE.U32 R2, R8, c[0x0][0x4e0], R2 ;  /* 0x0001380008027a25 */ /* 0x000fe200078e0002 */
[----:B------:R-:W-:-:S04]  /*10240*/  SHF.R.S32.HI R5, RZ, 0x1f, R4 ;  /* 0x0000001fff057819 */ /* 0x000fc80000011404 */
[----:B------:R-:W-:Y:S01]  /*10250*/  IADD3 R2, P0, R0, R2, RZ ;  /* 0x0000000200027210 */ /* 0x000fe20007f1e0ff */
[----:B------:R-:W-:-:S03]  /*10260*/  IMAD R0, R5, c[0x0][0x4c8], RZ ;  /* 0x0001320005007a24 */ /* 0x000fc600078e02ff */
[----:B------:R-:W-:Y:S01]  /*10270*/  IADD3.X R3, R7, R3, R6, P0, !PT ;  /* 0x0000000307037210 */ /* 0x000fe200007fe406 */
[----:B------:R-:W-:-:S04]  /*10280*/  IMAD R0, R4, c[0x0][0x4cc], R0 ;  /* 0x0001330004007a24 */ /* 0x000fc800078e0200 */
[----:B------:R-:W-:-:S05]  /*10290*/  IMAD.WIDE.U32 R2, R4, c[0x0][0x4c8], R2 ;  /* 0x0001320004027a25 */ /* 0x000fca00078e0002 */
[----:B------:R-:W-:Y:S02]  /*102a0*/  IADD3 R0, R3, R0, RZ ;  /* 0x0000000003007210 */ /* 0x000fe40007ffe0ff */
[----:B------:R-:W-:-:S04]  /*102b0*/  LEA R4, P0, R2, c[0x0][0x4a8], 0x2 ;  /* 0x00012a0002047a11 */ /* 0x000fc800078010ff */
[----:B------:R-:W-:Y:S02]  /*102c0*/  LEA.HI.X R5, R2, c[0x0][0x4ac], R0, 0x2, P0 ;  /* 0x00012b0002057a11 */ /* 0x000fe400000f1400 */
[----:B------:R-:W-:-:S05]  /*102d0*/  MOV R0, 0xff800000 ;  /* 0xff80000000007802 */ /* 0x000fca0000000f00 */
[----:B------:R2:W-:Y:S02]  /*102e0*/  STG.E [R4.64], R0 ;  /* 0x0000000004007986 */ /* 0x0005e4000c101906 */
.L_x_83:
[----:B------:R-:W-:Y:S05]  /*102f0*/  BSYNC B1 ;  /* 0x0000000000017941 */ /* 0x000fea0003800000 */
.L_x_78:
[----:B--2---:R-:W2:Y:S02]  /*10300*/  LDL R0, [R1+0x58] ;  /* 0x0000580001007983 */ /* 0x004ea40000100800 */
[----:B--2---:R-:W-:-:S13]  /*10310*/  ISETP.NE.AND P0, PT, R0, RZ, PT ;  /* 0x000000ff0000720c */ /* 0x004fda0003f05270 */
[----:B------:R-:W-:Y:S01]  /*10320*/  @P0 WARPSYNC 0xffffffff ;  /* 0xffffffff00000948 */ /* 0x000fe20003800000 */
[----:B------:R-:W-:Y:S06]  /*10330*/  @P0 BAR.SYNC.DEFER_BLOCKING 0x5, 0x100 ;  /* 0x0144000000000b1d */ /* 0x000fec0000010000 */
[----:B------:R-:W2:Y:S04]  /*10340*/  @P0 LDS R0, [0x10100] ;  /* 0x01010000ff000984 */ /* 0x000ea80000000800 */
[----:B--2---:R2:W-:Y:S04]  /*10350*/  @P0 STL [R1+0x4c], R0 ;  /* 0x00004c0001000387 */ /* 0x0045e80000100800 */
[----:B------:R-:W-:Y:S06]  /*10360*/  @P0 BAR.ARV 0x4, 0x100 ;  /* 0x0104000000000b1d */ /* 0x000fec0000002000 */
[----:B------:R-:W-:Y:S05]  /*10370*/  @P0 BRA `(.L_x_84) ;  /* 0x0000007000000947 */ /* 0x000fea0003800000 */
[----:B------:R-:W-:Y:S05]  /*10380*/  BRA.DIV ~URZ, `(.L_x_85) ;  /* 0x000002227f007947 */ /* 0x000fea000b800000 */
[----:B--2---:R2:W4:Y:S02]  /*10390*/  SHFL.IDX PT, R0, R41, RZ, 0x1f ;  /* 0x00001fff29007589 */ /* 0x00452400000e0000 */
.L_x_90:
[----:B------:R-:W-:Y:S01]  /*103a0*/  WARPSYNC 0xffffffff ;  /* 0xffffffff00007948 */ /* 0x000fe20003800000 */
[----:B------:R-:W-:Y:S06]  /*103b0*/  BAR.SYNC.DEFER_BLOCKING 0x4, 0x100 ;  /* 0x0104000000007b1d */ /* 0x000fec0000010000 */
[----:B----4-:R4:W-:Y:S04]  /*103c0*/  STL [R1+0x4c], R0 ;  /* 0x00004c0001007387 */ /* 0x0109e80000100800 */
[----:B------:R4:W-:Y:S04]  /*103d0*/  @!P6 STS [0x10100], R41 ;  /* 0x01010029ff00e388 */ /* 0x0009e80000000800 */
[----:B------:R-:W-:Y:S06]  /*103e0*/  BAR.ARV 0x5, 0x100 ;  /* 0x0144000000007b1d */ /* 0x000fec0000002000 */
.L_x_84:
[----:B--2-4-:R-:W2:Y:S02]  /*103f0*/  LDL R0, [R1+0x4c] ;  /* 0x00004c0001007983 */ /* 0x014ea40000100800 */
[----:B--2---:R-:W-:-:S13]  /*10400*/  ISETP.GE.AND P0, PT, R0, c[0x0][0x538], PT ;  /* 0x00014e0000007a0c */ /* 0x004fda0003f06270 */
[----:B-1-3--:R-:W-:Y:S01]  /*10410*/  @P0 CALL.REL.NOINC `(.L_x_86) ;  /* 0x0000001000000944 */ /* 0x00afe20003c00000 */
[----:B------:R-:W-:Y:S05]  /*10420*/  BRA `(.L_x_87) ;  /* 0xffff03a000007947 */ /* 0x000fea000383ffff */
.L_x_86:
[----:B------:R-:W-:Y:S05]  /*10430*/  EXIT ;  /* 0x000000000000794d */ /* 0x000fea0003800000 */
.L_x_74:
[----:B-1----:R1:W5:Y:S01]  /*10440*/  LDL R2, [R1+0xc] ;  /* 0x00000c0001027983 */ /* 0x0023620000100800 */
[----:B------:R-:W-:Y:S02]  /*10450*/  MOV R5, 0x2 ;  /* 0x0000000200057802 */ /* 0x000fe40000000f00 */
[----:B------:R-:W-:Y:S02]  /*10460*/  MOV R4, 0x10480 ;  /* 0x0001048000047802 */ /* 0x000fe40000000f00 */
[----:B-1---5:R-:W-:Y:S05]  /*10470*/  CALL.REL.NOINC `($__internal_0_$__cuda_sm70_shflsync_bfly_p) ;  /* 0x0000017000007944 */ /* 0x022fea0003c00000 */
[----:B------:R-:W-:Y:S01]  /*10480*/  MOV R0, R2 ;  /* 0x0000000200007202 */ /* 0x000fe20000000f00 */
[----:B------:R-:W-:Y:S05]  /*10490*/  BRA `(.L_x_88) ;  /* 0xffffe38000007947 */ /* 0x000fea000383ffff */
.L_x_75:
[----:B------:R-:W-:Y:S01]  /*104a0*/  IMAD.MOV.U32 R2, RZ, RZ, R0 ;  /* 0x000000ffff027224 */ /* 0x000fe200078e0000 */
[----:B------:R-:W-:Y:S02]  /*104b0*/  MOV R5, 0x1 ;  /* 0x0000000100057802 */ /* 0x000fe40000000f00 */
[----:B------:R-:W-:Y:S02]  /*104c0*/  MOV R4, 0x104e0 ;  /* 0x000104e000047802 */ /* 0x000fe40000000f00 */
[----:B------:R-:W-:Y:S05]  /*104d0*/  CALL.REL.NOINC `($__internal_0_$__cuda_sm70_shflsync_bfly_p) ;  /* 0x0000011000007944 */ /* 0x000fea0003c00000 */
[----:B------:R-:W-:Y:S02]  /*104e0*/  FADD.FTZ R0, R0, R2 ;  /* 0x0000000200007221 */ /* 0x000fe40000010000 */
[----:B------:R1:W5:Y:S01]  /*104f0*/  LDL R2, [R1+0x10] ;  /* 0x0000100001027983 */ /* 0x0003620000100800 */
[----:B------:R-:W-:-:S02]  /*10500*/  MOV R5, 0x2 ;  /* 0x0000000200057802 */ /* 0x000fc40000000f00 */
[----:B------:R-:W-:Y:S02]  /*10510*/  MOV R4, 0x10530 ;  /* 0x0001053000047802 */ /* 0x000fe40000000f00 */
[----:B-1---5:R-:W-:Y:S05]  /*10520*/  CALL.REL.NOINC `($__internal_0_$__cuda_sm70_shflsync_bfly_p) ;  /* 0x000000c000007944 */ /* 0x022fea0003c00000 */
[----:B------:R-:W2:Y:S01]  /*10530*/  LDL.LU R3, [R1+0x10] ;  /* 0x0000100001037983 */ /* 0x000ea20000300800 */
[----:B------:R-:W-:Y:S02]  /*10540*/  MOV R5, 0x1 ;  /* 0x0000000100057802 */ /* 0x000fe40000000f00 */
[----:B------:R-:W-:Y:S01]  /*10550*/  MOV R4, 0x10590 ;  /* 0x0001059000047802 */ /* 0x000fe20000000f00 */
[----:B--2---:R-:W-:-:S05]  /*10560*/  FADD.FTZ R3, R3, R2 ;  /* 0x0000000203037221 */ /* 0x004fca0000010000 */
[----:B------:R-:W-:Y:S02]  /*10570*/  MOV R2, R3 ;  /* 0x0000000300027202 */ /* 0x000fe40000000f00 */
[----:B------:R-:W-:Y:S05]  /*10580*/  CALL.REL.NOINC `($__internal_0_$__cuda_sm70_shflsync_bfly_p) ;  /* 0x0000006000007944 */ /* 0x000fea0003c00000 */
[----:B------:R-:W-:Y:S01]  /*10590*/  MOV R4, R2 ;  /* 0x0000000200047202 */ /* 0x000fe20000000f00 */
[----:B------:R-:W-:Y:S05]  /*105a0*/  BRA `(.L_x_89) ;  /* 0xffffe30000007947 */ /* 0x000fea000383ffff */
.L_x_85:
[----:B--2---:R-:W-:Y:S02]  /*105b0*/  MOV R0, R41 ;  /* 0x0000002900007202 */ /* 0x004fe40000000f00 */
[----:B---3--:R-:W-:Y:S02]  /*105c0*/  MOV R2, 0x105e0 ;  /* 0x000105e000027802 */ /* 0x008fe40000000f00 */
[----:B-1----:R-:W-:Y:S05]  /*105d0*/  CALL.REL.NOINC `($__internal_1_$__cuda_sm70_shflsync_idx_p) ;  /* 0x0000005000007944 */ /* 0x002fea0003c00000 */
[----:B-12---:R-:W-:Y:S05]  /*105e0*/  BRA `(.L_x_90) ;  /* 0xfffffdb000007947 */ /* 0x006fea000383ffff */
        .weak           $__internal_0_$__cuda_sm70_shflsync_bfly_p
        .type           $__internal_0_$__cuda_sm70_shflsync_bfly_p,@function
        .size           $__internal_0_$__cuda_sm70_shflsync_bfly_p,($__internal_1_$__cuda_sm70_shflsync_idx_p - $__internal_0_$__cuda_sm70_shflsync_bfly_p)
$__internal_0_$__cuda_sm70_shflsync_bfly_p:
[----:B------:R-:W-:Y:S04]  /*105f0*/  WARPSYNC R6 ;  /* 0x0000000600007348 */ /* 0x000fe80003800000 */
[----:B------:R1:W2:Y:S02]  /*10600*/  SHFL.BFLY PT, R2, R2, R5, R7 ;  /* 0x0c00000502027389 */ /* 0x0002a400000e0007 */
[----:B-1----:R-:W-:-:S04]  /*10610*/  MOV R5, 0x0 ;  /* 0x0000000000057802 */ /* 0x002fc80000000f00 */
[----:B--2---:R-:W-:Y:S05]  /*10620*/  RET.REL.NODEC R4 `(_ZN7cutlass13device_kernelIN5flash19enable_sm80_to_sm89INS1_16FlashAttnFwdSm80INS1_25CollectiveMainloopFwdSm80ILi8ELi1ELb1EN4cute5tupleIJNS5_1CILi128EEES8_S8_EEELi128ENS_6half_tEfNS_4arch4Sm80ELb1ELb0ELb1ELb0ELb0ELb0ELb1ELb1EEENS1_21CollectiveEpilogueFwdIS9_NS6_IJNS7_ILi1EEESF_SF_EEESA_SC_Li256ELb0ELb1ELb1ELb0EEENS1_30DynamicPersistentTileSchedulerILi256ELi256ELb1ELb1ELb0EEEEEEEEEvNT_6ParamsE) ;  /* 0xfffef9d004007950 */ /* 0x004fea0003c3ffff */
        .weak           $__internal_1_$__cuda_sm70_shflsync_idx_p
        .type           $__internal_1_$__cuda_sm70_shflsync_idx_p,@function
        .size           $__internal_1_$__cuda_sm70_shflsync_idx_p,(.L_x_2674 - $__internal_1_$__cuda_sm70_shflsync_idx_p)
$__internal_1_$__cuda_sm70_shflsync_idx_p:
[----:B------:R-:W-:Y:S01]  /*10630*/  MOV R3, 0x0 ;  /* 0x0000000000037802 */ /* 0x000fe20000000f00 */
[----:B------:R-:W-:Y:S04]  /*10640*/  WARPSYNC R42 ;  /* 0x0000002a00007348 */ /* 0x000fe80003800000 */
[----:B------:R1:W2:Y:S01]  /*10650*/  SHFL.IDX PT, R0, R0, R44, R43 ;  /* 0x0000002c00007389 */ /* 0x0002a200000e002b */
[----:B------:R-:W-:Y:S05]  /*10660*/  RET.REL.NODEC R2 `(_ZN7cutlass13device_kernelIN5flash19enable_sm80_to_sm89INS1_16FlashAttnFwdSm80INS1_25CollectiveMainloopFwdSm80ILi8ELi1ELb1EN4cute5tupleIJNS5_1CILi128EEES8_S8_EEELi128ENS_6half_tEfNS_4arch4Sm80ELb1ELb0ELb1ELb0ELb0ELb0ELb1ELb1EEENS1_21CollectiveEpilogueFwdIS9_NS6_IJNS7_ILi1EEESF_SF_EEESA_SC_Li256ELb0ELb1ELb1ELb0EEENS1_30DynamicPersistentTileSchedulerILi256ELi256ELb1ELb1ELb0EEEEEEEEEvNT_6ParamsE) ;  /* 0xfffef99002007950 */ /* 0x000fea0003c3ffff */
.L_x_91:
        /* <DEDUP_REMOVED lines=9> */
.L_x_2674:


//--------------------- .text._ZN7cutlass13device_kernelIN5flash19enable_sm80_to_sm89INS1_16FlashAttnFwdSm80INS1_25CollectiveMainloopFwdSm80ILi4ELi1ELb0EN4cute5tupleIJNS5_1CILi128EEENS7_ILi64EEES8_EEELi128ENS_6half_tEfNS_4arch4Sm80ELb0ELb0ELb1ELb0ELb0ELb0ELb1ELb1EEENS1_21CollectiveEpilogueFwdINS6_IJS8_S8_S9_EEENS6_IJNS7_ILi1EEESH_SH_EEESB_SD_Li128ELb0ELb1ELb1ELb0EEENS1_19SingleTileSchedulerILb0ELb1ELb1ELi128EEEEEEEEEvNT_6ParamsE --------------------------
	.section	.text._ZN7cutlass13device_kernelIN5flash19enable_sm80_to_sm89INS1_16FlashAttnFwdSm80INS1_25CollectiveMainloopFwdSm80ILi4ELi1ELb0EN4cute5tupleIJNS5_1CILi128EEENS7_ILi64EEES8_EEELi128ENS_6half_tEfNS_4arch4Sm80ELb0ELb0ELb1ELb0ELb0ELb0ELb1ELb1EEENS1_21CollectiveEpilogueFwdINS6_IJS8_S8_S9_EEENS6_IJNS7_ILi1EEESH_SH_EEESB_SD_Li128ELb0ELb1ELb1ELb0EEENS1_19SingleTileSchedulerILb0ELb1ELb1ELi128EEEEEEEEEvNT_6ParamsE,"ax",@progbits
	.sectioninfo	@"SHI_REGISTERS=255"
	.align	128
.text._ZN7cutlass13device_kernelIN5flash19enable_sm80_to_sm89INS1_16FlashAttnFwdSm80INS1_25CollectiveMainloopFwdSm80ILi4ELi1ELb0EN4cute5tupleIJNS5_1CILi128EEENS7_ILi64EEES8_EEELi128ENS_6half_tEfNS_4arch4Sm80ELb0ELb0ELb1ELb0ELb0ELb0ELb1ELb1EEENS1_21CollectiveEpilogueFwdINS6_IJS8_S8_S9_EEENS6_IJNS7_ILi1EEESH_SH_EEESB_SD_Li128ELb0ELb1ELb1ELb0EEENS1_19SingleTileSchedulerILb0ELb1ELb1ELi128EEEEEEEEEvNT_6ParamsE:
        .type           _ZN7cutlass13device_kernelIN5flash19enable_sm80_to_sm89INS1_16FlashAttnFwdSm80INS1_25CollectiveMainloopFwdSm80ILi4ELi1ELb0EN4cute5tupleIJNS5_1CILi128EEENS7_ILi64EEES8_EEELi128ENS_6half_tEfNS_4arch4Sm80ELb0ELb0ELb1ELb0ELb0ELb0ELb1ELb1EEENS1_21CollectiveEpilogueFwdINS6_IJS8_S8_S9_EEENS6_IJNS7_ILi1EEESH_SH_EEESB_SD_Li128ELb0ELb1ELb1ELb0EEENS1_19SingleTileSchedulerILb0ELb1ELb1ELi128EEEEEEEEEvNT_6ParamsE,@function
        .size           _ZN7cutlass13device_kernelIN5flash19enable_sm80_to_sm89INS1_16FlashAttnFwdSm80INS1_25CollectiveMainloopFwdSm80ILi4ELi1ELb0EN4cute5tupleIJNS5_1CILi128EEENS7_ILi64EEES8_EEELi128ENS_6half_tEfNS_4arch4Sm80ELb0ELb0ELb1ELb0ELb0ELb0ELb1ELb1EEENS1_21CollectiveEpilogueFwdINS6_IJS8_S8_S9_EEENS6_IJNS7_ILi1EEESH_SH_EEESB_SD_Li128ELb0ELb1ELb1ELb0EEENS1_19SingleTileSchedulerILb0ELb1ELb1ELi128EEEEEEEEEvNT_6ParamsE,(.L_x_2677 - _ZN7cutlass13device_kernelIN5flash19enable_sm80_to_sm89INS1_16FlashAttnFwdSm80INS1_25CollectiveMainloopFwdSm80ILi4ELi1ELb0EN4cute5tupleIJNS5_1CILi128EEENS7_ILi64EEES8_EEELi128ENS_6half_tEfNS_4arch4Sm80ELb0ELb0ELb1ELb0ELb0ELb0ELb1ELb1EEENS1_21CollectiveEpilogueFwdINS6_IJS8_S8_S9_EEENS6_IJNS7_ILi1EEESH_SH_EEESB_SD_Li128ELb0ELb1ELb1ELb0EEENS1_19SingleTileSchedulerILb0ELb1ELb1ELi128EEEEEEEEEvNT_6ParamsE)
        .other          _ZN7cutlass13device_kernelIN5flash19enable_sm80_to_sm89INS1_16FlashAttnFwdSm80INS1_25CollectiveMainloopFwdSm80ILi4ELi1ELb0EN4cute5tupleIJNS5_1CILi128EEENS7_ILi64EEES8_EEELi128ENS_6half_tEfNS_4arch4Sm80ELb0ELb0ELb1ELb0ELb0ELb0ELb1ELb1EEENS1_21CollectiveEpilogueFwdINS6_IJS8_S8_S9_EEENS6_IJNS7_ILi1EEESH_SH_EEESB_SD_Li128ELb0ELb1ELb1ELb0EEENS1_19SingleTileSchedulerILb0ELb1ELb1ELi128EEEEEEEEEvNT_6ParamsE,@"STO_CUDA_ENTRY STV_DEFAULT"
_ZN7cutlass13device_kernelIN5flash19enable_sm80_to_sm89INS1_16FlashAttnFwdSm80INS1_25CollectiveMainloopFwdSm80ILi4ELi1ELb0EN4cute5tupleIJNS5_1CILi128EEENS7_ILi64EEES8_EEELi128ENS_6half_tEfNS_4arch4Sm80ELb0ELb0ELb1ELb0ELb0ELb0ELb1ELb1EEENS1_21CollectiveEpilogueFwdINS6_IJS8_S8_S9_EEENS6_IJNS7_ILi1EEESH_SH_EEESB_SD_Li128ELb0ELb1ELb1ELb0EEENS1_19SingleTileSchedulerILb0ELb1ELb1ELi128EEEEEEEEEvNT_6ParamsE:
        /* <DEDUP_REMOVED lines=18> */
.L_x_92:
[----:B---3--:R-:W-:Y:S02]  /*0120*/  ULDC.64 UR4, c[0x0][0x550] ;  /* 0x0001540000047ab9 */ /* 0x008fe40000000a00 */
[----:B------:R-:W-:Y:S02]  /*0130*/  UISETP.NE.AND UP0, UPT, UR4, 0x1, UPT ;  /* 0x000000010400788c */ /* 0x000fe4000bf05270 */
[----:B------:R-:W-:-:S02]  /*0140*/  UIMAD.WIDE.U32 UR8, UR6, UR5, URZ ;  /* 0x00000005060872a5 */ /* 0x000fc4000f8e003f */
[----:B------:R-:W-:Y:S02]  /*0150*/  ULDC UR4, c[0x0][0x558] ;  /* 0x0001560000047ab9 */ /* 0x000fe40000000800 */
[----:B------:R-:W-:-:S05]  /*0160*/  UMOV UR11, UR6 ;  /* 0x00000006000b7c82 */ /* 0x000fca0008000000 */
[----:B------:R-:W-:-:S03]  /*0170*/  @UP0 USHF.R.U32.HI UR11, URZ, UR4, UR9 ;  /* 0x000000043f0b0299 */ /* 0x000fc60008011609 */
.L_x_93:
        /* <DEDUP_REMOVED lines=21> */
[----:B------:R-:W-:-:S04]  /*02d0*/  IABS R0, R3 ;  /* 0x0000000300007213 */ /* 0x000fc80000000000 */
[----:B------:R-:W1:Y:S02]  /*02e0*/  R2UR UR9, R0 ;  /* 0x00000000000973c2 */ /* 0x000e6400000e0000 */
[----:B-1----:R-:W1:Y:S08]  /*02f0*/  I2F.RP R0, UR9 ;  /* 0x0000000900007d06 */ /* 0x002e700008209400 */
[----:B-1----:R-:W1:Y:S02]  /*0300*/  MUFU.RCP R0, R0 ;  /* 0x0000000000007308 */ /* 0x002e640000001000 */
[----:B-1----:R-:W-:-:S06]  /*0310*/  IADD3 R0, R0, 0xffffffe, RZ ;  /* 0x0ffffffe00007810 */ /* 0x002fcc0007ffe0ff */
[----:B------:R-:W1:Y:S02]  /*0320*/  F2I.FTZ.U32.TRUNC.NTZ R0, R0 ;  /* 0x0000000000007305 */ /* 0x000e64000021f000 */
[----:B-1----:R1:W2:Y:S02]  /*0330*/  R2UR UR13, R0 ;  /* 0x00000000000d73c2 */ /* 0x0022a400000e0000 */
[----:B-1----:R-:W-:Y:S01]  /*0340*/  IMAD.U32 R0, RZ, RZ, UR10 ;  /* 0x0000000aff007e24 */ /* 0x002fe2000f8e00ff */
[----:B--2---:R-:W-:Y:S02]  /*0350*/  UIADD3 UR4, URZ, -UR13, URZ ;  /* 0x8000000d3f047290 */ /* 0x004fe4000fffe03f */
[----:B------:R-:W-:Y:S02]  /*0360*/  ULOP3.LUT UR10, UR10, UR5, URZ, 0x3c, !UPT ;  /* 0x000000050a0a7292 */ /* 0x000fe4000f8e3c3f */
[----:B------:R-:W-:Y:S01]  /*0370*/  IABS R2, R0 ;  /* 0x0000000000027213 */ /* 0x000fe20000000000 */
[----:B------:R-:W-:Y:S01]  /*0380*/  UIMAD UR4, UR4, UR9, URZ ;  /* 0x00000009040472a4 */ /* 0x000fe2000f8e023f */
[----:B------:R-:W-:-:S02]  /*0390*/  IABS R0, R3 ;  /* 0x0000000300007213 */ /* 0x000fc40000000000 */
[----:B------:R-:W1:Y:S01]  /*03a0*/  R2UR UR8, R2 ;  /* 0x00000000020873c2 */ /* 0x000e6200000e0000 */
[----:B------:R-:W-:Y:S02]  /*03b0*/  UIMAD.WIDE.U32 UR12, UR13, UR4, UR12 ;  /* 0x000000040d0c72a5 */ /* 0x000fe4000f8e000c */
[----:B------:R-:W-:-:S05]  /*03c0*/  IMAD.MOV R0, RZ, RZ, -R0 ;  /* 0x000000ffff007224 */ /* 0x000fca00078e0a00 */
[----:B------:R-:W2:Y:S01]  /*03d0*/  R2UR UR7, R0 ;  /* 0x00000000000773c2 */ /* 0x000ea200000e0000 */
[----:B-1----:R-:W-:-:S04]  /*03e0*/  UIMAD.WIDE.U32 UR12, UR13, UR8, URZ ;  /* 0x000000080d0c72a5 */ /* 0x002fc8000f8e003f */
[----:B--2---:R-:W-:-:S04]  /*03f0*/  UIMAD UR7, UR13, UR7, UR8 ;  /* 0x000000070d0772a4 */ /* 0x004fc8000f8e0208 */
        /* <DEDUP_REMOVED lines=9> */
.L_x_94:
[----:B------:R-:W-:Y:S01]  /*0490*/  ULOP3.LUT UR8, UR6, 0xffff, URZ, 0xc0, !UPT ;  /* 0x0000ffff06087892 */ /* 0x000fe2000f8ec03f */
[----:B------:R-:W-:Y:S01]  /*04a0*/  PLOP3.LUT P4, PT, PT, PT, PT, 0x80, 0x0 ;  /* 0x000000000000781c */ /* 0x000fe20003f8f070 */
[----:B------:R-:W-:Y:S01]  /*04b0*/  ULDC.64 UR18, c[0x0][0x118] ;  /* 0x0000460000127ab9 */ /* 0x000fe20000000a00 */
[----:B------:R-:W-:Y:S01]  /*04c0*/  CS2R R20, SRZ ;  /* 0x0000000000147805 */ /* 0x000fe2000001ff00 */
[----:B------:R-:W-:Y:S01]  /*04d0*/  UIMAD UR8, UR8, UR13, URZ ;  /* 0x0000000d080872a4 */ /* 0x000fe2000f8e023f */
[----:B------:R-:W-:Y:S01]  /*04e0*/  CS2R R18, SRZ ;  /* 0x0000000000127805 */ /* 0x000fe2000001ff00 */
        /* <DEDUP_REMOVED lines=70> */
[----:B------:R-:W-:Y:S01]  /*0950*/  ISETP.NE.U32.AND P2, PT, RZ, c[0x0][0x340], PT ;  /* 0x0000d000ff007a0c */ /* 0x000fe20003f45070 */
[----:B------:R-:W1:Y:S01]  /*0960*/  S2R R27, SR_CTAID.X ;  /* 0x00000000001b7919 */ /* 0x000e620000002500 */
[----:B------:R-:W-:Y:S01]  /*0970*/  SHF.R.S32.HI R24, RZ, 0x1f, R188 ;  /* 0x0000001fff187819 */ /* 0x000fe200000114bc */
[----:B------:R-:W-:Y:S01]  /*0980*/  USHF.R.S32.HI UR9, URZ, 0x1f, UR11 ;  /* 0x0000001f3f097899 */ /* 0x000fe2000801140b */
[----:B------:R-:W-:Y:S01]  /*0990*/  ISETP.NE.AND.EX P2, PT, RZ, c[0x0][0x344], PT, P2 ;  /* 0x0000d100ff007a0c */ /* 0x000fe20003f45320 */
[----:B------:R-:W-:-:S12]  /*09a0*/  ULDC.64 UR4, c[0x0][0x1b8] ;  /* 0x00006e0000047ab9 */ /* 0x000fd80000000a00 */
[----:B------:R-:W-:-:S04]  /*09b0*/  @P2 IMAD.MOV.U32 R2, RZ, RZ, 0x4 ;  /* 0x00000004ff022424 */ /* 0x000fc800078e00ff */
[----:B------:R-:W-:-:S05]  /*09c0*/  @P2 IMAD.WIDE R2, R25, R2, c[0x0][0x340] ;  /* 0x0000d00019022625 */ /* 0x000fca00078e0202 */
[----:B------:R2:W3:Y:S01]  /*09d0*/  @P2 LDG.E R18, [R2.64] ;  /* 0x0000001202122981 */ /* 0x0004e2000c1e1900 */
[----:B------:R-:W-:Y:S01]  /*09e0*/  UIMAD.WIDE.U32 UR6, UR11, UR4, URZ ;  /* 0x000000040b0672a5 */ /* 0x000fe2000f8e003f */
[----:B------:R-:W-:Y:S01]  /*09f0*/  SHF.R.S32.HI R19, RZ, 0x1f, R25 ;  /* 0x0000001fff137819 */ /* 0x000fe20000011419 */
[----:B------:R-:W-:Y:S01]  /*0a00*/  UIMAD UR4, UR9, UR4, URZ ;  /* 0x00000004090472a4 */ /* 0x000fe2000f8e023f */
[----:B------:R-:W-:Y:S01]  /*0a10*/  LEA.HI R23, R24, R188, RZ, 0x4 ;  /* 0x000000bc18177211 */ /* 0x000fe200078f20ff */
[----:B------:R-:W-:Y:S01]  /*0a20*/  IMAD.MOV.U32 R26, RZ, RZ, 0x20 ;  /* 0x00000020ff1a7424 */ /* 0x000fe200078e00ff */
[----:B------:R-:W-:Y:S01]  /*0a30*/  BSSY B0, `(.L_x_96) ;  /* 0x0000075000007945 */ /* 0x000fe20003800000 */
[----:B------:R-:W-:Y:S01]  /*0a40*/  UIMAD UR4, UR11, UR5, UR4 ;  /* 0x000000050b0472a4 */ /* 0x000fe2000f8e0204 */
[----:B------:R-:W-:-:S03]  /*0a50*/  IMAD R12, R19, c[0x0][0x1c0], RZ ;  /* 0x00007000130c7a24 */ /* 0x000fc600078e02ff */
[----:B------:R-:W-:Y:S01]  /*0a60*/  UIADD3 UR4, UR7, UR4, URZ ;  /* 0x0000000407047290 */ /* 0x000fe2000fffe03f */
[----:B------:R-:W-:Y:S01]  /*0a70*/  IMAD R12, R25, c[0x0][0x1c4], R12 ;  /* 0x00007100190c7a24 */ /* 0x000fe200078e020c */
[----:B--2---:R-:W-:Y:S01]  /*0a80*/  LEA.HI R2, R24, R188, RZ, 0x3 ;  /* 0x000000bc18027211 */ /* 0x004fe200078f18ff */
[----:B------:R-:W-:-:S03]  /*0a90*/  IMAD.MOV.U32 R3, RZ, RZ, c[0x0][0x2c4] ;  /* 0x0000b100ff037624 */ /* 0x000fc600078e00ff */
[----:B------:R-:W-:Y:S02]  /*0aa0*/  LOP3.LUT R0, R2, 0xfffffff8, RZ, 0xc0, !PT ;  /* 0xfffffff802007812 */ /* 0x000fe400078ec0ff */
[----:B------:R-:W-:Y:S02]  /*0ab0*/  ISETP.NE.AND P0, PT, R3, 0x1, PT ;  /* 0x000000010300780c */ /* 0x000fe40003f05270 */
[----:B------:R-:W-:Y:S01]  /*0ac0*/  SHF.R.S32.HI R32, RZ, 0x3, R2 ;  /* 0x00000003ff207819 */ /* 0x000fe20000011402 */
[----:B------:R-:W-:Y:S01]  /*0ad0*/  IMAD.IADD R33, R188, 0x1, -R0 ;  /* 0x00000001bc217824 */ /* 0x000fe200078e0a00 */
[----:B------:R-:W-:Y:S01]  /*0ae0*/  MOV R3, UR7 ;  /* 0x0000000700037c02 */ /* 0x000fe20008000f00 */
[----:B------:R-:W-:Y:S01]  /*0af0*/  IMAD.U32 R2, RZ, RZ, UR6 ;  /* 0x00000006ff027e24 */ /* 0x000fe2000f8e00ff */
[----:B------:R-:W-:Y:S01]  /*0b00*/  SHF.R.S32.HI R4, RZ, 0x1f, R32 ;  /* 0x0000001fff047819 */ /* 0x000fe20000011420 */
[C---:B------:R-:W-:Y:S01]  /*0b10*/  IMAD.SHL.U32 R10, R33.reuse, 0x8, RZ ;  /* 0x00000008210a7824 */ /* 0x040fe200078e00ff */
[----:B------:R-:W-:Y:S01]  /*0b20*/  LEA R0, R33, R32, 0x4 ;  /* 0x0000002021007211 */ /* 0x000fe200078e20ff */
[----:B------:R-:W-:Y:S01]  /*0b30*/  IMAD.U32 R3, RZ, RZ, UR4 ;  /* 0x00000004ff037e24 */ /* 0x000fe2000f8e00ff */
[----:B------:R-:W-:Y:S01]  /*0b40*/  ULDC.64 UR4, c[0x0][0x210] ;  /* 0x0000840000047ab9 */ /* 0x000fe20000000a00 */
[----:B------:R-:W-:Y:S01]  /*0b50*/  IMAD R5, R4, c[0x0][0x1e0], RZ ;  /* 0x0000780004057a24 */ /* 0x000fe200078e02ff */
[----:B------:R-:W-:Y:S01]  /*0b60*/  SHF.R.S32.HI R11, RZ, 0x1f, R10 ;  /* 0x0000001fff0b7819 */ /* 0x000fe2000001140a */
[----:B-1----:R-:W-:Y:S01]  /*0b70*/  IMAD R9, R27, 0x80, R0 ;  /* 0x000000801b097824 */ /* 0x002fe200078e0200 */
[----:B------:R-:W-:Y:S01]  /*0b80*/  ULDC.64 UR6, c[0x0][0x1e8] ;  /* 0x00007a0000067ab9 */ /* 0x000fe20000000a00 */
[----:B------:R-:W-:Y:S01]  /*0b90*/  IMAD.WIDE.U32 R2, R25, c[0x0][0x1c0], R2 ;  /* 0x0000700019027a25 */ /* 0x000fe200078e0002 */
[----:B------:R-:W-:Y:S01]  /*0ba0*/  UIMAD UR4, UR9, UR4, URZ ;  /* 0x00000004090472a4 */ /* 0x000fe2000f8e023f */
[----:B------:R-:W-:Y:S01]  /*0bb0*/  ISETP.GE.AND P3, PT, R10, c[0x0][0x1d4], PT ;  /* 0x000075000a007a0c */ /* 0x000fe20003f66270 */
[----:B------:R-:W-:Y:S01]  /*0bc0*/  UIMAD UR6, UR9, UR6, URZ ;  /* 0x00000006090672a4 */ /* 0x000fe2000f8e023f */
[----:B------:R-:W-:Y:S01]  /*0bd0*/  @P0 IMAD.HI.U32 R0, R9, c[0x0][0x2c8], RZ ;  /* 0x0000b20009000a27 */ /* 0x000fe200078e00ff */
[----:B------:R-:W-:-:S02]  /*0be0*/  UIMAD UR4, UR11, UR5, UR4 ;  /* 0x000000050b0472a4 */ /* 0x000fc4000f8e0204 */
[----:B------:R-:W-:Y:S01]  /*0bf0*/  UIMAD UR6, UR11, UR7, UR6 ;  /* 0x000000070b0672a4 */ /* 0x000fe2000f8e0206 */
[----:B------:R-:W-:Y:S01]  /*0c00*/  IMAD.MOV.U32 R8, RZ, RZ, R9 ;  /* 0x000000ffff087224 */ /* 0x000fe200078e0009 */
[----:B------:R-:W-:Y:S01]  /*0c10*/  @P0 SHF.R.U32.HI R8, RZ, c[0x0][0x2cc], R0 ;  /* 0x0000b300ff080a19 */ /* 0x000fe20000011600 */
[C---:B------:R-:W-:Y:S01]  /*0c20*/  IMAD R14, R32.reuse, c[0x0][0x1e4], R5 ;  /* 0x00007900200e7a24 */ /* 0x040fe200078e0205 */
[C---:B------:R-:W-:Y:S01]  /*0c30*/  SHF.L.U32 R0, R32.reuse, 0x6, RZ ;  /* 0x0000000620007819 */ /* 0x040fe200000006ff */
[----:B------:R-:W-:Y:S01]  /*0c40*/  IMAD.WIDE.U32 R6, R32, c[0x0][0x1e0], R10 ;  /* 0x0000780020067a25 */ /* 0x000fe200078e000a */
[----:B------:R-:W-:Y:S02]  /*0c50*/  ULDC UR5, c[0x0][0x2c4] ;  /* 0x0000b10000057ab9 */ /* 0x000fe40000000800 */
[----:B------:R-:W-:Y:S01]  /*0c60*/  LOP3.LUT R0, R0, 0x1c0, RZ, 0xc0, !PT ;  /* 0x000001c000007812 */ /* 0x000fe200078ec0ff */
[----:B------:R-:W-:Y:S01]  /*0c70*/  IMAD.IADD R3, R3, 0x1, R12 ;  /* 0x0000000103037824 */ /* 0x000fe200078e020c */
[----:B------:R-:W-:Y:S01]  /*0c80*/  IADD3 R12, -R8, RZ, RZ ;  /* 0x000000ff080c7210 */ /* 0x000fe20007ffe1ff */
[----:B------:R-:W-:Y:S01]  /*0c90*/  IMAD.IADD R7, R7, 0x1, R14 ;  /* 0x0000000107077824 */ /* 0x000fe200078e020e */
[----:B------:R-:W-:Y:S01]  /*0ca0*/  LOP3.LUT R13, R0, 0x38, R10, 0xf8, !PT ;  /* 0x00000038000d7812 */ /* 0x000fe200078ef80a */
[----:B------:R-:W-:Y:S01]  /*0cb0*/  IMAD R4, R4, c[0x0][0x208], RZ ;  /* 0x0000820004047a24 */ /* 0x000fe200078e02ff */
[----:B------:R-:W-:Y:S01]  /*0cc0*/  SHF.R.U32.HI R0, RZ, 0x3, R0 ;  /* 0x00000003ff007819 */ /* 0x000fe20000011600 */
[----:B------:R-:W-:-:S02]  /*0cd0*/  IMAD R12, R12, c[0x0][0x2c4], R9 ;  /* 0x0000b1000c0c7a24 */ /* 0x000fc400078e0209 */
[----:B------:R-:W-:Y:S01]  /*0ce0*/  IMAD.WIDE.U32 R2, R8, c[0x0][0x1b0], R2 ;  /* 0x00006c0008027a25 */ /* 0x000fe200078e0002 */
[----:B------:R-:W-:Y:S02]  /*0cf0*/  LOP3.LUT R20, R13, R0, RZ, 0x3c, !PT ;  /* 0x000000000d147212 */ /* 0x000fe400078e3cff */
[----:B------:R-:W-:Y:S01]  /*0d00*/  MOV R0, UR11 ;  /* 0x0000000b00007c02 */ /* 0x000fe20008000f00 */
[C---:B------:R-:W-:Y:S01]  /*0d10*/  IMAD R15, R32.reuse, c[0x0][0x20c], R4 ;  /* 0x00008300200f7a24 */ /* 0x040fe200078e0204 */
[----:B------:R-:W-:Y:S01]  /*0d20*/  SHF.R.S32.HI R13, RZ, 0x1f, R8 ;  /* 0x0000001fff0d7819 */ /* 0x000fe20000011408 */
[----:B------:R-:W-:-:S04]  /*0d30*/  IMAD.WIDE.U32 R4, R32, c[0x0][0x208], R10 ;  /* 0x0000820020047a25 */ /* 0x000fc800078e000a */
[----:B------:R-:W-:Y:S01]  /*0d40*/  IMAD.WIDE.U32 R6, R0, c[0x0][0x1e8], R6 ;  /* 0x00007a0000067a25 */ /* 0x000fe200078e0006 */
[----:B------:R-:W-:-:S03]  /*0d50*/  LOP3.LUT R0, R23, 0xfffffff0, RZ, 0xc0, !PT ;  /* 0xfffffff017007812 */ /* 0x000fc600078ec0ff */
[----:B------:R-:W-:Y:S01]  /*0d60*/  IMAD R9, R13, c[0x0][0x1b0], RZ ;  /* 0x00006c000d097a24 */ /* 0x000fe200078e02ff */
[----:B------:R-:W-:Y:S01]  /*0d70*/  IADD3 R7, R7, UR6, RZ ;  /* 0x0000000607077c10 */ /* 0x000fe2000fffe0ff */
[----:B------:R-:W-:Y:S02]  /*0d80*/  IMAD.IADD R0, R188, 0x1, -R0 ;  /* 0x00000001bc007824 */ /* 0x000fe400078e0a00 */
[----:B------:R-:W-:Y:S01]  /*0d90*/  IMAD R9, R8, c[0x0][0x1b4], R9 ;  /* 0x00006d0008097a24 */ /* 0x000fe200078e0209 */
[----:B------:R-:W-:Y:S01]  /*0da0*/  SHF.R.S32.HI R8, RZ, 0x1f, R12 ;  /* 0x0000001fff087819 */ /* 0x000fe2000001140c */
[----:B------:R-:W-:Y:S01]  /*0db0*/  IMAD.IADD R5, R5, 0x1, R15 ;  /* 0x0000000105057824 */ /* 0x000fe200078e020f */
[----:B------:R-:W-:Y:S01]  /*0dc0*/  SHF.L.U32 R15, R33, 0x3, RZ ;  /* 0x00000003210f7819 */ /* 0x000fe200000006ff */
[----:B------:R-:W-:Y:S01]  /*0dd0*/  IMAD.U32 R13, RZ, RZ, UR11 ;  /* 0x0000000bff0d7e24 */ /* 0x000fe2000f8e00ff */
[----:B------:R-:W-:Y:S01]  /*0de0*/  IADD3 R3, R3, R9, RZ ;  /* 0x0000000903037210 */ /* 0x000fe20007ffe0ff */
[----:B------:R-:W-:Y:S01]  /*0df0*/  IMAD R8, R8, c[0x0][0x1a8], RZ ;  /* 0x00006a0008087a24 */ /* 0x000fe200078e02ff */
[----:B------:R-:W-:Y:S01]  /*0e00*/  SHF.R.S32.HI R9, RZ, 0x1f, R0 ;  /* 0x0000001fff097819 */ /* 0x000fe20000011400 */
[----:B------:R-:W-:Y:S01]  /*0e10*/  IMAD.WIDE.U32 R4, R13, c[0x0][0x210], R4 ;  /* 0x000084000d047a25 */ /* 0x000fe200078e0004 */
[----:B------:R-:W-:-:S02]  /*0e20*/  ISETP.GE.AND P5, PT, R15, c[0x0][0x198], PT ;  /* 0x000066000f007a0c */ /* 0x000fc40003fa6270 */
[----:B------:R-:W-:Y:S01]  /*0e30*/  LEA.HI R22, R9, R0, RZ, 0x3 ;  /* 0x0000000009167211 */ /* 0x000fe200078f18ff */
[C---:B------:R-:W-:Y:S01]  /*0e40*/  IMAD R8, R12.reuse, c[0x0][0x1ac], R8 ;  /* 0x00006b000c087a24 */ /* 0x040fe200078e0208 */
[----:B------:R-:W-:Y:S01]  /*0e50*/  IADD3 R5, R5, UR4, RZ ;  /* 0x0000000405057c10 */ /* 0x000fe2000fffe0ff */
[----:B------:R-:W-:Y:S01]  /*0e60*/  IMAD.WIDE.U32 R2, R12, c[0x0][0x1a8], R2 ;  /* 0x00006a000c027a25 */ /* 0x000fe200078e0002 */
[----:B------:R-:W-:Y:S01]  /*0e70*/  LOP3.LUT R13, R22, 0xfffffff8, RZ, 0xc0, !PT ;  /* 0xfffffff8160d7812 */ /* 0x000fe200078ec0ff */
[----:B------:R-:W-:Y:S01]  /*0e80*/  ULDC UR4, c[0x0][0x168] ;  /* 0x00005a0000047ab9 */ /* 0x000fe20000000800 */
[----:B------:R-:W-:Y:S01]  /*0e90*/  IADD3 R9, R10, 0x40, RZ ;  /* 0x000000400a097810 */ /* 0x000fe20007ffe0ff */
[----:B------:R-:W-:Y:S01]  /*0ea0*/  UIMAD UR4, UR5, UR4, URZ ;  /* 0x00000004050472a4 */ /* 0x000fe2000f8e023f */
[----:B------:R-:W-:Y:S01]  /*0eb0*/  LEA R17, P1, R2, c[0x0][0x160], 0x1 ;  /* 0x0000580002117a11 */ /* 0x000fe200078208ff */
[----:B------:R-:W-:Y:S01]  /*0ec0*/  IMAD.IADD R21, R0, 0x1, -R13 ;  /* 0x0000000100157824 */ /* 0x000fe200078e0a0d */
[----:B------:R-:W-:Y:S01]  /*0ed0*/  LEA.HI R13, R24, R188, RZ, 0x6 ;  /* 0x000000bc180d7211 */ /* 0x000fe200078f30ff */
[----:B------:R-:W-:Y:S01]  /*0ee0*/  IMAD.IADD R0, R3, 0x1, R8 ;  /* 0x0000000103007824 */ /* 0x000fe200078e0208 */
[----:B------:R-:W-:Y:S01]  /*0ef0*/  ISETP.GE.AND P0, PT, R9, c[0x0][0x1d4], PT ;  /* 0x0000750009007a0c */ /* 0x000fe20003f06270 */
[----:B------:R1:W2:Y:S02]  /*0f00*/  SHFL.IDX PT, R8, R17, RZ, 0x181f ;  /* 0x00181fff11087589 */ /* 0x0002a400000e0000 */
[----:B------:R-:W-:Y:S01]  /*0f10*/  IMAD.SHL.U32 R13, R13, 0x8, RZ ;  /* 0x000000080d0d7824 */ /* 0x000fe200078e00ff */
[----:B------:R-:W-:-:S04]  /*0f20*/  LEA.HI.X R16, R2, c[0x0][0x164], R0, 0x1, P1 ;  /* 0x0000590002107a11 */ /* 0x000fc800008f0c00 */
[----:B------:R-:W-:Y:S01]  /*0f30*/  LOP3.LUT R13, R20, 0xfffffe00, R13, 0xf8, !PT ;  /* 0xfffffe00140d7812 */ /* 0x000fe200078ef80d */
[----:B------:R1:W4:Y:S01]  /*0f40*/  SHFL.IDX PT, R9, R16, RZ, 0x181f ;  /* 0x00181fff10097589 */ /* 0x00032200000e0000 */
[----:B---3--:R-:W-:Y:S01]  /*0f50*/  @P2 SHF.R.S32.HI R3, RZ, 0x1f, R18 ;  /* 0x0000001fff032819 */ /* 0x008fe20000011412 */
[----:B------:R-:W-:Y:S01]  /*0f60*/  @!P2 IMAD.MOV.U32 R3, RZ, RZ, R19 ;  /* 0x000000ffff03a224 */ /* 0x000fe200078e0013 */
[----:B------:R-:W-:Y:S01]  /*0f70*/  @P2 MOV R2, R18 ;  /* 0x0000001200022202 */ /* 0x000fe20000000f00 */
[----:B------:R-:W-:Y:S01]  /*0f80*/  @!P2 IMAD.MOV.U32 R2, RZ, RZ, R25 ;  /* 0x000000ffff02a224 */ /* 0x000fe200078e0019 */
[----:B------:R-:W-:Y:S01]  /*0f90*/  IADD3 R18, R15, 0x40, RZ ;  /* 0x000000400f127810 */ /* 0x000fe20007ffe0ff */
[C---:B------:R-:W-:Y:S01]  /*0fa0*/  IMAD R12, R3.reuse, c[0x0][0x1f0], RZ ;  /* 0x00007c00030c7a24 */ /* 0x040fe200078e02ff */
[----:B------:R-:W-:Y:S01]  /*0fb0*/  MOV R25, 0x10 ;  /* 0x0000001000197802 */ /* 0x000fe20000000f00 */
[----:B------:R-:W-:Y:S01]  /*0fc0*/  IMAD R0, R3, c[0x0][0x218], RZ ;  /* 0x0000860003007a24 */ /* 0x000fe200078e02ff */
[----:B------:R-:W-:Y:S01]  /*0fd0*/  ISETP.GE.AND P4, PT, R18, c[0x0][0x198], PT ;  /* 0x0000660012007a0c */ /* 0x000fe20003f86270 */
[----:B------:R-:W-:-:S02]  /*0fe0*/  IMAD R14, R2, c[0x0][0x1f4], R12 ;  /* 0x00007d00020e7a24 */ /* 0x000fc400078e020c */
[C---:B------:R-:W-:Y:S02]  /*0ff0*/  IMAD R12, R2.reuse, c[0x0][0x21c], R0 ;  /* 0x00008700020c7a24 */ /* 0x040fe400078e0200 */
[----:B------:R-:W-:-:S04]  /*1000*/  IMAD.WIDE.U32 R36, R2, c[0x0][0x218], R4 ;  /* 0x0000860002247a25 */ /* 0x000fc800078e0004 */
[----:B------:R-:W-:Y:S01]  /*1010*/  IMAD.WIDE.U32 R28, R2, c[0x0][0x1f0], R6 ;  /* 0x00007c00021c7a25 */ /* 0x000fe200078e0006 */
[----:B------:R-:W-:-:S03]  /*1020*/  IADD3 R34, R37, R12, RZ ;  /* 0x0000000c25227210 */ /* 0x000fc60007ffe0ff */
[----:B------:R-:W-:Y:S01]  /*1030*/  IMAD.IADD R31, R29, 0x1, R14 ;  /* 0x000000011d1f7824 */ /* 0x000fe200078e020e */
[----:B------:R1:W-:Y:S01]  /*1040*/  STL.64 [R1+0x38], R28 ;  /* 0x0000381c01007387 */ /* 0x0003e20000100a00 */
[----:B------:R-:W-:-:S03]  /*1050*/  IMAD R19, R27, 0x80, R32 ;  /* 0x000000801b137824 */ /* 0x000fc600078e0220 */
[----:B------:R1:W-:Y:S02]  /*1060*/  STL.64 [R1+0x30], R36 ;  /* 0x0000302401007387 */ /* 0x0003e40000100a00 */
[----:B------:R-:W-:Y:S02]  /*1070*/  ISETP.GE.AND P6, PT, R19, UR4, PT ;  /* 0x0000000413007c0c */ /* 0x000fe4000bfc6270 */
[----:B------:R1:W-:Y:S02]  /*1080*/  STL [R1+0x20], R34 ;  /* 0x0000202201007387 */ /* 0x0003e40000100800 */
[----:B------:R-:W-:Y:S02]  /*1090*/  R2P PR, R21, 0x6 ;  /* 0x0000000615007804 */ /* 0x000fe40000000000 */
[----:B------:R1:W-:Y:S03]  /*10a0*/  STL [R1+0x2c], R31 ;  /* 0x00002c1f01007387 */ /* 0x0003e60000100800 */
[----:B------:R-:W-:-:S02]  /*10b0*/  SEL R3, R25, 0xfffffff0, !P1 ;  /* 0xfffffff019037807 */ /* 0x000fc40004800000 */
[----:B------:R-:W-:Y:S02]  /*10c0*/  SEL R0, R26, 0xffffffe0, !P2 ;  /* 0xffffffe01a007807 */ /* 0x000fe40005000000 */
[----:B------:R-:W-:Y:S05]  /*10d0*/  @P6 BRA `(.L_x_97) ;  /* 0x000000a000006947 */ /* 0x000fea0003800000 */
[----:B--2-4-:R-:W-:Y:S02]  /*10e0*/  SHF.R.S32.HI R2, RZ, 0x1f, R18 ;  /* 0x0000001fff027819 */ /* 0x014fe40000011412 */
[C---:B------:R-:W-:Y:S02]  /*10f0*/  LEA R4, P1, R15.reuse, R8, 0x1 ;  /* 0x000000080f047211 */ /* 0x040fe400078208ff */
[----:B------:R-:W-:Y:S02]  /*1100*/  LEA.HI R2, R2, R18, RZ, 0x3 ;  /* 0x0000001202027211 */ /* 0x000fe400078f18ff */
[----:B------:R-:W-:Y:S02]  /*1110*/  LEA.HI.X R5, R15, R9, R11, 0x1, P1 ;  /* 0x000000090f057211 */ /* 0x000fe400008f0c0b */
[----:B------:R-:W-:Y:S01]  /*1120*/  LOP3.LUT R6, R2, 0xfffffff8, RZ, 0xc0, !PT ;  /* 0xfffffff802067812 */ /* 0x000fe200078ec0ff */
[----:B------:R-:W-:-:S04]  /*1130*/  IMAD.SHL.U32 R2, R13, 0x2, RZ ;  /* 0x000000020d027824 */ /* 0x000fc800078e00ff */
[----:B------:R-:W-:Y:S01]  /*1140*/  IMAD.WIDE R8, R6, 0x2, R8 ;  /* 0x0000000206087825 */ /* 0x000fe200078e0208 */
[----:B------:R-:W-:Y:S01]  /*1150*/  @!PT LDS RZ, [RZ] ;  /* 0x00000000fffff984 */ /* 0x000fe20000000800 */
[----:B------:R2:W-:Y:S04]  /*1160*/  LDGSTS.E.BYPASS.LTC128B.128 [R2+0x8100], [R4.64], !P5 ;  /* 0x0810000004027fae */ /* 0x0005e8000e901d52 */
[----:B------:R2:W-:Y:S02]  /*1170*/  LDGSTS.E.BYPASS.LTC128B.128 [R2+0xc100], [R8.64], !P4 ;  /* 0x0c10000008027fae */ /* 0x0005e4000e101d52 */
.L_x_97:
[----:B--2-4-:R-:W-:Y:S05]  /*1180*/  BSYNC B0 ;  /* 0x0000000000007941 */ /* 0x014fea0003800000 */
.L_x_96:
[----:B------:R-:W-:Y:S01]  /*1190*/  IADD3 R2, R19, 0x10, RZ ;  /* 0x0000001013027810 */ /* 0x000fe20007ffe0ff */
[----:B------:R2:W3:Y:S01]  /*11a0*/  SHFL.IDX PT, R5, R16, 0x1, 0x181f ;  /* 0x00381f0010057f89 */ /* 0x0004e200000e0000 */
[----:B------:R-:W-:Y:S02]  /*11b0*/  BSSY B0, `(.L_x_98) ;  /* 0x000000e000007945 */ /* 0x000fe40003800000 */
[----:B------:R-:W-:Y:S01]  /*11c0*/  ISETP.GE.AND P1, PT, R2, UR4, PT ;  /* 0x0000000402007c0c */ /* 0x000fe2000bf26270 */
[----:B------:R2:W4:-:S12]  /*11d0*/  SHFL.IDX PT, R4, R17, 0x1, 0x181f ;  /* 0x00381f0011047f89 */ /* 0x00051800000e0000 */
[----:B------:R-:W-:Y:S05]  /*11e0*/  @P1 BRA `(.L_x_99) ;  /* 0x000000a000001947 */ /* 0x000fea0003800000 */
[----:B------:R-:W-:Y:S02]  /*11f0*/  SHF.R.S32.HI R2, RZ, 0x1f, R18 ;  /* 0x0000001fff027819 */ /* 0x000fe40000011412 */
[C---:B----4-:R-:W-:Y:S02]  /*1200*/  LEA R6, P1, R15.reuse, R4, 0x1 ;  /* 0x000000040f067211 */ /* 0x050fe400078208ff */
[----:B------:R-:W-:Y:S02]  /*1210*/  LEA.HI R2, R2, R18, RZ, 0x3 ;  /* 0x0000001202027211 */ /* 0x000fe400078f18ff */
[----:B---3--:R-:W-:Y:S02]  /*1220*/  LEA.HI.X R7, R15, R5, R11, 0x1, P1 ;  /* 0x000000050f077211 */ /* 0x008fe400008f0c0b */
[----:B------:R-:W-:Y:S01]  /*1230*/  LOP3.LUT R8, R2, 0xfffffff8, RZ, 0xc0, !PT ;  /* 0xfffffff802087812 */ /* 0x000fe200078ec0ff */
[----:B------:R-:W-:-:S04]  /*1240*/  IMAD.SHL.U32 R2, R13, 0x2, RZ ;  /* 0x000000020d027824 */ /* 0x000fc800078e00ff */
[----:B------:R-:W-:Y:S01]  /*1250*/  IMAD.WIDE R4, R8, 0x2, R4 ;  /* 0x0000000208047825 */ /* 0x000fe200078e0204 */
[----:B------:R-:W-:Y:S01]  /*1260*/  @!PT LDS RZ, [RZ] ;  /* 0x00000000fffff984 */ /* 0x000fe20000000800 */
[----:B------:R3:W-:Y:S04]  /*1270*/  LDGSTS.E.BYPASS.LTC128B.128 [R2+0x8900], [R6.64], !P5 ;  /* 0x0890000006027fae */ /* 0x0007e8000e901d52 */
[----:B------:R3:W-:Y:S02]  /*1280*/  LDGSTS.E.BYPASS.LTC128B.128 [R2+0xc900], [R4.64], !P4 ;  /* 0x0c90000004027fae */ /* 0x0007e4000e101d52 */
.L_x_99:
[----:B------:R-:W-:Y:S05]  /*1290*/  BSYNC B0 ;  /* 0x0000000000007941 */ /* 0x000fea0003800000 */
.L_x_98:
[----:B---3--:R-:W-:Y:S01]  /*12a0*/  IADD3 R2, R19, 0x20, RZ ;  /* 0x0000002013027810 */ /* 0x008fe20007ffe0ff */
[----:B------:R3:W1:Y:S01]  /*12b0*/  SHFL.IDX PT, R5, R16, 0x2, 0x181f ;  /* 0x00581f0010057f89 */ /* 0x00066200000e0000 */
[----:B------:R-:W-:Y:S02]  /*12c0*/  BSSY B0, `(.L_x_100) ;  /* 0x000000e000007945 */ /* 0x000fe40003800000 */
[----:B------:R-:W-:Y:S01]  /*12d0*/  ISETP.GE.AND P1, PT, R2, UR4, PT ;  /* 0x0000000402007c0c */ /* 0x000fe2000bf26270 */
[----:B----4-:R3:W4:-:S12]  /*12e0*/  SHFL.IDX PT, R4, R17, 0x2, 0x181f ;  /* 0x00581f0011047f89 */ /* 0x01071800000e0000 */
[----:B------:R-:W-:Y:S05]  /*12f0*/  @P1 BRA `(.L_x_101) ;  /* 0x000000a000001947 */ /* 0x000fea0003800000 */
[----:B------:R-:W-:Y:S02]  /*1300*/  SHF.R.S32.HI R2, RZ, 0x1f, R18 ;  /* 0x0000001fff027819 */ /* 0x000fe40000011412 */
[C---:B----4-:R-:W-:Y:S02]  /*1310*/  LEA R6, P1, R15.reuse, R4, 0x1 ;  /* 0x000000040f067211 */ /* 0x050fe400078208ff */
[----:B------:R-:W-:Y:S02]  /*1320*/  LEA.HI R2, R2, R18, RZ, 0x3 ;  /* 0x0000001202027211 */ /* 0x000fe400078f18ff */
[----:B-1----:R-:W-:Y:S02]  /*1330*/  LEA.HI.X R7, R15, R5, R11, 0x1, P1 ;  /* 0x000000050f077211 */ /* 0x002fe400008f0c0b */
[----:B------:R-:W-:Y:S01]  /*1340*/  LOP3.LUT R8, R2, 0xfffffff8, RZ, 0xc0, !PT ;  /* 0xfffffff802087812 */ /* 0x000fe200078ec0ff */
[----:B------:R-:W-:-:S04]  /*1350*/  IMAD.SHL.U32 R2, R13, 0x2, RZ ;  /* 0x000000020d027824 */ /* 0x000fc800078e00ff */
[----:B------:R-:W-:Y:S01]  /*1360*/  IMAD.WIDE R4, R8, 0x2, R4 ;  /* 0x0000000208047825 */ /* 0x000fe200078e0204 */
[----:B------:R-:W-:Y:S01]  /*1370*/  @!PT LDS RZ, [RZ] ;  /* 0x00000000fffff984 */ /* 0x000fe20000000800 */
[----:B------:R1:W-:Y:S04]  /*1380*/  LDGSTS.E.BYPASS.LTC128B.128 [R2+0x9100], [R6.64], !P5 ;  /* 0x0910000006027fae */ /* 0x0003e8000e901d52 */
[----:B------:R1:W-:Y:S02]  /*1390*/  LDGSTS.E.BYPASS.LTC128B.128 [R2+0xd100], [R4.64], !P4 ;  /* 0x0d10000004027fae */ /* 0x0003e4000e101d52 */
.L_x_101:
[----:B------:R-:W-:Y:S05]  /*13a0*/  BSYNC B0 ;  /* 0x0000000000007941 */ /* 0x000fea0003800000 */
.L_x_100:
[----:B-1----:R-:W-:Y:S01]  /*13b0*/  IADD3 R2, R19, 0x30, RZ ;  /* 0x0000003013027810 */ /* 0x002fe20007ffe0ff */
[----:B------:R1:W2:Y:S01]  /*13c0*/  SHFL.IDX PT, R5, R16, 0x3, 0x181f ;  /* 0x00781f0010057f89 */ /* 0x0002a200000e0000 */
[----:B------:R-:W-:Y:S02]  /*13d0*/  BSSY B0, `(.L_x_102) ;  /* 0x000000e000007945 */ /* 0x000fe40003800000 */
[----:B------:R-:W-:Y:S01]  /*13e0*/  ISETP.GE.AND P1, PT, R2, UR4, PT ;  /* 0x0000000402007c0c */ /* 0x000fe2000bf26270 */
[----:B----4-:R1:W4:-:S12]  /*13f0*/  SHFL.IDX PT, R4, R17, 0x3, 0x181f ;  /* 0x00781f0011047f89 */ /* 0x01031800000e0000 */
[----:B------:R-:W-:Y:S05]  /*1400*/  @P1 BRA `(.L_x_103) ;  /* 0x000000a000001947 */ /* 0x000fea0003800000 */
[----:B------:R-:W-:Y:S02]  /*1410*/  SHF.R.S32.HI R2, RZ, 0x1f, R18 ;  /* 0x0000001fff027819 */ /* 0x000fe40000011412 */
[C---:B----4-:R-:W-:Y:S02]  /*1420*/  LEA R6, P1, R15.reuse, R4, 0x1 ;  /* 0x000000040f067211 */ /* 0x050fe400078208ff */
[----:B------:R-:W-:Y:S02]  /*1430*/  LEA.HI R2, R2, R18, RZ, 0x3 ;  /* 0x0000001202027211 */ /* 0x000fe400078f18ff */
[----:B--2---:R-:W-:Y:S02]  /*1440*/  LEA.HI.X R7, R15, R5, R11, 0x1, P1 ;  /* 0x000000050f077211 */ /* 0x004fe400008f0c0b */
[----:B------:R-:W-:Y:S01]  /*1450*/  LOP3.LUT R8, R2, 0xfffffff8, RZ, 0xc0, !PT ;  /* 0xfffffff802087812 */ /* 0x000fe200078ec0ff */
[----:B------:R-:W-:-:S04]  /*1460*/  IMAD.SHL.U32 R2, R13, 0x2, RZ ;  /* 0x000000020d027824 */ /* 0x000fc800078e00ff */
[----:B------:R-:W-:Y:S01]  /*1470*/  IMAD.WIDE R4, R8, 0x2, R4 ;  /* 0x0000000208047825 */ /* 0x000fe200078e0204 */
[----:B------:R-:W-:Y:S01]  /*1480*/  @!PT LDS RZ, [RZ] ;  /* 0x00000000fffff984 */ /* 0x000fe20000000800 */
[----:B------:R2:W-:Y:S04]  /*1490*/  LDGSTS.E.BYPASS.LTC128B.128 [R2+0x9900], [R6.64], !P5 ;  /* 0x0990000006027fae */ /* 0x0005e8000e901d52 */
[----:B------:R2:W-:Y:S02]  /*14a0*/  LDGSTS.E.BYPASS.LTC128B.128 [R2+0xd900], [R4.64], !P4 ;  /* 0x0d90000004027fae */ /* 0x0005e4000e101d52 */
.L_x_103:
[----:B------:R-:W-:Y:S05]  /*14b0*/  BSYNC B0 ;  /* 0x0000000000007941 */ /* 0x000fea0003800000 */
.L_x_102:
[----:B--2---:R-:W-:Y:S01]  /*14c0*/  IADD3 R2, R19, 0x40, RZ ;  /* 0x0000004013027810 */ /* 0x004fe20007ffe0ff */
        /* <DEDUP_REMOVED lines=15> */
.L_x_105:
[----:B------:R-:W-:Y:S05]  /*15c0*/  BSYNC B0 ;  /* 0x0000000000007941 */ /* 0x000fea0003800000 */
.L_x_104:
        /* <DEDUP_REMOVED lines=16> */
.L_x_107:
[----:B------:R-:W-:Y:S05]  /*16d0*/  BSYNC B0 ;  /* 0x0000000000007941 */ /* 0x000fea0003800000 */
.L_x_106:
        /* <DEDUP_REMOVED lines=16> */
.L_x_109:
[----:B------:R-:W-:Y:S05]  /*17e0*/  BSYNC B0 ;  /* 0x0000000000007941 */ /* 0x000fea0003800000 */
.L_x_108:
[----:B-1--4-:R-:W1:Y:S01]  /*17f0*/  SHFL.IDX PT, R4, R17, 0x7, 0x181f ;  /* 0x00f81f0011047f89 */ /* 0x012e6200000e0000 */
[----:B------:R-:W-:Y:S01]  /*1800*/  IADD3 R2, R19, 0x70, RZ ;  /* 0x0000007013027810 */ /* 0x000fe20007ffe0ff */
[----:B------:R-:W-:Y:S01]  /*1810*/  UIADD3 UR20, UR21, -0x1, URZ ;  /* 0xffffffff15147890 */ /* 0x000fe2000fffe03f */
[----:B------:R-:W-:Y:S01]  /*1820*/  IADD3 R6, -R32, c[0x0][0x1d0], RZ ;  /* 0x0000740020067a10 */ /* 0x000fe20007ffe1ff */
[----:B------:R-:W4:Y:S01]  /*1830*/  SHFL.IDX PT, R5, R16, 0x7, 0x181f ;  /* 0x00f81f0010057f89 */ /* 0x000f2200000e0000 */
[----:B------:R-:W-:Y:S01]  /*1840*/  ISETP.GE.AND P6, PT, R2, UR4, PT ;  /* 0x0000000402007c0c */ /* 0x000fe2000bfc6270 */
[----:B------:R-:W-:Y:S01]  /*1850*/  ULDC.64 UR6, c[0x0][0x1e0] ;  /* 0x0000780000067ab9 */ /* 0x000fe20000000a00 */
[----:B------:R-:W-:Y:S01]  /*1860*/  IMAD.MOV.U32 R156, RZ, RZ, R30 ;  /* 0x000000ffff9c7224 */ /* 0x000fe200078e001e */
[----:B------:R-:W-:Y:S01]  /*1870*/  UMOV UR22, 0x6 ;  /* 0x0000000600167882 */ /* 0x000fe20000000000 */
[----:B------:R-:W-:Y:S01]  /*1880*/  IMAD.U32 R10, RZ, RZ, UR20 ;  /* 0x00000014ff0a7e24 */ /* 0x000fe2000f8e00ff */
[----:B------:R-:W-:Y:S01]  /*1890*/  USHF.L.U32 UR23, UR6, 0x6, URZ ;  /* 0x0000000606177899 */ /* 0x000fe2000800063f */
[----:B------:R-:W-:Y:S01]  /*18a0*/  IMAD.MOV.U32 R157, RZ, RZ, R31 ;  /* 0x000000ffff9d7224 */ /* 0x000fe200078e001f */
[----:B------:R-:W-:Y:S01]  /*18b0*/  USHF.L.U64.HI UR22, UR6, UR22, UR7 ;  /* 0x0000001606167299 */ /* 0x000fe20008010207 */
[----:B------:R-:W-:Y:S01]  /*18c0*/  IMAD R10, R10, -0x40, R6 ;  /* 0xffffffc00a0a7824 */ /* 0x000fe200078e0206 */
[----:B------:R-:W-:Y:S01]  /*18d0*/  USHF.R.S32.HI UR10, URZ, 0x1f, UR20 ;  /* 0x0000001f3f0a7899 */ /* 0x000fe20008011414 */
[----:B------:R-:W-:Y:S01]  /*18e0*/  IMAD.MOV.U32 R156, RZ, RZ, R28 ;  /* 0x000000ffff9c7224 */ /* 0x000fe200078e001c */
[----:B------:R-:W-:Y:S01]  /*18f0*/  UIMAD UR4, UR22, UR20, URZ ;  /* 0x00000014160472a4 */ /* 0x000fe2000f8e023f */
[----:B------:R-:W-:Y:S01]  /*1900*/  MOV R153, UR23 ;  /* 0x0000001700997c02 */ /* 0x000fe20008000f00 */
[----:B------:R-:W-:Y:S01]  /*1910*/  IMAD.SHL.U32 R244, R13, 0x2, RZ ;  /* 0x000000020df47824 */ /* 0x000fe200078e00ff */
[----:B------:R-:W-:Y:S01]  /*1920*/  @!P6 SHF.R.S32.HI R2, RZ, 0x1f, R18 ;  /* 0x0000001fff02e819 */ /* 0x000fe20000011412 */
[----:B------:R-:W-:Y:S01]  /*1930*/  UIMAD UR4, UR10, UR23, UR4 ;  /* 0x000000170a0472a4 */ /* 0x000fe2000f8e0204 */
[----:B------:R-:W-:Y:S01]  /*1940*/  ISETP.GE.AND P2, PT, R10, 0x1, PT ;  /* 0x000000010a00780c */ /* 0x000fe20003f46270 */
[----:B------:R-:W-:Y:S01]  /*1950*/  UIMAD.WIDE.U32 UR12, UR6, 0x20, URZ ;  /* 0x00000020060c78a5 */ /* 0x000fe2000f8e003f */
[----:B------:R-:W-:Y:S01]  /*1960*/  @!P6 LEA.HI R2, R2, R18, RZ, 0x3 ;  /* 0x000000120202e211 */ /* 0x000fe200078f18ff */
[----:B------:R-:W-:Y:S01]  /*1970*/  USHF.L.U32 UR9, UR7, 0x5, URZ ;  /* 0x0000000507097899 */ /* 0x000fe2000800063f */
[C---:B-1----:R-:W-:Y:S01]  /*1980*/  @!P6 LEA R6, P1, R15.reuse, R4, 0x1 ;  /* 0x000000040f06e211 */ /* 0x042fe200078208ff */
[----:B------:R-:W-:Y:S01]  /*1990*/  ULDC UR17, c[0x0][0x1d0] ;  /* 0x0000740000117ab9 */ /* 0x000fe20000000800 */
[----:B------:R-:W-:Y:S01]  /*19a0*/  @!P6 LOP3.LUT R8, R2, 0xfffffff8, RZ, 0xc0, !PT ;  /* 0xfffffff80208e812 */ /* 0x000fe200078ec0ff */
[----:B------:R-:W-:Y:S01]  /*19b0*/  UIADD3 UR9, UR13, UR9, URZ ;  /* 0x000000090d097290 */ /* 0x000fe2000fffe03f */
[----:B----4-:R-:W-:Y:S01]  /*19c0*/  @!P6 LEA.HI.X R7, R15, R5, R11, 0x1, P1 ;  /* 0x000000050f07e211 */ /* 0x010fe200008f0c0b */
[----:B------:R-:W-:Y:S01]  /*19d0*/  STL.64 [R1+0x28], R156 ;  /* 0x0000289c01007387 */ /* 0x000fe20000100a00 */
[----:B------:R-:W-:Y:S01]  /*19e0*/  ISETP.GE.AND P1, PT, R10, 0x11, PT ;  /* 0x000000110a00780c */ /* 0x000fe20003f26270 */
[----:B------:R-:W-:Y:S01]  /*19f0*/  @!P6 IMAD.WIDE R8, R8, 0x2, R4 ;  /* 0x000000020808e825 */ /* 0x000fe200078e0204 */
[----:B------:R-:W-:Y:S01]  /*1a00*/  SHF.R.S32.HI R14, RZ, 0x4, R23 ;  /* 0x00000004ff0e7819 */ /* 0x000fe20000011417 */
[----:B------:R-:W-:Y:S01]  /*1a10*/  @!PT LDS RZ, [RZ] ;  /* 0x00000000fffff984 */ /* 0x000fe20000000800 */
[----:B------:R1:W-:Y:S01]  /*1a20*/  @!P6 LDGSTS.E.BYPASS.LTC128B.128 [R244+0xb900], [R6.64], !P5 ;  /* 0x0b90000006f4efae */ /* 0x0003e2000e901d52 */
[----:B------:R-:W-:Y:S01]  /*1a30*/  ISETP.GE.AND P5, PT, R10, 0x31, PT ;  /* 0x000000310a00780c */ /* 0x000fe20003fa6270 */
[----:B------:R-:W-:Y:S01]  /*1a40*/  IMAD.WIDE.U32 R4, R153, UR20, R156 ;  /* 0x0000001499047c25 */ /* 0x000fe2000f8e009c */
[----:B------:R-:W-:Y:S01]  /*1a50*/  LEA.HI R154, R24, R188, RZ, 0x5 ;  /* 0x000000bc189a7211 */ /* 0x000fe200078f28ff */
[----:B------:R4:W-:Y:S01]  /*1a60*/  @!P6 LDGSTS.E.BYPASS.LTC128B.128 [R244+0xf900], [R8.64], !P4 ;  /* 0x0f90000008f4efae */ /* 0x0009e2000e101d52 */
[----:B------:R-:W-:-:S02]  /*1a70*/  ISETP.GE.AND P6, PT, R10, 0x21, PT ;  /* 0x000000210a00780c */ /* 0x000fc40003fc6270 */
[----:B------:R-:W-:Y:S01]  /*1a80*/  IADD3 R5, R5, UR4, RZ ;  /* 0x0000000405057c10 */ /* 0x000fe2000fffe0ff */
[----:B------:R-:W0:Y:S04]  /*1a90*/  LDGDEPBAR ;  /* 0x00000000000079af */ /* 0x000e280000000000 */
[----:B------:R-:W-:Y:S01]  /*1aa0*/  BAR.SYNC.DEFER_BLOCKING 0x0 ;  /* 0x0000000000007b1d */ /* 0x000fe20000010000 */
[----:B------:R-:W-:-:S04]  /*1ab0*/  @P2 LEA R12, P4, R4, c[0x0][0x1c8], 0x1 ;  /* 0x00007200040c2a11 */ /* 0x000fc800078808ff */
[----:B------:R-:W-:Y:S01]  /*1ac0*/  @P2 LEA.HI.X R13, R4, c[0x0][0x1cc], R5, 0x1, P4 ;  /* 0x00007300040d2a11 */ /* 0x000fe200020f0c05 */
[----:B------:R-:W-:-:S05]  /*1ad0*/  VOTEU.ANY UP0, P5 ;  /* 0x00000000003f7886 */ /* 0x000fca0002800100 */
[----:B------:R-:W-:Y:S01]  /*1ae0*/  @UP0 UIMAD UR4, UR7, 0x30, URZ ;  /* 0x00000030070408a4 */ /* 0x000fe2000f8e023f */
[----:B-1----:R-:W-:Y:S01]  /*1af0*/  IMAD.U32 R6, RZ, RZ, UR7 ;  /* 0x00000007ff067e24 */ /* 0x002fe2000f8e00ff */
[----:B----4-:R-:W-:-:S04]  /*1b00*/  MOV R8, c[0x0][0x1e0] ;  /* 0x0000780000087a02 */ /* 0x010fc80000000f00 */
[C---:B------:R-:W-:Y:S01]  /*1b10*/  @P1 LEA R2, P4, R8.reuse, R4, 0x4 ;  /* 0x0000000408021211 */ /* 0x040fe200078820ff */
[----:B------:R-:W-:Y:S01]  /*1b20*/  @!PT LDS RZ, [RZ] ;  /* 0x00000000fffff984 */ /* 0x000fe20000000800 */
[----:B------:R-:W-:Y:S01]  /*1b30*/  @!PT LDS RZ, [RZ] ;  /* 0x00000000fffff984 */ /* 0x000fe20000000800 */
[----:B------:R-:W-:Y:S01]  /*1b40*/  @!PT LDS RZ, [RZ] ;  /* 0x00000000fffff984 */ /* 0x000fe20000000800 */
[----:B------:R1:W-:Y:S03]  /*1b50*/  @P2 LDGSTS.E.BYPASS.LTC128B.128 [R244+0x4100], [R12.64], !P3 ;  /* 0x041000000cf42fae */ /* 0x0003e6000d901d52 */
[C---:B------:R-:W-:Y:S01]  /*1b60*/  @P1 LEA.HI.X R6, R8.reuse, R5, R6, 0x4, P4 ;  /* 0x0000000508061211 */ /* 0x040fe200020f2406 */
[----:B------:R-:W-:Y:S01]  /*1b70*/  @P5 IMAD.WIDE.U32 R8, R8, 0x30, R4 ;  /* 0x0000003008085825 */ /* 0x000fe200078e0004 */
[C---:B------:R-:W-:Y:S01]  /*1b80*/  @P1 LEA R10, P4, R2.reuse, c[0x0][0x1c8], 0x1 ;  /* 0x00007200020a1a11 */ /* 0x040fe200078808ff */
[----:B------:R1:W-:Y:S03]  /*1b90*/  @P2 LDGSTS.E.BYPASS.LTC128B.128 [R244+0x6100], [R12.64+0x80], !P0 ;  /* 0x061000800cf42fae */ /* 0x0003e6000c101d52 */
[----:B------:R-:W-:-:S02]  /*1ba0*/  @P1 LEA.HI.X R11, R2, c[0x0][0x1cc], R6, 0x1, P4 ;  /* 0x00007300020b1a11 */ /* 0x000fc400020f0c06 */
[----:B------:R-:W-:-:S03]  /*1bb0*/  @P6 IADD3 R2, P4, R4, UR12, RZ ;  /* 0x0000000c04026c10 */ /* 0x000fc6000ff9e0ff */
[----:B------:R4:W-:Y:S01]  /*1bc0*/  @P1 LDGSTS.E.BYPASS.LTC128B.128 [R244+0x4900], [R10.64], !P3 ;  /* 0x049000000af41fae */ /* 0x0009e2000d901d52 */
[----:B------:R-:W-:Y:S02]  /*1bd0*/  @P6 IADD3.X R4, R5, UR9, RZ, P4, !PT ;  /* 0x0000000905046c10 */ /* 0x000fe4000a7fe4ff */
[----:B------:R-:W-:Y:S01]  /*1be0*/  LEA.HI R5, R23, R14, RZ, 0x1 ;  /* 0x0000000e17057211 */ /* 0x000fe200078f08ff */
[----:B------:R4:W-:Y:S01]  /*1bf0*/  @P1 LDGSTS.E.BYPASS.LTC128B.128 [R244+0x6900], [R10.64+0x80], !P0 ;  /* 0x069000800af41fae */ /* 0x0009e2000c101d52 */
[C---:B------:R-:W-:Y:S02]  /*1c00*/  @P6 LEA R6, P4, R2.reuse, c[0x0][0x1c8], 0x1 ;  /* 0x0000720002066a11 */ /* 0x040fe400078808ff */
[----:B------:R-:W-:Y:S02]  /*1c10*/  LOP3.LUT R5, R5, 0xfffffffe, RZ, 0xc0, !PT ;  /* 0xfffffffe05057812 */ /* 0x000fe400078ec0ff */
[----:B------:R-:W-:Y:S02]  /*1c20*/  @P6 LEA.HI.X R7, R2, c[0x0][0x1cc], R4, 0x1, P4 ;  /* 0x0000730002076a11 */ /* 0x000fe400020f0c04 */
[----:B------:R-:W-:Y:S01]  /*1c30*/  @P5 IADD3 R2, R9, UR4, RZ ;  /* 0x0000000409025c10 */ /* 0x000fe2000fffe0ff */
[----:B------:R-:W-:Y:S01]  /*1c40*/  IMAD.IADD R9, R14, 0x1, -R5 ;  /* 0x000000010e097824 */ /* 0x000fe200078e0a05 */
[C---:B------:R-:W-:Y:S01]  /*1c50*/  @P5 LEA R4, P4, R8.reuse, c[0x0][0x1c8], 0x1 ;  /* 0x0000720008045a11 */ /* 0x040fe200078808ff */
[----:B------:R5:W-:Y:S01]  /*1c60*/  @P6 LDGSTS.E.BYPASS.LTC128B.128 [R244+0x5100], [R6.64], !P3 ;  /* 0x0510000006f46fae */ /* 0x000be2000d901d52 */
[----:B------:R-:W-:Y:S01]  /*1c70*/  ULDC.64 UR4, c[0x0][0x208] ;  /* 0x0000820000047ab9 */ /* 0x000fe20000000a00 */
[----:B------:R-:W-:Y:S01]  /*1c80*/  LOP3.LUT P1, RZ, R33, 0x2, RZ, 0xc0, !PT ;  /* 0x0000000221ff7812 */ /* 0x000fe2000782c0ff */
[----:B------:R-:W-:Y:S01]  /*1c90*/  UIMAD UR10, UR10, UR4, URZ ;  /* 0x000000040a0a72a4 */ /* 0x000fe2000f8e023f */
[----:B------:R-:W-:Y:S01]  /*1ca0*/  @P5 LEA.HI.X R5, R8, c[0x0][0x1cc], R2, 0x1, P4 ;  /* 0x0000730008055a11 */ /* 0x000fe200020f0c02 */
[----:B------:R5:W-:Y:S01]  /*1cb0*/  @P6 LDGSTS.E.BYPASS.LTC128B.128 [R244+0x7100], [R6.64+0x80], !P0 ;  /* 0x0710008006f46fae */ /* 0x000be2000c101d52 */
[----:B------:R-:W-:Y:S01]  /*1cc0*/  SHF.L.U32 R2, R21, 0x6, RZ ;  /* 0x0000000615027819 */ /* 0x000fe200000006ff */
[----:B------:R-:W-:Y:S01]  /*1cd0*/  IMAD.SHL.U32 R8, R32, 0x8, RZ ;  /* 0x0000000820087824 */ /* 0x000fe200078e00ff */
[----:B------:R-:W-:Y:S01]  /*1ce0*/  UIMAD.WIDE.U32 UR14, UR20, UR4, URZ ;  /* 0x00000004140e72a5 */ /* 0x000fe2000f8e003f */
[----:B------:R2:W-:Y:S01]  /*1cf0*/  @P5 LDGSTS.E.BYPASS.LTC128B.128 [R244+0x5900], [R4.64], !P3 ;  /* 0x0590000004f45fae */ /* 0x0005e2000d901d52 */
[----:B------:R-:W-:-:S03]  /*1d00*/  UIMAD UR10, UR20, UR5, UR10 ;  /* 0x00000005140a72a4 */ /* 0x000fc6000f8e020a */
[----:B------:R2:W-:Y:S04]  /*1d10*/  @P5 LDGSTS.E.BYPASS.LTC128B.128 [R244+0x7900], [R4.64+0x80], !P0 ;  /* 0x0790008004f45fae */ /* 0x0005e8000c101d52 */
[----:B------:R-:W0:Y:S01]  /*1d20*/  LDGDEPBAR ;  /* 0x00000000000079af */ /* 0x000e220000000000 */
[----:B-----5:R-:W-:Y:S01]  /*1d30*/  IMAD.SHL.U32 R6, R33, 0x40, RZ ;  /* 0x0000004021067824 */ /* 0x020fe200078e00ff */
[----:B--2---:R-:W-:Y:S01]  /*1d40*/  LOP3.LUT R4, R2, 0x1c0, RZ, 0xc0, !PT ;  /* 0x000001c002047812 */ /* 0x004fe200078ec0ff */
[----:B------:R-:W-:-:S04]  /*1d50*/  DEPBAR.LE SB0, 0x1 ;  /* 0x000080400000791a */ /* 0x000fc80000000000 */
[----:B------:R-:W-:-:S04]  /*1d60*/  DEPBAR.LE SB0, 0x0 ;  /* 0x000080000000791a */ /* 0x000fc80000000000 */
[----:B------:R-:W-:Y:S02]  /*1d70*/  LOP3.LUT R2, R6, 0x1c0, RZ, 0xc0, !PT ;  /* 0x000001c006027812 */ /* 0x000fe400078ec0ff */
[----:B------:R-:W-:Y:S02]  /*1d80*/  SHF.L.U32 R5, R9, 0x3, RZ ;  /* 0x0000000309057819 */ /* 0x000fe400000006ff */
[----:B------:R-:W-:Y:S02]  /*1d90*/  LOP3.LUT R8, R2, 0x8, R8, 0xf8, !PT ;  /* 0x0000000802087812 */ /* 0x000fe400078ef808 */
[----:B------:R-:W-:Y:S01]  /*1da0*/  SHF.R.U32.HI R6, RZ, 0x3, R2 ;  /* 0x00000003ff067819 */ /* 0x000fe20000011602 */
[----:B------:R-:W-:Y:S01]  /*1db0*/  IMAD.SHL.U32 R2, R154, 0x20, RZ ;  /* 0x000000209a027824 */ /* 0x000fe200078e00ff */
[----:B------:R-:W-:Y:S01]  /*1dc0*/  LOP3.LUT R7, R4, 0x8, R5, 0xf8, !PT ;  /* 0x0000000804077812 */ /* 0x000fe200078ef805 */
[----:B------:R-:W-:Y:S01]  /*1dd0*/  IMAD.SHL.U32 R5, R22, 0x40, RZ ;  /* 0x0000004016057824 */ /* 0x000fe200078e00ff */
[----:B------:R-:W-:-:S02]  /*1de0*/  SHF.R.U32.HI R4, RZ, 0x3, R4 ;  /* 0x00000003ff047819 */ /* 0x000fc40000011604 */
[----:B------:R-:W-:Y:S02]  /*1df0*/  LOP3.LUT R6, R8, R6, RZ, 0x3c, !PT ;  /* 0x0000000608067212 */ /* 0x000fe400078e3cff */
[----:B------:R-:W-:Y:S02]  /*1e00*/  LOP3.LUT R152, R7, R4, RZ, 0x3c, !PT ;  /* 0x0000000407987212 */ /* 0x000fe400078e3cff */
[----:B------:R-:W-:Y:S02]  /*1e10*/  LOP3.LUT R147, R5, 0xfffffe00, RZ, 0xc0, !PT ;  /* 0xfffffe0005937812 */ /* 0x000fe400078ec0ff */
[----:B------:R-:W-:Y:S02]  /*1e20*/  LOP3.LUT R4, R2, 0x7ffffc00, RZ, 0xc0, !PT ;  /* 0x7ffffc0002047812 */ /* 0x000fe400078ec0ff */
[----:B------:R-:W-:Y:S02]  /*1e30*/  LEA R2, R9, R6, 0x9 ;  /* 0x0000000609027211 */ /* 0x000fe400078e48ff */
[----:B------:R-:W-:-:S03]  /*1e40*/  IADD3 R4, R152, R147, R4 ;  /* 0x0000009398047210 */ /* 0x000fc60007ffe004 */
[----:B------:R-:W-:Y:S01]  /*1e50*/  IMAD.SHL.U32 R224, R2, 0x2, RZ ;  /* 0x0000000202e07824 */ /* 0x000fe200078e00ff */
[----:B------:R-:W-:Y:S01]  /*1e60*/  BAR.SYNC.DEFER_BLOCKING 0x0 ;  /* 0x0000000000007b1d */ /* 0x000fe20000010000 */
[----:B------:R-:W-:-:S03]  /*1e70*/  IMAD.SHL.U32 R231, R4, 0x2, RZ ;  /* 0x0000000204e77824 */ /* 0x000fc600078e00ff */
[C---:B------:R-:W-:Y:S02]  /*1e80*/  IADD3 R2, R224.reuse, 0x4100, RZ ;  /* 0x00004100e0027810 */ /* 0x040fe40007ffe0ff */
[----:B------:R-:W-:Y:S02]  /*1e90*/  IADD3 R235, R224, 0x4120, RZ ;  /* 0x00004120e0eb7810 */ /* 0x000fe40007ffe0ff */
[----:B------:R-:W-:Y:S02]  /*1ea0*/  @P1 IADD3 R235, R2, -0x20, RZ ;  /* 0xffffffe002eb1810 */ /* 0x000fe40007ffe0ff */
[-C--:B------:R-:W-:Y:S02]  /*1eb0*/  LEA R233, R3, R231.reuse, 0x1 ;  /* 0x000000e703e97211 */ /* 0x080fe400078e08ff */
[C---:B------:R-:W-:Y:S02]  /*1ec0*/  LEA R232, R0.reuse, R231, 0x1 ;  /* 0x000000e700e87211 */ /* 0x040fe400078e08ff */
[----:B------:R-:W-:-:S02]  /*1ed0*/  LEA R234, R0, R233, 0x1 ;  /* 0x000000e900ea7211 */ /* 0x000fc400078e08ff */
[----:B------:R-:W-:Y:S01]  /*1ee0*/  IADD3 R243, R235, 0x800, RZ ;  /* 0x00000800ebf37810 */ /* 0x000fe20007ffe0ff */
[----:B------:R-:W-:Y:S01]  /*1ef0*/  IMAD R236, R3, 0x2, R232 ;  /* 0x0000000203ec7824 */ /* 0x000fe200078e02e8 */
[C---:B------:R-:W-:Y:S02]  /*1f00*/  IADD3 R242, R235.reuse, 0x1000, RZ ;  /* 0x00001000ebf27810 */ /* 0x040fe40007ffe0ff */
[C---:B------:R-:W-:Y:S02]  /*1f10*/  IADD3 R241, R235.reuse, 0x1800, RZ ;  /* 0x00001800ebf17810 */ /* 0x040fe40007ffe0ff */
[C---:B------:R-:W-:Y:S01]  /*1f20*/  IADD3 R240, R235.reuse, 0x2000, RZ ;  /* 0x00002000ebf07810 */ /* 0x040fe20007ffe0ff */
[----:B------:R-:W-:Y:S01]  /*1f30*/  LDSM.16.M88.4 R4, [R231+0xa100] ;  /* 0x00a10000e704783b */ /* 0x000fe20000000200 */
[C---:B------:R-:W-:Y:S02]  /*1f40*/  IADD3 R239, R235.reuse, 0x2800, RZ ;  /* 0x00002800ebef7810 */ /* 0x040fe40007ffe0ff */
[C---:B------:R-:W-:Y:S01]  /*1f50*/  IADD3 R238, R235.reuse, 0x3000, RZ ;  /* 0x00003000ebee7810 */ /* 0x040fe20007ffe0ff */
[----:B-1----:R-:W1:Y:S01]  /*1f60*/  LDSM.16.M88.4 R12, [R224+0x4100] ;  /* 0x00410000e00c783b */ /* 0x002e620000000200 */
[----:B------:R-:W-:-:S03]  /*1f70*/  IADD3 R237, R235, 0x3800, RZ ;  /* 0x00003800ebed7810 */ /* 0x000fc60007ffe0ff */
[----:B---3--:R-:W2:Y:S04]  /*1f80*/  LDSM.16.M88.4 R16, [R224+0x4900] ;  /* 0x00490000e010783b */ /* 0x008ea80000000200 */
[----:B------:R-:W3:Y:S04]  /*1f90*/  LDSM.16.M88.4 R24, [R224+0x5100] ;  /* 0x00510000e018783b */ /* 0x000ee80000000200 */
[----:B------:R-:W5:Y:S04]  /*1fa0*/  LDSM.16.M88.4 R28, [R224+0x5900] ;  /* 0x00590000e01c783b */ /* 0x000f680000000200 */
[----:B----4-:R-:W4:Y:S04]  /*1fb0*/  LDSM.16.M88.4 R8, [R231+0x8100] ;  /* 0x00810000e708783b */ /* 0x010f280000000200 */
[----:B------:R-:W-:Y:S04]  /*1fc0*/  LDSM.16.M88.4 R20, [R233+0xa100] ;  /* 0x00a10000e914783b */ /* 0x000fe80000000200 */
[----:B------:R-:W4:Y:S04]  /*1fd0*/  LDSM.16.M88.4 R52, [R235] ;  /* 0x00000000eb34783b */ /* 0x000f280000000200 */
[----:B------:R-:W4:Y:S04]  /*1fe0*/  LDSM.16.M88.4 R48, [R235+0x800] ;  /* 0x00080000eb30783b */ /* 0x000f280000000200 */
[----:B------:R-:W4:Y:S01]  /*1ff0*/  LDSM.16.M88.4 R44, [R235+0x1000] ;  /* 0x00100000eb2c783b */ /* 0x000f220000000200 */
[C---:B-1----:R-:W-:Y:S08]  /*2000*/  HMMA.16816.F32 R40, R4.reuse, R12, RZ ;  /* 0x0000000c0428723c */ /* 0x042ff000000018ff */
[C---:B--2---:R-:W-:Y:S08]  /*2010*/  HMMA.16816.F32 R56, R4.reuse, R16, RZ ;  /* 0x000000100438723c */ /* 0x044ff000000018ff */
[C---:B---3--:R-:W-:Y:S08]  /*2020*/  HMMA.16816.F32 R60, R4.reuse, R24, RZ ;  /* 0x00000018043c723c */ /* 0x048ff000000018ff */
[C---:B-----5:R-:W-:Y:S08]  /*2030*/  HMMA.16816.F32 R64, R4.reuse, R28, RZ ;  /* 0x0000001c0440723c */ /* 0x060ff000000018ff */
[C---:B------:R-:W-:Y:S08]  /*2040*/  HMMA.16816.F32 R72, R4.reuse, R14, RZ ;  /* 0x0000000e0448723c */ /* 0x040ff000000018ff */
[C---:B------:R-:W-:Y:S08]  /*2050*/  HMMA.16816.F32 R80, R4.reuse, R18, RZ ;  /* 0x000000120450723c */ /* 0x040ff000000018ff */
[C---:B------:R-:W-:Y:S08]  /*2060*/  HMMA.16816.F32 R92, R4.reuse, R26, RZ ;  /* 0x0000001a045c723c */ /* 0x040ff000000018ff */
[----:B------:R-:W-:Y:S07]  /*2070*/  HMMA.16816.F32 R88, R4, R30, RZ ;  /* 0x0000001e0458723c */ /* 0x000fee00000018ff */
[----:B------:R-:W-:Y:S01]  /*2080*/  IMAD.U32 R6, RZ, RZ, UR14 ;  /* 0x0000000eff067e24 */ /* 0x000fe2000f8e00ff */
[----:B------:R-:W-:Y:S01]  /*2090*/  UIADD3 UR14, UR15, UR10, URZ ;  /* 0x0000000a0f0e7290 */ /* 0x000fe2000fffe03f */
[C---:B----4-:R-:W-:Y:S01]  /*20a0*/  HMMA.16816.F32 R104, R8.reuse, R12, RZ ;  /* 0x0000000c0868723c */ /* 0x050fe200000018ff */
[----:B------:R-:W-:Y:S01]  /*20b0*/  IMAD.U32 R7, RZ, RZ, UR15 ;  /* 0x0000000fff077e24 */ /* 0x000fe2000f8e00ff */
[----:B------:R-:W-:Y:S01]  /*20c0*/  UMOV UR10, 0xffffffc0 ;  /* 0xffffffc0000a7882 */ /* 0x000fe20000000000 */
[C---:B------:R-:W-:Y:S01]  /*20d0*/  LEA R2, P1, R6.reuse, R36, 0x6 ;  /* 0x0000002406027211 */ /* 0x040fe200078230ff */
[----:B------:R-:W-:Y:S01]  /*20e0*/  UIMAD UR17, UR20, UR10, UR17 ;  /* 0x0000000a141172a4 */ /* 0x000fe2000f8e0211 */
[----:B------:R-:W-:Y:S01]  /*20f0*/  MOV R4, UR14 ;  /* 0x0000000e00047c02 */ /* 0x000fe20008000f00 */
[----:B------:R-:W-:Y:S01]  /*2100*/  USHF.L.U32 UR10, UR4, 0x5, URZ ;  /* 0x00000005040a7899 */ /* 0x000fe2000800063f */
[----:B------:R-:W1:Y:S01]  /*2110*/  LDSM.16.M88.4 R36, [R235+0x1800] ;  /* 0x00180000eb24783b */ /* 0x000e620000000200 */
[----:B------:R-:W-:Y:S01]  /*2120*/  UMOV UR14, 0x5 ;  /* 0x00000005000e7882 */ /* 0x000fe20000000000 */
[----:B------:R-:W-:Y:S01]  /*2130*/  LEA.HI.X R5, R6, R34, R4, 0x6, P1 ;  /* 0x0000002206057211 */ /* 0x000fe200008f3404 */
[----:B------:R-:W-:Y:S01]  /*2140*/  USHF.L.U64.HI UR14, UR4, UR14, UR5 ;  /* 0x0000000e040e7299 */ /* 0x000fe20008010205 */
[----:B------:R-:W-:Y:S01]  /*2150*/  LEA R4, P1, R2, c[0x0][0x1f8], 0x1 ;  /* 0x00007e0002047a11 */ /* 0x000fe200078208ff */
[----:B------:R-:W-:Y:S01]  /*2160*/  HMMA.16816.F32 R120, R8, R14, RZ ;  /* 0x0000000e0878723c */ /* 0x000fe200000018ff */
[----:B------:R-:W-:-:S02]  /*2170*/  UIADD3 UR16, UP0, UR10, 0x80, URZ ;  /* 0x000000800a107890 */ /* 0x000fc4000ff1e03f */
[----:B------:R-:W-:Y:S02]  /*2180*/  LEA.HI.X R5, R2, c[0x0][0x1fc], R5, 0x1, P1 ;  /* 0x00007f0002057a11 */ /* 0x000fe400008f0c05 */
[----:B------:R-:W-:Y:S01]  /*2190*/  IADD3 R2, -R32, UR17, RZ ;  /* 0x0000001120027c10 */ /* 0x000fe2000fffe1ff */
[----:B------:R-:W-:Y:S01]  /*21a0*/  UIADD3.X UR15, URZ, UR14, URZ, UP0, !UPT ;  /* 0x0000000e3f0f7290 */ /* 0x000fe200087fe43f */
[----:B------:R-:W-:Y:S01]  /*21b0*/  IADD3 R6, P1, R4, UR10, RZ ;  /* 0x0000000a04067c10 */ /* 0x000fe2000ff3e0ff */
[----:B------:R-:W-:Y:S01]  /*21c0*/  HMMA.16816.F32 R100, R8, R16, RZ ;  /* 0x000000100864723c */ /* 0x000fe200000018ff */
[C---:B------:R-:W-:Y:S01]  /*21d0*/  ISETP.LT.OR P5, PT, R2.reuse, 0x1, P3 ;  /* 0x000000010200780c */ /* 0x040fe20001fa1670 */
[----:B------:R-:W-:Y:S01]  /*21e0*/  UISETP.GT.AND UP0, UPT, UR20, UR8, UPT ;  /* 0x000000081400728c */ /* 0x000fe2000bf04270 */
[C---:B------:R-:W-:Y:S02]  /*21f0*/  ISETP.LT.OR P4, PT, R2.reuse, 0x1, P0 ;  /* 0x000000010200780c */ /* 0x040fe40000781670 */
[----:B------:R-:W-:-:S02]  /*2200*/  ISETP.LT.OR P2, PT, R2, 0x11, P3 ;  /* 0x000000110200780c */ /* 0x000fc40001f41670 */
[----:B------:R-:W-:Y:S01]  /*2210*/  IADD3.X R7, R5, UR14, RZ, P1, !PT ;  /* 0x0000000e05077c10 */ /* 0x000fe20008ffe4ff */
[C---:B------:R-:W-:Y:S01]  /*2220*/  HMMA.16816.F32 R116, R8.reuse, R18, RZ ;  /* 0x000000120874723c */ /* 0x040fe200000018ff */
[----:B------:R-:W2:Y:S05]  /*2230*/  LDSM.16.M88.4 R16, [R233+0x8100] ;  /* 0x00810000e910783b */ /* 0x000eaa0000000200 */
[----:B------:R-:W-:Y:S01]  /*2240*/  @!PT LDS RZ, [RZ] ;  /* 0x00000000fffff984 */ /* 0x000fe20000000800 */
[----:B------:R-:W-:Y:S01]  /*2250*/  @!PT LDS RZ, [RZ] ;  /* 0x00000000fffff984 */ /* 0x000fe20000000800 */
[----:B------:R-:W-:Y:S01]  /*2260*/  @!PT LDS RZ, [RZ] ;  /* 0x00000000fffff984 */ /* 0x000fe20000000800 */
[----:B------:R3:W-:Y:S01]  /*2270*/  LDGSTS.E.BYPASS.LTC128B.128 [R244+0x100], [R4.64], !P5 ;  /* 0x0010000004f47fae */ /* 0x0007e2000e901d52 */
[----:B------:R-:W-:Y:S01]  /*2280*/  ISETP.LT.OR P5, PT, R2, 0x11, P0 ;  /* 0x000000110200780c */ /* 0x000fe200007a1670 */
[C---:B------:R-:W-:Y:S02]  /*2290*/  HMMA.16816.F32 R96, R8.reuse, R24, RZ ;  /* 0x000000180860723c */ /* 0x040fe400000018ff */
[----:B------:R3:W-:Y:S04]  /*22a0*/  LDGSTS.E.BYPASS.LTC128B.128 [R244+0x2100], [R4.64+0x80], !P4 ;  /* 0x0210008004f47fae */ /* 0x0007e8000e101d52 */
[----:B------:R4:W-:Y:S02]  /*22b0*/  LDGSTS.E.BYPASS.LTC128B.128 [R244+0x900], [R6.64], !P2 ;  /* 0x0090000006f47fae */ /* 0x0009e4000d101d52 */
[C---:B------:R-:W-:Y:S08]  /*22c0*/  HMMA.16816.F32 R108, R8.reuse, R26, RZ ;  /* 0x0000001a086c723c */ /* 0x040ff000000018ff */
[C---:B------:R-:W-:Y:S08]  /*22d0*/  HMMA.16816.F32 R84, R8.reuse, R28, RZ ;  /* 0x0000001c0854723c */ /* 0x040ff000000018ff */
[----:B------:R-:W-:Y:S07]  /*22e0*/  HMMA.16816.F32 R68, R8, R30, RZ ;  /* 0x0000001e0844723c */ /* 0x000fee00000018ff */
[----:B------:R-:W-:Y:S01]  /*22f0*/  IMAD.U32 R10, RZ, RZ, UR10 ;  /* 0x0000000aff0a7e24 */ /* 0x000fe2000f8e00ff */
[----:B------:R-:W-:Y:S04]  /*2300*/  HMMA.16816.F32 R76, R20, R52, R40 ;  /* 0x00000034144c723c */ /* 0x000fe80000001828 */
[----:B------:R-:W-:-:S02]  /*2310*/  IADD3 R10, P6, P1, R10, 0x80, R4 ;  /* 0x000000800a0a7810 */ /* 0x000fc400079de004 */
[----:B---3--:R-:W-:Y:S02]  /*2320*/  IADD3 R4, P4, R6, UR10, RZ ;  /* 0x0000000a06047c10 */ /* 0x008fe4000ff9e0ff */
[----:B------:R-:W-:Y:S01]  /*2330*/  IADD3.X R11, RZ, UR14, R5, P6, P1 ;  /* 0x0000000eff0b7c10 */ /* 0x000fe2000b7e2405 */
[C---:B------:R-:W-:Y:S01]  /*2340*/  HMMA.16816.F32 R136, R20.reuse, R48, R56 ;  /* 0x000000301488723c */ /* 0x040fe20000001838 */
[----:B------:R-:W-:Y:S02]  /*2350*/  ISETP.LT.OR P1, PT, R2, 0x21, P3 ;  /* 0x000000210200780c */ /* 0x000fe40001f21670 */
[----:B------:R-:W-:Y:S01]  /*2360*/  IADD3.X R5, R7, UR14, RZ, P4, !PT ;  /* 0x0000000e07057c10 */ /* 0x000fe2000a7fe4ff */
[----:B------:R3:W-:Y:S01]  /*2370*/  LDGSTS.E.BYPASS.LTC128B.128 [R244+0x2900], [R10.64], !P5 ;  /* 0x029000000af47fae */ /* 0x0007e2000e901d52 */
[----:B------:R-:W-:Y:S02]  /*2380*/  IADD3 R8, P4, R4, UR10, RZ ;  /* 0x0000000a04087c10 */ /* 0x000fe4000ff9e0ff */
[----:B----4-:R-:W-:Y:S01]  /*2390*/  IADD3 R6, P2, R6, UR16, RZ ;  /* 0x0000001006067c10 */ /* 0x010fe2000ff5e0ff */
[----:B------:R-:W-:Y:S01]  /*23a0*/  HMMA.16816.F32 R60, R20, R44, R60 ;  /* 0x0000002c143c723c */ /* 0x000fe2000000183c */
[----:B------:R-:W-:-:S02]  /*23b0*/  IADD3.X R9, R5, UR14, RZ, P4, !PT ;  /* 0x0000000e05097c10 */ /* 0x000fc4000a7fe4ff */
[C---:B------:R-:W-:Y:S02]  /*23c0*/  ISETP.LT.OR P6, PT, R2.reuse, 0x21, P0 ;  /* 0x000000210200780c */ /* 0x040fe400007c1670 */
[C---:B------:R-:W-:Y:S01]  /*23d0*/  ISETP.LT.OR P5, PT, R2.reuse, 0x31, P3 ;  /* 0x000000310200780c */ /* 0x040fe20001fa1670 */
[----:B------:R4:W-:Y:S01]  /*23e0*/  LDGSTS.E.BYPASS.LTC128B.128 [R244+0x1100], [R4.64], !P1 ;  /* 0x0110000004f47fae */ /* 0x0009e2000c901d52 */
[----:B------:R-:W-:Y:S01]  /*23f0*/  ISETP.LT.OR P4, PT, R2, 0x31, P0 ;  /* 0x000000310200780c */ /* 0x000fe20000781670 */
[----:B------:R-:W-:Y:S01]  /*2400*/  IMAD.MOV.U32 R2, RZ, RZ, -0x40 ;  /* 0xffffffc0ff027424 */ /* 0x000fe200078e00ff */
[----:B------:R-:W-:Y:S01]  /*2410*/  IADD3.X R7, R7, UR15, RZ, P2, !PT ;  /* 0x0000000f07077c10 */ /* 0x000fe200097fe4ff */
[----:B-1----:R-:W-:Y:S01]  /*2420*/  HMMA.16816.F32 R64, R20, R36, R64 ;  /* 0x000000241440723c */ /* 0x002fe20000001840 */
[----:B------:R-:W-:-:S04]  /*2430*/  LOP3.LUT P2, RZ, R33, 0x4, RZ, 0xc0, !PT ;  /* 0x0000000421ff7812 */ /* 0x000fc8000784c0ff */
[----:B------:R-:W-:Y:S01]  /*2440*/  SEL R2, R2, 0x40, P2 ;  /* 0x0000004002027807 */ /* 0x000fe20001000000 */
[----:B------:R1:W-:Y:S02]  /*2450*/  LDGSTS.E.BYPASS.LTC128B.128 [R244+0x3100], [R6.64], !P6 ;  /* 0x0310000006f47fae */ /* 0x0003e4000f101d52 */
[----:B------:R-:W-:Y:S02]  /*2460*/  HMMA.16816.F32 R72, R20, R54, R72 ;  /* 0x000000361448723c */ /* 0x000fe40000001848 */
[----:B------:R-:W-:Y:S01]  /*2470*/  IMAD.IADD R230, R224, 0x1, R2 ;  /* 0x00000001e0e67824 */ /* 0x000fe200078e0202 */
[----:B------:R3:W-:Y:S01]  /*2480*/  LDGSTS.E.BYPASS.LTC128B.128 [R244+0x1900], [R8.64], !P5 ;  /* 0x0190000008f47fae */ /* 0x0007e2000e901d52 */
[----:B------:R-:W-:-:S04]  /*2490*/  IMAD.IADD R229, R2, 0x1, R235 ;  /* 0x0000000102e57824 */ /* 0x000fc800078e02eb */
[----:B------:R-:W-:Y:S01]  /*24a0*/  HMMA.16816.F32 R80, R20, R50, R80 ;  /* 0x000000321450723c */ /* 0x000fe20000001850 */
[----:B----4-:R-:W-:-:S07]  /*24b0*/  IADD3 R4, P1, R4, UR16, RZ ;  /* 0x0000001004047c10 */ /* 0x010fce000ff3e0ff */
[----:B------:R-:W-:Y:S01]  /*24c0*/  HMMA.16816.F32 R140, R20, R46, R92 ;  /* 0x0000002e148c723c */ /* 0x000fe2000000185c */
[----:B------:R-:W-:Y:S02]  /*24d0*/  IADD3.X R5, R5, UR15, RZ, P1, !PT ;  /* 0x0000000f05057c10 */ /* 0x000fe40008ffe4ff */
[----:B------:R-:W-:-:S03]  /*24e0*/  PLOP3.LUT P1, PT, PT, PT, UP0, 0x80, 0x0 ;  /* 0x000000000000781c */ /* 0x000fc60003f2f008 */
[----:B------:R1:W-:Y:S02]  /*24f0*/  LDGSTS.E.BYPASS.LTC128B.128 [R244+0x3900], [R4.64], !P4 ;  /* 0x0390000004f47fae */ /* 0x0003e4000e101d52 */
[----:B------:R-:W-:Y:S02]  /*2500*/  HMMA.16816.F32 R132, R20, R38, R88 ;  /* 0x000000261484723c */ /* 0x000fe40000001858 */
[----:B------:R-:W-:Y:S04]  /*2510*/  LDSM.16.M88.4 R40, [R230+0x4100] ;  /* 0x00410000e628783b */ /* 0x000fe80000000200 */
[----:B------:R-:W4:Y:S02]  /*2520*/  LDSM.16.M88.4 R12, [R232+0x8100] ;  /* 0x00810000e80c783b */ /* 0x000f240000000200 */
[C---:B--2---:R-:W-:Y:S02]  /*2530*/  HMMA.16816.F32 R124, R16.reuse, R48, R100 ;  /* 0x00000030107c723c */ /* 0x044fe40000001864 */
[----:B---3--:R-:W2:Y:S04]  /*2540*/  LDSM.16.M88.4 R8, [R232+0xa100] ;  /* 0x00a10000e808783b */ /* 0x008ea80000000200 */
[----:B------:R-:W3:Y:S02]  /*2550*/  LDSM.16.M88.4 R24, [R230+0x5100] ;  /* 0x00510000e618783b */ /* 0x000ee40000000200 */
[C---:B------:R-:W-:Y:S02]  /*2560*/  HMMA.16816.F32 R128, R16.reuse, R44, R96 ;  /* 0x0000002c1080723c */ /* 0x040fe40000001860 */
[----:B------:R-:W5:Y:S04]  /*2570*/  LDSM.16.M88.4 R20, [R230+0x5900] ;  /* 0x00590000e614783b */ /* 0x000f680000000200 */
[----:B------:R-:W2:Y:S02]  /*2580*/  LDSM.16.M88.4 R28, [R230+0x4900] ;  /* 0x00490000e61c783b */ /* 0x000ea40000000200 */
[C---:B------:R-:W-:Y:S02]  /*2590*/  HMMA.16816.F32 R112, R16.reuse, R36, R84 ;  /* 0x000000241070723c */ /* 0x040fe40000001854 */
[----:B------:R-:W-:Y:S04]  /*25a0*/  LDSM.16.M88.4 R32, [R231+0xc100] ;  /* 0x00c10000e720783b */ /* 0x000fe80000000200 */
[----:B------:R-:W-:Y:S02]  /*25b0*/  LDSM.16.M88.4 R88, [R229+0x1000] ;  /* 0x00100000e558783b */ /* 0x000fe40000000200 */
[C---:B-1----:R-:W-:Y:S02]  /*25c0*/  HMMA.16816.F32 R4, R16.reuse, R52, R104 ;  /* 0x000000341004723c */ /* 0x042fe40000001868 */
[----:B------:R-:W0:Y:S06]  /*25d0*/  LDGDEPBAR ;  /* 0x00000000000079af */ /* 0x000e2c0000000000 */
[C---:B------:R-:W-:Y:S08]  /*25e0*/  HMMA.16816.F32 R104, R16.reuse, R50, R116 ;  /* 0x000000321068723c */ /* 0x040ff00000001874 */
[C---:B------:R-:W-:Y:S01]  /*25f0*/  HMMA.16816.F32 R92, R16.reuse, R54, R120 ;  /* 0x00000036105c723c */ /* 0x040fe20000001878 */
[----:B------:R-:W-:Y:S07]  /*2600*/  LDSM.16.M88.4 R52, [R229+0x800] ;  /* 0x00080000e534783b */ /* 0x000fee0000000200 */
[C---:B------:R-:W-:Y:S01]  /*2610*/  HMMA.16816.F32 R100, R16.reuse, R46, R108 ;  /* 0x0000002e1064723c */ /* 0x040fe2000000186c */
[----:B------:R-:W-:Y:S07]  /*2620*/  LDSM.16.M88.4 R108, [R229+0x1800] ;  /* 0x00180000e56c783b */ /* 0x000fee0000000200 */
[----:B------:R-:W-:Y:S01]  /*2630*/  HMMA.16816.F32 R48, R16, R38, R68 ;  /* 0x000000261030723c */ /* 0x000fe20000001844 */
[----:B------:R-:W-:Y:S04]  /*2640*/  LDSM.16.M88.4 R16, [R229] ;  /* 0x00000000e510783b */ /* 0x000fe80000000200 */
[----:B------:R-:W1:Y:S03]  /*2650*/  LDSM.16.M88.4 R36, [R234+0x8100] ;  /* 0x00810000ea24783b */ /* 0x000e660000000200 */
[-C--:B----4-:R-:W-:Y:S01]  /*2660*/  HMMA.16816.F32 R44, R12, R40.reuse, R4 ;  /* 0x000000280c2c723c */ /* 0x090fe20000001804 */
[----:B------:R-:W4:Y:S07]  /*2670*/  LDSM.16.M88.4 R4, [R234+0xa100] ;  /* 0x00a10000ea04783b */ /* 0x000f2e0000000200 */
[C---:B--2---:R-:W-:Y:S08]  /*2680*/  HMMA.16816.F32 R56, R8.reuse, R40, R76 ;  /* 0x000000280838723c */ /* 0x044ff0000000184c */
[C---:B---3--:R-:W-:Y:S01]  /*2690*/  HMMA.16816.F32 R76, R8.reuse, R24, R60 ;  /* 0x00000018084c723c */ /* 0x048fe2000000183c */
[----:B------:R-:W2:Y:S07]  /*26a0*/  LDSM.16.M88.4 R60, [R224+0x6100] ;  /* 0x00610000e03c783b */ /* 0x000eae0000000200 */
[C---:B-----5:R-:W-:Y:S08]  /*26b0*/  HMMA.16816.F32 R68, R8.reuse, R20, R64 ;  /* 0x000000140844723c */ /* 0x060ff00000001840 */
[C---:B------:R-:W-:Y:S08]  /*26c0*/  HMMA.16816.F32 R96, R8.reuse, R42, R72 ;  /* 0x0000002a0860723c */ /* 0x040ff00000001848 */
[C---:B------:R-:W-:Y:S08]  /*26d0*/  HMMA.16816.F32 R84, R8.reuse, R28, R136 ;  /* 0x0000001c0854723c */ /* 0x040ff00000001888 */
[C---:B------:R-:W-:Y:S08]  /*26e0*/  HMMA.16816.F32 R80, R8.reuse, R30, R80 ;  /* 0x0000001e0850723c */ /* 0x040ff00000001850 */
[C---:B------:R-:W-:Y:S08]  /*26f0*/  HMMA.16816.F32 R72, R8.reuse, R26, R140 ;  /* 0x0000001a0848723c */ /* 0x040ff0000000188c */
[----:B------:R-:W-:Y:S08]  /*2700*/  HMMA.16816.F32 R64, R8, R22, R132 ;  /* 0x000000160840723c */ /* 0x000ff00000001884 */
[----:B-1----:R-:W-:Y:S08]  /*2710*/  HMMA.16816.F32 R8, R36, R16, R44 ;  /* 0x000000102408723c */ /* 0x002ff0000000182c */
[C---:B------:R-:W-:Y:S08]  /*2720*/  HMMA.16816.F32 R40, R12.reuse, R42, R92 ;  /* 0x0000002a0c28723c */ /* 0x040ff0000000185c */
[C---:B------:R-:W-:Y:S08]  /*2730*/  HMMA.16816.F32 R116, R12.reuse, R20, R112 ;  /* 0x000000140c74723c */ /* 0x040ff00000001870 */
[C---:B------:R-:W-:Y:S08]  /*2740*/  HMMA.16816.F32 R92, R12.reuse, R28, R124 ;  /* 0x0000001c0c5c723c */ /* 0x040ff0000000187c */
[C---:B------:R-:W-:Y:S01]  /*2750*/  HMMA.16816.F32 R104, R12.reuse, R30, R104 ;  /* 0x0000001e0c68723c */ /* 0x040fe20000001868 */
[----:B------:R-:W1:Y:S07]  /*2760*/  LDSM.16.M88.4 R28, [R231+0xe100] ;  /* 0x00e10000e71c783b */ /* 0x000e6e0000000200 */
[C---:B------:R-:W-:Y:S08]  /*2770*/  HMMA.16816.F32 R128, R12.reuse, R24, R128 ;  /* 0x000000180c80723c */ /* 0x040ff00000001880 */
[C---:B------:R-:W-:Y:S01]  /*2780*/  HMMA.16816.F32 R100, R12.reuse, R26, R100 ;  /* 0x0000001a0c64723c */ /* 0x040fe20000001864 */
[----:B------:R-:W-:Y:S07]  /*2790*/  LDSM.16.M88.4 R24, [R233+0xc100] ;  /* 0x00c10000e918783b */ /* 0x000fee0000000200 */
[----:B------:R-:W-:Y:S01]  /*27a0*/  HMMA.16816.F32 R112, R12, R22, R48 ;  /* 0x000000160c70723c */ /* 0x000fe20000001830 */
[----:B------:R-:W-:Y:S04]  /*27b0*/  LDSM.16.M88.4 R20, [R233+0xe100] ;  /* 0x00e10000e914783b */ /* 0x000fe80000000200 */
[----:B------:R-:W-:Y:S03]  /*27c0*/  LDSM.16.M88.4 R48, [R230+0x6100] ;  /* 0x00610000e630783b */ /* 0x000fe60000000200 */
[----:B----4-:R-:W-:Y:S01]  /*27d0*/  HMMA.16816.F32 R12, R4, R16, R56 ;  /* 0x00000010040c723c */ /* 0x010fe20000001838 */
[----:B------:R-:W3:Y:S07]  /*27e0*/  LDSM.16.M88.4 R56, [R235+0x2000] ;  /* 0x00200000eb38783b */ /* 0x000eee0000000200 */
[----:B--2---:R-:W-:Y:S08]  /*27f0*/  HMMA.16816.F32 R8, R32, R60, R8 ;  /* 0x0000003c2008723c */ /* 0x004ff00000001808 */
[C---:B------:R-:W-:Y:S08]  /*2800*/  HMMA.16816.F32 R148, R4.reuse, R110, R64 ;  /* 0x0000006e0494723c */ /* 0x040ff00000001840 */
[-C--:B------:R-:W-:Y:S08]  /*2810*/  HMMA.16816.F32 R96, R4, R18.reuse, R96 ;  /* 0x000000120460723c */ /* 0x080ff00000001860 */
[----:B------:R-:W-:Y:S01]  /*2820*/  HMMA.16816.F32 R64, R36, R18, R40 ;  /* 0x000000122440723c */ /* 0x000fe20000001828 */
[----:B------:R-:W2:Y:S04]  /*2830*/  LDSM.16.M88.4 R16, [R232+0xc100] ;  /* 0x00c10000e810783b */ /* 0x000ea80000000200 */
[----:B------:R-:W-:Y:S03]  /*2840*/  LDSM.16.M88.4 R40, [R229+0x2000] ;  /* 0x00200000e528783b */ /* 0x000fe60000000200 */
[C---:B------:R-:W-:Y:S08]  /*2850*/  HMMA.16816.F32 R84, R4.reuse, R52, R84 ;  /* 0x000000340454723c */ /* 0x040ff00000001854 */
[C---:B------:R-:W-:Y:S08]  /*2860*/  HMMA.16816.F32 R120, R4.reuse, R54, R80 ;  /* 0x000000360478723c */ /* 0x040ff00000001850 */
[C---:B------:R-:W-:Y:S08]  /*2870*/  HMMA.16816.F32 R124, R4.reuse, R88, R76 ;  /* 0x00000058047c723c */ /* 0x040ff0000000184c */
[C---:B------:R-:W-:Y:S08]  /*2880*/  HMMA.16816.F32 R132, R4.reuse, R90, R72 ;  /* 0x0000005a0484723c */ /* 0x040ff00000001848 */
[----:B------:R-:W-:Y:S08]  /*2890*/  HMMA.16816.F32 R136, R4, R108, R68 ;  /* 0x0000006c0488723c */ /* 0x000ff00000001844 */
[----:B-1----:R-:W-:Y:S01]  /*28a0*/  HMMA.16816.F32 R4, R28, R60, R12 ;  /* 0x0000003c1c04723c */ /* 0x002fe2000000180c */
[----:B------:R-:W1:Y:S07]  /*28b0*/  LDSM.16.M88.4 R12, [R232+0xe100] ;  /* 0x00e10000e80c783b */ /* 0x000e6e0000000200 */
[----:B---3--:R-:W-:Y:S01]  /*28c0*/  HMMA.16816.F32 R44, R24, R56, R8 ;  /* 0x00000038182c723c */ /* 0x008fe20000001808 */
[----:B------:R-:W3:Y:S07]  /*28d0*/  LDSM.16.M88.4 R8, [R234+0xc100] ;  /* 0x00c10000ea08783b */ /* 0x000eee0000000200 */
[C---:B------:R-:W-:Y:S08]  /*28e0*/  HMMA.16816.F32 R92, R36.reuse, R52, R92 ;  /* 0x00000034245c723c */ /* 0x040ff0000000185c */
[----:B------:R-:W-:Y:S08]  /*28f0*/  HMMA.16816.F32 R104, R36, R54, R104 ;  /* 0x000000362468723c */ /* 0x000ff00000001868 */
[----:B------:R-:W-:Y:S01]  /*2900*/  HMMA.16816.F32 R52, R20, R56, R4 ;  /* 0x000000381434723c */ /* 0x000fe20000001804 */
[----:B------:R-:W-:Y:S07]  /*2910*/  LDSM.16.M88.4 R4, [R236+0xe100] ;  /* 0x00e10000ec04783b */ /* 0x000fee0000000200 */
[----:B--2---:R-:W-:Y:S01]  /*2920*/  HMMA.16816.F32 R68, R16, R48, R44 ;  /* 0x000000301044723c */ /* 0x004fe2000000182c */
[----:B------:R-:W2:Y:S07]  /*2930*/  LDSM.16.M88.4 R44, [R224+0x6900] ;  /* 0x00690000e02c783b */ /* 0x000eae0000000200 */
[-C--:B------:R-:W-:Y:S08]  /*2940*/  HMMA.16816.F32 R64, R32, R62.reuse, R64 ;  /* 0x0000003e2040723c */ /* 0x080ff00000001840 */
[----:B------:R-:W-:Y:S08]  /*2950*/  HMMA.16816.F32 R72, R28, R62, R96 ;  /* 0x0000003e1c48723c */ /* 0x000ff00000001860 */
[----:B-1----:R-:W-:Y:S01]  /*2960*/  HMMA.16816.F32 R60, R12, R48, R52 ;  /* 0x000000300c3c723c */ /* 0x002fe20000001834 */
[----:B------:R-:W1:Y:S07]  /*2970*/  LDSM.16.M88.4 R52, [R235+0x2800] ;  /* 0x00280000eb34783b */ /* 0x000e6e0000000200 */
[----:B------:R-:W-:Y:S08]  /*2980*/  HMMA.16816.F32 R64, R24, R58, R64 ;  /* 0x0000003a1840723c */ /* 0x000ff00000001840 */
[----:B---3--:R-:W-:Y:S08]  /*2990*/  HMMA.16816.F32 R76, R8, R40, R68 ;  /* 0x00000028084c723c */ /* 0x008ff00000001844 */
[----:B------:R-:W-:Y:S08]  /*29a0*/  HMMA.16816.F32 R72, R20, R58, R72 ;  /* 0x0000003a1448723c */ /* 0x000ff00000001848 */
[----:B--2---:R-:W-:Y:S08]  /*29b0*/  HMMA.16816.F32 R68, R32, R44, R92 ;  /* 0x0000002c2044723c */ /* 0x004ff0000000185c */
[----:B------:R-:W-:Y:S01]  /*29c0*/  HMMA.16816.F32 R128, R36, R88, R128 ;  /* 0x000000582480723c */ /* 0x000fe20000001880 */
[----:B------:R-:W-:-:S04]  /*29d0*/  FMUL.FTZ R2, R76, c[0x0][0x320] ;  /* 0x0000c8004c027a20 */ /* 0x000fc80000410000 */
[----:B------:R2:W3:Y:S03]  /*29e0*/  MUFU.TANH R146, R2 ;  /* 0x0000000200927308 */ /* 0x0004e60000002400 */
[C---:B------:R-:W-:Y:S08]  /*29f0*/  HMMA.16816.F32 R100, R36.reuse, R90, R100 ;  /* 0x0000005a2464723c */ /* 0x040ff00000001864 */
[----:B------:R-:W-:Y:S01]  /*2a00*/  HMMA.16816.F32 R116, R36, R108, R116 ;  /* 0x0000006c2474723c */ /* 0x000fe20000001874 */
[----:B--2---:R-:W-:-:S07]  /*2a10*/  FMUL.FTZ R2, R77, c[0x0][0x320] ;  /* 0x0000c8004d027a20 */ /* 0x004fce0000410000 */
[----:B------:R-:W-:Y:S01]  /*2a20*/  HMMA.16816.F32 R112, R36, R110, R112 ;  /* 0x0000006e2470723c */ /* 0x000fe20000001870 */
[----:B------:R-:W2:Y:S01]  /*2a30*/  LDSM.16.M88.4 R36, [R230+0x6900] ;  /* 0x00690000e624783b */ /* 0x000ea20000000200 */
[----:B------:R4:W1:Y:S06]  /*2a40*/  MUFU.TANH R145, R2 ;  /* 0x0000000200917308 */ /* 0x00086c0000002400 */
[----:B------:R-:W-:Y:S08]  /*2a50*/  HMMA.16816.F32 R80, R4, R40, R60 ;  /* 0x000000280450723c */ /* 0x000ff0000000183c */
[----:B------:R-:W-:Y:S01]  /*2a60*/  HMMA.16816.F32 R60, R16, R50, R64 ;  /* 0x00000032103c723c */ /* 0x000fe20000001840 */
[----:B----4-:R-:W-:-:S04]  /*2a70*/  FMUL.FTZ R2, R78, c[0x0][0x320] ;  /* 0x0000c8004e027a20 */ /* 0x010fc80000410000 */
[----:B------:R4:W1:Y:S03]  /*2a80*/  MUFU.TANH R144, R2 ;  /* 0x0000000200907308 */ /* 0x0008660000002400 */
[----:B------:R-:W-:Y:S08]  /*2a90*/  HMMA.16816.F32 R56, R28, R44, R84 ;  /* 0x0000002c1c38723c */ /* 0x000ff00000001854 */
[----:B------:R-:W-:Y:S01]  /*2aa0*/  HMMA.16816.F32 R64, R12, R50, R72 ;  /* 0x000000320c40723c */ /* 0x000fe20000001848 */
[----:B------:R-:W5:Y:S01]  /*2ab0*/  LDSM.16.M88.4 R48, [R229+0x2800] ;  /* 0x00280000e530783b */ /* 0x000f620000000200 */
[----:B----4-:R-:W-:-:S06]  /*2ac0*/  FMUL.FTZ R2, R79, c[0x0][0x320] ;  /* 0x0000c8004f027a20 */ /* 0x010fcc0000410000 */
[----:B-1----:R-:W-:Y:S01]  /*2ad0*/  HMMA.16816.F32 R68, R24, R52, R68 ;  /* 0x000000341844723c */ /* 0x002fe20000001844 */
[----:B------:R1:W4:Y:S07]  /*2ae0*/  MUFU.TANH R143, R2 ;  /* 0x00000002008f7308 */ /* 0x00032e0000002400 */
[----:B------:R-:W-:Y:S08]  /*2af0*/  HMMA.16816.F32 R72, R8, R42, R60 ;  /* 0x0000002a0848723c */ /* 0x000ff0000000183c */
[----:B------:R-:W-:Y:S01]  /*2b00*/  HMMA.16816.F32 R60, R20, R52, R56 ;  /* 0x00000034143c723c */ /* 0x000fe20000001838 */
[----:B------:R-:W3:Y:S01]  /*2b10*/  LDSM.16.M88.4 R56, [R224+0x7100] ;  /* 0x00710000e038783b */ /* 0x000ee20000000200 */
[----:B-1----:R-:W-:-:S04]  /*2b20*/  FMUL.FTZ R2, R80, c[0x0][0x320] ;  /* 0x0000c80050027a20 */ /* 0x002fc80000410000 */
[----:B------:R1:W1:Y:S02]  /*2b30*/  MUFU.TANH R142, R2 ;  /* 0x00000002008e7308 */ /* 0x0002640000002400 */
[----:B------:R-:W-:Y:S08]  /*2b40*/  HMMA.16816.F32 R84, R4, R42, R64 ;  /* 0x0000002a0454723c */ /* 0x000ff00000001840 */
[----:B------:R-:W-:Y:S01]  /*2b50*/  HMMA.16816.F32 R40, R32, R46, R104 ;  /* 0x0000002e2028723c */ /* 0x000fe20000001868 */
[----:B-1----:R-:W-:-:S07]  /*2b60*/  FMUL.FTZ R2, R81, c[0x0][0x320] ;  /* 0x0000c80051027a20 */ /* 0x002fce0000410000 */
[----:B--2---:R-:W-:Y:S01]  /*2b70*/  HMMA.16816.F32 R64, R16, R36, R68 ;  /* 0x000000241040723c */ /* 0x004fe20000001844 */
[----:B------:R1:W2:Y:S07]  /*2b80*/  MUFU.TANH R141, R2 ;  /* 0x00000002008d7308 */ /* 0x0002ae0000002400 */
[----:B------:R-:W-:Y:S08]  /*2b90*/  HMMA.16816.F32 R68, R28, R46, R120 ;  /* 0x0000002e1c44723c */ /* 0x000ff00000001878 */
[----:B------:R-:W-:Y:S01]  /*2ba0*/  HMMA.16816.F32 R44, R12, R36, R60 ;  /* 0x000000240c2c723c */ /* 0x000fe2000000183c */
[----:B-1----:R-:W-:-:S04]  /*2bb0*/  FMUL.FTZ R2, R82, c[0x0][0x320] ;  /* 0x0000c80052027a20 */ /* 0x002fc80000410000 */
[----:B------:R1:W1:Y:S03]  /*2bc0*/  MUFU.TANH R108, R2 ;  /* 0x00000002006c7308 */ /* 0x0002660000002400 */
[----:B------:R-:W-:Y:S01]  /*2bd0*/  HMMA.16816.F32 R60, R24, R54, R40 ;  /* 0x00000036183c723c */ /* 0x000fe20000001828 */
[----:B------:R-:W2:Y:S01]  /*2be0*/  LDSM.16.M88.4 R40, [R235+0x3000] ;  /* 0x00300000eb28783b */ /* 0x000ea20000000200 */
[----:B-1----:R-:W-:Y:S11]  /*2bf0*/  FMUL.FTZ R2, R83, c[0x0][0x320] ;  /* 0x0000c80053027a20 */ /* 0x002ff60000410000 */
[----:B------:R-:W-:Y:S03]  /*2c00*/  @!UPT UIADD3 URZ, URZ, URZ, URZ ;  /* 0x0000003f3f3ff290 */ /* 0x000fe6000fffe03f */
[----:B-----5:R-:W-:Y:S01]  /*2c10*/  HMMA.16816.F32 R76, R4, R48, R44 ;  /* 0x00000030044c723c */ /* 0x020fe2000000182c */
[----:B------:R1:W1:Y:S07]  /*2c20*/  MUFU.TANH R109, R2 ;  /* 0x00000002006d7308 */ /* 0x00026e0000002400 */
[----:B------:R-:W-:Y:S08]  /*2c30*/  HMMA.16816.F32 R60, R16, R38, R60 ;  /* 0x00000026103c723c */ /* 0x000ff0000000183c */
[----:B---3--:R-:W-:Y:S01]  /*2c40*/  HMMA.16816.F32 R44, R28, R56, R124 ;  /* 0x000000381c2c723c */ /* 0x008fe2000000187c */
[----:B-1----:R-:W-:-:S04]  /*2c50*/  FMUL.FTZ R2, R72, c[0x0][0x320] ;  /* 0x0000c80048027a20 */ /* 0x002fc80000410000 */
[----:B------:R1:W3:Y:S02]  /*2c60*/  MUFU.TANH R140, R2 ;  /* 0x00000002008c7308 */ /* 0x0002e40000002400 */
[----:B-1----:R-:W-:-:S06]  /*2c70*/  FMUL.FTZ R2, R73, c[0x0][0x320] ;  /* 0x0000c80049027a20 */ /* 0x002fcc0000410000 */
[----:B------:R1:W1:Y:S02]  /*2c80*/  MUFU.TANH R111, R2 ;  /* 0x00000002006f7308 */ /* 0x0002640000002400 */
[----:B-1----:R-:W-:-:S06]  /*2c90*/  FMUL.FTZ R2, R74, c[0x0][0x320] ;  /* 0x0000c8004a027a20 */ /* 0x002fcc0000410000 */
[----:B------:R1:W1:Y:S02]  /*2ca0*/  MUFU.TANH R110, R2 ;  /* 0x00000002006e7308 */ /* 0x0002640000002400 */
[----:B-1----:R-:W-:Y:S02]  /*2cb0*/  FMUL.FTZ R2, R75, c[0x0][0x320] ;  /* 0x0000c8004b027a20 */ /* 0x002fe40000410000 */
[----:B------:R-:W-:Y:S04]  /*2cc0*/  HMMA.16816.F32 R72, R8, R48, R64 ;  /* 0x000000300848723c */ /* 0x000fe80000001840 */
[----:B------:R1:W1:Y:S04]  /*2cd0*/  MUFU.TANH R107, R2 ;  /* 0x00000002006b7308 */ /* 0x0002680000002400 */
[----:B------:R-:W-:Y:S01]  /*2ce0*/  HMMA.16816.F32 R64, R20, R54, R68 ;  /* 0x000000361440723c */ /* 0x000fe20000001844 */
[----:B------:R-:W5:Y:S07]  /*2cf0*/  LDSM.16.M88.4 R52, [R230+0x7100] ;  /* 0x00710000e634783b */ /* 0x000f6e0000000200 */
[----:B------:R-:W-:Y:S01]  /*2d00*/  HMMA.16816.F32 R68, R32, R56, R128 ;  /* 0x000000382044723c */ /* 0x000fe20000001880 */
[----:B-1----:R-:W-:-:S04]  /*2d10*/  FMUL.FTZ R2, R84, c[0x0][0x320] ;  /* 0x0000c80054027a20 */ /* 0x002fc80000410000 */
[----:B------:R1:W1:Y:S11]  /*2d20*/  MUFU.TANH R106, R2 ;  /* 0x00000002006a7308 */ /* 0x0002760000002400 */
[----:B------:R-:W-:Y:S01]  /*2d30*/  HMMA.16816.F32 R64, R12, R38, R64 ;  /* 0x000000260c40723c */ /* 0x000fe20000001840 */
[----:B------:R-:W3:Y:S01]  /*2d40*/  LDSM.16.M88.4 R36, [R229+0x3000] ;  /* 0x00300000e524783b */ /* 0x000ee20000000200 */
[----:B-1----:R-:W-:-:S06]  /*2d50*/  FMUL.FTZ R2, R85, c[0x0][0x320] ;  /* 0x0000c80055027a20 */ /* 0x002fcc0000410000 */
[----:B--2---:R-:W-:Y:S01]  /*2d60*/  HMMA.16816.F32 R68, R24, R40, R68 ;  /* 0x000000281844723c */ /* 0x004fe20000001844 */
[----:B------:R1:W2:Y:S11]  /*2d70*/  MUFU.TANH R105, R2 ;  /* 0x0000000200697308 */ /* 0x0002b60000002400 */
[----:B------:R-:W-:Y:S04]  /*2d80*/  @!UPT UIADD3 URZ, URZ, URZ, URZ ;  /* 0x0000003f3f3ff290 */ /* 0x000fe8000fffe03f */
[----:B------:R-:W-:Y:S01]  /*2d90*/  HMMA.16816.F32 R80, R4, R50, R64 ;  /* 0x000000320450723c */ /* 0x000fe20000001840 */
[----:B-1----:R-:W-:-:S04]  /*2da0*/  FMUL.FTZ R2, R86, c[0x0][0x320] ;  /* 0x0000c80056027a20 */ /* 0x002fc80000410000 */
[----:B------:R1:W1:Y:S03]  /*2db0*/  MUFU.TANH R104, R2 ;  /* 0x0000000200687308 */ /* 0x0002660000002400 */
[----:B-----5:R-:W-:Y:S08]  /*2dc0*/  HMMA.16816.F32 R64, R16, R52, R68 ;  /* 0x000000341040723c */ /* 0x020ff00000001844 */
[----:B------:R-:W-:Y:S01]  /*2dd0*/  HMMA.16816.F32 R68, R28, R58, R132 ;  /* 0x0000003a1c44723c */ /* 0x000fe20000001884 */
[----:B-1----:R-:W-:-:S04]  /*2de0*/  FMUL.FTZ R2, R87, c[0x0][0x320] ;  /* 0x0000c80057027a20 */ /* 0x002fc80000410000 */
[----:B------:R1:W1:Y:S11]  /*2df0*/  MUFU.TANH R98, R2 ;  /* 0x0000000200627308 */ /* 0x0002760000002400 */
[----:B------:R-:W-:Y:S08]  /*2e00*/  @!UPT UIADD3 URZ, URZ, URZ, URZ ;  /* 0x0000003f3f3ff290 */ /* 0x000ff0000fffe03f */
[----:B------:R-:W-:Y:S01]  /*2e10*/  HMMA.16816.F32 R68, R20, R42, R68 ;  /* 0x0000002a1444723c */ /* 0x000fe20000001844 */
[----:B-1----:R-:W-:-:S04]  /*2e20*/  FMUL.FTZ R2, R72, c[0x0][0x320] ;  /* 0x0000c80048027a20 */ /* 0x002fc80000410000 */
[----:B------:R1:W1:Y:S02]  /*2e30*/  MUFU.TANH R99, R2 ;  /* 0x0000000200637308 */ /* 0x0002640000002400 */
[----:B-1----:R-:W-:Y:S11]  /*2e40*/  FMUL.FTZ R2, R73, c[0x0][0x320] ;  /* 0x0000c80049027a20 */ /* 0x002ff60000410000 */
[----:B------:R-:W-:Y:S06]  /*2e50*/  @!UPT UIADD3 URZ, URZ, URZ, URZ ;  /* 0x0000003f3f3ff290 */ /* 0x000fec000fffe03f */
[----:B------:R-:W-:Y:S01]  /*2e60*/  HMMA.16816.F32 R68, R12, R54, R68 ;  /* 0x000000360c44723c */ /* 0x000fe20000001844 */
[----:B------:R1:W1:Y:S02]  /*2e70*/  MUFU.TANH R97, R2 ;  /* 0x0000000200617308 */ /* 0x0002640000002400 */
[----:B-1----:R-:W-:-:S06]  /*2e80*/  FMUL.FTZ R2, R74, c[0x0][0x320] ;  /* 0x0000c8004a027a20 */ /* 0x002fcc0000410000 */
[----:B------:R1:W1:Y:S11]  /*2e90*/  MUFU.TANH R96, R2 ;  /* 0x0000000200607308 */ /* 0x0002760000002400 */
[----:B------:R-:W-:Y:S04]  /*2ea0*/  @!UPT UIADD3 URZ, URZ, URZ, URZ ;  /* 0x0000003f3f3ff290 */ /* 0x000fe8000fffe03f */
[----:B---3--:R-:W-:Y:S01]  /*2eb0*/  HMMA.16816.F32 R68, R4, R38, R68 ;  /* 0x000000260444723c */ /* 0x008fe20000001844 */
[----:B-1----:R-:W-:-:S07]  /*2ec0*/  FMUL.FTZ R2, R75, c[0x0][0x320] ;  /* 0x0000c8004b027a20 */ /* 0x002fce0000410000 */
[----:B------:R-:W-:Y:S01]  /*2ed0*/  HMMA.16816.F32 R72, R8, R50, R60 ;  /* 0x000000320848723c */ /* 0x000fe2000000183c */
[----:B------:R1:W3:Y:S07]  /*2ee0*/  MUFU.TANH R95, R2 ;  /* 0x00000002005f7308 */ /* 0x0002ee0000002400 */
[----:B------:R-:W-:Y:S01]  /*2ef0*/  HMMA.16816.F32 R60, R20, R40, R44 ;  /* 0x00000028143c723c */ /* 0x000fe2000000182c */
[----:B------:R-:W5:Y:S07]  /*2f00*/  LDSM.16.M88.4 R44, [R224+0x7900] ;  /* 0x00790000e02c783b */ /* 0x000f6e0000000200 */
[----:B------:R-:W-:-:S02]  /*2f10*/  FMUL.FTZ R68, R68, c[0x0][0x320] ;  /* 0x0000c80044447a20 */ /* 0x000fc40000410000 */
[----:B------:R-:W-:Y:S02]  /*2f20*/  FMUL.FTZ R69, R69, c[0x0][0x320] ;  /* 0x0000c80045457a20 */ /* 0x000fe40000410000 */
[----:B------:R-:W-:Y:S01]  /*2f30*/  FMUL.FTZ R70, R70, c[0x0][0x320] ;  /* 0x0000c80046467a20 */ /* 0x000fe20000410000 */
[----:B------:R-:W-:Y:S01]  /*2f40*/  HMMA.16816.F32 R48, R32, R58, R100 ;  /* 0x0000003a2030723c */ /* 0x000fe20000001864 */
[----:B------:R-:W2:Y:S01]  /*2f50*/  MUFU.TANH R68, R68 ;  /* 0x0000004400447308 */ /* 0x000ea20000002400 */
[----:B-1----:R-:W-:-:S07]  /*2f60*/  FMUL.FTZ R2, R76, c[0x0][0x320] ;  /* 0x0000c8004c027a20 */ /* 0x002fce0000410000 */
[----:B------:R1:W1:Y:S02]  /*2f70*/  MUFU.TANH R94, R2 ;  /* 0x00000002005e7308 */ /* 0x0002640000002400 */
[----:B------:R-:W-:Y:S06]  /*2f80*/  HMMA.16816.F32 R56, R12, R52, R60 ;  /* 0x000000340c38723c */ /* 0x000fec000000183c */
[----:B------:R-:W2:Y:S07]  /*2f90*/  MUFU.TANH R69, R69 ;  /* 0x0000004500457308 */ /* 0x000eae0000002400 */
[----:B------:R-:W-:Y:S01]  /*2fa0*/  HMMA.16816.F32 R60, R24, R42, R48 ;  /* 0x0000002a183c723c */ /* 0x000fe20000001830 */
[----:B-1----:R-:W-:Y:S01]  /*2fb0*/  FMUL.FTZ R2, R77, c[0x0][0x320] ;  /* 0x0000c8004d027a20 */ /* 0x002fe20000410000 */
[----:B------:R-:W1:Y:S01]  /*2fc0*/  LDSM.16.M88.4 R48, [R235+0x3800] ;  /* 0x00380000eb30783b */ /* 0x000e620000000200 */
[----:B------:R-:W1:Y:S03]  /*2fd0*/  MUFU.TANH R70, R70 ;  /* 0x0000004600467308 */ /* 0x000e660000002400 */
[----:B------:R-:W1:Y:S05]  /*2fe0*/  LDSM.16.M88.4 R40, [R230+0x7900] ;  /* 0x00790000e628783b */ /* 0x000e6a0000000200 */
[----:B------:R2:W1:Y:S02]  /*2ff0*/  MUFU.TANH R93, R2 ;  /* 0x00000002005d7308 */ /* 0x0004640000002400 */
[----:B--2---:R-:W-:-:S06]  /*3000*/  FMUL.FTZ R2, R78, c[0x0][0x320] ;  /* 0x0000c8004e027a20 */ /* 0x004fcc0000410000 */
[----:B------:R2:W1:Y:S02]  /*3010*/  MUFU.TANH R90, R2 ;  /* 0x00000002005a7308 */ /* 0x0004640000002400 */
[----:B--2---:R-:W-:Y:S02]  /*3020*/  FMUL.FTZ R2, R79, c[0x0][0x320] ;  /* 0x0000c8004f027a20 */ /* 0x004fe40000410000 */
[----:B------:R-:W-:Y:S04]  /*3030*/  HMMA.16816.F32 R76, R4, R36, R56 ;  /* 0x00000024044c723c */ /* 0x000fe80000001838 */
[----:B------:R2:W1:Y:S04]  /*3040*/  MUFU.TANH R89, R2 ;  /* 0x0000000200597308 */ /* 0x0004680000002400 */
[----:B------:R-:W-:Y:S08]  /*3050*/  HMMA.16816.F32 R56, R16, R54, R60 ;  /* 0x000000361038723c */ /* 0x000ff0000000183c */
[----:B-----5:R-:W-:Y:S01]  /*3060*/  HMMA.16816.F32 R60, R28, R44, R136 ;  /* 0x0000002c1c3c723c */ /* 0x020fe20000001888 */
[----:B--2---:R-:W-:-:S04]  /*3070*/  FMUL.FTZ R2, R72, c[0x0][0x320] ;  /* 0x0000c80048027a20 */ /* 0x004fc80000410000 */
[----:B------:R2:W1:Y:S03]  /*3080*/  MUFU.TANH R91, R2 ;  /* 0x00000002005b7308 */ /* 0x0004660000002400 */
[----:B------:R-:W-:Y:S01]  /*3090*/  HMMA.16816.F32 R28, R28, R46, R148 ;  /* 0x0000002e1c1c723c */ /* 0x000fe20000001894 */
[----:B--2---:R-:W-:Y:S11]  /*30a0*/  FMUL.FTZ R2, R73, c[0x0][0x320] ;  /* 0x0000c80049027a20 */ /* 0x004ff60000410000 */
[----:B------:R-:W-:Y:S04]  /*30b0*/  @!UPT UIADD3 URZ, URZ, URZ, URZ ;  /* 0x0000003f3f3ff290 */ /* 0x000fe8000fffe03f */
[----:B-1----:R-:W-:Y:S01]  /*30c0*/  HMMA.16816.F32 R60, R20, R48, R60 ;  /* 0x00000030143c723c */ /* 0x002fe2000000183c */
[----:B------:R1:W2:Y:S02]  /*30d0*/  MUFU.TANH R92, R2 ;  /* 0x00000002005c7308 */ /* 0x0002a40000002400 */
[----:B-1----:R-:W-:-:S06]  /*30e0*/  FMUL.FTZ R2, R74, c[0x0][0x320] ;  /* 0x0000c8004a027a20 */ /* 0x002fcc0000410000 */
[----:B------:R1:W1:Y:S02]  /*30f0*/  MUFU.TANH R88, R2 ;  /* 0x0000000200587308 */ /* 0x0002640000002400 */
[----:B-1----:R-:W-:Y:S02]  /*3100*/  FMUL.FTZ R2, R75, c[0x0][0x320] ;  /* 0x0000c8004b027a20 */ /* 0x002fe40000410000 */
[----:B------:R-:W-:Y:S04]  /*3110*/  HMMA.16816.F32 R72, R8, R36, R64 ;  /* 0x000000240848723c */ /* 0x000fe80000001840 */
[----:B------:R1:W1:Y:S04]  /*3120*/  MUFU.TANH R87, R2 ;  /* 0x0000000200577308 */ /* 0x0002680000002400 */
[----:B------:R-:W-:Y:S01]  /*3130*/  HMMA.16816.F32 R64, R32, R44, R116 ;  /* 0x0000002c2040723c */ /* 0x000fe20000001874 */
[----:B-1----:R-:W-:-:S04]  /*3140*/  FMUL.FTZ R2, R80, c[0x0][0x320] ;  /* 0x0000c80050027a20 */ /* 0x002fc80000410000 */
[----:B------:R1:W1:Y:S11]  /*3150*/  MUFU.TANH R86, R2 ;  /* 0x0000000200567308 */ /* 0x0002760000002400 */
[----:B------:R-:W-:Y:S08]  /*3160*/  @!UPT UIADD3 URZ, URZ, URZ, URZ ;  /* 0x0000003f3f3ff290 */ /* 0x000ff0000fffe03f */
[----:B------:R-:W-:Y:S01]  /*3170*/  HMMA.16816.F32 R52, R24, R48, R64 ;  /* 0x000000301834723c */ /* 0x000fe20000001840 */
[----:B-1----:R-:W-:-:S07]  /*3180*/  FMUL.FTZ R2, R81, c[0x0][0x320] ;  /* 0x0000c80051027a20 */ /* 0x002fce0000410000 */
[----:B------:R-:W-:Y:S01]  /*3190*/  HMMA.16816.F32 R64, R8, R38, R56 ;  /* 0x000000260840723c */ /* 0x000fe20000001838 */
[----:B------:R1:W1:Y:S07]  /*31a0*/  MUFU.TANH R85, R2 ;  /* 0x0000000200557308 */ /* 0x00026e0000002400 */
[----:B------:R-:W-:Y:S01]  /*31b0*/  HMMA.16816.F32 R56, R32, R46, R112 ;  /* 0x0000002e2038723c */ /* 0x000fe20000001870 */
[----:B------:R-:W5:Y:S01]  /*31c0*/  LDSM.16.M88.4 R32, [R229+0x3800] ;  /* 0x00380000e520783b */ /* 0x000f620000000200 */
[----:B------:R-:W-:-:S06]  /*31d0*/  DEPBAR.LE SB0, 0x0 ;  /* 0x000080000000791a */ /* 0x000fcc0000000000 */
[----:B------:R-:W-:Y:S01]  /*31e0*/  HMMA.16816.F32 R52, R16, R40, R52 ;  /* 0x000000281034723c */ /* 0x000fe20000001834 */
[----:B-1----:R-:W-:-:S04]  /*31f0*/  FMUL.FTZ R2, R82, c[0x0][0x320] ;  /* 0x0000c80052027a20 */ /* 0x002fc80000410000 */
[----:B------:R1:W1:Y:S03]  /*3200*/  MUFU.TANH R81, R2 ;  /* 0x0000000200517308 */ /* 0x0002660000002400 */
[----:B------:R-:W-:Y:S01]  /*3210*/  HMMA.16816.F32 R36, R12, R40, R60 ;  /* 0x000000280c24723c */ /* 0x000fe2000000183c */
[----:B------:R-:W-:Y:S02]  /*3220*/  FMUL.FTZ R65, R65, c[0x0][0x320] ;  /* 0x0000c80041417a20 */ /* 0x000fe40000410000 */
[----:B------:R-:W-:Y:S02]  /*3230*/  FMUL.FTZ R66, R66, c[0x0][0x320] ;  /* 0x0000c80042427a20 */ /* 0x000fe40000410000 */
[----:B------:R-:W-:Y:S02]  /*3240*/  FMUL.FTZ R67, R67, c[0x0][0x320] ;  /* 0x0000c80043437a20 */ /* 0x000fe40000410000 */
[----:B------:R-:W2:Y:S01]  /*3250*/  MUFU.TANH R65, R65 ;  /* 0x0000004100417308 */ /* 0x000ea20000002400 */
[----:B------:R-:W-:Y:S01]  /*3260*/  HMMA.16816.F32 R24, R24, R50, R56 ;  /* 0x000000321818723c */ /* 0x000fe20000001838 */
[----:B-1----:R-:W-:-:S06]  /*3270*/  FMUL.FTZ R2, R83, c[0x0][0x320] ;  /* 0x0000c80053027a20 */ /* 0x002fcc0000410000 */
[----:B------:R-:W1:Y:S01]  /*3280*/  MUFU.TANH R66, R66 ;  /* 0x0000004200427308 */ /* 0x000e620000002400 */
[----:B------:R-:W-:Y:S07]  /*3290*/  HMMA.16816.F32 R48, R20, R50, R28 ;  /* 0x000000321430723c */ /* 0x000fee000000181c */
[----:B------:R1:W1:Y:S01]  /*32a0*/  MUFU.TANH R83, R2 ;  /* 0x0000000200537308 */ /* 0x0002620000002400 */
[----:B-----5:R-:W-:Y:S07]  /*32b0*/  HMMA.16816.F32 R52, R8, R32, R52 ;  /* 0x000000200834723c */ /* 0x020fee0000001834 */
[----:B------:R-:W2:Y:S01]  /*32c0*/  MUFU.TANH R67, R67 ;  /* 0x0000004300437308 */ /* 0x000ea20000002400 */
[----:B------:R-:W-:Y:S01]  /*32d0*/  HMMA.16816.F32 R16, R16, R42, R24 ;  /* 0x0000002a1010723c */ /* 0x000fe20000001818 */
[----:B-1----:R-:W-:-:S07]  /*32e0*/  FMUL.FTZ R2, R72, c[0x0][0x320] ;  /* 0x0000c80048027a20 */ /* 0x002fce0000410000 */
[----:B------:R-:W-:Y:S01]  /*32f0*/  HMMA.16816.F32 R12, R12, R42, R48 ;  /* 0x0000002a0c0c723c */ /* 0x000fe20000001830 */
[----:B------:R1:W1:Y:S07]  /*3300*/  MUFU.TANH R84, R2 ;  /* 0x0000000200547308 */ /* 0x00026e0000002400 */
[----:B------:R-:W-:Y:S01]  /*3310*/  HMMA.16816.F32 R20, R4, R32, R36 ;  /* 0x000000200414723c */ /* 0x000fe20000001824 */
[----:B------:R-:W-:Y:S02]  /*3320*/  FMUL.FTZ R52, R52, c[0x0][0x320] ;  /* 0x0000c80034347a20 */ /* 0x000fe40000410000 */
[----:B------:R-:W-:-:S02]  /*3330*/  FMUL.FTZ R53, R53, c[0x0][0x320] ;  /* 0x0000c80035357a20 */ /* 0x000fc40000410000 */
[----:B------:R-:W-:Y:S02]  /*3340*/  FMUL.FTZ R54, R54, c[0x0][0x320] ;  /* 0x0000c80036367a20 */ /* 0x000fe40000410000 */
[----:B------:R-:W2:Y:S01]  /*3350*/  MUFU.TANH R52, R52 ;  /* 0x0000003400347308 */ /* 0x000ea20000002400 */
[----:B------:R-:W-:Y:S01]  /*3360*/  HMMA.16816.F32 R8, R8, R34, R16 ;  /* 0x000000220808723c */ /* 0x000fe20000001810 */
[----:B-1----:R-:W-:-:S06]  /*3370*/  FMUL.FTZ R2, R73, c[0x0][0x320] ;  /* 0x0000c80049027a20 */ /* 0x002fcc0000410000 */
[----:B------:R1:W1:Y:S01]  /*3380*/  MUFU.TANH R82, R2 ;  /* 0x0000000200527308 */ /* 0x0002620000002400 */
[----:B------:R-:W-:Y:S07]  /*3390*/  HMMA.16816.F32 R4, R4, R34, R12 ;  /* 0x000000220404723c */ /* 0x000fee000000180c */
[----:B------:R-:W2:Y:S01]  /*33a0*/  MUFU.TANH R37, R54 ;  /* 0x0000003600257308 */ /* 0x000ea20000002400 */
[----:B------:R-:W-:Y:S02]  /*33b0*/  FMUL.FTZ R21, R21, c[0x0][0x320] ;  /* 0x0000c80015157a20 */ /* 0x000fe40000410000 */
[----:B------:R-:W-:-:S02]  /*33c0*/  FMUL.FTZ R20, R20, c[0x0][0x320] ;  /* 0x0000c80014147a20 */ /* 0x000fc40000410000 */
[----:B------:R-:W-:Y:S02]  /*33d0*/  FMUL.FTZ R23, R23, c[0x0][0x320] ;  /* 0x0000c80017177a20 */ /* 0x000fe40000410000 */
[----:B------:R-:W-:Y:S01]  /*33e0*/  FMUL.FTZ R22, R22, c[0x0][0x320] ;  /* 0x0000c80016167a20 */ /* 0x000fe20000410000 */
[----:B------:R-:W2:Y:S01]  /*33f0*/  MUFU.TANH R29, R21 ;  /* 0x00000015001d7308 */ /* 0x000ea20000002400 */
[----:B-1----:R-:W-:Y:S02]  /*3400*/  FMUL.FTZ R2, R74, c[0x0][0x320] ;  /* 0x0000c8004a027a20 */ /* 0x002fe40000410000 */
[----:B------:R-:W-:Y:S02]  /*3410*/  FMUL.FTZ R8, R8, c[0x0][0x320] ;  /* 0x0000c80008087a20 */ /* 0x000fe40000410000 */
[----:B------:R-:W-:Y:S02]  /*3420*/  FMUL.FTZ R9, R9, c[0x0][0x320] ;  /* 0x0000c80009097a20 */ /* 0x000fe40000410000 */
[----:B------:R-:W-:Y:S01]  /*3430*/  FMUL.FTZ R10, R10, c[0x0][0x320] ;  /* 0x0000c8000a0a7a20 */ /* 0x000fe20000410000 */
[----:B------:R1:W1:Y:S01]  /*3440*/  MUFU.TANH R80, R2 ;  /* 0x0000000200507308 */ /* 0x0002620000002400 */
[----:B------:R-:W-:-:S02]  /*3450*/  FMUL.FTZ R11, R11, c[0x0][0x320] ;  /* 0x0000c8000b0b7a20 */ /* 0x000fc40000410000 */
[----:B------:R-:W-:Y:S02]  /*3460*/  FMUL.FTZ R5, R5, c[0x0][0x320] ;  /* 0x0000c80005057a20 */ /* 0x000fe40000410000 */
[----:B------:R-:W-:Y:S02]  /*3470*/  FMUL.FTZ R6, R6, c[0x0][0x320] ;  /* 0x0000c80006067a20 */ /* 0x000fe40000410000 */
[----:B------:R-:W-:Y:S01]  /*3480*/  FMUL.FTZ R7, R7, c[0x0][0x320] ;  /* 0x0000c80007077a20 */ /* 0x000fe20000410000 */
[----:B------:R-:W2:Y:S01]  /*3490*/  MUFU.TANH R53, R53 ;  /* 0x0000003500357308 */ /* 0x000ea20000002400 */
[----:B------:R-:W-:Y:S02]  /*34a0*/  FMUL.FTZ R4, R4, c[0x0][0x320] ;  /* 0x0000c80004047a20 */ /* 0x000fe40000410000 */
[----:B-1----:R-:W-:-:S05]  /*34b0*/  FMUL.FTZ R2, R75, c[0x0][0x320] ;  /* 0x0000c8004b027a20 */ /* 0x002fca0000410000 */
[----:B------:R-:W1:Y:S08]  /*34c0*/  MUFU.TANH R30, R20 ;  /* 0x00000014001e7308 */ /* 0x000e700000002400 */
[----:B------:R5:W1:Y:S08]  /*34d0*/  MUFU.TANH R75, R2 ;  /* 0x00000002004b7308 */ /* 0x000a700000002400 */
[----:B------:R-:W1:Y:S01]  /*34e0*/  MUFU.TANH R31, R23 ;  /* 0x00000017001f7308 */ /* 0x000e620000002400 */
[----:B-----5:R-:W-:-:S07]  /*34f0*/  FMUL.FTZ R2, R76, c[0x0][0x320] ;  /* 0x0000c8004c027a20 */ /* 0x020fce0000410000 */
        /* <DEDUP_REMOVED lines=16> */
[----:B------:R5:W1:Y:S08]  /*3600*/  MUFU.TANH R22, R4 ;  /* 0x0000000400167308 */ /* 0x000a700000002400 */
[----:B------:R1:W1:Y:S01]  /*3610*/  MUFU.TANH R44, R2 ;  /* 0x00000002002c7308 */ /* 0x0002620000002400 */
[----:B-----5:R-:W-:Y:S01]  /*3620*/  LOP3.LUT R4, R152, R147, RZ, 0xfc, !PT ;  /* 0x0000009398047212 */ /* 0x020fe200078efcff */
[----:B-1----:R-:W-:-:S06]  /*3630*/  FMUL.FTZ R2, R71, c[0x0][0x320] ;  /* 0x0000c80047027a20 */ /* 0x002fcc0000410000 */
[----:B------:R1:W1:Y:S02]  /*3640*/  MUFU.TANH R40, R2 ;  /* 0x0000000200287308 */ /* 0x0002640000002400 */
[----:B-1----:R-:W-:-:S06]  /*3650*/  FMUL.FTZ R2, R55, c[0x0][0x320] ;  /* 0x0000c80037027a20 */ /* 0x002fcc0000410000 */
[----:B------:R1:W1:Y:S01]  /*3660*/  MUFU.TANH R36, R2 ;  /* 0x0000000200247308 */ /* 0x0002620000002400 */
[----:B------:R-:W-:Y:S06]  /*3670*/  BAR.SYNC.DEFER_BLOCKING 0x0 ;  /* 0x0000000000007b1d */ /* 0x000fec0000010000 */
[----:B------:R-:W-:Y:S05]  /*3680*/  @!P1 BRA `(.L_x_110) ;  /* 0x0000024000009947 */ /* 0x000fea0003800000 */
[----:B--234-:R-:W-:-:S04]  /*3690*/  UIADD3 UR5, UR21, -0x2, URZ ;  /* 0xfffffffe15057890 */ /* 0x01cfc8000fffe03f */
[----:B------:R-:W-:Y:S02]  /*36a0*/  USHF.R.S32.HI UR4, URZ, 0x1f, UR5 ;  /* 0x0000001f3f047899 */ /* 0x000fe40008011405 */
[----:B------:R-:W-:Y:S01]  /*36b0*/  UIMAD UR22, UR22, UR5, URZ ;  /* 0x00000005161672a4 */ /* 0x000fe2000f8e023f */
[----:B------:R-:W-:Y:S01]  /*36c0*/  IMAD.WIDE.U32 R8, R153, UR5, R156 ;  /* 0x0000000599087c25 */ /* 0x000fe2000f8e009c */
[----:B------:R-:W-:Y:S02]  /*36d0*/  USHF.L.U32 UR5, UR6, 0x5, URZ ;  /* 0x0000000506057899 */ /* 0x000fe4000800063f */
[----:B------:R-:W-:Y:S02]  /*36e0*/  UIMAD UR4, UR4, UR23, UR22 ;  /* 0x00000017040472a4 */ /* 0x000fe4000f8e0216 */
[----:B------:R-:W-:Y:S01]  /*36f0*/  LEA R6, P1, R8, c[0x0][0x1c8], 0x1 ;  /* 0x0000720008067a11 */ /* 0x000fe200078208ff */
[----:B------:R-:W-:Y:S01]  /*3700*/  USHF.L.U64.HI UR6, UR6, 0x5, UR7 ;  /* 0x0000000506067899 */ /* 0x000fe20008010207 */
[----:B------:R-:W-:Y:S01]  /*3710*/  IMAD.U32 R14, RZ, RZ, UR5 ;  /* 0x00000005ff0e7e24 */ /* 0x000fe2000f8e00ff */
[----:B------:R-:W-:Y:S01]  /*3720*/  UIADD3 UR7, UP0, UR12, 0x80, URZ ;  /* 0x000000800c077890 */ /* 0x000fe2000ff1e03f */
[----:B-1----:R-:W-:-:S03]  /*3730*/  IADD3 R2, R9, UR4, RZ ;  /* 0x0000000409027c10 */ /* 0x002fc6000fffe0ff */
[----:B------:R-:W-:Y:S01]  /*3740*/  UIADD3.X UR4, URZ, UR9, URZ, UP0, !UPT ;  /* 0x000000093f047290 */ /* 0x000fe200087fe43f */
[----:B------:R-:W-:Y:S02]  /*3750*/  LEA.HI.X R7, R8, c[0x0][0x1cc], R2, 0x1, P1 ;  /* 0x0000730008077a11 */ /* 0x000fe400008f0c02 */
[----:B------:R-:W-:Y:S02]  /*3760*/  IADD3 R8, P4, R6, UR5, RZ ;  /* 0x0000000506087c10 */ /* 0x000fe4000ff9e0ff */
[----:B------:R-:W-:Y:S01]  /*3770*/  IADD3 R14, P2, P1, R14, 0x80, R6 ;  /* 0x000000800e0e7810 */ /* 0x000fe2000795e006 */
[----:B------:R-:W-:Y:S01]  /*3780*/  @!PT LDS RZ, [RZ] ;  /* 0x00000000fffff984 */ /* 0x000fe20000000800 */
[----:B------:R-:W-:Y:S01]  /*3790*/  @!PT LDS RZ, [RZ] ;  /* 0x00000000fffff984 */ /* 0x000fe20000000800 */
[----:B------:R-:W-:Y:S01]  /*37a0*/  @!PT LDS RZ, [RZ] ;  /* 0x00000000fffff984 */ /* 0x000fe20000000800 */
[----:B------:R1:W-:Y:S01]  /*37b0*/  LDGSTS.E.BYPASS.LTC128B.128 [R244+0x4100], [R6.64], !P3 ;  /* 0x0410000006f47fae */ /* 0x0003e2000d901d52 */
[----:B------:R-:W-:Y:S02]  /*37c0*/  IADD3.X R9, R7, UR6, RZ, P4, !PT ;  /* 0x0000000607097c10 */ /* 0x000fe4000a7fe4ff */
[----:B------:R-:W-:Y:S01]  /*37d0*/  IADD3.X R15, RZ, UR6, R7, P2, P1 ;  /* 0x00000006ff0f7c10 */ /* 0x000fe200097e2407 */
[----:B------:R1:W-:Y:S01]  /*37e0*/  LDGSTS.E.BYPASS.LTC128B.128 [R244+0x6100], [R6.64+0x80], !P0 ;  /* 0x0610008006f47fae */ /* 0x0003e2000c101d52 */
[----:B------:R-:W-:-:S03]  /*37f0*/  IADD3 R12, P4, R8, UR7, RZ ;  /* 0x00000007080c7c10 */ /* 0x000fc6000ff9e0ff */
[----:B------:R2:W-:Y:S01]  /*3800*/  LDGSTS.E.BYPASS.LTC128B.128 [R244+0x4900], [R8.64], !P3 ;  /* 0x0490000008f47fae */ /* 0x0005e2000d901d52 */
[----:B------:R-:W-:-:S03]  /*3810*/  IADD3.X R13, R9, UR4, RZ, P4, !PT ;  /* 0x00000004090d7c10 */ /* 0x000fc6000a7fe4ff */
[----:B------:R3:W-:Y:S01]  /*3820*/  LDGSTS.E.BYPASS.LTC128B.128 [R244+0x6900], [R14.64], !P0 ;  /* 0x069000000ef47fae */ /* 0x0007e2000c101d52 */
[----:B-1----:R-:W-:-:S04]  /*3830*/  IADD3 R6, P5, R8, UR5, RZ ;  /* 0x0000000508067c10 */ /* 0x002fc8000ffbe0ff */
[C---:B------:R-:W-:Y:S02]  /*3840*/  IADD3 R10, P2, R6.reuse, UR5, RZ ;  /* 0x00000005060a7c10 */ /* 0x040fe4000ff5e0ff */
[----:B------:R-:W-:Y:S02]  /*3850*/  IADD3.X R7, R9, UR6, RZ, P5, !PT ;  /* 0x0000000609077c10 */ /* 0x000fe4000affe4ff */
[----:B--2---:R-:W-:Y:S02]  /*3860*/  IADD3 R8, P1, R6, UR7, RZ ;  /* 0x0000000706087c10 */ /* 0x004fe4000ff3e0ff */
[C---:B------:R-:W-:Y:S01]  /*3870*/  IADD3.X R11, R7.reuse, UR6, RZ, P2, !PT ;  /* 0x00000006070b7c10 */ /* 0x040fe200097fe4ff */
[----:B------:R3:W-:Y:S01]  /*3880*/  LDGSTS.E.BYPASS.LTC128B.128 [R244+0x5100], [R6.64], !P3 ;  /* 0x0510000006f47fae */ /* 0x0007e2000d901d52 */
[----:B------:R-:W-:-:S03]  /*3890*/  IADD3.X R9, R7, UR4, RZ, P1, !PT ;  /* 0x0000000407097c10 */ /* 0x000fc60008ffe4ff */
[----:B------:R3:W-:Y:S04]  /*38a0*/  LDGSTS.E.BYPASS.LTC128B.128 [R244+0x7100], [R12.64], !P0 ;  /* 0x071000000cf47fae */ /* 0x0007e8000c101d52 */
[----:B------:R3:W-:Y:S04]  /*38b0*/  LDGSTS.E.BYPASS.LTC128B.128 [R244+0x5900], [R10.64], !P3 ;  /* 0x059000000af47fae */ /* 0x0007e8000d901d52 */
[----:B------:R3:W-:Y:S02]  /*38c0*/  LDGSTS.E.BYPASS.LTC128B.128 [R244+0x7900], [R8.64], !P0 ;  /* 0x0790000008f47fae */ /* 0x0007e4000c101d52 */
.L_x_110:
[----:B-1234-:R-:W-:Y:S01]  /*38d0*/  LOP3.LUT R2, R154, 0xffffffe0, RZ, 0xc0, !PT ;  /* 0xffffffe09a027812 */ /* 0x01efe200078ec0ff */
[----:B------:R-:W-:Y:S01]  /*38e0*/  IMAD.U32 R5, RZ, RZ, UR17 ;  /* 0x00000011ff057e24 */ /* 0x000fe2000f8e00ff */
[----:B------:R-:W-:Y:S01]  /*38f0*/  STL [R1+0x80], R244 ;  /* 0x000080f401007387 */ /* 0x000fe20000100800 */
[----:B------:R-:W-:-:S02]  /*3900*/  IMAD.SHL.U32 R225, R4, 0x2, RZ ;  /* 0x0000000204e17824 */ /* 0x000fc400078e00ff */
[----:B------:R-:W-:Y:S01]  /*3910*/  IMAD.IADD R2, R188, 0x1, -R2 ;  /* 0x00000001bc027824 */ /* 0x000fe200078e0a02 */
[----:B------:R-:W-:Y:S01]  /*3920*/  STL [R1+0x7c], R243 ;  /* 0x00007cf301007387 */ /* 0x000fe20000100800 */
[----:B------:R-:W-:Y:S01]  /*3930*/  IMAD R226, R3, 0x2, R225 ;  /* 0x0000000203e27824 */ /* 0x000fe200078e02e1 */
[C---:B------:R-:W-:Y:S02]  /*3940*/  LEA R228, R0.reuse, R225, 0x1 ;  /* 0x000000e100e47211 */ /* 0x040fe400078e08ff */
[----:B------:R-:W-:Y:S01]  /*3950*/  SHF.R.S32.HI R8, RZ, 0x1f, R2 ;  /* 0x0000001fff087819 */ /* 0x000fe20000011402 */
[----:B------:R-:W-:Y:S01]  /*3960*/  STL [R1+0x78], R242 ;  /* 0x000078f201007387 */ /* 0x000fe20000100800 */
[----:B------:R-:W-:Y:S02]  /*3970*/  IMAD R227, R0, 0x2, R226 ;  /* 0x0000000200e37824 */ /* 0x000fe400078e02e2 */
[----:B------:R-:W-:Y:S01]  /*3980*/  LEA.HI R8, R8, R2, RZ, 0x2 ;  /* 0x0000000208087211 */ /* 0x000fe200078f10ff */
[----:B------:R-:W-:Y:S03]  /*3990*/  STL [R1+0x74], R241 ;  /* 0x000074f101007387 */ /* 0x000fe60000100800 */
[----:B------:R-:W-:Y:S01]  /*39a0*/  LOP3.LUT R8, R8, 0x7ffffffc, RZ, 0xc0, !PT ;  /* 0x7ffffffc08087812 */ /* 0x000fe200078ec0ff */
[----:B------:R-:W-:Y:S03]  /*39b0*/  STL [R1+0x70], R240 ;  /* 0x000070f001007387 */ /* 0x000fe60000100800 */
[----:B------:R-:W-:Y:S01]  /*39c0*/  IADD3 R8, R2, -R8, RZ ;  /* 0x8000000802087210 */ /* 0x000fe20007ffe0ff */
[----:B------:R-:W-:Y:S04]  /*39d0*/  STL [R1+0x6c], R239 ;  /* 0x00006cef01007387 */ /* 0x000fe80000100800 */
[----:B------:R-:W-:Y:S01]  /*39e0*/  IMAD R8, R8, -0x2, R5 ;  /* 0xfffffffe08087824 */ /* 0x000fe200078e0205 */
[----:B------:R-:W-:Y:S04]  /*39f0*/  STL [R1+0x68], R238 ;  /* 0x000068ee01007387 */ /* 0x000fe80000100800 */
[C---:B------:R-:W-:Y:S01]  /*3a00*/  ISETP.GT.AND P1, PT, R8.reuse, RZ, PT ;  /* 0x000000ff0800720c */ /* 0x040fe20003f24270 */
[----:B------:R-:W-:Y:S01]  /*3a10*/  STL [R1+0x64], R237 ;  /* 0x000064ed01007387 */ /* 0x000fe20000100800 */
[----:B------:R-:W-:-:S02]  /*3a20*/  ISETP.GT.AND P6, PT, R8, 0x1, PT ;  /* 0x000000010800780c */ /* 0x000fc40003fc4270 */
[----:B------:R-:W-:Y:S01]  /*3a30*/  ISETP.GT.AND P5, PT, R8, 0x8, PT ;  /* 0x000000080800780c */ /* 0x000fe20003fa4270 */
[----:B------:R-:W-:Y:S01]  /*3a40*/  STL [R1+0x60], R236 ;  /* 0x000060ec01007387 */ /* 0x000fe20000100800 */
[----:B------:R-:W-:Y:S02]  /*3a50*/  FSEL R6, R142, -INF , P1 ;  /* 0xff8000008e067808 */ /* 0x000fe40000800000 */
[----:B------:R-:W-:Y:S01]  /*3a60*/  FSEL R7, R141, -INF , P6 ;  /* 0xff8000008d077808 */ /* 0x000fe20003000000 */
[----:B------:R-:W-:Y:S01]  /*3a70*/  STL [R1+0x5c], R235 ;  /* 0x00005ceb01007387 */ /* 0x000fe20000100800 */
[----:B------:R-:W-:Y:S02]  /*3a80*/  ISETP.GT.AND P4, PT, R8, 0x9, PT ;  /* 0x000000090800780c */ /* 0x000fe40003f84270 */
[----:B------:R-:W-:Y:S01]  /*3a90*/  FSEL R9, R106, -INF , P5 ;  /* 0xff8000006a097808 */ /* 0x000fe20002800000 */
[----:B------:R-:W-:Y:S01]  /*3aa0*/  STL [R1+0x58], R234 ;  /* 0x000058ea01007387 */ /* 0x000fe20000100800 */
[----:B------:R-:W-:-:S02]  /*3ab0*/  FMNMX.FTZ R135, R6, R7, !PT ;  /* 0x0000000706877209 */ /* 0x000fc40007810000 */
[----:B------:R-:W-:Y:S01]  /*3ac0*/  ISETP.GT.AND P2, PT, R8, 0x10, PT ;  /* 0x000000100800780c */ /* 0x000fe20003f44270 */
[----:B------:R-:W-:Y:S01]  /*3ad0*/  STL [R1+0x54], R233 ;  /* 0x000054e901007387 */ /* 0x000fe20000100800 */
[----:B------:R-:W-:Y:S02]  /*3ae0*/  FSEL R10, R105, -INF , P4 ;  /* 0xff800000690a7808 */ /* 0x000fe40002000000 */
[----:B------:R-:W-:Y:S01]  /*3af0*/  FMNMX.FTZ R135, R9, R135, !PT ;  /* 0x0000008709877209 */ /* 0x000fe20007810000 */
[----:B------:R-:W-:Y:S01]  /*3b00*/  STL [R1+0x50], R232 ;  /* 0x000050e801007387 */ /* 0x000fe20000100800 */
[----:B------:R-:W-:Y:S02]  /*3b10*/  FSEL R11, R108, -INF , P1 ;  /* 0xff8000006c0b7808 */ /* 0x000fe40000800000 */
[----:B------:R-:W-:Y:S01]  /*3b20*/  FSEL R119, R144, -INF , P1 ;  /* 0xff80000090777808 */ /* 0x000fe20000800000 */
[----:B------:R1:W-:Y:S01]  /*3b30*/  STL [R1+0x4c], R231 ;  /* 0x00004ce701007387 */ /* 0x0003e20000100800 */
[----:B------:R-:W-:-:S02]  /*3b40*/  FSEL R108, R146, -INF , P1 ;  /* 0xff800000926c7808 */ /* 0x000fc40000800000 */
[----:B------:R-:W-:Y:S01]  /*3b50*/  ISETP.GT.AND P1, PT, R8, 0x11, PT ;  /* 0x000000110800780c */ /* 0x000fe20003f24270 */
[----:B------:R2:W-:Y:S01]  /*3b60*/  STL [R1+0x48], R230 ;  /* 0x000048e601007387 */ /* 0x0005e20000100800 */
[----:B------:R-:W-:Y:S02]  /*3b70*/  FSEL R17, R94, -INF , P2 ;  /* 0xff8000005e117808 */ /* 0x000fe40001000000 */
[----:B------:R-:W-:Y:S01]  /*3b80*/  FMNMX.FTZ R135, R10, R135, !PT ;  /* 0x000000870a877209 */ /* 0x000fe20007810000 */
[----:B------:R3:W-:Y:S01]  /*3b90*/  STL [R1+0x44], R229 ;  /* 0x000044e501007387 */ /* 0x0007e20000100800 */
[----:B------:R-:W-:Y:S02]  /*3ba0*/  FSEL R14, R109, -INF , P6 ;  /* 0xff8000006d0e7808 */ /* 0x000fe40003000000 */
[----:B------:R-:W-:Y:S01]  /*3bb0*/  FSEL R121, R143, -INF , P6 ;  /* 0xff8000008f797808 */ /* 0x000fe20003000000 */
[----:B------:R4:W-:Y:S01]  /*3bc0*/  STL [R1+0x40], R224 ;  /* 0x000040e001007387 */ /* 0x0009e20000100800 */
[----:B------:R-:W-:-:S02]  /*3bd0*/  FSEL R109, R145, -INF , P6 ;  /* 0xff800000916d7808 */ /* 0x000fc40003000000 */
[----:B------:R-:W-:Y:S01]  /*3be0*/  ISETP.GT.AND P6, PT, R8, 0x18, PT ;  /* 0x000000180800780c */ /* 0x000fe20003fc4270 */
[----:B------:R-:W-:Y:S01]  /*3bf0*/  LDSM.16.MT88.4 R48, [R226+0x100] ;  /* 0x00010000e230783b */ /* 0x000fe20000004200 */
[----:B------:R-:W-:Y:S02]  /*3c00*/  FSEL R18, R93, -INF , P1 ;  /* 0xff8000005d127808 */ /* 0x000fe40000800000 */
[----:B------:R-:W-:Y:S01]  /*3c10*/  FMNMX.FTZ R135, R17, R135, !PT ;  /* 0x0000008711877209 */ /* 0x000fe20007810000 */
[----:B------:R-:W-:Y:S01]  /*3c20*/  LDSM.16.MT88.4 R100, [R226+0x2100] ;  /* 0x00210000e264783b */ /* 0x000fe20000004200 */
[----:B------:R-:W-:Y:S02]  /*3c30*/  FSEL R122, R110, -INF , P5 ;  /* 0xff8000006e7a7808 */ /* 0x000fe40002800000 */
[----:B------:R-:W-:Y:S01]  /*3c40*/  FSEL R15, R104, -INF , P5 ;  /* 0xff800000680f7808 */ /* 0x000fe20002800000 */
[----:B------:R-:W-:Y:S01]  /*3c50*/  LDSM.16.MT88.4 R128, [R227+0x2100] ;  /* 0x00210000e380783b */ /* 0x000fe20000004200 */
        /* <DEDUP_REMOVED lines=14> */
[----:B------:R-:W0:Y:S01]  /*3d40*/  LDGDEPBAR ;  /* 0x00000000000079af */ /* 0x000e220000000000 */
[----:B------:R-:W-:Y:S02]  /*3d50*/  FSEL R23, R90, -INF , P2 ;  /* 0xff8000005a177808 */ /* 0x000fe40001000000 */
[----:B------:R-:W-:Y:S02]  /*3d60*/  FSEL R132, R96, -INF , P2 ;  /* 0xff80000060847808 */ /* 0x000fe40001000000 */
[----:B------:R-:W-:-:S02]  /*3d70*/  FSEL R116, R99, -INF , P2 ;  /* 0xff80000063747808 */ /* 0x000fc40001000000 */
[----:B------:R-:W-:Y:S02]  /*3d80*/  ISETP.GT.AND P2, PT, R8, 0x21, PT ;  /* 0x000000210800780c */ /* 0x000fe40003f44270 */
[----:B------:R-:W-:Y:S02]  /*3d90*/  FSEL R181, R74, -INF , P4 ;  /* 0xff8000004ab57808 */ /* 0x000fe40002000000 */
[----:B------:R-:W-:Y:S02]  /*3da0*/  FMNMX.FTZ R135, R20, R135, !PT ;  /* 0x0000008714877209 */ /* 0x000fe40007810000 */
[----:B------:R-:W-:Y:S02]  /*3db0*/  FSEL R24, R89, -INF , P1 ;  /* 0xff80000059187808 */ /* 0x000fe40000800000 */
[----:B------:R-:W-:Y:S02]  /*3dc0*/  FSEL R133, R95, -INF , P1 ;  /* 0xff8000005f857808 */ /* 0x000fe40000800000 */
[----:B------:R-:W-:-:S02]  /*3dd0*/  FSEL R117, R97, -INF , P1 ;  /* 0xff80000061757808 */ /* 0x000fc40000800000 */
[----:B------:R-:W-:Y:S01]  /*3de0*/  ISETP.GT.AND P1, PT, R8, 0x28, PT ;  /* 0x000000280800780c */ /* 0x000fe20003f24270 */
[----:B------:R-:W-:Y:S01]  /*3df0*/  LDSM.16.MT88.4 R96, [R225+0x2100] ;  /* 0x00210000e160783b */ /* 0x000fe20000004200 */
[----:B------:R-:W-:Y:S02]  /*3e00*/  FSEL R180, R73, -INF , P2 ;  /* 0xff80000049b47808 */ /* 0x000fe40001000000 */
[----:B------:R-:W-:Y:S02]  /*3e10*/  FMNMX.FTZ R135, R181, R135, !PT ;  /* 0x00000087b5877209 */ /* 0x000fe40007810000 */
[----:B------:R-:W-:Y:S02]  /*3e20*/  FSEL R186, R72, -INF , P4 ;  /* 0xff80000048ba7808 */ /* 0x000fe40002000000 */
[----:B------:R-:W-:Y:S02]  /*3e30*/  FSEL R179, R80, -INF , P4 ;  /* 0xff80000050b37808 */ /* 0x000fe40002000000 */
[----:B------:R-:W-:-:S02]  /*3e40*/  FSEL R177, R84, -INF , P4 ;  /* 0xff80000054b17808 */ /* 0x000fc40002000000 */
[----:B------:R-:W-:Y:S02]  /*3e50*/  FSEL R182, R68, -INF , P1 ;  /* 0xff80000044b67808 */ /* 0x000fe40000800000 */
[----:B------:R-:W-:Y:S02]  /*3e60*/  ISETP.GT.AND P4, PT, R8, 0x29, PT ;  /* 0x000000290800780c */ /* 0x000fe40003f84270 */
        /* <DEDUP_REMOVED lines=10> */
[----:B------:R-:W-:Y:S01]  /*3f10*/  FSEL R118, R92, -INF , P5 ;  /* 0xff8000005c767808 */ /* 0x000fe20002800000 */
[----:B------:R-:W-:Y:S01]  /*3f20*/  LDSM.16.MT88.4 R84, [R228+0x100] ;  /* 0x00010000e454783b */ /* 0x000fe20000004200 */
[----:B------:R-:W-:-:S02]  /*3f30*/  ISETP.GT.AND P5, PT, R8, 0x31, PT ;  /* 0x000000310800780c */ /* 0x000fc40003fa4270 */
[----:B-1----:R-:W-:Y:S01]  /*3f40*/  FSEL R231, R30, -INF , P6 ;  /* 0xff8000001ee77808 */ /* 0x002fe20003000000 */
[----:B------:R-:W-:Y:S01]  /*3f50*/  LDSM.16.MT88.4 R92, [R227+0x2900] ;  /* 0x00290000e35c783b */ /* 0x000fe20000004200 */
[----:B------:R-:W-:Y:S02]  /*3f60*/  FMNMX.FTZ R135, R183, R135, !PT ;  /* 0x00000087b7877209 */ /* 0x000fe40007810000 */
[----:B------:R-:W-:Y:S01]  /*3f70*/  ISETP.GT.AND P4, PT, R8, 0x38, PT ;  /* 0x000000380800780c */ /* 0x000fe20003f84270 */
[----:B------:R-:W-:Y:S01]  /*3f80*/  STL [R1+0x84], R231 ;  /* 0x000084e701007387 */ /* 0x000fe20000100800 */
[----:B------:R-:W-:Y:S02]  /*3f90*/  FSEL R209, R29, -INF , P5 ;  /* 0xff8000001dd17808 */ /* 0x000fe40002800000 */
[----:B------:R-:W-:Y:S02]  /*3fa0*/  FMNMX.FTZ R135, R231, R135, !PT ;  /* 0x00000087e7877209 */ /* 0x000fe40007810000 */
[----:B------:R-:W-:-:S02]  /*3fb0*/  FSEL R185, R45, -INF , P2 ;  /* 0xff8000002db97808 */ /* 0x000fc40001000000 */
[----:B------:R-:W-:Y:S02]  /*3fc0*/  FSEL R178, R75, -INF , P2 ;  /* 0xff8000004bb27808 */ /* 0x000fe40001000000 */
[----:B------:R-:W-:Y:S01]  /*3fd0*/  FSEL R170, R82, -INF , P2 ;  /* 0xff80000052aa7808 */ /* 0x000fe20001000000 */
[----:B------:R-:W-:Y:S01]  /*3fe0*/  LDSM.16.MT88.4 R72, [R226+0x900] ;  /* 0x00090000e248783b */ /* 0x000fe20000004200 */
[----:B------:R-:W-:Y:S02]  /*3ff0*/  ISETP.GT.AND P2, PT, R8, 0x39, PT ;  /* 0x000000390800780c */ /* 0x000fe40003f44270 */
[----:B--2---:R-:W-:Y:S02]  /*4000*/  FSEL R230, R22, -INF , P4 ;  /* 0xff80000016e67808 */ /* 0x004fe40002000000 */
[----:B------:R-:W-:Y:S02]  /*4010*/  FMNMX.FTZ R135, R209, R135, !PT ;  /* 0x00000087d1877209 */ /* 0x000fe40007810000 */
[----:B------:R-:W-:Y:S01]  /*4020*/  FSEL R208, R21, -INF , P2 ;  /* 0xff80000015d07808 */ /* 0x000fe20001000000 */
[----:B------:R-:W-:Y:S01]  /*4030*/  STL [R1+0x88], R230 ;  /* 0x000088e601007387 */ /* 0x000fe20000100800 */
[----:B------:R-:W-:-:S02]  /*4040*/  FMNMX.FTZ R135, R230, R135, !PT ;  /* 0x00000087e6877209 */ /* 0x000fc40007810000 */
[----:B------:R-:W-:Y:S02]  /*4050*/  FSEL R184, R70, -INF , P1 ;  /* 0xff80000046b87808 */ /* 0x000fe40000800000 */
[----:B------:R-:W-:Y:S01]  /*4060*/  FMNMX.FTZ R135, R208, R135, !PT ;  /* 0x00000087d0877209 */ /* 0x000fe20007810000 */
[----:B------:R-:W-:Y:S01]  /*4070*/  LDSM.16.MT88.4 R68, [R228+0x900] ;  /* 0x00090000e444783b */ /* 0x000fe20000004200 */
[----:B------:R-:W-:Y:S02]  /*4080*/  FSEL R171, R66, -INF , P1 ;  /* 0xff80000042ab7808 */ /* 0x000fe40000800000 */
[----:B------:R-:W-:Y:S01]  /*4090*/  FSEL R169, R44, -INF , P1 ;  /* 0xff8000002ca97808 */ /* 0x000fe20000800000 */
[----:B------:R-:W1:Y:S01]  /*40a0*/  SHFL.BFLY PT, R2, R135, 0x2, 0x1f ;  /* 0x0c401f0087027f89 */ /* 0x000e6200000e0000 */
[----:B---3--:R-:W-:Y:S02]  /*40b0*/  FSEL R229, R32, -INF , P6 ;  /* 0xff80000020e57808 */ /* 0x008fe40003000000 */
[----:B------:R-:W-:Y:S01]  /*40c0*/  FSEL R252, R31, -INF , P5 ;  /* 0xff8000001ffc7808 */ /* 0x000fe20002800000 */
[----:B------:R-:W-:Y:S01]  /*40d0*/  LDSM.16.MT88.4 R44, [R225+0x100] ;  /* 0x00010000e12c783b */ /* 0x000fe20000004200 */
[----:B----4-:R-:W-:-:S02]  /*40e0*/  FSEL R224, R28, -INF , P4 ;  /* 0xff8000001ce07808 */ /* 0x010fc40002000000 */
[----:B------:R-:W-:Y:S02]  /*40f0*/  FSEL R210, R27, -INF , P2 ;  /* 0xff8000001bd27808 */ /* 0x000fe40001000000 */
[----:B------:R-:W-:Y:S02]  /*4100*/  FMNMX.FTZ R0, R108, R109, !PT ;  /* 0x0000006d6c007209 */ /* 0x000fe40007810000 */
[----:B------:R-:W-:Y:S02]  /*4110*/  FSEL R214, R52, -INF , P6 ;  /* 0xff80000034d67808 */ /* 0x000fe40003000000 */
[----:B------:R-:W-:Y:S02]  /*4120*/  FMNMX.FTZ R0, R110, R0, !PT ;  /* 0x000000006e007209 */ /* 0x000fe40007810000 */
[----:B------:R-:W-:Y:S02]  /*4130*/  FSEL R207, R53, -INF , P5 ;  /* 0xff80000035cf7808 */ /* 0x000fe40002800000 */
[----:B------:R-:W-:-:S02]  /*4140*/  FMNMX.FTZ R0, R111, R0, !PT ;  /* 0x000000006f007209 */ /* 0x000fc40007810000 */
[----:B------:R-:W-:Y:S02]  /*4150*/  FSEL R206, R33, -INF , P4 ;  /* 0xff80000021ce7808 */ /* 0x000fe40002000000 */
[----:B------:R-:W-:Y:S02]  /*4160*/  FMNMX.FTZ R0, R116, R0, !PT ;  /* 0x0000000074007209 */ /* 0x000fe40007810000 */
[----:B------:R-:W-:Y:S02]  /*4170*/  FSEL R205, R34, -INF , P2 ;  /* 0xff80000022cd7808 */ /* 0x000fe40001000000 */
[----:B-1----:R-:W-:Y:S02]  /*4180*/  FMNMX.FTZ R135, R135, R2, !PT ;  /* 0x0000000287877209 */ /* 0x002fe40007810000 */
[----:B------:R-:W-:Y:S02]  /*4190*/  FMNMX.FTZ R0, R117, R0, !PT ;  /* 0x0000000075007209 */ /* 0x000fe40007810000 */
[----:B------:R-:W-:Y:S01]  /*41a0*/  FSEL R195, R37, -INF , P6 ;  /* 0xff80000025c37808 */ /* 0x000fe20003000000 */
[----:B------:R-:W1:Y:S01]  /*41b0*/  SHFL.BFLY PT, R2, R135, 0x1, 0x1f ;  /* 0x0c201f0087027f89 */ /* 0x000e6200000e0000 */
[----:B------:R-:W-:-:S02]  /*41c0*/  FMNMX.FTZ R0, R120, R0, !PT ;  /* 0x0000000078007209 */ /* 0x000fc40007810000 */
[----:B------:R-:W-:Y:S02]  /*41d0*/  FSEL R194, R36, -INF , P5 ;  /* 0xff80000024c27808 */ /* 0x000fe40002800000 */
[----:B------:R-:W-:Y:S02]  /*41e0*/  FMNMX.FTZ R0, R118, R0, !PT ;  /* 0x0000000076007209 */ /* 0x000fe40007810000 */
[----:B------:R-:W-:Y:S02]  /*41f0*/  FSEL R193, R35, -INF , P4 ;  /* 0xff80000023c17808 */ /* 0x000fe40002000000 */
[----:B------:R-:W-:Y:S02]  /*4200*/  FMNMX.FTZ R0, R177, R0, !PT ;  /* 0x00000000b1007209 */ /* 0x000fe40007810000 */
[----:B------:R-:W-:Y:S02]  /*4210*/  FSEL R187, R54, -INF , P2 ;  /* 0xff80000036bb7808 */ /* 0x000fe40001000000 */
[----:B------:R-:W-:Y:S01]  /*4220*/  FMNMX.FTZ R0, R170, R0, !PT ;  /* 0x00000000aa007209 */ /* 0x000fe20007810000 */
[----:B------:R-:W-:Y:S03]  /*4230*/  LDSM.16.MT88.4 R52, [R228+0x2900] ;  /* 0x00290000e434783b */ /* 0x000fe60000004200 */
[----:B------:R-:W-:-:S02]  /*4240*/  FMNMX.FTZ R0, R169, R0, !PT ;  /* 0x00000000a9007209 */ /* 0x000fc40007810000 */
[----:B-1----:R-:W-:Y:S02]  /*4250*/  FMNMX.FTZ R135, R135, R2, !PT ;  /* 0x0000000287877209 */ /* 0x002fe40007810000 */
[----:B------:R-:W-:Y:S02]  /*4260*/  FMNMX.FTZ R2, R11, R14, !PT ;  /* 0x0000000e0b027209 */ /* 0x000fe40007810000 */
[C---:B------:R-:W-:Y:S01]  /*4270*/  FSETP.NEU.FTZ.AND P1, PT, R135.reuse, -INF , PT ;  /* 0xff8000008700780b */ /* 0x040fe20003f3d000 */
[----:B------:R-:W-:Y:S01]  /*4280*/  FMUL.FTZ R13, R135, c[0x0][0x2d0] ;  /* 0x0000b400870d7a20 */ /* 0x000fe20000410000 */
[----:B------:R-:W-:Y:S01]  /*4290*/  FMNMX.FTZ R2, R15, R2, !PT ;  /* 0x000000020f027209 */ /* 0x000fe20007810000 */
[----:B------:R-:W-:Y:S03]  /*42a0*/  STL [R1+0x8c], R135 ;  /* 0x00008c8701007387 */ /* 0x000fe60000100800 */
[----:B------:R-:W-:Y:S01]  /*42b0*/  FMNMX.FTZ R2, R16, R2, !PT ;  /* 0x0000000210027209 */ /* 0x000fe20007810000 */
[----:B------:R-:W-:Y:S01]  /*42c0*/  STL [R1+0x90], R229 ;  /* 0x000090e501007387 */ /* 0x000fe20000100800 */
[----:B------:R-:W-:-:S02]  /*42d0*/  FSEL R13, R13, RZ, P1 ;  /* 0x000000ff0d0d7208 */ /* 0x000fc40000800000 */
[----:B------:R-:W-:Y:S02]  /*42e0*/  FMNMX.FTZ R2, R23, R2, !PT ;  /* 0x0000000217027209 */ /* 0x000fe40007810000 */
[----:B------:R-:W-:Y:S02]  /*42f0*/  ISETP.GT.AND P1, PT, R8, 0x29, PT ;  /* 0x000000290800780c */ /* 0x000fe40003f24270 */
[----:B------:R-:W-:Y:S02]  /*4300*/  FMNMX.FTZ R2, R24, R2, !PT ;  /* 0x0000000218027209 */ /* 0x000fe40007810000 */
[----:B------:R-:W-:Y:S02]  /*4310*/  FSEL R176, R40, -INF , P1 ;  /* 0xff80000028b07808 */ /* 0x000fe40000800000 */
[----:B------:R-:W-:-:S04]  /*4320*/  FMNMX.FTZ R2, R25, R2, !PT ;  /* 0x0000000219027209 */ /* 0x000fc80007810000 */
        /* <DEDUP_REMOVED lines=8> */
[----:B------:R-:W-:-:S05]  /*43b0*/  FMNMX.FTZ R2, R210, R2, !PT ;  /* 0x00000002d2027209 */ /* 0x000fca0007810000 */
[----:B------:R-:W1:Y:S02]  /*43c0*/  SHFL.BFLY PT, R5, R2, 0x2, 0x1f ;  /* 0x0c401f0002057f89 */ /* 0x000e6400000e0000 */
[----:B-1----:R-:W-:-:S05]  /*43d0*/  FMNMX.FTZ R2, R2, R5, !PT ;  /* 0x0000000502027209 */ /* 0x002fca0007810000 */
[----:B------:R-:W1:Y:S02]  /*43e0*/  SHFL.BFLY PT, R5, R2, 0x1, 0x1f ;  /* 0x0c201f0002057f89 */ /* 0x000e6400000e0000 */
[----:B-1----:R-:W-:Y:S01]  /*43f0*/  FMNMX.FTZ R2, R2, R5, !PT ;  /* 0x0000000502027209 */ /* 0x002fe20007810000 */
[----:B------:R-:W-:-:S03]  /*4400*/  FFMA.FTZ R5, R6, c[0x0][0x2d0], -R13 ;  /* 0x0000b40006057a23 */ /* 0x000fc6000001080d */
[C---:B------:R-:W-:Y:S01]  /*4410*/  FSETP.NEU.FTZ.AND P1, PT, R2.reuse, -INF , PT ;  /* 0xff8000000200780b */ /* 0x040fe20003f3d000 */
[----:B------:R-:W-:Y:S01]  /*4420*/  FMUL.FTZ R12, R2, c[0x0][0x2d0] ;  /* 0x0000b400020c7a20 */ /* 0x000fe20000410000 */
[----:B------:R1:W-:Y:S04]  /*4430*/  MUFU.EX2 R235, R5 ;  /* 0x0000000500eb7308 */ /* 0x0003e80000000800 */
[----:B------:R-:W-:Y:S02]  /*4440*/  FSEL R12, R12, RZ, P1 ;  /* 0x000000ff0c0c7208 */ /* 0x000fe40000800000 */
[----:B------:R-:W-:Y:S01]  /*4450*/  ISETP.GT.AND P1, PT, R8, 0x29, PT ;  /* 0x000000290800780c */ /* 0x000fe20003f24270 */
[----:B------:R-:W-:Y:S02]  /*4460*/  FFMA.FTZ R8, R17, c[0x0][0x2d0], -R13 ;  /* 0x0000b40011087a23 */ /* 0x000fe4000001080d */
[--C-:B------:R-:W-:Y:S01]  /*4470*/  FFMA.FTZ R3, R15, c[0x0][0x2d0], -R12.reuse ;  /* 0x0000b4000f037a23 */ /* 0x100fe2000001080c */
[----:B------:R-:W-:Y:S01]  /*4480*/  FSEL R168, R65, -INF , P1 ;  /* 0xff80000041a87808 */ /* 0x000fe20000800000 */
[----:B------:R-:W-:Y:S01]  /*4490*/  FFMA.FTZ R4, R11, c[0x0][0x2d0], -R12 ;  /* 0x0000b4000b047a23 */ /* 0x000fe2000001080c */
[----:B------:R2:W-:Y:S01]  /*44a0*/  MUFU.EX2 R244, R8 ;  /* 0x0000000800f47308 */ /* 0x0005e20000000800 */
[----:B------:R-:W-:-:S02]  /*44b0*/  FSEL R138, R67, -INF , P1 ;  /* 0xff800000438a7808 */ /* 0x000fc40000800000 */
[----:B------:R-:W-:Y:S01]  /*44c0*/  FMNMX.FTZ R0, R168, R0, !PT ;  /* 0x00000000a8007209 */ /* 0x000fe20007810000 */
[----:B-1----:R-:W-:Y:S01]  /*44d0*/  FFMA.FTZ R5, R7, c[0x0][0x2d0], -R13 ;  /* 0x0000b40007057a23 */ /* 0x002fe2000001080d */
[----:B------:R-:W-:Y:S02]  /*44e0*/  LDSM.16.MT88.4 R64, [R227+0x900] ;  /* 0x00090000e340783b */ /* 0x000fe40000004200 */
[----:B------:R-:W-:Y:S01]  /*44f0*/  FMNMX.FTZ R0, R214, R0, !PT ;  /* 0x00000000d6007209 */ /* 0x000fe20007810000 */
[----:B------:R1:W-:Y:S03]  /*4500*/  MUFU.EX2 R213, R3 ;  /* 0x0000000300d57308 */ /* 0x0003e60000000800 */
[----:B------:R-:W-:-:S04]  /*4510*/  FMNMX.FTZ R0, R207, R0, !PT ;  /* 0x00000000cf007209 */ /* 0x000fc80007810000 */
[----:B------:R-:W-:Y:S01]  /*4520*/  FMNMX.FTZ R0, R206, R0, !PT ;  /* 0x00000000ce007209 */ /* 0x000fe20007810000 */
[----:B------:R3:W-:Y:S01]  /*4530*/  MUFU.EX2 R238, R5 ;  /* 0x0000000500ee7308 */ /* 0x0007e20000000800 */
[----:B--2---:R-:W-:Y:S02]  /*4540*/  FFMA.FTZ R8, R18, c[0x0][0x2d0], -R13 ;  /* 0x0000b40012087a23 */ /* 0x004fe4000001080d */
[----:B------:R-:W-:Y:S01]  /*4550*/  FMNMX.FTZ R0, R205, R0, !PT ;  /* 0x00000000cd007209 */ /* 0x000fe20007810000 */
[----:B-1----:R-:W-:-:S04]  /*4560*/  FFMA.FTZ R3, R16, c[0x0][0x2d0], -R12 ;  /* 0x0000b40010037a23 */ /* 0x002fc8000001080c */
[----:B------:R1:W-:Y:S01]  /*4570*/  MUFU.EX2 R243, R4 ;  /* 0x0000000400f37308 */ /* 0x0003e20000000800 */
[----:B---3--:R-:W-:-:S07]  /*4580*/  FFMA.FTZ R5, R9, c[0x0][0x2d0], -R13 ;  /* 0x0000b40009057a23 */ /* 0x008fce000001080d */
[----:B------:R2:W3:Y:S01]  /*4590*/  MUFU.EX2 R233, R3 ;  /* 0x0000000300e97308 */ /* 0x0004e20000000800 */
[----:B------:R-:W4:Y:S07]  /*45a0*/  SHFL.BFLY PT, R9, R0, 0x2, 0x1f ;  /* 0x0c401f0000097f89 */ /* 0x000f2e00000e0000 */
[----:B------:R4:W-:Y:S01]  /*45b0*/  MUFU.EX2 R173, R5 ;  /* 0x0000000500ad7308 */ /* 0x0009e20000000800 */
[----:B-1----:R-:W-:Y:S01]  /*45c0*/  FFMA.FTZ R4, R14, c[0x0][0x2d0], -R12 ;  /* 0x0000b4000e047a23 */ /* 0x002fe2000001080c */
[----:B--2---:R-:W-:-:S06]  /*45d0*/  FMNMX.FTZ R3, R119, R121, !PT ;  /* 0x0000007977037209 */ /* 0x004fcc0007810000 */
[----:B------:R1:W-:Y:S01]  /*45e0*/  MUFU.EX2 R211, R8 ;  /* 0x0000000800d37308 */ /* 0x0003e20000000800 */
[----:B---3--:R-:W-:Y:S02]  /*45f0*/  F2FP.PACK_AB R7, R233, R213 ;  /* 0x000000d5e907723e */ /* 0x008fe400000000ff */
[----:B------:R-:W-:-:S04]  /*4600*/  FMNMX.FTZ R3, R122, R3, !PT ;  /* 0x000000037a037209 */ /* 0x000fc80007810000 */
[----:B------:R-:W-:Y:S01]  /*4610*/  FMNMX.FTZ R3, R123, R3, !PT ;  /* 0x000000037b037209 */ /* 0x000fe20007810000 */
[----:B----4-:R-:W-:Y:S01]  /*4620*/  FFMA.FTZ R5, R10, c[0x0][0x2d0], -R13 ;  /* 0x0000b4000a057a23 */ /* 0x010fe2000001080d */
[----:B------:R2:W-:Y:S02]  /*4630*/  MUFU.EX2 R239, R4 ;  /* 0x0000000400ef7308 */ /* 0x0005e40000000800 */
[----:B------:R-:W-:-:S04]  /*4640*/  FMNMX.FTZ R3, R132, R3, !PT ;  /* 0x0000000384037209 */ /* 0x000fc80007810000 */
[----:B------:R-:W-:Y:S01]  /*4650*/  FMNMX.FTZ R3, R133, R3, !PT ;  /* 0x0000000385037209 */ /* 0x000fe20007810000 */
[----:B-1----:R-:W-:Y:S01]  /*4660*/  FFMA.FTZ R8, R19, c[0x0][0x2d0], -R13 ;  /* 0x0000b40013087a23 */ /* 0x002fe2000001080d */
[----:B------:R-:W1:Y:S02]  /*4670*/  MUFU.EX2 R234, R5 ;  /* 0x0000000500ea7308 */ /* 0x000e640000000800 */
[----:B------:R-:W-:-:S04]  /*4680*/  FMNMX.FTZ R3, R134, R3, !PT ;  /* 0x0000000386037209 */ /* 0x000fc80007810000 */
[----:B------:R-:W-:Y:S02]  /*4690*/  FMNMX.FTZ R3, R139, R3, !PT ;  /* 0x000000038b037209 */ /* 0x000fe40007810000 */
[----:B------:R3:W-:Y:S01]  /*46a0*/  MUFU.EX2 R237, R8 ;  /* 0x0000000800ed7308 */ /* 0x0007e20000000800 */
[----:B--2---:R-:W-:Y:S02]  /*46b0*/  F2FP.PACK_AB R4, R238, R235 ;  /* 0x000000ebee04723e */ /* 0x004fe400000000ff */
[----:B------:R-:W-:-:S04]  /*46c0*/  FMNMX.FTZ R3, R179, R3, !PT ;  /* 0x00000003b3037209 */ /* 0x000fc80007810000 */
[----:B------:R-:W-:Y:S02]  /*46d0*/  FMNMX.FTZ R3, R178, R3, !PT ;  /* 0x00000003b2037209 */ /* 0x000fe40007810000 */
[----:B-1----:R-:W-:Y:S02]  /*46e0*/  F2FP.PACK_AB R6, R234, R173 ;  /* 0x000000adea06723e */ /* 0x002fe400000000ff */
[----:B------:R-:W-:Y:S02]  /*46f0*/  FMNMX.FTZ R3, R171, R3, !PT ;  /* 0x00000003ab037209 */ /* 0x000fe40007810000 */
[----:B------:R-:W-:Y:S02]  /*4700*/  F2FP.PACK_AB R5, R239, R243 ;  /* 0x000000f3ef05723e */ /* 0x000fe400000000ff */
[----:B------:R-:W-:Y:S01]  /*4710*/  FMNMX.FTZ R3, R138, R3, !PT ;  /* 0x000000038a037209 */ /* 0x000fe20007810000 */
[----:B---3--:R-:W-:-:S03]  /*4720*/  FFMA.FTZ R8, R20, c[0x0][0x2d0], -R13 ;  /* 0x0000b40014087a23 */ /* 0x008fc6000001080d */
[----:B------:R-:W-:Y:S01]  /*4730*/  FMNMX.FTZ R3, R195, R3, !PT ;  /* 0x00000003c3037209 */ /* 0x000fe20007810000 */
[----:B------:R1:W2:Y:S01]  /*4740*/  MUFU.EX2 R212, R8 ;  /* 0x0000000800d47308 */ /* 0x0002a20000000800 */
[----:B------:R-:W-:Y:S02]  /*4750*/  HMMA.16816.F32 R160, R4, R88, RZ ;  /* 0x0000005804a0723c */ /* 0x000fe400000018ff */
[----:B------:R-:W-:-:S04]  /*4760*/  FMNMX.FTZ R3, R194, R3, !PT ;  /* 0x00000003c2037209 */ /* 0x000fc80007810000 */
[----:B------:R-:W-:Y:S02]  /*4770*/  FMNMX.FTZ R3, R193, R3, !PT ;  /* 0x00000003c1037209 */ /* 0x000fe40007810000 */
[C---:B------:R-:W-:Y:S02]  /*4780*/  HMMA.16816.F32 R152, R4.reuse, R96, RZ ;  /* 0x000000600498723c */ /* 0x040fe400000018ff */
[----:B------:R-:W-:Y:S02]  /*4790*/  FMNMX.FTZ R14, R187, R3, !PT ;  /* 0x00000003bb0e7209 */ /* 0x000fe40007810000 */
[----:B------:R-:W-:Y:S01]  /*47a0*/  FMNMX.FTZ R3, R0, R9, !PT ;  /* 0x0000000900037209 */ /* 0x000fe20007810000 */
[--C-:B------:R-:W-:Y:S02]  /*47b0*/  FFMA.FTZ R0, R26, c[0x0][0x2d0], -R12.reuse ;  /* 0x0000b4001a007a23 */ /* 0x100fe4000001080c */
[--C-:B-1----:R-:W-:Y:S01]  /*47c0*/  FFMA.FTZ R8, R23, c[0x0][0x2d0], -R12.reuse ;  /* 0x0000b40017087a23 */ /* 0x102fe2000001080c */
[----:B------:R-:W1:Y:S01]  /*47d0*/  SHFL.BFLY PT, R15, R14, 0x2, 0x1f ;  /* 0x0c401f000e0f7f89 */ /* 0x000e6200000e0000 */
[----:B------:R1:W-:Y:S01]  /*47e0*/  MUFU.EX2 R229, R0 ;  /* 0x0000000000e57308 */ /* 0x0003e20000000800 */
[----:B--2---:R-:W-:Y:S01]  /*47f0*/  F2FP.PACK_AB R10, R212, R237 ;  /* 0x000000edd40a723e */ /* 0x004fe200000000ff */
[C---:B------:R-:W-:Y:S01]  /*4800*/  HMMA.16816.F32 R140, R4.reuse, R104, RZ ;  /* 0x00000068048c723c */ /* 0x040fe200000018ff */
[----:B------:R-:W2:Y:S05]  /*4810*/  SHFL.BFLY PT, R16, R3, 0x1, 0x1f ;  /* 0x0c201f0003107f89 */ /* 0x000eaa00000e0000 */
[----:B------:R3:W-:Y:S02]  /*4820*/  MUFU.EX2 R172, R8 ;  /* 0x0000000800ac7308 */ /* 0x0007e40000000800 */
[C---:B------:R-:W-:Y:S08]  /*4830*/  HMMA.16816.F32 R148, R4.reuse, R44, RZ ;  /* 0x0000002c0494723c */ /* 0x040ff000000018ff */
[----:B------:R-:W-:Y:S01]  /*4840*/  HMMA.16816.F32 R156, R4, R48, RZ ;  /* 0x00000030049c723c */ /* 0x000fe200000018ff */
[----:B-1----:R-:W-:Y:S01]  /*4850*/  FMNMX.FTZ R0, R14, R15, !PT ;  /* 0x0000000f0e007209 */ /* 0x002fe20007810000 */
[----:B---3--:R-:W-:-:S06]  /*4860*/  FFMA.FTZ R8, R24, c[0x0][0x2d0], -R12 ;  /* 0x0000b40018087a23 */ /* 0x008fcc000001080c */
[C---:B------:R-:W-:Y:S01]  /*4870*/  HMMA.16816.F32 R164, R4.reuse, R84, RZ ;  /* 0x0000005404a4723c */ /* 0x040fe200000018ff */
[----:B--2---:R-:W-:Y:S01]  /*4880*/  FMNMX.FTZ R137, R3, R16, !PT ;  /* 0x0000001003897209 */ /* 0x004fe20007810000 */
[----:B------:R1:W2:Y:S03]  /*4890*/  MUFU.EX2 R240, R8 ;  /* 0x0000000800f07308 */ /* 0x0002a60000000800 */
[C---:B------:R-:W-:Y:S01]  /*48a0*/  FSETP.NEU.FTZ.AND P1, PT, R137.reuse, -INF , PT ;  /* 0xff8000008900780b */ /* 0x040fe20003f3d000 */
[----:B------:R-:W-:Y:S02]  /*48b0*/  FMUL.FTZ R3, R137, c[0x0][0x2d0] ;  /* 0x0000b40089037a20 */ /* 0x000fe40000410000 */
[----:B------:R-:W-:Y:S03]  /*48c0*/  HMMA.16816.F32 R144, R4, R100, RZ ;  /* 0x000000640490723c */ /* 0x000fe600000018ff */
[----:B------:R-:W-:-:S05]  /*48d0*/  FSEL R3, R3, RZ, P1 ;  /* 0x000000ff03037208 */ /* 0x000fca0000800000 */
[----:B------:R-:W-:Y:S01]  /*48e0*/  HMMA.16816.F32 R124, R4, R128, RZ ;  /* 0x00000080047c723c */ /* 0x000fe200000018ff */
[----:B-1----:R-:W-:Y:S01]  /*48f0*/  FFMA.FTZ R8, R25, c[0x0][0x2d0], -R12 ;  /* 0x0000b40019087a23 */ /* 0x002fe2000001080c */
[----:B--2---:R-:W-:-:S03]  /*4900*/  F2FP.PACK_AB R9, R240, R172 ;  /* 0x000000acf009723e */ /* 0x004fc600000000ff */
[----:B------:R1:W2:Y:S03]  /*4910*/  MUFU.EX2 R236, R8 ;  /* 0x0000000800ec7308 */ /* 0x0002a60000000800 */
[C---:B------:R-:W-:Y:S08]  /*4920*/  HMMA.16816.F32 R112, R4.reuse, R46, RZ ;  /* 0x0000002e0470723c */ /* 0x040ff000000018ff */
[----:B------:R-:W-:Y:S01]  /*4930*/  HMMA.16816.F32 R80, R4, R50, RZ ;  /* 0x000000320450723c */ /* 0x000fe200000018ff */
[----:B-1----:R-:W-:-:S02]  /*4940*/  F2FP.PACK_AB R8, R211, R244 ;  /* 0x000000f4d308723e */ /* 0x002fc400000000ff */
[----:B--2---:R-:W-:-:S05]  /*4950*/  F2FP.PACK_AB R11, R229, R236 ;  /* 0x000000ece50b723e */ /* 0x004fca00000000ff */
[----:B------:R-:W-:Y:S08]  /*4960*/  HMMA.16816.F32 R40, R4, R86, RZ ;  /* 0x000000560428723c */ /* 0x000ff000000018ff */
[----:B------:R-:W-:Y:S08]  /*4970*/  HMMA.16816.F32 R16, R8, R64, R160 ;  /* 0x000000400810723c */ /* 0x000ff000000018a0 */
[C---:B------:R-:W-:Y:S08]  /*4980*/  HMMA.16816.F32 R36, R4.reuse, R90, RZ ;  /* 0x0000005a0424723c */ /* 0x040ff000000018ff */
[C---:B------:R-:W-:Y:S08]  /*4990*/  HMMA.16816.F32 R32, R4.reuse, R98, RZ ;  /* 0x000000620420723c */ /* 0x040ff000000018ff */
[----:B------:R-:W-:Y:S01]  /*49a0*/  HMMA.16816.F32 R28, R4, R102, RZ ;  /* 0x00000066041c723c */ /* 0x000fe200000018ff */
[----:B------:R-:W-:Y:S01]  /*49b0*/  MOV R163, R19 ;  /* 0x0000001300a37202 */ /* 0x000fe20000000f00 */
[----:B------:R-:W-:Y:S01]  /*49c0*/  IMAD.MOV.U32 R162, RZ, RZ, R17 ;  /* 0x000000ffffa27224 */ /* 0x000fe200078e0011 */
[----:B------:R-:W-:Y:S01]  /*49d0*/  MOV R160, R16 ;  /* 0x0000001000a07202 */ /* 0x000fe20000000f00 */
[----:B------:R-:W-:-:S04]  /*49e0*/  IMAD.MOV.U32 R161, RZ, RZ, R18 ;  /* 0x000000ffffa17224 */ /* 0x000fc800078e0012 */
[C---:B------:R-:W-:Y:S08]  /*49f0*/  HMMA.16816.F32 R24, R4.reuse, R106, RZ ;  /* 0x0000006a0418723c */ /* 0x040ff000000018ff */
[----:B------:R-:W-:Y:S01]  /*4a00*/  HMMA.16816.F32 R20, R4, R130, RZ ;  /* 0x000000820414723c */ /* 0x000fe200000018ff */
[----:B------:R-:W1:Y:S06]  /*4a10*/  SHFL.BFLY PT, R5, R0, 0x1, 0x1f ;  /* 0x0c201f0000057f89 */ /* 0x000e6c00000e0000 */
[--C-:B------:R-:W-:Y:S01]  /*4a20*/  FFMA.FTZ R4, R108, c[0x0][0x2d0], -R3.reuse ;  /* 0x0000b4006c047a23 */ /* 0x100fe20000010803 */
[C---:B------:R-:W-:Y:S03]  /*4a30*/  HMMA.16816.F32 R16, R8.reuse, R60, R152 ;  /* 0x0000003c0810723c */ /* 0x040fe60000001898 */
[----:B------:R2:W-:Y:S05]  /*4a40*/  MUFU.EX2 R204, R4 ;  /* 0x0000000400cc7308 */ /* 0x0005ea0000000800 */
[C---:B------:R-:W-:Y:S08]  /*4a50*/  HMMA.16816.F32 R140, R8.reuse, R52, R140 ;  /* 0x00000034088c723c */ /* 0x040ff0000000188c */
[----:B------:R-:W-:Y:S01]  /*4a60*/  HMMA.16816.F32 R200, R8, R72, R156 ;  /* 0x0000004808c8723c */ /* 0x000fe2000000189c */
[----:B-1----:R-:W-:Y:S01]  /*4a70*/  FMNMX.FTZ R136, R0, R5, !PT ;  /* 0x0000000500887209 */ /* 0x002fe20007810000 */
[----:B------:R-:W-:-:S02]  /*4a80*/  FFMA.FTZ R0, R111, c[0x0][0x2d0], -R3 ;  /* 0x0000b4006f007a23 */ /* 0x000fc40000010803 */
[----:B--2---:R-:W-:Y:S01]  /*4a90*/  FFMA.FTZ R4, R109, c[0x0][0x2d0], -R3 ;  /* 0x0000b4006d047a23 */ /* 0x004fe20000010803 */
[----:B------:R-:W-:-:S03]  /*4aa0*/  FSETP.NEU.FTZ.AND P1, PT, R136, -INF , PT ;  /* 0xff8000008800780b */ /* 0x000fc60003f3d000 */
[----:B------:R1:W2:Y:S01]  /*4ab0*/  MUFU.EX2 R192, R4 ;  /* 0x0000000400c07308 */ /* 0x0002a20000000800 */
[----:B------:R-:W-:Y:S01]  /*4ac0*/  IMAD.MOV.U32 R159, RZ, RZ, R19 ;  /* 0x000000ffff9f7224 */ /* 0x000fe200078e0013 */
[----:B------:R-:W-:Y:S01]  /*4ad0*/  MOV R157, R16 ;  /* 0x00000010009d7202 */ /* 0x000fe20000000f00 */
[----:B------:R-:W-:Y:S01]  /*4ae0*/  IMAD.MOV.U32 R158, RZ, RZ, R18 ;  /* 0x000000ffff9e7224 */ /* 0x000fe200078e0012 */
[----:B------:R-:W-:Y:S01]  /*4af0*/  HMMA.16816.F32 R216, R8, R68, R164 ;  /* 0x0000004408d8723c */ /* 0x000fe200000018a4 */
[----:B------:R-:W-:-:S03]  /*4b00*/  IMAD.MOV.U32 R156, RZ, RZ, R17 ;  /* 0x000000ffff9c7224 */ /* 0x000fc600078e0011 */
[----:B------:R-:W-:-:S04]  /*4b10*/  MOV R6, R141 ;  /* 0x0000008d00067202 */ /* 0x000fc80000000f00 */
[C---:B------:R-:W-:Y:S01]  /*4b20*/  HMMA.16816.F32 R16, R8.reuse, R56, R144 ;  /* 0x000000380810723c */ /* 0x040fe20000001890 */
[----:B-1----:R-:W-:Y:S02]  /*4b30*/  FFMA.FTZ R4, R110, c[0x0][0x2d0], -R3 ;  /* 0x0000b4006e047a23 */ /* 0x002fe40000010803 */
[----:B------:R1:W-:Y:S05]  /*4b40*/  MUFU.EX2 R110, R0 ;  /* 0x00000000006e7308 */ /* 0x0003ea0000000800 */
[C---:B------:R-:W-:Y:S03]  /*4b50*/  HMMA.16816.F32 R124, R8.reuse, R92, R124 ;  /* 0x0000005c087c723c */ /* 0x040fe6000000187c */
[----:B------:R3:W4:Y:S05]  /*4b60*/  MUFU.EX2 R15, R4 ;  /* 0x00000004000f7308 */ /* 0x00072a0000000800 */
[----:B------:R-:W-:Y:S01]  /*4b70*/  HMMA.16816.F32 R36, R8, R66, R36 ;  /* 0x000000420824723c */ /* 0x000fe20000001824 */
[----:B------:R-:W-:Y:S01]  /*4b80*/  IMAD.MOV.U32 R191, RZ, RZ, R216 ;  /* 0x000000ffffbf7224 */ /* 0x000fe200078e00d8 */
[----:B------:R-:W-:Y:S01]  /*4b90*/  MOV R190, R217 ;  /* 0x000000d900be7202 */ /* 0x000fe20000000f00 */
[----:B------:R-:W-:-:S02]  /*4ba0*/  IMAD.MOV.U32 R189, RZ, RZ, R218 ;  /* 0x000000ffffbd7224 */ /* 0x000fc400078e00da */
[----:B------:R-:W-:Y:S02]  /*4bb0*/  IMAD.MOV.U32 R188, RZ, RZ, R219 ;  /* 0x000000ffffbc7224 */ /* 0x000fe400078e00db */
[----:B-1----:R-:W-:Y:S01]  /*4bc0*/  FMUL.FTZ R0, R136, c[0x0][0x2d0] ;  /* 0x0000b40088007a20 */ /* 0x002fe20000410000 */
[C---:B------:R-:W-:Y:S01]  /*4bd0*/  HMMA.16816.F32 R196, R8.reuse, R76, R148 ;  /* 0x0000004c08c4723c */ /* 0x040fe20000001894 */
[----:B------:R-:W-:Y:S01]  /*4be0*/  IMAD.MOV.U32 R144, RZ, RZ, R16 ;  /* 0x000000ffff907224 */ /* 0x000fe200078e0010 */
[----:B------:R-:W-:Y:S01]  /*4bf0*/  MOV R145, R19 ;  /* 0x0000001300917202 */ /* 0x000fe20000000f00 */
[----:B------:R-:W-:Y:S01]  /*4c00*/  IMAD.MOV.U32 R16, RZ, RZ, R140 ;  /* 0x000000ffff107224 */ /* 0x000fe200078e008c */
[----:B------:R-:W-:Y:S01]  /*4c10*/  FSEL R0, R0, RZ, P1 ;  /* 0x000000ff00007208 */ /* 0x000fe20000800000 */
[----:B------:R-:W-:Y:S01]  /*4c20*/  IMAD.MOV.U32 R146, RZ, RZ, R18 ;  /* 0x000000ffff927224 */ /* 0x000fe200078e0012 */
[----:B------:R-:W-:Y:S01]  /*4c30*/  MOV R18, R142 ;  /* 0x0000008e00127202 */ /* 0x000fe20000000f00 */
[----:B---3--:R-:W-:Y:S01]  /*4c40*/  FFMA.FTZ R4, R116, c[0x0][0x2d0], -R3 ;  /* 0x0000b40074047a23 */ /* 0x008fe20000010803 */
[----:B------:R-:W-:Y:S01]  /*4c50*/  MOV R231, R126 ;  /* 0x0000007e00e77202 */ /* 0x000fe20000000f00 */
[----:B------:R-:W-:Y:S01]  /*4c60*/  IMAD.MOV.U32 R135, RZ, RZ, R124 ;  /* 0x000000ffff877224 */ /* 0x000fe200078e007c */
[----:B------:R-:W-:Y:S01]  /*4c70*/  HMMA.16816.F32 R148, R8, R78, R112 ;  /* 0x0000004e0894723c */ /* 0x000fe20000001870 */
[----:B------:R1:W-:Y:S01]  /*4c80*/  MUFU.EX2 R232, R4 ;  /* 0x0000000400e87308 */ /* 0x0003e20000000800 */
[----:B------:R-:W-:-:S02]  /*4c90*/  IMAD.MOV.U32 R230, RZ, RZ, R125 ;  /* 0x000000ffffe67224 */ /* 0x000fc400078e007d */
[----:B------:R-:W-:Y:S02]  /*4ca0*/  IMAD.MOV.U32 R14, RZ, RZ, R127 ;  /* 0x000000ffff0e7224 */ /* 0x000fe400078e007f */
[----:B------:R-:W-:Y:S02]  /*4cb0*/  IMAD.MOV.U32 R19, RZ, RZ, R17 ;  /* 0x000000ffff137224 */ /* 0x000fe400078e0011 */
[C---:B------:R-:W-:Y:S01]  /*4cc0*/  HMMA.16816.F32 R164, R8.reuse, R74, R80 ;  /* 0x0000004a08a4723c */ /* 0x040fe20000001850 */
[----:B------:R-:W-:Y:S02]  /*4cd0*/  IMAD.MOV.U32 R17, RZ, RZ, R143 ;  /* 0x000000ffff117224 */ /* 0x000fe400078e008f */
[----:B------:R-:W-:Y:S02]  /*4ce0*/  IMAD.MOV.U32 R7, RZ, RZ, R36 ;  /* 0x000000ffff077224 */ /* 0x000fe400078e0024 */
[----:B------:R-:W-:Y:S02]  /*4cf0*/  IMAD.MOV.U32 R5, RZ, RZ, R39 ;  /* 0x000000ffff057224 */ /* 0x000fe400078e0027 */
[----:B------:R-:W-:Y:S01]  /*4d00*/  IMAD.MOV.U32 R81, RZ, RZ, R37 ;  /* 0x000000ffff517224 */ /* 0x000fe200078e0025 */
[----:B------:R-:W-:Y:S01]  /*4d10*/  HMMA.16816.F32 R124, R8, R70, R40 ;  /* 0x00000046087c723c */ /* 0x000fe20000001828 */
[----:B-1----:R-:W-:Y:S01]  /*4d20*/  FFMA.FTZ R4, R117, c[0x0][0x2d0], -R3 ;  /* 0x0000b40075047a23 */ /* 0x002fe20000010803 */
[----:B------:R-:W-:Y:S01]  /*4d30*/  MOV R80, R38 ;  /* 0x0000002600507202 */ /* 0x000fe20000000f00 */
[----:B------:R-:W-:-:S02]  /*4d40*/  IMAD.MOV.U32 R143, RZ, RZ, R173 ;  /* 0x000000ffff8f7224 */ /* 0x000fc400078e00ad */
[----:B------:R1:W-:Y:S01]  /*4d50*/  MUFU.EX2 R141, R4 ;  /* 0x00000004008d7308 */ /* 0x0003e20000000800 */
[----:B------:R-:W-:Y:S02]  /*4d60*/  IMAD.MOV.U32 R142, RZ, RZ, R157 ;  /* 0x000000ffff8e7224 */ /* 0x000fe400078e009d */
[C---:B------:R-:W-:Y:S08]  /*4d70*/  HMMA.16816.F32 R248, R8.reuse, R62, R32 ;  /* 0x0000003e08f8723c */ /* 0x040ff00000001820 */
[----:B------:R-:W-:Y:S01]  /*4d80*/  HMMA.16816.F32 R220, R8, R58, R28 ;  /* 0x0000003a08dc723c */ /* 0x000fe2000000181c */
[----:B-1----:R-:W-:-:S07]  /*4d90*/  FFMA.FTZ R4, R119, c[0x0][0x2d0], -R0 ;  /* 0x0000b40077047a23 */ /* 0x002fce0000010800 */
[C---:B------:R-:W-:Y:S01]  /*4da0*/  HMMA.16816.F32 R152, R8.reuse, R54, R24 ;  /* 0x000000360898723c */ /* 0x040fe20000001818 */
[----:B------:R1:W-:Y:S07]  /*4db0*/  MUFU.EX2 R109, R4 ;  /* 0x00000004006d7308 */ /* 0x0003ee0000000800 */
[----:B------:R-:W-:Y:S07]  /*4dc0*/  HMMA.16816.F32 R216, R8, R94, R20 ;  /* 0x0000005e08d8723c */ /* 0x000fee0000001814 */
[----:B--2---:R-:W-:Y:S01]  /*4dd0*/  F2FP.PACK_AB R8, R192, R204 ;  /* 0x000000ccc008723e */ /* 0x004fe200000000ff */
[----:B-1----:R-:W-:Y:S01]  /*4de0*/  FFMA.FTZ R4, R121, c[0x0][0x2d0], -R0 ;  /* 0x0000b40079047a23 */ /* 0x002fe20000010800 */
[----:B----4-:R-:W-:-:S03]  /*4df0*/  F2FP.PACK_AB R10, R110, R15 ;  /* 0x0000000f6e0a723e */ /* 0x010fc600000000ff */
[----:B------:R1:W2:Y:S02]  /*4e00*/  MUFU.EX2 R108, R4 ;  /* 0x00000004006c7308 */ /* 0x0002a40000000800 */
[----:B-1----:R-:W-:Y:S01]  /*4e10*/  FFMA.FTZ R4, R122, c[0x0][0x2d0], -R0 ;  /* 0x0000b4007a047a23 */ /* 0x002fe20000010800 */
[----:B--2---:R-:W-:-:S05]  /*4e20*/  F2FP.PACK_AB R9, R108, R109 ;  /* 0x0000006d6c09723e */ /* 0x004fca00000000ff */
[----:B------:R1:W-:Y:S02]  /*4e30*/  MUFU.EX2 R242, R4 ;  /* 0x0000000400f27308 */ /* 0x0003e40000000800 */
[----:B-1----:R-:W-:-:S06]  /*4e40*/  FFMA.FTZ R4, R123, c[0x0][0x2d0], -R0 ;  /* 0x0000b4007b047a23 */ /* 0x002fcc0000010800 */
[----:B------:R1:W2:Y:S02]  /*4e50*/  MUFU.EX2 R140, R4 ;  /* 0x00000004008c7308 */ /* 0x0002a40000000800 */
[----:B-1----:R-:W-:Y:S01]  /*4e60*/  FFMA.FTZ R4, R120, c[0x0][0x2d0], -R3 ;  /* 0x0000b40078047a23 */ /* 0x002fe20000010803 */
[----:B--2---:R-:W-:-:S05]  /*4e70*/  F2FP.PACK_AB R11, R140, R242 ;  /* 0x000000f28c0b723e */ /* 0x004fca00000000ff */
[----:B------:R1:W-:Y:S02]  /*4e80*/  MUFU.EX2 R241, R4 ;  /* 0x0000000400f17308 */ /* 0x0003e40000000800 */
[C---:B------:R-:W-:Y:S07]  /*4e90*/  HMMA.16816.F32 R28, R8.reuse, R88, RZ ;  /* 0x00000058081c723c */ /* 0x040fee00000018ff */
[----:B------:R-:W-:Y:S01]  /*4ea0*/  IMAD.MOV.U32 R89, RZ, RZ, R19 ;  /* 0x000000ffff597224 */ /* 0x000fe200078e0013 */
[----:B------:R-:W-:Y:S01]  /*4eb0*/  HMMA.16816.F32 R24, R8, R96, RZ ;  /* 0x000000600818723c */ /* 0x000fe200000018ff */
[----:B------:R-:W-:-:S02]  /*4ec0*/  IMAD.MOV.U32 R88, RZ, RZ, R16 ;  /* 0x000000ffff587224 */ /* 0x000fc400078e0010 */
[----:B-1----:R-:W-:-:S04]  /*4ed0*/  FFMA.FTZ R4, R118, c[0x0][0x2d0], -R3 ;  /* 0x0000b40076047a23 */ /* 0x002fc80000010803 */
[----:B------:R-:W-:Y:S01]  /*4ee0*/  MOV R96, R18 ;  /* 0x0000001200607202 */ /* 0x000fe20000000f00 */
[----:B------:R1:W2:Y:S01]  /*4ef0*/  MUFU.EX2 R111, R4 ;  /* 0x00000004006f7308 */ /* 0x0002a20000000800 */
[----:B------:R-:W-:Y:S01]  /*4f00*/  HMMA.16816.F32 R40, R8, R44, RZ ;  /* 0x0000002c0828723c */ /* 0x000fe200000018ff */
[----:B------:R-:W-:Y:S02]  /*4f10*/  MOV R97, R141 ;  /* 0x0000008d00617202 */ /* 0x000fe40000000f00 */
[----:B------:R-:W-:-:S05]  /*4f20*/  MOV R141, R158 ;  /* 0x0000009e008d7202 */ /* 0x000fca0000000f00 */
[----:B------:R-:W-:Y:S01]  /*4f30*/  HMMA.16816.F32 R32, R8, R84, RZ ;  /* 0x000000540820723c */ /* 0x000fe200000018ff */
[----:B-1----:R-:W-:-:S07]  /*4f40*/  FFMA.FTZ R4, R132, c[0x0][0x2d0], -R0 ;  /* 0x0000b40084047a23 */ /* 0x002fce0000010800 */
[----:B------:R-:W-:Y:S01]  /*4f50*/  HMMA.16816.F32 R36, R8, R48, RZ ;  /* 0x000000300824723c */ /* 0x000fe200000018ff */
[----:B------:R-:W-:Y:S01]  /*4f60*/  IMAD.MOV.U32 R84, RZ, RZ, R146 ;  /* 0x000000ffff547224 */ /* 0x000fe200078e0092 */
[----:B------:R-:W-:Y:S01]  /*4f70*/  MOV R85, R145 ;  /* 0x0000009100557202 */ /* 0x000fe20000000f00 */
[----:B------:R1:W-:Y:S01]  /*4f80*/  MUFU.EX2 R245, R4 ;  /* 0x0000000400f57308 */ /* 0x0003e20000000800 */
[----:B------:R-:W-:-:S03]  /*4f90*/  IMAD.MOV.U32 R132, RZ, RZ, R159 ;  /* 0x000000ffff847224 */ /* 0x000fc600078e009f */
[----:B------:R-:W-:Y:S01]  /*4fa0*/  MOV R48, R81 ;  /* 0x0000005100307202 */ /* 0x000fe20000000f00 */
[----:B------:R-:W-:Y:S01]  /*4fb0*/  HMMA.16816.F32 R20, R8, R100, RZ ;  /* 0x000000640814723c */ /* 0x000fe200000018ff */
[----:B------:R-:W-:-:S06]  /*4fc0*/  IMAD.MOV.U32 R49, RZ, RZ, R80 ;  /* 0x000000ffff317224 */ /* 0x000fcc00078e0050 */
[----:B------:R-:W-:Y:S01]  /*4fd0*/  MOV R100, R7 ;  /* 0x0000000700647202 */ /* 0x000fe20000000f00 */
[----:B------:R-:W-:Y:S01]  /*4fe0*/  IMAD.MOV.U32 R101, RZ, RZ, R6 ;  /* 0x000000ffff657224 */ /* 0x000fe200078e0006 */
[----:B--2---:R-:W-:Y:S01]  /*4ff0*/  F2FP.PACK_AB R6, R111, R241 ;  /* 0x000000f16f06723e */ /* 0x004fe200000000ff */
[----:B------:R-:W-:Y:S01]  /*5000*/  HMMA.16816.F32 R44, R8, R46, RZ ;  /* 0x0000002e082c723c */ /* 0x000fe200000018ff */
[----:B-1----:R-:W-:Y:S02]  /*5010*/  FFMA.FTZ R4, R133, c[0x0][0x2d0], -R0 ;  /* 0x0000b40085047a23 */ /* 0x002fe40000010800 */
[----:B------:R-:W-:Y:S02]  /*5020*/  IMAD.MOV.U32 R133, RZ, RZ, R156 ;  /* 0x000000ffff857224 */ /* 0x000fe400078e009c */
[----:B------:R1:W2:Y:S02]  /*5030*/  MUFU.EX2 R247, R4 ;  /* 0x0000000400f77308 */ /* 0x0002a40000000800 */
[----:B-1----:R-:W-:-:S02]  /*5040*/  FFMA.FTZ R4, R134, c[0x0][0x2d0], -R0 ;  /* 0x0000b40086047a23 */ /* 0x002fc40000010800 */
[----:B------:R-:W-:-:S04]  /*5050*/  IMAD.MOV.U32 R134, RZ, RZ, R144 ;  /* 0x000000ffff867224 */ /* 0x000fc800078e0090 */
[----:B------:R1:W-:Y:S02]  /*5060*/  MUFU.EX2 R246, R4 ;  /* 0x0000000400f67308 */ /* 0x0003e40000000800 */
[----:B-1----:R-:W-:Y:S02]  /*5070*/  FFMA.FTZ R4, R139, c[0x0][0x2d0], -R0 ;  /* 0x0000b4008b047a23 */ /* 0x002fe40000010800 */
[----:B------:R-:W-:Y:S02]  /*5080*/  IMAD.MOV.U32 R139, RZ, RZ, R17 ;  /* 0x000000ffff8b7224 */ /* 0x000fe400078e0011 */
[----:B------:R-:W-:Y:S02]  /*5090*/  HMMA.16816.F32 R16, R8, R104, RZ ;  /* 0x000000680810723c */ /* 0x000fe400000018ff */
[----:B------:R1:W3:Y:S05]  /*50a0*/  MUFU.EX2 R215, R4 ;  /* 0x0000000400d77308 */ /* 0x0002ea0000000800 */
[----:B------:R-:W-:Y:S01]  /*50b0*/  MOV R105, R5 ;  /* 0x0000000500697202 */ /* 0x000fe20000000f00 */
[----:B------:R-:W-:Y:S01]  /*50c0*/  IMAD.MOV.U32 R104, RZ, RZ, R172 ;  /* 0x000000ffff687224 */ /* 0x000fe200078e00ac */
[----:B--2---:R-:W-:-:S02]  /*50d0*/  F2FP.PACK_AB R5, R247, R245 ;  /* 0x000000f5f705723e */ /* 0x004fc400000000ff */
[----:B-1----:R-:W-:Y:S02]  /*50e0*/  F2FP.PACK_AB R4, R97, R232 ;  /* 0x000000e86104723e */ /* 0x002fe400000000ff */
[----:B---3--:R-:W-:-:S11]  /*50f0*/  F2FP.PACK_AB R7, R215, R246 ;  /* 0x000000f6d707723e */ /* 0x008fd600000000ff */
[C---:B------:R-:W-:Y:S08]  /*5100*/  HMMA.16816.F32 R116, R4.reuse, R52, R16 ;  /* 0x000000340474723c */ /* 0x040ff00000001810 */
[C---:B------:R-:W-:Y:S07]  /*5110*/  HMMA.16816.F32 R144, R4.reuse, R76, R40 ;  /* 0x0000004c0490723c */ /* 0x040fee0000001828 */
[----:B------:R-:W-:Y:S01]  /*5120*/  IMAD.MOV.U32 R76, RZ, RZ, R110 ;  /* 0x000000ffff4c7224 */ /* 0x000fe200078e006e */
[----:B------:R-:W-:Y:S01]  /*5130*/  HMMA.16816.F32 R172, R4, R68, R32 ;  /* 0x0000004404ac723c */ /* 0x000fe20000001820 */
[----:B------:R-:W-:-:S06]  /*5140*/  IMAD.MOV.U32 R110, RZ, RZ, R211 ;  /* 0x000000ffff6e7224 */ /* 0x000fcc00078e00d3 */
[----:B------:R-:W-:Y:S01]  /*5150*/  IMAD.MOV.U32 R68, RZ, RZ, R210 ;  /* 0x000000ffff447224 */ /* 0x000fe200078e00d2 */
[----:B------:R-:W-:Y:S01]  /*5160*/  HMMA.16816.F32 R16, R8, R128, RZ ;  /* 0x000000800810723c */ /* 0x000fe200000018ff */
[----:B------:R-:W-:-:S06]  /*5170*/  MOV R69, R209 ;  /* 0x000000d100457202 */ /* 0x000fcc0000000f00 */
[----:B------:R-:W-:Y:S01]  /*5180*/  MOV R128, R48 ;  /* 0x0000003000807202 */ /* 0x000fe20000000f00 */
[----:B------:R-:W-:Y:S01]  /*5190*/  HMMA.16816.F32 R156, R4, R72, R36 ;  /* 0x00000048049c723c */ /* 0x000fe20000001824 */
[----:B------:R-:W-:-:S06]  /*51a0*/  IMAD.MOV.U32 R129, RZ, RZ, R49 ;  /* 0x000000ffff817224 */ /* 0x000fcc00078e0031 */
[----:B------:R-:W-:Y:S01]  /*51b0*/  IMAD.MOV.U32 R73, RZ, RZ, R133 ;  /* 0x000000ffff497224 */ /* 0x000fe200078e0085 */
[----:B------:R-:W-:Y:S01]  /*51c0*/  HMMA.16816.F32 R80, R4, R64, R28 ;  /* 0x000000400450723c */ /* 0x000fe2000000181c */
[----:B------:R-:W-:-:S07]  /*51d0*/  IMAD.MOV.U32 R72, RZ, RZ, R142 ;  /* 0x000000ffff487224 */ /* 0x000fce00078e008e */
[C---:B------:R-:W-:Y:S08]  /*51e0*/  HMMA.16816.F32 R120, R4.reuse, R60, R24 ;  /* 0x0000003c0478723c */ /* 0x040ff00000001818 */
[----:B------:R-:W-:Y:S08]  /*51f0*/  HMMA.16816.F32 R112, R4, R56, R20 ;  /* 0x000000380470723c */ /* 0x000ff00000001814 */
[C---:B------:R-:W-:Y:S08]  /*5200*/  HMMA.16816.F32 R40, R8.reuse, R50, RZ ;  /* 0x000000320828723c */ /* 0x040ff000000018ff */
[C---:B------:R-:W-:Y:S07]  /*5210*/  HMMA.16816.F32 R32, R8.reuse, R90, RZ ;  /* 0x0000005a0820723c */ /* 0x040fee00000018ff */
[----:B------:R-:W-:Y:S01]  /*5220*/  IMAD.MOV.U32 R90, RZ, RZ, R84 ;  /* 0x000000ffff5a7224 */ /* 0x000fe200078e0054 */
[----:B------:R-:W-:Y:S01]  /*5230*/  HMMA.16816.F32 R36, R8, R86, RZ ;  /* 0x000000560824723c */ /* 0x000fe200000018ff */
[----:B------:R-:W-:-:S07]  /*5240*/  IMAD.MOV.U32 R91, RZ, RZ, R85 ;  /* 0x000000ffff5b7224 */ /* 0x000fce00078e0055 */
[C---:B------:R-:W-:Y:S07]  /*5250*/  HMMA.16816.F32 R28, R8.reuse, R98, RZ ;  /* 0x00000062081c723c */ /* 0x040fee00000018ff */
[----:B------:R-:W-:Y:S01]  /*5260*/  IMAD.MOV.U32 R99, RZ, RZ, R104 ;  /* 0x000000ffff637224 */ /* 0x000fe200078e0068 */
[----:B------:R-:W-:Y:S01]  /*5270*/  HMMA.16816.F32 R24, R8, R102, RZ ;  /* 0x000000660818723c */ /* 0x000fe200000018ff */
[----:B------:R-:W-:Y:S01]  /*5280*/  MOV R104, R88 ;  /* 0x0000005800687202 */ /* 0x000fe20000000f00 */
[----:B------:R-:W-:Y:S01]  /*5290*/  IMAD.MOV.U32 R98, RZ, RZ, R105 ;  /* 0x000000ffff627224 */ /* 0x000fe200078e0069 */
[----:B------:R-:W-:-:S02]  /*52a0*/  MOV R88, R134 ;  /* 0x0000008600587202 */ /* 0x000fc40000000f00 */
[----:B------:R-:W-:Y:S01]  /*52b0*/  MOV R105, R101 ;  /* 0x0000006500697202 */ /* 0x000fe20000000f00 */
[----:B------:R-:W-:Y:S01]  /*52c0*/  IMAD.MOV.U32 R101, RZ, RZ, R140 ;  /* 0x000000ffff657224 */ /* 0x000fe200078e008c */
[----:B------:R-:W-:Y:S01]  /*52d0*/  MOV R103, R213 ;  /* 0x000000d500677202 */ /* 0x000fe20000000f00 */
[----:B------:R-:W-:Y:S01]  /*52e0*/  HMMA.16816.F32 R20, R8, R106, RZ ;  /* 0x0000006a0814723c */ /* 0x000fe200000018ff */
[----:B------:R-:W-:-:S06]  /*52f0*/  IMAD.MOV.U32 R102, RZ, RZ, R143 ;  /* 0x000000ffff667224 */ /* 0x000fcc00078e008f */
[----:B------:R-:W-:Y:S01]  /*5300*/  IMAD.MOV.U32 R106, RZ, RZ, R96 ;  /* 0x000000ffff6a7224 */ /* 0x000fe200078e0060 */
[----:B------:R-:W-:Y:S01]  /*5310*/  HMMA.16816.F32 R48, R8, R130, RZ ;  /* 0x000000820830723c */ /* 0x000fe200000018ff */
[----:B------:R-:W-:Y:S01]  /*5320*/  MOV R96, R212 ;  /* 0x000000d400607202 */ /* 0x000fe20000000f00 */
[----:B------:R-:W-:-:S05]  /*5330*/  IMAD.MOV.U32 R107, RZ, RZ, R139 ;  /* 0x000000ffff6b7224 */ /* 0x000fca00078e008b */
[----:B------:R-:W-:Y:S01]  /*5340*/  FFMA.FTZ R8, R177, c[0x0][0x2d0], -R3 ;  /* 0x0000b400b1087a23 */ /* 0x000fe20000010803 */
[C---:B------:R-:W-:Y:S01]  /*5350*/  HMMA.16816.F32 R64, R4.reuse, R66, R32 ;  /* 0x000000420440723c */ /* 0x040fe20000001820 */
[----:B------:R-:W-:Y:S02]  /*5360*/  IMAD.MOV.U32 R131, RZ, RZ, R100 ;  /* 0x000000ffff837224 */ /* 0x000fe400078e0064 */
[----:B------:R1:W-:Y:S01]  /*5370*/  MUFU.EX2 R210, R8 ;  /* 0x0000000800d27308 */ /* 0x0003e20000000800 */
[----:B------:R-:W-:Y:S02]  /*5380*/  IMAD.MOV.U32 R100, RZ, RZ, R208 ;  /* 0x000000ffff647224 */ /* 0x000fe400078e00d0 */
[----:B------:R-:W-:Y:S01]  /*5390*/  IMAD.MOV.U32 R130, RZ, RZ, R132 ;  /* 0x000000ffff827224 */ /* 0x000fe200078e0084 */
[----:B------:R-:W-:Y:S01]  /*53a0*/  MOV R32, R191 ;  /* 0x000000bf00207202 */ /* 0x000fe20000000f00 */
[----:B------:R-:W-:Y:S01]  /*53b0*/  IMAD.MOV.U32 R33, RZ, RZ, R190 ;  /* 0x000000ffff217224 */ /* 0x000fe200078e00be */
[----:B------:R-:W-:Y:S01]  /*53c0*/  HMMA.16816.F32 R84, R4, R92, R16 ;  /* 0x0000005c0454723c */ /* 0x000fe20000001810 */
[----:B------:R-:W-:Y:S01]  /*53d0*/  LDSM.16.MT88.4 R16, [R228+0x1100] ;  /* 0x00110000e410783b */ /* 0x000fe20000004200 */
[----:B------:R-:W-:Y:S01]  /*53e0*/  MOV R35, R188 ;  /* 0x000000bc00237202 */ /* 0x000fe20000000f00 */
[----:B------:R-:W-:-:S04]  /*53f0*/  IMAD.MOV.U32 R34, RZ, RZ, R189 ;  /* 0x000000ffff227224 */ /* 0x000fc800078e00bd */
[----:B------:R-:W-:Y:S01]  /*5400*/  MOV R93, R141 ;  /* 0x0000008d005d7202 */ /* 0x000fe20000000f00 */
[----:B------:R-:W-:Y:S01]  /*5410*/  HMMA.16816.F32 R44, R4, R78, R44 ;  /* 0x0000004e042c723c */ /* 0x000fe2000000182c */
[----:B------:R-:W-:Y:S02]  /*5420*/  IMAD.MOV.U32 R92, RZ, RZ, R163 ;  /* 0x000000ffff5c7224 */ /* 0x000fe400078e00a3 */
[----:B-1----:R-:W-:-:S04]  /*5430*/  FFMA.FTZ R8, R170, c[0x0][0x2d0], -R3 ;  /* 0x0000b400aa087a23 */ /* 0x002fc80000010803 */
[----:B------:R1:W-:Y:S01]  /*5440*/  MUFU.EX2 R211, R8 ;  /* 0x0000000800d37308 */ /* 0x0003e20000000800 */
[----:B------:R-:W-:Y:S01]  /*5450*/  HMMA.16816.F32 R40, R4, R74, R40 ;  /* 0x0000004a0428723c */ /* 0x000fe20000001828 */
[----:B------:R-:W-:Y:S01]  /*5460*/  MOV R78, R162 ;  /* 0x000000a2004e7202 */ /* 0x000fe20000000f00 */
[----:B------:R-:W-:-:S05]  /*5470*/  IMAD.MOV.U32 R79, RZ, RZ, R161 ;  /* 0x000000ffff4f7224 */ /* 0x000fca00078e00a1 */
[----:B------:R-:W-:Y:S01]  /*5480*/  IMAD.MOV.U32 R75, RZ, RZ, R160 ;  /* 0x000000ffff4b7224 */ /* 0x000fe200078e00a0 */
[----:B------:R-:W-:Y:S01]  /*5490*/  HMMA.16816.F32 R36, R4, R70, R36 ;  /* 0x000000460424723c */ /* 0x000fe20000001824 */
[----:B-1----:R-:W-:-:S07]  /*54a0*/  FFMA.FTZ R8, R169, c[0x0][0x2d0], -R3 ;  /* 0x0000b400a9087a23 */ /* 0x002fce0000010803 */
[C---:B------:R-:W-:Y:S01]  /*54b0*/  HMMA.16816.F32 R60, R4.reuse, R62, R28 ;  /* 0x0000003e043c723c */ /* 0x040fe2000000181c */
[----:B------:R-:W-:Y:S01]  /*54c0*/  LDSM.16.MT88.4 R28, [R227+0x1100] ;  /* 0x00110000e31c783b */ /* 0x000fe20000004200 */
[----:B------:R1:W-:Y:S06]  /*54d0*/  MUFU.EX2 R212, R8 ;  /* 0x0000000800d47308 */ /* 0x0003ec0000000800 */
[C---:B------:R-:W-:Y:S01]  /*54e0*/  HMMA.16816.F32 R56, R4.reuse, R58, R24 ;  /* 0x0000003a0438723c */ /* 0x040fe20000001818 */
[----:B------:R-:W2:Y:S07]  /*54f0*/  LDSM.16.MT88.4 R24, [R226+0x1100] ;  /* 0x00110000e218783b */ /* 0x000eae0000004200 */
[----:B------:R-:W-:Y:S01]  /*5500*/  HMMA.16816.F32 R52, R4, R54, R20 ;  /* 0x000000360434723c */ /* 0x000fe20000001814 */
[----:B------:R-:W3:Y:S01]  /*5510*/  LDSM.16.MT88.4 R20, [R225+0x1100] ;  /* 0x00110000e114783b */ /* 0x000ee20000004200 */
[----:B-1----:R-:W-:-:S04]  /*5520*/  FFMA.FTZ R8, R168, c[0x0][0x2d0], -R3 ;  /* 0x0000b400a8087a23 */ /* 0x002fc80000010803 */
[----:B------:R1:W4:Y:S02]  /*5530*/  MUFU.EX2 R213, R8 ;  /* 0x0000000800d57308 */ /* 0x0003240000000800 */
[----:B------:R-:W-:Y:S07]  /*5540*/  HMMA.16816.F32 R48, R4, R94, R48 ;  /* 0x0000005e0430723c */ /* 0x000fee0000001830 */
[----:B------:R-:W-:Y:S02]  /*5550*/  FFMA.FTZ R4, R182, c[0x0][0x2d0], -R13 ;  /* 0x0000b400b6047a23 */ /* 0x000fe4000001080d */
[----:B-1----:R-:W-:Y:S01]  /*5560*/  FFMA.FTZ R8, R179, c[0x0][0x2d0], -R0 ;  /* 0x0000b400b3087a23 */ /* 0x002fe20000010800 */
[----:B----4-:R-:W-:-:S03]  /*5570*/  F2FP.PACK_AB R10, R213, R212 ;  /* 0x000000d4d50a723e */ /* 0x010fc600000000ff */
[----:B------:R1:W-:Y:S02]  /*5580*/  MUFU.EX2 R190, R8 ;  /* 0x0000000800be7308 */ /* 0x0003e40000000800 */
[----:B-1----:R-:W-:-:S06]  /*5590*/  FFMA.FTZ R8, R178, c[0x0][0x2d0], -R0 ;  /* 0x0000b400b2087a23 */ /* 0x002fcc0000010800 */
[----:B------:R1:W4:Y:S02]  /*55a0*/  MUFU.EX2 R191, R8 ;  /* 0x0000000800bf7308 */ /* 0x0003240000000800 */
[----:B-1----:R-:W-:Y:S01]  /*55b0*/  FFMA.FTZ R8, R171, c[0x0][0x2d0], -R0 ;  /* 0x0000b400ab087a23 */ /* 0x002fe20000010800 */
[----:B----4-:R-:W-:-:S05]  /*55c0*/  F2FP.PACK_AB R9, R191, R190 ;  /* 0x000000bebf09723e */ /* 0x010fca00000000ff */
[----:B------:R1:W-:Y:S02]  /*55d0*/  MUFU.EX2 R208, R8 ;  /* 0x0000000800d07308 */ /* 0x0003e40000000800 */
[----:B-1----:R-:W-:-:S06]  /*55e0*/  FFMA.FTZ R8, R138, c[0x0][0x2d0], -R0 ;  /* 0x0000b4008a087a23 */ /* 0x002fcc0000010800 */
[----:B------:R1:W-:Y:S08]  /*55f0*/  MUFU.EX2 R138, R4 ;  /* 0x00000004008a7308 */ /* 0x0003f00000000800 */
[----:B------:R4:W2:Y:S01]  /*5600*/  MUFU.EX2 R209, R8 ;  /* 0x0000000800d17308 */ /* 0x0008a20000000800 */
[----:B-1----:R-:W-:-:S07]  /*5610*/  FFMA.FTZ R4, R183, c[0x0][0x2d0], -R13 ;  /* 0x0000b400b7047a23 */ /* 0x002fce000001080d */
[----:B------:R1:W1:Y:S01]  /*5620*/  MUFU.EX2 R139, R4 ;  /* 0x00000004008b7308 */ /* 0x0002620000000800 */
[----:B----4-:R-:W-:Y:S01]  /*5630*/  FFMA.FTZ R8, R181, c[0x0][0x2d0], -R13 ;  /* 0x0000b400b5087a23 */ /* 0x010fe2000001080d */
[----:B--2---:R-:W-:-:S06]  /*5640*/  F2FP.PACK_AB R11, R209, R208 ;  /* 0x000000d0d10b723e */ /* 0x004fcc00000000ff */
[----:B------:R2:W-:Y:S01]  /*5650*/  MUFU.EX2 R188, R8 ;  /* 0x0000000800bc7308 */ /* 0x0005e20000000800 */
[----:B-1----:R-:W-:Y:S01]  /*5660*/  FFMA.FTZ R4, R186, c[0x0][0x2d0], -R12 ;  /* 0x0000b400ba047a23 */ /* 0x002fe2000001080c */
[----:B------:R-:W-:-:S06]  /*5670*/  F2FP.PACK_AB R6, R139, R138 ;  /* 0x0000008a8b06723e */ /* 0x000fcc00000000ff */
[----:B------:R1:W-:Y:S01]  /*5680*/  MUFU.EX2 R132, R4 ;  /* 0x0000000400847308 */ /* 0x0003e20000000800 */
[----:B--2---:R-:W-:-:S07]  /*5690*/  FFMA.FTZ R8, R180, c[0x0][0x2d0], -R13 ;  /* 0x0000b400b4087a23 */ /* 0x004fce000001080d */
[----:B------:R2:W-:Y:S01]  /*56a0*/  MUFU.EX2 R189, R8 ;  /* 0x0000000800bd7308 */ /* 0x0005e20000000800 */
[----:B-1----:R-:W-:-:S07]  /*56b0*/  FFMA.FTZ R4, R185, c[0x0][0x2d0], -R12 ;  /* 0x0000b400b9047a23 */ /* 0x002fce000001080c */
[----:B------:R1:W4:Y:S01]  /*56c0*/  MUFU.EX2 R133, R4 ;  /* 0x0000000400857308 */ /* 0x0003220000000800 */
[----:B--2---:R-:W-:-:S07]  /*56d0*/  F2FP.PACK_AB R8, R211, R210 ;  /* 0x000000d2d308723e */ /* 0x004fce00000000ff */
[----:B------:R-:W-:Y:S01]  /*56e0*/  HMMA.16816.F32 R156, R8, R24, R156 ;  /* 0x00000018089c723c */ /* 0x000fe2000000189c */
[----:B-1----:R-:W-:Y:S01]  /*56f0*/  FFMA.FTZ R4, R184, c[0x0][0x2d0], -R12 ;  /* 0x0000b400b8047a23 */ /* 0x002fe2000001080c */
[----:B----4-:R-:W-:-:S06]  /*5700*/  F2FP.PACK_AB R5, R133, R132 ;  /* 0x000000848505723e */ /* 0x010fcc00000000ff */
[C---:B------:R-:W-:Y:S01]  /*5710*/  HMMA.16816.F32 R40, R8.reuse, R26, R40 ;  /* 0x0000001a0828723c */ /* 0x040fe20000001828 */
[----:B------:R1:W-:Y:S07]  /*5720*/  MUFU.EX2 R134, R4 ;  /* 0x0000000400867308 */ /* 0x0003ee0000000800 */
[C---:B---3--:R-:W-:Y:S08]  /*5730*/  HMMA.16816.F32 R144, R8.reuse, R20, R144 ;  /* 0x000000140890723c */ /* 0x048ff00000001890 */
[----:B------:R-:W-:Y:S01]  /*5740*/  HMMA.16816.F32 R44, R8, R22, R44 ;  /* 0x00000016082c723c */ /* 0x000fe2000000182c */
[----:B-1----:R-:W-:-:S04]  /*5750*/  FFMA.FTZ R4, R176, c[0x0][0x2d0], -R12 ;  /* 0x0000b400b0047a23 */ /* 0x002fc8000001080c */
[----:B------:R1:W2:Y:S03]  /*5760*/  MUFU.EX2 R77, R4 ;  /* 0x00000004004d7308 */ /* 0x0002a60000000800 */
[C---:B------:R-:W-:Y:S08]  /*5770*/  HMMA.16816.F32 R172, R8.reuse, R16, R172 ;  /* 0x0000001008ac723c */ /* 0x040ff000000018ac */
[----:B------:R-:W-:Y:S01]  /*5780*/  HMMA.16816.F32 R36, R8, R18, R36 ;  /* 0x000000120824723c */ /* 0x000fe20000001824 */
[----:B-1----:R-:W-:-:S02]  /*5790*/  F2FP.PACK_AB R4, R189, R188 ;  /* 0x000000bcbd04723e */ /* 0x002fc400000000ff */
[----:B--2---:R-:W-:-:S07]  /*57a0*/  F2FP.PACK_AB R7, R77, R134 ;  /* 0x000000864d07723e */ /* 0x004fce00000000ff */
[C---:B------:R-:W-:Y:S07]  /*57b0*/  HMMA.16816.F32 R176, R4.reuse, R16, R32 ;  /* 0x0000001004b0723c */ /* 0x040fee0000001820 */
[----:B------:R-:W-:Y:S01]  /*57c0*/  IMAD.MOV.U32 R32, RZ, RZ, R75 ;  /* 0x000000ffff207224 */ /* 0x000fe200078e004b */
[----:B------:R-:W-:Y:S01]  /*57d0*/  MOV R33, R78 ;  /* 0x0000004e00217202 */ /* 0x000fe20000000f00 */
[----:B------:R-:W-:Y:S01]  /*57e0*/  IMAD.MOV.U32 R78, RZ, RZ, R130 ;  /* 0x000000ffff4e7224 */ /* 0x000fe200078e0082 */
[----:B------:R-:W-:Y:S01]  /*57f0*/  MOV R75, R93 ;  /* 0x0000005d004b7202 */ /* 0x000fe20000000f00 */
[----:B------:R-:W-:Y:S01]  /*5800*/  IMAD.MOV.U32 R93, RZ, RZ, R129 ;  /* 0x000000ffff5d7224 */ /* 0x000fe200078e0081 */
[----:B------:R-:W-:Y:S01]  /*5810*/  MOV R129, R101 ;  /* 0x0000006500817202 */ /* 0x000fe20000000f00 */
[----:B------:R-:W-:Y:S01]  /*5820*/  IMAD.MOV.U32 R34, RZ, RZ, R79 ;  /* 0x000000ffff227224 */ /* 0x000fe200078e004f */
[----:B------:R-:W-:Y:S01]  /*5830*/  HMMA.16816.F32 R160, R4, R24, R200 ;  /* 0x0000001804a0723c */ /* 0x000fe200000018c8 */
[----:B------:R-:W-:Y:S01]  /*5840*/  IMAD.MOV.U32 R130, RZ, RZ, R98 ;  /* 0x000000ffff827224 */ /* 0x000fe200078e0062 */
[----:B------:R-:W-:Y:S01]  /*5850*/  MOV R98, R68 ;  /* 0x0000004400627202 */ /* 0x000fe20000000f00 */
[----:B------:R-:W-:Y:S01]  /*5860*/  IMAD.MOV.U32 R35, RZ, RZ, R92 ;  /* 0x000000ffff237224 */ /* 0x000fe200078e005c */
[----:B------:R-:W-:Y:S01]  /*5870*/  MOV R92, R128 ;  /* 0x00000080005c7202 */ /* 0x000fe20000000f00 */
[----:B------:R-:W-:-:S02]  /*5880*/  IMAD.MOV.U32 R79, RZ, RZ, R131 ;  /* 0x000000ffff4f7224 */ /* 0x000fc400078e0083 */
[----:B------:R-:W-:Y:S01]  /*5890*/  IMAD.MOV.U32 R101, RZ, RZ, R229 ;  /* 0x000000ffff657224 */ /* 0x000fe200078e00e5 */
[C---:B------:R-:W-:Y:S01]  /*58a0*/  HMMA.16816.F32 R164, R4.reuse, R26, R164 ;  /* 0x0000001a04a4723c */ /* 0x040fe200000018a4 */
[----:B------:R-:W-:Y:S01]  /*58b0*/  IMAD.MOV.U32 R131, RZ, RZ, R69 ;  /* 0x000000ffff837224 */ /* 0x000fe200078e0045 */
[----:B------:R-:W2:Y:S01]  /*58c0*/  LDL.LU R229, [R1+0x90] ;  /* 0x0000900001e57983 */ /* 0x000ea20000300800 */
[----:B------:R-:W-:Y:S01]  /*58d0*/  IMAD.MOV.U32 R68, RZ, RZ, R135 ;  /* 0x000000ffff447224 */ /* 0x000fe200078e0087 */
[----:B------:R-:W-:Y:S01]  /*58e0*/  MOV R69, R230 ;  /* 0x000000e600457202 */ /* 0x000fe20000000f00 */
[----:B------:R-:W-:Y:S01]  /*58f0*/  IMAD.MOV.U32 R128, RZ, RZ, R100 ;  /* 0x000000ffff807224 */ /* 0x000fe200078e0064 */
[----:B------:R1:W5:Y:S01]  /*5900*/  LDL.LU R135, [R1+0x8c] ;  /* 0x00008c0001877983 */ /* 0x0003620000300800 */
[----:B------:R-:W-:Y:S01]  /*5910*/  IMAD.MOV.U32 R100, RZ, RZ, R231 ;  /* 0x000000ffff647224 */ /* 0x000fe200078e00e7 */
[C---:B------:R-:W-:Y:S02]  /*5920*/  HMMA.16816.F32 R140, R4.reuse, R20, R196 ;  /* 0x00000014048c723c */ /* 0x040fe400000018c4 */
[----:B------:R-:W3:Y:S04]  /*5930*/  LDL.LU R230, [R1+0x88] ;  /* 0x0000880001e67983 */ /* 0x000ee80000300800 */
[----:B------:R-:W4:Y:S02]  /*5940*/  LDL.LU R231, [R1+0x84] ;  /* 0x0000840001e77983 */ /* 0x000f240000300800 */
[----:B------:R-:W-:Y:S02]  /*5950*/  HMMA.16816.F32 R148, R4, R22, R148 ;  /* 0x000000160494723c */ /* 0x000fe40000001894 */
[----:B------:R-:W1:Y:S06]  /*5960*/  LDSM.16.MT88.4 R24, [R225+0x3100] ;  /* 0x00310000e118783b */ /* 0x000e6c0000004200 */
[----:B------:R-:W-:Y:S01]  /*5970*/  HMMA.16816.F32 R20, R8, R28, R80 ;  /* 0x0000001c0814723c */ /* 0x000fe20000001850 */
[----:B------:R-:W-:Y:S01]  /*5980*/  IMAD.MOV.U32 R74, RZ, RZ, R75 ;  /* 0x000000ffff4a7224 */ /* 0x000fe200078e004b */
[----:B------:R-:W-:Y:S01]  /*5990*/  MOV R75, R78 ;  /* 0x0000004e004b7202 */ /* 0x000fe20000000f00 */
[----:B------:R-:W-:Y:S01]  /*59a0*/  IMAD.MOV.U32 R70, RZ, RZ, R79 ;  /* 0x000000ffff467224 */ /* 0x000fe200078e004f */
[----:B------:R-:W-:Y:S01]  /*59b0*/  MOV R78, R93 ;  /* 0x0000005d004e7202 */ /* 0x000fe20000000f00 */
[----:B------:R-:W-:-:S02]  /*59c0*/  IMAD.MOV.U32 R71, RZ, RZ, R92 ;  /* 0x000000ffff477224 */ /* 0x000fc400078e005c */
[----:B------:R-:W-:Y:S01]  /*59d0*/  IMAD.MOV.U32 R79, RZ, RZ, R130 ;  /* 0x000000ffff4f7224 */ /* 0x000fe200078e0082 */
[----:B------:R-:W-:Y:S01]  /*59e0*/  HMMA.16816.F32 R180, R4, R18, R124 ;  /* 0x0000001204b4723c */ /* 0x000fe2000000187c */
[----:B------:R-:W-:Y:S01]  /*59f0*/  IMAD.MOV.U32 R92, RZ, RZ, R131 ;  /* 0x000000ffff5c7224 */ /* 0x000fe200078e0083 */
[----:B------:R-:W-:Y:S01]  /*5a00*/  MOV R93, R128 ;  /* 0x00000080005d7202 */ /* 0x000fe20000000f00 */
[----:B------:R-:W-:-:S05]  /*5a10*/  IMAD.MOV.U32 R130, RZ, RZ, R129 ;  /* 0x000000ffff827224 */ /* 0x000fca00078e0081 */
[----:B------:R-:W-:Y:S01]  /*5a20*/  HMMA.16816.F32 R196, R4, R28, R32 ;  /* 0x0000001c04c4723c */ /* 0x000fe20000001820 */
[----:B------:R-:W-:Y:S01]  /*5a30*/  IMAD.MOV.U32 R131, RZ, RZ, R68 ;  /* 0x000000ffff837224 */ /* 0x000fe200078e0044 */
[----:B------:R-:W-:Y:S01]  /*5a40*/  MOV R82, R77 ;  /* 0x0000004d00527202 */ /* 0x000fe20000000f00 */
[----:B------:R-:W-:Y:S01]  /*5a50*/  IMAD.MOV.U32 R129, RZ, RZ, R242 ;  /* 0x000000ffff817224 */ /* 0x000fe200078e00f2 */
[----:B------:R-:W-:Y:S01]  /*5a60*/  MOV R128, R69 ;  /* 0x0000004500807202 */ /* 0x000fe20000000f00 */
[----:B------:R-:W-:Y:S02]  /*5a70*/  LDSM.16.MT88.4 R16, [R228+0x3100] ;  /* 0x00310000e410783b */ /* 0x000fe40000004200 */
[----:B------:R-:W-:Y:S01]  /*5a80*/  IMAD.MOV.U32 R35, RZ, RZ, R78 ;  /* 0x000000ffff237224 */ /* 0x000fe200078e004e */
[----:B------:R-:W-:Y:S01]  /*5a90*/  MOV R125, R23 ;  /* 0x00000017007d7202 */ /* 0x000fe20000000f00 */
        /* <DEDUP_REMOVED lines=14> */
[----:B------:R-:W-:-:S02]  /*5b80*/  IMAD.MOV.U32 R103, RZ, RZ, R240 ;  /* 0x000000ffff677224 */ /* 0x000fc400078e00f0 */
[----:B------:R-:W-:Y:S02]  /*5b90*/  IMAD.MOV.U32 R15, RZ, RZ, R239 ;  /* 0x000000ffff0f7224 */ /* 0x000fe400078e00ef */
[----:B------:R-:W-:Y:S01]  /*5ba0*/  IMAD.MOV.U32 R202, RZ, RZ, R35 ;  /* 0x000000ffffca7224 */ /* 0x000fe200078e0023 */
[----:B------:R-:W-:Y:S01]  /*5bb0*/  MOV R35, R71 ;  /* 0x0000004700237202 */ /* 0x000fe20000000f00 */
[----:B------:R-:W-:Y:S02]  /*5bc0*/  IMAD.MOV.U32 R102, RZ, RZ, R241 ;  /* 0x000000ffff667224 */ /* 0x000fe400078e00f1 */
[----:B------:R-:W-:Y:S02]  /*5bd0*/  IMAD.MOV.U32 R127, RZ, RZ, R21 ;  /* 0x000000ffff7f7224 */ /* 0x000fe400078e0015 */
[----:B------:R-:W-:Y:S02]  /*5be0*/  IMAD.MOV.U32 R126, RZ, RZ, R22 ;  /* 0x000000ffff7e7224 */ /* 0x000fe400078e0016 */
[----:B------:R-:W-:-:S02]  /*5bf0*/  IMAD.MOV.U32 R124, RZ, RZ, R20 ;  /* 0x000000ffff7c7224 */ /* 0x000fc400078e0014 */
[----:B------:R-:W-:Y:S01]  /*5c00*/  IMAD.MOV.U32 R203, RZ, RZ, R70 ;  /* 0x000000ffffcb7224 */ /* 0x000fe200078e0046 */
[----:B------:R-:W1:Y:S01]  /*5c10*/  LDSM.16.MT88.4 R20, [R226+0x3100] ;  /* 0x00310000e214783b */ /* 0x000e620000004200 */
[----:B------:R-:W-:Y:S01]  /*5c20*/  IMAD.MOV.U32 R71, RZ, RZ, R79 ;  /* 0x000000ffff477224 */ /* 0x000fe200078e004f */
[----:B------:R-:W-:Y:S01]  /*5c30*/  MOV R79, R238 ;  /* 0x000000ee004f7202 */ /* 0x000fe20000000f00 */
[----:B------:R-:W-:Y:S01]  /*5c40*/  IMAD.MOV.U32 R34, RZ, RZ, R76 ;  /* 0x000000ffff227224 */ /* 0x000fe200078e004c */
[----:B------:R-:W-:Y:S01]  /*5c50*/  MOV R76, R232 ;  /* 0x000000e8004c7202 */ /* 0x000fe20000000f00 */
[----:B------:R-:W-:Y:S02]  /*5c60*/  IMAD.MOV.U32 R70, RZ, RZ, R78 ;  /* 0x000000ffff467224 */ /* 0x000fe400078e004e */
[----:B------:R-:W-:Y:S01]  /*5c70*/  IMAD.MOV.U32 R200, RZ, RZ, R33 ;  /* 0x000000ffffc87224 */ /* 0x000fe200078e0021 */
[----:B------:R-:W-:Y:S01]  /*5c80*/  MOV R33, R103 ;  /* 0x0000006700217202 */ /* 0x000fe20000000f00 */
[----:B------:R-:W-:-:S02]  /*5c90*/  IMAD.MOV.U32 R78, RZ, RZ, R15 ;  /* 0x000000ffff4e7224 */ /* 0x000fc400078e000f */
[----:B------:R-:W-:Y:S02]  /*5ca0*/  IMAD.MOV.U32 R32, RZ, RZ, R102 ;  /* 0x000000ffff207224 */ /* 0x000fe400078e0066 */
[----:B------:R-:W-:Y:S02]  /*5cb0*/  IMAD.MOV.U32 R185, RZ, RZ, R78 ;  /* 0x000000ffffb97224 */ /* 0x000fe400078e004e */
[----:B------:R-:W-:Y:S02]  /*5cc0*/  IMAD.MOV.U32 R184, RZ, RZ, R79 ;  /* 0x000000ffffb87224 */ /* 0x000fe400078e004f */
[----:B------:R-:W-:Y:S01]  /*5cd0*/  IMAD.MOV.U32 R81, RZ, RZ, R76 ;  /* 0x000000ffff517224 */ /* 0x000fe200078e004c */
[----:B------:R-:W-:Y:S01]  /*5ce0*/  MOV R186, R34 ;  /* 0x0000002200ba7202 */ /* 0x000fe20000000f00 */
[----:B-1----:R-:W-:Y:S01]  /*5cf0*/  HMMA.16816.F32 R76, R4, R26, R248 ;  /* 0x0000001a044c723c */ /* 0x002fe200000018f8 */
[----:B------:R-:W-:Y:S02]  /*5d00*/  IMAD.MOV.U32 R168, RZ, RZ, R32 ;  /* 0x000000ffffa87224 */ /* 0x000fe400078e0020 */
[----:B------:R-:W-:-:S04]  /*5d10*/  IMAD.MOV.U32 R171, RZ, RZ, R33 ;  /* 0x000000ffffab7224 */ /* 0x000fc800078e0021 */
[----:B------:R-:W-:Y:S02]  /*5d20*/  IMAD.MOV.U32 R249, RZ, RZ, R35 ;  /* 0x000000fffff97224 */ /* 0x000fe400078e0023 */
[----:B------:R-:W1:Y:S01]  /*5d30*/  LDSM.16.MT88.4 R32, [R227+0x3100] ;  /* 0x00310000e320783b */ /* 0x000e620000004200 */
[----:B------:R-:W-:Y:S02]  /*5d40*/  IMAD.MOV.U32 R68, RZ, RZ, R100 ;  /* 0x000000ffff447224 */ /* 0x000fe400078e0064 */
[----:B------:R-:W-:Y:S01]  /*5d50*/  IMAD.MOV.U32 R69, RZ, RZ, R14 ;  /* 0x000000ffff457224 */ /* 0x000fe200078e000e */
[----:B------:R-:W-:Y:S01]  /*5d60*/  MOV R250, R92 ;  /* 0x0000005c00fa7202 */ /* 0x000fe20000000f00 */
[----:B------:R-:W-:Y:S02]  /*5d70*/  IMAD.MOV.U32 R251, RZ, RZ, R93 ;  /* 0x000000fffffb7224 */ /* 0x000fe400078e005d */
[----:B------:R-:W-:Y:S07]  /*5d80*/  HMMA.16816.F32 R92, R4, R22, R220 ;  /* 0x00000016045c723c */ /* 0x000fee00000018dc */
[----:B------:R-:W-:Y:S01]  /*5d90*/  IMAD.MOV.U32 R220, RZ, RZ, R70 ;  /* 0x000000ffffdc7224 */ /* 0x000fe200078e0046 */
[----:B------:R-:W-:Y:S01]  /*5da0*/  MOV R221, R71 ;  /* 0x0000004700dd7202 */ /* 0x000fe20000000f00 */
[----:B------:R-:W-:-:S02]  /*5db0*/  IMAD.MOV.U32 R222, RZ, RZ, R68 ;  /* 0x000000ffffde7224 */ /* 0x000fc400078e0044 */
[----:B------:R-:W-:Y:S01]  /*5dc0*/  IMAD.MOV.U32 R223, RZ, RZ, R69 ;  /* 0x000000ffffdf7224 */ /* 0x000fe200078e0045 */
[C---:B------:R-:W-:Y:S08]  /*5dd0*/  HMMA.16816.F32 R72, R4.reuse, R24, R72 ;  /* 0x000000180448723c */ /* 0x040ff00000001848 */
[C---:B------:R-:W-:Y:S08]  /*5de0*/  HMMA.16816.F32 R88, R4.reuse, R20, R88 ;  /* 0x000000140458723c */ /* 0x040ff00000001858 */
[C---:B------:R-:W-:Y:S08]  /*5df0*/  HMMA.16816.F32 R104, R4.reuse, R16, R104 ;  /* 0x000000100468723c */ /* 0x040ff00000001868 */
[C---:B------:R-:W-:Y:S08]  /*5e00*/  HMMA.16816.F32 R200, R4.reuse, R30, R200 ;  /* 0x0000001e04c8723c */ /* 0x040ff000000018c8 */
[C---:B------:R-:W-:Y:S08]  /*5e10*/  HMMA.16816.F32 R68, R4.reuse, R18, R152 ;  /* 0x000000120444723c */ /* 0x040ff00000001898 */
[----:B-1----:R-:W-:Y:S01]  /*5e20*/  HMMA.16816.F32 R220, R4, R32, R220 ;  /* 0x0000002004dc723c */ /* 0x002fe200000018dc */
[----:B------:R-:W-:Y:S01]  /*5e30*/  MOV R153, R249 ;  /* 0x000000f900997202 */ /* 0x000fe20000000f00 */
[----:B------:R-:W-:-:S02]  /*5e40*/  IMAD.MOV.U32 R155, RZ, RZ, R250 ;  /* 0x000000ffff9b7224 */ /* 0x000fc400078e00fa */
[----:B------:R-:W-:-:S04]  /*5e50*/  IMAD.MOV.U32 R154, RZ, RZ, R251 ;  /* 0x000000ffff9a7224 */ /* 0x000fc800078e00fb */
[----:B------:R-:W-:Y:S07]  /*5e60*/  HMMA.16816.F32 R216, R4, R34, R216 ;  /* 0x0000002204d8723c */ /* 0x000fee00000018d8 */
[----:B------:R-:W-:Y:S01]  /*5e70*/  FFMA.FTZ R4, R214, c[0x0][0x2d0], -R3 ;  /* 0x0000b400d6047a23 */ /* 0x000fe20000010803 */
[----:B------:R-:W-:Y:S01]  /*5e80*/  HMMA.16816.F32 R248, R8, R30, R64 ;  /* 0x0000001e08f8723c */ /* 0x000fe20000001840 */
[----:B------:R-:W-:-:S07]  /*5e90*/  IMAD.MOV.U32 R102, RZ, RZ, R234 ;  /* 0x000000ffff667224 */ /* 0x000fce00078e00ea */
[----:B------:R-:W-:Y:S01]  /*5ea0*/  HMMA.16816.F32 R64, R8, R24, R120 ;  /* 0x000000180840723c */ /* 0x000fe20000001878 */
[----:B------:R1:W-:Y:S01]  /*5eb0*/  MUFU.EX2 R24, R4 ;  /* 0x0000000400187308 */ /* 0x0003e20000000800 */
[----:B------:R-:W-:-:S06]  /*5ec0*/  MOV R28, R102 ;  /* 0x00000066001c7202 */ /* 0x000fcc0000000f00 */
[----:B------:R-:W-:Y:S01]  /*5ed0*/  HMMA.16816.F32 R60, R8, R26, R60 ;  /* 0x0000001a083c723c */ /* 0x000fe2000000183c */
[----:B-1----:R-:W-:-:S04]  /*5ee0*/  FFMA.FTZ R4, R207, c[0x0][0x2d0], -R3 ;  /* 0x0000b400cf047a23 */ /* 0x002fc80000010803 */
[----:B------:R1:W1:Y:S01]  /*5ef0*/  MUFU.EX2 R25, R4 ;  /* 0x0000000400197308 */ /* 0x0002620000000800 */
[----:B------:R-:W-:Y:S01]  /*5f00*/  MOV R123, R153 ;  /* 0x00000099007b7202 */ /* 0x000fe20000000f00 */
[----:B------:R-:W-:Y:S02]  /*5f10*/  IMAD.MOV.U32 R153, RZ, RZ, R28 ;  /* 0x000000ffff997224 */ /* 0x000fe400078e001c */
[--C-:B-1----:R-:W-:Y:S02]  /*5f20*/  FFMA.FTZ R4, R206, c[0x0][0x2d0], -R3.reuse ;  /* 0x0000b400ce047a23 */ /* 0x102fe40000010803 */
[----:B------:R-:W-:-:S04]  /*5f30*/  FFMA.FTZ R3, R205, c[0x0][0x2d0], -R3 ;  /* 0x0000b400cd037a23 */ /* 0x000fc80000010803 */
[----:B------:R1:W-:Y:S01]  /*5f40*/  MUFU.EX2 R26, R3 ;  /* 0x00000003001a7308 */ /* 0x0003e20000000800 */
[----:B------:R-:W-:Y:S01]  /*5f50*/  HMMA.16816.F32 R56, R8, R22, R56 ;  /* 0x000000160838723c */ /* 0x000fe20000001838 */
[----:B------:R-:W-:Y:S01]  /*5f60*/  IMAD.MOV.U32 R103, RZ, RZ, R233 ;  /* 0x000000ffff677224 */ /* 0x000fe200078e00e9 */
[----:B------:R-:W-:Y:S02]  /*5f70*/  MOV R100, R244 ;  /* 0x000000f400647202 */ /* 0x000fe40000000f00 */
[----:B------:R-:W-:Y:S01]  /*5f80*/  MOV R152, R98 ;  /* 0x0000006200987202 */ /* 0x000fe20000000f00 */
[----:B-1----:R-:W-:-:S03]  /*5f90*/  FFMA.FTZ R3, R195, c[0x0][0x2d0], -R0 ;  /* 0x0000b400c3037a23 */ /* 0x002fc60000010800 */
[C---:B------:R-:W-:Y:S01]  /*5fa0*/  HMMA.16816.F32 R52, R8.reuse, R18, R52 ;  /* 0x000000120834723c */ /* 0x040fe20000001834 */
[----:B------:R-:W-:Y:S02]  /*5fb0*/  IMAD.MOV.U32 R80, RZ, RZ, R103 ;  /* 0x000000ffff507224 */ /* 0x000fe400078e0067 */
[----:B------:R-:W-:Y:S02]  /*5fc0*/  IMAD.MOV.U32 R169, RZ, RZ, R129 ;  /* 0x000000ffffa97224 */ /* 0x000fe400078e0081 */
[----:B------:R-:W-:Y:S01]  /*5fd0*/  IMAD.MOV.U32 R14, RZ, RZ, R243 ;  /* 0x000000ffff0e7224 */ /* 0x000fe200078e00f3 */
[----:B------:R-:W-:Y:S01]  /*5fe0*/  MOV R170, R128 ;  /* 0x0000008000aa7202 */ /* 0x000fe20000000f00 */
[----:B------:R-:W-:Y:S01]  /*5ff0*/  IMAD.MOV.U32 R103, RZ, RZ, R224 ;  /* 0x000000ffff677224 */ /* 0x000fe200078e00e0 */
[----:B------:R-:W-:Y:S01]  /*6000*/  MOV R15, R235 ;  /* 0x000000eb000f7202 */ /* 0x000fe20000000f00 */
[----:B------:R-:W-:Y:S02]  /*6010*/  IMAD.MOV.U32 R98, RZ, RZ, R100 ;  /* 0x000000ffff627224 */ /* 0x000fe400078e0064 */
[----:B----4-:R-:W-:Y:S01]  /*6020*/  IMAD.MOV.U32 R29, RZ, RZ, R231 ;  /* 0x000000ffff1d7224 */ /* 0x010fe200078e00e7 */
[----:B--2---:R-:W-:Y:S01]  /*6030*/  MOV R102, R229 ;  /* 0x000000e500667202 */ /* 0x004fe20000000f00 */
[----:B---3--:R-:W-:Y:S01]  /*6040*/  IMAD.MOV.U32 R83, RZ, RZ, R230 ;  /* 0x000000ffff537224 */ /* 0x008fe200078e00e6 */
[----:B------:R-:W-:Y:S01]  /*6050*/  MUFU.EX2 R27, R4 ;  /* 0x00000004001b7308 */ /* 0x000fe20000000800 */
[----:B------:R-:W-:Y:S01]  /*6060*/  IMAD.MOV.U32 R122, RZ, RZ, R29 ;  /* 0x000000ffff7a7224 */ /* 0x000fe200078e001d */
[----:B------:R-:W-:Y:S01]  /*6070*/  HMMA.16816.F32 R48, R8, R34, R48 ;  /* 0x000000220830723c */ /* 0x000fe20000001830 */
[----:B------:R1:W5:Y:S01]  /*6080*/  LDL.LU R244, [R1+0x80] ;  /* 0x0000800001f47983 */ /* 0x0003620000300800 */
[----:B------:R-:W-:-:S06]  /*6090*/  MOV R5, R83 ;  /* 0x0000005300057202 */ /* 0x000fcc0000000f00 */
[C---:B------:R-:W-:Y:S01]  /*60a0*/  HMMA.16816.F32 R28, R8.reuse, R20, R112 ;  /* 0x00000014081c723c */ /* 0x040fe20000001870 */
[----:B------:R2:W-:Y:S01]  /*60b0*/  MUFU.EX2 R20, R3 ;  /* 0x0000000300147308 */ /* 0x0005e20000000800 */
[----:B------:R-:W-:Y:S01]  /*60c0*/  IMAD.MOV.U32 R6, RZ, RZ, R102 ;  /* 0x000000ffff067224 */ /* 0x000fe200078e0066 */
[----:B------:R-:W-:Y:S01]  /*60d0*/  MOV R83, R101 ;  /* 0x0000006500537202 */ /* 0x000fe20000000f00 */
[----:B------:R-:W-:Y:S01]  /*60e0*/  IMAD.MOV.U32 R7, RZ, RZ, R103 ;  /* 0x000000ffff077224 */ /* 0x000fe200078e0067 */
[----:B------:R1:W5:Y:S01]  /*60f0*/  LDL.LU R243, [R1+0x7c] ;  /* 0x00007c0001f37983 */ /* 0x0003620000300800 */
[----:B--2---:R-:W-:Y:S02]  /*6100*/  FFMA.FTZ R3, R194, c[0x0][0x2d0], -R0 ;  /* 0x0000b400c2037a23 */ /* 0x004fe40000010800 */
[----:B------:R-:W-:Y:S01]  /*6110*/  HMMA.16816.F32 R100, R8, R16, R116 ;  /* 0x000000100864723c */ /* 0x000fe20000001874 */
[----:B------:R-:W-:Y:S01]  /*6120*/  IMAD.MOV.U32 R129, RZ, RZ, R236 ;  /* 0x000000ffff817224 */ /* 0x000fe200078e00ec */
[----:B------:R1:W5:Y:S01]  /*6130*/  LDL.LU R242, [R1+0x78] ;  /* 0x0000780001f27983 */ /* 0x0003620000300800 */
[----:B------:R2:W3:Y:S01]  /*6140*/  MUFU.EX2 R22, R3 ;  /* 0x0000000300167308 */ /* 0x0004e20000000800 */
[----:B------:R-:W-:-:S02]  /*6150*/  IMAD.MOV.U32 R128, RZ, RZ, R237 ;  /* 0x000000ffff807224 */ /* 0x000fc400078e00ed */
[----:B------:R-:W-:Y:S01]  /*6160*/  IMAD.MOV.U32 R34, RZ, RZ, R97 ;  /* 0x000000ffff227224 */ /* 0x000fe200078e0061 */
[----:B------:R1:W5:Y:S01]  /*6170*/  LDL.LU R241, [R1+0x74] ;  /* 0x0000740001f17983 */ /* 0x0003620000300800 */
[--C-:B--2---:R-:W-:Y:S01]  /*6180*/  FFMA.FTZ R3, R193, c[0x0][0x2d0], -R0.reuse ;  /* 0x0000b400c1037a23 */ /* 0x104fe20000010800 */
[----:B------:R-:W-:Y:S01]  /*6190*/  HMMA.16816.F32 R116, R8, R32, R84 ;  /* 0x000000200874723c */ /* 0x000fe20000001854 */
[----:B------:R-:W-:Y:S01]  /*61a0*/  FFMA.FTZ R0, R187, c[0x0][0x2d0], -R0 ;  /* 0x0000b400bb007a23 */ /* 0x000fe20000010800 */
[----:B------:R1:W5:Y:S03]  /*61b0*/  LDL.LU R240, [R1+0x70] ;  /* 0x0000700001f07983 */ /* 0x0003660000300800 */
[----:B------:R2:W-:Y:S01]  /*61c0*/  MUFU.EX2 R21, R0 ;  /* 0x0000000000157308 */ /* 0x0005e20000000800 */
[----:B------:R-:W-:-:S07]  /*61d0*/  IMAD.MOV.U32 R207, RZ, RZ, R128 ;  /* 0x000000ffffcf7224 */ /* 0x000fce00078e0080 */
[----:B------:R-:W4:Y:S01]  /*61e0*/  MUFU.EX2 R23, R3 ;  /* 0x0000000300177308 */ /* 0x000f220000000800 */
[----:B------:R-:W-:Y:S02]  /*61f0*/  FADD.FTZ R11, R109, R108 ;  /* 0x0000006c6d0b7221 */ /* 0x000fe40000010000 */
[----:B------:R-:W-:Y:S01]  /*6200*/  IMAD.MOV.U32 R35, RZ, RZ, R110 ;  /* 0x000000ffff237224 */ /* 0x000fe200078e006e */
[----:B------:R-:W-:Y:S01]  /*6210*/  MOV R32, R96 ;  /* 0x0000006000207202 */ /* 0x000fe20000000f00 */
[----:B------:R-:W-:Y:S01]  /*6220*/  IMAD.MOV.U32 R33, RZ, RZ, R83 ;  /* 0x000000ffff217224 */ /* 0x000fe200078e0053 */
[----:B------:R1:W5:Y:S01]  /*6230*/  LDL.LU R239, [R1+0x6c] ;  /* 0x00006c0001ef7983 */ /* 0x0003620000300800 */
[----:B--2---:R-:W-:Y:S01]  /*6240*/  FFMA.FTZ R0, R122, c[0x0][0x2d0], -R13 ;  /* 0x0000b4007a007a23 */ /* 0x004fe2000001080d */
[----:B------:R-:W-:Y:S01]  /*6250*/  F2FP.PACK_AB R128, R25, R24 ;  /* 0x000000181980723e */ /* 0x000fe200000000ff */
[----:B------:R-:W-:Y:S01]  /*6260*/  IMAD.MOV.U32 R87, RZ, RZ, R207 ;  /* 0x000000ffff577224 */ /* 0x000fe200078e00cf */
[----:B------:R1:W5:Y:S01]  /*6270*/  LDL.LU R238, [R1+0x68] ;  /* 0x0000680001ee7983 */ /* 0x0003620000300800 */
[----:B------:R2:W-:Y:S01]  /*6280*/  MUFU.EX2 R16, R0 ;  /* 0x0000000000107308 */ /* 0x0005e20000000800 */
[----:B------:R-:W-:-:S02]  /*6290*/  IMAD.MOV.U32 R122, RZ, RZ, R6 ;  /* 0x000000ffff7a7224 */ /* 0x000fc400078e0006 */
[----:B------:R1:W5:Y:S01]  /*62a0*/  LDL.LU R237, [R1+0x64] ;  /* 0x0000640001ed7983 */ /* 0x0003620000300800 */
[----:B--2---:R-:W-:-:S03]  /*62b0*/  FFMA.FTZ R0, R123, c[0x0][0x2d0], -R13 ;  /* 0x0000b4007b007a23 */ /* 0x004fc6000001080d */
[----:B------:R1:W5:Y:S01]  /*62c0*/  LDL.LU R236, [R1+0x60] ;  /* 0x0000600001ec7983 */ /* 0x0003620000300800 */
[----:B------:R2:W1:Y:S01]  /*62d0*/  MUFU.EX2 R17, R0 ;  /* 0x0000000000117308 */ /* 0x0004620000000800 */
[----:B------:R-:W-:Y:S01]  /*62e0*/  MOV R123, R7 ;  /* 0x00000007007b7202 */ /* 0x000fe20000000f00 */
[----:B------:R-:W-:Y:S01]  /*62f0*/  IMAD.MOV.U32 R6, RZ, RZ, R154 ;  /* 0x000000ffff067224 */ /* 0x000fe200078e009a */
[----:B------:R1:W5:Y:S02]  /*6300*/  LDL.LU R235, [R1+0x5c] ;  /* 0x00005c0001eb7983 */ /* 0x0003640000300800 */
[----:B------:R-:W-:Y:S02]  /*6310*/  MOV R121, R123 ;  /* 0x0000007b00797202 */ /* 0x000fe40000000f00 */
[----:B------:R-:W-:Y:S01]  /*6320*/  MOV R123, R127 ;  /* 0x0000007f007b7202 */ /* 0x000fe20000000f00 */
[----:B--2---:R-:W-:Y:S01]  /*6330*/  FFMA.FTZ R0, R5, c[0x0][0x2d0], -R13 ;  /* 0x0000b40005007a23 */ /* 0x004fe2000001080d */
[----:B------:R-:W-:Y:S01]  /*6340*/  MOV R7, R153 ;  /* 0x0000009900077202 */ /* 0x000fe20000000f00 */
[----:B------:R2:W5:Y:S02]  /*6350*/  LDL.LU R234, [R1+0x58] ;  /* 0x0000580001ea7983 */ /* 0x0005640000300800 */
[----:B------:R1:W-:Y:S01]  /*6360*/  MUFU.EX2 R18, R0 ;  /* 0x0000000000127308 */ /* 0x0003e20000000800 */
[----:B------:R-:W-:Y:S01]  /*6370*/  IMAD.MOV.U32 R5, RZ, RZ, R152 ;  /* 0x000000ffff057224 */ /* 0x000fe200078e0098 */
[----:B------:R2:W5:Y:S01]  /*6380*/  LDL.LU R233, [R1+0x54] ;  /* 0x0000540001e97983 */ /* 0x0005620000300800 */
[----:B------:R-:W-:-:S02]  /*6390*/  IMAD.MOV.U32 R127, RZ, RZ, R185 ;  /* 0x000000ffff7f7224 */ /* 0x000fc400078e00b9 */
[----:B------:R-:W-:Y:S01]  /*63a0*/  IMAD.MOV.U32 R185, RZ, RZ, R171 ;  /* 0x000000ffffb97224 */ /* 0x000fe200078e00ab */
[----:B------:R2:W5:Y:S01]  /*63b0*/  LDL.LU R232, [R1+0x50] ;  /* 0x0000500001e87983 */ /* 0x0005620000300800 */
[----:B------:R-:W-:Y:S02]  /*63c0*/  IMAD.MOV.U32 R171, RZ, RZ, R169 ;  /* 0x000000ffffab7224 */ /* 0x000fe400078e00a9 */
[----:B------:R-:W-:Y:S01]  /*63d0*/  IMAD.MOV.U32 R169, RZ, RZ, R130 ;  /* 0x000000ffffa97224 */ /* 0x000fe200078e0082 */
[----:B------:R2:W5:Y:S01]  /*63e0*/  LDL.LU R231, [R1+0x4c] ;  /* 0x00004c0001e77983 */ /* 0x0005620000300800 */
[----:B-1----:R-:W-:-:S03]  /*63f0*/  FFMA.FTZ R0, R155, c[0x0][0x2d0], -R13 ;  /* 0x0000b4009b007a23 */ /* 0x002fc6000001080d */
[----:B------:R2:W5:Y:S01]  /*6400*/  LDL.LU R230, [R1+0x48] ;  /* 0x0000480001e67983 */ /* 0x0005620000300800 */
[----:B------:R1:W-:Y:S01]  /*6410*/  MUFU.EX2 R19, R0 ;  /* 0x0000000000137308 */ /* 0x0003e20000000800 */
[----:B------:R-:W-:Y:S02]  /*6420*/  IMAD.MOV.U32 R130, RZ, RZ, R14 ;  /* 0x000000ffff827224 */ /* 0x000fe400078e000e */
[----:B------:R-:W-:Y:S01]  /*6430*/  LDSM.16.MT88.4 R152, [R225+0x1900] ;  /* 0x00190000e198783b */ /* 0x000fe20000004200 */
[----:B------:R-:W-:Y:S02]  /*6440*/  IMAD.MOV.U32 R115, RZ, RZ, R127 ;  /* 0x000000ffff737224 */ /* 0x000fe400078e007f */
[----:B------:R-:W-:Y:S01]  /*6450*/  IMAD.MOV.U32 R113, RZ, RZ, R185 ;  /* 0x000000ffff717224 */ /* 0x000fe200078e00b9 */
[----:B------:R2:W5:Y:S01]  /*6460*/  LDL.LU R229, [R1+0x44] ;  /* 0x0000440001e57983 */ /* 0x0005620000300800 */
[----:B-1----:R-:W-:Y:S02]  /*6470*/  FFMA.FTZ R0, R122, c[0x0][0x2d0], -R12 ;  /* 0x0000b4007a007a23 */ /* 0x002fe4000001080c */
[----:B------:R-:W-:Y:S01]  /*6480*/  IMAD.MOV.U32 R4, RZ, RZ, R130 ;  /* 0x000000ffff047224 */ /* 0x000fe200078e0082 */
[----:B------:R-:W-:Y:S01]  /*6490*/  MOV R84, R113 ;  /* 0x0000007100547202 */ /* 0x000fe20000000f00 */
[----:B------:R-:W-:Y:S01]  /*64a0*/  IMAD.MOV.U32 R122, RZ, RZ, R5 ;  /* 0x000000ffff7a7224 */ /* 0x000fe200078e0005 */
[----:B------:R2:W5:Y:S01]  /*64b0*/  LDL.LU R224, [R1+0x40] ;  /* 0x0000400001e07983 */ /* 0x0005620000300800 */
[----:B------:R-:W-:Y:S01]  /*64c0*/  IMAD.MOV.U32 R5, RZ, RZ, R126 ;  /* 0x000000ffff057224 */ /* 0x000fe200078e007e */
[----:B------:R-:W-:Y:S01]  /*64d0*/  MOV R126, R184 ;  /* 0x000000b8007e7202 */ /* 0x000fe20000000f00 */
[----:B------:R1:W-:Y:S01]  /*64e0*/  MUFU.EX2 R14, R0 ;  /* 0x00000000000e7308 */ /* 0x0003e20000000800 */
[----:B------:R-:W-:-:S02]  /*64f0*/  MOV R184, R186 ;  /* 0x000000ba00b87202 */ /* 0x000fc40000000f00 */
[----:B------:R-:W-:Y:S02]  /*6500*/  MOV R186, R168 ;  /* 0x000000a800ba7202 */ /* 0x000fe40000000f00 */
[----:B------:R-:W-:Y:S01]  /*6510*/  MOV R168, R170 ;  /* 0x000000aa00a87202 */ /* 0x000fe20000000f00 */
[----:B------:R-:W-:Y:S01]  /*6520*/  IMAD.MOV.U32 R214, RZ, RZ, R122 ;  /* 0x000000ffffd67224 */ /* 0x000fe200078e007a */
[----:B------:R-:W-:Y:S02]  /*6530*/  MOV R170, R131 ;  /* 0x0000008300aa7202 */ /* 0x000fe40000000f00 */
[----:B------:R-:W-:Y:S02]  /*6540*/  MOV R131, R15 ;  /* 0x0000000f00837202 */ /* 0x000fe40000000f00 */
[----:B------:R-:W-:Y:S01]  /*6550*/  MOV R122, R123 ;  /* 0x0000007b007a7202 */ /* 0x000fe20000000f00 */
[----:B-1----:R-:W-:Y:S01]  /*6560*/  FFMA.FTZ R0, R252, c[0x0][0x2d0], -R12 ;  /* 0x0000b400fc007a23 */ /* 0x002fe2000001080c */
[----:B------:R-:W-:Y:S01]  /*6570*/  MOV R120, R126 ;  /* 0x0000007e00787202 */ /* 0x000fe20000000f00 */
[----:B------:R-:W-:-:S02]  /*6580*/  IMAD.MOV.U32 R123, RZ, RZ, R5 ;  /* 0x000000ffff7b7224 */ /* 0x000fc400078e0005 */
[----:B------:R1:W1:Y:S01]  /*6590*/  MUFU.EX2 R15, R0 ;  /* 0x00000000000f7308 */ /* 0x0002620000000800 */
[----:B------:R-:W-:Y:S01]  /*65a0*/  MOV R5, R125 ;  /* 0x0000007d00057202 */ /* 0x000fe20000000f00 */
[----:B------:R-:W-:Y:S01]  /*65b0*/  IMAD.MOV.U32 R126, RZ, RZ, R169 ;  /* 0x000000ffff7e7224 */ /* 0x000fe200078e00a9 */
[----:B------:R-:W-:Y:S02]  /*65c0*/  MOV R125, R168 ;  /* 0x000000a8007d7202 */ /* 0x000fe40000000f00 */
[----:B------:R-:W-:Y:S01]  /*65d0*/  MOV R127, R170 ;  /* 0x000000aa007f7202 */ /* 0x000fe20000000f00 */
[----:B-1----:R-:W-:Y:S02]  /*65e0*/  FFMA.FTZ R0, R121, c[0x0][0x2d0], -R12 ;  /* 0x0000b40079007a23 */ /* 0x002fe4000001080c */
[----:B------:R-:W-:Y:S02]  /*65f0*/  IMAD.MOV.U32 R121, RZ, RZ, R124 ;  /* 0x000000ffff797224 */ /* 0x000fe400078e007c */
[----:B------:R-:W-:-:S02]  /*6600*/  IMAD.MOV.U32 R124, RZ, RZ, R171 ;  /* 0x000000ffff7c7224 */ /* 0x000fc400078e00ab */
[----:B------:R-:W1:Y:S01]  /*6610*/  LDSM.16.MT88.4 R168, [R226+0x1900] ;  /* 0x00190000e2a8783b */ /* 0x000e620000004200 */
[----:B------:R2:W-:Y:S02]  /*6620*/  MUFU.EX2 R13, R0 ;  /* 0x00000000000d7308 */ /* 0x0005e40000000800 */
[----:B--2---:R-:W-:-:S06]  /*6630*/  FFMA.FTZ R0, R214, c[0x0][0x2d0], -R12 ;  /* 0x0000b400d6007a23 */ /* 0x004fcc000001080c */
[----:B------:R-:W2:Y:S01]  /*6640*/  MUFU.EX2 R12, R0 ;  /* 0x00000000000c7308 */ /* 0x000ea20000000800 */
[----:B------:R-:W-:Y:S01]  /*6650*/  IMAD.MOV.U32 R193, RZ, RZ, R124 ;  /* 0x000000ffffc17224 */ /* 0x000fe200078e007c */
[----:B------:R-:W-:Y:S01]  /*6660*/  MOV R194, R125 ;  /* 0x0000007d00c27202 */ /* 0x000fe20000000f00 */
[----:B------:R-:W-:Y:S01]  /*6670*/  IMAD.MOV.U32 R195, RZ, RZ, R126 ;  /* 0x000000ffffc37224 */ /* 0x000fe200078e007e */
[----:B------:R-:W-:Y:S02]  /*6680*/  MOV R205, R127 ;  /* 0x0000007f00cd7202 */ /* 0x000fe40000000f00 */
[----:B------:R-:W-:Y:S02]  /*6690*/  MOV R206, R131 ;  /* 0x0000008300ce7202 */ /* 0x000fe40000000f00 */
[----:B------:R-:W-:Y:S02]  /*66a0*/  MOV R214, R129 ;  /* 0x0000008100d67202 */ /* 0x000fe40000000f00 */
[----:B---3--:R-:W-:-:S02]  /*66b0*/  F2FP.PACK_AB R129, R22, R20 ;  /* 0x000000141681723e */ /* 0x008fc400000000ff */
[----:B------:R-:W-:Y:S02]  /*66c0*/  F2FP.PACK_AB R130, R26, R27 ;  /* 0x0000001b1a82723e */ /* 0x000fe400000000ff */
[----:B----4-:R-:W-:Y:S02]  /*66d0*/  F2FP.PACK_AB R131, R21, R23 ;  /* 0x000000171583723e */ /* 0x010fe400000000ff */
[----:B------:R-:W-:Y:S02]  /*66e0*/  F2FP.PACK_AB R124, R17, R16 ;  /* 0x00000010117c723e */ /* 0x000fe400000000ff */
[----:B------:R-:W-:Y:S02]  /*66f0*/  F2FP.PACK_AB R125, R15, R14 ;  /* 0x0000000e0f7d723e */ /* 0x000fe400000000ff */
[----:B------:R-:W-:Y:S02]  /*6700*/  F2FP.PACK_AB R126, R19, R18 ;  /* 0x00000012137e723e */ /* 0x000fe400000000ff */
[----:B--2---:R-:W-:-:S02]  /*6710*/  F2FP.PACK_AB R127, R12, R13 ;  /* 0x0000000d0c7f723e */ /* 0x004fc400000000ff */
[----:B------:R-:W-:Y:S02]  /*6720*/  MOV R114, R184 ;  /* 0x000000b800727202 */ /* 0x000fe40000000f00 */
[----:B------:R-:W-:Y:S02]  /*6730*/  MOV R112, R186 ;  /* 0x000000ba00707202 */ /* 0x000fe40000000f00 */
[----:B------:R-:W2:Y:S01]  /*6740*/  LDSM.16.MT88.4 R184, [R228+0x1900] ;  /* 0x00190000e4b8783b */ /* 0x000ea20000004200 */
[----:B-1----:R-:W-:Y:S01]  /*6750*/  HMMA.16816.F32 R156, R128, R168, R156 ;  /* 0x000000a8809c723c */ /* 0x002fe2000000189c */
[----:B------:R-:W-:Y:S02]  /*6760*/  IMAD.MOV.U32 R10, RZ, RZ, R195 ;  /* 0x000000ffff0a7224 */ /* 0x000fe400078e00c3 */
[----:B------:R-:W-:Y:S02]  /*6770*/  IMAD.MOV.U32 R3, RZ, RZ, R4 ;  /* 0x000000ffff037224 */ /* 0x000fe400078e0004 */
[----:B------:R-:W-:-:S03]  /*6780*/  IMAD.MOV.U32 R195, RZ, RZ, R5 ;  /* 0x000000ffffc37224 */ /* 0x000fc600078e0005 */
[C---:B------:R-:W-:Y:S08]  /*6790*/  HMMA.16816.F32 R160, R124.reuse, R168, R160 ;  /* 0x000000a87ca0723c */ /* 0x040ff000000018a0 */
[-C--:B------:R-:W-:Y:S08]  /*67a0*/  HMMA.16816.F32 R164, R124, R170.reuse, R164 ;  /* 0x000000aa7ca4723c */ /* 0x080ff000000018a4 */
[----:B------:R-:W-:Y:S07]  /*67b0*/  HMMA.16816.F32 R168, R128, R170, R40 ;  /* 0x000000aa80a8723c */ /* 0x000fee0000001828 */
[----:B------:R-:W-:Y:S01]  /*67c0*/  MOV R42, R6 ;  /* 0x00000006002a7202 */ /* 0x000fe20000000f00 */
[----:B------:R-:W-:-:S02]  /*67d0*/  IMAD.MOV.U32 R43, RZ, RZ, R7 ;  /* 0x000000ffff2b7224 */ /* 0x000fc400078e0007 */
[----:B------:R-:W1:Y:S01]  /*67e0*/  LDSM.16.MT88.4 R4, [R227+0x3900] ;  /* 0x00390000e304783b */ /* 0x000e620000004200 */
[----:B------:R-:W-:Y:S01]  /*67f0*/  IMAD.MOV.U32 R41, RZ, RZ, R114 ;  /* 0x000000ffff297224 */ /* 0x000fe200078e0072 */
[----:B------:R-:W-:Y:S01]  /*6800*/  MOV R40, R115 ;  /* 0x0000007300287202 */ /* 0x000fe20000000f00 */
[----:B--2---:R-:W-:Y:S01]  /*6810*/  HMMA.16816.F32 R172, R128, R184, R172 ;  /* 0x000000b880ac723c */ /* 0x004fe200000018ac */
[----:B------:R-:W-:Y:S01]  /*6820*/  FADD.FTZ R0, R204, R192 ;  /* 0x000000c0cc007221 */ /* 0x000fe20000010000 */
[----:B------:R-:W-:-:S06]  /*6830*/  MOV R9, R194 ;  /* 0x000000c200097202 */ /* 0x000fcc0000000f00 */
[----:B------:R-:W-:Y:S01]  /*6840*/  HMMA.16816.F32 R176, R124, R184, R176 ;  /* 0x000000b87cb0723c */ /* 0x000fe200000018b0 */
[----:B------:R-:W-:Y:S02]  /*6850*/  MOV R192, R121 ;  /* 0x0000007900c07202 */ /* 0x000fe40000000f00 */
[----:B------:R-:W-:-:S05]  /*6860*/  MOV R194, R123 ;  /* 0x0000007b00c27202 */ /* 0x000fca0000000f00 */
[----:B------:R-:W-:Y:S01]  /*6870*/  HMMA.16816.F32 R180, R124, R186, R180 ;  /* 0x000000ba7cb4723c */ /* 0x000fe200000018b4 */
[----:B------:R-:W-:-:S07]  /*6880*/  MOV R8, R206 ;  /* 0x000000ce00087202 */ /* 0x000fce0000000f00 */
[----:B------:R-:W-:Y:S07]  /*6890*/  HMMA.16816.F32 R184, R128, R186, R36 ;  /* 0x000000ba80b8723c */ /* 0x000fee0000001824 */
[----:B------:R-:W-:Y:S02]  /*68a0*/  IMAD.MOV.U32 R39, RZ, RZ, R120 ;  /* 0x000000ffff277224 */ /* 0x000fe400078e0078 */
[----:B------:R-:W-:Y:S02]  /*68b0*/  IMAD.MOV.U32 R37, RZ, RZ, R193 ;  /* 0x000000ffff257224 */ /* 0x000fe400078e00c1 */
[----:B------:R-:W-:-:S02]  /*68c0*/  IMAD.MOV.U32 R193, RZ, RZ, R122 ;  /* 0x000000ffffc17224 */ /* 0x000fc400078e007a */
[----:B-1----:R-:W-:Y:S01]  /*68d0*/  HMMA.16816.F32 R120, R124, R4, R220 ;  /* 0x000000047c78723c */ /* 0x002fe200000018dc */
[----:B------:R-:W-:-:S07]  /*68e0*/  MOV R36, R205 ;  /* 0x000000cd00247202 */ /* 0x000fce0000000f00 */
[----:B------:R-:W-:Y:S01]  /*68f0*/  HMMA.16816.F32 R144, R128, R152, R144 ;  /* 0x000000988090723c */ /* 0x000fe20000001890 */
[----:B------:R-:W-:Y:S01]  /*6900*/  MOV R221, R39 ;  /* 0x0000002700dd7202 */ /* 0x000fe20000000f00 */
[----:B------:R-:W-:Y:S01]  /*6910*/  IMAD.MOV.U32 R222, RZ, RZ, R40 ;  /* 0x000000ffffde7224 */ /* 0x000fe200078e0028 */
[----:B------:R-:W-:-:S05]  /*6920*/  MOV R223, R41 ;  /* 0x0000002900df7202 */ /* 0x000fca0000000f00 */
[C---:B------:R-:W-:Y:S01]  /*6930*/  HMMA.16816.F32 R140, R124.reuse, R152, R140 ;  /* 0x000000987c8c723c */ /* 0x040fe2000000188c */
[----:B------:R-:W-:Y:S01]  /*6940*/  FADD.FTZ R8, R8, R221 ;  /* 0x000000dd08087221 */ /* 0x000fe20000010000 */
[----:B------:R-:W-:Y:S01]  /*6950*/  MOV R86, R214 ;  /* 0x000000d600567202 */ /* 0x000fe20000000f00 */
[----:B------:R-:W-:Y:S01]  /*6960*/  FADD.FTZ R3, R3, R222 ;  /* 0x000000de03037221 */ /* 0x000fe20000010000 */
[----:B------:R-:W-:Y:S04]  /*6970*/  LDSM.16.MT88.4 R204, [R227+0x1900] ;  /* 0x00190000e3cc783b */ /* 0x000fe80000004200 */
[----:B------:R-:W-:Y:S01]  /*6980*/  HMMA.16816.F32 R148, R124, R154, R148 ;  /* 0x0000009a7c94723c */ /* 0x000fe20000001894 */
[----:B------:R-:W-:-:S07]  /*6990*/  FADD.FTZ R0, R223, R0 ;  /* 0x00000000df007221 */ /* 0x000fce0000010000 */
[----:B------:R-:W-:Y:S01]  /*69a0*/  HMMA.16816.F32 R152, R128, R154, R44 ;  /* 0x0000009a8098723c */ /* 0x000fe2000000182c */
[----:B------:R-:W-:-:S06]  /*69b0*/  FADD.FTZ R10, R10, R8 ;  /* 0x000000080a0a7221 */ /* 0x000fcc0000010000 */
[----:B------:R-:W-:Y:S01]  /*69c0*/  MOV R44, R80 ;  /* 0x00000050002c7202 */ /* 0x000fe20000000f00 */
[----:B------:R-:W-:Y:S02]  /*69d0*/  IMAD.MOV.U32 R45, RZ, RZ, R81 ;  /* 0x000000ffff2d7224 */ /* 0x000fe400078e0051 */
[----:B------:R-:W-:Y:S02]  /*69e0*/  IMAD.MOV.U32 R47, RZ, RZ, R99 ;  /* 0x000000ffff2f7224 */ /* 0x000fe400078e0063 */
[----:B------:R-:W-:Y:S01]  /*69f0*/  IMAD.MOV.U32 R40, RZ, RZ, R44 ;  /* 0x000000ffff287224 */ /* 0x000fe200078e002c */
[----:B------:R-:W-:Y:S01]  /*6a00*/  MOV R41, R45 ;  /* 0x0000002d00297202 */ /* 0x000fe20000000f00 */
[----:B------:R-:W-:Y:S01]  /*6a10*/  FADD.FTZ R9, R9, R3 ;  /* 0x0000000309097221 */ /* 0x000fe20000010000 */
[----:B------:R-:W-:Y:S01]  /*6a20*/  MOV R39, R43 ;  /* 0x0000002b00277202 */ /* 0x000fe20000000f00 */
[----:B------:R-:W-:Y:S01]  /*6a30*/  FADD.FTZ R8, R37, R0 ;  /* 0x0000000025087221 */ /* 0x000fe20000010000 */
[----:B------:R-:W-:Y:S01]  /*6a40*/  MOV R46, R98 ;  /* 0x00000062002e7202 */ /* 0x000fe20000000f00 */
[----:B------:R-:W-:Y:S01]  /*6a50*/  IMAD.MOV.U32 R38, RZ, RZ, R42 ;  /* 0x000000ffff267224 */ /* 0x000fe200078e002a */
[----:B------:R-:W-:Y:S01]  /*6a60*/  MOV R43, R47 ;  /* 0x0000002f002b7202 */ /* 0x000fe20000000f00 */
[----:B------:R-:W-:-:S02]  /*6a70*/  FADD.FTZ R11, R36, R11 ;  /* 0x0000000b240b7221 */ /* 0x000fc40000010000 */
[----:B------:R-:W-:Y:S01]  /*6a80*/  IMAD.MOV.U32 R85, RZ, RZ, R112 ;  /* 0x000000ffff557224 */ /* 0x000fe200078e0070 */
[----:B------:R-:W-:Y:S01]  /*6a90*/  HMMA.16816.F32 R116, R128, R4, R116 ;  /* 0x000000048074723c */ /* 0x000fe20000001874 */
[----:B------:R-:W-:Y:S01]  /*6aa0*/  FADD.FTZ R0, R40, R9 ;  /* 0x0000000928007221 */ /* 0x000fe20000010000 */
[----:B------:R-:W-:Y:S01]  /*6ab0*/  MOV R214, R82 ;  /* 0x0000005200d67202 */ /* 0x000fe20000000f00 */
[----:B------:R-:W-:Y:S01]  /*6ac0*/  IMAD.MOV.U32 R44, RZ, RZ, R34 ;  /* 0x000000ffff2c7224 */ /* 0x000fe200078e0022 */
[----:B------:R-:W-:Y:S01]  /*6ad0*/  MOV R47, R85 ;  /* 0x00000055002f7202 */ /* 0x000fe20000000f00 */
[----:B------:R-:W-:Y:S01]  /*6ae0*/  FADD.FTZ R9, R41, R8 ;  /* 0x0000000829097221 */ /* 0x000fe20000010000 */
[----:B------:R-:W1:Y:S01]  /*6af0*/  LDSM.16.MT88.4 R112, [R228+0x3900] ;  /* 0x00390000e470783b */ /* 0x000e620000004200 */
[----:B------:R-:W-:Y:S02]  /*6b00*/  FADD.FTZ R4, R38, R11 ;  /* 0x0000000b26047221 */ /* 0x000fe40000010000 */
[----:B------:R-:W-:Y:S01]  /*6b10*/  IMAD.MOV.U32 R42, RZ, RZ, R46 ;  /* 0x000000ffff2a7224 */ /* 0x000fe200078e002e */
[----:B------:R-:W2:Y:S01]  /*6b20*/  LDSM.16.MT88.4 R80, [R225+0x3900] ;  /* 0x00390000e150783b */ /* 0x000ea20000004200 */
[----:B------:R-:W-:-:S02]  /*6b30*/  FADD.FTZ R3, R39, R10 ;  /* 0x0000000a27037221 */ /* 0x000fc40000010000 */
[----:B------:R-:W-:Y:S01]  /*6b40*/  FADD.FTZ R5, R43, R0 ;  /* 0x000000002b057221 */ /* 0x000fe20000010000 */
[----:B------:R-:W3:Y:S01]  /*6b50*/  LDSM.16.MT88.4 R96, [R226+0x3900] ;  /* 0x00390000e260783b */ /* 0x000ee20000004200 */
[----:B------:R-:W-:Y:S01]  /*6b60*/  FADD.FTZ R0, R44, R9 ;  /* 0x000000092c007221 */ /* 0x000fe20000010000 */
[----:B------:R-:W-:Y:S01]  /*6b70*/  MOV R45, R35 ;  /* 0x00000023002d7202 */ /* 0x000fe20000000f00 */
[----:B------:R-:W-:Y:S01]  /*6b80*/  FADD.FTZ R8, R245, R4 ;  /* 0x00000004f5087221 */ /* 0x000fe20000010000 */
[----:B------:R-:W-:Y:S01]  /*6b90*/  MOV R252, R111 ;  /* 0x0000006f00fc7202 */ /* 0x000fe20000000f00 */
[----:B------:R-:W-:Y:S02]  /*6ba0*/  IMAD.MOV.U32 R46, RZ, RZ, R84 ;  /* 0x000000ffff2e7224 */ /* 0x000fe400078e0054 */
[----:B------:R-:W-:Y:S02]  /*6bb0*/  FADD.FTZ R4, R42, R3 ;  /* 0x000000032a047221 */ /* 0x000fe40000010000 */
[----:B------:R-:W-:Y:S01]  /*6bc0*/  FADD.FTZ R0, R47, R0 ;  /* 0x000000002f007221 */ /* 0x000fe20000010000 */
[----:B------:R-:W-:Y:S01]  /*6bd0*/  MOV R34, R87 ;  /* 0x0000005700227202 */ /* 0x000fe20000000f00 */
[----:B------:R-:W-:-:S02]  /*6be0*/  FADD.FTZ R3, R247, R8 ;  /* 0x00000008f7037221 */ /* 0x000fc40000010000 */
[----:B------:R-:W-:Y:S02]  /*6bf0*/  IMAD.MOV.U32 R35, RZ, RZ, R86 ;  /* 0x000000ffff237224 */ /* 0x000fe400078e0056 */
[----:B------:R-:W-:Y:S02]  /*6c00*/  FADD.FTZ R5, R46, R5 ;  /* 0x000000052e057221 */ /* 0x000fe40000010000 */
[----:B------:R-:W-:Y:S02]  /*6c10*/  FADD.FTZ R4, R45, R4 ;  /* 0x000000042d047221 */ /* 0x000fe40000010000 */
[----:B------:R-:W-:Y:S02]  /*6c20*/  FADD.FTZ R0, R252, R0 ;  /* 0x00000000fc007221 */ /* 0x000fe40000010000 */
[----:B------:R-:W-:Y:S02]  /*6c30*/  FADD.FTZ R3, R246, R3 ;  /* 0x00000003f6037221 */ /* 0x000fe40000010000 */
[----:B------:R-:W-:-:S02]  /*6c40*/  FADD.FTZ R5, R35, R5 ;  /* 0x0000000523057221 */ /* 0x000fc40000010000 */
[----:B------:R-:W-:Y:S02]  /*6c50*/  FADD.FTZ R4, R34, R4 ;  /* 0x0000000422047221 */ /* 0x000fe40000010000 */
        /* <DEDUP_REMOVED lines=33> */
[----:B------:R-:W-:Y:S01]  /*6e70*/  HMMA.16816.F32 R196, R124, R204, R196 ;  /* 0x000000cc7cc4723c */ /* 0x000fe200000018c4 */
[----:B------:R1:W-:Y:S01]  /*6e80*/  STL [R1], R0 ;  /* 0x0000000001007387 */ /* 0x0003e20000100800 */
[----:B------:R-:W-:-:S06]  /*6e90*/  UIADD3 UR23, UR21, -0x2, URZ ;  /* 0xfffffffe15177890 */ /* 0x000fcc000fffe03f */
[C---:B------:R-:W-:Y:S08]  /*6ea0*/  HMMA.16816.F32 R200, R124.reuse, R206, R200 ;  /* 0x000000ce7cc8723c */ /* 0x040ff000000018c8 */
[C---:B--2---:R-:W-:Y:S08]  /*6eb0*/  HMMA.16816.F32 R72, R124.reuse, R80, R72 ;  /* 0x000000507c48723c */ /* 0x044ff00000001848 */
[----:B------:R-:W-:Y:S01]  /*6ec0*/  HMMA.16816.F32 R76, R124, R82, R76 ;  /* 0x000000527c4c723c */ /* 0x000fe2000000184c */
[----:B-1----:R-:W-:-:S07]  /*6ed0*/  FADD.FTZ R0, R12, R5 ;  /* 0x000000050c007221 */ /* 0x002fce0000010000 */
[C---:B---3--:R-:W-:Y:S08]  /*6ee0*/  HMMA.16816.F32 R88, R124.reuse, R96, R88 ;  /* 0x000000607c58723c */ /* 0x048ff00000001858 */
[C---:B------:R-:W-:Y:S08]  /*6ef0*/  HMMA.16816.F32 R92, R124.reuse, R98, R92 ;  /* 0x000000627c5c723c */ /* 0x040ff0000000185c */
[----:B------:R-:W-:Y:S08]  /*6f00*/  HMMA.16816.F32 R104, R124, R112, R104 ;  /* 0x000000707c68723c */ /* 0x000ff00000001868 */
[C---:B------:R-:W-:Y:S08]  /*6f10*/  HMMA.16816.F32 R192, R128.reuse, R204, R192 ;  /* 0x000000cc80c0723c */ /* 0x040ff000000018c0 */
[C---:B------:R-:W-:Y:S08]  /*6f20*/  HMMA.16816.F32 R68, R128.reuse, R80, R64 ;  /* 0x000000508044723c */ /* 0x040ff00000001840 */
[C---:B------:R-:W-:Y:S08]  /*6f30*/  HMMA.16816.F32 R84, R128.reuse, R96, R28 ;  /* 0x000000608054723c */ /* 0x040ff0000000181c */
[C---:B------:R-:W-:Y:S08]  /*6f40*/  HMMA.16816.F32 R100, R128.reuse, R112, R100 ;  /* 0x000000708064723c */ /* 0x040ff00000001864 */
[C---:B------:R-:W-:Y:S08]  /*6f50*/  HMMA.16816.F32 R204, R128.reuse, R206, R248 ;  /* 0x000000ce80cc723c */ /* 0x040ff000000018f8 */
[C---:B------:R-:W-:Y:S08]  /*6f60*/  HMMA.16816.F32 R80, R128.reuse, R82, R60 ;  /* 0x000000528050723c */ /* 0x040ff0000000183c */
[C---:B------:R-:W-:Y:S08]  /*6f70*/  HMMA.16816.F32 R96, R128.reuse, R98, R56 ;  /* 0x000000628060723c */ /* 0x040ff00000001838 */
[----:B------:R-:W-:Y:S01]  /*6f80*/  HMMA.16816.F32 R112, R128, R114, R52 ;  /* 0x000000728070723c */ /* 0x000fe20000001834 */
[----:B------:R-:W-:-:S07]  /*6f90*/  UISETP.GE.AND UP0, UPT, UR23, UR8, UPT ;  /* 0x000000081700728c */ /* 0x000fce000bf06270 */
[-C--:B------:R-:W-:Y:S08]  /*6fa0*/  HMMA.16816.F32 R124, R124, R6.reuse, R216 ;  /* 0x000000067c7c723c */ /* 0x080ff000000018d8 */
[----:B------:R-:W-:Y:S07]  /*6fb0*/  HMMA.16816.F32 R128, R128, R6, R48 ;  /* 0x000000068080723c */ /* 0x000fee0000001830 */
[----:B------:R-:W-:-:S02]  /*6fc0*/  FADD.FTZ R6, R21, R3 ;  /* 0x0000000315067221 */ /* 0x000fc40000010000 */
[----:B------:R-:W-:-:S03]  /*6fd0*/  FADD.FTZ R3, R19, R4 ;  /* 0x0000000413037221 */ /* 0x000fc60000010000 */
[----:B------:R1:W-:Y:S04]  /*6fe0*/  STL [R1+0x4], R6 ;  /* 0x0000040601007387 */ /* 0x0003e80000100800 */
[----:B------:R1:W-:Y:S04]  /*6ff0*/  STL [R1+0x8], R0 ;  /* 0x0000080001007387 */ /* 0x0003e80000100800 */
[----:B------:R1:W-:Y:S01]  /*7000*/  STL [R1+0xc], R3 ;  /* 0x00000c0301007387 */ /* 0x0003e20000100800 */
[----:B------:R-:W-:Y:S11]  /*7010*/  PLOP3.LUT P1, PT, PT, PT, UP0, 0x80, 0x0 ;  /* 0x000000000000781c */ /* 0x000ff60003f2f008 */
[----:B------:R-:W-:Y:S02]  /*7020*/  @!UPT UIADD3 URZ, URZ, URZ, URZ ;  /* 0x0000003f3f3ff290 */ /* 0x000fe4000fffe03f */
[----:B------:R-:W-:Y:S05]  /*7030*/  @!P1 BRA `(.L_x_111) ;  /* 0x00004cd000009947 */ /* 0x000fea0003800000 */
[----:B------:R-:W2:Y:S04]  /*7040*/  LDL.64 R46, [R1+0x30] ;  /* 0x00003000012e7983 */ /* 0x000ea80000100a00 */
[----:B------:R-:W3:Y:S04]  /*7050*/  LDL.64 R34, [R1+0x38] ;  /* 0x0000380001227983 */ /* 0x000ee80000100a00 */
[----:B------:R-:W4:Y:S04]  /*7060*/  LDL R214, [R1+0x20] ;  /* 0x0000200001d67983 */ /* 0x000f280000100800 */
[----:B------:R-:W4:Y:S01]  /*7070*/  LDL.64 R32, [R1+0x28] ;  /* 0x0000280001207983 */ /* 0x000f220000100a00 */
[----:B------:R-:W-:Y:S01]  /*7080*/  MOV R139, R2 ;  /* 0x00000002008b7202 */ /* 0x000fe20000000f00 */
[----:B------:R-:W-:Y:S01]  /*7090*/  IMAD.MOV.U32 R132, RZ, RZ, R136 ;  /* 0x000000ffff847224 */ /* 0x000fe200078e0088 */
[----:B------:R-:W-:Y:S01]  /*70a0*/  ULDC.64 UR6, c[0x0][0x208] ;  /* 0x0000820000067ab9 */ /* 0x000fe20000000a00 */
[----:B-1----:R-:W-:Y:S01]  /*70b0*/  IMAD.MOV.U32 R3, RZ, RZ, R137 ;  /* 0x000000ffff037224 */ /* 0x002fe200078e0089 */
[----:B------:R-:W-:Y:S01]  /*70c0*/  ULDC.64 UR4, c[0x0][0x1e0] ;  /* 0x0000780000047ab9 */ /* 0x000fe20000000a00 */
[----:B-----5:R-:W-:Y:S01]  /*70d0*/  IMAD.MOV.U32 R138, RZ, RZ, R135 ;  /* 0x000000ffff8a7224 */ /* 0x020fe200078e0087 */
[----:B--2---:R-:W-:-:S02]  /*70e0*/  IADD3 R4, P2, R46, 0x40, RZ ;  /* 0x000000402e047810 */ /* 0x004fc40007f5e0ff */
[----:B---3--:R-:W-:-:S03]  /*70f0*/  IADD3 R0, P1, R34, 0x40, RZ ;  /* 0x0000004022007810 */ /* 0x008fc60007f3e0ff */
[----:B------:R-:W-:Y:S01]  /*7100*/  STL [R1+0x1c], R4 ;  /* 0x00001c0401007387 */ /* 0x000fe20000100800 */
[----:B----4-:R-:W-:-:S03]  /*7110*/  IADD3.X R2, RZ, R214, RZ, P2, !PT ;  /* 0x000000d6ff027210 */ /* 0x010fc600017fe4ff */
[----:B------:R1:W-:Y:S04]  /*7120*/  STL [R1+0x14], R0 ;  /* 0x0000140001007387 */ /* 0x0003e80000100800 */
[----:B------:R2:W-:Y:S01]  /*7130*/  STL [R1+0x18], R2 ;  /* 0x0000180201007387 */ /* 0x0005e20000100800 */
[----:B-1----:R-:W-:-:S05]  /*7140*/  IMAD.X R0, RZ, RZ, R33, P1 ;  /* 0x000000ffff007224 */ /* 0x002fca00008e0621 */
[----:B------:R2:W-:Y:S02]  /*7150*/  STL [R1+0x10], R0 ;  /* 0x0000100001007387 */ /* 0x0005e40000100800 */
.L_x_112:
[----:B------:R-:W3:Y:S01]  /*7160*/  LDL.64 R134, [R1+0x30] ;  /* 0x0000300001867983 */ /* 0x000ee20000100a00 */
[----:B------:R-:W-:Y:S04]  /*7170*/  DEPBAR.LE SB0, 0x0 ;  /* 0x000080000000791a */ /* 0x000fe80000000000 */
[----:B------:R-:W-:Y:S01]  /*7180*/  USHF.R.S32.HI UR17, URZ, 0x1f, UR23 ;  /* 0x0000001f3f117899 */ /* 0x000fe20008011417 */
[----:B--2---:R-:W2:Y:S01]  /*7190*/  LDL R2, [R1+0x20] ;  /* 0x0000200001027983 */ /* 0x004ea20000100800 */
[----:B------:R-:W-:Y:S02]  /*71a0*/  UIMAD.WIDE.U32 UR24, UR23, UR6, URZ ;  /* 0x00000006171872a5 */ /* 0x000fe4000f8e003f */
[----:B------:R-:W-:Y:S01]  /*71b0*/  UIMAD UR17, UR17, UR6, URZ ;  /* 0x00000006111172a4 */ /* 0x000fe2000f8e023f */
[----:B------:R-:W4:Y:S01]  /*71c0*/  LDL R136, [R1+0x1c] ;  /* 0x00001c0001887983 */ /* 0x000f220000100800 */
[----:B------:R-:W-:Y:S02]  /*71d0*/  USHF.L.U32 UR20, UR24, 0x6, URZ ;  /* 0x0000000618147899 */ /* 0x000fe4000800063f */
[----:B------:R-:W-:Y:S01]  /*71e0*/  UIMAD UR17, UR23, UR7, UR17 ;  /* 0x00000007171172a4 */ /* 0x000fe2000f8e0211 */
[----:B------:R-:W4:Y:S01]  /*71f0*/  LDL R133, [R1+0x18] ;  /* 0x0000180001857983 */ /* 0x000f220000100800 */
[----:B------:R-:W-:Y:S02]  /*7200*/  UISETP.GT.AND UP1, UPT, UR23, UR8, UPT ;  /* 0x000000081700728c */ /* 0x000fe4000bf24270 */
[----:B------:R-:W-:Y:S01]  /*7210*/  UIADD3 UR17, UR25, UR17, URZ ;  /* 0x0000001119117290 */ /* 0x000fe2000fffe03f */
[----:B------:R-:W-:Y:S01]  /*7220*/  BAR.SYNC.DEFER_BLOCKING 0x0 ;  /* 0x0000000000007b1d */ /* 0x000fe20000010000 */
[----:B------:R-:W-:Y:S02]  /*7230*/  UIADD3 UR23, UR23, -0x1, URZ ;  /* 0xffffffff17177890 */ /* 0x000fe4000fffe03f */
[----:B------:R-:W-:Y:S05]  /*7240*/  USHF.L.U64.HI UR17, UR24, 0x6, UR17 ;  /* 0x0000000618117899 */ /* 0x000fea0008010211 */
[----:B------:R-:W-:Y:S01]  /*7250*/  STL [R1+0x64], R127 ;  /* 0x0000647f01007387 */ /* 0x000fe20000100800 */
[----:B------:R-:W-:Y:S02]  /*7260*/  @UP1 UIMAD.WIDE.U32 UR24, UR23, UR4, URZ ;  /* 0x00000004171812a5 */ /* 0x000fe4000f8e003f */
[----:B------:R-:W-:Y:S01]  /*7270*/  @UP1 USHF.L.U32 UR21, UR4, 0x5, URZ ;  /* 0x0000000504151899 */ /* 0x000fe2000800063f */
[----:B------:R-:W-:Y:S01]  /*7280*/  STL [R1+0x60], R128 ;  /* 0x0000608001007387 */ /* 0x000fe20000100800 */
[----:B------:R-:W-:Y:S03]  /*7290*/  @UP1 USHF.L.U64.HI UR22, UR4, 0x5, UR5 ;  /* 0x0000000504161899 */ /* 0x000fe60008010205 */
[----:B------:R-:W-:Y:S04]  /*72a0*/  STL [R1+0x5c], R129 ;  /* 0x00005c8101007387 */ /* 0x000fe80000100800 */
[----:B------:R-:W-:Y:S04]  /*72b0*/  STL [R1+0x58], R130 ;  /* 0x0000588201007387 */ /* 0x000fe80000100800 */
[----:B-----5:R-:W-:Y:S08]  /*72c0*/  LDSM.16.M88.4 R64, [R231+0x8100] ;  /* 0x00810000e740783b */ /* 0x020ff00000000200 */
[----:B------:R-:W1:Y:S08]  /*72d0*/  LDSM.16.M88.4 R16, [R224+0x4100] ;  /* 0x00410000e010783b */ /* 0x000e700000000200 */
[----:B------:R-:W1:Y:S08]  /*72e0*/  LDSM.16.M88.4 R60, [R231+0xa100] ;  /* 0x00a10000e73c783b */ /* 0x000e700000000200 */
[----:B------:R-:W1:Y:S08]  /*72f0*/  LDSM.16.M88.4 R32, [R224+0x4900] ;  /* 0x00490000e020783b */ /* 0x000e700000000200 */
[----:B------:R-:W1:Y:S08]  /*7300*/  LDSM.16.M88.4 R48, [R224+0x5100] ;  /* 0x00510000e030783b */ /* 0x000e700000000200 */
[----:B------:R-:W1:Y:S02]  /*7310*/  LDSM.16.M88.4 R188, [R224+0x5900] ;  /* 0x00590000e0bc783b */ /* 0x000e640000000200 */
[-C--:B-1----:R-:W-:Y:S06]  /*7320*/  HMMA.16816.F32 R4, R64, R16.reuse, RZ ;  /* 0x000000104004723c */ /* 0x082fec00000018ff */
[----:B------:R-:W-:Y:S02]  /*7330*/  LDSM.16.M88.4 R208, [R233+0x8100] ;  /* 0x00810000e9d0783b */ /* 0x000fe40000000200 */
[C---:B------:R-:W-:Y:S06]  /*7340*/  HMMA.16816.F32 R8, R60.reuse, R16, RZ ;  /* 0x000000103c08723c */ /* 0x040fec00000018ff */
[----:B------:R-:W1:Y:S02]  /*7350*/  LDSM.16.M88.4 R212, [R235] ;  /* 0x00000000ebd4783b */ /* 0x000e640000000200 */
[-C--:B------:R-:W-:Y:S06]  /*7360*/  HMMA.16816.F32 R12, R60, R18.reuse, RZ ;  /* 0x000000123c0c723c */ /* 0x080fec00000018ff */
[----:B------:R-:W1:Y:S02]  /*7370*/  LDSM.16.M88.4 R216, [R233+0xa100] ;  /* 0x00a10000e9d8783b */ /* 0x000e640000000200 */
[C---:B------:R-:W-:Y:S06]  /*7380*/  HMMA.16816.F32 R16, R64.reuse, R18, RZ ;  /* 0x000000124010723c */ /* 0x040fec00000018ff */
[----:B------:R-:W1:Y:S02]  /*7390*/  LDSM.16.M88.4 R220, [R243] ;  /* 0x00000000f3dc783b */ /* 0x000e640000000200 */
[-C--:B------:R-:W-:Y:S06]  /*73a0*/  HMMA.16816.F32 R20, R64, R32.reuse, RZ ;  /* 0x000000204014723c */ /* 0x080fec00000018ff */
[----:B------:R-:W-:Y:S04]  /*73b0*/  STL [R1+0x54], R131 ;  /* 0x0000548301007387 */ /* 0x000fe80000100800 */
[----:B------:R-:W-:Y:S01]  /*73c0*/  STL [R1+0x40], R235 ;  /* 0x000040eb01007387 */ /* 0x000fe20000100800 */
[C---:B------:R-:W-:Y:S03]  /*73d0*/  HMMA.16816.F32 R24, R60.reuse, R32, RZ ;  /* 0x000000203c18723c */ /* 0x040fe600000018ff */
[----:B------:R-:W-:Y:S04]  /*73e0*/  STL [R1+0x44], R243 ;  /* 0x000044f301007387 */ /* 0x000fe80000100800 */
[----:B------:R-:W-:Y:S01]  /*73f0*/  STL [R1+0x48], R242 ;  /* 0x000048f201007387 */ /* 0x000fe20000100800 */
[-C--:B------:R-:W-:Y:S03]  /*7400*/  HMMA.16816.F32 R28, R60, R34.reuse, RZ ;  /* 0x000000223c1c723c */ /* 0x080fe600000018ff */
[----:B------:R-:W-:Y:S04]  /*7410*/  STL [R1+0x4c], R241 ;  /* 0x00004cf101007387 */ /* 0x000fe80000100800 */
[----:B------:R-:W-:Y:S01]  /*7420*/  STL [R1+0x50], R231 ;  /* 0x000050e701007387 */ /* 0x000fe20000100800 */
[C---:B------:R-:W-:Y:S08]  /*7430*/  HMMA.16816.F32 R32, R64.reuse, R34, RZ ;  /* 0x000000224020723c */ /* 0x040ff000000018ff */
[-C--:B------:R-:W-:Y:S08]  /*7440*/  HMMA.16816.F32 R36, R64, R48.reuse, RZ ;  /* 0x000000304024723c */ /* 0x080ff000000018ff */
[C---:B------:R-:W-:Y:S08]  /*7450*/  HMMA.16816.F32 R40, R60.reuse, R48, RZ ;  /* 0x000000303c28723c */ /* 0x040ff000000018ff */
[-C--:B------:R-:W-:Y:S08]  /*7460*/  HMMA.16816.F32 R44, R60, R50.reuse, RZ ;  /* 0x000000323c2c723c */ /* 0x080ff000000018ff */
[C---:B------:R-:W-:Y:S08]  /*7470*/  HMMA.16816.F32 R48, R64.reuse, R50, RZ ;  /* 0x000000324030723c */ /* 0x040ff000000018ff */
[-C--:B------:R-:W-:Y:S08]  /*7480*/  HMMA.16816.F32 R52, R64, R188.reuse, RZ ;  /* 0x000000bc4034723c */ /* 0x080ff000000018ff */
[C---:B------:R-:W-:Y:S08]  /*7490*/  HMMA.16816.F32 R56, R60.reuse, R188, RZ ;  /* 0x000000bc3c38723c */ /* 0x040ff000000018ff */
[-C--:B------:R-:W-:Y:S08]  /*74a0*/  HMMA.16816.F32 R60, R60, R190.reuse, RZ ;  /* 0x000000be3c3c723c */ /* 0x080ff000000018ff */
[----:B------:R-:W-:Y:S01]  /*74b0*/  HMMA.16816.F32 R64, R64, R190, RZ ;  /* 0x000000be4040723c */ /* 0x000fe200000018ff */
[----:B------:R-:W3:Y:S07]  /*74c0*/  LDSM.16.M88.4 R188, [R242] ;  /* 0x00000000f2bc783b */ /* 0x000eee0000000200 */
[-C--:B-1----:R-:W-:Y:S08]  /*74d0*/  HMMA.16816.F32 R4, R208, R212.reuse, R4 ;  /* 0x000000d4d004723c */ /* 0x082ff00000001804 */
[C---:B------:R-:W-:Y:S08]  /*74e0*/  HMMA.16816.F32 R8, R216.reuse, R212, R8 ;  /* 0x000000d4d808723c */ /* 0x040ff00000001808 */
[-C--:B------:R-:W-:Y:S08]  /*74f0*/  HMMA.16816.F32 R12, R216, R214.reuse, R12 ;  /* 0x000000d6d80c723c */ /* 0x080ff0000000180c */
[C---:B------:R-:W-:Y:S01]  /*7500*/  HMMA.16816.F32 R16, R208.reuse, R214, R16 ;  /* 0x000000d6d010723c */ /* 0x040fe20000001810 */
[----:B------:R-:W1:Y:S07]  /*7510*/  LDSM.16.M88.4 R212, [R241] ;  /* 0x00000000f1d4783b */ /* 0x000e6e0000000200 */
[-C--:B------:R-:W-:Y:S08]  /*7520*/  HMMA.16816.F32 R20, R208, R220.reuse, R20 ;  /* 0x000000dcd014723c */ /* 0x080ff00000001814 */
[C---:B------:R-:W-:Y:S08]  /*7530*/  HMMA.16816.F32 R24, R216.reuse, R220, R24 ;  /* 0x000000dcd818723c */ /* 0x040ff00000001818 */
[-C--:B------:R-:W-:Y:S08]  /*7540*/  HMMA.16816.F32 R28, R216, R222.reuse, R28 ;  /* 0x000000ded81c723c */ /* 0x080ff0000000181c */
[C---:B------:R-:W-:Y:S08]  /*7550*/  HMMA.16816.F32 R32, R208.reuse, R222, R32 ;  /* 0x000000ded020723c */ /* 0x040ff00000001820 */
[-C--:B---3--:R-:W-:Y:S08]  /*7560*/  HMMA.16816.F32 R36, R208, R188.reuse, R36 ;  /* 0x000000bcd024723c */ /* 0x088ff00000001824 */
[C---:B------:R-:W-:Y:S08]  /*7570*/  HMMA.16816.F32 R40, R216.reuse, R188, R40 ;  /* 0x000000bcd828723c */ /* 0x040ff00000001828 */
[-C--:B------:R-:W-:Y:S04]  /*7580*/  HMMA.16816.F32 R44, R216, R190.reuse, R44 ;  /* 0x000000bed82c723c */ /* 0x080fe8000000182c */
[----:B------:R-:W-:Y:S04]  /*7590*/  IADD3 R0, P2, R134, UR20, RZ ;  /* 0x0000001486007c10 */ /* 0x000fe8000ff5e0ff */
[C---:B------:R-:W-:Y:S04]  /*75a0*/  HMMA.16816.F32 R48, R208.reuse, R190, R48 ;  /* 0x000000bed030723c */ /* 0x040fe80000001830 */
[----:B------:R-:W-:Y:S02]  /*75b0*/  LEA R134, P1, R0, c[0x0][0x1f8], 0x1 ;  /* 0x00007e0000867a11 */ /* 0x000fe400078208ff */
[----:B--2---:R-:W-:Y:S02]  /*75c0*/  IADD3.X R2, R2, UR17, RZ, P2, !PT ;  /* 0x0000001102027c10 */ /* 0x004fe400097fe4ff */
[-C--:B-1----:R-:W-:Y:S04]  /*75d0*/  HMMA.16816.F32 R52, R208, R212.reuse, R52 ;  /* 0x000000d4d034723c */ /* 0x082fe80000001834 */
[----:B------:R-:W-:Y:S02]  /*75e0*/  LEA.HI.X R135, R0, c[0x0][0x1fc], R2, 0x1, P1 ;  /* 0x00007f0000877a11 */ /* 0x000fe400008f0c02 */
[----:B----4-:R-:W-:Y:S01]  /*75f0*/  IADD3 R0, P2, R136, UR20, RZ ;  /* 0x0000001488007c10 */ /* 0x010fe2000ff5e0ff */
[----:B------:R-:W-:Y:S01]  /*7600*/  @UP1 USHF.L.U32 UR20, UR24, 0x6, URZ ;  /* 0x0000000618141899 */ /* 0x000fe2000800063f */
[C---:B------:R-:W-:Y:S01]  /*7610*/  HMMA.16816.F32 R56, R216.reuse, R212, R56 ;  /* 0x000000d4d838723c */ /* 0x040fe20000001838 */
[----:B------:R-:W-:Y:S01]  /*7620*/  @!PT LDS RZ, [RZ] ;  /* 0x00000000fffff984 */ /* 0x000fe20000000800 */
[----:B------:R-:W-:Y:S01]  /*7630*/  @!PT LDS RZ, [RZ] ;  /* 0x00000000fffff984 */ /* 0x000fe20000000800 */
[----:B------:R-:W-:Y:S01]  /*7640*/  @!PT LDS RZ, [RZ] ;  /* 0x00000000fffff984 */ /* 0x000fe20000000800 */
[----:B------:R1:W-:Y:S03]  /*7650*/  LDGSTS.E.BYPASS.LTC128B.128 [R244+0x100], [R134.64], !P3 ;  /* 0x0010000086f47fae */ /* 0x0003e6000d901d52 */
[C---:B------:R-:W-:Y:S02]  /*7660*/  LEA R136, P1, R0.reuse, c[0x0][0x1f8], 0x1 ;  /* 0x00007e0000887a11 */ /* 0x040fe400078208ff */
[----:B------:R-:W-:Y:S01]  /*7670*/  IADD3.X R2, R133, UR17, RZ, P2, !PT ;  /* 0x0000001185027c10 */ /* 0x000fe200097fe4ff */
[----:B------:R-:W-:Y:S01]  /*7680*/  @UP1 USHF.R.S32.HI UR17, URZ, 0x1f, UR23 ;  /* 0x0000001f3f111899 */ /* 0x000fe20008011417 */
[-C--:B------:R-:W-:Y:S03]  /*7690*/  HMMA.16816.F32 R60, R216, R214.reuse, R60 ;  /* 0x000000d6d83c723c */ /* 0x080fe6000000183c */
[----:B------:R-:W-:Y:S01]  /*76a0*/  @UP1 UIMAD UR17, UR17, UR4, URZ ;  /* 0x00000004111112a4 */ /* 0x000fe2000f8e023f */
[----:B------:R-:W-:Y:S03]  /*76b0*/  LEA.HI.X R137, R0, c[0x0][0x1fc], R2, 0x1, P1 ;  /* 0x00007f0000897a11 */ /* 0x000fe600008f0c02 */
[----:B------:R-:W-:Y:S01]  /*76c0*/  @UP1 UIMAD UR17, UR23, UR5, UR17 ;  /* 0x00000005171112a4 */ /* 0x000fe2000f8e0211 */
[----:B------:R-:W-:Y:S01]  /*76d0*/  HMMA.16816.F32 R64, R208, R214, R64 ;  /* 0x000000d6d040723c */ /* 0x000fe20000001840 */
[----:B------:R2:W-:Y:S02]  /*76e0*/  LDGSTS.E.BYPASS.LTC128B.128 [R244+0x2100], [R136.64], !P0 ;  /* 0x0210000088f47fae */ /* 0x0005e4000c101d52 */
[----:B------:R-:W-:Y:S04]  /*76f0*/  @UP1 UIADD3 UR17, UR25, UR17, URZ ;  /* 0x0000001119111290 */ /* 0x000fe8000fffe03f */
[----:B------:R-:W-:Y:S01]  /*7700*/  @UP1 USHF.L.U64.HI UR17, UR24, 0x6, UR17 ;  /* 0x0000000618111899 */ /* 0x000fe20008010211 */
[----:B-1----:R-:W-:Y:S04]  /*7710*/  IADD3 R134, P1, R134, UR10, RZ ;  /* 0x0000000a86867c10 */ /* 0x002fe8000ff3e0ff */
[----:B------:R-:W-:Y:S02]  /*7720*/  IADD3.X R135, R135, UR14, RZ, P1, !PT ;  /* 0x0000000e87877c10 */ /* 0x000fe40008ffe4ff */
[C---:B------:R-:W-:Y:S03]  /*7730*/  IADD3 R190, P4, R134.reuse, UR16, RZ ;  /* 0x0000001086be7c10 */ /* 0x040fe6000ff9e0ff */
[----:B------:R1:W-:Y:S01]  /*7740*/  LDGSTS.E.BYPASS.LTC128B.128 [R244+0x900], [R134.64], !P3 ;  /* 0x0090000086f47fae */ /* 0x0003e2000d901d52 */
[C---:B------:R-:W-:Y:S02]  /*7750*/  IADD3.X R191, R135.reuse, UR15, RZ, P4, !PT ;  /* 0x0000000f87bf7c10 */ /* 0x040fe4000a7fe4ff */
[----:B--2---:R-:W-:Y:S05]  /*7760*/  IADD3 R136, P1, R134, UR10, RZ ;  /* 0x0000000a86887c10 */ /* 0x004fea000ff3e0ff */
[----:B------:R1:W-:Y:S01]  /*7770*/  LDGSTS.E.BYPASS.LTC128B.128 [R244+0x2900], [R134.64+0x80], !P0 ;  /* 0x0290008086f47fae */ /* 0x0003e2000c101d52 */
[----:B------:R-:W-:Y:S02]  /*7780*/  IADD3.X R137, R135, UR14, RZ, P1, !PT ;  /* 0x0000000e87897c10 */ /* 0x000fe40008ffe4ff */
[C---:B------:R-:W-:Y:S05]  /*7790*/  IADD3 R188, P2, R136.reuse, UR10, RZ ;  /* 0x0000000a88bc7c10 */ /* 0x040fea000ff5e0ff */
[----:B------:R4:W-:Y:S01]  /*77a0*/  LDGSTS.E.BYPASS.LTC128B.128 [R244+0x1100], [R136.64], !P3 ;  /* 0x0110000088f47fae */ /* 0x0009e2000d901d52 */
[C---:B------:R-:W-:Y:S07]  /*77b0*/  IADD3.X R189, R137.reuse, UR14, RZ, P2, !PT ;  /* 0x0000000e89bd7c10 */ /* 0x040fee00097fe4ff */
[----:B------:R3:W-:Y:S08]  /*77c0*/  LDGSTS.E.BYPASS.LTC128B.128 [R244+0x3100], [R190.64], !P0 ;  /* 0x03100000bef47fae */ /* 0x0007f0000c101d52 */
[----:B------:R3:W-:Y:S01]  /*77d0*/  LDGSTS.E.BYPASS.LTC128B.128 [R244+0x1900], [R188.64], !P3 ;  /* 0x01900000bcf47fae */ /* 0x0007e2000d901d52 */
[----:B-1----:R-:W-:Y:S04]  /*77e0*/  IADD3 R134, P1, R136, UR16, RZ ;  /* 0x0000001088867c10 */ /* 0x002fe8000ff3e0ff */
[----:B------:R-:W-:Y:S02]  /*77f0*/  IADD3.X R135, R137, UR15, RZ, P1, !PT ;  /* 0x0000000f89877c10 */ /* 0x000fe40008ffe4ff */
[----:B------:R-:W-:Y:S03]  /*7800*/  PLOP3.LUT P1, PT, PT, PT, UP1, 0x80, 0x0 ;  /* 0x000000000000781c */ /* 0x000fe60003f2f018 */
[----:B------:R1:W-:Y:S08]  /*7810*/  LDGSTS.E.BYPASS.LTC128B.128 [R244+0x3900], [R134.64], !P0 ;  /* 0x0390000086f47fae */ /* 0x0003f0000c101d52 */
[----:B------:R-:W-:Y:S08]  /*7820*/  LDSM.16.M88.4 R216, [R230+0x4100] ;  /* 0x00410000e6d8783b */ /* 0x000ff00000000200 */
[----:B---3--:R-:W3:Y:S08]  /*7830*/  LDSM.16.M88.4 R188, [R232+0x8100] ;  /* 0x00810000e8bc783b */ /* 0x008ef00000000200 */
[----:B------:R-:W4:Y:S08]  /*7840*/  LDSM.16.M88.4 R220, [R232+0xa100] ;  /* 0x00a10000e8dc783b */ /* 0x000f300000000200 */
[----:B------:R-:W1:Y:S08]  /*7850*/  LDSM.16.M88.4 R208, [R230+0x4900] ;  /* 0x00490000e6d0783b */ /* 0x000e700000000200 */
[----:B------:R-:W0:Y:S08]  /*7860*/  LDGDEPBAR ;  /* 0x00000000000079af */ /* 0x000e300000000000 */
[----:B------:R-:W1:Y:S01]  /*7870*/  LDSM.16.M88.4 R212, [R230+0x5100] ;  /* 0x00510000e6d4783b */ /* 0x000e620000000200 */
[-C--:B---3--:R-:W-:Y:S08]  /*7880*/  HMMA.16816.F32 R4, R188, R216.reuse, R4 ;  /* 0x000000d8bc04723c */ /* 0x088ff00000001804 */
[C---:B----4-:R-:W-:Y:S08]  /*7890*/  HMMA.16816.F32 R8, R220.reuse, R216, R8 ;  /* 0x000000d8dc08723c */ /* 0x050ff00000001808 */
[-C--:B------:R-:W-:Y:S08]  /*78a0*/  HMMA.16816.F32 R12, R220, R218.reuse, R12 ;  /* 0x000000dadc0c723c */ /* 0x080ff0000000180c */
[C---:B------:R-:W-:Y:S01]  /*78b0*/  HMMA.16816.F32 R16, R188.reuse, R218, R16 ;  /* 0x000000dabc10723c */ /* 0x040fe20000001810 */
[----:B------:R-:W3:Y:S07]  /*78c0*/  LDSM.16.M88.4 R216, [R230+0x5900] ;  /* 0x00590000e6d8783b */ /* 0x000eee0000000200 */
[-C--:B-1----:R-:W-:Y:S08]  /*78d0*/  HMMA.16816.F32 R20, R188, R208.reuse, R20 ;  /* 0x000000d0bc14723c */ /* 0x082ff00000001814 */
[C---:B------:R-:W-:Y:S08]  /*78e0*/  HMMA.16816.F32 R24, R220.reuse, R208, R24 ;  /* 0x000000d0dc18723c */ /* 0x040ff00000001818 */
[-C--:B------:R-:W-:Y:S08]  /*78f0*/  HMMA.16816.F32 R28, R220, R210.reuse, R28 ;  /* 0x000000d2dc1c723c */ /* 0x080ff0000000181c */
[C---:B------:R-:W-:Y:S01]  /*7900*/  HMMA.16816.F32 R32, R188.reuse, R210, R32 ;  /* 0x000000d2bc20723c */ /* 0x040fe20000001820 */
[----:B------:R-:W-:Y:S07]  /*7910*/  LDSM.16.M88.4 R208, [R234+0x8100] ;  /* 0x00810000ead0783b */ /* 0x000fee0000000200 */
[-C--:B------:R-:W-:Y:S08]  /*7920*/  HMMA.16816.F32 R36, R188, R212.reuse, R36 ;  /* 0x000000d4bc24723c */ /* 0x080ff00000001824 */
[C---:B------:R-:W-:Y:S08]  /*7930*/  HMMA.16816.F32 R40, R220.reuse, R212, R40 ;  /* 0x000000d4dc28723c */ /* 0x040ff00000001828 */
[-C--:B------:R-:W-:Y:S08]  /*7940*/  HMMA.16816.F32 R44, R220, R214.reuse, R44 ;  /* 0x000000d6dc2c723c */ /* 0x080ff0000000182c */
[C---:B------:R-:W-:Y:S01]  /*7950*/  HMMA.16816.F32 R48, R188.reuse, R214, R48 ;  /* 0x000000d6bc30723c */ /* 0x040fe20000001830 */
[----:B------:R-:W1:Y:S07]  /*7960*/  LDSM.16.M88.4 R212, [R229] ;  /* 0x00000000e5d4783b */ /* 0x000e6e0000000200 */
[-C--:B---3--:R-:W-:Y:S08]  /*7970*/  HMMA.16816.F32 R52, R188, R216.reuse, R52 ;  /* 0x000000d8bc34723c */ /* 0x088ff00000001834 */
[C---:B------:R-:W-:Y:S08]  /*7980*/  HMMA.16816.F32 R56, R220.reuse, R216, R56 ;  /* 0x000000d8dc38723c */ /* 0x040ff00000001838 */
[-C--:B------:R-:W-:Y:S01]  /*7990*/  HMMA.16816.F32 R60, R220, R218.reuse, R60 ;  /* 0x000000dadc3c723c */ /* 0x080fe2000000183c */
[----:B------:R-:W3:Y:S07]  /*79a0*/  LDSM.16.M88.4 R220, [R234+0xa100] ;  /* 0x00a10000eadc783b */ /* 0x000eee0000000200 */
[----:B------:R-:W-:Y:S01]  /*79b0*/  HMMA.16816.F32 R64, R188, R218, R64 ;  /* 0x000000dabc40723c */ /* 0x000fe20000001840 */
[----:B------:R-:W4:Y:S07]  /*79c0*/  LDSM.16.M88.4 R188, [R229+0x800] ;  /* 0x00080000e5bc783b */ /* 0x000f2e0000000200 */
[-C--:B-1----:R-:W-:Y:S01]  /*79d0*/  HMMA.16816.F32 R4, R208, R212.reuse, R4 ;  /* 0x000000d4d004723c */ /* 0x082fe20000001804 */
[----:B------:R-:W-:Y:S07]  /*79e0*/  LDSM.16.M88.4 R216, [R229+0x1800] ;  /* 0x00180000e5d8783b */ /* 0x000fee0000000200 */
[C---:B---3--:R-:W-:Y:S08]  /*79f0*/  HMMA.16816.F32 R8, R220.reuse, R212, R8 ;  /* 0x000000d4dc08723c */ /* 0x048ff00000001808 */
[-C--:B------:R-:W-:Y:S08]  /*7a00*/  HMMA.16816.F32 R12, R220, R214.reuse, R12 ;  /* 0x000000d6dc0c723c */ /* 0x080ff0000000180c */
[C---:B------:R-:W-:Y:S01]  /*7a10*/  HMMA.16816.F32 R16, R208.reuse, R214, R16 ;  /* 0x000000d6d010723c */ /* 0x040fe20000001810 */
[----:B------:R-:W1:Y:S07]  /*7a20*/  LDSM.16.M88.4 R212, [R229+0x1000] ;  /* 0x00100000e5d4783b */ /* 0x000e6e0000000200 */
[-C--:B----4-:R-:W-:Y:S08]  /*7a30*/  HMMA.16816.F32 R20, R208, R188.reuse, R20 ;  /* 0x000000bcd014723c */ /* 0x090ff00000001814 */
[C---:B------:R-:W-:Y:S08]  /*7a40*/  HMMA.16816.F32 R24, R220.reuse, R188, R24 ;  /* 0x000000bcdc18723c */ /* 0x040ff00000001818 */
[-C--:B------:R-:W-:Y:S08]  /*7a50*/  HMMA.16816.F32 R28, R220, R190.reuse, R28 ;  /* 0x000000bedc1c723c */ /* 0x080ff0000000181c */
[C---:B------:R-:W-:Y:S01]  /*7a60*/  HMMA.16816.F32 R32, R208.reuse, R190, R32 ;  /* 0x000000bed020723c */ /* 0x040fe20000001820 */
[----:B------:R-:W-:Y:S07]  /*7a70*/  LDSM.16.M88.4 R188, [R231+0xc100] ;  /* 0x00c10000e7bc783b */ /* 0x000fee0000000200 */
[-C--:B-1----:R-:W-:Y:S08]  /*7a80*/  HMMA.16816.F32 R36, R208, R212.reuse, R36 ;  /* 0x000000d4d024723c */ /* 0x082ff00000001824 */
[C---:B------:R-:W-:Y:S08]  /*7a90*/  HMMA.16816.F32 R40, R220.reuse, R212, R40 ;  /* 0x000000d4dc28723c */ /* 0x040ff00000001828 */
[-C--:B------:R-:W-:Y:S08]  /*7aa0*/  HMMA.16816.F32 R44, R220, R214.reuse, R44 ;  /* 0x000000d6dc2c723c */ /* 0x080ff0000000182c */
[C---:B------:R-:W-:Y:S01]  /*7ab0*/  HMMA.16816.F32 R48, R208.reuse, R214, R48 ;  /* 0x000000d6d030723c */ /* 0x040fe20000001830 */
[----:B------:R-:W1:Y:S07]  /*7ac0*/  LDSM.16.M88.4 R212, [R224+0x6100] ;  /* 0x00610000e0d4783b */ /* 0x000e6e0000000200 */
[-C--:B------:R-:W-:Y:S08]  /*7ad0*/  HMMA.16816.F32 R52, R208, R216.reuse, R52 ;  /* 0x000000d8d034723c */ /* 0x080ff00000001834 */
        /* <DEDUP_REMOVED lines=20> */
[----:B------:R-:W1:Y:S07]  /*7c20*/  LDSM.16.M88.4 R212, [R240] ;  /* 0x00000000f0d4783b */ /* 0x000e6e0000000200 */
[-C--:B------:R-:W-:Y:S08]  /*7c30*/  HMMA.16816.F32 R52, R188, R216.reuse, R52 ;  /* 0x000000d8bc34723c */ /* 0x080ff00000001834 */
[C---:B------:R-:W-:Y:S08]  /*7c40*/  HMMA.16816.F32 R56, R220.reuse, R216, R56 ;  /* 0x000000d8dc38723c */ /* 0x040ff00000001838 */
[-C--:B------:R-:W-:Y:S01]  /*7c50*/  HMMA.16816.F32 R60, R220, R218.reuse, R60 ;  /* 0x000000dadc3c723c */ /* 0x080fe2000000183c */
[----:B------:R-:W3:Y:S07]  /*7c60*/  LDSM.16.M88.4 R220, [R233+0xe100] ;  /* 0x00e10000e9dc783b */ /* 0x000eee0000000200 */
[----:B------:R-:W-:Y:S01]  /*7c70*/  HMMA.16816.F32 R64, R188, R218, R64 ;  /* 0x000000dabc40723c */ /* 0x000fe20000001840 */
[----:B------:R-:W4:Y:S07]  /*7c80*/  LDSM.16.M88.4 R188, [R239] ;  /* 0x00000000efbc783b */ /* 0x000f2e0000000200 */
[-C--:B-1----:R-:W-:Y:S01]  /*7c90*/  HMMA.16816.F32 R4, R208, R212.reuse, R4 ;  /* 0x000000d4d004723c */ /* 0x082fe20000001804 */
[----:B------:R-:W-:Y:S07]  /*7ca0*/  LDSM.16.M88.4 R216, [R237] ;  /* 0x00000000edd8783b */ /* 0x000fee0000000200 */
[C---:B---3--:R-:W-:Y:S08]  /*7cb0*/  HMMA.16816.F32 R8, R220.reuse, R212, R8 ;  /* 0x000000d4dc08723c */ /* 0x048ff00000001808 */
[-C--:B------:R-:W-:Y:S08]  /*7cc0*/  HMMA.16816.F32 R12, R220, R214.reuse, R12 ;  /* 0x000000d6dc0c723c */ /* 0x080ff0000000180c */
[C---:B------:R-:W-:Y:S01]  /*7cd0*/  HMMA.16816.F32 R16, R208.reuse, R214, R16 ;  /* 0x000000d6d010723c */ /* 0x040fe20000001810 */
[----:B------:R-:W1:Y:S07]  /*7ce0*/  LDSM.16.M88.4 R212, [R238] ;  /* 0x00000000eed4783b */ /* 0x000e6e0000000200 */
        /* <DEDUP_REMOVED lines=36> */
[----:B------:R-:W-:Y:S08]  /*7f30*/  HMMA.16816.F32 R64, R188, R218, R64 ;  /* 0x000000dabc40723c */ /* 0x000ff00000001840 */
[-C--:B-1----:R-:W-:Y:S11]  /*7f40*/  HMMA.16816.F32 R4, R208, R212.reuse, R4 ;  /* 0x000000d4d004723c */ /* 0x082ff60000001804 */
[----:B------:R-:W-:Y:S11]  /*7f50*/  @!UPT UIADD3 URZ, URZ, URZ, URZ ;  /* 0x0000003f3f3ff290 */ /* 0x000ff6000fffe03f */
[----:B------:R-:W-:Y:S02]  /*7f60*/  @!UPT UIADD3 URZ, URZ, URZ, URZ ;  /* 0x0000003f3f3ff290 */ /* 0x000fe4000fffe03f */
[----:B------:R-:W-:Y:S01]  /*7f70*/  FMUL.FTZ R4, R4, c[0x0][0x320] ;  /* 0x0000c80004047a20 */ /* 0x000fe20000410000 */
[C---:B---3--:R-:W-:Y:S03]  /*7f80*/  HMMA.16816.F32 R8, R220.reuse, R212, R8 ;  /* 0x000000d4dc08723c */ /* 0x048fe60000001808 */
[----:B------:R-:W-:Y:S01]  /*7f90*/  MUFU.TANH R191, R4 ;  /* 0x0000000400bf7308 */ /* 0x000fe20000002400 */
[----:B------:R-:W-:Y:S02]  /*7fa0*/  FMUL.FTZ R5, R5, c[0x0][0x320] ;  /* 0x0000c80005057a20 */ /* 0x000fe40000410000 */
[----:B------:R-:W-:Y:S02]  /*7fb0*/  FMUL.FTZ R6, R6, c[0x0][0x320] ;  /* 0x0000c80006067a20 */ /* 0x000fe40000410000 */
[----:B------:R-:W-:Y:S01]  /*7fc0*/  FMUL.FTZ R7, R7, c[0x0][0x320] ;  /* 0x0000c80007077a20 */ /* 0x000fe20000410000 */
[-C--:B------:R-:W-:Y:S04]  /*7fd0*/  HMMA.16816.F32 R12, R220, R214.reuse, R12 ;  /* 0x000000d6dc0c723c */ /* 0x080fe8000000180c */
[----:B------:R-:W-:Y:S04]  /*7fe0*/  MUFU.TANH R190, R5 ;  /* 0x0000000500be7308 */ /* 0x000fe80000002400 */
[C---:B------:R-:W-:Y:S06]  /*7ff0*/  HMMA.16816.F32 R16, R208.reuse, R214, R16 ;  /* 0x000000d6d010723c */ /* 0x040fec0000001810 */
[----:B------:R-:W1:Y:S01]  /*8000*/  MUFU.TANH R213, R6 ;  /* 0x0000000600d57308 */ /* 0x000e620000002400 */
[----:B------:R-:W-:Y:S02]  /*8010*/  FMUL.FTZ R8, R8, c[0x0][0x320] ;  /* 0x0000c80008087a20 */ /* 0x000fe40000410000 */
[----:B------:R-:W-:Y:S03]  /*8020*/  FMUL.FTZ R9, R9, c[0x0][0x320] ;  /* 0x0000c80009097a20 */ /* 0x000fe60000410000 */
[----:B------:R-:W-:Y:S02]  /*8030*/  FMUL.FTZ R10, R10, c[0x0][0x320] ;  /* 0x0000c8000a0a7a20 */ /* 0x000fe40000410000 */
[----:B------:R-:W-:Y:S02]  /*8040*/  FMUL.FTZ R11, R11, c[0x0][0x320] ;  /* 0x0000c8000b0b7a20 */ /* 0x000fe40000410000 */
[----:B------:R3:W-:Y:S01]  /*8050*/  MUFU.TANH R212, R7 ;  /* 0x0000000700d47308 */ /* 0x0007e20000002400 */
        /* <DEDUP_REMOVED lines=8> */
[----:B-1----:R-:W-:Y:S01]  /*80e0*/  FMNMX.FTZ R2, R213, R132, !PT ;  /* 0x00000084d5027209 */ /* 0x002fe20007810000 */
[----:B------:R-:W-:Y:S05]  /*80f0*/  FMUL.FTZ R19, R19, c[0x0][0x320] ;  /* 0x0000c80013137a20 */ /* 0x000fea0000410000 */
[----:B------:R-:W1:Y:S01]  /*8100*/  MUFU.TANH R216, R9 ;  /* 0x0000000900d87308 */ /* 0x000e620000002400 */
[----:B---3--:R-:W3:Y:S09]  /*8110*/  LDSM.16.M88.4 R4, [R229+0x2800] ;  /* 0x00280000e504783b */ /* 0x008ef20000000200 */
[----:B------:R-:W-:Y:S01]  /*8120*/  MUFU.TANH R218, R10 ;  /* 0x0000000a00da7308 */ /* 0x000fe20000002400 */
[----:B----4-:R-:W-:Y:S09]  /*8130*/  FMNMX.FTZ R0, R217, R138, !PT ;  /* 0x0000008ad9007209 */ /* 0x010ff20007810000 */
[----:B------:R4:W-:Y:S10]  /*8140*/  MUFU.TANH R219, R11 ;  /* 0x0000000b00db7308 */ /* 0x0009f40000002400 */
[----:B------:R-:W1:Y:S10]  /*8150*/  MUFU.TANH R16, R16 ;  /* 0x0000001000107308 */ /* 0x000e740000002400 */
[----:B------:R-:W-:Y:S01]  /*8160*/  MUFU.TANH R17, R17 ;  /* 0x0000001100117308 */ /* 0x000fe20000002400 */
[----:B----4-:R-:W4:Y:S01]  /*8170*/  LDSM.16.M88.4 R8, [R229+0x3000] ;  /* 0x00300000e508783b */ /* 0x010f220000000200 */
[-C--:B---3--:R-:W-:Y:S08]  /*8180*/  HMMA.16816.F32 R20, R208, R4.reuse, R20 ;  /* 0x00000004d014723c */ /* 0x088ff00000001814 */
[----:B------:R-:W3:Y:S01]  /*8190*/  MUFU.TANH R18, R18 ;  /* 0x0000001200127308 */ /* 0x000ee20000002400 */
[C---:B------:R-:W-:Y:S09]  /*81a0*/  HMMA.16816.F32 R24, R220.reuse, R4, R24 ;  /* 0x00000004dc18723c */ /* 0x040ff20000001818 */
[----:B------:R-:W1:Y:S01]  /*81b0*/  MUFU.TANH R12, R12 ;  /* 0x0000000c000c7308 */ /* 0x000e620000002400 */
[-C--:B------:R-:W-:Y:S08]  /*81c0*/  HMMA.16816.F32 R28, R220, R6.reuse, R28 ;  /* 0x00000006dc1c723c */ /* 0x080ff0000000181c */
[C---:B------:R-:W-:Y:S01]  /*81d0*/  HMMA.16816.F32 R32, R208.reuse, R6, R32 ;  /* 0x00000006d020723c */ /* 0x040fe20000001820 */
[----:B------:R-:W1:Y:S01]  /*81e0*/  MUFU.TANH R19, R19 ;  /* 0x0000001300137308 */ /* 0x000e620000002400 */
[----:B------:R-:W1:Y:S01]  /*81f0*/  LDSM.16.M88.4 R4, [R229+0x3800] ;  /* 0x00380000e504783b */ /* 0x000e620000000200 */
[----:B------:R-:W-:Y:S04]  /*8200*/  DEPBAR.LE SB0, 0x0 ;  /* 0x000080000000791a */ /* 0x000fe80000000000 */
[----:B------:R-:W-:Y:S02]  /*8210*/  FMUL.FTZ R20, R20, c[0x0][0x320] ;  /* 0x0000c80014147a20 */ /* 0x000fe40000410000 */
[----:B------:R-:W-:Y:S02]  /*8220*/  FMUL.FTZ R21, R21, c[0x0][0x320] ;  /* 0x0000c80015157a20 */ /* 0x000fe40000410000 */
[----:B------:R-:W1:Y:S01]  /*8230*/  MUFU.TANH R248, R20 ;  /* 0x0000001400f87308 */ /* 0x000e620000002400 */
[----:B------:R-:W-:Y:S01]  /*8240*/  FMUL.FTZ R23, R23, c[0x0][0x320] ;  /* 0x0000c80017177a20 */ /* 0x000fe20000410000 */
[----:B------:R-:W-:Y:S01]  /*8250*/  BAR.SYNC.DEFER_BLOCKING 0x0 ;  /* 0x0000000000007b1d */ /* 0x000fe20000010000 */
[----:B------:R-:W-:Y:S01]  /*8260*/  FMUL.FTZ R22, R22, c[0x0][0x320] ;  /* 0x0000c80016167a20 */ /* 0x000fe20000410000 */
[-C--:B----4-:R-:W-:Y:S05]  /*8270*/  HMMA.16816.F32 R36, R208, R8.reuse, R36 ;  /* 0x00000008d024723c */ /* 0x090fea0000001824 */
[----:B------:R-:W-:Y:S01]  /*8280*/  FMUL.FTZ R31, R31, c[0x0][0x320] ;  /* 0x0000c8001f1f7a20 */ /* 0x000fe20000410000 */
[----:B------:R-:W4:Y:S01]  /*8290*/  MUFU.TANH R247, R21 ;  /* 0x0000001500f77308 */ /* 0x000f220000002400 */
[----:B------:R-:W-:Y:S01]  /*82a0*/  FMUL.FTZ R30, R30, c[0x0][0x320] ;  /* 0x0000c8001e1e7a20 */ /* 0x000fe20000410000 */
[C---:B------:R-:W-:Y:S04]  /*82b0*/  HMMA.16816.F32 R40, R220.reuse, R8, R40 ;  /* 0x00000008dc28723c */ /* 0x040fe80000001828 */
[----:B------:R-:W-:Y:S02]  /*82c0*/  FMUL.FTZ R32, R32, c[0x0][0x320] ;  /* 0x0000c80020207a20 */ /* 0x000fe40000410000 */
[----:B------:R-:W-:Y:S02]  /*82d0*/  FMUL.FTZ R33, R33, c[0x0][0x320] ;  /* 0x0000c80021217a20 */ /* 0x000fe40000410000 */
[----:B------:R-:W4:Y:S01]  /*82e0*/  MUFU.TANH R127, R31 ;  /* 0x0000001f007f7308 */ /* 0x000f220000002400 */
[-C--:B------:R-:W-:Y:S03]  /*82f0*/  HMMA.16816.F32 R44, R220, R10.reuse, R44 ;  /* 0x0000000adc2c723c */ /* 0x080fe6000000182c */
[----:B------:R-:W-:Y:S02]  /*8300*/  FMUL.FTZ R27, R27, c[0x0][0x320] ;  /* 0x0000c8001b1b7a20 */ /* 0x000fe40000410000 */
[----:B------:R-:W-:Y:S02]  /*8310*/  FMUL.FTZ R29, R29, c[0x0][0x320] ;  /* 0x0000c8001d1d7a20 */ /* 0x000fe40000410000 */
[----:B------:R-:W-:Y:S01]  /*8320*/  FMUL.FTZ R36, R36, c[0x0][0x320] ;  /* 0x0000c80024247a20 */ /* 0x000fe20000410000 */
[C---:B------:R-:W-:Y:S01]  /*8330*/  HMMA.16816.F32 R48, R208.reuse, R10, R48 ;  /* 0x0000000ad030723c */ /* 0x040fe20000001830 */
[----:B------:R-:W-:Y:S03]  /*8340*/  MUFU.TANH R243, R23 ;  /* 0x0000001700f37308 */ /* 0x000fe60000002400 */
[----:B------:R-:W-:Y:S02]  /*8350*/  FMUL.FTZ R24, R24, c[0x0][0x320] ;  /* 0x0000c80018187a20 */ /* 0x000fe40000410000 */
[----:B------:R-:W-:Y:S02]  /*8360*/  FMUL.FTZ R26, R26, c[0x0][0x320] ;  /* 0x0000c8001a1a7a20 */ /* 0x000fe40000410000 */
[-C--:B-1----:R-:W-:Y:S03]  /*8370*/  HMMA.16816.F32 R52, R208, R4.reuse, R52 ;  /* 0x00000004d034723c */ /* 0x082fe60000001834 */
[----:B------:R-:W1:Y:S01]  /*8380*/  MUFU.TANH R245, R32 ;  /* 0x0000002000f57308 */ /* 0x000e620000002400 */
[----:B------:R-:W-:Y:S02]  /*8390*/  FMUL.FTZ R25, R25, c[0x0][0x320] ;  /* 0x0000c80019197a20 */ /* 0x000fe40000410000 */
[----:B------:R-:W-:Y:S02]  /*83a0*/  FMUL.FTZ R37, R37, c[0x0][0x320] ;  /* 0x0000c80025257a20 */ /* 0x000fe40000410000 */
[C---:B------:R-:W-:Y:S04]  /*83b0*/  HMMA.16816.F32 R56, R220.reuse, R4, R56 ;  /* 0x00000004dc38723c */ /* 0x040fe80000001838 */
[----:B------:R-:W-:Y:S01]  /*83c0*/  FMUL.FTZ R45, R45, c[0x0][0x320] ;  /* 0x0000c8002d2d7a20 */ /* 0x000fe20000410000 */
[----:B------:R1:W1:Y:S01]  /*83d0*/  MUFU.TANH R129, R30 ;  /* 0x0000001e00817308 */ /* 0x0002620000002400 */
[----:B------:R-:W-:Y:S01]  /*83e0*/  FMUL.FTZ R38, R38, c[0x0][0x320] ;  /* 0x0000c80026267a20 */ /* 0x000fe20000410000 */
[----:B------:R-:W-:Y:S01]  /*83f0*/  FMNMX.FTZ R4, R191, R3, !PT ;  /* 0x00000003bf047209 */ /* 0x000fe20007810000 */
[-C--:B------:R-:W-:Y:S04]  /*8400*/  HMMA.16816.F32 R60, R220, R6.reuse, R60 ;  /* 0x00000006dc3c723c */ /* 0x080fe8000000183c */
[----:B------:R-:W-:Y:S01]  /*8410*/  FMUL.FTZ R49, R49, c[0x0][0x320] ;  /* 0x0000c80031317a20 */ /* 0x000fe20000410000 */
[----:B------:R-:W-:Y:S01]  /*8420*/  FMNMX.FTZ R5, R212, R2, !PT ;  /* 0x00000002d4057209 */ /* 0x000fe20007810000 */
[----:B------:R-:W-:Y:S01]  /*8430*/  FMUL.FTZ R39, R39, c[0x0][0x320] ;  /* 0x0000c80027277a20 */ /* 0x000fe20000410000 */
[----:B------:R-:W-:Y:S01]  /*8440*/  MUFU.TANH R131, R45 ;  /* 0x0000002d00837308 */ /* 0x000fe20000002400 */
[----:B------:R-:W-:Y:S04]  /*8450*/  HMMA.16816.F32 R64, R208, R6, R64 ;  /* 0x00000006d040723c */ /* 0x000fe80000001840 */
[----:B------:R-:W-:Y:S01]  /*8460*/  FMUL.FTZ R52, R52, c[0x0][0x320] ;  /* 0x0000c80034347a20 */ /* 0x000fe20000410000 */
[----:B------:R-:W-:Y:S01]  /*8470*/  FMNMX.FTZ R2, R216, R0, !PT ;  /* 0x00000000d8027209 */ /* 0x000fe20007810000 */
[----:B------:R-:W-:Y:S01]  /*8480*/  FMUL.FTZ R53, R53, c[0x0][0x320] ;  /* 0x0000c80035357a20 */ /* 0x000fe20000410000 */
[----:B------:R-:W-:Y:S01]  /*8490*/  FMNMX.FTZ R4, R190, R4, !PT ;  /* 0x00000004be047209 */ /* 0x000fe20007810000 */
[----:B------:R-:W-:Y:S01]  /*84a0*/  FMUL.FTZ R55, R55, c[0x0][0x320] ;  /* 0x0000c80037377a20 */ /* 0x000fe20000410000 */
[----:B------:R4:W-:Y:S03]  /*84b0*/  MUFU.TANH R10, R49 ;  /* 0x00000031000a7308 */ /* 0x0009e60000002400 */
[----:B------:R-:W-:Y:S01]  /*84c0*/  FMUL.FTZ R48, R48, c[0x0][0x320] ;  /* 0x0000c80030307a20 */ /* 0x000fe20000410000 */
[----:B-1----:R-:W2:Y:S01]  /*84d0*/  LDL R30, [R1+0x10] ;  /* 0x00001000011e7983 */ /* 0x002ea20000100800 */
[----:B------:R-:W-:Y:S01]  /*84e0*/  FMUL.FTZ R54, R54, c[0x0][0x320] ;  /* 0x0000c80036367a20 */ /* 0x000fe20000410000 */
[----:B------:R-:W-:Y:S01]  /*84f0*/  FMNMX.FTZ R4, R16, R4, !PT ;  /* 0x0000000410047209 */ /* 0x000fe20007810000 */
[----:B------:R-:W-:Y:S01]  /*8500*/  FMUL.FTZ R62, R62, c[0x0][0x320] ;  /* 0x0000c8003e3e7a20 */ /* 0x000fe20000410000 */
[----:B---3--:R-:W-:Y:S01]  /*8510*/  FMNMX.FTZ R0, R18, R5, !PT ;  /* 0x0000000512007209 */ /* 0x008fe20007810000 */
[----:B------:R-:W-:Y:S01]  /*8520*/  FMUL.FTZ R50, R50, c[0x0][0x320] ;  /* 0x0000c80032327a20 */ /* 0x000fe20000410000 */
[----:B------:R1:W-:Y:S01]  /*8530*/  MUFU.TANH R241, R48 ;  /* 0x0000003000f17308 */ /* 0x0003e20000002400 */
[----:B------:R-:W-:Y:S01]  /*8540*/  FMUL.FTZ R51, R51, c[0x0][0x320] ;  /* 0x0000c80033337a20 */ /* 0x000fe20000410000 */
[----:B------:R-:W-:Y:S01]  /*8550*/  FMNMX.FTZ R4, R17, R4, !PT ;  /* 0x0000000411047209 */ /* 0x000fe20007810000 */
[----:B------:R-:W-:Y:S01]  /*8560*/  FMUL.FTZ R43, R43, c[0x0][0x320] ;  /* 0x0000c8002b2b7a20 */ /* 0x000fe20000410000 */
[----:B------:R-:W-:Y:S01]  /*8570*/  FMNMX.FTZ R2, R12, R2, !PT ;  /* 0x000000020c027209 */ /* 0x000fe20007810000 */
[----:B------:R-:W-:Y:S01]  /*8580*/  FMUL.FTZ R64, R64, c[0x0][0x320] ;  /* 0x0000c80040407a20 */ /* 0x000fe20000410000 */
[----:B------:R-:W-:Y:S01]  /*8590*/  FMNMX.FTZ R0, R19, R0, !PT ;  /* 0x0000000013007209 */ /* 0x000fe20007810000 */
[----:B------:R-:W-:Y:S01]  /*85a0*/  FMUL.FTZ R65, R65, c[0x0][0x320] ;  /* 0x0000c80041417a20 */ /* 0x000fe20000410000 */
[----:B------:R-:W-:Y:S01]  /*85b0*/  FMNMX.FTZ R4, R248, R4, !PT ;  /* 0x00000004f8047209 */ /* 0x000fe20007810000 */
[----:B------:R-:W-:Y:S01]  /*85c0*/  FMUL.FTZ R41, R41, c[0x0][0x320] ;  /* 0x0000c80029297a20 */ /* 0x000fe20000410000 */
[----:B------:R-:W-:Y:S01]  /*85d0*/  MUFU.TANH R189, R62 ;  /* 0x0000003e00bd7308 */ /* 0x000fe20000002400 */
[----:B------:R-:W-:Y:S01]  /*85e0*/  FMUL.FTZ R44, R44, c[0x0][0x320] ;  /* 0x0000c8002c2c7a20 */ /* 0x000fe20000410000 */
[----:B----4-:R-:W-:Y:S01]  /*85f0*/  FMNMX.FTZ R4, R247, R4, !PT ;  /* 0x00000004f7047209 */ /* 0x010fe20007810000 */
[----:B------:R-:W-:Y:S01]  /*8600*/  FMUL.FTZ R42, R42, c[0x0][0x320] ;  /* 0x0000c8002a2a7a20 */ /* 0x000fe20000410000 */
[----:B------:R-:W-:Y:S01]  /*8610*/  MOV R49, R127 ;  /* 0x0000007f00317202 */ /* 0x000fe20000000f00 */
[----:B------:R-:W-:Y:S01]  /*8620*/  FMUL.FTZ R61, R61, c[0x0][0x320] ;  /* 0x0000c8003d3d7a20 */ /* 0x000fe20000410000 */
[----:B------:R-:W-:Y:S01]  /*8630*/  FMNMX.FTZ R4, R245, R4, !PT ;  /* 0x00000004f5047209 */ /* 0x000fe20007810000 */
[----:B------:R-:W-:Y:S02]  /*8640*/  FMUL.FTZ R56, R56, c[0x0][0x320] ;  /* 0x0000c80038387a20 */ /* 0x000fe40000410000 */
[----:B------:R-:W-:Y:S01]  /*8650*/  FMUL.FTZ R58, R58, c[0x0][0x320] ;  /* 0x0000c8003a3a7a20 */ /* 0x000fe20000410000 */
[----:B------:R3:W-:Y:S01]  /*8660*/  MUFU.TANH R45, R51 ;  /* 0x00000033002d7308 */ /* 0x0007e20000002400 */
[----:B------:R-:W-:Y:S02]  /*8670*/  FMUL.FTZ R60, R60, c[0x0][0x320] ;  /* 0x0000c8003c3c7a20 */ /* 0x000fe40000410000 */
[----:B------:R-:W-:Y:S01]  /*8680*/  FMUL.FTZ R40, R40, c[0x0][0x320] ;  /* 0x0000c80028287a20 */ /* 0x000fe20000410000 */
[----:B-1----:R-:W-:Y:S01]  /*8690*/  MOV R48, R243 ;  /* 0x000000f300307202 */ /* 0x002fe20000000f00 */
        /* <DEDUP_REMOVED lines=9> */
[----:B------:R1:W4:Y:S01]  /*8730*/  MUFU.TANH R246, R33 ;  /* 0x0000002100f67308 */ /* 0x0003220000002400 */
[----:B------:R-:W-:Y:S01]  /*8740*/  FMUL.FTZ R57, R57, c[0x0][0x320] ;  /* 0x0000c80039397a20 */ /* 0x000fe20000410000 */
[----:B---3--:R-:W-:Y:S08]  /*8750*/  MOV R51, R129 ;  /* 0x0000008100337202 */ /* 0x008ff00000000f00 */
[----:B------:R-:W3:Y:S10]  /*8760*/  MUFU.TANH R242, R36 ;  /* 0x0000002400f27308 */ /* 0x000ef40000002400 */
[----:B------:R3:W-:Y:S01]  /*8770*/  MUFU.TANH R127, R50 ;  /* 0x00000032007f7308 */ /* 0x0007e20000002400 */
[----:B-1----:R-:W2:Y:S01]  /*8780*/  LDL.64 R32, [R1+0x28] ;  /* 0x0000280001207983 */ /* 0x002ea20000100a00 */
[----:B----4-:R-:W-:Y:S08]  /*8790*/  FMNMX.FTZ R4, R246, R4, !PT ;  /* 0x00000004f6047209 */ /* 0x010ff00007810000 */
[----:B------:R-:W-:Y:S10]  /*87a0*/  MUFU.TANH R133, R24 ;  /* 0x0000001800857308 */ /* 0x000ff40000002400 */
[----:B------:R-:W1:Y:S01]  /*87b0*/  MUFU.TANH R128, R25 ;  /* 0x0000001900807308 */ /* 0x000e620000002400 */
[----:B---3--:R-:W-:Y:S04]  /*87c0*/  MOV R50, R242 ;  /* 0x000000f200327202 */ /* 0x008fe80000000f00 */
[----:B------:R-:W-:Y:S05]  /*87d0*/  FMNMX.FTZ R4, R50, R4, !PT ;  /* 0x0000000432047209 */ /* 0x000fea0007810000 */
[----:B------:R-:W-:Y:S10]  /*87e0*/  MUFU.TANH R24, R26 ;  /* 0x0000001a00187308 */ /* 0x000ff40000002400 */
[----:B------:R1:W-:Y:S10]  /*87f0*/  MUFU.TANH R26, R64 ;  /* 0x00000040001a7308 */ /* 0x0003f40000002400 */
[----:B------:R-:W3:Y:S10]  /*8800*/  MUFU.TANH R251, R22 ;  /* 0x0000001600fb7308 */ /* 0x000ef40000002400 */
[----:B------:R-:W-:Y:S01]  /*8810*/  MUFU.TANH R22, R29 ;  /* 0x0000001d00167308 */ /* 0x000fe20000002400 */
[----:B-1----:R-:W-:Y:S09]  /*8820*/  MOV R64, R128 ;  /* 0x0000008000407202 */ /* 0x002ff20000000f00 */
[----:B------:R-:W-:Y:S01]  /*8830*/  MUFU.TANH R235, R27 ;  /* 0x0000001b00eb7308 */ /* 0x000fe20000002400 */
[----:B---3--:R-:W-:Y:S04]  /*8840*/  FMNMX.FTZ R0, R251, R0, !PT ;  /* 0x00000000fb007209 */ /* 0x008fe80007810000 */
[----:B------:R-:W-:Y:S05]  /*8850*/  FMNMX.FTZ R0, R48, R0, !PT ;  /* 0x0000000030007209 */ /* 0x000fea0007810000 */
[----:B------:R-:W1:Y:S10]  /*8860*/  MUFU.TANH R27, R37 ;  /* 0x00000025001b7308 */ /* 0x000e740000002400 */
[----:B------:R3:W-:Y:S10]  /*8870*/  MUFU.TANH R29, R56 ;  /* 0x00000038001d7308 */ /* 0x0007f40000002400 */
[----:B------:R-:W4:Y:S01]  /*8880*/  MUFU.TANH R243, R52 ;  /* 0x0000003400f37308 */ /* 0x000f220000002400 */
[----:B-1----:R-:W-:Y:S09]  /*8890*/  FMNMX.FTZ R4, R27, R4, !PT ;  /* 0x000000041b047209 */ /* 0x002ff20007810000 */
[----:B------:R-:W1:Y:S01]  /*88a0*/  MUFU.TANH R129, R53 ;  /* 0x0000003500817308 */ /* 0x000e620000002400 */
[----:B---3--:R-:W-:Y:S04]  /*88b0*/  MOV R56, R241 ;  /* 0x000000f100387202 */ /* 0x008fe80000000f00 */
[----:B------:R-:W-:Y:S05]  /*88c0*/  FMNMX.FTZ R4, R56, R4, !PT ;  /* 0x0000000438047209 */ /* 0x000fea0007810000 */
[----:B------:R-:W3:Y:S01]  /*88d0*/  MUFU.TANH R8, R55 ;  /* 0x0000003700087308 */ /* 0x000ee20000002400 */
[----:B------:R-:W-:Y:S04]  /*88e0*/  FMNMX.FTZ R4, R10, R4, !PT ;  /* 0x000000040a047209 */ /* 0x000fe80007810000 */
[----:B----4-:R-:W-:Y:S05]  /*88f0*/  FMNMX.FTZ R4, R243, R4, !PT ;  /* 0x00000004f3047209 */ /* 0x010fea0007810000 */
[----:B------:R3:W4:Y:S01]  /*8900*/  MUFU.TANH R128, R65 ;  /* 0x0000004100807308 */ /* 0x0007220000002400 */
[----:B-1----:R-:W-:Y:S04]  /*8910*/  FMNMX.FTZ R4, R129, R4, !PT ;  /* 0x0000000481047209 */ /* 0x002fe80007810000 */
[----:B------:R-:W-:Y:S05]  /*8920*/  FMNMX.FTZ R4, R26, R4, !PT ;  /* 0x000000041a047209 */ /* 0x000fea0007810000 */
[----:B------:R1:W-:Y:S10]  /*8930*/  MUFU.TANH R25, R60 ;  /* 0x0000003c00197308 */ /* 0x0003f40000002400 */
[----:B------:R-:W1:Y:S01]  /*8940*/  MUFU.TANH R13, R13 ;  /* 0x0000000d000d7308 */ /* 0x000e620000002400 */
[----:B---3--:R-:W-:Y:S02]  /*8950*/  MOV R65, R8 ;  /* 0x0000000800417202 */ /* 0x008fe40000000f00 */
[----:B----4-:R-:W-:Y:S07]  /*8960*/  FMNMX.FTZ R4, R128, R4, !PT ;  /* 0x0000000480047209 */ /* 0x010fee0007810000 */
[----:B------:R-:W3:Y:S01]  /*8970*/  MUFU.TANH R8, R43 ;  /* 0x0000002b00087308 */ /* 0x000ee20000002400 */
[----:B------:R-:W4:Y:S01]  /*8980*/  SHFL.BFLY PT, R7, R4, 0x2, 0x1f ;  /* 0x0c401f0004077f89 */ /* 0x000f2200000e0000 */
[----:B-1----:R-:W-:Y:S08]  /*8990*/  MOV R60, R133 ;  /* 0x00000085003c7202 */ /* 0x002ff00000000f00 */
[----:B------:R-:W1:Y:S01]  /*89a0*/  MUFU.TANH R250, R34 ;  /* 0x0000002200fa7308 */ /* 0x000e620000002400 */
[----:B------:R-:W-:Y:S04]  /*89b0*/  FMNMX.FTZ R5, R13, R2, !PT ;  /* 0x000000020d057209 */ /* 0x000fe80007810000 */
[----:B------:R-:W-:Y:S05]  /*89c0*/  FMNMX.FTZ R5, R60, R5, !PT ;  /* 0x000000053c057209 */ /* 0x000fea0007810000 */
[----:B------:R-:W1:Y:S01]  /*89d0*/  MUFU.TANH R252, R28 ;  /* 0x0000001c00fc7308 */ /* 0x000e620000002400 */
[----:B------:R-:W-:Y:S02]  /*89e0*/  FMNMX.FTZ R5, R64, R5, !PT ;  /* 0x0000000540057209 */ /* 0x000fe40007810000 */
[----:B---3--:R-:W-:Y:S02]  /*89f0*/  MOV R62, R8 ;  /* 0x00000008003e7202 */ /* 0x008fe40000000f00 */
[----:B------:R-:W3:Y:S01]  /*8a00*/  LDL.64 R8, [R1+0x38] ;  /* 0x0000380001087983 */ /* 0x000ee20000100a00 */
[----:B----4-:R-:W-:Y:S04]  /*8a10*/  FMNMX.FTZ R4, R4, R7, !PT ;  /* 0x0000000704047209 */ /* 0x010fe80007810000 */
[----:B------:R-:W4:Y:S01]  /*8a20*/  MUFU.TANH R249, R35 ;  /* 0x0000002300f97308 */ /* 0x000f220000002400 */
[----:B------:R-:W3:Y:S01]  /*8a30*/  LDL R7, [R1+0x14] ;  /* 0x0000140001077983 */ /* 0x000ee20000100800 */
[----:B-1----:R-:W-:Y:S03]  /*8a40*/  FMNMX.FTZ R0, R250, R0, !PT ;  /* 0x00000000fa007209 */ /* 0x002fe60007810000 */
[----:B------:R-:W1:Y:S05]  /*8a50*/  SHFL.BFLY PT, R137, R4, 0x1, 0x1f ;  /* 0x0c201f0004897f89 */ /* 0x000e6a00000e0000 */
[----:B------:R-:W1:Y:S01]  /*8a60*/  MUFU.TANH R130, R38 ;  /* 0x0000002600827308 */ /* 0x000e620000002400 */
[----:B------:R-:W-:Y:S04]  /*8a70*/  FMNMX.FTZ R5, R252, R5, !PT ;  /* 0x00000005fc057209 */ /* 0x000fe80007810000 */
[----:B------:R-:W-:Y:S05]  /*8a80*/  FMNMX.FTZ R5, R22, R5, !PT ;  /* 0x0000000516057209 */ /* 0x000fea0007810000 */
[----:B------:R-:W1:Y:S01]  /*8a90*/  MUFU.TANH R23, R39 ;  /* 0x0000002700177308 */ /* 0x000e620000002400 */
[----:B----4-:R-:W-:Y:S09]  /*8aa0*/  FMNMX.FTZ R0, R249, R0, !PT ;  /* 0x00000000f9007209 */ /* 0x010ff20007810000 */
[----:B------:R-:W4:Y:S01]  /*8ab0*/  MUFU.TANH R35, R40 ;  /* 0x0000002800237308 */ /* 0x000f220000002400 */
[----:B-1----:R-:W-:Y:S02]  /*8ac0*/  FMNMX.FTZ R137, R4, R137, !PT ;  /* 0x0000008904897209 */ /* 0x002fe40007810000 */
[----:B------:R-:W-:Y:S03]  /*8ad0*/  FMNMX.FTZ R0, R130, R0, !PT ;  /* 0x0000000082007209 */ /* 0x000fe60007810000 */
[----:B------:R-:W-:Y:S04]  /*8ae0*/  FMUL.FTZ R208, R137, c[0x0][0x2d0] ;  /* 0x0000b40089d07a20 */ /* 0x000fe80000410000 */
[----:B------:R-:W1:Y:S01]  /*8af0*/  MUFU.TANH R21, R41 ;  /* 0x0000002900157308 */ /* 0x000e620000002400 */
[----:B------:R-:W-:Y:S04]  /*8b00*/  FMNMX.FTZ R0, R23, R0, !PT ;  /* 0x0000000017007209 */ /* 0x000fe80007810000 */
[----:B------:R-:W-:Y:S05]  /*8b10*/  FMNMX.FTZ R0, R127, R0, !PT ;  /* 0x000000007f007209 */ /* 0x000fea0007810000 */
[----:B------:R-:W1:Y:S01]  /*8b20*/  MUFU.TANH R20, R44 ;  /* 0x0000002c00147308 */ /* 0x000e620000002400 */
[----:B------:R-:W-:Y:S02]  /*8b30*/  FMNMX.FTZ R0, R45, R0, !PT ;  /* 0x000000002d007209 */ /* 0x000fe40007810000 */
[----:B----4-:R-:W-:Y:S07]  /*8b40*/  FMNMX.FTZ R5, R35, R5, !PT ;  /* 0x0000000523057209 */ /* 0x010fee0007810000 */
[----:B------:R-:W4:Y:S01]  /*8b50*/  MUFU.TANH R44, R54 ;  /* 0x00000036002c7308 */ /* 0x000f220000002400 */
[----:B-1----:R-:W-:Y:S09]  /*8b60*/  FMNMX.FTZ R5, R21, R5, !PT ;  /* 0x0000000515057209 */ /* 0x002ff20007810000 */
[----:B------:R-:W1:Y:S01]  /*8b70*/  MUFU.TANH R28, R57 ;  /* 0x00000039001c7308 */ /* 0x000e620000002400 */
[----:B------:R-:W-:Y:S04]  /*8b80*/  FMNMX.FTZ R5, R20, R5, !PT ;  /* 0x0000000514057209 */ /* 0x000fe80007810000 */
[----:B------:R-:W-:Y:S05]  /*8b90*/  FMNMX.FTZ R5, R131, R5, !PT ;  /* 0x0000000583057209 */ /* 0x000fea0007810000 */
[----:B------:R-:W1:Y:S01]  /*8ba0*/  MUFU.TANH R14, R14 ;  /* 0x0000000e000e7308 */ /* 0x000e620000002400 */
[----:B----4-:R-:W-:Y:S04]  /*8bb0*/  FMNMX.FTZ R0, R44, R0, !PT ;  /* 0x000000002c007209 */ /* 0x010fe80007810000 */
[----:B------:R-:W-:Y:S02]  /*8bc0*/  FMNMX.FTZ R2, R65, R0, !PT ;  /* 0x0000000041027209 */ /* 0x000fe40007810000 */
[----:B------:R-:W-:Y:S03]  /*8bd0*/  FMNMX.FTZ R0, R29, R5, !PT ;  /* 0x000000051d007209 */ /* 0x000fe60007810000 */
[----:B------:R-:W4:Y:S01]  /*8be0*/  MUFU.TANH R15, R15 ;  /* 0x0000000f000f7308 */ /* 0x000f220000002400 */
[----:B------:R-:W-:Y:S02]  /*8bf0*/  FMNMX.FTZ R5, R218, R139, !PT ;  /* 0x0000008bda057209 */ /* 0x000fe40007810000 */
[----:B-1----:R-:W-:Y:S02]  /*8c00*/  FMNMX.FTZ R0, R28, R0, !PT ;  /* 0x000000001c007209 */ /* 0x002fe40007810000 */
[----:B------:R-:W-:Y:S02]  /*8c10*/  FMNMX.FTZ R5, R219, R5, !PT ;  /* 0x00000005db057209 */ /* 0x000fe40007810000 */
[----:B------:R-:W-:Y:S02]  /*8c20*/  FMNMX.FTZ R0, R25, R0, !PT ;  /* 0x0000000019007209 */ /* 0x000fe40007810000 */
[----:B------:R-:W-:Y:S01]  /*8c30*/  MOV R57, R235 ;  /* 0x000000eb00397202 */ /* 0x000fe20000000f00 */
[----:B------:R-:W1:Y:S01]  /*8c40*/  MUFU.TANH R66, R66 ;  /* 0x0000004200427308 */ /* 0x000e620000002400 */
[----:B------:R-:W-:Y:S02]  /*8c50*/  FMNMX.FTZ R0, R11, R0, !PT ;  /* 0x000000000b007209 */ /* 0x000fe40007810000 */
[----:B------:R-:W-:Y:S03]  /*8c60*/  FMNMX.FTZ R5, R14, R5, !PT ;  /* 0x000000050e057209 */ /* 0x000fe60007810000 */
[----:B------:R-:W2:Y:S04]  /*8c70*/  SHFL.BFLY PT, R135, R0, 0x2, 0x1f ;  /* 0x0c401f0000877f89 */ /* 0x000ea800000e0000 */
[----:B------:R-:W2:Y:S01]  /*8c80*/  MUFU.TANH R67, R67 ;  /* 0x0000004300437308 */ /* 0x000ea20000002400 */
[----:B----4-:R-:W-:Y:S04]  /*8c90*/  FMNMX.FTZ R5, R15, R5, !PT ;  /* 0x000000050f057209 */ /* 0x010fe80007810000 */
[----:B------:R-:W-:Y:S05]  /*8ca0*/  FMNMX.FTZ R5, R24, R5, !PT ;  /* 0x0000000518057209 */ /* 0x000fea0007810000 */
[----:B------:R-:W4:Y:S01]  /*8cb0*/  MUFU.TANH R235, R42 ;  /* 0x0000002a00eb7308 */ /* 0x000f220000002400 */
[----:B------:R-:W-:Y:S02]  /*8cc0*/  FMNMX.FTZ R5, R57, R5, !PT ;  /* 0x0000000539057209 */ /* 0x000fe40007810000 */
[----:B-1----:R-:W-:Y:S02]  /*8cd0*/  FMNMX.FTZ R2, R66, R2, !PT ;  /* 0x0000000242027209 */ /* 0x002fe40007810000 */
[----:B------:R-:W-:Y:S02]  /*8ce0*/  FMNMX.FTZ R5, R51, R5, !PT ;  /* 0x0000000533057209 */ /* 0x000fe40007810000 */
[----:B--2---:R-:W-:Y:S03]  /*8cf0*/  FMNMX.FTZ R135, R0, R135, !PT ;  /* 0x0000008700877209 */ /* 0x004fe60007810000 */
[----:B------:R-:W1:Y:S01]  /*8d00*/  MUFU.TANH R34, R46 ;  /* 0x0000002e00227308 */ /* 0x000e620000002400 */
[----:B------:R-:W-:Y:S02]  /*8d10*/  FMNMX.FTZ R0, R49, R5, !PT ;  /* 0x0000000531007209 */ /* 0x000fe40007810000 */
[----:B------:R-:W-:Y:S05]  /*8d20*/  FMNMX.FTZ R2, R67, R2, !PT ;  /* 0x0000000243027209 */ /* 0x000fea0007810000 */
[----:B------:R-:W2:Y:S02]  /*8d30*/  SHFL.BFLY PT, R6, R2, 0x2, 0x1f ;  /* 0x0c401f0002067f89 */ /* 0x000ea400000e0000 */
[----:B------:R-:W2:Y:S01]  /*8d40*/  MUFU.TANH R61, R47 ;  /* 0x0000002f003d7308 */ /* 0x000ea20000002400 */
[----:B----4-:R-:W-:Y:S01]  /*8d50*/  FMNMX.FTZ R5, R235, R0, !PT ;  /* 0x00000000eb057209 */ /* 0x010fe20007810000 */
[----:B------:R-:W-:Y:S01]  /*8d60*/  FMUL.FTZ R0, R63, c[0x0][0x320] ;  /* 0x0000c8003f007a20 */ /* 0x000fe20000410000 */
[----:B------:R-:W-:Y:S02]  /*8d70*/  MOV R63, R10 ;  /* 0x0000000a003f7202 */ /* 0x000fe40000000f00 */
[----:B------:R-:W-:Y:S02]  /*8d80*/  FMNMX.FTZ R5, R62, R5, !PT ;  /* 0x000000053e057209 */ /* 0x000fe40007810000 */
[----:B------:R-:W-:Y:S03]  /*8d90*/  MOV R42, R21 ;  /* 0x00000015002a7202 */ /* 0x000fe60000000f00 */
[----:B------:R4:W-:Y:S01]  /*8da0*/  MUFU.TANH R188, R0 ;  /* 0x0000000000bc7308 */ /* 0x0009e20000002400 */
[----:B-1----:R-:W-:Y:S02]  /*8db0*/  FMNMX.FTZ R4, R34, R5, !PT ;  /* 0x0000000522047209 */ /* 0x002fe40007810000 */
[----:B------:R-:W-:Y:S07]  /*8dc0*/  MOV R46, R29 ;  /* 0x0000001d002e7202 */ /* 0x000fee0000000f00 */
[----:B------:R1:W1:Y:S01]  /*8dd0*/  MUFU.TANH R43, R58 ;  /* 0x0000003a002b7308 */ /* 0x0002620000002400 */
[----:B--2---:R-:W-:Y:S02]  /*8de0*/  FMNMX.FTZ R2, R2, R6, !PT ;  /* 0x0000000602027209 */ /* 0x004fe40007810000 */
[----:B------:R-:W-:Y:S01]  /*8df0*/  FMNMX.FTZ R4, R61, R4, !PT ;  /* 0x000000043d047209 */ /* 0x000fe20007810000 */
[----:B------:R-:W2:Y:S01]  /*8e00*/  SHFL.BFLY PT, R6, R135, 0x1, 0x1f ;  /* 0x0c201f0087067f89 */ /* 0x000ea200000e0000 */
[----:B------:R-:W-:Y:S05]  /*8e10*/  MOV R47, R28 ;  /* 0x0000001c002f7202 */ /* 0x000fea0000000f00 */
[----:B------:R2:W2:Y:S02]  /*8e20*/  MUFU.TANH R41, R59 ;  /* 0x0000003b00297308 */ /* 0x0004a40000002400 */
[----:B------:R-:W2:Y:S01]  /*8e30*/  SHFL.BFLY PT, R136, R2, 0x1, 0x1f ;  /* 0x0c201f0002887f89 */ /* 0x000ea200000e0000 */
[----:B----4-:R-:W-:Y:S04]  /*8e40*/  FADD.FTZ R0, -R137, R3 ;  /* 0x0000000389007221 */ /* 0x010fe80000010100 */
[----:B------:R-:W-:Y:S04]  /*8e50*/  FMUL.FTZ R0, R0, c[0x0][0x2d0] ;  /* 0x0000b40000007a20 */ /* 0x000fe80000410000 */
[----:B------:R4:W4:Y:S01]  /*8e60*/  MUFU.EX2 R134, R0 ;  /* 0x0000000000867308 */ /* 0x0009220000000800 */
[----:B-1----:R-:W-:Y:S02]  /*8e70*/  MOV R58, R11 ;  /* 0x0000000b003a7202 */ /* 0x002fe40000000f00 */
[----:B--2---:R-:W-:Y:S02]  /*8e80*/  FMNMX.FTZ R135, R135, R6, !PT ;  /* 0x0000000687877209 */ /* 0x004fe40007810000 */
[----:B------:R-:W-:Y:S02]  /*8e90*/  MOV R59, R27 ;  /* 0x0000001b003b7202 */ /* 0x000fe40000000f00 */
[----:B------:R-:W-:Y:S02]  /*8ea0*/  FMNMX.FTZ R136, R2, R136, !PT ;  /* 0x0000008802887209 */ /* 0x000fe40007810000 */
[----:B------:R-:W-:Y:S01]  /*8eb0*/  FMNMX.FTZ R2, R43, R4, !PT ;  /* 0x000000042b027209 */ /* 0x000fe20007810000 */
[----:B------:R-:W-:Y:S02]  /*8ec0*/  FFMA.FTZ R4, R191, c[0x0][0x2d0], -R208 ;  /* 0x0000b400bf047a23 */ /* 0x000fe400000108d0 */
[C---:B------:R-:W-:Y:S02]  /*8ed0*/  FMUL.FTZ R191, R136.reuse, c[0x0][0x2d0] ;  /* 0x0000b40088bf7a20 */ /* 0x040fe40000410000 */
[----:B------:R-:W-:Y:S01]  /*8ee0*/  MUFU.EX2 R215, R4 ;  /* 0x0000000400d77308 */ /* 0x000fe20000000800 */
[----:B----4-:R-:W-:Y:S01]  /*8ef0*/  FMNMX.FTZ R0, R41, R2, !PT ;  /* 0x0000000229007209 */ /* 0x010fe20007810000 */
[----:B------:R-:W-:Y:S02]  /*8f00*/  FADD.FTZ R2, -R136, R132 ;  /* 0x0000008488027221 */ /* 0x000fe40000010100 */
[----:B------:R-:W-:Y:S01]  /*8f10*/  FMUL.FTZ R32, R134, R168 ;  /* 0x000000a886207220 */ /* 0x000fe20000410000 */
[----:B------:R-:W-:Y:S01]  /*8f20*/  FMNMX.FTZ R0, R189, R0, !PT ;  /* 0x00000000bd007209 */ /* 0x000fe20007810000 */
[----:B------:R-:W-:Y:S01]  /*8f30*/  FMUL.FTZ R2, R2, c[0x0][0x2d0] ;  /* 0x0000b40002027a20 */ /* 0x000fe20000410000 */
[----:B------:R-:W-:Y:S01]  /*8f40*/  MOV R168, R45 ;  /* 0x0000002d00a87202 */ /* 0x000fe20000000f00 */
[----:B------:R-:W-:Y:S01]  /*8f50*/  FMUL.FTZ R68, R134, R68 ;  /* 0x0000004486447220 */ /* 0x000fe20000410000 */
[----:B------:R-:W-:Y:S01]  /*8f60*/  FMNMX.FTZ R0, R188, R0, !PT ;  /* 0x00000000bc007209 */ /* 0x000fe20007810000 */
[----:B------:R1:W2:Y:S01]  /*8f70*/  MUFU.EX2 R133, R2 ;  /* 0x0000000200857308 */ /* 0x0002a20000000800 */
[C---:B------:R-:W-:Y:S02]  /*8f80*/  FMUL.FTZ R69, R134.reuse, R69 ;  /* 0x0000004586457220 */ /* 0x040fe40000410000 */
[C---:B------:R-:W-:Y:S01]  /*8f90*/  FMUL.FTZ R80, R134.reuse, R80 ;  /* 0x0000005086507220 */ /* 0x040fe20000410000 */
[----:B------:R-:W4:Y:S01]  /*8fa0*/  SHFL.BFLY PT, R3, R0, 0x2, 0x1f ;  /* 0x0c401f0000037f89 */ /* 0x000f2200000e0000 */
[C---:B------:R-:W-:Y:S02]  /*8fb0*/  FMUL.FTZ R81, R134.reuse, R81 ;  /* 0x0000005186517220 */ /* 0x040fe40000410000 */
        /* <DEDUP_REMOVED lines=8> */
[----:B------:R-:W-:Y:S02]  /*9040*/  FMUL.FTZ R116, R134, R116 ;  /* 0x0000007486747220 */ /* 0x000fe40000410000 */
[----:B-1----:R-:W-:Y:S01]  /*9050*/  FADD.FTZ R2, -R135, R138 ;  /* 0x0000008a87027221 */ /* 0x002fe20000010100 */
[----:B------:R-:W-:Y:S01]  /*9060*/  MOV R138, R23 ;  /* 0x00000017008a7202 */ /* 0x000fe20000000f00 */
[----:B--2---:R-:W-:Y:S01]  /*9070*/  FMUL.FTZ R70, R133, R70 ;  /* 0x0000004685467220 */ /* 0x004fe20000410000 */
[----:B----4-:R-:W-:Y:S01]  /*9080*/  FMNMX.FTZ R0, R0, R3, !PT ;  /* 0x0000000300007209 */ /* 0x010fe20007810000 */
[--C-:B------:R-:W-:Y:S02]  /*9090*/  FFMA.FTZ R3, R17, c[0x0][0x2d0], -R208.reuse ;  /* 0x0000b40011037a23 */ /* 0x100fe400000108d0 */
[----:B------:R-:W-:Y:S02]  /*90a0*/  FMUL.FTZ R2, R2, c[0x0][0x2d0] ;  /* 0x0000b40002027a20 */ /* 0x000fe40000410000 */
[----:B------:R1:W-:Y:S01]  /*90b0*/  MUFU.EX2 R241, R3 ;  /* 0x0000000300f17308 */ /* 0x0003e20000000800 */
[C---:B------:R-:W-:Y:S02]  /*90c0*/  FMUL.FTZ R17, R134.reuse, R153 ;  /* 0x0000009986117220 */ /* 0x040fe40000410000 */
[C---:B------:R-:W-:Y:S02]  /*90d0*/  FMUL.FTZ R71, R133.reuse, R71 ;  /* 0x0000004785477220 */ /* 0x040fe40000410000 */
[C---:B------:R-:W-:Y:S02]  /*90e0*/  FMUL.FTZ R82, R133.reuse, R82 ;  /* 0x0000005285527220 */ /* 0x040fe40000410000 */
[C---:B------:R-:W-:Y:S02]  /*90f0*/  FMUL.FTZ R83, R133.reuse, R83 ;  /* 0x0000005385537220 */ /* 0x040fe40000410000 */
[C---:B------:R-:W-:Y:S01]  /*9100*/  FMUL.FTZ R86, R133.reuse, R86 ;  /* 0x0000005685567220 */ /* 0x040fe20000410000 */
[----:B------:R2:W4:Y:S01]  /*9110*/  MUFU.EX2 R132, R2 ;  /* 0x0000000200847308 */ /* 0x0005220000000800 */
[C---:B------:R-:W-:Y:S02]  /*9120*/  FMUL.FTZ R87, R133.reuse, R87 ;  /* 0x0000005785577220 */ /* 0x040fe40000410000 */
[C---:B------:R-:W-:Y:S02]  /*9130*/  FMUL.FTZ R98, R133.reuse, R98 ;  /* 0x0000006285627220 */ /* 0x040fe40000410000 */
[C---:B------:R-:W-:Y:S02]  /*9140*/  FMUL.FTZ R99, R133.reuse, R99 ;  /* 0x0000006385637220 */ /* 0x040fe40000410000 */
[C---:B------:R-:W-:Y:S02]  /*9150*/  FMUL.FTZ R102, R133.reuse, R102 ;  /* 0x0000006685667220 */ /* 0x040fe40000410000 */
[C---:B------:R-:W-:Y:S02]  /*9160*/  FMUL.FTZ R103, R133.reuse, R103 ;  /* 0x0000006785677220 */ /* 0x040fe40000410000 */
[C---:B------:R-:W-:Y:S02]  /*9170*/  FMUL.FTZ R114, R133.reuse, R114 ;  /* 0x0000007285727220 */ /* 0x040fe40000410000 */
[----:B------:R-:W-:Y:S02]  /*9180*/  FMUL.FTZ R115, R133, R115 ;  /* 0x0000007385737220 */ /* 0x000fe40000410000 */
[--C-:B-1----:R-:W-:Y:S02]  /*9190*/  FFMA.FTZ R3, R213, c[0x0][0x2d0], -R191.reuse ;  /* 0x0000b400d5037a23 */ /* 0x102fe400000108bf */
[----:B------:R-:W-:Y:S02]  /*91a0*/  FMUL.FTZ R117, R134, R117 ;  /* 0x0000007586757220 */ /* 0x000fe40000410000 */
[----:B------:R1:W-:Y:S01]  /*91b0*/  MUFU.EX2 R214, R3 ;  /* 0x0000000300d67308 */ /* 0x0003e20000000800 */
[C---:B------:R-:W-:Y:S02]  /*91c0*/  FMUL.FTZ R118, R133.reuse, R118 ;  /* 0x0000007685767220 */ /* 0x040fe40000410000 */
[----:B------:R-:W-:Y:S02]  /*91d0*/  FMUL.FTZ R119, R133, R119 ;  /* 0x0000007785777220 */ /* 0x000fe40000410000 */
[----:B--2---:R-:W-:Y:S02]  /*91e0*/  FFMA.FTZ R2, R190, c[0x0][0x2d0], -R208 ;  /* 0x0000b400be027a23 */ /* 0x004fe400000108d0 */
[----:B------:R-:W-:Y:S02]  /*91f0*/  FMUL.FTZ R190, R135, c[0x0][0x2d0] ;  /* 0x0000b40087be7a20 */ /* 0x000fe40000410000 */
[C---:B----4-:R-:W-:Y:S01]  /*9200*/  FMUL.FTZ R45, R132.reuse, R181 ;  /* 0x000000b5842d7220 */ /* 0x050fe20000410000 */
[----:B------:R2:W-:Y:S01]  /*9210*/  MUFU.EX2 R222, R2 ;  /* 0x0000000200de7308 */ /* 0x0005e20000000800 */
[----:B------:R-:W-:Y:S02]  /*9220*/  FFMA.FTZ R10, R217, c[0x0][0x2d0], -R190 ;  /* 0x0000b400d90a7a23 */ /* 0x000fe400000108be */
[C---:B------:R-:W-:Y:S01]  /*9230*/  FMUL.FTZ R28, R132.reuse, R164 ;  /* 0x000000a4841c7220 */ /* 0x040fe20000410000 */
[----:B------:R-:W-:Y:S01]  /*9240*/  MOV R164, R59 ;  /* 0x0000003b00a47202 */ /* 0x000fe20000000f00 */
[C---:B------:R-:W-:Y:S01]  /*9250*/  FMUL.FTZ R29, R132.reuse, R165 ;  /* 0x000000a5841d7220 */ /* 0x040fe20000410000 */
[----:B------:R-:W-:Y:S01]  /*9260*/  MOV R165, R62 ;  /* 0x0000003e00a57202 */ /* 0x000fe20000000f00 */
[C---:B------:R-:W-:Y:S02]  /*9270*/  FMUL.FTZ R40, R132.reuse, R176 ;  /* 0x000000b084287220 */ /* 0x040fe40000410000 */
[C---:B------:R-:W-:Y:S01]  /*9280*/  FMUL.FTZ R72, R132.reuse, R72 ;  /* 0x0000004884487220 */ /* 0x040fe20000410000 */
[----:B------:R-:W-:Y:S01]  /*9290*/  MUFU.EX2 R213, R10 ;  /* 0x0000000a00d57308 */ /* 0x000fe20000000800 */
[----:B------:R-:W-:Y:S01]  /*92a0*/  FMUL.FTZ R73, R132, R73 ;  /* 0x0000004984497220 */ /* 0x000fe20000410000 */
[----:B---3--:R-:W-:Y:S01]  /*92b0*/  @P1 IADD3 R4, P4, R7, UR20, RZ ;  /* 0x0000001407041c10 */ /* 0x008fe2000ff9e0ff */
[--C-:B-1----:R-:W-:Y:S02]  /*92c0*/  FFMA.FTZ R3, R212, c[0x0][0x2d0], -R191.reuse ;  /* 0x0000b400d4037a23 */ /* 0x102fe400000108bf */
[----:B------:R-:W-:Y:S01]  /*92d0*/  FMUL.FTZ R76, R132, R76 ;  /* 0x0000004c844c7220 */ /* 0x000fe20000410000 */
[----:B------:R-:W-:Y:S01]  /*92e0*/  @P1 IADD3.X R9, R30, UR17, RZ, P4, !PT ;  /* 0x000000111e091c10 */ /* 0x000fe2000a7fe4ff */
[C---:B------:R-:W-:Y:S03]  /*92f0*/  FMUL.FTZ R77, R132.reuse, R77 ;  /* 0x0000004d844d7220 */ /* 0x040fe60000410000 */
[----:B------:R1:W-:Y:S01]  /*9300*/  MUFU.EX2 R221, R3 ;  /* 0x0000000300dd7308 */ /* 0x0003e20000000800 */
[C---:B------:R-:W-:Y:S02]  /*9310*/  FMUL.FTZ R88, R132.reuse, R88 ;  /* 0x0000005884587220 */ /* 0x040fe40000410000 */
[----:B------:R-:W-:Y:S02]  /*9320*/  FMUL.FTZ R89, R132, R89 ;  /* 0x0000005984597220 */ /* 0x000fe40000410000 */
[----:B--2---:R-:W-:Y:S02]  /*9330*/  FFMA.FTZ R2, R16, c[0x0][0x2d0], -R208 ;  /* 0x0000b40010027a23 */ /* 0x004fe400000108d0 */
[----:B------:R-:W-:Y:S01]  /*9340*/  FMUL.FTZ R16, R134, R152 ;  /* 0x0000009886107220 */ /* 0x000fe20000410000 */
[----:B------:R-:W-:Y:S01]  /*9350*/  MOV R152, R42 ;  /* 0x0000002a00987202 */ /* 0x000fe20000000f00 */
[C---:B------:R-:W-:Y:S01]  /*9360*/  FMUL.FTZ R92, R132.reuse, R92 ;  /* 0x0000005c845c7220 */ /* 0x040fe20000410000 */
[----:B------:R2:W-:Y:S01]  /*9370*/  MUFU.EX2 R231, R2 ;  /* 0x0000000200e77308 */ /* 0x0005e20000000800 */
[C---:B------:R-:W-:Y:S02]  /*9380*/  FMUL.FTZ R93, R132.reuse, R93 ;  /* 0x0000005d845d7220 */ /* 0x040fe40000410000 */
[C---:B------:R-:W-:Y:S02]  /*9390*/  FMUL.FTZ R104, R132.reuse, R104 ;  /* 0x0000006884687220 */ /* 0x040fe40000410000 */
[C---:B------:R-:W-:Y:S02]  /*93a0*/  FMUL.FTZ R105, R132.reuse, R105 ;  /* 0x0000006984697220 */ /* 0x040fe40000410000 */
[C---:B------:R-:W-:Y:S02]  /*93b0*/  FMUL.FTZ R108, R132.reuse, R108 ;  /* 0x0000006c846c7220 */ /* 0x040fe40000410000 */
[C---:B------:R-:W-:Y:S02]  /*93c0*/  FMUL.FTZ R109, R132.reuse, R109 ;  /* 0x0000006d846d7220 */ /* 0x040fe40000410000 */
[C---:B------:R-:W-:Y:S02]  /*93d0*/  FMUL.FTZ R120, R132.reuse, R120 ;  /* 0x0000007884787220 */ /* 0x040fe40000410000 */
[----:B------:R-:W-:Y:S02]  /*93e0*/  FMUL.FTZ R121, R132, R121 ;  /* 0x0000007984797220 */ /* 0x000fe40000410000 */
[----:B-1----:R-:W-:Y:S02]  /*93f0*/  FFMA.FTZ R3, R18, c[0x0][0x2d0], -R191 ;  /* 0x0000b40012037a23 */ /* 0x002fe400000108bf */
[----:B------:R-:W-:Y:S02]  /*9400*/  FMUL.FTZ R18, R133, R154 ;  /* 0x0000009a85127220 */ /* 0x000fe40000410000 */
[----:B------:R1:W-:Y:S01]  /*9410*/  MUFU.EX2 R223, R3 ;  /* 0x0000000300df7308 */ /* 0x0003e20000000800 */
[C---:B------:R-:W-:Y:S02]  /*9420*/  FMUL.FTZ R124, R132.reuse, R124 ;  /* 0x0000007c847c7220 */ /* 0x040fe40000410000 */
[----:B------:R-:W-:Y:S01]  /*9430*/  FMUL.FTZ R125, R132, R125 ;  /* 0x0000007d847d7220 */ /* 0x000fe20000410000 */
[----:B--2---:R-:W2:Y:S01]  /*9440*/  SHFL.BFLY PT, R2, R0, 0x1, 0x1f ;  /* 0x0c201f0000027f89 */ /* 0x004ea200000e0000 */
[----:B-1----:R-:W-:Y:S01]  /*9450*/  @P1 IADD3 R3, P6, R8, UR20, RZ ;  /* 0x0000001408031c10 */ /* 0x002fe2000ffde0ff */
[----:B------:R-:W-:Y:S01]  /*9460*/  @UP1 UIADD3 UR20, UP0, UR12, 0x80, URZ ;  /* 0x000000800c141890 */ /* 0x000fe2000ff1e03f */
[C---:B------:R-:W-:Y:S02]  /*9470*/  @P1 LEA R8, P2, R4.reuse, c[0x0][0x1c8], 0x1 ;  /* 0x0000720004081a11 */ /* 0x040fe400078408ff */
[----:B------:R-:W-:Y:S02]  /*9480*/  @P1 LEA R6, P5, R3, c[0x0][0x1c8], 0x1 ;  /* 0x0000720003061a11 */ /* 0x000fe400078a08ff */
[----:B------:R-:W-:Y:S01]  /*9490*/  @P1 IADD3.X R5, R33, UR17, RZ, P6, !PT ;  /* 0x0000001121051c10 */ /* 0x000fe2000b7fe4ff */
[----:B------:R-:W-:Y:S01]  /*94a0*/  @UP1 UIADD3.X UR17, URZ, UR9, URZ, UP0, !UPT ;  /* 0x000000093f111290 */ /* 0x000fe200087fe43f */
[----:B------:R-:W-:Y:S01]  /*94b0*/  @P1 LEA.HI.X R9, R4, c[0x0][0x1cc], R9, 0x1, P2 ;  /* 0x0000730004091a11 */ /* 0x000fe200010f0c09 */
[----:B------:R-:W-:Y:S01]  /*94c0*/  FMUL.FTZ R33, R134, R169 ;  /* 0x000000a986217220 */ /* 0x000fe20000410000 */
[----:B------:R-:W-:Y:S01]  /*94d0*/  @P1 LEA.HI.X R7, R3, c[0x0][0x1cc], R5, 0x1, P5 ;  /* 0x0000730003071a11 */ /* 0x000fe200028f0c05 */
[--C-:B------:R-:W-:Y:S01]  /*94e0*/  FFMA.FTZ R3, R216, c[0x0][0x2d0], -R190.reuse ;  /* 0x0000b400d8037a23 */ /* 0x100fe200000108be */
[----:B------:R-:W-:Y:S02]  /*94f0*/  @P1 IADD3 R4, P4, R6, UR21, RZ ;  /* 0x0000001506041c10 */ /* 0x000fe4000ff9e0ff */
[----:B--2---:R-:W-:Y:S01]  /*9500*/  FMNMX.FTZ R2, R0, R2, !PT ;  /* 0x0000000200027209 */ /* 0x004fe20007810000 */
[----:B------:R1:W-:Y:S01]  /*9510*/  @P1 LDGSTS.E.BYPASS.LTC128B.128 [R244+0x4100], [R6.64], !P3 ;  /* 0x0410000006f41fae */ /* 0x0003e2000d901d52 */
[----:B------:R2:W-:Y:S01]  /*9520*/  MUFU.EX2 R216, R3 ;  /* 0x0000000300d87308 */ /* 0x0005e20000000800 */
[----:B------:R-:W-:Y:S01]  /*9530*/  @P1 IADD3.X R5, R7, UR22, RZ, P4, !PT ;  /* 0x0000001607051c10 */ /* 0x000fe2000a7fe4ff */
[----:B------:R-:W-:Y:S01]  /*9540*/  FFMA.FTZ R0, R19, c[0x0][0x2d0], -R191 ;  /* 0x0000b40013007a23 */ /* 0x000fe200000108bf */
[----:B------:R-:W-:Y:S01]  /*9550*/  MOV R169, R34 ;  /* 0x0000002200a97202 */ /* 0x000fe20000000f00 */
[C---:B------:R-:W-:Y:S02]  /*9560*/  FMUL.FTZ R19, R133.reuse, R155 ;  /* 0x0000009b85137220 */ /* 0x040fe40000410000 */
[C---:B------:R-:W-:Y:S01]  /*9570*/  FMUL.FTZ R34, R133.reuse, R170 ;  /* 0x000000aa85227220 */ /* 0x040fe20000410000 */
[----:B------:R3:W-:Y:S01]  /*9580*/  @P1 LDGSTS.E.BYPASS.LTC128B.128 [R244+0x6100], [R8.64], !P0 ;  /* 0x0610000008f41fae */ /* 0x0007e2000c101d52 */
[----:B------:R-:W-:Y:S01]  /*9590*/  MOV R170, R35 ;  /* 0x0000002300aa7202 */ /* 0x000fe20000000f00 */
[----:B------:R-:W-:Y:S01]  /*95a0*/  FMUL.FTZ R35, R133, R171 ;  /* 0x000000ab85237220 */ /* 0x000fe20000410000 */
[----:B------:R4:W3:Y:S01]  /*95b0*/  MUFU.EX2 R242, R0 ;  /* 0x0000000000f27308 */ /* 0x0008e20000000800 */
[----:B------:R-:W-:Y:S01]  /*95c0*/  MOV R171, R49 ;  /* 0x0000003100ab7202 */ /* 0x000fe20000000f00 */
[----:B------:R-:W-:Y:S03]  /*95d0*/  FMUL.FTZ R49, R134, R185 ;  /* 0x000000b986317220 */ /* 0x000fe60000410000 */
[----:B------:R3:W-:Y:S08]  /*95e0*/  @P1 LDGSTS.E.BYPASS.LTC128B.128 [R244+0x4900], [R4.64], !P3 ;  /* 0x0490000004f41fae */ /* 0x0007f0000d901d52 */
[----:B------:R3:W-:Y:S01]  /*95f0*/  @P1 LDGSTS.E.BYPASS.LTC128B.128 [R244+0x6900], [R4.64+0x80], !P0 ;  /* 0x0690008004f41fae */ /* 0x0007e2000c101d52 */
[--C-:B--2---:R-:W-:Y:S01]  /*9600*/  FFMA.FTZ R3, R12, c[0x0][0x2d0], -R190.reuse ;  /* 0x0000b4000c037a23 */ /* 0x104fe200000108be */
[----:B-1----:R-:W-:Y:S01]  /*9610*/  @P1 IADD3 R6, P2, R4, UR21, RZ ;  /* 0x0000001504061c10 */ /* 0x002fe2000ff5e0ff */
[C---:B------:R-:W-:Y:S02]  /*9620*/  FMUL.FTZ R12, R132.reuse, R148 ;  /* 0x00000094840c7220 */ /* 0x040fe40000410000 */
[----:B------:R1:W-:Y:S01]  /*9630*/  MUFU.EX2 R217, R3 ;  /* 0x0000000300d97308 */ /* 0x0003e20000000800 */
[----:B------:R-:W-:Y:S01]  /*9640*/  MOV R148, R25 ;  /* 0x0000001900947202 */ /* 0x000fe20000000f00 */
[----:B------:R-:W-:Y:S01]  /*9650*/  FMUL.FTZ R25, R132, R161 ;  /* 0x000000a184197220 */ /* 0x000fe20000410000 */
[C---:B------:R-:W-:Y:S02]  /*9660*/  @P1 IADD3.X R7, R5.reuse, UR22, RZ, P2, !PT ;  /* 0x0000001605071c10 */ /* 0x040fe400097fe4ff */
[----:B------:R-:W-:Y:S01]  /*9670*/  @P1 IADD3 R10, P2, R4, UR20, RZ ;  /* 0x00000014040a1c10 */ /* 0x000fe2000ff5e0ff */
[----:B----4-:R-:W-:Y:S01]  /*9680*/  FADD.FTZ R0, -R2, R139 ;  /* 0x0000008b02007221 */ /* 0x010fe20000010100 */
[----:B---3--:R-:W-:Y:S01]  /*9690*/  @P1 IADD3 R8, P4, R6, UR21, RZ ;  /* 0x0000001506081c10 */ /* 0x008fe2000ff9e0ff */
[----:B------:R2:W-:Y:S01]  /*96a0*/  @P1 LDGSTS.E.BYPASS.LTC128B.128 [R244+0x5100], [R6.64], !P3 ;  /* 0x0510000006f41fae */ /* 0x0005e2000d901d52 */
[----:B------:R-:W-:Y:S01]  /*96b0*/  @P1 IADD3.X R11, R5, UR17, RZ, P2, !PT ;  /* 0x00000011050b1c10 */ /* 0x000fe200097fe4ff */
[----:B------:R-:W-:Y:S01]  /*96c0*/  FMUL.FTZ R0, R0, c[0x0][0x2d0] ;  /* 0x0000b40000007a20 */ /* 0x000fe20000410000 */
[----:B------:R-:W-:Y:S02]  /*96d0*/  @P1 IADD3.X R9, R7, UR22, RZ, P4, !PT ;  /* 0x0000001607091c10 */ /* 0x000fe4000a7fe4ff */
[----:B------:R-:W-:Y:S02]  /*96e0*/  MOV R139, R22 ;  /* 0x00000016008b7202 */ /* 0x000fe40000000f00 */
[----:B------:R-:W-:Y:S01]  /*96f0*/  MOV R155, R148 ;  /* 0x00000094009b7202 */ /* 0x000fe20000000f00 */
[----:B------:R3:W-:Y:S01]  /*9700*/  @P1 LDGSTS.E.BYPASS.LTC128B.128 [R244+0x7100], [R10.64], !P0 ;  /* 0x071000000af41fae */ /* 0x0007e2000c101d52 */
[----:B------:R-:W4:Y:S01]  /*9710*/  MUFU.EX2 R0, R0 ;  /* 0x0000000000007308 */ /* 0x000f220000000800 */
[----:B------:R-:W-:Y:S01]  /*9720*/  MOV R161, R61 ;  /* 0x0000003d00a17202 */ /* 0x000fe20000000f00 */
[----:B------:R-:W-:Y:S01]  /*9730*/  FMUL.FTZ R61, R132, R201 ;  /* 0x000000c9843d7220 */ /* 0x000fe20000410000 */
[----:B------:R-:W-:Y:S04]  /*9740*/  @P1 IADD3 R4, P2, R6, UR20, RZ ;  /* 0x0000001406041c10 */ /* 0x000fe8000ff5e0ff */
[----:B------:R3:W-:Y:S01]  /*9750*/  @P1 LDGSTS.E.BYPASS.LTC128B.128 [R244+0x5900], [R8.64], !P3 ;  /* 0x0590000008f41fae */ /* 0x0007e2000d901d52 */
[----:B-1----:R-:W-:Y:S01]  /*9760*/  FFMA.FTZ R3, R13, c[0x0][0x2d0], -R190 ;  /* 0x0000b4000d037a23 */ /* 0x002fe200000108be */
[----:B------:R-:W-:Y:S01]  /*9770*/  @P1 IADD3.X R5, R7, UR17, RZ, P2, !PT ;  /* 0x0000001107051c10 */ /* 0x000fe200097fe4ff */
[C---:B------:R-:W-:Y:S01]  /*9780*/  FMUL.FTZ R13, R132.reuse, R149 ;  /* 0x00000095840d7220 */ /* 0x040fe20000410000 */
[----:B------:R-:W-:Y:S01]  /*9790*/  MOV R149, R24 ;  /* 0x0000001800957202 */ /* 0x000fe20000000f00 */
[----:B------:R1:W1:Y:S01]  /*97a0*/  MUFU.EX2 R220, R3 ;  /* 0x0000000300dc7308 */ /* 0x0002620000000800 */
[----:B------:R-:W-:Y:S01]  /*97b0*/  FMUL.FTZ R24, R132, R160 ;  /* 0x000000a084187220 */ /* 0x000fe20000410000 */
[----:B------:R-:W-:Y:S01]  /*97c0*/  MOV R160, R46 ;  /* 0x0000002e00a07202 */ /* 0x000fe20000000f00 */
[----:B------:R1:W-:Y:S01]  /*97d0*/  @P1 LDGSTS.E.BYPASS.LTC128B.128 [R244+0x7900], [R4.64], !P0 ;  /* 0x0790000004f41fae */ /* 0x0003e2000c101d52 */
[----:B------:R-:W-:Y:S01]  /*97e0*/  MOV R176, R149 ;  /* 0x0000009500b07202 */ /* 0x000fe20000000f00 */
[----:B--2---:R-:W-:Y:S01]  /*97f0*/  FMUL.FTZ R7, R133, R147 ;  /* 0x0000009385077220 */ /* 0x004fe20000410000 */
[----:B------:R-:W-:Y:S05]  /*9800*/  F2FP.PACK_AB R147, R242, R223 ;  /* 0x000000dff293723e */ /* 0x000fea00000000ff */
[----:B------:R-:W-:Y:S01]  /*9810*/  LDSM.16.MT88.4 R36, [R226+0x100] ;  /* 0x00010000e224783b */ /* 0x000fe20000004200 */
[----:B----4-:R-:W-:Y:S01]  /*9820*/  FMUL.FTZ R31, R0, R167 ;  /* 0x000000a7001f7220 */ /* 0x010fe20000410000 */
[----:B------:R-:W-:Y:S01]  /*9830*/  MOV R167, R138 ;  /* 0x0000008a00a77202 */ /* 0x000fe20000000f00 */
[--C-:B------:R-:W-:Y:S02]  /*9840*/  FFMA.FTZ R138, R248, c[0x0][0x2d0], -R208.reuse ;  /* 0x0000b400f88a7a23 */ /* 0x100fe400000108d0 */
[C---:B------:R-:W-:Y:S02]  /*9850*/  FMUL.FTZ R42, R0.reuse, R178 ;  /* 0x000000b2002a7220 */ /* 0x040fe40000410000 */
[----:B------:R2:W-:Y:S01]  /*9860*/  MUFU.EX2 R178, R138 ;  /* 0x0000008a00b27308 */ /* 0x0005e20000000800 */
[C---:B---3--:R-:W-:Y:S01]  /*9870*/  FMUL.FTZ R10, R0.reuse, R142 ;  /* 0x0000008e000a7220 */ /* 0x048fe20000410000 */
[----:B------:R-:W-:Y:S01]  /*9880*/  LDSM.16.MT88.4 R52, [R228+0x100] ;  /* 0x00010000e434783b */ /* 0x000fe20000004200 */
[----:B------:R-:W-:Y:S02]  /*9890*/  FMUL.FTZ R11, R0, R143 ;  /* 0x0000008f000b7220 */ /* 0x000fe40000410000 */
[----:B------:R-:W-:Y:S01]  /*98a0*/  FMUL.FTZ R8, R132, R140 ;  /* 0x0000008c84087220 */ /* 0x000fe20000410000 */
[----:B------:R-:W-:Y:S01]  /*98b0*/  F2FP.PACK_AB R140, R216, R213 ;  /* 0x000000d5d88c723e */ /* 0x000fe200000000ff */
[----:B-1----:R-:W-:Y:S01]  /*98c0*/  FMUL.FTZ R3, R2, c[0x0][0x2d0] ;  /* 0x0000b40002037a20 */ /* 0x002fe20000410000 */
[----:B------:R-:W-:Y:S01]  /*98d0*/  F2FP.PACK_AB R142, R220, R217 ;  /* 0x000000d9dc8e723e */ /* 0x000fe200000000ff */
[----:B------:R-:W-:Y:S01]  /*98e0*/  FMUL.FTZ R9, R132, R141 ;  /* 0x0000008d84097220 */ /* 0x000fe20000410000 */
[----:B------:R-:W0:Y:S01]  /*98f0*/  LDGDEPBAR ;  /* 0x00000000000079af */ /* 0x000e220000000000 */
[--C-:B------:R-:W-:Y:S01]  /*9900*/  FFMA.FTZ R6, R218, c[0x0][0x2d0], -R3.reuse ;  /* 0x0000b400da067a23 */ /* 0x100fe20000010803 */
[----:B------:R-:W-:Y:S01]  /*9910*/  MOV R218, R20 ;  /* 0x0000001400da7202 */ /* 0x000fe20000000f00 */
[--C-:B------:R-:W-:Y:S01]  /*9920*/  FFMA.FTZ R4, R219, c[0x0][0x2d0], -R3.reuse ;  /* 0x0000b400db047a23 */ /* 0x100fe20000010803 */
[----:B------:R-:W-:Y:S01]  /*9930*/  MOV R219, R26 ;  /* 0x0000001a00db7202 */ /* 0x000fe20000000f00 */
[----:B------:R1:W-:Y:S01]  /*9940*/  MUFU.EX2 R209, R6 ;  /* 0x0000000600d17308 */ /* 0x0003e20000000800 */
[----:B------:R-:W-:Y:S01]  /*9950*/  FMUL.FTZ R5, R134, R145 ;  /* 0x0000009186057220 */ /* 0x000fe20000410000 */
[----:B------:R-:W-:Y:S01]  /*9960*/  F2FP.PACK_AB R145, R221, R214 ;  /* 0x000000d6dd91723e */ /* 0x000fe200000000ff */
[----:B------:R-:W3:Y:S01]  /*9970*/  LDSM.16.MT88.4 R20, [R225+0x100] ;  /* 0x00010000e114783b */ /* 0x000ee20000004200 */
[C---:B------:R-:W-:Y:S01]  /*9980*/  FMUL.FTZ R59, R0.reuse, R199 ;  /* 0x000000c7003b7220 */ /* 0x040fe20000410000 */
[----:B------:R-:W-:Y:S01]  /*9990*/  MOV R153, R218 ;  /* 0x000000da00997202 */ /* 0x000fe20000000f00 */
[----:B------:R-:W-:Y:S01]  /*99a0*/  FMUL.FTZ R62, R0, R202 ;  /* 0x000000ca003e7220 */ /* 0x000fe20000410000 */
[----:B------:R-:W-:Y:S01]  /*99b0*/  MOV R218, R41 ;  /* 0x0000002900da7202 */ /* 0x000fe20000000f00 */
[----:B------:R-:W-:Y:S01]  /*99c0*/  FMUL.FTZ R41, R132, R177 ;  /* 0x000000b184297220 */ /* 0x000fe20000410000 */
[----:B------:R-:W-:Y:S01]  /*99d0*/  MOV R154, R219 ;  /* 0x000000db009a7202 */ /* 0x000fe20000000f00 */
[----:B------:R-:W4:Y:S01]  /*99e0*/  MUFU.EX2 R210, R4 ;  /* 0x0000000400d27308 */ /* 0x000f220000000800 */
[--C-:B--2---:R-:W-:Y:S01]  /*99f0*/  FFMA.FTZ R138, R247, c[0x0][0x2d0], -R208.reuse ;  /* 0x0000b400f78a7a23 */ /* 0x104fe200000108d0 */
[----:B------:R-:W-:Y:S01]  /*9a00*/  MOV R219, R43 ;  /* 0x0000002b00db7202 */ /* 0x000fe20000000f00 */
[C---:B------:R-:W-:Y:S01]  /*9a10*/  FMUL.FTZ R46, R0.reuse, R182 ;  /* 0x000000b6002e7220 */ /* 0x040fe20000410000 */
[----:B------:R-:W-:Y:S01]  /*9a20*/  MOV R182, R60 ;  /* 0x0000003c00b67202 */ /* 0x000fe20000000f00 */
[C---:B------:R-:W-:Y:S01]  /*9a30*/  FMUL.FTZ R26, R0.reuse, R162 ;  /* 0x000000a2001a7220 */ /* 0x040fe20000410000 */
[----:B------:R-:W-:Y:S01]  /*9a40*/  MOV R162, R67 ;  /* 0x0000004300a27202 */ /* 0x000fe20000000f00 */
[C---:B------:R-:W-:Y:S01]  /*9a50*/  FMUL.FTZ R27, R0.reuse, R163 ;  /* 0x000000a3001b7220 */ /* 0x040fe20000410000 */
[----:B------:R-:W-:Y:S01]  /*9a60*/  MOV R163, R66 ;  /* 0x0000004200a37202 */ /* 0x000fe20000000f00 */
[C---:B------:R-:W-:Y:S01]  /*9a70*/  FMUL.FTZ R43, R0.reuse, R179 ;  /* 0x000000b3002b7220 */ /* 0x040fe20000410000 */
[----:B------:R-:W-:Y:S01]  /*9a80*/  MOV R179, R139 ;  /* 0x0000008b00b37202 */ /* 0x000fe20000000f00 */
[----:B------:R-:W-:Y:S01]  /*9a90*/  FMUL.FTZ R30, R0, R166 ;  /* 0x000000a6001e7220 */ /* 0x000fe20000410000 */
[----:B------:R-:W-:Y:S01]  /*9aa0*/  MOV R139, R48 ;  /* 0x00000030008b7202 */ /* 0x000fe20000000f00 */
[----:B------:R-:W-:Y:S01]  /*9ab0*/  FMUL.FTZ R48, R134, R184 ;  /* 0x000000b886307220 */ /* 0x000fe20000410000 */
[----:B------:R-:W-:Y:S01]  /*9ac0*/  MOV R184, R182 ;  /* 0x000000b600b87202 */ /* 0x000fe20000000f00 */
[----:B-1----:R-:W-:Y:S01]  /*9ad0*/  FMUL.FTZ R6, R133, R146 ;  /* 0x0000009285067220 */ /* 0x002fe20000410000 */
[----:B------:R-:W-:Y:S01]  /*9ae0*/  F2FP.PACK_AB R146, R241, R231 ;  /* 0x000000e7f192723e */ /* 0x000fe200000000ff */
[----:B------:R-:W-:Y:S01]  /*9af0*/  FMUL.FTZ R60, R132, R200 ;  /* 0x000000c8843c7220 */ /* 0x000fe20000410000 */
[----:B------:R-:W-:Y:S01]  /*9b00*/  MOV R182, R179 ;  /* 0x000000b300b67202 */ /* 0x000fe20000000f00 */
[C---:B------:R-:W-:Y:S01]  /*9b10*/  FMUL.FTZ R67, R133.reuse, R207 ;  /* 0x000000cf85437220 */ /* 0x040fe20000410000 */
[----:B------:R-:W-:Y:S01]  /*9b20*/  MOV R179, R176 ;  /* 0x000000b000b37202 */ /* 0x000fe20000000f00 */
[----:B------:R-:W-:Y:S01]  /*9b30*/  FMUL.FTZ R66, R133, R206 ;  /* 0x000000ce85427220 */ /* 0x000fe20000410000 */
[----:B------:R-:W-:Y:S01]  /*9b40*/  MOV R176, R170 ;  /* 0x000000aa00b07202 */ /* 0x000fe20000000f00 */
[----:B------:R-:W-:Y:S01]  /*9b50*/  FMUL.FTZ R74, R0, R74 ;  /* 0x0000004a004a7220 */ /* 0x000fe20000410000 */
[----:B----4-:R-:W-:Y:S01]  /*9b60*/  F2FP.PACK_AB R141, R210, R209 ;  /* 0x000000d1d28d723e */ /* 0x010fe200000000ff */
[--C-:B------:R-:W-:Y:S01]  /*9b70*/  FFMA.FTZ R4, R14, c[0x0][0x2d0], -R3.reuse ;  /* 0x0000b4000e047a23 */ /* 0x100fe20000010803 */
[----:B------:R-:W-:Y:S01]  /*9b80*/  MOV R166, R63 ;  /* 0x0000003f00a67202 */ /* 0x000fe20000000f00 */
[C---:B------:R-:W-:Y:S01]  /*9b90*/  FMUL.FTZ R14, R0.reuse, R150 ;  /* 0x00000096000e7220 */ /* 0x040fe20000410000 */
[----:B------:R-:W-:Y:S01]  /*9ba0*/  MOV R170, R169 ;  /* 0x000000a900aa7202 */ /* 0x000fe20000000f00 */
[----:B------:R1:W-:Y:S01]  /*9bb0*/  MUFU.EX2 R211, R4 ;  /* 0x0000000400d37308 */ /* 0x0003e20000000800 */
[C---:B------:R-:W-:Y:S01]  /*9bc0*/  FMUL.FTZ R63, R0.reuse, R203 ;  /* 0x000000cb003f7220 */ /* 0x040fe20000410000 */
[----:B------:R-:W-:Y:S01]  /*9bd0*/  MOV R169, R243 ;  /* 0x000000f300a97202 */ /* 0x000fe20000000f00 */
        /* <DEDUP_REMOVED lines=11> */
[----:B-1----:R-:W-:Y:S02]  /*9c90*/  FFMA.FTZ R4, R15, c[0x0][0x2d0], -R3 ;  /* 0x0000b4000f047a23 */ /* 0x002fe40000010803 */
[C---:B------:R-:W-:Y:S02]  /*9ca0*/  FMUL.FTZ R15, R0.reuse, R151 ;  /* 0x00000097000f7220 */ /* 0x040fe40000410000 */
[----:B------:R1:W2:Y:S01]  /*9cb0*/  MUFU.EX2 R212, R4 ;  /* 0x0000000400d47308 */ /* 0x0002a20000000800 */
[----:B------:R-:W4:Y:S01]  /*9cc0*/  LDSM.16.MT88.4 R148, [R227+0x100] ;  /* 0x00010000e394783b */ /* 0x000f220000004200 */
[----:B------:R-:W-:Y:S02]  /*9cd0*/  FFMA.FTZ R139, R139, c[0x0][0x2d0], -R191 ;  /* 0x0000b4008b8b7a23 */ /* 0x000fe400000108bf */
[C---:B------:R-:W-:Y:S02]  /*9ce0*/  FMUL.FTZ R122, R0.reuse, R122 ;  /* 0x0000007a007a7220 */ /* 0x040fe40000410000 */
[C---:B------:R-:W-:Y:S02]  /*9cf0*/  FMUL.FTZ R123, R0.reuse, R123 ;  /* 0x0000007b007b7220 */ /* 0x040fe40000410000 */
[----:B------:R-:W-:Y:S02]  /*9d00*/  FMUL.FTZ R126, R0, R126 ;  /* 0x0000007e007e7220 */ /* 0x000fe40000410000 */
[----:B------:R-:W-:Y:S01]  /*9d10*/  MUFU.EX2 R243, R139 ;  /* 0x0000008b00f37308 */ /* 0x000fe20000000800 */
[--C-:B------:R-:W-:Y:S02]  /*9d20*/  FFMA.FTZ R189, R189, c[0x0][0x2d0], -R3.reuse ;  /* 0x0000b400bdbd7a23 */ /* 0x100fe40000010803 */
[----:B-1----:R-:W-:Y:S01]  /*9d30*/  FMUL.FTZ R4, R134, R144 ;  /* 0x0000009086047220 */ /* 0x002fe20000410000 */
[----:B------:R-:W-:Y:S02]  /*9d40*/  F2FP.PACK_AB R144, R222, R215 ;  /* 0x000000d7de90723e */ /* 0x000fe400000000ff */
[----:B--2---:R-:W-:Y:S05]  /*9d50*/  F2FP.PACK_AB R143, R212, R211 ;  /* 0x000000d3d48f723e */ /* 0x004fea00000000ff */
[-C--:B---3--:R-:W-:Y:S08]  /*9d60*/  HMMA.16816.F32 R4, R144, R20.reuse, R4 ;  /* 0x000000149004723c */ /* 0x088ff00000001804 */
[C---:B------:R-:W-:Y:S07]  /*9d70*/  HMMA.16816.F32 R8, R140.reuse, R20, R8 ;  /* 0x000000148c08723c */ /* 0x040fee0000001808 */
[----:B------:R-:W-:Y:S01]  /*9d80*/  FMUL.FTZ R21, R134, R157 ;  /* 0x0000009d86157220 */ /* 0x000fe20000410000 */
[-C--:B------:R-:W-:Y:S04]  /*9d90*/  HMMA.16816.F32 R12, R140, R22.reuse, R12 ;  /* 0x000000168c0c723c */ /* 0x080fe8000000180c */
[----:B------:R-:W-:Y:S01]  /*9da0*/  MOV R157, R58 ;  /* 0x0000003a009d7202 */ /* 0x000fe20000000f00 */
[----:B------:R-:W-:Y:S02]  /*9db0*/  FMUL.FTZ R58, R0, R198 ;  /* 0x000000c6003a7220 */ /* 0x000fe40000410000 */
[----:B------:R1:W-:Y:S01]  /*9dc0*/  MUFU.EX2 R198, R138 ;  /* 0x0000008a00c67308 */ /* 0x0003e20000000800 */
[C---:B------:R-:W-:Y:S04]  /*9dd0*/  HMMA.16816.F32 R16, R144.reuse, R22, R16 ;  /* 0x000000169010723c */ /* 0x040fe80000001810 */
[----:B------:R-:W-:Y:S01]  /*9de0*/  FMUL.FTZ R20, R134, R156 ;  /* 0x0000009c86147220 */ /* 0x000fe20000410000 */
[----:B------:R-:W-:Y:S01]  /*9df0*/  MOV R156, R44 ;  /* 0x0000002c009c7202 */ /* 0x000fe20000000f00 */
[----:B------:R-:W-:Y:S01]  /*9e00*/  FMUL.FTZ R44, R132, R180 ;  /* 0x000000b4842c7220 */ /* 0x000fe20000410000 */
[----:B------:R-:W-:Y:S01]  /*9e10*/  MOV R180, R64 ;  /* 0x0000004000b47202 */ /* 0x000fe20000000f00 */
[C---:B------:R-:W-:Y:S01]  /*9e20*/  FMUL.FTZ R23, R133.reuse, R159 ;  /* 0x0000009f85177220 */ /* 0x040fe20000410000 */
[----:B------:R-:W-:Y:S03]  /*9e30*/  MOV R159, R47 ;  /* 0x0000002f009f7202 */ /* 0x000fe60000000f00 */
[----:B------:R-:W-:Y:S01]  /*9e40*/  FMUL.FTZ R47, R0, R183 ;  /* 0x000000b7002f7220 */ /* 0x000fe20000410000 */
[----:B------:R-:W-:Y:S01]  /*9e50*/  MOV R183, R180 ;  /* 0x000000b400b77202 */ /* 0x000fe20000000f00 */
[----:B------:R-:W-:Y:S01]  /*9e60*/  FMUL.FTZ R22, R133, R158 ;  /* 0x0000009e85167220 */ /* 0x000fe20000410000 */
[----:B------:R-:W-:Y:S01]  /*9e70*/  MOV R158, R65 ;  /* 0x00000041009e7202 */ /* 0x000fe20000000f00 */
[C---:B------:R-:W-:Y:S01]  /*9e80*/  FMUL.FTZ R65, R134.reuse, R205 ;  /* 0x000000cd86417220 */ /* 0x040fe20000410000 */
[----:B------:R-:W-:Y:S01]  /*9e90*/  MOV R185, R183 ;  /* 0x000000b700b97202 */ /* 0x000fe20000000f00 */
[----:B------:R-:W-:Y:S01]  /*9ea0*/  FMUL.FTZ R64, R134, R204 ;  /* 0x000000cc86407220 */ /* 0x000fe20000410000 */
[----:B------:R-:W-:Y:S02]  /*9eb0*/  MOV R183, R179 ;  /* 0x000000b300b77202 */ /* 0x000fe40000000f00 */
[-C--:B------:R-:W-:Y:S03]  /*9ec0*/  HMMA.16816.F32 R20, R144, R36.reuse, R20 ;  /* 0x000000249014723c */ /* 0x080fe60000001814 */
[--C-:B-1----:R-:W-:Y:S02]  /*9ed0*/  FFMA.FTZ R138, R245, c[0x0][0x2d0], -R208.reuse ;  /* 0x0000b400f58a7a23 */ /* 0x102fe400000108d0 */
[--C-:B------:R-:W-:Y:S02]  /*9ee0*/  FFMA.FTZ R245, R218, c[0x0][0x2d0], -R3.reuse ;  /* 0x0000b400daf57a23 */ /* 0x100fe40000010803 */
[----:B------:R1:W-:Y:S01]  /*9ef0*/  MUFU.EX2 R181, R138 ;  /* 0x0000008a00b57308 */ /* 0x0003e20000000800 */
[C---:B------:R-:W-:Y:S07]  /*9f00*/  HMMA.16816.F32 R24, R140.reuse, R36, R24 ;  /* 0x000000248c18723c */ /* 0x040fee0000001818 */
[C---:B------:R-:W-:Y:S01]  /*9f10*/  FMUL.FTZ R36, R134.reuse, R172 ;  /* 0x000000ac86247220 */ /* 0x040fe20000410000 */
[-C--:B------:R-:W-:Y:S01]  /*9f20*/  HMMA.16816.F32 R28, R140, R38.reuse, R28 ;  /* 0x000000268c1c723c */ /* 0x080fe2000000181c */
[----:B------:R-:W-:Y:S03]  /*9f30*/  MUFU.EX2 R245, R245 ;  /* 0x000000f500f57308 */ /* 0x000fe60000000800 */
[----:B------:R-:W-:Y:S01]  /*9f40*/  MOV R172, R50 ;  /* 0x0000003200ac7202 */ /* 0x000fe20000000f00 */
[C---:B------:R-:W-:Y:S02]  /*9f50*/  FMUL.FTZ R50, R133.reuse, R186 ;  /* 0x000000ba85327220 */ /* 0x040fe40000410000 */
[----:B------:R-:W-:Y:S01]  /*9f60*/  FMUL.FTZ R37, R134, R173 ;  /* 0x000000ad86257220 */ /* 0x000fe20000410000 */
[C---:B------:R-:W-:Y:S04]  /*9f70*/  HMMA.16816.F32 R32, R144.reuse, R38, R32 ;  /* 0x000000269020723c */ /* 0x040fe80000001820 */
[----:B------:R-:W-:Y:S01]  /*9f80*/  MOV R173, R56 ;  /* 0x0000003800ad7202 */ /* 0x000fe20000000f00 */
[----:B------:R-:W-:Y:S02]  /*9f90*/  FMUL.FTZ R56, R132, R196 ;  /* 0x000000c484387220 */ /* 0x000fe40000410000 */
[----:B-1----:R-:W-:Y:S02]  /*9fa0*/  FFMA.FTZ R138, R246, c[0x0][0x2d0], -R208 ;  /* 0x0000b400f68a7a23 */ /* 0x002fe400000108d0 */
[C---:B------:R-:W-:Y:S02]  /*9fb0*/  FMUL.FTZ R38, R133.reuse, R174 ;  /* 0x000000ae85267220 */ /* 0x040fe40000410000 */
[----:B------:R1:W-:Y:S01]  /*9fc0*/  MUFU.EX2 R199, R138 ;  /* 0x0000008a00c77308 */ /* 0x0003e20000000800 */
[----:B------:R-:W-:Y:S01]  /*9fd0*/  FMUL.FTZ R39, R133, R175 ;  /* 0x000000af85277220 */ /* 0x000fe20000410000 */
[----:B------:R-:W-:Y:S01]  /*9fe0*/  MOV R175, R57 ;  /* 0x0000003900af7202 */ /* 0x000fe20000000f00 */
[----:B------:R-:W-:Y:S01]  /*9ff0*/  FFMA.FTZ R246, R219, c[0x0][0x2d0], -R3 ;  /* 0x0000b400dbf67a23 */ /* 0x000fe20000010803 */
[----:B------:R-:W-:Y:S01]  /*a000*/  MOV R174, R51 ;  /* 0x0000003300ae7202 */ /* 0x000fe20000000f00 */
[----:B------:R-:W-:Y:S01]  /*a010*/  FMUL.FTZ R51, R133, R187 ;  /* 0x000000bb85337220 */ /* 0x000fe20000410000 */
[----:B------:R-:W-:Y:S01]  /*a020*/  MOV R179, R175 ;  /* 0x000000af00b37202 */ /* 0x000fe20000000f00 */
[----:B------:R-:W-:Y:S01]  /*a030*/  FMUL.FTZ R57, R132, R197 ;  /* 0x000000c584397220 */ /* 0x000fe20000410000 */
[-C--:B------:R-:W-:Y:S02]  /*a040*/  HMMA.16816.F32 R36, R144, R52.reuse, R36 ;  /* 0x000000349024723c */ /* 0x080fe40000001824 */
[----:B------:R-:W-:Y:S01]  /*a050*/  MUFU.EX2 R246, R246 ;  /* 0x000000f600f67308 */ /* 0x000fe20000000800 */
[----:B------:R-:W-:Y:S02]  /*a060*/  MOV R175, R174 ;  /* 0x000000ae00af7202 */ /* 0x000fe40000000f00 */
[----:B------:R-:W-:Y:S02]  /*a070*/  MOV R174, R172 ;  /* 0x000000ac00ae7202 */ /* 0x000fe40000000f00 */
[----:B------:R-:W-:Y:S01]  /*a080*/  MOV R172, R171 ;  /* 0x000000ab00ac7202 */ /* 0x000fe20000000f00 */
[C---:B------:R-:W-:Y:S04]  /*a090*/  HMMA.16816.F32 R40, R140.reuse, R52, R40 ;  /* 0x000000348c28723c */ /* 0x040fe80000001828 */
[----:B------:R-:W-:Y:S02]  /*a0a0*/  MOV R171, R127 ;  /* 0x0000007f00ab7202 */ /* 0x000fe40000000f00 */
[----:B------:R-:W2:Y:S01]  /*a0b0*/  LDL.LU R127, [R1+0x64] ;  /* 0x00006400017f7983 */ /* 0x000ea20000300800 */
[C---:B------:R-:W-:Y:S01]  /*a0c0*/  FMUL.FTZ R52, R134.reuse, R192 ;  /* 0x000000c086347220 */ /* 0x040fe20000410000 */
[-C--:B------:R-:W-:Y:S04]  /*a0d0*/  HMMA.16816.F32 R44, R140, R54.reuse, R44 ;  /* 0x000000368c2c723c */ /* 0x080fe8000000182c */
[--C-:B-1----:R-:W-:Y:S02]  /*a0e0*/  FFMA.FTZ R138, R251, c[0x0][0x2d0], -R191.reuse ;  /* 0x0000b400fb8a7a23 */ /* 0x102fe400000108bf */
[----:B------:R-:W-:Y:S02]  /*a0f0*/  FMUL.FTZ R53, R134, R193 ;  /* 0x000000c186357220 */ /* 0x000fe40000410000 */
[C---:B------:R-:W-:Y:S01]  /*a100*/  HMMA.16816.F32 R48, R144.reuse, R54, R48 ;  /* 0x000000369030723c */ /* 0x040fe20000001830 */
[----:B------:R1:W3:Y:S06]  /*a110*/  MUFU.EX2 R177, R138 ;  /* 0x0000008a00b17308 */ /* 0x0002ec0000000800 */
[C---:B------:R-:W-:Y:S02]  /*a120*/  FMUL.FTZ R55, R133.reuse, R195 ;  /* 0x000000c385377220 */ /* 0x040fe40000410000 */
[----:B------:R-:W-:Y:S07]  /*a130*/  FMUL.FTZ R54, R133, R194 ;  /* 0x000000c285367220 */ /* 0x000fee0000410000 */
[-C--:B----4-:R-:W-:Y:S08]  /*a140*/  HMMA.16816.F32 R52, R144, R148.reuse, R52 ;  /* 0x000000949034723c */ /* 0x090ff00000001834 */
[C---:B------:R-:W-:Y:S04]  /*a150*/  HMMA.16816.F32 R56, R140.reuse, R148, R56 ;  /* 0x000000948c38723c */ /* 0x040fe80000001838 */
[--C-:B-1----:R-:W-:Y:S04]  /*a160*/  FFMA.FTZ R138, R250, c[0x0][0x2d0], -R191.reuse ;  /* 0x0000b400fa8a7a23 */ /* 0x102fe800000108bf */
[-C--:B------:R-:W-:Y:S01]  /*a170*/  HMMA.16816.F32 R60, R140, R150.reuse, R60 ;  /* 0x000000968c3c723c */ /* 0x080fe2000000183c */
[----:B------:R1:W-:Y:S07]  /*a180*/  MUFU.EX2 R180, R138 ;  /* 0x0000008a00b47308 */ /* 0x0003ee0000000800 */
[C---:B------:R-:W-:Y:S01]  /*a190*/  HMMA.16816.F32 R64, R144.reuse, R150, R64 ;  /* 0x000000969040723c */ /* 0x040fe20000001840 */
[----:B------:R-:W4:Y:S03]  /*a1a0*/  LDSM.16.MT88.4 R148, [R225+0x2100] ;  /* 0x00210000e194783b */ /* 0x000f260000004200 */
[----:B-1----:R-:W-:Y:S04]  /*a1b0*/  FFMA.FTZ R138, R249, c[0x0][0x2d0], -R191 ;  /* 0x0000b400f98a7a23 */ /* 0x002fe800000108bf */
[----:B------:R1:W1:Y:S01]  /*a1c0*/  MUFU.EX2 R202, R138 ;  /* 0x0000008a00ca7308 */ /* 0x0002620000000800 */
[-C--:B----4-:R-:W-:Y:S03]  /*a1d0*/  HMMA.16816.F32 R68, R144, R148.reuse, R68 ;  /* 0x000000949044723c */ /* 0x090fe60000001844 */
[--C-:B-1----:R-:W-:Y:S01]  /*a1e0*/  FFMA.FTZ R138, R184, c[0x0][0x2d0], -R190.reuse ;  /* 0x0000b400b88a7a23 */ /* 0x102fe200000108be */
[----:B------:R-:W-:Y:S02]  /*a1f0*/  MOV R184, R182 ;  /* 0x000000b600b87202 */ /* 0x000fe40000000f00 */
[----:B------:R-:W-:Y:S02]  /*a200*/  MOV R182, R176 ;  /* 0x000000b000b67202 */ /* 0x000fe40000000f00 */
[C---:B------:R-:W-:Y:S01]  /*a210*/  HMMA.16816.F32 R72, R140.reuse, R148, R72 ;  /* 0x000000948c48723c */ /* 0x040fe20000001848 */
[----:B------:R1:W-:Y:S03]  /*a220*/  MUFU.EX2 R176, R138 ;  /* 0x0000008a00b07308 */ /* 0x0003e60000000800 */
[----:B------:R-:W-:Y:S02]  /*a230*/  MOV R186, R184 ;  /* 0x000000b800ba7202 */ /* 0x000fe40000000f00 */
[----:B------:R-:W-:Y:S02]  /*a240*/  MOV R184, R179 ;  /* 0x000000b300b87202 */ /* 0x000fe40000000f00 */
[-C--:B------:R-:W-:Y:S08]  /*a250*/  HMMA.16816.F32 R76, R140, R150.reuse, R76 ;  /* 0x000000968c4c723c */ /* 0x080ff0000000184c */
[C---:B------:R-:W-:Y:S01]  /*a260*/  HMMA.16816.F32 R80, R144.reuse, R150, R80 ;  /* 0x000000969050723c */ /* 0x040fe20000001850 */
[----:B------:R-:W4:Y:S03]  /*a270*/  LDSM.16.MT88.4 R148, [R226+0x2100] ;  /* 0x00210000e294783b */ /* 0x000f260000004200 */
[--C-:B-1----:R-:W-:Y:S01]  /*a280*/  FFMA.FTZ R138, R185, c[0x0][0x2d0], -R190.reuse ;  /* 0x0000b400b98a7a23 */ /* 0x102fe200000108be */
[----:B------:R-:W-:Y:S02]  /*a290*/  MOV R185, R183 ;  /* 0x000000b700b97202 */ /* 0x000fe40000000f00 */
[----:B------:R-:W-:Y:S02]  /*a2a0*/  MOV R183, R175 ;  /* 0x000000af00b77202 */ /* 0x000fe40000000f00 */
[----:B------:R-:W-:Y:S03]  /*a2b0*/  MOV R175, R174 ;  /* 0x000000ae00af7202 */ /* 0x000fe60000000f00 */
[----:B------:R-:W-:Y:S02]  /*a2c0*/  MOV R174, R172 ;  /* 0x000000ac00ae7202 */ /* 0x000fe40000000f00 */
[----:B------:R-:W-:Y:S02]  /*a2d0*/  MOV R172, R171 ;  /* 0x000000ab00ac7202 */ /* 0x000fe40000000f00 */
[----:B------:R-:W-:Y:S02]  /*a2e0*/  MOV R171, R168 ;  /* 0x000000a800ab7202 */ /* 0x000fe40000000f00 */
[----:B------:R-:W-:Y:S02]  /*a2f0*/  MOV R168, R235 ;  /* 0x000000eb00a87202 */ /* 0x000fe40000000f00 */
[----:B------:R1:W1:Y:S01]  /*a300*/  MUFU.EX2 R235, R138 ;  /* 0x0000008a00eb7308 */ /* 0x0002620000000800 */
[-C--:B----4-:R-:W-:Y:S08]  /*a310*/  HMMA.16816.F32 R84, R144, R148.reuse, R84 ;  /* 0x000000949054723c */ /* 0x090ff00000001854 */
[C---:B------:R-:W-:Y:S04]  /*a320*/  HMMA.16816.F32 R88, R140.reuse, R148, R88 ;  /* 0x000000948c58723c */ /* 0x040fe80000001858 */
[--C-:B-1----:R-:W-:Y:S04]  /*a330*/  FFMA.FTZ R138, R252, c[0x0][0x2d0], -R190.reuse ;  /* 0x0000b400fc8a7a23 */ /* 0x102fe800000108be */
[-C--:B------:R-:W-:Y:S01]  /*a340*/  HMMA.16816.F32 R92, R140, R150.reuse, R92 ;  /* 0x000000968c5c723c */ /* 0x080fe2000000185c */
[----:B------:R1:W-:Y:S07]  /*a350*/  MUFU.EX2 R179, R138 ;  /* 0x0000008a00b37308 */ /* 0x0003ee0000000800 */
[C---:B------:R-:W-:Y:S01]  /*a360*/  HMMA.16816.F32 R96, R144.reuse, R150, R96 ;  /* 0x000000969060723c */ /* 0x040fe20000001860 */
[----:B------:R-:W4:Y:S03]  /*a370*/  LDSM.16.MT88.4 R148, [R228+0x2100] ;  /* 0x00210000e494783b */ /* 0x000f260000004200 */
[----:B-1----:R-:W-:Y:S01]  /*a380*/  FFMA.FTZ R138, R186, c[0x0][0x2d0], -R190 ;  /* 0x0000b400ba8a7a23 */ /* 0x002fe200000108be */
[----:B------:R-:W-:Y:S02]  /*a390*/  MOV R186, R185 ;  /* 0x000000b900ba7202 */ /* 0x000fe40000000f00 */
[----:B------:R-:W-:Y:S01]  /*a3a0*/  MOV R185, R184 ;  /* 0x000000b800b97202 */ /* 0x000fe20000000f00 */
[----:B------:R1:W1:Y:S01]  /*a3b0*/  MUFU.EX2 R203, R138 ;  /* 0x0000008a00cb7308 */ /* 0x0002620000000800 */
[----:B------:R-:W-:Y:S03]  /*a3c0*/  MOV R184, R183 ;  /* 0x000000b700b87202 */ /* 0x000fe60000000f00 */
[----:B------:R-:W-:Y:S02]  /*a3d0*/  MOV R183, R175 ;  /* 0x000000af00b77202 */ /* 0x000fe40000000f00 */
[----:B------:R-:W-:Y:S02]  /*a3e0*/  MOV R175, R174 ;  /* 0x000000ae00af7202 */ /* 0x000fe40000000f00 */
[----:B------:R-:W-:Y:S02]  /*a3f0*/  MOV R174, R172 ;  /* 0x000000ac00ae7202 */ /* 0x000fe40000000f00 */
[----:B------:R-:W-:Y:S02]  /*a400*/  MOV R172, R171 ;  /* 0x000000ab00ac7202 */ /* 0x000fe40000000f00 */
[----:B------:R-:W-:Y:S02]  /*a410*/  MOV R171, R168 ;  /* 0x000000a800ab7202 */ /* 0x000fe40000000f00 */
[----:B------:R-:W-:Y:S02]  /*a420*/  MOV R168, R167 ;  /* 0x000000a700a87202 */ /* 0x000fe40000000f00 */
[----:B------:R-:W-:Y:S02]  /*a430*/  MOV R167, R166 ;  /* 0x000000a600a77202 */ /* 0x000fe40000000f00 */
[----:B------:R-:W-:Y:S02]  /*a440*/  MOV R166, R165 ;  /* 0x000000a500a67202 */ /* 0x000fe40000000f00 */
[----:B------:R-:W-:Y:S01]  /*a450*/  MOV R165, R164 ;  /* 0x000000a400a57202 */ /* 0x000fe20000000f00 */
[-C--:B----4-:R-:W-:Y:S03]  /*a460*/  HMMA.16816.F32 R100, R144, R148.reuse, R100 ;  /* 0x000000949064723c */ /* 0x090fe60000001864 */
[----:B------:R-:W-:Y:S01]  /*a470*/  MOV R164, R158 ;  /* 0x0000009e00a47202 */ /* 0x000fe20000000f00 */
[--C-:B-1----:R-:W-:Y:S01]  /*a480*/  FFMA.FTZ R138, R186, c[0x0][0x2d0], -R3.reuse ;  /* 0x0000b400ba8a7a23 */ /* 0x102fe20000010803 */
[----:B------:R-:W-:Y:S02]  /*a490*/  MOV R187, R165 ;  /* 0x000000a500bb7202 */ /* 0x000fe40000000f00 */
[----:B------:R-:W-:Y:S01]  /*a4a0*/  MOV R165, R164 ;  /* 0x000000a400a57202 */ /* 0x000fe20000000f00 */
[C---:B------:R-:W-:Y:S01]  /*a4b0*/  HMMA.16816.F32 R104, R140.reuse, R148, R104 ;  /* 0x000000948c68723c */ /* 0x040fe20000001868 */
[----:B------:R1:W-:Y:S03]  /*a4c0*/  MUFU.EX2 R164, R138 ;  /* 0x0000008a00a47308 */ /* 0x0003e60000000800 */
[----:B------:R-:W-:Y:S02]  /*a4d0*/  MOV R195, R185 ;  /* 0x000000b900c37202 */ /* 0x000fe40000000f00 */
[----:B------:R-:W-:Y:S02]  /*a4e0*/  MOV R158, R156 ;  /* 0x0000009c009e7202 */ /* 0x000fe40000000f00 */
[-C--:B------:R-:W-:Y:S04]  /*a4f0*/  HMMA.16816.F32 R108, R140, R150.reuse, R108 ;  /* 0x000000968c6c723c */ /* 0x080fe8000000186c */
[----:B------:R-:W-:Y:S02]  /*a500*/  MOV R156, R128 ;  /* 0x00000080009c7202 */ /* 0x000fe40000000f00 */
[----:B------:R-:W4:Y:S01]  /*a510*/  LDL.LU R128, [R1+0x60] ;  /* 0x0000600001807983 */ /* 0x000f220000300800 */
[----:B------:R-:W-:Y:S01]  /*a520*/  MOV R194, R184 ;  /* 0x000000b800c27202 */ /* 0x000fe20000000f00 */
[C---:B------:R-:W-:Y:S02]  /*a530*/  HMMA.16816.F32 R112, R144.reuse, R150, R112 ;  /* 0x000000969070723c */ /* 0x040fe40000001870 */
[----:B------:R-:W3:Y:S02]  /*a540*/  LDSM.16.MT88.4 R148, [R227+0x2100] ;  /* 0x00210000e394783b */ /* 0x000ee40000004200 */
[----:B------:R-:W-:Y:S02]  /*a550*/  MOV R192, R175 ;  /* 0x000000af00c07202 */ /* 0x000fe40000000f00 */
[----:B------:R-:W-:Y:S02]  /*a560*/  MOV R193, R183 ;  /* 0x000000b700c17202 */ /* 0x000fe40000000f00 */
[----:B------:R-:W-:Y:S01]  /*a570*/  MOV R186, R167 ;  /* 0x000000a700ba7202 */ /* 0x000fe20000000f00 */
[--C-:B-1----:R-:W-:Y:S03]  /*a580*/  FFMA.FTZ R138, R195, c[0x0][0x2d0], -R3.reuse ;  /* 0x0000b400c38a7a23 */ /* 0x102fe60000010803 */
[----:B------:R-:W-:Y:S01]  /*a590*/  MOV R167, R156 ;  /* 0x0000009c00a77202 */ /* 0x000fe20000000f00 */
[----:B------:R1:W1:Y:S01]  /*a5a0*/  MUFU.EX2 R205, R138 ;  /* 0x0000008a00cd7308 */ /* 0x0002620000000800 */
[----:B------:R-:W-:Y:S02]  /*a5b0*/  MOV R156, R129 ;  /* 0x00000081009c7202 */ /* 0x000fe40000000f00 */
[----:B------:R-:W4:Y:S01]  /*a5c0*/  LDL.LU R129, [R1+0x5c] ;  /* 0x00005c0001817983 */ /* 0x000f220000300800 */
[----:B------:R-:W-:Y:S02]  /*a5d0*/  MOV R195, R194 ;  /* 0x000000c200c37202 */ /* 0x000fe40000000f00 */
[----:B------:R-:W-:Y:S02]  /*a5e0*/  MOV R194, R193 ;  /* 0x000000c100c27202 */ /* 0x000fe40000000f00 */
[----:B------:R-:W-:Y:S02]  /*a5f0*/  MOV R193, R192 ;  /* 0x000000c000c17202 */ /* 0x000fe40000000f00 */
[----:B------:R-:W-:Y:S02]  /*a600*/  MOV R192, R187 ;  /* 0x000000bb00c07202 */ /* 0x000fe40000000f00 */
[----:B------:R-:W-:Y:S02]  /*a610*/  MOV R187, R130 ;  /* 0x0000008200bb7202 */ /* 0x000fe40000000f00 */
[----:B------:R-:W4:Y:S01]  /*a620*/  LDL.LU R130, [R1+0x58] ;  /* 0x0000580001827983 */ /* 0x000f220000300800 */
[----:B------:R-:W-:Y:S02]  /*a630*/  MOV R196, R193 ;  /* 0x000000c100c47202 */ /* 0x000fe40000000f00 */
[----:B------:R-:W-:Y:S02]  /*a640*/  MOV R193, R192 ;  /* 0x000000c000c17202 */ /* 0x000fe40000000f00 */
[----:B------:R-:W-:Y:S02]  /*a650*/  MOV R175, R152 ;  /* 0x0000009800af7202 */ /* 0x000fe40000000f00 */
[----:B------:R-:W-:Y:S02]  /*a660*/  MOV R185, R174 ;  /* 0x000000ae00b97202 */ /* 0x000fe40000000f00 */
[----:B------:R-:W-:Y:S01]  /*a670*/  MOV R174, R153 ;  /* 0x0000009900ae7202 */ /* 0x000fe20000000f00 */
[----:B-1----:R-:W-:Y:S01]  /*a680*/  FFMA.FTZ R138, R195, c[0x0][0x2d0], -R3 ;  /* 0x0000b400c38a7a23 */ /* 0x002fe20000010803 */
[----:B------:R-:W-:Y:S02]  /*a690*/  MOV R195, R194 ;  /* 0x000000c200c37202 */ /* 0x000fe40000000f00 */
[----:B------:R-:W-:Y:S01]  /*a6a0*/  MOV R194, R173 ;  /* 0x000000ad00c27202 */ /* 0x000fe20000000f00 */
[----:B------:R1:W-:Y:S01]  /*a6b0*/  MUFU.EX2 R192, R138 ;  /* 0x0000008a00c07308 */ /* 0x0003e20000000800 */
[-C--:B---3--:R-:W-:Y:S03]  /*a6c0*/  HMMA.16816.F32 R116, R144, R148.reuse, R116 ;  /* 0x000000949074723c */ /* 0x088fe60000001874 */
[----:B------:R-:W-:Y:S02]  /*a6d0*/  MOV R173, R131 ;  /* 0x0000008300ad7202 */ /* 0x000fe40000000f00 */
[----:B------:R-:W3:Y:S01]  /*a6e0*/  LDL.LU R131, [R1+0x54] ;  /* 0x0000540001837983 */ /* 0x000ee20000300800 */
[----:B------:R-:W-:Y:S02]  /*a6f0*/  MOV R183, R172 ;  /* 0x000000ac00b77202 */ /* 0x000fe40000000f00 */
[C---:B------:R-:W-:Y:S04]  /*a700*/  HMMA.16816.F32 R120, R140.reuse, R148, R120 ;  /* 0x000000948c78723c */ /* 0x040fe80000001878 */
[----:B------:R-:W-:Y:S01]  /*a710*/  MOV R172, R171 ;  /* 0x000000ab00ac7202 */ /* 0x000fe20000000f00 */
[----:B--2---:R-:W-:Y:S01]  /*a720*/  FMUL.FTZ R127, R0, R127 ;  /* 0x0000007f007f7220 */ /* 0x004fe20000410000 */
[----:B------:R-:W-:Y:S01]  /*a730*/  MOV R184, R168 ;  /* 0x000000a800b87202 */ /* 0x000fe20000000f00 */
[----:B------:R-:W-:Y:S01]  /*a740*/  FFMA.FTZ R139, R183, c[0x0][0x2d0], -R191 ;  /* 0x0000b400b78b7a23 */ /* 0x000fe200000108bf */
[----:B------:R-:W-:Y:S03]  /*a750*/  MOV R168, R154 ;  /* 0x0000009a00a87202 */ /* 0x000fe60000000f00 */
[----:B------:R2:W-:Y:S01]  /*a760*/  MUFU.EX2 R183, R139 ;  /* 0x0000008b00b77308 */ /* 0x0005e20000000800 */
[-C--:B------:R-:W-:Y:S03]  /*a770*/  HMMA.16816.F32 R124, R140, R150.reuse, R124 ;  /* 0x000000968c7c723c */ /* 0x080fe6000000187c */
[----:B------:R-:W-:Y:S01]  /*a780*/  MOV R171, R166 ;  /* 0x000000a600ab7202 */ /* 0x000fe20000000f00 */
[----:B-1----:R-:W-:Y:S01]  /*a790*/  FFMA.FTZ R138, R196, c[0x0][0x2d0], -R3 ;  /* 0x0000b400c48a7a23 */ /* 0x002fe20000010803 */
[----:B------:R-:W-:Y:S02]  /*a7a0*/  MOV R166, R158 ;  /* 0x0000009e00a67202 */ /* 0x000fe40000000f00 */
[----:B------:R-:W-:Y:S02]  /*a7b0*/  MOV R158, R155 ;  /* 0x0000009b009e7202 */ /* 0x000fe40000000f00 */
[----:B------:R-:W1:Y:S01]  /*a7c0*/  LDSM.16.MT88.4 R152, [R225+0x900] ;  /* 0x00090000e198783b */ /* 0x000e620000004200 */
[----:B------:R2:W1:Y:S02]  /*a7d0*/  MUFU.EX2 R204, R138 ;  /* 0x0000008a00cc7308 */ /* 0x0004640000000800 */
[----:B------:R-:W-:Y:S02]  /*a7e0*/  F2FP.PACK_AB R141, R243, R177 ;  /* 0x000000b1f38d723e */ /* 0x000fe400000000ff */
[----:B------:R-:W-:Y:S02]  /*a7f0*/  F2FP.PACK_AB R140, R198, R178 ;  /* 0x000000b2c68c723e */ /* 0x000fe400000000ff */
[----:B------:R-:W-:Y:S02]  /*a800*/  F2FP.PACK_AB R142, R199, R181 ;  /* 0x000000b5c78e723e */ /* 0x000fe400000000ff */
[----:B------:R-:W-:Y:S01]  /*a810*/  F2FP.PACK_AB R143, R202, R180 ;  /* 0x000000b4ca8f723e */ /* 0x000fe200000000ff */
[----:B--2---:R-:W2:Y:S01]  /*a820*/  LDL.LU R139, [R1] ;  /* 0x00000000018b7983 */ /* 0x004ea20000300800 */
[--C-:B------:R-:W-:Y:S04]  /*a830*/  FFMA.FTZ R138, R195, c[0x0][0x2d0], -R208.reuse ;  /* 0x0000b400c38a7a23 */ /* 0x100fe800000108d0 */
[----:B------:R1:W-:Y:S02]  /*a840*/  MUFU.EX2 R206, R138 ;  /* 0x0000008a00ce7308 */ /* 0x0003e40000000800 */
[--C-:B-1----:R-:W-:Y:S01]  /*a850*/  FFMA.FTZ R138, R193, c[0x0][0x2d0], -R208.reuse ;  /* 0x0000b400c18a7a23 */ /* 0x102fe200000108d0 */
[----:B------:R-:W-:Y:S02]  /*a860*/  MOV R193, R186 ;  /* 0x000000ba00c17202 */ /* 0x000fe40000000f00 */
[----:B------:R-:W-:Y:S05]  /*a870*/  MOV R186, R185 ;  /* 0x000000b900ba7202 */ /* 0x000fea0000000f00 */
[----:B------:R1:W-:Y:S02]  /*a880*/  MUFU.EX2 R185, R138 ;  /* 0x0000008a00b97308 */ /* 0x0003e40000000800 */
[--C-:B-1----:R-:W-:Y:S08]  /*a890*/  FFMA.FTZ R138, R194, c[0x0][0x2d0], -R208.reuse ;  /* 0x0000b400c28a7a23 */ /* 0x102ff000000108d0 */
[----:B------:R1:W-:Y:S02]  /*a8a0*/  MUFU.EX2 R196, R138 ;  /* 0x0000008a00c47308 */ /* 0x0003e40000000800 */
[----:B-1----:R-:W-:Y:S08]  /*a8b0*/  FFMA.FTZ R138, R193, c[0x0][0x2d0], -R208 ;  /* 0x0000b400c18a7a23 */ /* 0x002ff000000108d0 */
[----:B------:R1:W-:Y:S02]  /*a8c0*/  MUFU.EX2 R193, R138 ;  /* 0x0000008a00c17308 */ /* 0x0003e40000000800 */
[--C-:B-1----:R-:W-:Y:S08]  /*a8d0*/  FFMA.FTZ R138, R184, c[0x0][0x2d0], -R191.reuse ;  /* 0x0000b400b88a7a23 */ /* 0x102ff000000108bf */
[----:B------:R1:W-:Y:S02]  /*a8e0*/  MUFU.EX2 R184, R138 ;  /* 0x0000008a00b87308 */ /* 0x0003e40000000800 */
[--C-:B-1----:R-:W-:Y:S08]  /*a8f0*/  FFMA.FTZ R138, R186, c[0x0][0x2d0], -R191.reuse ;  /* 0x0000b400ba8a7a23 */ /* 0x102ff000000108bf */
[----:B------:R1:W-:Y:S02]  /*a900*/  MUFU.EX2 R195, R138 ;  /* 0x0000008a00c37308 */ /* 0x0003e40000000800 */
[--C-:B-1----:R-:W-:Y:S08]  /*a910*/  FFMA.FTZ R138, R182, c[0x0][0x2d0], -R190.reuse ;  /* 0x0000b400b68a7a23 */ /* 0x102ff000000108be */
[----:B------:R1:W-:Y:S02]  /*a920*/  MUFU.EX2 R186, R138 ;  /* 0x0000008a00ba7308 */ /* 0x0003e40000000800 */
[--C-:B-1----:R-:W-:Y:S02]  /*a930*/  FFMA.FTZ R138, R175, c[0x0][0x2d0], -R190.reuse ;  /* 0x0000b400af8a7a23 */ /* 0x102fe400000108be */
[--C-:B------:R-:W-:Y:S06]  /*a940*/  FFMA.FTZ R175, R158, c[0x0][0x2d0], -R190.reuse ;  /* 0x0000b4009eaf7a23 */ /* 0x100fec00000108be */
[----:B------:R1:W-:Y:S01]  /*a950*/  MUFU.EX2 R197, R138 ;  /* 0x0000008a00c57308 */ /* 0x0003e20000000800 */
[C---:B----4-:R-:W-:Y:S09]  /*a960*/  FMUL.FTZ R128, R134.reuse, R128 ;  /* 0x0000008086807220 */ /* 0x050ff20000410000 */
[----:B------:R-:W-:Y:S01]  /*a970*/  MUFU.EX2 R252, R175 ;  /* 0x000000af00fc7308 */ /* 0x000fe20000000800 */
[----:B------:R-:W-:Y:S02]  /*a980*/  FMUL.FTZ R129, R134, R129 ;  /* 0x0000008186817220 */ /* 0x000fe40000410000 */
[--C-:B-1----:R-:W-:Y:S02]  /*a990*/  FFMA.FTZ R138, R174, c[0x0][0x2d0], -R190.reuse ;  /* 0x0000b400ae8a7a23 */ /* 0x102fe400000108be */
[--C-:B------:R-:W-:Y:S05]  /*a9a0*/  FFMA.FTZ R174, R159, c[0x0][0x2d0], -R190.reuse ;  /* 0x0000b4009fae7a23 */ /* 0x100fea00000108be */
[----:B------:R1:W-:Y:S01]  /*a9b0*/  MUFU.EX2 R194, R138 ;  /* 0x0000008a00c27308 */ /* 0x0003e20000000800 */
[C---:B------:R-:W-:Y:S09]  /*a9c0*/  FMUL.FTZ R130, R133.reuse, R130 ;  /* 0x0000008285827220 */ /* 0x040ff20000410000 */
[----:B------:R-:W-:Y:S01]  /*a9d0*/  MUFU.EX2 R174, R174 ;  /* 0x000000ae00ae7308 */ /* 0x000fe20000000800 */
[----:B---3--:R-:W-:Y:S02]  /*a9e0*/  FMUL.FTZ R131, R133, R131 ;  /* 0x0000008385837220 */ /* 0x008fe40000410000 */
[----:B-1----:R-:W-:Y:S02]  /*a9f0*/  FFMA.FTZ R138, R173, c[0x0][0x2d0], -R190 ;  /* 0x0000b400ad8a7a23 */ /* 0x002fe400000108be */
[--C-:B------:R-:W-:Y:S02]  /*aa00*/  FFMA.FTZ R173, R169, c[0x0][0x2d0], -R208.reuse ;  /* 0x0000b400a9ad7a23 */ /* 0x100fe400000108d0 */
[--C-:B------:R-:W-:Y:S01]  /*aa10*/  FFMA.FTZ R169, R166, c[0x0][0x2d0], -R191.reuse ;  /* 0x0000b400a6a97a23 */ /* 0x100fe200000108bf */
[----:B------:R-:W-:Y:S01]  /*aa20*/  HMMA.16816.F32 R128, R144, R150, R128 ;  /* 0x000000969080723c */ /* 0x000fe20000001880 */
[----:B------:R-:W1:Y:S01]  /*aa30*/  LDSM.16.MT88.4 R148, [R226+0x900] ;  /* 0x00090000e294783b */ /* 0x000e620000004200 */
[----:B------:R3:W-:Y:S02]  /*aa40*/  MUFU.EX2 R182, R138 ;  /* 0x0000008a00b67308 */ /* 0x0007e40000000800 */
[----:B------:R-:W-:Y:S03]  /*aa50*/  FFMA.FTZ R166, R162, c[0x0][0x2d0], -R191 ;  /* 0x0000b400a2a67a23 */ /* 0x000fe600000108bf */
[----:B------:R-:W-:Y:S01]  /*aa60*/  F2FP.PACK_AB R144, R235, R176 ;  /* 0x000000b0eb90723e */ /* 0x000fe200000000ff */
[-C--:B------:R-:W-:Y:S04]  /*aa70*/  HMMA.16816.F32 R4, R140, R152.reuse, R4 ;  /* 0x000000988c04723c */ /* 0x080fe80000001804 */
[----:B------:R-:W-:Y:S01]  /*aa80*/  MUFU.EX2 R200, R169 ;  /* 0x000000a900c87308 */ /* 0x000fe20000000800 */
[----:B------:R-:W-:Y:S02]  /*aa90*/  F2FP.PACK_AB R146, R203, R179 ;  /* 0x000000b3cb92723e */ /* 0x000fe400000000ff */
[----:B------:R-:W-:Y:S02]  /*aaa0*/  F2FP.PACK_AB R145, R205, R164 ;  /* 0x000000a4cd91723e */ /* 0x000fe400000000ff */
[----:B------:R-:W-:Y:S05]  /*aab0*/  F2FP.PACK_AB R147, R204, R192 ;  /* 0x000000c0cc93723e */ /* 0x000fea00000000ff */
[----:B------:R-:W-:Y:S02]  /*aac0*/  MUFU.EX2 R166, R166 ;  /* 0x000000a600a67308 */ /* 0x000fe40000000800 */
[C---:B------:R-:W-:Y:S04]  /*aad0*/  HMMA.16816.F32 R8, R144.reuse, R152, R8 ;  /* 0x000000989008723c */ /* 0x040fe80000001808 */
[----:B---3--:R-:W-:Y:S02]  /*aae0*/  FFMA.FTZ R138, R172, c[0x0][0x2d0], -R3 ;  /* 0x0000b400ac8a7a23 */ /* 0x008fe40000010803 */
[--C-:B------:R-:W-:Y:S02]  /*aaf0*/  FFMA.FTZ R172, R156, c[0x0][0x2d0], -R208.reuse ;  /* 0x0000b4009cac7a23 */ /* 0x100fe400000108d0 */
[-C--:B------:R-:W-:Y:S01]  /*ab00*/  HMMA.16816.F32 R12, R144, R154.reuse, R12 ;  /* 0x0000009a900c723c */ /* 0x080fe2000000180c */
[----:B------:R-:W3:Y:S01]  /*ab10*/  LDL.LU R156, [R1+0x4] ;  /* 0x00000400019c7983 */ /* 0x000ee20000300800 */
[----:B------:R4:W-:Y:S02]  /*ab20*/  MUFU.EX2 R248, R138 ;  /* 0x0000008a00f87308 */ /* 0x0009e40000000800 */
[----:B------:R-:W-:Y:S02]  /*ab30*/  FFMA.FTZ R152, R187, c[0x0][0x2d0], -R191 ;  /* 0x0000b400bb987a23 */ /* 0x000fe400000108bf */
[----:B--2---:R-:W-:Y:S02]  /*ab40*/  FFMA.FTZ R139, R134, R139, R215 ;  /* 0x0000008b868b7223 */ /* 0x004fe400000100d7 */
[C---:B------:R-:W-:Y:S04]  /*ab50*/  HMMA.16816.F32 R16, R140.reuse, R154, R16 ;  /* 0x0000009a8c10723c */ /* 0x040fe80000001810 */
[----:B------:R2:W-:Y:S04]  /*ab60*/  MUFU.EX2 R187, R152 ;  /* 0x0000009800bb7308 */ /* 0x0005e80000000800 */
[-C--:B-1----:R-:W-:Y:S06]  /*ab70*/  HMMA.16816.F32 R20, R140, R148.reuse, R20 ;  /* 0x000000948c14723c */ /* 0x082fec0000001814 */
[----:B------:R-:W-:Y:S02]  /*ab80*/  MUFU.EX2 R173, R173 ;  /* 0x000000ad00ad7308 */ /* 0x000fe40000000800 */
[C---:B------:R-:W-:Y:S04]  /*ab90*/  HMMA.16816.F32 R24, R144.reuse, R148, R24 ;  /* 0x000000949018723c */ /* 0x040fe80000001818 */
[----:B----4-:R-:W-:Y:S02]  /*aba0*/  FFMA.FTZ R138, R171, c[0x0][0x2d0], -R3 ;  /* 0x0000b400ab8a7a23 */ /* 0x010fe40000010803 */
[----:B------:R-:W-:Y:S02]  /*abb0*/  FFMA.FTZ R171, R168, c[0x0][0x2d0], -R208 ;  /* 0x0000b400a8ab7a23 */ /* 0x000fe400000108d0 */
[-C--:B------:R-:W-:Y:S01]  /*abc0*/  HMMA.16816.F32 R28, R144, R150.reuse, R28 ;  /* 0x00000096901c723c */ /* 0x080fe2000000181c */
[----:B------:R1:W-:Y:S01]  /*abd0*/  MUFU.EX2 R249, R138 ;  /* 0x0000008a00f97308 */ /* 0x0003e20000000800 */
[----:B--2---:R-:W-:Y:S02]  /*abe0*/  LDSM.16.MT88.4 R152, [R226+0x1100] ;  /* 0x00110000e298783b */ /* 0x004fe40000004200 */
[----:B------:R-:W-:Y:S02]  /*abf0*/  FFMA.FTZ R168, R165, c[0x0][0x2d0], -R191 ;  /* 0x0000b400a5a87a23 */ /* 0x000fe400000108bf */
[--C-:B------:R-:W-:Y:S02]  /*ac00*/  FFMA.FTZ R165, R160, c[0x0][0x2d0], -R190.reuse ;  /* 0x0000b400a0a57a23 */ /* 0x100fe400000108be */
[C---:B------:R-:W-:Y:S03]  /*ac10*/  HMMA.16816.F32 R32, R140.reuse, R150, R32 ;  /* 0x000000968c20723c */ /* 0x040fe60000001820 */
[----:B------:R-:W2:Y:S01]  /*ac20*/  MUFU.EX2 R168, R168 ;  /* 0x000000a800a87308 */ /* 0x000ea20000000800 */
[----:B------:R-:W4:Y:S01]  /*ac30*/  LDSM.16.MT88.4 R148, [R228+0x900] ;  /* 0x00090000e494783b */ /* 0x000f220000004200 */
[----:B------:R-:W-:Y:S08]  /*ac40*/  FFMA.FTZ R190, R157, c[0x0][0x2d0], -R190 ;  /* 0x0000b4009dbe7a23 */ /* 0x000ff000000108be */
[----:B------:R-:W-:Y:S01]  /*ac50*/  MUFU.EX2 R251, R190 ;  /* 0x000000be00fb7308 */ /* 0x000fe20000000800 */
[----:B-1----:R-:W-:Y:S02]  /*ac60*/  FFMA.FTZ R138, R170, c[0x0][0x2d0], -R3 ;  /* 0x0000b400aa8a7a23 */ /* 0x002fe40000010803 */
[----:B------:R-:W-:Y:S02]  /*ac70*/  FFMA.FTZ R170, R167, c[0x0][0x2d0], -R208 ;  /* 0x0000b400a7aa7a23 */ /* 0x000fe400000108d0 */
[----:B------:R-:W-:Y:S05]  /*ac80*/  FFMA.FTZ R167, R163, c[0x0][0x2d0], -R191 ;  /* 0x0000b400a3a77a23 */ /* 0x000fea00000108bf */
[----:B------:R1:W-:Y:S01]  /*ac90*/  MUFU.EX2 R247, R138 ;  /* 0x0000008a00f77308 */ /* 0x0003e20000000800 */
[----:B--2---:R-:W-:Y:S09]  /*aca0*/  MOV R175, R168 ;  /* 0x000000a800af7202 */ /* 0x004ff20000000f00 */
[----:B------:R-:W-:Y:S10]  /*acb0*/  MUFU.EX2 R167, R167 ;  /* 0x000000a700a77308 */ /* 0x000ff40000000800 */
[----:B------:R2:W2:Y:S01]  /*acc0*/  MUFU.EX2 R201, R165 ;  /* 0x000000a500c97308 */ /* 0x0004a20000000800 */
[-C--:B----4-:R-:W-:Y:S03]  /*acd0*/  HMMA.16816.F32 R36, R140, R148.reuse, R36 ;  /* 0x000000948c24723c */ /* 0x090fe60000001824 */
[--C-:B-1----:R-:W-:Y:S02]  /*ace0*/  FFMA.FTZ R138, R161, c[0x0][0x2d0], -R3.reuse ;  /* 0x0000b400a18a7a23 */ /* 0x102fe40000010803 */
[----:B------:R-:W-:Y:S01]  /*acf0*/  LDSM.16.MT88.4 R160, [R227+0x1100] ;  /* 0x00110000e3a0783b */ /* 0x000fe20000004200 */
[----:B------:R-:W-:Y:S02]  /*ad00*/  FFMA.FTZ R3, R188, c[0x0][0x2d0], -R3 ;  /* 0x0000b400bc037a23 */ /* 0x000fe40000010803 */
[C---:B------:R-:W-:Y:S01]  /*ad10*/  HMMA.16816.F32 R40, R144.reuse, R148, R40 ;  /* 0x000000949028723c */ /* 0x040fe20000001828 */
[----:B------:R-:W-:Y:S07]  /*ad20*/  MUFU.EX2 R188, R171 ;  /* 0x000000ab00bc7308 */ /* 0x000fee0000000800 */
[-C--:B------:R-:W-:Y:S03]  /*ad30*/  HMMA.16816.F32 R44, R144, R150.reuse, R44 ;  /* 0x00000096902c723c */ /* 0x080fe6000000182c */
[----:B------:R3:W1:Y:S01]  /*ad40*/  MUFU.EX2 R250, R138 ;  /* 0x0000008a00fa7308 */ /* 0x0006620000000800 */
[----:B--2---:R-:W-:Y:S04]  /*ad50*/  MOV R165, R185 ;  /* 0x000000b900a57202 */ /* 0x004fe80000000f00 */
[C---:B------:R-:W-:Y:S01]  /*ad60*/  HMMA.16816.F32 R48, R140.reuse, R150, R48 ;  /* 0x000000968c30723c */ /* 0x040fe20000001830 */
[----:B------:R-:W2:Y:S03]  /*ad70*/  LDSM.16.MT88.4 R148, [R227+0x900] ;  /* 0x00090000e394783b */ /* 0x000ea60000004200 */
[----:B------:R-:W-:Y:S01]  /*ad80*/  F2FP.PACK_AB R208, R174, R201 ;  /* 0x000000c9aed0723e */ /* 0x000fe200000000ff */
[----:B------:R-:W4:Y:S03]  /*ad90*/  MUFU.EX2 R172, R172 ;  /* 0x000000ac00ac7308 */ /* 0x000f260000000800 */
[-C--:B--2---:R-:W-:Y:S08]  /*ada0*/  HMMA.16816.F32 R52, R140, R148.reuse, R52 ;  /* 0x000000948c34723c */ /* 0x084ff00000001834 */
[C---:B------:R-:W-:Y:S08]  /*adb0*/  HMMA.16816.F32 R56, R144.reuse, R148, R56 ;  /* 0x000000949038723c */ /* 0x040ff00000001838 */
[-C--:B------:R-:W-:Y:S08]  /*adc0*/  HMMA.16816.F32 R60, R144, R150.reuse, R60 ;  /* 0x00000096903c723c */ /* 0x080ff0000000183c */
[C---:B------:R-:W-:Y:S01]  /*add0*/  HMMA.16816.F32 R64, R140.reuse, R150, R64 ;  /* 0x000000968c40723c */ /* 0x040fe20000001840 */
[----:B------:R-:W2:Y:S07]  /*ade0*/  LDSM.16.MT88.4 R148, [R225+0x2900] ;  /* 0x00290000e194783b */ /* 0x000eae0000004200 */
[-C--:B--2---:R-:W-:Y:S08]  /*adf0*/  HMMA.16816.F32 R68, R140, R148.reuse, R68 ;  /* 0x000000948c44723c */ /* 0x084ff00000001844 */
[C---:B------:R-:W-:Y:S08]  /*ae00*/  HMMA.16816.F32 R72, R144.reuse, R148, R72 ;  /* 0x000000949048723c */ /* 0x040ff00000001848 */
[-C--:B------:R-:W-:Y:S08]  /*ae10*/  HMMA.16816.F32 R76, R144, R150.reuse, R76 ;  /* 0x00000096904c723c */ /* 0x080ff0000000184c */
[C---:B------:R-:W-:Y:S01]  /*ae20*/  HMMA.16816.F32 R80, R140.reuse, R150, R80 ;  /* 0x000000968c50723c */ /* 0x040fe20000001850 */
[----:B------:R-:W2:Y:S07]  /*ae30*/  LDSM.16.MT88.4 R148, [R226+0x2900] ;  /* 0x00290000e294783b */ /* 0x000eae0000004200 */
[-C--:B--2---:R-:W-:Y:S08]  /*ae40*/  HMMA.16816.F32 R84, R140, R148.reuse, R84 ;  /* 0x000000948c54723c */ /* 0x084ff00000001854 */
[C---:B------:R-:W-:Y:S08]  /*ae50*/  HMMA.16816.F32 R88, R144.reuse, R148, R88 ;  /* 0x000000949058723c */ /* 0x040ff00000001858 */
[-C--:B------:R-:W-:Y:S04]  /*ae60*/  HMMA.16816.F32 R92, R144, R150.reuse, R92 ;  /* 0x00000096905c723c */ /* 0x080fe8000000185c */
[----:B---3--:R-:W-:Y:S04]  /*ae70*/  FFMA.FTZ R138, R133, R156, R214 ;  /* 0x0000009c858a7223 */ /* 0x008fe800000100d6 */
[C---:B------:R-:W-:Y:S01]  /*ae80*/  HMMA.16816.F32 R96, R140.reuse, R150, R96 ;  /* 0x000000968c60723c */ /* 0x040fe20000001860 */
[----:B------:R-:W2:Y:S08]  /*ae90*/  LDSM.16.MT88.4 R148, [R228+0x2900] ;  /* 0x00290000e494783b */ /* 0x000eb00000004200 */
[----:B------:R-:W-:Y:S01]  /*aea0*/  LDSM.16.MT88.4 R156, [R228+0x1100] ;  /* 0x00110000e49c783b */ /* 0x000fe20000004200 */
[-C--:B--2---:R-:W-:Y:S08]  /*aeb0*/  HMMA.16816.F32 R100, R140, R148.reuse, R100 ;  /* 0x000000948c64723c */ /* 0x084ff00000001864 */
[C---:B------:R-:W-:Y:S08]  /*aec0*/  HMMA.16816.F32 R104, R144.reuse, R148, R104 ;  /* 0x000000949068723c */ /* 0x040ff00000001868 */
[-C--:B------:R-:W-:Y:S08]  /*aed0*/  HMMA.16816.F32 R108, R144, R150.reuse, R108 ;  /* 0x00000096906c723c */ /* 0x080ff0000000186c */
[C---:B------:R-:W-:Y:S01]  /*aee0*/  HMMA.16816.F32 R112, R140.reuse, R150, R112 ;  /* 0x000000968c70723c */ /* 0x040fe20000001870 */
[----:B------:R-:W2:Y:S07]  /*aef0*/  LDSM.16.MT88.4 R148, [R227+0x2900] ;  /* 0x00290000e394783b */ /* 0x000eae0000004200 */
[-C--:B--2---:R-:W-:Y:S08]  /*af00*/  HMMA.16816.F32 R116, R140, R148.reuse, R116 ;  /* 0x000000948c74723c */ /* 0x084ff00000001874 */
[C---:B------:R-:W-:Y:S01]  /*af10*/  HMMA.16816.F32 R120, R144.reuse, R148, R120 ;  /* 0x000000949078723c */ /* 0x040fe20000001878 */
[----:B------:R-:W2:Y:S04]  /*af20*/  LDL.LU R149, [R1+0xc] ;  /* 0x00000c0001957983 */ /* 0x000ea80000300800 */
[----:B------:R-:W3:Y:S03]  /*af30*/  LDL.LU R148, [R1+0x8] ;  /* 0x0000080001947983 */ /* 0x000ee60000300800 */
[-C--:B------:R-:W-:Y:S01]  /*af40*/  HMMA.16816.F32 R124, R144, R150.reuse, R124 ;  /* 0x00000096907c723c */ /* 0x080fe2000000187c */
[----:B------:R-:W4:Y:S07]  /*af50*/  LDSM.16.MT88.4 R144, [R225+0x1100] ;  /* 0x00110000e190783b */ /* 0x000f2e0000004200 */
[----:B------:R-:W-:Y:S07]  /*af60*/  HMMA.16816.F32 R128, R140, R150, R128 ;  /* 0x000000968c80723c */ /* 0x000fee0000001880 */
[----:B------:R-:W-:Y:S02]  /*af70*/  F2FP.PACK_AB R140, R185, R206 ;  /* 0x000000ceb98c723e */ /* 0x000fe400000000ff */
[----:B------:R-:W-:Y:S03]  /*af80*/  F2FP.PACK_AB R141, R184, R187 ;  /* 0x000000bbb88d723e */ /* 0x000fe600000000ff */
[----:B------:R-:W-:Y:S02]  /*af90*/  F2FP.PACK_AB R142, R193, R196 ;  /* 0x000000c4c18e723e */ /* 0x000fe400000000ff */
[----:B------:R-:W-:Y:S02]  /*afa0*/  F2FP.PACK_AB R143, R183, R195 ;  /* 0x000000c3b78f723e */ /* 0x000fe400000000ff */
[----:B------:R-:W-:Y:S02]  /*afb0*/  F2FP.PACK_AB R150, R182, R194 ;  /* 0x000000c2b696723e */ /* 0x000fe400000000ff */
[----:B-1----:R-:W-:Y:S03]  /*afc0*/  F2FP.PACK_AB R151, R250, R247 ;  /* 0x000000f7fa97723e */ /* 0x002fe600000000ff */
[-C--:B----4-:R-:W-:Y:S03]  /*afd0*/  HMMA.16816.F32 R4, R140, R144.reuse, R4 ;  /* 0x000000908c04723c */ /* 0x090fe60000001804 */
[----:B--2---:R-:W-:Y:S01]  /*afe0*/  FFMA.FTZ R133, R132, R149, R213 ;  /* 0x0000009584857223 */ /* 0x004fe200000100d5 */
[----:B------:R-:W-:Y:S01]  /*aff0*/  F2FP.PACK_AB R149, R249, R248 ;  /* 0x000000f8f995723e */ /* 0x000fe200000000ff */
[----:B------:R1:W2:Y:S01]  /*b000*/  MUFU.EX2 R132, R170 ;  /* 0x000000aa00847308 */ /* 0x0002a20000000800 */
[----:B---3--:R-:W-:Y:S01]  /*b010*/  FFMA.FTZ R134, R0, R148, R209 ;  /* 0x0000009400867223 */ /* 0x008fe200000100d1 */
[----:B------:R-:W-:Y:S01]  /*b020*/  F2FP.PACK_AB R148, R197, R186 ;  /* 0x000000bac594723e */ /* 0x000fe200000000ff */
[----:B------:R-:W-:Y:S01]  /*b030*/  FADD.FTZ R0, R221, R138 ;  /* 0x0000008add007221 */ /* 0x000fe20000010000 */
[----:B------:R-:W-:Y:S03]  /*b040*/  F2FP.PACK_AB R209, R245, R246 ;  /* 0x000000f6f5d1723e */ /* 0x000fe600000000ff */
[----:B------:R-:W-:Y:S02]  /*b050*/  FADD.FTZ R133, R216, R133 ;  /* 0x00000085d8857221 */ /* 0x000fe40000010000 */
[----:B------:R-:W-:Y:S01]  /*b060*/  FADD.FTZ R0, R223, R0 ;  /* 0x00000000df007221 */ /* 0x000fe20000010000 */
[C---:B------:R-:W-:Y:S01]  /*b070*/  HMMA.16816.F32 R8, R148.reuse, R144, R8 ;  /* 0x000000909408723c */ /* 0x040fe20000001808 */
[----:B------:R3:W-:Y:S03]  /*b080*/  MUFU.EX2 R138, R3 ;  /* 0x00000003008a7308 */ /* 0x0007e60000000800 */
[----:B------:R-:W-:Y:S02]  /*b090*/  FADD.FTZ R133, R217, R133 ;  /* 0x00000085d9857221 */ /* 0x000fe40000010000 */
[----:B------:R-:W-:Y:S01]  /*b0a0*/  LDSM.16.MT88.4 R216, [R226+0x3900] ;  /* 0x00390000e2d8783b */ /* 0x000fe20000004200 */
[----:B------:R-:W-:Y:S01]  /*b0b0*/  FADD.FTZ R134, R210, R134 ;  /* 0x00000086d2867221 */ /* 0x000fe20000010000 */
[-C--:B------:R-:W-:Y:S04]  /*b0c0*/  HMMA.16816.F32 R12, R148, R146.reuse, R12 ;  /* 0x00000092940c723c */ /* 0x080fe8000000180c */
[----:B------:R-:W-:Y:S01]  /*b0d0*/  FADD.FTZ R134, R211, R134 ;  /* 0x00000086d3867221 */ /* 0x000fe20000010000 */
[----:B------:R-:W-:Y:S01]  /*b0e0*/  F2FP.PACK_AB R210, R251, R252 ;  /* 0x000000fcfbd2723e */ /* 0x000fe200000000ff */
[----:B-1----:R-:W-:Y:S02]  /*b0f0*/  LDSM.16.MT88.4 R168, [R226+0x1900] ;  /* 0x00190000e2a8783b */ /* 0x002fe40000004200 */
[C---:B------:R-:W-:Y:S04]  /*b100*/  HMMA.16816.F32 R16, R140.reuse, R146, R16 ;  /* 0x000000928c10723c */ /* 0x040fe80000001810 */
[----:B------:R-:W-:Y:S02]  /*b110*/  FADD.FTZ R134, R212, R134 ;  /* 0x00000086d4867221 */ /* 0x000fe40000010000 */
[----:B------:R-:W1:Y:S02]  /*b120*/  LDSM.16.MT88.4 R144, [R225+0x3100] ;  /* 0x00310000e190783b */ /* 0x000e640000004200 */
[-C--:B------:R-:W-:Y:S04]  /*b130*/  HMMA.16816.F32 R20, R140, R152.reuse, R20 ;  /* 0x000000988c14723c */ /* 0x080fe80000001814 */
[----:B---3--:R-:W-:Y:S02]  /*b140*/  FADD.FTZ R3, R242, R0 ;  /* 0x00000000f2037221 */ /* 0x008fe40000010000 */
[----:B------:R-:W-:Y:S01]  /*b150*/  LDSM.16.MT88.4 R212, [R225+0x3900] ;  /* 0x00390000e1d4783b */ /* 0x000fe20000004200 */
[----:B------:R-:W-:Y:S01]  /*b160*/  FADD.FTZ R0, R220, R133 ;  /* 0x00000085dc007221 */ /* 0x000fe20000010000 */
[C---:B------:R-:W-:Y:S04]  /*b170*/  HMMA.16816.F32 R24, R148.reuse, R152, R24 ;  /* 0x000000989418723c */ /* 0x040fe80000001818 */
[----:B------:R-:W-:Y:S01]  /*b180*/  MOV R133, R166 ;  /* 0x000000a600857202 */ /* 0x000fe20000000f00 */
[----:B------:R-:W-:Y:S01]  /*b190*/  FADD.FTZ R0, R176, R0 ;  /* 0x00000000b0007221 */ /* 0x000fe20000010000 */
[----:B------:R-:W-:Y:S01]  /*b1a0*/  MOV R166, R184 ;  /* 0x000000b800a67202 */ /* 0x000fe20000000f00 */
[----:B------:R-:W-:Y:S01]  /*b1b0*/  FADD.FTZ R3, R177, R3 ;  /* 0x00000003b1037221 */ /* 0x000fe20000010000 */
[-C--:B------:R-:W-:Y:S04]  /*b1c0*/  HMMA.16816.F32 R28, R148, R154.reuse, R28 ;  /* 0x0000009a941c723c */ /* 0x080fe8000000181c */
[----:B------:R-:W-:Y:S01]  /*b1d0*/  MOV R177, R204 ;  /* 0x000000cc00b17202 */ /* 0x000fe20000000f00 */
[----:B------:R-:W-:Y:S01]  /*b1e0*/  FADD.FTZ R3, R243, R3 ;  /* 0x00000003f3037221 */ /* 0x000fe20000010000 */
[----:B------:R-:W-:Y:S01]  /*b1f0*/  MOV R176, R188 ;  /* 0x000000bc00b07202 */ /* 0x000fe20000000f00 */
[----:B------:R-:W-:Y:S01]  /*b200*/  FADD.FTZ R0, R235, R0 ;  /* 0x00000000eb007221 */ /* 0x000fe20000010000 */
[C---:B------:R-:W-:Y:S01]  /*b210*/  HMMA.16816.F32 R32, R140.reuse, R154, R32 ;  /* 0x0000009a8c20723c */ /* 0x040fe20000001820 */
[----:B------:R-:W3:Y:S03]  /*b220*/  LDSM.16.MT88.4 R152, [R226+0x3100] ;  /* 0x00310000e298783b */ /* 0x000ee60000004200 */
[----:B------:R-:W-:Y:S01]  /*b230*/  F2FP.PACK_AB R188, R172, R173 ;  /* 0x000000adacbc723e */ /* 0x000fe200000000ff */
[----:B------:R-:W-:Y:S03]  /*b240*/  FADD.FTZ R134, R164, R134 ;  /* 0x00000086a4867221 */ /* 0x000fe60000010000 */
[-C--:B------:R-:W-:Y:S08]  /*b250*/  HMMA.16816.F32 R36, R140, R156.reuse, R36 ;  /* 0x0000009c8c24723c */ /* 0x080ff00000001824 */
[C---:B------:R-:W-:Y:S08]  /*b260*/  HMMA.16816.F32 R40, R148.reuse, R156, R40 ;  /* 0x0000009c9428723c */ /* 0x040ff00000001828 */
[-C--:B------:R-:W-:Y:S08]  /*b270*/  HMMA.16816.F32 R44, R148, R158.reuse, R44 ;  /* 0x0000009e942c723c */ /* 0x080ff0000000182c */
[C---:B------:R-:W-:Y:S01]  /*b280*/  HMMA.16816.F32 R48, R140.reuse, R158, R48 ;  /* 0x0000009e8c30723c */ /* 0x040fe20000001830 */
[----:B------:R-:W4:Y:S07]  /*b290*/  LDSM.16.MT88.4 R156, [R228+0x3100] ;  /* 0x00310000e49c783b */ /* 0x000f2e0000004200 */
[-C--:B------:R-:W-:Y:S08]  /*b2a0*/  HMMA.16816.F32 R52, R140, R160.reuse, R52 ;  /* 0x000000a08c34723c */ /* 0x080ff00000001834 */
[C---:B------:R-:W-:Y:S08]  /*b2b0*/  HMMA.16816.F32 R56, R148.reuse, R160, R56 ;  /* 0x000000a09438723c */ /* 0x040ff00000001838 */
[-C--:B------:R-:W-:Y:S08]  /*b2c0*/  HMMA.16816.F32 R60, R148, R162.reuse, R60 ;  /* 0x000000a2943c723c */ /* 0x080ff0000000183c */
[C---:B------:R-:W-:Y:S01]  /*b2d0*/  HMMA.16816.F32 R64, R140.reuse, R162, R64 ;  /* 0x000000a28c40723c */ /* 0x040fe20000001840 */
[----:B------:R-:W2:Y:S07]  /*b2e0*/  LDSM.16.MT88.4 R160, [R227+0x3100] ;  /* 0x00310000e3a0783b */ /* 0x000eae0000004200 */
[-C--:B-1----:R-:W-:Y:S08]  /*b2f0*/  HMMA.16816.F32 R68, R140, R144.reuse, R68 ;  /* 0x000000908c44723c */ /* 0x082ff00000001844 */
[C---:B------:R-:W-:Y:S08]  /*b300*/  HMMA.16816.F32 R72, R148.reuse, R144, R72 ;  /* 0x000000909448723c */ /* 0x040ff00000001848 */
[-C--:B------:R-:W-:Y:S08]  /*b310*/  HMMA.16816.F32 R76, R148, R146.reuse, R76 ;  /* 0x00000092944c723c */ /* 0x080ff0000000184c */
[C---:B------:R-:W-:Y:S08]  /*b320*/  HMMA.16816.F32 R80, R140.reuse, R146, R80 ;  /* 0x000000928c50723c */ /* 0x040ff00000001850 */
[-C--:B---3--:R-:W-:Y:S08]  /*b330*/  HMMA.16816.F32 R84, R140, R152.reuse, R84 ;  /* 0x000000988c54723c */ /* 0x088ff00000001854 */
[C---:B------:R-:W-:Y:S08]  /*b340*/  HMMA.16816.F32 R88, R148.reuse, R152, R88 ;  /* 0x000000989458723c */ /* 0x040ff00000001858 */
[-C--:B------:R-:W-:Y:S08]  /*b350*/  HMMA.16816.F32 R92, R148, R154.reuse, R92 ;  /* 0x0000009a945c723c */ /* 0x080ff0000000185c */
[C---:B------:R-:W-:Y:S01]  /*b360*/  HMMA.16816.F32 R96, R140.reuse, R154, R96 ;  /* 0x0000009a8c60723c */ /* 0x040fe20000001860 */
[----:B------:R-:W1:Y:S07]  /*b370*/  LDSM.16.MT88.4 R152, [R225+0x1900] ;  /* 0x00190000e198783b */ /* 0x000e6e0000004200 */
[-C--:B----4-:R-:W-:Y:S08]  /*b380*/  HMMA.16816.F32 R100, R140, R156.reuse, R100 ;  /* 0x0000009c8c64723c */ /* 0x090ff00000001864 */
[C---:B------:R-:W-:Y:S07]  /*b390*/  HMMA.16816.F32 R104, R148.reuse, R156, R104 ;  /* 0x0000009c9468723c */ /* 0x040fee0000001868 */
[----:B------:R-:W-:Y:S01]  /*b3a0*/  MOV R156, R206 ;  /* 0x000000ce009c7202 */ /* 0x000fe20000000f00 */
[-C--:B------:R-:W-:Y:S04]  /*b3b0*/  HMMA.16816.F32 R108, R148, R158.reuse, R108 ;  /* 0x0000009e946c723c */ /* 0x080fe8000000186c */
[----:B------:R-:W-:Y:S02]  /*b3c0*/  MOV R157, R167 ;  /* 0x000000a7009d7202 */ /* 0x000fe40000000f00 */
[----:B------:R-:W-:Y:S02]  /*b3d0*/  MOV R167, R186 ;  /* 0x000000ba00a77202 */ /* 0x000fe40000000f00 */
[C---:B------:R-:W-:Y:S04]  /*b3e0*/  HMMA.16816.F32 R112, R140.reuse, R158, R112 ;  /* 0x0000009e8c70723c */ /* 0x040fe80000001870 */
[----:B------:R-:W-:Y:S03]  /*b3f0*/  F2FP.PACK_AB R191, R133, R157 ;  /* 0x0000009d85bf723e */ /* 0x000fe600000000ff */
[----:B--2---:R-:W-:Y:S01]  /*b400*/  MOV R158, R132 ;  /* 0x00000084009e7202 */ /* 0x004fe20000000f00 */
[-C--:B------:R-:W-:Y:S04]  /*b410*/  HMMA.16816.F32 R116, R140, R160.reuse, R116 ;  /* 0x000000a08c74723c */ /* 0x080fe80000001874 */
[----:B------:R-:W-:Y:S01]  /*b420*/  FADD.FTZ R132, R222, R139 ;  /* 0x0000008bde847221 */ /* 0x000fe20000010000 */
[----:B------:R-:W-:Y:S01]  /*b430*/  MOV R159, R187 ;  /* 0x000000bb009f7202 */ /* 0x000fe20000000f00 */
[----:B------:R2:W3:Y:S01]  /*b440*/  MUFU.EX2 R139, R189 ;  /* 0x000000bd008b7308 */ /* 0x0004e20000000800 */
[----:B------:R-:W4:Y:S01]  /*b450*/  LDSM.16.MT88.4 R184, [R228+0x1900] ;  /* 0x00190000e4b8783b */ /* 0x000f220000004200 */
[C---:B------:R-:W-:Y:S04]  /*b460*/  HMMA.16816.F32 R120, R148.reuse, R160, R120 ;  /* 0x000000a09478723c */ /* 0x040fe80000001878 */
[----:B------:R-:W-:Y:S01]  /*b470*/  FADD.FTZ R132, R231, R132 ;  /* 0x00000084e7847221 */ /* 0x000fe20000010000 */
[----:B------:R-:W-:Y:S02]  /*b480*/  F2FP.PACK_AB R190, R158, R176 ;  /* 0x000000b09ebe723e */ /* 0x000fe400000000ff */
[----:B------:R-:W-:Y:S01]  /*b490*/  LDSM.16.MT88.4 R220, [R228+0x3900] ;  /* 0x00390000e4dc783b */ /* 0x000fe20000004200 */
[-C--:B------:R-:W-:Y:S04]  /*b4a0*/  HMMA.16816.F32 R124, R148, R162.reuse, R124 ;  /* 0x000000a2947c723c */ /* 0x080fe8000000187c */
[----:B------:R-:W-:Y:S03]  /*b4b0*/  FADD.FTZ R132, R241, R132 ;  /* 0x00000084f1847221 */ /* 0x000fe60000010000 */
[----:B------:R4:W5:Y:S01]  /*b4c0*/  LDL.LU R231, [R1+0x50] ;  /* 0x0000500001e77983 */ /* 0x0009620000300800 */
[----:B------:R-:W-:Y:S03]  /*b4d0*/  HMMA.16816.F32 R128, R140, R162, R128 ;  /* 0x000000a28c80723c */ /* 0x000fe60000001880 */
[----:B------:R4:W5:Y:S01]  /*b4e0*/  LDL.LU R241, [R1+0x4c] ;  /* 0x00004c0001f17983 */ /* 0x0009620000300800 */
[----:B------:R-:W-:Y:S01]  /*b4f0*/  FADD.FTZ R132, R178, R132 ;  /* 0x00000084b2847221 */ /* 0x000fe20000010000 */
[----:B------:R-:W-:Y:S02]  /*b500*/  MOV R178, R205 ;  /* 0x000000cd00b27202 */ /* 0x000fe40000000f00 */
[----:B--2---:R-:W-:Y:S01]  /*b510*/  F2FP.PACK_AB R189, R175, R200 ;  /* 0x000000c8afbd723e */ /* 0x004fe200000000ff */
[----:B------:R2:W5:Y:S01]  /*b520*/  LDL.LU R242, [R1+0x48] ;  /* 0x0000480001f27983 */ /* 0x0005620000300800 */
[----:B---3--:R-:W-:Y:S03]  /*b530*/  F2FP.PACK_AB R211, R138, R139 ;  /* 0x0000008b8ad3723e */ /* 0x008fe600000000ff */
[----:B------:R2:W5:Y:S02]  /*b540*/  LDL.LU R243, [R1+0x44] ;  /* 0x0000440001f37983 */ /* 0x0005640000300800 */
[-C--:B-1----:R-:W-:Y:S02]  /*b550*/  HMMA.16816.F32 R144, R188, R152.reuse, R4 ;  /* 0x00000098bc90723c */ /* 0x082fe40000001804 */
[----:B------:R2:W5:Y:S04]  /*b560*/  LDL.LU R235, [R1+0x40] ;  /* 0x0000400001eb7983 */ /* 0x0005680000300800 */
[----:B------:R-:W1:Y:S02]  /*b570*/  LDSM.16.MT88.4 R204, [R227+0x1900] ;  /* 0x00190000e3cc783b */ /* 0x000e640000004200 */
[C---:B------:R-:W-:Y:S06]  /*b580*/  HMMA.16816.F32 R140, R208.reuse, R152, R8 ;  /* 0x00000098d08c723c */ /* 0x040fec0000001808 */
[----:B------:R-:W3:Y:S01]  /*b590*/  LDSM.16.MT88.4 R4, [R227+0x3900] ;  /* 0x00390000e304783b */ /* 0x000ee20000004200 */
[----:B------:R-:W-:Y:S01]  /*b5a0*/  MOV R8, R158 ;  /* 0x0000009e00087202 */ /* 0x000fe20000000f00 */
[-C--:B------:R-:W-:Y:S04]  /*b5b0*/  HMMA.16816.F32 R148, R208, R154.reuse, R12 ;  /* 0x0000009ad094723c */ /* 0x080fe8000000180c */
[----:B------:R-:W-:Y:S02]  /*b5c0*/  MOV R11, R157 ;  /* 0x0000009d000b7202 */ /* 0x000fe40000000f00 */
[----:B------:R-:W-:Y:S02]  /*b5d0*/  MOV R9, R159 ;  /* 0x0000009f00097202 */ /* 0x000fe40000000f00 */
[C---:B------:R-:W-:Y:S04]  /*b5e0*/  HMMA.16816.F32 R152, R188.reuse, R154, R16 ;  /* 0x0000009abc98723c */ /* 0x040fe80000001810 */
[----:B------:R-:W-:Y:S02]  /*b5f0*/  MOV R10, R156 ;  /* 0x0000009c000a7202 */ /* 0x000fe40000000f00 */
[----:B------:R-:W-:Y:S02]  /*b600*/  MOV R15, R167 ;  /* 0x000000a7000f7202 */ /* 0x000fe40000000f00 */
        /* <DEDUP_REMOVED lines=12> */
[-C--:B----4-:R-:W-:Y:S04]  /*b6d0*/  HMMA.16816.F32 R172, R188, R184.reuse, R36 ;  /* 0x000000b8bcac723c */ /* 0x090fe80000001824 */
[----:B------:R-:W-:Y:S02]  /*b6e0*/  MOV R29, R13 ;  /* 0x0000000d001d7202 */ /* 0x000fe40000000f00 */
[----:B------:R-:W-:Y:S02]  /*b6f0*/  MOV R13, R176 ;  /* 0x000000b0000d7202 */ /* 0x000fe40000000f00 */
[----:B------:R-:W-:Y:S04]  /*b700*/  MOV R33, R177 ;  /* 0x000000b100217202 */ /* 0x000fe80000000f00 */
[----:B------:R-:W-:Y:S02]  /*b710*/  MOV R39, R179 ;  /* 0x000000b300277202 */ /* 0x000fe40000000f00 */
[----:B------:R-:W-:Y:S02]  /*b720*/  MOV R12, R178 ;  /* 0x000000b2000c7202 */ /* 0x000fe40000000f00 */
[C---:B------:R-:W-:Y:S04]  /*b730*/  HMMA.16816.F32 R176, R208.reuse, R184, R40 ;  /* 0x000000b8d0b0723c */ /* 0x040fe80000001828 */
[----:B------:R-:W-:Y:S01]  /*b740*/  MOV R20, R183 ;  /* 0x000000b700147202 */ /* 0x000fe20000000f00 */
[----:B------:R-:W-:Y:S01]  /*b750*/  FADD.FTZ R0, R39, R0 ;  /* 0x0000000027007221 */ /* 0x000fe20000010000 */
[----:B------:R-:W-:Y:S01]  /*b760*/  MOV R21, R182 ;  /* 0x000000b600157202 */ /* 0x000fe20000000f00 */
[----:B------:R-:W-:Y:S01]  /*b770*/  FADD.FTZ R12, R12, R134 ;  /* 0x000000860c0c7221 */ /* 0x000fe20000010000 */
[----:B------:R-:W-:Y:S04]  /*b780*/  MOV R38, R180 ;  /* 0x000000b400267202 */ /* 0x000fe80000000f00 */
[----:B------:R-:W-:Y:S01]  /*b790*/  MOV R37, R181 ;  /* 0x000000b500257202 */ /* 0x000fe20000000f00 */
[----:B------:R-:W-:Y:S01]  /*b7a0*/  FADD.FTZ R3, R38, R3 ;  /* 0x0000000326037221 */ /* 0x000fe20000010000 */
[-C--:B------:R-:W-:Y:S03]  /*b7b0*/  HMMA.16816.F32 R180, R208, R186.reuse, R44 ;  /* 0x000000bad0b4723c */ /* 0x080fe6000000182c */
[----:B------:R-:W-:Y:S02]  /*b7c0*/  MOV R15, R8 ;  /* 0x00000008000f7202 */ /* 0x000fe40000000f00 */
[----:B------:R-:W-:Y:S02]  /*b7d0*/  MOV R30, R14 ;  /* 0x0000000e001e7202 */ /* 0x000fe40000000f00 */
[----:B------:R-:W-:Y:S01]  /*b7e0*/  MOV R14, R11 ;  /* 0x0000000b000e7202 */ /* 0x000fe20000000f00 */
[C---:B------:R-:W-:Y:S04]  /*b7f0*/  HMMA.16816.F32 R184, R188.reuse, R186, R48 ;  /* 0x000000babcb8723c */ /* 0x040fe80000001830 */
[----:B------:R-:W-:Y:S02]  /*b800*/  MOV R25, R195 ;  /* 0x000000c300197202 */ /* 0x000fe40000000f00 */
[----:B------:R-:W-:Y:S02]  /*b810*/  MOV R26, R194 ;  /* 0x000000c2001a7202 */ /* 0x000fe40000000f00 */
[----:B------:R-:W-:Y:S04]  /*b820*/  MOV R27, R193 ;  /* 0x000000c1001b7202 */ /* 0x000fe80000000f00 */
[----:B------:R-:W-:Y:S02]  /*b830*/  MOV R32, R192 ;  /* 0x000000c000207202 */ /* 0x000fe40000000f00 */
[-C--:B-1----:R-:W-:Y:S03]  /*b840*/  HMMA.16816.F32 R192, R188, R204.reuse, R52 ;  /* 0x000000ccbcc0723c */ /* 0x082fe60000001834 */
[----:B------:R-:W-:Y:S01]  /*b850*/  MOV R31, R197 ;  /* 0x000000c5001f7202 */ /* 0x000fe20000000f00 */
[----:B------:R-:W-:Y:S01]  /*b860*/  FADD.FTZ R12, R32, R12 ;  /* 0x0000000c200c7221 */ /* 0x000fe20000010000 */
[----:B------:R-:W-:Y:S02]  /*b870*/  MOV R24, R196 ;  /* 0x000000c400187202 */ /* 0x000fe40000000f00 */
[----:B------:R-:W-:Y:S02]  /*b880*/  MOV R11, R199 ;  /* 0x000000c7000b7202 */ /* 0x000fe40000000f00 */
[----:B------:R-:W-:Y:S02]  /*b890*/  MOV R8, R198 ;  /* 0x000000c600087202 */ /* 0x000fe40000000f00 */
[C---:B------:R-:W-:Y:S04]  /*b8a0*/  HMMA.16816.F32 R196, R208.reuse, R204, R56 ;  /* 0x000000ccd0c4723c */ /* 0x040fe80000001838 */
[----:B------:R-:W-:Y:S01]  /*b8b0*/  MOV R23, R200 ;  /* 0x000000c800177202 */ /* 0x000fe20000000f00 */
[----:B------:R-:W-:Y:S01]  /*b8c0*/  FADD.FTZ R8, R8, R132 ;  /* 0x0000008408087221 */ /* 0x000fe20000010000 */
[----:B------:R-:W-:Y:S02]  /*b8d0*/  MOV R35, R9 ;  /* 0x0000000900237202 */ /* 0x000fe40000000f00 */
[----:B------:R-:W-:Y:S01]  /*b8e0*/  MOV R34, R10 ;  /* 0x0000000a00227202 */ /* 0x000fe20000000f00 */
[----:B------:R-:W-:Y:S03]  /*b8f0*/  FADD.FTZ R8, R37, R8 ;  /* 0x0000000825087221 */ /* 0x000fe60000010000 */
[----:B------:R-:W-:Y:S01]  /*b900*/  MOV R9, R203 ;  /* 0x000000cb00097202 */ /* 0x000fe20000000f00 */
[----:B------:R-:W-:Y:S01]  /*b910*/  FADD.FTZ R11, R11, R8 ;  /* 0x000000080b0b7221 */ /* 0x000fe20000010000 */
[----:B------:R-:W-:Y:S01]  /*b920*/  MOV R10, R202 ;  /* 0x000000ca000a7202 */ /* 0x000fe20000000f00 */
[----:B------:R-:W-:Y:S01]  /*b930*/  FADD.FTZ R8, R33, R12 ;  /* 0x0000000c21087221 */ /* 0x000fe20000010000 */
[-C--:B------:R-:W-:Y:S03]  /*b940*/  HMMA.16816.F32 R200, R208, R206.reuse, R60 ;  /* 0x000000ced0c8723c */ /* 0x080fe6000000183c */
[----:B------:R-:W-:Y:S01]  /*b950*/  FADD.FTZ R10, R10, R3 ;  /* 0x000000030a0a7221 */ /* 0x000fe20000010000 */
[----:B------:R-:W-:Y:S01]  /*b960*/  MOV R132, R136 ;  /* 0x0000008800847202 */ /* 0x000fe20000000f00 */
[----:B------:R-:W-:Y:S02]  /*b970*/  FADD.FTZ R3, R34, R11 ;  /* 0x0000000b22037221 */ /* 0x000fe40000010000 */
[----:B------:R-:W-:Y:S01]  /*b980*/  FADD.FTZ R9, R9, R0 ;  /* 0x0000000009097221 */ /* 0x000fe20000010000 */
[C---:B------:R-:W-:Y:S04]  /*b990*/  HMMA.16816.F32 R204, R188.reuse, R206, R64 ;  /* 0x000000cebccc723c */ /* 0x040fe80000001840 */
[----:B------:R-:W-:Y:S02]  /*b9a0*/  FADD.FTZ R0, R35, R10 ;  /* 0x0000000a23007221 */ /* 0x000fe40000010000 */
[----:B------:R-:W-:Y:S02]  /*b9b0*/  FADD.FTZ R11, R28, R9 ;  /* 0x000000091c0b7221 */ /* 0x000fe40000010000 */
[-C--:B------:R-:W-:Y:S04]  /*b9c0*/  HMMA.16816.F32 R68, R188, R212.reuse, R68 ;  /* 0x000000d4bc44723c */ /* 0x080fe80000001844 */
[----:B------:R-:W-:Y:S02]  /*b9d0*/  FADD.FTZ R9, R29, R3 ;  /* 0x000000031d097221 */ /* 0x000fe40000010000 */
[----:B------:R-:W-:Y:S02]  /*b9e0*/  FADD.FTZ R10, R248, R8 ;  /* 0x00000008f80a7221 */ /* 0x000fe40000010000 */
[C---:B------:R-:W-:Y:S04]  /*b9f0*/  HMMA.16816.F32 R72, R208.reuse, R212, R72 ;  /* 0x000000d4d048723c */ /* 0x040fe80000001848 */
[----:B------:R-:W-:Y:S02]  /*ba00*/  FADD.FTZ R3, R249, R10 ;  /* 0x0000000af9037221 */ /* 0x000fe40000010000 */
[----:B------:R-:W-:Y:S02]  /*ba10*/  FADD.FTZ R8, R30, R0 ;  /* 0x000000001e087221 */ /* 0x000fe40000010000 */
[-C--:B------:R-:W-:Y:S04]  /*ba20*/  HMMA.16816.F32 R76, R208, R214.reuse, R76 ;  /* 0x000000d6d04c723c */ /* 0x080fe8000000184c */
[----:B------:R-:W-:Y:S02]  /*ba30*/  FADD.FTZ R0, R24, R9 ;  /* 0x0000000918007221 */ /* 0x000fe40000010000 */
[----:B------:R-:W-:Y:S02]  /*ba40*/  FADD.FTZ R10, R25, R8 ;  /* 0x00000008190a7221 */ /* 0x000fe40000010000 */
[C---:B------:R-:W-:Y:S04]  /*ba50*/  HMMA.16816.F32 R80, R188.reuse, R214, R80 ;  /* 0x000000d6bc50723c */ /* 0x040fe80000001850 */
[----:B------:R-:W-:Y:S04]  /*ba60*/  FADD.FTZ R9, R27, R0 ;  /* 0x000000001b097221 */ /* 0x000fe80000010000 */
[-C--:B------:R-:W-:Y:S04]  /*ba70*/  HMMA.16816.F32 R84, R188, R216.reuse, R84 ;  /* 0x000000d8bc54723c */ /* 0x080fe80000001854 */
[----:B------:R-:W-:Y:S04]  /*ba80*/  FADD.FTZ R9, R22, R9 ;  /* 0x0000000916097221 */ /* 0x000fe80000010000 */
[C---:B------:R-:W-:Y:S08]  /*ba90*/  HMMA.16816.F32 R88, R208.reuse, R216, R88 ;  /* 0x000000d8d058723c */ /* 0x040ff00000001858 */
[-C--:B------:R-:W-:Y:S08]  /*baa0*/  HMMA.16816.F32 R92, R208, R218.reuse, R92 ;  /* 0x000000dad05c723c */ /* 0x080ff0000000185c */
[C---:B------:R-:W-:Y:S08]  /*bab0*/  HMMA.16816.F32 R96, R188.reuse, R218, R96 ;  /* 0x000000dabc60723c */ /* 0x040ff00000001860 */
[-C--:B------:R-:W-:Y:S08]  /*bac0*/  HMMA.16816.F32 R100, R188, R220.reuse, R100 ;  /* 0x000000dcbc64723c */ /* 0x080ff00000001864 */
[C---:B------:R-:W-:Y:S08]  /*bad0*/  HMMA.16816.F32 R104, R208.reuse, R220, R104 ;  /* 0x000000dcd068723c */ /* 0x040ff00000001868 */
[-C--:B------:R-:W-:Y:S08]  /*bae0*/  HMMA.16816.F32 R108, R208, R222.reuse, R108 ;  /* 0x000000ded06c723c */ /* 0x080ff0000000186c */
[C---:B------:R-:W-:Y:S08]  /*baf0*/  HMMA.16816.F32 R112, R188.reuse, R222, R112 ;  /* 0x000000debc70723c */ /* 0x040ff00000001870 */
[-C--:B---3--:R-:W-:Y:S08]  /*bb00*/  HMMA.16816.F32 R116, R188, R4.reuse, R116 ;  /* 0x00000004bc74723c */ /* 0x088ff00000001874 */
[C---:B------:R-:W-:Y:S07]  /*bb10*/  HMMA.16816.F32 R120, R208.reuse, R4, R120 ;  /* 0x00000004d078723c */ /* 0x040fee0000001878 */
[----:B------:R-:W-:Y:S01]  /*bb20*/  FADD.FTZ R4, R31, R11 ;  /* 0x0000000b1f047221 */ /* 0x000fe20000010000 */
[-C--:B------:R-:W-:Y:S04]  /*bb30*/  HMMA.16816.F32 R124, R208, R6.reuse, R124 ;  /* 0x00000006d07c723c */ /* 0x080fe8000000187c */
        /* <DEDUP_REMOVED lines=16> */
[----:B------:R-:W-:Y:S01]  /*bc40*/  FADD.FTZ R4, R14, R0 ;  /* 0x000000000e047221 */ /* 0x000fe20000010000 */
[----:B------:R-:W-:Y:S01]  /*bc50*/  STL [R1], R5 ;  /* 0x0000000501007387 */ /* 0x000fe20000100800 */
[----:B------:R-:W-:Y:S02]  /*bc60*/  FADD.FTZ R3, R251, R3 ;  /* 0x00000003fb037221 */ /* 0x000fe40000010000 */
[----:B------:R-:W-:Y:S02]  /*bc70*/  FADD.FTZ R4, R133, R4 ;  /* 0x0000000485047221 */ /* 0x000fe40000010000 */
[----:B------:R-:W-:Y:S01]  /*bc80*/  FADD.FTZ R0, R139, R7 ;  /* 0x000000078b007221 */ /* 0x000fe20000010000 */
[----:B------:R-:W-:Y:S02]  /*bc90*/  MOV R139, R2 ;  /* 0x00000002008b7202 */ /* 0x000fe40000000f00 */
[----:B------:R-:W-:Y:S01]  /*bca0*/  STL [R1+0x4], R4 ;  /* 0x0000040401007387 */ /* 0x000fe20000100800 */
[----:B------:R-:W-:Y:S01]  /*bcb0*/  FADD.FTZ R0, R138, R0 ;  /* 0x000000008a007221 */ /* 0x000fe20000010000 */
[----:B------:R-:W-:Y:S02]  /*bcc0*/  MOV R138, R135 ;  /* 0x00000087008a7202 */ /* 0x000fe40000000f00 */
[----:B------:R1:W-:Y:S04]  /*bcd0*/  STL [R1+0xc], R3 ;  /* 0x00000c0301007387 */ /* 0x0003e80000100800 */
[----:B------:R2:W-:Y:S01]  /*bce0*/  STL [R1+0x8], R0 ;  /* 0x0000080001007387 */ /* 0x0005e20000100800 */
[----:B-1----:R-:W-:Y:S01]  /*bcf0*/  MOV R3, R137 ;  /* 0x0000008900037202 */ /* 0x002fe20000000f00 */
[----:B------:R-:W-:-:S05]  /*bd00*/  @P1 BRA `(.L_x_112) ;  /* 0xffffb45000001947 */ /* 0x000fca000383ffff */
.L_x_111:
[----:B-12---:R-:W2:Y:S04]  /*bd10*/  LDL.LU R0, [R1] ;  /* 0x0000000001007983 */ /* 0x006ea80000300800 */
[----:B------:R-:W3:Y:S04]  /*bd20*/  LDL.LU R4, [R1+0x4] ;  /* 0x0000040001047983 */ /* 0x000ee80000300800 */
[----:B------:R-:W4:Y:S04]  /*bd30*/  LDL.LU R8, [R1+0xc] ;  /* 0x00000c0001087983 */ /* 0x000f280000300800 */
[----:B------:R-:W4:Y:S01]  /*bd40*/  LDL.LU R5, [R1+0x8] ;  /* 0x0000080001057983 */ /* 0x000f220000300800 */
[----:B------:R-:W-:-:S02]  /*bd50*/  MOV R18, 0xff800000 ;  /* 0xff80000000127802 */ /* 0x000fc40000000f00 */
[----:B------:R-:W-:Y:S02]  /*bd60*/  MOV R19, 0xff800000 ;  /* 0xff80000000137802 */ /* 0x000fe40000000f00 */
[----:B------:R-:W-:Y:S02]  /*bd70*/  MOV R20, 0xff800000 ;  /* 0xff80000000147802 */ /* 0x000fe40000000f00 */
[----:B------:R-:W-:Y:S02]  /*bd80*/  MOV R21, 0xff800000 ;  /* 0xff80000000157802 */ /* 0x000fe40000000f00 */
[----:B------:R-:W-:Y:S01]  /*bd90*/  PLOP3.LUT P4, PT, PT, PT, PT, 0x8, 0x0 ;  /* 0x000000000000781c */ /* 0x000fe20003f8e170 */
[----:B--2---:R-:W1:Y:S04]  /*bda0*/  SHFL.BFLY PT, R11, R0, 0x2, 0x1f ;  /* 0x0c401f00000b7f89 */ /* 0x004e6800000e0000 */
[----:B---3--:R-:W2:Y:S04]  /*bdb0*/  SHFL.BFLY PT, R9, R4, 0x2, 0x1f ;  /* 0x0c401f0004097f89 */ /* 0x008ea800000e0000 */
[----:B----4-:R-:W3:Y:S04]  /*bdc0*/  SHFL.BFLY PT, R7, R8, 0x2, 0x1f ;  /* 0x0c401f0008077f89 */ /* 0x010ee800000e0000 */
[----:B------:R-:W4:Y:S01]  /*bdd0*/  SHFL.BFLY PT, R6, R5, 0x2, 0x1f ;  /* 0x0c401f0005067f89 */ /* 0x000f2200000e0000 */
[----:B-1----:R-:W-:-:S02]  /*bde0*/  FADD.FTZ R11, R11, R0 ;  /* 0x000000000b0b7221 */ /* 0x002fc40000010000 */
[----:B--2---:R-:W-:-:S03]  /*bdf0*/  FADD.FTZ R9, R9, R4 ;  /* 0x0000000409097221 */ /* 0x004fc60000010000 */
[----:B------:R-:W1:Y:S01]  /*be00*/  SHFL.BFLY PT, R0, R11, 0x1, 0x1f ;  /* 0x0c201f000b007f89 */ /* 0x000e6200000e0000 */
[----:B---3--:R-:W-:-:S03]  /*be10*/  FADD.FTZ R7, R7, R8 ;  /* 0x0000000807077221 */ /* 0x008fc60000010000 */
[----:B------:R-:W2:Y:S01]  /*be20*/  SHFL.BFLY PT, R4, R9, 0x1, 0x1f ;  /* 0x0c201f0009047f89 */ /* 0x000ea200000e0000 */
[----:B----4-:R-:W-:-:S03]  /*be30*/  FADD.FTZ R6, R6, R5 ;  /* 0x0000000506067221 */ /* 0x010fc60000010000 */
[----:B------:R-:W3:Y:S04]  /*be40*/  SHFL.BFLY PT, R3, R7, 0x1, 0x1f ;  /* 0x0c201f0007037f89 */ /* 0x000ee800000e0000 */
[----:B------:R-:W4:Y:S01]  /*be50*/  SHFL.BFLY PT, R5, R6, 0x1, 0x1f ;  /* 0x0c201f0006057f89 */ /* 0x000f2200000e0000 */
[----:B-1----:R-:W-:Y:S01]  /*be60*/  FADD.FTZ R11, R11, R0 ;  /* 0x000000000b0b7221 */ /* 0x002fe20000010000 */
[----:B------:R-:W-:Y:S01]  /*be70*/  MOV R0, RZ ;  /* 0x000000ff00007202 */ /* 0x000fe20000000f00 */
[----:B--2---:R-:W-:-:S03]  /*be80*/  FADD.FTZ R9, R9, R4 ;  /* 0x0000000409097221 */ /* 0x004fc60000010000 */
[----:B------:R-:W-:Y:S02]  /*be90*/  FSETP.NE.FTZ.AND P3, PT, R11, RZ, PT ;  /* 0x000000ff0b00720b */ /* 0x000fe40003f75000 */
[----:B------:R-:W-:Y:S01]  /*bea0*/  MOV R4, RZ ;  /* 0x000000ff00047202 */ /* 0x000fe20000000f00 */
[----:B---3--:R-:W-:Y:S01]  /*beb0*/  FADD.FTZ R7, R7, R3 ;  /* 0x0000000307077221 */ /* 0x008fe20000010000 */
[----:B------:R-:W-:Y:S02]  /*bec0*/  FSETP.NE.FTZ.AND P2, PT, R9, RZ, PT ;  /* 0x000000ff0900720b */ /* 0x000fe40003f55000 */
[----:B------:R-:W-:Y:S01]  /*bed0*/  MOV R3, RZ ;  /* 0x000000ff00037202 */ /* 0x000fe20000000f00 */
[----:B----4-:R-:W-:Y:S01]  /*bee0*/  FADD.FTZ R6, R5, R6 ;  /* 0x0000000605067221 */ /* 0x010fe20000010000 */
[----:B------:R-:W-:-:S04]  /*bef0*/  FSETP.NE.FTZ.AND P1, PT, R7, RZ, PT ;  /* 0x000000ff0700720b */ /* 0x000fc80003f35000 */
[----:B------:R-:W-:Y:S01]  /*bf00*/  FSETP.NE.FTZ.AND P0, PT, R6, RZ, PT ;  /* 0x000000ff0600720b */ /* 0x000fe20003f15000 */
[----:B------:R-:W1:Y:S08]  /*bf10*/  @P3 MUFU.RCP R0, R11 ;  /* 0x0000000b00003308 */ /* 0x000e700000001000 */
[----:B------:R-:W2:Y:S04]  /*bf20*/  @P1 MUFU.RCP R3, R7 ;  /* 0x0000000700031308 */ /* 0x000ea80000001000 */
[----:B------:R-:W-:Y:S01]  /*bf30*/  @P0 MOV R8, 0x3f317218 ;  /* 0x3f31721800080802 */ /* 0x000fe20000000f00 */
[----:B-1----:R-:W-:-:S03]  /*bf40*/  FMUL.FTZ R144, R0, R144 ;  /* 0x0000009000907220 */ /* 0x002fc60000410000 */
[----:B------:R-:W1:Y:S01]  /*bf50*/  @P2 MUFU.RCP R4, R9 ;  /* 0x0000000900042308 */ /* 0x000e620000001000 */
[C---:B------:R-:W-:Y:S02]  /*bf60*/  FMUL.FTZ R145, R0.reuse, R145 ;  /* 0x0000009100917220 */ /* 0x040fe40000410000 */
[C---:B------:R-:W-:Y:S02]  /*bf70*/  FMUL.FTZ R152, R0.reuse, R152 ;  /* 0x0000009800987220 */ /* 0x040fe40000410000 */
[C---:B------:R-:W-:Y:S02]  /*bf80*/  FMUL.FTZ R153, R0.reuse, R153 ;  /* 0x0000009900997220 */ /* 0x040fe40000410000 */
[C---:B------:R-:W-:Y:S01]  /*bf90*/  FMUL.FTZ R156, R0.reuse, R156 ;  /* 0x0000009c009c7220 */ /* 0x040fe20000410000 */
[----:B------:R-:W-:Y:S01]  /*bfa0*/  @P3 MUFU.LG2 R11, R11 ;  /* 0x0000000b000b3308 */ /* 0x000fe20000000c00 */
[C---:B------:R-:W-:Y:S02]  /*bfb0*/  FMUL.FTZ R157, R0.reuse, R157 ;  /* 0x0000009d009d7220 */ /* 0x040fe40000410000 */
[----:B------:R-:W-:-:S02]  /*bfc0*/  FMUL.FTZ R168, R0, R168 ;  /* 0x000000a800a87220 */ /* 0x000fc40000410000 */
[C---:B------:R-:W-:Y:S02]  /*bfd0*/  FMUL.FTZ R169, R0.reuse, R169 ;  /* 0x000000a900a97220 */ /* 0x040fe40000410000 */
[C---:B------:R-:W-:Y:S01]  /*bfe0*/  FMUL.FTZ R172, R0.reuse, R172 ;  /* 0x000000ac00ac7220 */ /* 0x040fe20000410000 */
[----:B------:R-:W-:Y:S01]  /*bff0*/  @P2 MUFU.LG2 R9, R9 ;  /* 0x0000000900092308 */ /* 0x000fe20000000c00 */
[C---:B------:R-:W-:Y:S02]  /*c000*/  FMUL.FTZ R173, R0.reuse, R173 ;  /* 0x000000ad00ad7220 */ /* 0x040fe40000410000 */
[C---:B------:R-:W-:Y:S02]  /*c010*/  FMUL.FTZ R184, R0.reuse, R184 ;  /* 0x000000b800b87220 */ /* 0x040fe40000410000 */
[C---:B------:R-:W-:Y:S02]  /*c020*/  FMUL.FTZ R185, R0.reuse, R185 ;  /* 0x000000b900b97220 */ /* 0x040fe40000410000 */
[C---:B------:R-:W-:Y:S01]  /*c030*/  FMUL.FTZ R192, R0.reuse, R192 ;  /* 0x000000c000c07220 */ /* 0x040fe20000410000 */
[----:B------:R-:W-:Y:S01]  /*c040*/  @P1 MUFU.LG2 R7, R7 ;  /* 0x0000000700071308 */ /* 0x000fe20000000c00 */
        /* <DEDUP_REMOVED lines=18> */
[----:B------:R-:W-:Y:S01]  /*c170*/  FMUL.FTZ R129, R0, R129 ;  /* 0x0000008100817220 */ /* 0x000fe20000410000 */
[----:B------:R-:W-:Y:S01]  /*c180*/  MOV R0, RZ ;  /* 0x000000ff00007202 */ /* 0x000fe20000000f00 */
[----:B--2---:R-:W-:-:S02]  /*c190*/  FMUL.FTZ R140, R3, R140 ;  /* 0x0000008c038c7220 */ /* 0x004fc40000410000 */
[C---:B------:R-:W-:Y:S02]  /*c1a0*/  FMUL.FTZ R141, R3.reuse, R141 ;  /* 0x0000008d038d7220 */ /* 0x040fe40000410000 */
[C---:B------:R-:W-:Y:S01]  /*c1b0*/  FMUL.FTZ R148, R3.reuse, R148 ;  /* 0x0000009403947220 */ /* 0x040fe20000410000 */
[----:B------:R-:W2:Y:S01]  /*c1c0*/  @P0 MUFU.RCP R0, R6 ;  /* 0x0000000600000308 */ /* 0x000ea20000001000 */
[C---:B------:R-:W-:Y:S02]  /*c1d0*/  FMUL.FTZ R149, R3.reuse, R149 ;  /* 0x0000009503957220 */ /* 0x040fe40000410000 */
[C---:B------:R-:W-:Y:S02]  /*c1e0*/  FMUL.FTZ R160, R3.reuse, R160 ;  /* 0x000000a003a07220 */ /* 0x040fe40000410000 */
[C---:B------:R-:W-:Y:S02]  /*c1f0*/  FMUL.FTZ R161, R3.reuse, R161 ;  /* 0x000000a103a17220 */ /* 0x040fe40000410000 */
[C---:B------:R-:W-:Y:S01]  /*c200*/  FMUL.FTZ R164, R3.reuse, R164 ;  /* 0x000000a403a47220 */ /* 0x040fe20000410000 */
[----:B------:R-:W3:Y:S01]  /*c210*/  @P0 MUFU.LG2 R6, R6 ;  /* 0x0000000600060308 */ /* 0x000ee20000000c00 */
        /* <DEDUP_REMOVED lines=25> */
[----:B------:R-:W-:Y:S01]  /*c3b0*/  @P2 MOV R3, 0x3f317218 ;  /* 0x3f31721800032802 */ /* 0x000fe20000000f00 */
[----:B-1----:R-:W-:-:S02]  /*c3c0*/  FMUL.FTZ R146, R4, R146 ;  /* 0x0000009204927220 */ /* 0x002fc40000410000 */
        /* <DEDUP_REMOVED lines=30> */
[----:B------:R-:W-:Y:S01]  /*c5b0*/  FMUL.FTZ R131, R4, R131 ;  /* 0x0000008304837220 */ /* 0x000fe20000410000 */
[----:B------:R-:W-:Y:S01]  /*c5c0*/  @P3 MOV R4, 0x3f317218 ;  /* 0x3f31721800043802 */ /* 0x000fe20000000f00 */
[C---:B--2---:R-:W-:Y:S02]  /*c5d0*/  FMUL.FTZ R142, R0.reuse, R142 ;  /* 0x0000008e008e7220 */ /* 0x044fe40000410000 */
        /* <DEDUP_REMOVED lines=30> */
[----:B------:R-:W-:Y:S01]  /*c7c0*/  FMUL.FTZ R127, R0, R127 ;  /* 0x0000007f007f7220 */ /* 0x000fe20000410000 */
[----:B------:R-:W-:Y:S01]  /*c7d0*/  @P1 MOV R0, 0x3f317218 ;  /* 0x3f31721800001802 */ /* 0x000fe20000000f00 */
[----:B------:R-:W-:Y:S02]  /*c7e0*/  @P2 FMUL.FTZ R5, R3, c[0x0][0x2d0] ;  /* 0x0000b40003052a20 */ /* 0x000fe40000410000 */
[----:B------:R-:W-:Y:S02]  /*c7f0*/  @P3 FMUL.FTZ R10, R4, c[0x0][0x2d0] ;  /* 0x0000b400040a3a20 */ /* 0x000fe40000410000 */
[----:B------:R-:W-:-:S02]  /*c800*/  @P1 FMUL.FTZ R3, R0, c[0x0][0x2d0] ;  /* 0x0000b40000031a20 */ /* 0x000fc40000410000 */
[----:B------:R-:W-:Y:S02]  /*c810*/  @P3 FMUL.FTZ R11, R11, 0.69314718246459960938 ;  /* 0x3f3172180b0b3820 */ /* 0x000fe40000410000 */
[----:B------:R-:W-:Y:S02]  /*c820*/  @P2 FMUL.FTZ R9, R9, 0.69314718246459960938 ;  /* 0x3f31721809092820 */ /* 0x000fe40000410000 */
[----:B------:R-:W-:Y:S02]  /*c830*/  @P1 FMUL.FTZ R7, R7, 0.69314718246459960938 ;  /* 0x3f31721807071820 */ /* 0x000fe40000410000 */
[----:B---3--:R-:W-:Y:S02]  /*c840*/  @P0 FMUL.FTZ R4, R6, 0.69314718246459960938 ;  /* 0x3f31721806040820 */ /* 0x008fe40000410000 */
[----:B------:R-:W-:Y:S02]  /*c850*/  @P0 FMUL.FTZ R0, R8, c[0x0][0x2d0] ;  /* 0x0000b40008000a20 */ /* 0x000fe40000410000 */
[----:B------:R-:W-:-:S02]  /*c860*/  @P3 FFMA.FTZ R18, R10, R137, R11 ;  /* 0x000000890a123223 */ /* 0x000fc4000001000b */
[----:B------:R-:W-:Y:S02]  /*c870*/  @P2 FFMA.FTZ R19, R5, R136, R9 ;  /* 0x0000008805132223 */ /* 0x000fe40000010009 */
[----:B-----5:R-:W-:Y:S02]  /*c880*/  @P1 FFMA.FTZ R20, R3, R135, R7 ;  /* 0x0000008703141223 */ /* 0x020fe40000010007 */
[----:B------:R-:W-:Y:S02]  /*c890*/  @P0 FFMA.FTZ R21, R0, R2, R4 ;  /* 0x0000000200150223 */ /* 0x000fe40000010004 */
.L_x_95:
[----:B------:R-:W-:Y:S05]  /*c8a0*/  @P4 BRA `(.L_x_113) ;  /* 0x0000209000004947 */ /* 0x000fea0003800000 */
[----:B------:R-:W1:Y:S01]  /*c8b0*/  S2R R16, SR_TID.X ;  /* 0x0000000000107919 */ /* 0x000e620000002100 */
[----:B------:R-:W-:Y:S01]  /*c8c0*/  ULDC.64 UR4, c[0x0][0x4d0] ;  /* 0x0001340000047ab9 */ /* 0x000fe20000000a00 */
[----:B------:R-:W-:Y:S01]  /*c8d0*/  IMAD R4, RZ, RZ, -UR11 ;  /* 0x8000000bff047e24 */ /* 0x000fe2000f8e02ff */
[----:B------:R-:W-:Y:S01]  /*c8e0*/  UIMAD.WIDE.U32 UR8, UR11, UR4, URZ ;  /* 0x000000040b0872a5 */ /* 0x000fe2000f8e003f */
[----:B------:R-:W2:Y:S01]  /*c8f0*/  S2R R11, SR_CTAID.Y ;  /* 0x00000000000b7919 */ /* 0x000ea20000002600 */
[----:B------:R-:W-:Y:S01]  /*c900*/  USHF.R.S32.HI UR6, URZ, 0x1f, UR11 ;  /* 0x0000001f3f067899 */ /* 0x000fe2000801140b */
[----:B------:R-:W-:Y:S01]  /*c910*/  MOV R24, c[0x0][0x4e8] ;  /* 0x00013a0000187a02 */ /* 0x000fe20000000f00 */
[----:B------:R-:W-:Y:S01]  /*c920*/  BSSY B0, `(.L_x_114) ;  /* 0x00000db000007945 */ /* 0x000fe20003800000 */
[----:B------:R-:W3:Y:S01]  /*c930*/  S2R R9, SR_CTAID.Z ;  /* 0x0000000000097919 */ /* 0x000ee20000002700 */
[----:B------:R-:W-:Y:S01]  /*c940*/  IMAD.U32 R3, RZ, RZ, UR9 ;  /* 0x00000009ff037e24 */ /* 0x000fe2000f8e00ff */
[----:B------:R-:W-:Y:S01]  /*c950*/  UIMAD UR7, UR6, UR4, URZ ;  /* 0x00000004060772a4 */ /* 0x000fe2000f8e023f */
[----:B------:R-:W-:Y:S01]  /*c960*/  IMAD.U32 R2, RZ, RZ, UR8 ;  /* 0x00000008ff027e24 */ /* 0x000fe2000f8e00ff */
[----:B------:R-:W4:Y:S04]  /*c970*/  S2R R15, SR_CTAID.X ;  /* 0x00000000000f7919 */ /* 0x000f280000002500 */
[----:B------:R-:W-:Y:S01]  /*c980*/  BAR.SYNC.DEFER_BLOCKING 0x1, 0x80 ;  /* 0x0042000000007b1d */ /* 0x000fe20000010000 */
[----:B------:R-:W-:Y:S01]  /*c990*/  UIMAD UR5, UR11, UR5, UR7 ;  /* 0x000000050b0572a4 */ /* 0x000fe2000f8e0207 */
[C---:B------:R-:W-:Y:S01]  /*c9a0*/  ISETP.NE.AND P0, PT, R24.reuse, 0x1, PT ;  /* 0x000000011800780c */ /* 0x040fe20003f05270 */
[----:B------:R-:W-:-:S02]  /*c9b0*/  IMAD R24, R24, c[0x0][0x388], RZ ;  /* 0x0000e20018187a24 */ /* 0x000fc400078e02ff */
[----:B------:R-:W-:Y:S01]  /*c9c0*/  UIADD3 UR5, UR9, UR5, URZ ;  /* 0x0000000509057290 */ /* 0x000fe2000fffe03f */
[----:B-1----:R-:W-:-:S05]  /*c9d0*/  SHF.R.S32.HI R6, RZ, 0x1f, R16 ;  /* 0x0000001fff067819 */ /* 0x002fca0000011410 */
[----:B------:R-:W-:Y:S01]  /*c9e0*/  IMAD.U32 R5, RZ, RZ, UR5 ;  /* 0x00000005ff057e24 */ /* 0x000fe2000f8e00ff */
[-C--:B------:R-:W-:Y:S01]  /*c9f0*/  LEA.HI R0, R6, R16.reuse, RZ, 0x2 ;  /* 0x0000001006007211 */ /* 0x080fe200078f10ff */
[----:B--2---:R-:W-:Y:S01]  /*ca00*/  IMAD R12, R4, c[0x0][0x550], R11 ;  /* 0x00015400040c7a24 */ /* 0x004fe200078e020b */
[-C--:B------:R-:W-:Y:S01]  /*ca10*/  LEA.HI R6, R6, R16.reuse, RZ, 0x5 ;  /* 0x0000001006067211 */ /* 0x080fe200078f28ff */
[----:B------:R-:W-:Y:S01]  /*ca20*/  IMAD.MOV.U32 R4, RZ, RZ, R2 ;  /* 0x000000ffff047224 */ /* 0x000fe200078e0002 */
[----:B------:R-:W-:Y:S01]  /*ca30*/  LOP3.LUT R0, R0, 0xfffffffc, RZ, 0xc0, !PT ;  /* 0xfffffffc00007812 */ /* 0x000fe200078ec0ff */
[----:B------:R-:W-:Y:S01]  /*ca40*/  ULDC.64 UR4, c[0x0][0x438] ;  /* 0x00010e0000047ab9 */ /* 0x000fe20000000a00 */
[----:B------:R-:W-:Y:S01]  /*ca50*/  LOP3.LUT R7, R6, 0xffffffe0, RZ, 0xc0, !PT ;  /* 0xffffffe006077812 */ /* 0x000fe200078ec0ff */
[----:B------:R-:W-:Y:S01]  /*ca60*/  UIMAD UR6, UR6, UR4, URZ ;  /* 0x00000004060672a4 */ /* 0x000fe2000f8e023f */
[----:B------:R-:W-:Y:S01]  /*ca70*/  IADD3 R0, -R0, R16, RZ ;  /* 0x0000001000007210 */ /* 0x000fe20007ffe1ff */
[----:B------:R-:W-:Y:S01]  /*ca80*/  UIMAD.WIDE.U32 UR8, UR11, UR4, URZ ;  /* 0x000000040b0872a5 */ /* 0x000fe2000f8e003f */
[--C-:B------:R-:W-:Y:S01]  /*ca90*/  SHF.R.S32.HI R8, RZ, 0x5, R6.reuse ;  /* 0x00000005ff087819 */ /* 0x100fe20000011406 */
[----:B------:R-:W-:Y:S01]  /*caa0*/  IMAD.IADD R16, R16, 0x1, -R7 ;  /* 0x0000000110107824 */ /* 0x000fe200078e0a07 */
[----:B------:R-:W-:Y:S01]  /*cab0*/  LEA.HI R3, R0, R0, RZ, 0x1 ;  /* 0x0000000000037211 */ /* 0x000fe200078f08ff */
[----:B------:R-:W-:Y:S01]  /*cac0*/  UIMAD UR4, UR11, UR5, UR6 ;  /* 0x000000050b0472a4 */ /* 0x000fe2000f8e0206 */
[----:B------:R-:W-:Y:S01]  /*cad0*/  SHF.R.S32.HI R2, RZ, 0x1f, R6 ;  /* 0x0000001fff027819 */ /* 0x000fe20000011406 */
[----:B---3--:R-:W-:Y:S01]  /*cae0*/  IMAD.WIDE.U32 R4, R9, c[0x0][0x4d8], R4 ;  /* 0x0001360009047a25 */ /* 0x008fe200078e0004 */
[----:B------:R-:W-:Y:S01]  /*caf0*/  LOP3.LUT R7, R3, 0x1ffffffe, RZ, 0xc0, !PT ;  /* 0x1ffffffe03077812 */ /* 0x000fe200078ec0ff */
[----:B------:R-:W-:Y:S01]  /*cb00*/  UIADD3 UR4, UR9, UR4, URZ ;  /* 0x0000000409047290 */ /* 0x000fe2000fffe03f */
[----:B------:R-:W-:-:S02]  /*cb10*/  LEA.HI R2, R2, R8, RZ, 0x2 ;  /* 0x0000000802027211 */ /* 0x000fc400078f10ff */
[----:B------:R-:W-:Y:S01]  /*cb20*/  IADD3 R7, R0, -R7, RZ ;  /* 0x8000000700077210 */ /* 0x000fe20007ffe0ff */
[----:B------:R-:W-:Y:S01]  /*cb30*/  IMAD.SHL.U32 R0, R3, 0x20, RZ ;  /* 0x0000002003007824 */ /* 0x000fe200078e00ff */
[----:B------:R-:W-:Y:S02]  /*cb40*/  SHF.R.S32.HI R3, RZ, 0x1f, R16 ;  /* 0x0000001fff037819 */ /* 0x000fe40000011410 */
[----:B------:R-:W-:Y:S02]  /*cb50*/  LOP3.LUT R2, R2, 0xffffffc, RZ, 0xc0, !PT ;  /* 0x0ffffffc02027812 */ /* 0x000fe400078ec0ff */
[----:B------:R-:W-:Y:S01]  /*cb60*/  LEA.HI R17, R3, R16, RZ, 0x2 ;  /* 0x0000001003117211 */ /* 0x000fe200078f10ff */
[----:B------:R-:W-:Y:S01]  /*cb70*/  IMAD.U32 R3, RZ, RZ, UR9 ;  /* 0x00000009ff037e24 */ /* 0x000fe2000f8e00ff */
[----:B------:R-:W-:Y:S01]  /*cb80*/  LOP3.LUT R0, R0, 0xffffffc0, RZ, 0xc0, !PT ;  /* 0xffffffc000007812 */ /* 0x000fe200078ec0ff */
[----:B------:R-:W-:Y:S01]  /*cb90*/  IMAD.IADD R8, R8, 0x1, -R2 ;  /* 0x0000000108087824 */ /* 0x000fe200078e0a02 */
[----:B------:R-:W-:Y:S01]  /*cba0*/  SHF.R.S32.HI R6, RZ, 0x2, R17 ;  /* 0x00000002ff067819 */ /* 0x000fe20000011411 */
[----:B------:R-:W-:Y:S01]  /*cbb0*/  IMAD.U32 R2, RZ, RZ, UR8 ;  /* 0x00000008ff027e24 */ /* 0x000fe2000f8e00ff */
[----:B------:R-:W-:Y:S01]  /*cbc0*/  SHF.R.S32.HI R10, RZ, 0x1f, R9 ;  /* 0x0000001fff0a7819 */ /* 0x000fe20000011409 */
[----:B------:R-:W-:Y:S01]  /*cbd0*/  IMAD R7, R7, 0x8, R0 ;  /* 0x0000000807077824 */ /* 0x000fe200078e0200 */
[----:B------:R-:W-:Y:S01]  /*cbe0*/  MOV R3, UR4 ;  /* 0x0000000400037c02 */ /* 0x000fe20008000f00 */
[----:B------:R-:W-:Y:S01]  /*cbf0*/  IMAD R14, R8, 0x10, R6 ;  /* 0x00000010080e7824 */ /* 0x000fe200078e0206 */
[----:B------:R-:W-:Y:S01]  /*cc00*/  LOP3.LUT P1, RZ, R16, 0x3, RZ, 0xc0, !PT ;  /* 0x0000000310ff7812 */ /* 0x000fe2000782c0ff */
[----:B------:R-:W-:-:S02]  /*cc10*/  IMAD R0, R10, c[0x0][0x4d8], RZ ;  /* 0x000136000a007a24 */ /* 0x000fc400078e02ff */
[----:B------:R-:W-:Y:S01]  /*cc20*/  IMAD R6, R10, c[0x0][0x440], RZ ;  /* 0x000110000a067a24 */ /* 0x000fe200078e02ff */
[----:B------:R-:W-:Y:S01]  /*cc30*/  IADD3 R8, R14, R7, RZ ;  /* 0x000000070e087210 */ /* 0x000fe20007ffe0ff */
[C---:B------:R-:W-:Y:S02]  /*cc40*/  IMAD R0, R9.reuse, c[0x0][0x4dc], R0 ;  /* 0x0001370009007a24 */ /* 0x040fe400078e0200 */
[----:B------:R-:W-:Y:S02]  /*cc50*/  IMAD R6, R9, c[0x0][0x444], R6 ;  /* 0x0001110009067a24 */ /* 0x000fe400078e0206 */
[----:B----4-:R-:W-:Y:S02]  /*cc60*/  IMAD R8, R15, 0x80, R8 ;  /* 0x000000800f087824 */ /* 0x010fe400078e0208 */
[----:B------:R-:W-:-:S04]  /*cc70*/  IMAD.WIDE.U32 R2, R9, c[0x0][0x440], R2 ;  /* 0x0001100009027a25 */ /* 0x000fc800078e0002 */
[----:B------:R-:W-:-:S04]  /*cc80*/  @P0 IMAD.HI.U32 R11, R8, c[0x0][0x4ec], RZ ;  /* 0x00013b00080b0a27 */ /* 0x000fc800078e00ff */
[----:B------:R-:W-:Y:S01]  /*cc90*/  IMAD.IADD R5, R5, 0x1, R0 ;  /* 0x0000000105057824 */ /* 0x000fe200078e0200 */
[----:B------:R-:W-:Y:S01]  /*cca0*/  SHF.R.S32.HI R0, RZ, 0x1f, R12 ;  /* 0x0000001fff007819 */ /* 0x000fe2000001140c */
[----:B------:R-:W-:Y:S01]  /*ccb0*/  IMAD.IADD R3, R3, 0x1, R6 ;  /* 0x0000000103037824 */ /* 0x000fe200078e0206 */
[----:B------:R-:W-:Y:S01]  /*ccc0*/  MOV R6, R8 ;  /* 0x0000000800067202 */ /* 0x000fe20000000f00 */
[----:B------:R-:W-:Y:S01]  /*ccd0*/  @P0 IMAD.HI.U32 R10, R8, c[0x0][0x4ec], RZ ;  /* 0x00013b00080a0a27 */ /* 0x000fe200078e00ff */
[----:B------:R-:W-:-:S03]  /*cce0*/  @P0 SHF.R.U32.HI R6, RZ, c[0x0][0x4f0], R11 ;  /* 0x00013c00ff060a19 */ /* 0x000fc6000001160b */
[----:B------:R-:W-:Y:S01]  /*ccf0*/  IMAD.MOV.U32 R7, RZ, RZ, R8 ;  /* 0x000000ffff077224 */ /* 0x000fe200078e0008 */
[----:B------:R-:W-:Y:S01]  /*cd00*/  @P0 SHF.R.U32.HI R7, RZ, c[0x0][0x4f0], R10 ;  /* 0x00013c00ff070a19 */ /* 0x000fe2000001160a */
[C---:B------:R-:W-:Y:S02]  /*cd10*/  IMAD R9, R0.reuse, c[0x0][0x448], RZ ;  /* 0x0001120000097a24 */ /* 0x040fe400078e02ff */
[----:B------:R-:W-:Y:S02]  /*cd20*/  IMAD R0, R0, c[0x0][0x4e0], RZ ;  /* 0x0001380000007a24 */ /* 0x000fe400078e02ff */
[----:B------:R-:W-:Y:S02]  /*cd30*/  IMAD.MOV R10, RZ, RZ, -R6 ;  /* 0x000000ffff0a7224 */ /* 0x000fe400078e0a06 */
[C---:B------:R-:W-:Y:S01]  /*cd40*/  IMAD R11, R12.reuse, c[0x0][0x44c], R9 ;  /* 0x000113000c0b7a24 */ /* 0x040fe200078e0209 */
[----:B------:R-:W-:Y:S01]  /*cd50*/  SHF.R.S32.HI R9, RZ, 0x1f, R7 ;  /* 0x0000001fff097819 */ /* 0x000fe20000011407 */
[----:B------:R-:W-:-:S02]  /*cd60*/  IMAD R13, R12, c[0x0][0x4e4], R0 ;  /* 0x000139000c0d7a24 */ /* 0x000fc400078e0200 */
[----:B------:R-:W-:-:S04]  /*cd70*/  IMAD.WIDE.U32 R4, R12, c[0x0][0x4e0], R4 ;  /* 0x000138000c047a25 */ /* 0x000fc800078e0004 */
[----:B------:R-:W-:Y:S01]  /*cd80*/  IMAD R0, R10, c[0x0][0x4e8], R8 ;  /* 0x00013a000a007a24 */ /* 0x000fe200078e0208 */
[----:B------:R-:W-:Y:S01]  /*cd90*/  SHF.R.S32.HI R10, RZ, 0x1f, R6 ;  /* 0x0000001fff0a7819 */ /* 0x000fe20000011406 */
[----:B------:R-:W-:Y:S01]  /*cda0*/  IMAD R9, R9, c[0x0][0x430], RZ ;  /* 0x00010c0009097a24 */ /* 0x000fe200078e02ff */
[----:B------:R-:W-:Y:S01]  /*cdb0*/  IADD3 R4, P0, R6, R4, RZ ;  /* 0x0000000406047210 */ /* 0x000fe20007f1e0ff */
[----:B------:R-:W-:Y:S01]  /*cdc0*/  IMAD.WIDE.U32 R2, R12, c[0x0][0x448], R2 ;  /* 0x000112000c027a25 */ /* 0x000fe200078e0002 */
[----:B------:R-:W-:Y:S02]  /*cdd0*/  SHF.R.S32.HI R6, RZ, 0x1f, R0 ;  /* 0x0000001fff067819 */ /* 0x000fe40000011400 */
[----:B------:R-:W-:Y:S01]  /*cde0*/  IADD3.X R5, R10, R5, R13, P0, !PT ;  /* 0x000000050a057210 */ /* 0x000fe200007fe40d */
[----:B------:R-:W-:Y:S01]  /*cdf0*/  IMAD R10, R7, c[0x0][0x434], R9 ;  /* 0x00010d00070a7a24 */ /* 0x000fe200078e0209 */
[----:B------:R-:W-:Y:S01]  /*ce00*/  IADD3 R3, R3, R11, RZ ;  /* 0x0000000b03037210 */ /* 0x000fe20007ffe0ff */
[----:B------:R-:W-:-:S02]  /*ce10*/  IMAD R9, R6, c[0x0][0x4c8], RZ ;  /* 0x0001320006097a24 */ /* 0x000fc400078e02ff */
[----:B------:R-:W-:Y:S02]  /*ce20*/  IMAD.MOV R6, RZ, RZ, -R7 ;  /* 0x000000ffff067224 */ /* 0x000fe400078e0a07 */
[----:B------:R-:W-:-:S04]  /*ce30*/  IMAD.WIDE.U32 R4, R0, c[0x0][0x4c8], R4 ;  /* 0x0001320000047a25 */ /* 0x000fc800078e0004 */
[----:B------:R-:W-:Y:S02]  /*ce40*/  IMAD R0, R0, c[0x0][0x4cc], R9 ;  /* 0x0001330000007a24 */ /* 0x000fe400078e0209 */
[----:B------:R-:W-:Y:S01]  /*ce50*/  IMAD R13, R6, c[0x0][0x4e8], R8 ;  /* 0x00013a00060d7a24 */ /* 0x000fe200078e0208 */
[C---:B------:R-:W-:Y:S01]  /*ce60*/  LEA R6, P0, R4.reuse, c[0x0][0x4a8], 0x2 ;  /* 0x00012a0004067a11 */ /* 0x040fe200078010ff */
[----:B------:R-:W-:Y:S01]  /*ce70*/  IMAD.WIDE.U32 R2, R7, c[0x0][0x430], R2 ;  /* 0x00010c0007027a25 */ /* 0x000fe200078e0002 */
[----:B------:R-:W-:Y:S02]  /*ce80*/  IADD3 R0, R5, R0, RZ ;  /* 0x0000000005007210 */ /* 0x000fe40007ffe0ff */
[----:B------:R-:W-:Y:S01]  /*ce90*/  SHF.R.S32.HI R7, RZ, 0x1f, R13 ;  /* 0x0000001fff077819 */ /* 0x000fe2000001140d */
[----:B------:R-:W-:Y:S01]  /*cea0*/  IMAD.IADD R3, R3, 0x1, R10 ;  /* 0x0000000103037824 */ /* 0x000fe200078e020a */
[----:B------:R-:W-:Y:S01]  /*ceb0*/  LEA.HI.X R0, R4, c[0x0][0x4ac], R0, 0x2, P0 ;  /* 0x00012b0004007a11 */ /* 0x000fe200000f1400 */
[----:B------:R-:W-:Y:S01]  /*cec0*/  IMAD R12, R15, 0x80, R14 ;  /* 0x000000800f0c7824 */ /* 0x000fe200078e020e */
[----:B------:R-:W-:Y:S01]  /*ced0*/  SHFL.IDX PT, R4, R6, RZ, 0x1c1f ;  /* 0x001c1fff06047589 */ /* 0x000fe200000e0000 */
[----:B------:R-:W-:-:S02]  /*cee0*/  IMAD R7, R7, c[0x0][0x428], RZ ;  /* 0x00010a0007077a24 */ /* 0x000fc400078e02ff */
[C---:B------:R-:W-:Y:S01]  /*cef0*/  IMAD.WIDE.U32 R2, R13.reuse, c[0x0][0x428], R2 ;  /* 0x00010a000d027a25 */ /* 0x040fe200078e0002 */
[----:B------:R-:W1:Y:S01]  /*cf00*/  SHFL.IDX PT, R5, R0, RZ, 0x1c1f ;  /* 0x001c1fff00057589 */ /* 0x000e6200000e0000 */
[C---:B------:R-:W-:Y:S02]  /*cf10*/  IADD3 R14, R12.reuse, 0x40, RZ ;  /* 0x000000400c0e7810 */ /* 0x040fe40007ffe0ff */
[----:B------:R-:W-:Y:S01]  /*cf20*/  IMAD R15, R13, c[0x0][0x42c], R7 ;  /* 0x00010b000d0f7a24 */ /* 0x000fe200078e0207 */
[----:B------:R-:W-:Y:S01]  /*cf30*/  SHFL.IDX PT, R10, R6, 0x1, 0x1c1f ;  /* 0x003c1f00060a7f89 */ /* 0x000fe200000e0000 */
[C---:B------:R-:W-:Y:S02]  /*cf40*/  IADD3 R13, R12.reuse, 0x48, RZ ;  /* 0x000000480c0d7810 */ /* 0x040fe40007ffe0ff */
[-C--:B------:R-:W-:Y:S01]  /*cf50*/  ISETP.GE.OR P4, PT, R12, R24.reuse, P1 ;  /* 0x000000180c00720c */ /* 0x080fe20000f86670 */
[----:B------:R-:W2:Y:S01]  /*cf60*/  SHFL.IDX PT, R11, R0, 0x1, 0x1c1f ;  /* 0x003c1f00000b7f89 */ /* 0x000ea200000e0000 */
[-C--:B------:R-:W-:Y:S01]  /*cf70*/  ISETP.GE.OR P2, PT, R14, R24.reuse, P1 ;  /* 0x000000180e00720c */ /* 0x080fe20000f46670 */
[----:B------:R-:W-:Y:S01]  /*cf80*/  IMAD.IADD R3, R3, 0x1, R15 ;  /* 0x0000000103037824 */ /* 0x000fe200078e020f */
[----:B------:R-:W-:Y:S01]  /*cf90*/  LEA R23, P0, R2, c[0x0][0x400], 0x2 ;  /* 0x0001000002177a11 */ /* 0x000fe200078010ff */
[----:B------:R-:W-:Y:S01]  /*cfa0*/  SHFL.IDX PT, R8, R6, 0x2, 0x1c1f ;  /* 0x005c1f0006087f89 */ /* 0x000fe200000e0000 */
[----:B------:R-:W-:-:S02]  /*cfb0*/  ISETP.GE.AND P5, PT, R14, R24, PT ;  /* 0x000000180e00720c */ /* 0x000fc40003fa6270 */
[----:B------:R-:W-:Y:S01]  /*cfc0*/  LEA.HI.X R22, R2, c[0x0][0x404], R3, 0x2, P0 ;  /* 0x0001010002167a11 */ /* 0x000fe200000f1403 */
[----:B------:R-:W3:Y:S01]  /*cfd0*/  SHFL.IDX PT, R9, R0, 0x2, 0x1c1f ;  /* 0x005c1f0000097f89 */ /* 0x000ee200000e0000 */
[----:B------:R-:W-:-:S03]  /*cfe0*/  ISETP.GE.AND P6, PT, R13, R24, PT ;  /* 0x000000180d00720c */ /* 0x000fc60003fc6270 */
[----:B------:R-:W-:Y:S04]  /*cff0*/  SHFL.IDX PT, R6, R6, 0x3, 0x1c1f ;  /* 0x007c1f0006067f89 */ /* 0x000fe800000e0000 */
[----:B------:R4:W5:Y:S04]  /*d000*/  SHFL.IDX PT, R7, R0, 0x3, 0x1c1f ;  /* 0x007c1f0000077f89 */ /* 0x00096800000e0000 */
[----:B-1----:R1:W-:Y:S04]  /*d010*/  @!P4 ST.E [R4.64], R18 ;  /* 0x000000120400c985 */ /* 0x0023e8000c101912 */
[----:B------:R1:W1:Y:S04]  /*d020*/  SHFL.IDX PT, R2, R23, RZ, 0x1c1f ;  /* 0x001c1fff17027589 */ /* 0x00026800000e0000 */
[----:B------:R1:W1:Y:S01]  /*d030*/  SHFL.IDX PT, R3, R22, RZ, 0x1c1f ;  /* 0x001c1fff16037589 */ /* 0x00026200000e0000 */
[----:B----4-:R-:W-:-:S04]  /*d040*/  IADD3 R0, R12, 0x8, RZ ;  /* 0x000000080c007810 */ /* 0x010fc80007ffe0ff */
[CC--:B------:R-:W-:Y:S02]  /*d050*/  ISETP.GE.OR P3, PT, R0.reuse, R24.reuse, P1 ;  /* 0x000000180000720c */ /* 0x0c0fe40000f66670 */
[-C--:B------:R-:W-:Y:S02]  /*d060*/  ISETP.GE.OR P1, PT, R13, R24.reuse, P1 ;  /* 0x000000180d00720c */ /* 0x080fe40000f26670 */
[----:B------:R-:W-:Y:S02]  /*d070*/  ISETP.GE.AND P0, PT, R0, R24, PT ;  /* 0x000000180000720c */ /* 0x000fe40003f06270 */
[----:B------:R-:W-:-:S04]  /*d080*/  LOP3.LUT R0, R17, 0x7ffffffc, RZ, 0xc0, !PT ;  /* 0x7ffffffc11007812 */ /* 0x000fc800078ec0ff */
[----:B------:R-:W-:-:S03]  /*d090*/  IADD3 R0, R16, -R0, RZ ;  /* 0x8000000010007210 */ /* 0x000fc60007ffe0ff */
[----:B--2---:R2:W-:Y:S02]  /*d0a0*/  @!P3 ST.E [R10.64], R19 ;  /* 0x000000130a00b985 */ /* 0x0045e4000c101912 */
[----:B------:R-:W-:Y:S02]  /*d0b0*/  IMAD.SHL.U32 R0, R0, 0x2, RZ ;  /* 0x0000000200007824 */ /* 0x000fe400078e00ff */
[----:B---3--:R2:W-:Y:S04]  /*d0c0*/  @!P2 ST.E [R8.64], R20 ;  /* 0x000000140800a985 */ /* 0x0085e8000c101912 */
[----:B-----5:R2:W-:Y:S01]  /*d0d0*/  @!P1 ST.E [R6.64], R21 ;  /* 0x0000001506009985 */ /* 0x0205e2000c101912 */
[----:B------:R-:W-:-:S13]  /*d0e0*/  ISETP.GE.AND P1, PT, R12, R24, PT ;  /* 0x000000180c00720c */ /* 0x000fda0003f26270 */
[----:B------:R-:W-:Y:S05]  /*d0f0*/  @P1 BRA `(.L_x_115) ;  /* 0x000005d000001947 */ /* 0x000fea0003800000 */
[C---:B-1----:R-:W-:Y:S02]  /*d100*/  IADD3 R4, R0.reuse, 0x8, RZ ;  /* 0x0000000800047810 */ /* 0x042fe40007ffe0ff */
[----:B------:R-:W-:Y:S02]  /*d110*/  IADD3 R5, R0, 0x10, RZ ;  /* 0x0000001000057810 */ /* 0x000fe40007ffe0ff */
[----:B------:R-:W-:Y:S02]  /*d120*/  ISETP.GE.AND P3, PT, R4, c[0x0][0x3c8], PT ;  /* 0x0000f20004007a0c */ /* 0x000fe40003f66270 */
[----:B------:R-:W-:Y:S02]  /*d130*/  ISETP.GE.AND P2, PT, R5, c[0x0][0x3c8], PT ;  /* 0x0000f20005007a0c */ /* 0x000fe40003f46270 */
[C---:B------:R-:W-:Y:S02]  /*d140*/  ISETP.GE.AND P4, PT, R0.reuse, c[0x0][0x3c8], PT ;  /* 0x0000f20000007a0c */ /* 0x040fe40003f86270 */
[----:B--2---:R-:W-:-:S02]  /*d150*/  IADD3 R8, R0, 0x18, RZ ;  /* 0x0000001800087810 */ /* 0x004fc40007ffe0ff */
[----:B------:R-:W-:Y:S02]  /*d160*/  IADD3 R10, R0, 0x38, RZ ;  /* 0x00000038000a7810 */ /* 0x000fe40007ffe0ff */
[----:B------:R-:W-:-:S03]  /*d170*/  ISETP.GE.AND P1, PT, R8, c[0x0][0x3c8], PT ;  /* 0x0000f20008007a0c */ /* 0x000fc60003f26270 */
[----:B------:R-:W-:Y:S02]  /*d180*/  @!P3 LEA.HI R4, R4, R4, RZ, 0x1 ;  /* 0x000000040404b211 */ /* 0x000fe400078f08ff */
[----:B------:R-:W-:Y:S02]  /*d190*/  @!P2 LEA.HI R9, R5, R5, RZ, 0x1 ;  /* 0x000000050509a211 */ /* 0x000fe400078f08ff */
[----:B------:R-:W-:Y:S01]  /*d1a0*/  @!P3 LOP3.LUT R4, R4, 0xfffffffe, RZ, 0xc0, !PT ;  /* 0xfffffffe0404b812 */ /* 0x000fe200078ec0ff */
[----:B------:R-:W-:Y:S01]  /*d1b0*/  @!P4 IMAD.WIDE R6, R0, 0x4, R2 ;  /* 0x000000040006c825 */ /* 0x000fe200078e0202 */
[----:B------:R-:W-:-:S03]  /*d1c0*/  @!P2 LOP3.LUT R9, R9, 0xfffffffe, RZ, 0xc0, !PT ;  /* 0xfffffffe0909a812 */ /* 0x000fc600078ec0ff */
[----:B------:R-:W-:Y:S01]  /*d1d0*/  @!P3 IMAD.WIDE R4, R4, 0x4, R2 ;  /* 0x000000040404b825 */ /* 0x000fe200078e0202 */
[----:B------:R1:W-:Y:S01]  /*d1e0*/  @!P4 ST.E.64 [R6.64], R144 ;  /* 0x000000900600c985 */ /* 0x0003e2000c101b12 */
[----:B------:R-:W-:-:S03]  /*d1f0*/  @!P1 LEA.HI R8, R8, R8, RZ, 0x1 ;  /* 0x0000000808089211 */ /* 0x000fc600078f08ff */
[----:B------:R2:W-:Y:S01]  /*d200*/  @!P3 ST.E.64 [R4.64], R152 ;  /* 0x000000980400b985 */ /* 0x0005e2000c101b12 */
[----:B------:R-:W-:Y:S02]  /*d210*/  @!P1 LOP3.LUT R8, R8, 0xfffffffe, RZ, 0xc0, !PT ;  /* 0xfffffffe08089812 */ /* 0x000fe400078ec0ff */
[C---:B-1----:R-:W-:Y:S02]  /*d220*/  IADD3 R7, R0.reuse, 0x20, RZ ;  /* 0x0000002000077810 */ /* 0x042fe40007ffe0ff */
[C---:B------:R-:W-:Y:S01]  /*d230*/  IADD3 R6, R0.reuse, 0x28, RZ ;  /* 0x0000002800067810 */ /* 0x040fe20007ffe0ff */
[----:B--2---:R-:W-:Y:S01]  /*d240*/  @!P2 IMAD.WIDE R4, R9, 0x4, R2 ;  /* 0x000000040904a825 */ /* 0x004fe200078e0202 */
[----:B------:R-:W-:Y:S02]  /*d250*/  IADD3 R9, R0, 0x30, RZ ;  /* 0x0000003000097810 */ /* 0x000fe40007ffe0ff */
[----:B------:R-:W-:Y:S02]  /*d260*/  ISETP.GE.AND P4, PT, R7, c[0x0][0x3c8], PT ;  /* 0x0000f20007007a0c */ /* 0x000fe40003f86270 */
[----:B------:R1:W-:Y:S01]  /*d270*/  @!P2 ST.E.64 [R4.64], R156 ;  /* 0x0000009c0400a985 */ /* 0x0003e2000c101b12 */
[----:B------:R-:W-:-:S02]  /*d280*/  ISETP.GE.AND P3, PT, R6, c[0x0][0x3c8], PT ;  /* 0x0000f20006007a0c */ /* 0x000fc40003f66270 */
[----:B------:R-:W-:Y:S01]  /*d290*/  ISETP.GE.AND P2, PT, R9, c[0x0][0x3c8], PT ;  /* 0x0000f20009007a0c */ /* 0x000fe20003f46270 */
[----:B-1----:R-:W-:-:S07]  /*d2a0*/  @!P1 IMAD.WIDE R4, R8, 0x4, R2 ;  /* 0x0000000408049825 */ /* 0x002fce00078e0202 */
[----:B------:R-:W-:Y:S01]  /*d2b0*/  @!P4 LEA.HI R8, R7, R7, RZ, 0x1 ;  /* 0x000000070708c211 */ /* 0x000fe200078f08ff */
[----:B------:R1:W-:Y:S01]  /*d2c0*/  @!P1 ST.E.64 [R4.64], R168 ;  /* 0x000000a804009985 */ /* 0x0003e2000c101b12 */
[----:B------:R-:W-:Y:S02]  /*d2d0*/  ISETP.GE.AND P1, PT, R10, c[0x0][0x3c8], PT ;  /* 0x0000f2000a007a0c */ /* 0x000fe40003f26270 */
[----:B------:R-:W-:-:S11]  /*d2e0*/  @!P4 LOP3.LUT R8, R8, 0xfffffffe, RZ, 0xc0, !PT ;  /* 0xfffffffe0808c812 */ /* 0x000fd600078ec0ff */
[----:B------:R-:W-:Y:S02]  /*d2f0*/  @!P1 LEA.HI R10, R10, R10, RZ, 0x1 ;  /* 0x0000000a0a0a9211 */ /* 0x000fe400078f08ff */
[----:B-1----:R-:W-:Y:S02]  /*d300*/  @!P3 LEA.HI R5, R6, R6, RZ, 0x1 ;  /* 0x000000060605b211 */ /* 0x002fe400078f08ff */
[----:B------:R-:W-:Y:S01]  /*d310*/  @!P2 LEA.HI R4, R9, R9, RZ, 0x1 ;  /* 0x000000090904a211 */ /* 0x000fe200078f08ff */
[--C-:B------:R-:W-:Y:S01]  /*d320*/  @!P4 IMAD.WIDE R8, R8, 0x4, R2.reuse ;  /* 0x000000040808c825 */ /* 0x100fe200078e0202 */
[----:B------:R-:W-:Y:S02]  /*d330*/  @!P3 LOP3.LUT R5, R5, 0xfffffffe, RZ, 0xc0, !PT ;  /* 0xfffffffe0505b812 */ /* 0x000fe400078ec0ff */
[----:B------:R-:W-:Y:S02]  /*d340*/  @!P2 LOP3.LUT R4, R4, 0xfffffffe, RZ, 0xc0, !PT ;  /* 0xfffffffe0404a812 */ /* 0x000fe400078ec0ff */
[----:B------:R1:W-:Y:S01]  /*d350*/  @!P4 ST.E.64 [R8.64], R172 ;  /* 0x000000ac0800c985 */ /* 0x0003e2000c101b12 */
[----:B------:R-:W-:-:S04]  /*d360*/  @!P3 IMAD.WIDE R6, R5, 0x4, R2 ;  /* 0x000000040506b825 */ /* 0x000fc800078e0202 */
[----:B------:R-:W-:Y:S01]  /*d370*/  @!P2 IMAD.WIDE R4, R4, 0x4, R2 ;  /* 0x000000040404a825 */ /* 0x000fe200078e0202 */
[----:B------:R2:W-:Y:S04]  /*d380*/  @!P3 ST.E.64 [R6.64], R184 ;  /* 0x000000b80600b985 */ /* 0x0005e8000c101b12 */
[----:B------:R3:W-:Y:S01]  /*d390*/  @!P2 ST.E.64 [R4.64], R192 ;  /* 0x000000c00400a985 */ /* 0x0007e2000c101b12 */
[----:B-1----:R-:W-:Y:S02]  /*d3a0*/  @!P1 LOP3.LUT R8, R10, 0xfffffffe, RZ, 0xc0, !PT ;  /* 0xfffffffe0a089812 */ /* 0x002fe400078ec0ff */
[----:B------:R-:W-:-:S03]  /*d3b0*/  IADD3 R9, R0, 0x40, RZ ;  /* 0x0000004000097810 */ /* 0x000fc60007ffe0ff */
[----:B--2---:R-:W-:Y:S01]  /*d3c0*/  @!P1 IMAD.WIDE R6, R8, 0x4, R2 ;  /* 0x0000000408069825 */ /* 0x004fe200078e0202 */
[----:B------:R-:W-:Y:S02]  /*d3d0*/  ISETP.GE.AND P4, PT, R9, c[0x0][0x3c8], PT ;  /* 0x0000f20009007a0c */ /* 0x000fe40003f86270 */
[C---:B------:R-:W-:Y:S02]  /*d3e0*/  IADD3 R8, R0.reuse, 0x58, RZ ;  /* 0x0000005800087810 */ /* 0x040fe40007ffe0ff */
[C---:B---3--:R-:W-:Y:S01]  /*d3f0*/  IADD3 R5, R0.reuse, 0x48, RZ ;  /* 0x0000004800057810 */ /* 0x048fe20007ffe0ff */
[----:B------:R1:W-:Y:S01]  /*d400*/  @!P1 ST.E.64 [R6.64], R204 ;  /* 0x000000cc06009985 */ /* 0x0003e2000c101b12 */
[----:B------:R-:W-:Y:S02]  /*d410*/  IADD3 R4, R0, 0x50, RZ ;  /* 0x0000005000047810 */ /* 0x000fe40007ffe0ff */
[----:B------:R-:W-:Y:S02]  /*d420*/  ISETP.GE.AND P3, PT, R5, c[0x0][0x3c8], PT ;  /* 0x0000f20005007a0c */ /* 0x000fe40003f66270 */
[----:B------:R-:W-:-:S02]  /*d430*/  ISETP.GE.AND P2, PT, R4, c[0x0][0x3c8], PT ;  /* 0x0000f20004007a0c */ /* 0x000fc40003f46270 */
[----:B------:R-:W-:Y:S02]  /*d440*/  ISETP.GE.AND P1, PT, R8, c[0x0][0x3c8], PT ;  /* 0x0000f20008007a0c */ /* 0x000fe40003f26270 */
[----:B------:R-:W-:-:S09]  /*d450*/  @!P4 LEA.HI R9, R9, R9, RZ, 0x1 ;  /* 0x000000090909c211 */ /* 0x000fd200078f08ff */
[----:B------:R-:W-:Y:S02]  /*d460*/  @!P2 LEA.HI R4, R4, R4, RZ, 0x1 ;  /* 0x000000040404a211 */ /* 0x000fe400078f08ff */
[----:B------:R-:W-:-:S04]  /*d470*/  @!P1 LEA.HI R8, R8, R8, RZ, 0x1 ;  /* 0x0000000808089211 */ /* 0x000fc800078f08ff */
[----:B------:R-:W-:Y:S02]  /*d480*/  @!P1 LOP3.LUT R10, R8, 0xfffffffe, RZ, 0xc0, !PT ;  /* 0xfffffffe080a9812 */ /* 0x000fe400078ec0ff */
[----:B-1----:R-:W-:Y:S02]  /*d490*/  @!P3 LEA.HI R6, R5, R5, RZ, 0x1 ;  /* 0x000000050506b211 */ /* 0x002fe400078f08ff */
[----:B------:R-:W-:Y:S02]  /*d4a0*/  @!P4 LOP3.LUT R5, R9, 0xfffffffe, RZ, 0xc0, !PT ;  /* 0xfffffffe0905c812 */ /* 0x000fe400078ec0ff */
[----:B------:R-:W-:Y:S02]  /*d4b0*/  @!P3 LOP3.LUT R9, R6, 0xfffffffe, RZ, 0xc0, !PT ;  /* 0xfffffffe0609b812 */ /* 0x000fe400078ec0ff */
[----:B------:R-:W-:Y:S01]  /*d4c0*/  @!P2 LOP3.LUT R6, R4, 0xfffffffe, RZ, 0xc0, !PT ;  /* 0xfffffffe0406a812 */ /* 0x000fe200078ec0ff */
[----:B------:R-:W-:-:S04]  /*d4d0*/  @!P4 IMAD.WIDE R4, R5, 0x4, R2 ;  /* 0x000000040504c825 */ /* 0x000fc800078e0202 */
[--C-:B------:R-:W-:Y:S01]  /*d4e0*/  @!P3 IMAD.WIDE R8, R9, 0x4, R2.reuse ;  /* 0x000000040908b825 */ /* 0x100fe200078e0202 */
[----:B------:R1:W-:Y:S03]  /*d4f0*/  @!P4 ST.E.64 [R4.64], R68 ;  /* 0x000000440400c985 */ /* 0x0003e6000c101b12 */
[--C-:B------:R-:W-:Y:S01]  /*d500*/  @!P2 IMAD.WIDE R6, R6, 0x4, R2.reuse ;  /* 0x000000040606a825 */ /* 0x100fe200078e0202 */
[----:B------:R2:W-:Y:S04]  /*d510*/  @!P3 ST.E.64 [R8.64], R80 ;  /* 0x000000500800b985 */ /* 0x0005e8000c101b12 */
[----:B------:R3:W-:Y:S01]  /*d520*/  @!P2 ST.E.64 [R6.64], R84 ;  /* 0x000000540600a985 */ /* 0x0007e2000c101b12 */
[----:B-1----:R-:W-:Y:S01]  /*d530*/  @!P1 IMAD.WIDE R4, R10, 0x4, R2 ;  /* 0x000000040a049825 */ /* 0x002fe200078e0202 */
[----:B--2---:R-:W-:-:S04]  /*d540*/  IADD3 R8, R0, 0x60, RZ ;  /* 0x0000006000087810 */ /* 0x004fc80007ffe0ff */
[----:B------:R1:W-:Y:S01]  /*d550*/  @!P1 ST.E.64 [R4.64], R96 ;  /* 0x0000006004009985 */ /* 0x0003e2000c101b12 */
[----:B---3--:R-:W-:Y:S02]  /*d560*/  IADD3 R6, R0, 0x68, RZ ;  /* 0x0000006800067810 */ /* 0x008fe40007ffe0ff */
[----:B------:R-:W-:Y:S02]  /*d570*/  ISETP.GE.AND P4, PT, R8, c[0x0][0x3c8], PT ;  /* 0x0000f20008007a0c */ /* 0x000fe40003f86270 */
[----:B------:R-:W-:-:S11]  /*d580*/  ISETP.GE.AND P3, PT, R6, c[0x0][0x3c8], PT ;  /* 0x0000f20006007a0c */ /* 0x000fd60003f66270 */
[----:B------:R-:W-:Y:S02]  /*d590*/  @!P4 LEA.HI R8, R8, R8, RZ, 0x1 ;  /* 0x000000080808c211 */ /* 0x000fe400078f08ff */
[----:B------:R-:W-:-:S04]  /*d5a0*/  @!P3 LEA.HI R7, R6, R6, RZ, 0x1 ;  /* 0x000000060607b211 */ /* 0x000fc800078f08ff */
[----:B------:R-:W-:Y:S02]  /*d5b0*/  @!P3 LOP3.LUT R7, R7, 0xfffffffe, RZ, 0xc0, !PT ;  /* 0xfffffffe0707b812 */ /* 0x000fe400078ec0ff */
[C---:B-1----:R-:W-:Y:S02]  /*d5c0*/  IADD3 R5, R0.reuse, 0x70, RZ ;  /* 0x0000007000057810 */ /* 0x042fe40007ffe0ff */
[----:B------:R-:W-:Y:S02]  /*d5d0*/  IADD3 R4, R0, 0x78, RZ ;  /* 0x0000007800047810 */ /* 0x000fe40007ffe0ff */
[----:B------:R-:W-:Y:S02]  /*d5e0*/  ISETP.GE.AND P2, PT, R5, c[0x0][0x3c8], PT ;  /* 0x0000f20005007a0c */ /* 0x000fe40003f46270 */
[----:B------:R-:W-:-:S11]  /*d5f0*/  ISETP.GE.AND P1, PT, R4, c[0x0][0x3c8], PT ;  /* 0x0000f20004007a0c */ /* 0x000fd60003f26270 */
[----:B------:R-:W-:Y:S02]  /*d600*/  @!P2 LEA.HI R6, R5, R5, RZ, 0x1 ;  /* 0x000000050506a211 */ /* 0x000fe400078f08ff */
[----:B------:R-:W-:Y:S02]  /*d610*/  @!P1 LEA.HI R4, R4, R4, RZ, 0x1 ;  /* 0x0000000404049211 */ /* 0x000fe400078f08ff */
[----:B------:R-:W-:Y:S02]  /*d620*/  @!P4 LOP3.LUT R5, R8, 0xfffffffe, RZ, 0xc0, !PT ;  /* 0xfffffffe0805c812 */ /* 0x000fe400078ec0ff */
[----:B------:R-:W-:Y:S01]  /*d630*/  @!P2 LOP3.LUT R10, R6, 0xfffffffe, RZ, 0xc0, !PT ;  /* 0xfffffffe060aa812 */ /* 0x000fe200078ec0ff */
[----:B------:R-:W-:Y:S01]  /*d640*/  @!P3 IMAD.WIDE R6, R7, 0x4, R2 ;  /* 0x000000040706b825 */ /* 0x000fe200078e0202 */
[----:B------:R-:W-:-:S03]  /*d650*/  @!P1 LOP3.LUT R11, R4, 0xfffffffe, RZ, 0xc0, !PT ;  /* 0xfffffffe040b9812 */ /* 0x000fc600078ec0ff */
[----:B------:R-:W-:-:S04]  /*d660*/  @!P4 IMAD.WIDE R8, R5, 0x4, R2 ;  /* 0x000000040508c825 */ /* 0x000fc800078e0202 */
[--C-:B------:R-:W-:Y:S01]  /*d670*/  @!P2 IMAD.WIDE R4, R10, 0x4, R2.reuse ;  /* 0x000000040a04a825 */ /* 0x100fe200078e0202 */
[----:B------:R1:W-:Y:S03]  /*d680*/  @!P4 ST.E.64 [R8.64], R100 ;  /* 0x000000640800c985 */ /* 0x0003e6000c101b12 */
[----:B------:R-:W-:Y:S01]  /*d690*/  @!P1 IMAD.WIDE R2, R11, 0x4, R2 ;  /* 0x000000040b029825 */ /* 0x000fe200078e0202 */
[----:B------:R1:W-:Y:S04]  /*d6a0*/  @!P3 ST.E.64 [R6.64], R112 ;  /* 0x000000700600b985 */ /* 0x0003e8000c101b12 */
[----:B------:R1:W-:Y:S04]  /*d6b0*/  @!P2 ST.E.64 [R4.64], R116 ;  /* 0x000000740400a985 */ /* 0x0003e8000c101b12 */
[----:B------:R1:W-:Y:S02]  /*d6c0*/  @!P1 ST.E.64 [R2.64], R128 ;  /* 0x0000008002009985 */ /* 0x0003e4000c101b12 */
.L_x_115:
[----:B-1----:R-:W-:Y:S05]  /*d6d0*/  BSYNC B0 ;  /* 0x0000000000007941 */ /* 0x002fea0003800000 */
.L_x_114:
[----:B------:R1:W3:Y:S01]  /*d6e0*/  SHFL.IDX PT, R3, R22, 0x1, 0x1c1f ;  /* 0x003c1f0016037f89 */ /* 0x0002e200000e0000 */
[----:B------:R-:W-:Y:S03]  /*d6f0*/  BSSY B0, `(.L_x_116) ;  /* 0x0000060000007945 */ /* 0x000fe60003800000 */
[----:B------:R1:W4:Y:S01]  /*d700*/  SHFL.IDX PT, R2, R23, 0x1, 0x1c1f ;  /* 0x003c1f0017027f89 */ /* 0x00032200000e0000 */
[----:B------:R-:W-:Y:S05]  /*d710*/  @P0 BRA `(.L_x_117) ;  /* 0x000005d000000947 */ /* 0x000fea0003800000 */
[C---:B--2---:R-:W-:Y:S02]  /*d720*/  IADD3 R6, R0.reuse, 0x8, RZ ;  /* 0x0000000800067810 */ /* 0x044fe40007ffe0ff */
[----:B------:R-:W-:-:S02]  /*d730*/  IADD3 R5, R0, 0x10, RZ ;  /* 0x0000001000057810 */ /* 0x000fc40007ffe0ff */
[C---:B------:R-:W-:Y:S02]  /*d740*/  ISETP.GE.AND P0, PT, R0.reuse, c[0x0][0x3c8], PT ;  /* 0x0000f20000007a0c */ /* 0x040fe40003f06270 */
[----:B------:R-:W-:Y:S02]  /*d750*/  IADD3 R4, R0, 0x18, RZ ;  /* 0x0000001800047810 */ /* 0x000fe40007ffe0ff */
[----:B------:R-:W-:Y:S02]  /*d760*/  ISETP.GE.AND P4, PT, R6, c[0x0][0x3c8], PT ;  /* 0x0000f20006007a0c */ /* 0x000fe40003f86270 */
[----:B------:R-:W-:Y:S02]  /*d770*/  ISETP.GE.AND P3, PT, R5, c[0x0][0x3c8], PT ;  /* 0x0000f20005007a0c */ /* 0x000fe40003f66270 */
[----:B------:R-:W-:Y:S02]  /*d780*/  ISETP.GE.AND P2, PT, R4, c[0x0][0x3c8], PT ;  /* 0x0000f20004007a0c */ /* 0x000fe40003f46270 */
[----:B------:R-:W-:-:S02]  /*d790*/  IADD3 R10, R0, 0x20, RZ ;  /* 0x00000020000a7810 */ /* 0x000fc40007ffe0ff */
[C---:B------:R-:W-:Y:S01]  /*d7a0*/  IADD3 R11, R0.reuse, 0x28, RZ ;  /* 0x00000028000b7810 */ /* 0x040fe20007ffe0ff */
[----:B---34-:R-:W-:Y:S01]  /*d7b0*/  @!P0 IMAD.WIDE R8, R0, 0x4, R2 ;  /* 0x0000000400088825 */ /* 0x018fe200078e0202 */
[----:B------:R-:W-:Y:S02]  /*d7c0*/  ISETP.GE.AND P1, PT, R10, c[0x0][0x3c8], PT ;  /* 0x0000f2000a007a0c */ /* 0x000fe40003f26270 */
[----:B------:R-:W-:Y:S02]  /*d7d0*/  IADD3 R12, R0, 0x50, RZ ;  /* 0x00000050000c7810 */ /* 0x000fe40007ffe0ff */
[----:B------:R-:W-:Y:S01]  /*d7e0*/  @!P4 LEA.HI R7, R6, R6, RZ, 0x1 ;  /* 0x000000060607c211 */ /* 0x000fe200078f08ff */
[----:B------:R2:W-:Y:S01]  /*d7f0*/  @!P0 ST.E.64 [R8.64], R146 ;  /* 0x0000009208008985 */ /* 0x0005e2000c101b12 */
[----:B------:R-:W-:Y:S02]  /*d800*/  @!P3 LEA.HI R6, R5, R5, RZ, 0x1 ;  /* 0x000000050506b211 */ /* 0x000fe400078f08ff */
[----:B------:R-:W-:-:S02]  /*d810*/  @!P2 LEA.HI R4, R4, R4, RZ, 0x1 ;  /* 0x000000040404a211 */ /* 0x000fc400078f08ff */
[----:B------:R-:W-:Y:S02]  /*d820*/  @!P4 LOP3.LUT R5, R7, 0xfffffffe, RZ, 0xc0, !PT ;  /* 0xfffffffe0705c812 */ /* 0x000fe400078ec0ff */
[----:B------:R-:W-:Y:S02]  /*d830*/  @!P3 LOP3.LUT R6, R6, 0xfffffffe, RZ, 0xc0, !PT ;  /* 0xfffffffe0606b812 */ /* 0x000fe400078ec0ff */
[----:B------:R-:W-:Y:S02]  /*d840*/  ISETP.GE.AND P0, PT, R11, c[0x0][0x3c8], PT ;  /* 0x0000f2000b007a0c */ /* 0x000fe40003f06270 */
[----:B------:R-:W-:Y:S01]  /*d850*/  @!P2 LOP3.LUT R4, R4, 0xfffffffe, RZ, 0xc0, !PT ;  /* 0xfffffffe0404a812 */ /* 0x000fe200078ec0ff */
[----:B------:R-:W-:-:S04]  /*d860*/  @!P3 IMAD.WIDE R6, R6, 0x4, R2 ;  /* 0x000000040606b825 */ /* 0x000fc800078e0202 */
[----:B--2---:R-:W-:-:S04]  /*d870*/  @!P4 IMAD.WIDE R8, R5, 0x4, R2 ;  /* 0x000000040508c825 */ /* 0x004fc800078e0202 */
[----:B------:R-:W-:Y:S01]  /*d880*/  @!P2 IMAD.WIDE R4, R4, 0x4, R2 ;  /* 0x000000040404a825 */ /* 0x000fe200078e0202 */
[----:B------:R2:W-:Y:S04]  /*d890*/  @!P4 ST.E.64 [R8.64], R154 ;  /* 0x0000009a0800c985 */ /* 0x0005e8000c101b12 */
[----:B------:R3:W-:Y:S04]  /*d8a0*/  @!P3 ST.E.64 [R6.64], R158 ;  /* 0x0000009e0600b985 */ /* 0x0007e8000c101b12 */
[----:B------:R4:W-:Y:S01]  /*d8b0*/  @!P2 ST.E.64 [R4.64], R170 ;  /* 0x000000aa0400a985 */ /* 0x0009e2000c101b12 */
[----:B--2---:R-:W-:-:S02]  /*d8c0*/  IADD3 R8, R0, 0x30, RZ ;  /* 0x0000003000087810 */ /* 0x004fc40007ffe0ff */
[----:B------:R-:W-:Y:S02]  /*d8d0*/  IADD3 R9, R0, 0x40, RZ ;  /* 0x0000004000097810 */ /* 0x000fe40007ffe0ff */
[----:B---3--:R-:W-:Y:S02]  /*d8e0*/  @!P1 LEA.HI R6, R10, R10, RZ, 0x1 ;  /* 0x0000000a0a069211 */ /* 0x008fe400078f08ff */
[----:B------:R-:W-:Y:S02]  /*d8f0*/  IADD3 R10, R0, 0x38, RZ ;  /* 0x00000038000a7810 */ /* 0x000fe40007ffe0ff */
[----:B----4-:R-:W-:Y:S02]  /*d900*/  @!P0 LEA.HI R4, R11, R11, RZ, 0x1 ;  /* 0x0000000b0b048211 */ /* 0x010fe400078f08ff */
[----:B------:R-:W-:Y:S02]  /*d910*/  @!P1 LOP3.LUT R6, R6, 0xfffffffe, RZ, 0xc0, !PT ;  /* 0xfffffffe06069812 */ /* 0x000fe400078ec0ff */
[----:B------:R-:W-:-:S02]  /*d920*/  @!P0 LOP3.LUT R4, R4, 0xfffffffe, RZ, 0xc0, !PT ;  /* 0xfffffffe04048812 */ /* 0x000fc400078ec0ff */
[----:B------:R-:W-:Y:S01]  /*d930*/  IADD3 R11, R0, 0x48, RZ ;  /* 0x00000048000b7810 */ /* 0x000fe20007ffe0ff */
[--C-:B------:R-:W-:Y:S01]  /*d940*/  @!P1 IMAD.WIDE R6, R6, 0x4, R2.reuse ;  /* 0x0000000406069825 */ /* 0x100fe200078e0202 */
[----:B------:R-:W-:Y:S02]  /*d950*/  ISETP.GE.AND P4, PT, R8, c[0x0][0x3c8], PT ;  /* 0x0000f20008007a0c */ /* 0x000fe40003f86270 */
[----:B------:R-:W-:Y:S01]  /*d960*/  ISETP.GE.AND P3, PT, R10, c[0x0][0x3c8], PT ;  /* 0x0000f2000a007a0c */ /* 0x000fe20003f66270 */
[----:B------:R-:W-:Y:S01]  /*d970*/  @!P0 IMAD.WIDE R4, R4, 0x4, R2 ;  /* 0x0000000404048825 */ /* 0x000fe200078e0202 */
[----:B------:R-:W-:Y:S01]  /*d980*/  ISETP.GE.AND P2, PT, R9, c[0x0][0x3c8], PT ;  /* 0x0000f20009007a0c */ /* 0x000fe20003f46270 */
[----:B------:R2:W-:Y:S01]  /*d990*/  @!P1 ST.E.64 [R6.64], R174 ;  /* 0x000000ae06009985 */ /* 0x0005e2000c101b12 */
[----:B------:R-:W-:-:S03]  /*d9a0*/  ISETP.GE.AND P1, PT, R11, c[0x0][0x3c8], PT ;  /* 0x0000f2000b007a0c */ /* 0x000fc60003f26270 */
[----:B------:R3:W-:Y:S01]  /*d9b0*/  @!P0 ST.E.64 [R4.64], R186 ;  /* 0x000000ba04008985 */ /* 0x0007e2000c101b12 */
[----:B------:R-:W-:-:S13]  /*d9c0*/  ISETP.GE.AND P0, PT, R12, c[0x0][0x3c8], PT ;  /* 0x0000f2000c007a0c */ /* 0x000fda0003f06270 */
[----:B------:R-:W-:-:S04]  /*d9d0*/  @!P0 LEA.HI R12, R12, R12, RZ, 0x1 ;  /* 0x0000000c0c0c8211 */ /* 0x000fc800078f08ff */
[----:B------:R-:W-:Y:S02]  /*d9e0*/  @!P0 LOP3.LUT R12, R12, 0xfffffffe, RZ, 0xc0, !PT ;  /* 0xfffffffe0c0c8812 */ /* 0x000fe400078ec0ff */
[----:B--2---:R-:W-:Y:S02]  /*d9f0*/  @!P3 LEA.HI R6, R10, R10, RZ, 0x1 ;  /* 0x0000000a0a06b211 */ /* 0x004fe400078f08ff */
[----:B------:R-:W-:Y:S02]  /*da00*/  @!P1 LEA.HI R7, R11, R11, RZ, 0x1 ;  /* 0x0000000b0b079211 */ /* 0x000fe400078f08ff */
[----:B---3--:R-:W-:Y:S02]  /*da10*/  @!P4 LEA.HI R4, R8, R8, RZ, 0x1 ;  /* 0x000000080804c211 */ /* 0x008fe400078f08ff */
[----:B------:R-:W-:Y:S02]  /*da20*/  @!P2 LEA.HI R5, R9, R9, RZ, 0x1 ;  /* 0x000000090905a211 */ /* 0x000fe400078f08ff */
[----:B------:R-:W-:-:S02]  /*da30*/  @!P4 LOP3.LUT R4, R4, 0xfffffffe, RZ, 0xc0, !PT ;  /* 0xfffffffe0404c812 */ /* 0x000fc400078ec0ff */
[----:B------:R-:W-:Y:S02]  /*da40*/  @!P3 LOP3.LUT R6, R6, 0xfffffffe, RZ, 0xc0, !PT ;  /* 0xfffffffe0606b812 */ /* 0x000fe400078ec0ff */
[----:B------:R-:W-:Y:S01]  /*da50*/  @!P2 LOP3.LUT R10, R5, 0xfffffffe, RZ, 0xc0, !PT ;  /* 0xfffffffe050aa812 */ /* 0x000fe200078ec0ff */
[----:B------:R-:W-:Y:S01]  /*da60*/  @!P4 IMAD.WIDE R4, R4, 0x4, R2 ;  /* 0x000000040404c825 */ /* 0x000fe200078e0202 */
[----:B------:R-:W-:-:S03]  /*da70*/  @!P1 LOP3.LUT R7, R7, 0xfffffffe, RZ, 0xc0, !PT ;  /* 0xfffffffe07079812 */ /* 0x000fc600078ec0ff */
[--C-:B------:R-:W-:Y:S01]  /*da80*/  @!P3 IMAD.WIDE R8, R6, 0x4, R2.reuse ;  /* 0x000000040608b825 */ /* 0x100fe200078e0202 */
[----:B------:R2:W-:Y:S03]  /*da90*/  @!P4 ST.E.64 [R4.64], R194 ;  /* 0x000000c20400c985 */ /* 0x0005e6000c101b12 */
[--C-:B------:R-:W-:Y:S01]  /*daa0*/  @!P2 IMAD.WIDE R10, R10, 0x4, R2.reuse ;  /* 0x000000040a0aa825 */ /* 0x100fe200078e0202 */
[----:B------:R3:W-:Y:S03]  /*dab0*/  @!P3 ST.E.64 [R8.64], R206 ;  /* 0x000000ce0800b985 */ /* 0x0007e6000c101b12 */
[--C-:B------:R-:W-:Y:S01]  /*dac0*/  @!P1 IMAD.WIDE R6, R7, 0x4, R2.reuse ;  /* 0x0000000407069825 */ /* 0x100fe200078e0202 */
[----:B------:R-:W-:Y:S04]  /*dad0*/  @!P2 ST.E.64 [R10.64], R70 ;  /* 0x000000460a00a985 */ /* 0x000fe8000c101b12 */
[----:B------:R4:W-:Y:S01]  /*dae0*/  @!P1 ST.E.64 [R6.64], R82 ;  /* 0x0000005206009985 */ /* 0x0009e2000c101b12 */
[----:B--2---:R-:W-:Y:S01]  /*daf0*/  @!P0 IMAD.WIDE R4, R12, 0x4, R2 ;  /* 0x000000040c048825 */ /* 0x004fe200078e0202 */
[----:B---3--:R-:W-:-:S04]  /*db00*/  IADD3 R8, R0, 0x58, RZ ;  /* 0x0000005800087810 */ /* 0x008fc80007ffe0ff */
[----:B------:R2:W-:Y:S01]  /*db10*/  @!P0 ST.E.64 [R4.64], R86 ;  /* 0x0000005604008985 */ /* 0x0005e2000c101b12 */
[----:B------:R-:W-:Y:S02]  /*db20*/  ISETP.GE.AND P4, PT, R8, c[0x0][0x3c8], PT ;  /* 0x0000f20008007a0c */ /* 0x000fe40003f86270 */
[C---:B----4-:R-:W-:Y:S02]  /*db30*/  IADD3 R7, R0.reuse, 0x60, RZ ;  /* 0x0000006000077810 */ /* 0x050fe40007ffe0ff */
[----:B------:R-:W-:Y:S02]  /*db40*/  IADD3 R6, R0, 0x68, RZ ;  /* 0x0000006800067810 */ /* 0x000fe40007ffe0ff */
[----:B------:R-:W-:Y:S02]  /*db50*/  ISETP.GE.AND P3, PT, R7, c[0x0][0x3c8], PT ;  /* 0x0000f20007007a0c */ /* 0x000fe40003f66270 */
[----:B------:R-:W-:-:S05]  /*db60*/  ISETP.GE.AND P2, PT, R6, c[0x0][0x3c8], PT ;  /* 0x0000f20006007a0c */ /* 0x000fca0003f46270 */
[----:B------:R-:W-:-:S06]  /*db70*/  @!P4 LEA.HI R9, R8, R8, RZ, 0x1 ;  /* 0x000000080809c211 */ /* 0x000fcc00078f08ff */
[----:B------:R-:W-:Y:S02]  /*db80*/  @!P3 LEA.HI R8, R7, R7, RZ, 0x1 ;  /* 0x000000070708b211 */ /* 0x000fe400078f08ff */
[----:B------:R-:W-:Y:S02]  /*db90*/  @!P2 LEA.HI R7, R6, R6, RZ, 0x1 ;  /* 0x000000060607a211 */ /* 0x000fe400078f08ff */
[----:B------:R-:W-:Y:S02]  /*dba0*/  @!P3 LOP3.LUT R8, R8, 0xfffffffe, RZ, 0xc0, !PT ;  /* 0xfffffffe0808b812 */ /* 0x000fe400078ec0ff */
[C---:B--2---:R-:W-:Y:S02]  /*dbb0*/  IADD3 R5, R0.reuse, 0x70, RZ ;  /* 0x0000007000057810 */ /* 0x044fe40007ffe0ff */
[----:B------:R-:W-:Y:S02]  /*dbc0*/  IADD3 R4, R0, 0x78, RZ ;  /* 0x0000007800047810 */ /* 0x000fe40007ffe0ff */
[----:B------:R-:W-:-:S02]  /*dbd0*/  ISETP.GE.AND P1, PT, R5, c[0x0][0x3c8], PT ;  /* 0x0000f20005007a0c */ /* 0x000fc40003f26270 */
[----:B------:R-:W-:Y:S02]  /*dbe0*/  ISETP.GE.AND P0, PT, R4, c[0x0][0x3c8], PT ;  /* 0x0000f20004007a0c */ /* 0x000fe40003f06270 */
[----:B------:R-:W-:-:S09]  /*dbf0*/  @!P2 LOP3.LUT R7, R7, 0xfffffffe, RZ, 0xc0, !PT ;  /* 0xfffffffe0707a812 */ /* 0x000fd200078ec0ff */
[----:B------:R-:W-:Y:S02]  /*dc00*/  @!P1 LEA.HI R6, R5, R5, RZ, 0x1 ;  /* 0x0000000505069211 */ /* 0x000fe400078f08ff */
[----:B------:R-:W-:Y:S02]  /*dc10*/  @!P0 LEA.HI R4, R4, R4, RZ, 0x1 ;  /* 0x0000000404048211 */ /* 0x000fe400078f08ff */
[----:B------:R-:W-:Y:S01]  /*dc20*/  @!P4 LOP3.LUT R5, R9, 0xfffffffe, RZ, 0xc0, !PT ;  /* 0xfffffffe0905c812 */ /* 0x000fe200078ec0ff */
[--C-:B------:R-:W-:Y:S01]  /*dc30*/  @!P3 IMAD.WIDE R8, R8, 0x4, R2.reuse ;  /* 0x000000040808b825 */ /* 0x100fe200078e0202 */
[----:B------:R-:W-:Y:S02]  /*dc40*/  @!P1 LOP3.LUT R12, R6, 0xfffffffe, RZ, 0xc0, !PT ;  /* 0xfffffffe060c9812 */ /* 0x000fe400078ec0ff */
[----:B------:R-:W-:Y:S01]  /*dc50*/  @!P0 LOP3.LUT R13, R4, 0xfffffffe, RZ, 0xc0, !PT ;  /* 0xfffffffe040d8812 */ /* 0x000fe200078ec0ff */
        /* <DEDUP_REMOVED lines=9> */
.L_x_117:
[----:B------:R-:W-:Y:S05]  /*dcf0*/  BSYNC B0 ;  /* 0x0000000000007941 */ /* 0x000fea0003800000 */
.L_x_116:
[----:B--23--:R2:W3:Y:S01]  /*dd00*/  SHFL.IDX PT, R3, R22, 0x2, 0x1c1f ;  /* 0x005c1f0016037f89 */ /* 0x00c4e200000e0000 */
[----:B------:R-:W-:Y:S03]  /*dd10*/  BSSY B0, `(.L_x_118) ;  /* 0x0000060000007945 */ /* 0x000fe60003800000 */
[----:B----4-:R2:W4:Y:S01]  /*dd20*/  SHFL.IDX PT, R2, R23, 0x2, 0x1c1f ;  /* 0x005c1f0017027f89 */ /* 0x01052200000e0000 */
[----:B------:R-:W-:Y:S05]  /*dd30*/  @P5 BRA `(.L_x_119) ;  /* 0x000005d000005947 */ /* 0x000fea0003800000 */
[C---:B------:R-:W-:Y:S02]  /*dd40*/  IADD3 R5, R0.reuse, 0x8, RZ ;  /* 0x0000000800057810 */ /* 0x040fe40007ffe0ff */
[----:B------:R-:W-:-:S02]  /*dd50*/  IADD3 R4, R0, 0x10, RZ ;  /* 0x0000001000047810 */ /* 0x000fc40007ffe0ff */
[----:B------:R-:W-:Y:S02]  /*dd60*/  ISETP.GE.AND P2, PT, R5, c[0x0][0x3c8], PT ;  /* 0x0000f20005007a0c */ /* 0x000fe40003f46270 */
[----:B------:R-:W-:Y:S02]  /*dd70*/  ISETP.GE.AND P1, PT, R4, c[0x0][0x3c8], PT ;  /* 0x0000f20004007a0c */ /* 0x000fe40003f26270 */
[C---:B------:R-:W-:Y:S02]  /*dd80*/  ISETP.GE.AND P3, PT, R0.reuse, c[0x0][0x3c8], PT ;  /* 0x0000f20000007a0c */ /* 0x040fe40003f66270 */
[C---:B------:R-:W-:Y:S02]  /*dd90*/  IADD3 R10, R0.reuse, 0x18, RZ ;  /* 0x00000018000a7810 */ /* 0x040fe40007ffe0ff */
[----:B------:R-:W-:Y:S02]  /*dda0*/  IADD3 R11, R0, 0x20, RZ ;  /* 0x00000020000b7810 */ /* 0x000fe40007ffe0ff */
[----:B------:R-:W-:-:S02]  /*ddb0*/  ISETP.GE.AND P0, PT, R10, c[0x0][0x3c8], PT ;  /* 0x0000f2000a007a0c */ /* 0x000fc40003f06270 */
[----:B------:R-:W-:Y:S02]  /*ddc0*/  ISETP.GE.AND P5, PT, R11, c[0x0][0x3c8], PT ;  /* 0x0000f2000b007a0c */ /* 0x000fe40003fa6270 */
[----:B------:R-:W-:Y:S02]  /*ddd0*/  @!P2 LEA.HI R5, R5, R5, RZ, 0x1 ;  /* 0x000000050505a211 */ /* 0x000fe400078f08ff */
[----:B------:R-:W-:Y:S01]  /*dde0*/  @!P1 LEA.HI R4, R4, R4, RZ, 0x1 ;  /* 0x0000000404049211 */ /* 0x000fe200078f08ff */
[--C-:B---34-:R-:W-:Y:S01]  /*ddf0*/  @!P3 IMAD.WIDE R6, R0, 0x4, R2.reuse ;  /* 0x000000040006b825 */ /* 0x118fe200078e0202 */
[----:B------:R-:W-:Y:S02]  /*de00*/  @!P2 LOP3.LUT R5, R5, 0xfffffffe, RZ, 0xc0, !PT ;  /* 0xfffffffe0505a812 */ /* 0x000fe400078ec0ff */
[----:B------:R-:W-:Y:S02]  /*de10*/  @!P1 LOP3.LUT R8, R4, 0xfffffffe, RZ, 0xc0, !PT ;  /* 0xfffffffe04089812 */ /* 0x000fe400078ec0ff */
[----:B------:R3:W-:Y:S01]  /*de20*/  @!P3 ST.E.64 [R6.64], R140 ;  /* 0x0000008c0600b985 */ /* 0x0007e2000c101b12 */
[----:B------:R-:W-:Y:S01]  /*de30*/  @!P2 IMAD.WIDE R4, R5, 0x4, R2 ;  /* 0x000000040504a825 */ /* 0x000fe200078e0202 */
[----:B------:R-:W-:-:S03]  /*de40*/  IADD3 R12, R0, 0x48, RZ ;  /* 0x00000048000c7810 */ /* 0x000fc60007ffe0ff */
[----:B------:R-:W-:Y:S01]  /*de50*/  @!P1 IMAD.WIDE R8, R8, 0x4, R2 ;  /* 0x0000000408089825 */ /* 0x000fe200078e0202 */
[----:B------:R4:W-:Y:S04]  /*de60*/  @!P2 ST.E.64 [R4.64], R148 ;  /* 0x000000940400a985 */ /* 0x0009e8000c101b12 */
[----:B------:R5:W-:Y:S01]  /*de70*/  @!P1 ST.E.64 [R8.64], R160 ;  /* 0x000000a008009985 */ /* 0x000be2000c101b12 */
[----:B---3--:R-:W-:Y:S02]  /*de80*/  IADD3 R7, R0, 0x28, RZ ;  /* 0x0000002800077810 */ /* 0x008fe40007ffe0ff */
[----:B------:R-:W-:Y:S02]  /*de90*/  @!P5 LEA.HI R6, R11, R11, RZ, 0x1 ;  /* 0x0000000b0b06d211 */ /* 0x000fe400078f08ff */
[----:B------:R-:W-:-:S02]  /*dea0*/  ISETP.GE.AND P4, PT, R7, c[0x0][0x3c8], PT ;  /* 0x0000f20007007a0c */ /* 0x000fc40003f86270 */
[----:B----4-:R-:W-:Y:S02]  /*deb0*/  @!P0 LEA.HI R4, R10, R10, RZ, 0x1 ;  /* 0x0000000a0a048211 */ /* 0x010fe400078f08ff */
[----:B------:R-:W-:Y:S02]  /*dec0*/  IADD3 R10, R0, 0x40, RZ ;  /* 0x00000040000a7810 */ /* 0x000fe40007ffe0ff */
[----:B------:R-:W-:Y:S02]  /*ded0*/  @!P0 LOP3.LUT R4, R4, 0xfffffffe, RZ, 0xc0, !PT ;  /* 0xfffffffe04048812 */ /* 0x000fe400078ec0ff */
[C---:B-----5:R-:W-:Y:S02]  /*dee0*/  IADD3 R8, R0.reuse, 0x30, RZ ;  /* 0x0000003000087810 */ /* 0x060fe40007ffe0ff */
[----:B------:R-:W-:Y:S01]  /*def0*/  IADD3 R9, R0, 0x38, RZ ;  /* 0x0000003800097810 */ /* 0x000fe20007ffe0ff */
[----:B------:R-:W-:Y:S01]  /*df00*/  @!P0 IMAD.WIDE R4, R4, 0x4, R2 ;  /* 0x0000000404048825 */ /* 0x000fe200078e0202 */
[----:B------:R-:W-:-:S02]  /*df10*/  ISETP.GE.AND P3, PT, R8, c[0x0][0x3c8], PT ;  /* 0x0000f20008007a0c */ /* 0x000fc40003f66270 */
[----:B------:R-:W-:Y:S02]  /*df20*/  ISETP.GE.AND P2, PT, R9, c[0x0][0x3c8], PT ;  /* 0x0000f20009007a0c */ /* 0x000fe40003f46270 */
[----:B------:R-:W-:Y:S01]  /*df30*/  @!P5 LOP3.LUT R6, R6, 0xfffffffe, RZ, 0xc0, !PT ;  /* 0xfffffffe0606d812 */ /* 0x000fe200078ec0ff */
[----:B------:R3:W-:Y:S01]  /*df40*/  @!P0 ST.E.64 [R4.64], R164 ;  /* 0x000000a404008985 */ /* 0x0007e2000c101b12 */
[----:B------:R-:W-:Y:S02]  /*df50*/  ISETP.GE.AND P1, PT, R10, c[0x0][0x3c8], PT ;  /* 0x0000f2000a007a0c */ /* 0x000fe40003f26270 */
[----:B------:R-:W-:-:S13]  /*df60*/  ISETP.GE.AND P0, PT, R12, c[0x0][0x3c8], PT ;  /* 0x0000f2000c007a0c */ /* 0x000fda0003f06270 */
[----:B------:R-:W-:-:S04]  /*df70*/  @!P0 LEA.HI R12, R12, R12, RZ, 0x1 ;  /* 0x0000000c0c0c8211 */ /* 0x000fc800078f08ff */
[----:B------:R-:W-:Y:S01]  /*df80*/  @!P0 LOP3.LUT R12, R12, 0xfffffffe, RZ, 0xc0, !PT ;  /* 0xfffffffe0c0c8812 */ /* 0x000fe200078ec0ff */
[----:B---3--:R-:W-:Y:S01]  /*df90*/  @!P5 IMAD.WIDE R4, R6, 0x4, R2 ;  /* 0x000000040604d825 */ /* 0x008fe200078e0202 */
[----:B------:R-:W-:Y:S02]  /*dfa0*/  @!P4 LEA.HI R6, R7, R7, RZ, 0x1 ;  /* 0x000000070706c211 */ /* 0x000fe400078f08ff */
[----:B------:R-:W-:Y:S02]  /*dfb0*/  @!P1 LEA.HI R7, R10, R10, RZ, 0x1 ;  /* 0x0000000a0a079211 */ /* 0x000fe400078f08ff */
[----:B------:R3:W-:Y:S01]  /*dfc0*/  @!P5 ST.E.64 [R4.64], R176 ;  /* 0x000000b00400d985 */ /* 0x0007e2000c101b12 */
[----:B------:R-:W-:Y:S02]  /*dfd0*/  @!P4 LOP3.LUT R6, R6, 0xfffffffe, RZ, 0xc0, !PT ;  /* 0xfffffffe0606c812 */ /* 0x000fe400078ec0ff */
[----:B------:R-:W-:Y:S02]  /*dfe0*/  @!P1 LOP3.LUT R7, R7, 0xfffffffe, RZ, 0xc0, !PT ;  /* 0xfffffffe07079812 */ /* 0x000fe400078ec0ff */
[----:B---3--:R-:W-:-:S02]  /*dff0*/  @!P3 LEA.HI R5, R8, R8, RZ, 0x1 ;  /* 0x000000080805b211 */ /* 0x008fc400078f08ff */
[----:B------:R-:W-:Y:S02]  /*e000*/  @!P2 LEA.HI R4, R9, R9, RZ, 0x1 ;  /* 0x000000090904a211 */ /* 0x000fe400078f08ff */
[----:B------:R-:W-:Y:S02]  /*e010*/  @!P3 LOP3.LUT R8, R5, 0xfffffffe, RZ, 0xc0, !PT ;  /* 0xfffffffe0508b812 */ /* 0x000fe400078ec0ff */
[----:B------:R-:W-:Y:S01]  /*e020*/  @!P2 LOP3.LUT R10, R4, 0xfffffffe, RZ, 0xc0, !PT ;  /* 0xfffffffe040aa812 */ /* 0x000fe200078ec0ff */
[----:B------:R-:W-:-:S04]  /*e030*/  @!P4 IMAD.WIDE R4, R6, 0x4, R2 ;  /* 0x000000040604c825 */ /* 0x000fc800078e0202 */
[--C-:B------:R-:W-:Y:S01]  /*e040*/  @!P3 IMAD.WIDE R8, R8, 0x4, R2.reuse ;  /* 0x000000040808b825 */ /* 0x100fe200078e0202 */
[----:B------:R3:W-:Y:S03]  /*e050*/  @!P4 ST.E.64 [R4.64], R180 ;  /* 0x000000b40400c985 */ /* 0x0007e6000c101b12 */
[--C-:B------:R-:W-:Y:S01]  /*e060*/  @!P2 IMAD.WIDE R10, R10, 0x4, R2.reuse ;  /* 0x000000040a0aa825 */ /* 0x100fe200078e0202 */
[----:B------:R4:W-:Y:S03]  /*e070*/  @!P3 ST.E.64 [R8.64], R196 ;  /* 0x000000c40800b985 */ /* 0x0009e6000c101b12 */
[--C-:B------:R-:W-:Y:S01]  /*e080*/  @!P1 IMAD.WIDE R6, R7, 0x4, R2.reuse ;  /* 0x0000000407069825 */ /* 0x100fe200078e0202 */
[----:B------:R-:W-:Y:S04]  /*e090*/  @!P2 ST.E.64 [R10.64], R200 ;  /* 0x000000c80a00a985 */ /* 0x000fe8000c101b12 */
[----:B------:R5:W-:Y:S01]  /*e0a0*/  @!P1 ST.E.64 [R6.64], R72 ;  /* 0x0000004806009985 */ /* 0x000be2000c101b12 */
[----:B---3--:R-:W-:Y:S01]  /*e0b0*/  @!P0 IMAD.WIDE R4, R12, 0x4, R2 ;  /* 0x000000040c048825 */ /* 0x008fe200078e0202 */
[----:B----4-:R-:W-:-:S04]  /*e0c0*/  IADD3 R9, R0, 0x50, RZ ;  /* 0x0000005000097810 */ /* 0x010fc80007ffe0ff */
[----:B------:R3:W-:Y:S01]  /*e0d0*/  @!P0 ST.E.64 [R4.64], R76 ;  /* 0x0000004c04008985 */ /* 0x0007e2000c101b12 */
[----:B------:R-:W-:Y:S02]  /*e0e0*/  IADD3 R8, R0, 0x58, RZ ;  /* 0x0000005800087810 */ /* 0x000fe40007ffe0ff */
[----:B------:R-:W-:Y:S02]  /*e0f0*/  ISETP.GE.AND P5, PT, R9, c[0x0][0x3c8], PT ;  /* 0x0000f20009007a0c */ /* 0x000fe40003fa6270 */
[----:B------:R-:W-:Y:S02]  /*e100*/  ISETP.GE.AND P4, PT, R8, c[0x0][0x3c8], PT ;  /* 0x0000f20008007a0c */ /* 0x000fe40003f86270 */
[C---:B-----5:R-:W-:Y:S02]  /*e110*/  IADD3 R7, R0.reuse, 0x60, RZ ;  /* 0x0000006000077810 */ /* 0x060fe40007ffe0ff */
[----:B------:R-:W-:Y:S02]  /*e120*/  IADD3 R6, R0, 0x68, RZ ;  /* 0x0000006800067810 */ /* 0x000fe40007ffe0ff */
[----:B------:R-:W-:-:S02]  /*e130*/  ISETP.GE.AND P3, PT, R7, c[0x0][0x3c8], PT ;  /* 0x0000f20007007a0c */ /* 0x000fc40003f66270 */
[----:B------:R-:W-:-:S03]  /*e140*/  ISETP.GE.AND P2, PT, R6, c[0x0][0x3c8], PT ;  /* 0x0000f20006007a0c */ /* 0x000fc60003f46270 */
[----:B------:R-:W-:Y:S02]  /*e150*/  @!P5 LEA.HI R9, R9, R9, RZ, 0x1 ;  /* 0x000000090909d211 */ /* 0x000fe400078f08ff */
[----:B------:R-:W-:-:S04]  /*e160*/  @!P4 LEA.HI R10, R8, R8, RZ, 0x1 ;  /* 0x00000008080ac211 */ /* 0x000fc800078f08ff */
[----:B------:R-:W-:Y:S02]  /*e170*/  @!P4 LOP3.LUT R10, R10, 0xfffffffe, RZ, 0xc0, !PT ;  /* 0xfffffffe0a0ac812 */ /* 0x000fe400078ec0ff */
[----:B------:R-:W-:Y:S02]  /*e180*/  @!P3 LEA.HI R8, R7, R7, RZ, 0x1 ;  /* 0x000000070708b211 */ /* 0x000fe400078f08ff */
[----:B------:R-:W-:Y:S01]  /*e190*/  @!P2 LEA.HI R7, R6, R6, RZ, 0x1 ;  /* 0x000000060607a211 */ /* 0x000fe200078f08ff */
[----:B------:R-:W-:Y:S01]  /*e1a0*/  @!P4 IMAD.WIDE R10, R10, 0x4, R2 ;  /* 0x000000040a0ac825 */ /* 0x000fe200078e0202 */
[----:B------:R-:W-:Y:S02]  /*e1b0*/  @!P3 LOP3.LUT R8, R8, 0xfffffffe, RZ, 0xc0, !PT ;  /* 0xfffffffe0808b812 */ /* 0x000fe400078ec0ff */
[C---:B---3--:R-:W-:Y:S02]  /*e1c0*/  IADD3 R5, R0.reuse, 0x70, RZ ;  /* 0x0000007000057810 */ /* 0x048fe40007ffe0ff */
[----:B------:R-:W-:-:S02]  /*e1d0*/  IADD3 R4, R0, 0x78, RZ ;  /* 0x0000007800047810 */ /* 0x000fc40007ffe0ff */
[----:B------:R-:W-:Y:S02]  /*e1e0*/  ISETP.GE.AND P1, PT, R5, c[0x0][0x3c8], PT ;  /* 0x0000f20005007a0c */ /* 0x000fe40003f26270 */
[----:B------:R-:W-:Y:S02]  /*e1f0*/  ISETP.GE.AND P0, PT, R4, c[0x0][0x3c8], PT ;  /* 0x0000f20004007a0c */ /* 0x000fe40003f06270 */
[----:B------:R-:W-:-:S09]  /*e200*/  @!P2 LOP3.LUT R7, R7, 0xfffffffe, RZ, 0xc0, !PT ;  /* 0xfffffffe0707a812 */ /* 0x000fd200078ec0ff */
[----:B------:R-:W-:Y:S02]  /*e210*/  @!P1 LEA.HI R6, R5, R5, RZ, 0x1 ;  /* 0x0000000505069211 */ /* 0x000fe400078f08ff */
[----:B------:R-:W-:Y:S01]  /*e220*/  @!P5 LOP3.LUT R5, R9, 0xfffffffe, RZ, 0xc0, !PT ;  /* 0xfffffffe0905d812 */ /* 0x000fe200078ec0ff */
[--C-:B------:R-:W-:Y:S01]  /*e230*/  @!P3 IMAD.WIDE R8, R8, 0x4, R2.reuse ;  /* 0x000000040808b825 */ /* 0x100fe200078e0202 */
[----:B------:R-:W-:Y:S02]  /*e240*/  @!P0 LEA.HI R4, R4, R4, RZ, 0x1 ;  /* 0x0000000404048211 */ /* 0x000fe400078f08ff */
[----:B------:R-:W-:Y:S01]  /*e250*/  @!P1 LOP3.LUT R14, R6, 0xfffffffe, RZ, 0xc0, !PT ;  /* 0xfffffffe060e9812 */ /* 0x000fe200078ec0ff */
[----:B------:R-:W-:Y:S01]  /*e260*/  @!P5 IMAD.WIDE R12, R5, 0x4, R2 ;  /* 0x00000004050cd825 */ /* 0x000fe200078e0202 */
[----:B------:R-:W-:-:S03]  /*e270*/  @!P0 LOP3.LUT R15, R4, 0xfffffffe, RZ, 0xc0, !PT ;  /* 0xfffffffe040f8812 */ /* 0x000fc600078ec0ff */
[--C-:B------:R-:W-:Y:S01]  /*e280*/  @!P2 IMAD.WIDE R6, R7, 0x4, R2.reuse ;  /* 0x000000040706a825 */ /* 0x100fe200078e0202 */
[----:B------:R3:W-:Y:S03]  /*e290*/  @!P5 ST.E.64 [R12.64], R88 ;  /* 0x000000580c00d985 */ /* 0x0007e6000c101b12 */
[--C-:B------:R-:W-:Y:S01]  /*e2a0*/  @!P1 IMAD.WIDE R4, R14, 0x4, R2.reuse ;  /* 0x000000040e049825 */ /* 0x100fe200078e0202 */
[----:B------:R3:W-:Y:S03]  /*e2b0*/  @!P4 ST.E.64 [R10.64], R92 ;  /* 0x0000005c0a00c985 */ /* 0x0007e6000c101b12 */
[----:B------:R-:W-:Y:S01]  /*e2c0*/  @!P0 IMAD.WIDE R2, R15, 0x4, R2 ;  /* 0x000000040f028825 */ /* 0x000fe200078e0202 */
[----:B------:R3:W-:Y:S04]  /*e2d0*/  @!P3 ST.E.64 [R8.64], R104 ;  /* 0x000000680800b985 */ /* 0x0007e8000c101b12 */
[----:B------:R3:W-:Y:S04]  /*e2e0*/  @!P2 ST.E.64 [R6.64], R108 ;  /* 0x0000006c0600a985 */ /* 0x0007e8000c101b12 */
[----:B------:R3:W-:Y:S04]  /*e2f0*/  @!P1 ST.E.64 [R4.64], R120 ;  /* 0x0000007804009985 */ /* 0x0007e8000c101b12 */
[----:B------:R3:W-:Y:S02]  /*e300*/  @!P0 ST.E.64 [R2.64], R124 ;  /* 0x0000007c02008985 */ /* 0x0007e4000c101b12 */
.L_x_119:
[----:B------:R-:W-:Y:S05]  /*e310*/  BSYNC B0 ;  /* 0x0000000000007941 */ /* 0x000fea0003800000 */
.L_x_118:
[----:B---3--:R3:W1:Y:S04]  /*e320*/  SHFL.IDX PT, R3, R22, 0x3, 0x1c1f ;  /* 0x007c1f0016037f89 */ /* 0x00866800000e0000 */
[----:B----4-:R3:W4:Y:S01]  /*e330*/  SHFL.IDX PT, R2, R23, 0x3, 0x1c1f ;  /* 0x007c1f0017027f89 */ /* 0x01072200000e0000 */
[----:B------:R-:W-:Y:S05]  /*e340*/  @P6 EXIT ;  /* 0x000000000000694d */ /* 0x000fea0003800000 */
[C---:B------:R-:W-:Y:S02]  /*e350*/  ISETP.GE.AND P0, PT, R0.reuse, c[0x0][0x3c8], PT ;  /* 0x0000f20000007a0c */ /* 0x040fe40003f06270 */
[----:B------:R-:W-:-:S02]  /*e360*/  IADD3 R5, R0, 0x8, RZ ;  /* 0x0000000800057810 */ /* 0x000fc40007ffe0ff */
[----:B------:R-:W-:Y:S02]  /*e370*/  IADD3 R4, R0, 0x10, RZ ;  /* 0x0000001000047810 */ /* 0x000fe40007ffe0ff */
[----:B------:R-:W-:Y:S02]  /*e380*/  ISETP.GE.AND P6, PT, R5, c[0x0][0x3c8], PT ;  /* 0x0000f20005007a0c */ /* 0x000fe40003fc6270 */
[----:B------:R-:W-:Y:S02]  /*e390*/  ISETP.GE.AND P5, PT, R4, c[0x0][0x3c8], PT ;  /* 0x0000f20004007a0c */ /* 0x000fe40003fa6270 */
[C---:B------:R-:W-:Y:S02]  /*e3a0*/  IADD3 R8, R0.reuse, 0x18, RZ ;  /* 0x0000001800087810 */ /* 0x040fe40007ffe0ff */
[C---:B------:R-:W-:Y:S01]  /*e3b0*/  IADD3 R9, R0.reuse, 0x20, RZ ;  /* 0x0000002000097810 */ /* 0x040fe20007ffe0ff */
[C---:B-1--4-:R-:W-:Y:S01]  /*e3c0*/  @!P0 IMAD.WIDE R6, R0.reuse, 0x4, R2 ;  /* 0x0000000400068825 */ /* 0x052fe200078e0202 */
[----:B------:R-:W-:-:S02]  /*e3d0*/  IADD3 R10, R0, 0x28, RZ ;  /* 0x00000028000a7810 */ /* 0x000fc40007ffe0ff */
[C---:B------:R-:W-:Y:S02]  /*e3e0*/  IADD3 R11, R0.reuse, 0x30, RZ ;  /* 0x00000030000b7810 */ /* 0x040fe40007ffe0ff */
[----:B------:R1:W-:Y:S01]  /*e3f0*/  @!P0 ST.E.64 [R6.64], R142 ;  /* 0x0000008e06008985 */ /* 0x0003e2000c101b12 */
[----:B------:R-:W-:Y:S02]  /*e400*/  IADD3 R12, R0, 0x38, RZ ;  /* 0x00000038000c7810 */ /* 0x000fe40007ffe0ff */
[----:B------:R-:W-:Y:S02]  /*e410*/  @!P5 LEA.HI R4, R4, R4, RZ, 0x1 ;  /* 0x000000040404d211 */ /* 0x000fe400078f08ff */
[----:B------:R-:W-:Y:S02]  /*e420*/  ISETP.GE.AND P4, PT, R8, c[0x0][0x3c8], PT ;  /* 0x0000f20008007a0c */ /* 0x000fe40003f86270 */
[----:B------:R-:W-:Y:S02]  /*e430*/  ISETP.GE.AND P3, PT, R9, c[0x0][0x3c8], PT ;  /* 0x0000f20009007a0c */ /* 0x000fe40003f66270 */
[----:B------:R-:W-:-:S02]  /*e440*/  @!P5 LOP3.LUT R4, R4, 0xfffffffe, RZ, 0xc0, !PT ;  /* 0xfffffffe0404d812 */ /* 0x000fc400078ec0ff */
[----:B------:R-:W-:Y:S02]  /*e450*/  ISETP.GE.AND P2, PT, R10, c[0x0][0x3c8], PT ;  /* 0x0000f2000a007a0c */ /* 0x000fe40003f46270 */
[----:B------:R-:W-:Y:S02]  /*e460*/  ISETP.GE.AND P1, PT, R11, c[0x0][0x3c8], PT ;  /* 0x0000f2000b007a0c */ /* 0x000fe40003f26270 */
[----:B------:R-:W-:Y:S02]  /*e470*/  ISETP.GE.AND P0, PT, R12, c[0x0][0x3c8], PT ;  /* 0x0000f2000c007a0c */ /* 0x000fe40003f06270 */
[C---:B------:R-:W-:Y:S02]  /*e480*/  IADD3 R14, R0.reuse, 0x40, RZ ;  /* 0x00000040000e7810 */ /* 0x040fe40007ffe0ff */
[----:B------:R-:W-:Y:S02]  /*e490*/  IADD3 R15, R0, 0x48, RZ ;  /* 0x00000048000f7810 */ /* 0x000fe40007ffe0ff */
[----:B-1----:R-:W-:Y:S01]  /*e4a0*/  @!P6 LEA.HI R6, R5, R5, RZ, 0x1 ;  /* 0x000000050506e211 */ /* 0x002fe200078f08ff */
[----:B------:R-:W-:-:S03]  /*e4b0*/  @!P5 IMAD.WIDE R4, R4, 0x4, R2 ;  /* 0x000000040404d825 */ /* 0x000fc600078e0202 */
[----:B------:R-:W-:-:S05]  /*e4c0*/  @!P6 LOP3.LUT R6, R6, 0xfffffffe, RZ, 0xc0, !PT ;  /* 0xfffffffe0606e812 */ /* 0x000fca00078ec0ff */
[----:B------:R-:W-:-:S05]  /*e4d0*/  @!P6 IMAD.WIDE R6, R6, 0x4, R2 ;  /* 0x000000040606e825 */ /* 0x000fca00078e0202 */
[----:B------:R1:W-:Y:S01]  /*e4e0*/  @!P6 ST.E.64 [R6.64], R150 ;  /* 0x000000960600e985 */ /* 0x0003e2000c101b12 */
[----:B------:R-:W-:-:S03]  /*e4f0*/  ISETP.GE.AND P6, PT, R14, c[0x0][0x3c8], PT ;  /* 0x0000f2000e007a0c */ /* 0x000fc60003fc6270 */
[----:B------:R4:W-:Y:S01]  /*e500*/  @!P5 ST.E.64 [R4.64], R162 ;  /* 0x000000a20400d985 */ /* 0x0009e2000c101b12 */
[----:B------:R-:W-:Y:S02]  /*e510*/  ISETP.GE.AND P5, PT, R15, c[0x0][0x3c8], PT ;  /* 0x0000f2000f007a0c */ /* 0x000fe40003fa6270 */
[----:B-1----:R-:W-:Y:S02]  /*e520*/  @!P2 LEA.HI R7, R10, R10, RZ, 0x1 ;  /* 0x0000000a0a07a211 */ /* 0x002fe400078f08ff */
[----:B------:R-:W-:Y:S02]  /*e530*/  @!P1 LEA.HI R6, R11, R11, RZ, 0x1 ;  /* 0x0000000b0b069211 */ /* 0x000fe400078f08ff */
[----:B----4-:R-:W-:Y:S02]  /*e540*/  @!P4 LEA.HI R4, R8, R8, RZ, 0x1 ;  /* 0x000000080804c211 */ /* 0x010fe400078f08ff */
[----:B------:R-:W-:Y:S02]  /*e550*/  @!P3 LEA.HI R8, R9, R9, RZ, 0x1 ;  /* 0x000000090908b211 */ /* 0x000fe400078f08ff */
[----:B------:R-:W-:-:S02]  /*e560*/  @!P0 LEA.HI R5, R12, R12, RZ, 0x1 ;  /* 0x0000000c0c058211 */ /* 0x000fc400078f08ff */
[----:B------:R-:W-:Y:S02]  /*e570*/  @!P4 LOP3.LUT R4, R4, 0xfffffffe, RZ, 0xc0, !PT ;  /* 0xfffffffe0404c812 */ /* 0x000fe400078ec0ff */
[----:B------:R-:W-:Y:S02]  /*e580*/  @!P3 LOP3.LUT R8, R8, 0xfffffffe, RZ, 0xc0, !PT ;  /* 0xfffffffe0808b812 */ /* 0x000fe400078ec0ff */
[----:B------:R-:W-:Y:S01]  /*e590*/  @!P2 LOP3.LUT R7, R7, 0xfffffffe, RZ, 0xc0, !PT ;  /* 0xfffffffe0707a812 */ /* 0x000fe200078ec0ff */
[--C-:B------:R-:W-:Y:S01]  /*e5a0*/  @!P4 IMAD.WIDE R12, R4, 0x4, R2.reuse ;  /* 0x00000004040cc825 */ /* 0x100fe200078e0202 */
[----:B------:R-:W-:Y:S02]  /*e5b0*/  @!P1 LOP3.LUT R6, R6, 0xfffffffe, RZ, 0xc0, !PT ;  /* 0xfffffffe06069812 */ /* 0x000fe400078ec0ff */
[----:B------:R-:W-:Y:S01]  /*e5c0*/  @!P0 LOP3.LUT R5, R5, 0xfffffffe, RZ, 0xc0, !PT ;  /* 0xfffffffe05058812 */ /* 0x000fe200078ec0ff */
[--C-:B------:R-:W-:Y:S01]  /*e5d0*/  @!P3 IMAD.WIDE R10, R8, 0x4, R2.reuse ;  /* 0x00000004080ab825 */ /* 0x100fe200078e0202 */
[----:B------:R1:W-:Y:S03]  /*e5e0*/  @!P4 ST.E.64 [R12.64], R166 ;  /* 0x000000a60c00c985 */ /* 0x0003e6000c101b12 */
[--C-:B------:R-:W-:Y:S01]  /*e5f0*/  @!P2 IMAD.WIDE R8, R7, 0x4, R2.reuse ;  /* 0x000000040708a825 */ /* 0x100fe200078e0202 */
[----:B------:R4:W-:Y:S03]  /*e600*/  @!P3 ST.E.64 [R10.64], R178 ;  /* 0x000000b20a00b985 */ /* 0x0009e6000c101b12 */
[--C-:B------:R-:W-:Y:S01]  /*e610*/  @!P1 IMAD.WIDE R6, R6, 0x4, R2.reuse ;  /* 0x0000000406069825 */ /* 0x100fe200078e0202 */
[----:B------:R5:W-:Y:S03]  /*e620*/  @!P2 ST.E.64 [R8.64], R182 ;  /* 0x000000b60800a985 */ /* 0x000be6000c101b12 */
[----:B------:R-:W-:Y:S01]  /*e630*/  @!P0 IMAD.WIDE R4, R5, 0x4, R2 ;  /* 0x0000000405048825 */ /* 0x000fe200078e0202 */
[----:B------:R-:W-:Y:S04]  /*e640*/  @!P1 ST.E.64 [R6.64], R198 ;  /* 0x000000c606009985 */ /* 0x000fe8000c101b12 */
[----:B------:R2:W-:Y:S01]  /*e650*/  @!P0 ST.E.64 [R4.64], R202 ;  /* 0x000000ca04008985 */ /* 0x0005e2000c101b12 */
[----:B-1----:R-:W-:-:S02]  /*e660*/  IADD3 R12, R0, 0x70, RZ ;  /* 0x00000070000c7810 */ /* 0x002fc40007ffe0ff */
[C---:B----4-:R-:W-:Y:S02]  /*e670*/  IADD3 R10, R0.reuse, 0x60, RZ ;  /* 0x00000060000a7810 */ /* 0x050fe40007ffe0ff */
[C---:B------:R-:W-:Y:S02]  /*e680*/  IADD3 R11, R0.reuse, 0x68, RZ ;  /* 0x00000068000b7810 */ /* 0x040fe40007ffe0ff */
[C---:B-----5:R-:W-:Y:S02]  /*e690*/  IADD3 R8, R0.reuse, 0x50, RZ ;  /* 0x0000005000087810 */ /* 0x060fe40007ffe0ff */
[----:B------:R-:W-:Y:S02]  /*e6a0*/  IADD3 R9, R0, 0x58, RZ ;  /* 0x0000005800097810 */ /* 0x000fe40007ffe0ff */
[----:B------:R-:W-:Y:S02]  /*e6b0*/  ISETP.GE.AND P4, PT, R8, c[0x0][0x3c8], PT ;  /* 0x0000f20008007a0c */ /* 0x000fe40003f86270 */
[----:B------:R-:W-:-:S02]  /*e6c0*/  ISETP.GE.AND P3, PT, R9, c[0x0][0x3c8], PT ;  /* 0x0000f20009007a0c */ /* 0x000fc40003f66270 */
[----:B--2---:R-:W-:Y:S02]  /*e6d0*/  @!P6 LEA.HI R4, R14, R14, RZ, 0x1 ;  /* 0x0000000e0e04e211 */ /* 0x004fe400078f08ff */
[----:B------:R-:W-:Y:S02]  /*e6e0*/  @!P5 LEA.HI R5, R15, R15, RZ, 0x1 ;  /* 0x0000000f0f05d211 */ /* 0x000fe400078f08ff */
[----:B------:R-:W-:Y:S02]  /*e6f0*/  @!P6 LOP3.LUT R4, R4, 0xfffffffe, RZ, 0xc0, !PT ;  /* 0xfffffffe0404e812 */ /* 0x000fe400078ec0ff */
[----:B------:R-:W-:Y:S02]  /*e700*/  ISETP.GE.AND P2, PT, R10, c[0x0][0x3c8], PT ;  /* 0x0000f2000a007a0c */ /* 0x000fe40003f46270 */
[----:B------:R-:W-:Y:S01]  /*e710*/  @!P5 LOP3.LUT R5, R5, 0xfffffffe, RZ, 0xc0, !PT ;  /* 0xfffffffe0505d812 */ /* 0x000fe200078ec0ff */
[----:B------:R-:W-:Y:S01]  /*e720*/  @!P6 IMAD.WIDE R6, R4, 0x4, R2 ;  /* 0x000000040406e825 */ /* 0x000fe200078e0202 */
[----:B------:R-:W-:-:S02]  /*e730*/  ISETP.GE.AND P1, PT, R11, c[0x0][0x3c8], PT ;  /* 0x0000f2000b007a0c */ /* 0x000fc40003f26270 */
[----:B------:R-:W-:Y:S01]  /*e740*/  ISETP.GE.AND P0, PT, R12, c[0x0][0x3c8], PT ;  /* 0x0000f2000c007a0c */ /* 0x000fe20003f06270 */
[----:B------:R-:W-:Y:S01]  /*e750*/  @!P5 IMAD.WIDE R4, R5, 0x4, R2 ;  /* 0x000000040504d825 */ /* 0x000fe200078e0202 */
[----:B------:R1:W-:Y:S01]  /*e760*/  @!P6 ST.E.64 [R6.64], R74 ;  /* 0x0000004a0600e985 */ /* 0x0003e2000c101b12 */
[----:B------:R-:W-:-:S03]  /*e770*/  IADD3 R0, R0, 0x78, RZ ;  /* 0x0000007800007810 */ /* 0x000fc60007ffe0ff */
[----:B------:R2:W-:Y:S01]  /*e780*/  @!P5 ST.E.64 [R4.64], R78 ;  /* 0x0000004e0400d985 */ /* 0x0005e2000c101b12 */
[----:B-1----:R-:W-:-:S04]  /*e790*/  @!P2 LEA.HI R7, R10, R10, RZ, 0x1 ;  /* 0x0000000a0a07a211 */ /* 0x002fc800078f08ff */
[----:B------:R-:W-:Y:S02]  /*e7a0*/  @!P1 LEA.HI R6, R11, R11, RZ, 0x1 ;  /* 0x0000000b0b069211 */ /* 0x000fe400078f08ff */
[----:B--2---:R-:W-:Y:S02]  /*e7b0*/  @!P4 LEA.HI R4, R8, R8, RZ, 0x1 ;  /* 0x000000080804c211 */ /* 0x004fe400078f08ff */
[----:B------:R-:W-:Y:S02]  /*e7c0*/  @!P3 LEA.HI R8, R9, R9, RZ, 0x1 ;  /* 0x000000090908b211 */ /* 0x000fe400078f08ff */
[----:B------:R-:W-:Y:S02]  /*e7d0*/  @!P0 LEA.HI R5, R12, R12, RZ, 0x1 ;  /* 0x0000000c0c058211 */ /* 0x000fe400078f08ff */
[----:B------:R-:W-:Y:S02]  /*e7e0*/  @!P4 LOP3.LUT R4, R4, 0xfffffffe, RZ, 0xc0, !PT ;  /* 0xfffffffe0404c812 */ /* 0x000fe400078ec0ff */
[----:B------:R-:W-:-:S02]  /*e7f0*/  @!P3 LOP3.LUT R8, R8, 0xfffffffe, RZ, 0xc0, !PT ;  /* 0xfffffffe0808b812 */ /* 0x000fc400078ec0ff */
        /* <DEDUP_REMOVED lines=11> */
[----:B------:R1:W-:Y:S04]  /*e8b0*/  @!P1 ST.E.64 [R6.64], R110 ;  /* 0x0000006e06009985 */ /* 0x0003e8000c101b12 */
[----:B------:R1:W-:Y:S01]  /*e8c0*/  @!P0 ST.E.64 [R4.64], R122 ;  /* 0x0000007a04008985 */ /* 0x0003e2000c101b12 */
[----:B------:R-:W-:-:S13]  /*e8d0*/  ISETP.GE.AND P0, PT, R0, c[0x0][0x3c8], PT ;  /* 0x0000f20000007a0c */ /* 0x000fda0003f06270 */
[----:B------:R-:W-:Y:S05]  /*e8e0*/  @P0 EXIT ;  /* 0x000000000000094d */ /* 0x000fea0003800000 */
[----:B------:R-:W-:-:S04]  /*e8f0*/  LEA.HI R0, R0, R0, RZ, 0x1 ;  /* 0x0000000000007211 */ /* 0x000fc800078f08ff */
[----:B------:R-:W-:-:S05]  /*e900*/  LOP3.LUT R0, R0, 0xfffffffe, RZ, 0xc0, !PT ;  /* 0xfffffffe00007812 */ /* 0x000fca00078ec0ff */
[----:B------:R-:W-:-:S05]  /*e910*/  IMAD.WIDE R2, R0, 0x4, R2 ;  /* 0x0000000400027825 */ /* 0x000fca00078e0202 */
[----:B------:R-:W-:Y:S01]  /*e920*/  ST.E.64 [R2.64], R126 ;  /* 0x0000007e02007985 */ /* 0x000fe2000c101b12 */
[----:B------:R-:W-:Y:S05]  /*e930*/  EXIT ;  /* 0x000000000000794d */ /* 0x000fea0003800000 */
.L_x_113:
        /* <DEDUP_REMOVED lines=26> */
[----:B------:R-:W-:-:S04]  /*eae0*/  IMAD.WIDE.U32 R2, R7, c[0x0][0x4d8], R2 ;  /* 0x0001360007027a25 */ /* 0x000fc800078e0002 */
[----:B------:R-:W-:Y:S02]  /*eaf0*/  IMAD R6, R6, c[0x0][0x4d8], RZ ;  /* 0x0001360006067a24 */ /* 0x000fe400078e02ff */
[----:B--2---:R-:W-:Y:S02]  /*eb00*/  IMAD R4, R4, c[0x0][0x550], R9 ;  /* 0x0001540004047a24 */ /* 0x004fe400078e0209 */
[----:B------:R-:W-:Y:S01]  /*eb10*/  IMAD R5, R7, c[0x0][0x4dc], R6 ;  /* 0x0001370007057a24 */ /* 0x000fe200078e0206 */
[----:B------:R-:W-:Y:S02]  /*eb20*/  IADD3 R7, -R0, RZ, RZ ;  /* 0x000000ff00077210 */ /* 0x000fe40007ffe1ff */
[----:B------:R-:W-:Y:S01]  /*eb30*/  SHF.R.S32.HI R6, RZ, 0x1f, R4 ;  /* 0x0000001fff067819 */ /* 0x000fe20000011404 */
[----:B------:R-:W-:Y:S02]  /*eb40*/  IMAD.IADD R3, R5, 0x1, R3 ;  /* 0x0000000105037824 */ /* 0x000fe400078e0203 */
[----:B------:R-:W-:Y:S01]  /*eb50*/  IMAD R5, R7, c[0x0][0x4e8], R8 ;  /* 0x00013a0007057a24 */ /* 0x000fe200078e0208 */
[----:B------:R-:W-:Y:S01]  /*eb60*/  SHF.R.S32.HI R7, RZ, 0x1f, R0 ;  /* 0x0000001fff077819 */ /* 0x000fe20000011400 */
[----:B------:R-:W-:-:S02]  /*eb70*/  IMAD R6, R6, c[0x0][0x4e0], RZ ;  /* 0x0001380006067a24 */ /* 0x000fc400078e02ff */
        /* <DEDUP_REMOVED lines=14> */
.L_x_120:
        /* <DEDUP_REMOVED lines=10> */
.L_x_2677:


//--------------------- .text._ZN7cutlass13device_kernelIN5flash19enable_sm80_to_sm89INS1_16FlashAttnFwdSm80INS1_25CollectiveMainloopFwdSm80ILi8ELi1ELb1EN4cute5tupleIJNS5_1CILi128EEENS7_ILi112EEES8_EEELi128ENS_6half_tEfNS_4arch4Sm80ELb0ELb0ELb1ELb1ELb0ELb0ELb1ELb1EEENS1_21CollectiveEpilogueFwdINS6_IJS8_S8_S9_EEENS6_IJNS7_ILi1EEESH_SH_EEESB_SD_Li256ELb1ELb1ELb1ELb0EEENS1_36VarlenDynamicPersistentTileSchedulerILi128ELi112ELi256ELi256ELb1ELb1ELb0ELb0ELb1ELb1EEEEEEEEEvNT_6ParamsE --------------------------
	.section	.text._ZN7cutlass13device_kernelIN5flash19enable_sm80_to_sm89INS1_16FlashAttnFwdSm80INS1_25CollectiveMainloopFwdSm80ILi8ELi1ELb1EN4cute5tupleIJNS5_1CILi128EEENS7_ILi112EEES8_EEELi128ENS_6half_tEfNS_4arch4Sm80ELb0ELb0ELb1ELb1ELb0ELb0ELb1ELb1EEENS1_21CollectiveEpilogueFwdINS6_IJS8_S8_S9_EEENS6_IJNS7_ILi1EEESH_SH_EEESB_SD_Li256ELb1ELb1ELb1ELb0EEENS1_36VarlenDynamicPersistentTileSchedulerILi128ELi112ELi256ELi256ELb1ELb1ELb0ELb0ELb1ELb1EEEEEEEEEvNT_6ParamsE,"ax",@progbits
	.sectioninfo	@"SHI_REGISTERS=255"
	.align	128
.text._ZN7cutlass13device_kernelIN5flash19enable_sm80_to_sm89INS1_16FlashAttnFwdSm80INS1_25CollectiveMainloopFwdSm80ILi8ELi1ELb1EN4cute5tupleIJNS5_1CILi128EEENS7_ILi112EEES8_EEELi128ENS_6half_tEfNS_4arch4Sm80ELb0ELb0ELb1ELb1ELb0ELb0ELb1ELb1EEENS1_21CollectiveEpilogueFwdINS6_IJS8_S8_S9_EEENS6_IJNS7_ILi1EEESH_SH_EEESB_SD_Li256ELb1ELb1ELb1ELb0EEENS1_36VarlenDynamicPersistentTileSchedulerILi128ELi112ELi256ELi256ELb1ELb1ELb0ELb0ELb1ELb1EEEEEEEEEvNT_6ParamsE:
        .type           _ZN7cutlass13device_kernelIN5flash19enable_sm80_to_sm89INS1_16FlashAttnFwdSm80INS1_25CollectiveMainloopFwdSm80ILi8ELi1ELb1EN4cute5tupleIJNS5_1CILi128EEENS7_ILi112EEES8_EEELi128ENS_6half_tEfNS_4arch4Sm80ELb0ELb0ELb1ELb1ELb0ELb0ELb1ELb1EEENS1_21CollectiveEpilogueFwdINS6_IJS8_S8_S9_EEENS6_IJNS7_ILi1EEESH_SH_EEESB_SD_Li256ELb1ELb1ELb1ELb0EEENS1_36VarlenDynamicPersistentTileSchedulerILi128ELi112ELi256ELi256ELb1ELb1ELb0ELb0ELb1ELb1EEEEEEEEEvNT_6ParamsE,@function
        .size           _ZN7cutlass13device_kernelIN5flash19enable_sm80_to_sm89INS1_16FlashAttnFwdSm80INS1_25CollectiveMainloopFwdSm80ILi8ELi1ELb1EN4cute5tupleIJNS5_1CILi128EEENS7_ILi112EEES8_EEELi128ENS_6half_tEfNS_4arch4Sm80ELb0ELb0ELb1ELb1ELb0ELb0ELb1ELb1EEENS1_21CollectiveEpilogueFwdINS6_IJS8_S8_S9_EEENS6_IJNS7_ILi1EEESH_SH_EEESB_SD_Li256ELb1ELb1ELb1ELb0EEENS1_36VarlenDynamicPersistentTileSchedulerILi128ELi112ELi256ELi256ELb1ELb1ELb0ELb0ELb1ELb1EEEEEEEEEvNT_6ParamsE,(.L_x_2678 - _ZN7cutlass13device_kernelIN5flash19enable_sm80_to_sm89INS1_16FlashAttnFwdSm80INS1_25CollectiveMainloopFwdSm80ILi8ELi1ELb1EN4cute5tupleIJNS5_1CILi128EEENS7_ILi112EEES8_EEELi128ENS_6half_tEfNS_4arch4Sm80ELb0ELb0ELb1ELb1ELb0ELb0ELb1ELb1EEENS1_21CollectiveEpilogueFwdINS6_IJS8_S8_S9_EEENS6_IJNS7_ILi1EEESH_SH_EEESB_SD_Li256ELb1ELb1ELb1ELb0EEENS1_36VarlenDynamicPersistentTileSchedulerILi128ELi112ELi256ELi256ELb1ELb1ELb0ELb0ELb1ELb1EEEEEEEEEvNT_6ParamsE)
        .other          _ZN7cutlass13device_kernelIN5flash19enable_sm80_to_sm89INS1_16FlashAttnFwdSm80INS1_25CollectiveMainloopFwdSm80ILi8ELi1ELb1EN4cute5tupleIJNS5_1CILi128EEENS7_ILi112EEES8_EEELi128ENS_6half_tEfNS_4arch4Sm80ELb0ELb0ELb1ELb1ELb0ELb0ELb1ELb1EEENS1_21CollectiveEpilogueFwdINS6_IJS8_S8_S9_EEENS6_IJNS7_ILi1EEESH_SH_EEESB_SD_Li256ELb1ELb1ELb1ELb0EEENS1_36VarlenDynamicPersistentTileSchedulerILi128ELi112ELi256ELi256ELb1ELb1ELb0ELb0ELb1ELb1EEEEEEEEEvNT_6ParamsE,@"STO_CUDA_ENTRY STV_DEFAULT"
_ZN7cutlass13device_kernelIN5flash19enable_sm80_to_sm89INS1_16FlashAttnFwdSm80INS1_25CollectiveMainloopFwdSm80ILi8ELi1ELb1EN4cute5tupleIJNS5_1CILi128EEENS7_ILi112EEES8_EEELi128ENS_6half_tEfNS_4arch4Sm80ELb0ELb0ELb1ELb1ELb0ELb0ELb1ELb1EEENS1_21CollectiveEpilogueFwdINS6_IJS8_S8_S9_EEENS6_IJNS7_ILi1EEESH_SH_EEESB_SD_Li256ELb1ELb1ELb1ELb0EEENS1_36VarlenDynamicPersistentTileSchedulerILi128ELi112ELi256ELi256ELb1ELb1ELb0ELb0ELb1ELb1EEEEEEEEEvNT_6ParamsE:
[----:B------:R-:W-:-:S03]  /*0000*/  MOV R1, c[0x0][0x28] ;  /* 0x00000a0000017a02 */ /* 0x000fc60000000f00 */
[----:B------:R-:W1:Y:S01]  /*0010*/  S2R R2, SR_TID.X ;  /* 0x0000000000027919 */ /* 0x000e620000002100 */
[----:B------:R-:W-:Y:S01]  /*0020*/  IADD3 R1, R1, -0x88, RZ ;  /* 0xffffff7801017810 */ /* 0x000fe20007ffe0ff */
[----:B------:R-:W-:Y:S01]  /*0030*/  ULDC.64 UR6, c[0x0][0x118] ;  /* 0x0000460000067ab9 */ /* 0x000fe20000000a00 */
[----:B-1----:R-:W-:-:S05]  /*0040*/  SHF.R.U32.HI R0, RZ, 0x5, R2 ;  /* 0x00000005ff007819 */ /* 0x002fca0000011602 */
[----:B------:R-:W1:Y:S02]  /*0050*/  SHFL.IDX PT, R3, R0, RZ, 0x1f ;  /* 0x00001fff00037589 */ /* 0x000e6400000e0000 */
[----:B-1----:R-:W-:Y:S02]  /*0060*/  ISETP.NE.AND P0, PT, R3, RZ, PT ;  /* 0x000000ff0300720c */ /* 0x002fe40003f05270 */
[----:B------:R-:W-:Y:S11]  /*0070*/  STL [R1+0x78], R3 ;  /* 0x0000780301007387 */ /* 0x000ff60000100800 */
[----:B------:R-:W-:Y:S06]  /*0080*/  @P0 BAR.SYNC.DEFER_BLOCKING 0x5, 0x100 ;  /* 0x0144000000000b1d */ /* 0x000fec0000010000 */
[----:B------:R-:W1:Y:S04]  /*0090*/  @P0 LDS.128 R4, [0xf100] ;  /* 0x00f10000ff040984 */ /* 0x000e680000000c00 */
[----:B-1----:R1:W-:Y:S04]  /*00a0*/  @P0 STL.64 [R1+0x28], R4 ;  /* 0x0000280401000387 */ /* 0x0023e80000100a00 */
[----:B------:R1:W-:Y:S04]  /*00b0*/  @P0 STL.64 [R1+0x30], R6 ;  /* 0x0000300601000387 */ /* 0x0003e80000100a00 */
[----:B------:R-:W-:Y:S06]  /*00c0*/  @P0 BAR.ARV 0x4, 0x100 ;  /* 0x0104000000000b1d */ /* 0x000fec0000002000 */
[----:B------:R-:W-:Y:S05]  /*00d0*/  @P0 BRA `(.L_x_121) ;  /* 0x00000b1000000947 */ /* 0x000fea0003800000 */
[----:B------:R-:W-:Y:S01]  /*00e0*/  LOP3.LUT R14, R2, 0x1f, RZ, 0xc0, !PT ;  /* 0x0000001f020e7812 */ /* 0x000fe200078ec0ff */
[----:B------:R-:W-:Y:S01]  /*00f0*/  CS2R R8, SRZ ;  /* 0x0000000000087805 */ /* 0x000fe2000001ff00 */
[----:B-1----:R-:W-:-:S02]  /*0100*/  IMAD.MOV.U32 R7, RZ, RZ, RZ ;  /* 0x000000ffff077224 */ /* 0x002fc400078e00ff */
[----:B------:R-:W-:-:S04]  /*0110*/  ISETP.NE.AND P6, PT, R14, 0x1f, PT ;  /* 0x0000001f0e00780c */ /* 0x000fc80003fc5270 */
[----:B------:R-:W-:-:S13]  /*0120*/  ISETP.GE.OR P0, PT, R14, c[0x0][0x53c], !P6 ;  /* 0x00014f000e007a0c */ /* 0x000fda0007706670 */
[----:B------:R-:W-:Y:S02]  /*0130*/  @!P0 IMAD.MOV.U32 R4, RZ, RZ, 0x4 ;  /* 0x00000004ff048424 */ /* 0x000fe400078e00ff */
[----:B------:R-:W-:Y:S02]  /*0140*/  @!P0 IMAD.MOV.U32 R2, RZ, RZ, 0x4 ;  /* 0x00000004ff028424 */ /* 0x000fe400078e00ff */
[----:B------:R-:W-:-:S04]  /*0150*/  @!P0 IMAD.WIDE.U32 R4, R14, R4, c[0x0][0x580] ;  /* 0x000160000e048625 */ /* 0x000fc800078e0004 */
[C---:B------:R-:W-:Y:S01]  /*0160*/  @!P0 IMAD.WIDE.U32 R2, R14.reuse, R2, c[0x0][0x578] ;  /* 0x00015e000e028625 */ /* 0x040fe200078e0002 */
[----:B------:R-:W2:Y:S04]  /*0170*/  @!P0 LDG.E R8, [R4.64] ;  /* 0x0000000604088981 */ /* 0x000ea8000c1e1900 */
[----:B------:R-:W2:Y:S01]  /*0180*/  @!P0 LDG.E R7, [R2.64] ;  /* 0x0000000602078981 */ /* 0x000ea2000c1e1900 */
[C---:B------:R-:W-:Y:S01]  /*0190*/  ISETP.NE.AND P5, PT, R14.reuse, RZ, PT ;  /* 0x000000ff0e00720c */ /* 0x040fe20003fa5270 */
[----:B------:R-:W1:Y:S01]  /*01a0*/  S2UR UR4, SR_CTAID.X ;  /* 0x00000000000479c3 */ /* 0x000e620000002500 */
[C---:B------:R-:W-:Y:S02]  /*01b0*/  ISETP.GE.U32.AND P4, PT, R14.reuse, 0x2, PT ;  /* 0x000000020e00780c */ /* 0x040fe40003f86070 */
[----:B------:R-:W-:-:S02]  /*01c0*/  ISETP.GE.U32.AND P3, PT, R14, 0x4, PT ;  /* 0x000000040e00780c */ /* 0x000fc40003f66070 */
[C---:B------:R-:W-:Y:S02]  /*01d0*/  ISETP.GE.U32.AND P2, PT, R14.reuse, 0x8, PT ;  /* 0x000000080e00780c */ /* 0x040fe40003f46070 */
[----:B------:R-:W-:Y:S01]  /*01e0*/  ISETP.GE.U32.AND P1, PT, R14, 0x10, PT ;  /* 0x000000100e00780c */ /* 0x000fe20003f26070 */
[----:B--2---:R-:W-:-:S05]  /*01f0*/  IMAD R4, R8, R7, RZ ;  /* 0x0000000708047224 */ /* 0x004fca00078e02ff */
[----:B------:R-:W2:Y:S02]  /*0200*/  SHFL.UP PT, R0, R4, 0x1, RZ ;  /* 0x0420000004007989 */ /* 0x000ea400000e00ff */
[----:B--2---:R-:W-:-:S05]  /*0210*/  SEL R0, R0, RZ, P5 ;  /* 0x000000ff00007207 */ /* 0x004fca0002800000 */
[----:B------:R-:W-:-:S05]  /*0220*/  IMAD.IADD R4, R4, 0x1, R0 ;  /* 0x0000000104047824 */ /* 0x000fca00078e0200 */
        /* <DEDUP_REMOVED lines=12> */
[----:B------:R-:W2:Y:S02]  /*02f0*/  SHFL.IDX PT, R6, R4, 0x1f, 0x1f ;  /* 0x03e01f0004067f89 */ /* 0x000ea400000e0000 */
[----:B--2---:R-:W-:-:S04]  /*0300*/  IMAD R6, R6, c[0x0][0x538], RZ ;  /* 0x00014e0006067a24 */ /* 0x004fc800078e02ff */
[----:B------:R-:W-:Y:S01]  /*0310*/  IMAD.MOV.U32 R0, RZ, RZ, R6 ;  /* 0x000000ffff007224 */ /* 0x000fe200078e0006 */
[----:B-1----:R-:W-:-:S13]  /*0320*/  ISETP.GT.AND P0, PT, R6, UR4, PT ;  /* 0x0000000406007c0c */ /* 0x002fda000bf04270 */
[----:B------:R-:W-:Y:S05]  /*0330*/  @P0 BRA `(.L_x_122) ;  /* 0x0000027000000947 */ /* 0x000fea0003800000 */
[----:B------:R-:W-:Y:S02]  /*0340*/  MOV R6, R0 ;  /* 0x0000000000067202 */ /* 0x000fe40000000f00 */
[----:B------:R-:W-:-:S04]  /*0350*/  MOV R9, RZ ;  /* 0x000000ff00097202 */ /* 0x000fc80000000f00 */
.L_x_126:
[----:B------:R-:W-:-:S04]  /*0360*/  IADD3 R0, R9, 0x1f, RZ ;  /* 0x0000001f09007810 */ /* 0x000fc80007ffe0ff */
[----:B------:R-:W-:-:S13]  /*0370*/  ISETP.GE.AND P0, PT, R0, c[0x0][0x53c], PT ;  /* 0x00014f0000007a0c */ /* 0x000fda0003f06270 */
[----:B------:R-:W-:Y:S05]  /*0380*/  @P0 BRA `(.L_x_123) ;  /* 0x0000078000000947 */ /* 0x000fea0003800000 */
[----:B------:R-:W-:Y:S01]  /*0390*/  MOV R9, R0 ;  /* 0x0000000000097202 */ /* 0x000fe20000000f00 */
[----:B------:R-:W-:Y:S01]  /*03a0*/  IMAD.MOV.U32 R7, RZ, RZ, RZ ;  /* 0x000000ffff077224 */ /* 0x000fe200078e00ff */
[----:B------:R-:W-:Y:S02]  /*03b0*/  MOV R8, RZ ;  /* 0x000000ff00087202 */ /* 0x000fe40000000f00 */
[----:B------:R-:W-:-:S04]  /*03c0*/  IADD3 R0, R14, R9, RZ ;  /* 0x000000090e007210 */ /* 0x000fc80007ffe0ff */
[----:B------:R-:W-:-:S13]  /*03d0*/  ISETP.GE.OR P0, PT, R0, c[0x0][0x53c], !P6 ;  /* 0x00014f0000007a0c */ /* 0x000fda0007706670 */
[----:B------:R-:W-:Y:S01]  /*03e0*/  @!P0 MOV R2, 0x4 ;  /* 0x0000000400028802 */ /* 0x000fe20000000f00 */
[----:B------:R-:W-:-:S04]  /*03f0*/  @!P0 IMAD.MOV.U32 R3, RZ, RZ, 0x4 ;  /* 0x00000004ff038424 */ /* 0x000fc800078e00ff */
[----:B------:R-:W-:-:S04]  /*0400*/  @!P0 IMAD.WIDE R4, R0, R2, c[0x0][0x580] ;  /* 0x0001600000048625 */ /* 0x000fc800078e0202 */
[----:B------:R-:W-:Y:S01]  /*0410*/  @!P0 IMAD.WIDE R2, R0, R3, c[0x0][0x578] ;  /* 0x00015e0000028625 */ /* 0x000fe200078e0203 */
[----:B------:R-:W2:Y:S04]  /*0420*/  @!P0 LDG.E R8, [R4.64] ;  /* 0x0000000604088981 */ /* 0x000ea8000c1e1900 */
[----:B------:R-:W2:Y:S02]  /*0430*/  @!P0 LDG.E R7, [R2.64] ;  /* 0x0000000602078981 */ /* 0x000ea4000c1e1900 */
[----:B--2---:R-:W-:Y:S01]  /*0440*/  IMAD R5, R8, R7, RZ ;  /* 0x0000000708057224 */ /* 0x004fe200078e02ff */
[----:B------:R-:W-:Y:S05]  /*0450*/  BRA.DIV ~URZ, `(.L_x_124) ;  /* 0x0000d8b27f007947 */ /* 0x000fea000b800000 */
[----:B------:R1:W2:Y:S02]  /*0460*/  SHFL.UP PT, R0, R5, 0x1, RZ ;  /* 0x0420000005007989 */ /* 0x0002a400000e00ff */
.L_x_204:
[----:B--2---:R-:W-:-:S04]  /*0470*/  SEL R0, R0, RZ, P5 ;  /* 0x000000ff00007207 */ /* 0x004fc80002800000 */
[----:B-1----:R-:W-:Y:S01]  /*0480*/  IADD3 R5, R5, R0, RZ ;  /* 0x0000000005057210 */ /* 0x002fe20007ffe0ff */
[----:B------:R-:W-:Y:S05]  /*0490*/  BRA.DIV ~URZ, `(.L_x_125) ;  /* 0x0000d8d27f007947 */ /* 0x000fea000b800000 */
[----:B------:R-:W1:Y:S02]  /*04a0*/  SHFL.UP PT, R0, R5, 0x2, RZ ;  /* 0x0440000005007989 */ /* 0x000e6400000e00ff */
[----:B-1----:R-:W-:-:S05]  /*04b0*/  SEL R0, R0, RZ, P4 ;  /* 0x000000ff00007207 */ /* 0x002fca0002000000 */
[----:B------:R-:W-:-:S05]  /*04c0*/  IMAD.IADD R0, R5, 0x1, R0 ;  /* 0x0000000105007824 */ /* 0x000fca00078e0200 */
        /* <DEDUP_REMOVED lines=9> */
[----:B------:R1:W2:Y:S02]  /*0560*/  SHFL.IDX PT, R0, R4, 0x1f, 0x1f ;  /* 0x03e01f0004007f89 */ /* 0x0002a400000e0000 */
.L_x_205:
[----:B--2---:R-:W-:-:S05]  /*0570*/  IMAD R0, R0, c[0x0][0x538], RZ ;  /* 0x00014e0000007a24 */ /* 0x004fca00078e02ff */
[----:B------:R-:W-:-:S04]  /*0580*/  IADD3 R6, R0, R6, RZ ;  /* 0x0000000600067210 */ /* 0x000fc80007ffe0ff */
[----:B------:R-:W-:-:S13]  /*0590*/  ISETP.GT.AND P0, PT, R6, UR4, PT ;  /* 0x0000000406007c0c */ /* 0x000fda000bf04270 */
[----:B-1----:R-:W-:Y:S05]  /*05a0*/  @!P0 BRA `(.L_x_126) ;  /* 0xfffffdb000008947 */ /* 0x002fea000383ffff */
.L_x_122:
[----:B------:R-:W-:-:S05]  /*05b0*/  IADD3 R12, -R0, R6, RZ ;  /* 0x00000006000c7210 */ /* 0x000fca0007ffe1ff */
[----:B------:R-:W-:-:S05]  /*05c0*/  IMAD R0, R4, c[0x0][0x538], R12 ;  /* 0x00014e0004007a24 */ /* 0x000fca00078e020c */
[----:B------:R-:W-:Y:S01]  /*05d0*/  ISETP.GT.AND P0, PT, R0, UR4, PT ;  /* 0x0000000400007c0c */ /* 0x000fe2000bf04270 */
[----:B------:R-:W-:-:S12]  /*05e0*/  BRA.DIV ~URZ, `(.L_x_127) ;  /* 0x0000d9327f007947 */ /* 0x000fd8000b800000 */
[----:B------:R-:W-:-:S04]  /*05f0*/  VOTE.ANY R6, PT, !P0 ;  /* 0x0000000000067806 */ /* 0x000fc800040e0100 */
.L_x_206:
[----:B------:R1:W2:Y:S01]  /*0600*/  POPC R13, R6 ;  /* 0x00000006000d7309 */ /* 0x0002a20000000000 */
[----:B------:R-:W-:Y:S05]  /*0610*/  BRA.DIV ~URZ, `(.L_x_128) ;  /* 0x0000d9527f007947 */ /* 0x000fea000b800000 */
[----:B--2---:R-:W2:Y:S04]  /*0620*/  SHFL.IDX PT, R11, R8, R13, 0x1f ;  /* 0x00001f0d080b7589 */ /* 0x004ea800000e0000 */
[----:B------:R3:W4:Y:S02]  /*0630*/  SHFL.IDX PT, R10, R7, R13, 0x1f ;  /* 0x00001f0d070a7589 */ /* 0x00072400000e0000 */
[----:B---3--:R-:W-:Y:S02]  /*0640*/  MOV R7, RZ ;  /* 0x000000ff00077202 */ /* 0x008fe40000000f00 */
.L_x_207:
[----:B--2-4-:R-:W-:Y:S01]  /*0650*/  ISETP.NE.AND P0, PT, R6, RZ, PT ;  /* 0x000000ff0600720c */ /* 0x014fe20003f05270 */
[----:B------:R-:W-:-:S12]  /*0660*/  BSSY B0, `(.L_x_129) ;  /* 0x0000005000007945 */ /* 0x000fd80003800000 */
[----:B------:R-:W-:Y:S05]  /*0670*/  @!P0 BRA `(.L_x_130) ;  /* 0x0000003000008947 */ /* 0x000fea0003800000 */
[----:B------:R-:W-:Y:S01]  /*0680*/  IADD3 R3, R13, -0x1, RZ ;  /* 0xffffffff0d037810 */ /* 0x000fe20007ffe0ff */
[----:B------:R-:W-:Y:S05]  /*0690*/  BRA.DIV ~URZ, `(.L_x_131) ;  /* 0x0000d9b27f007947 */ /* 0x000fea000b800000 */
[----:B------:R2:W3:Y:S02]  /*06a0*/  SHFL.IDX PT, R7, R4, R3, 0x1f ;  /* 0x00001f0304077589 */ /* 0x0004e400000e0000 */
.L_x_130:
[----:B------:R-:W-:Y:S05]  /*06b0*/  BSYNC B0 ;  /* 0x0000000000007941 */ /* 0x000fea0003800000 */
.L_x_129:
[----:B------:R-:W-:Y:S01]  /*06c0*/  IABS R0, R11 ;  /* 0x0000000b00007213 */ /* 0x000fe20000000000 */
[----:B--23--:R-:W-:-:S04]  /*06d0*/  IMAD R4, R7, c[0x0][0x538], R12 ;  /* 0x00014e0007047a24 */ /* 0x00cfc800078e020c */
[----:B------:R-:W-:Y:S01]  /*06e0*/  IMAD.MOV.U32 R5, RZ, RZ, R0 ;  /* 0x000000ffff057224 */ /* 0x000fe200078e0000 */
[----:B------:R-:W-:Y:S01]  /*06f0*/  IABS R0, R10 ;  /* 0x0000000a00007213 */ /* 0x000fe20000000000 */
[----:B------:R2:W-:Y:S01]  /*0700*/  STL [R1+0x28], R4 ;  /* 0x0000280401007387 */ /* 0x0005e20000100800 */
[----:B------:R-:W-:Y:S01]  /*0710*/  IADD3 R12, -R4, UR4, RZ ;  /* 0x00000004040c7c10 */ /* 0x000fe2000fffe1ff */
[----:B------:R-:W3:Y:S02]  /*0720*/  I2F.RP R2, R5 ;  /* 0x0000000500027306 */ /* 0x000ee40000209400 */
[----:B------:R-:W-:Y:S01]  /*0730*/  IMAD.MOV.U32 R7, RZ, RZ, R0 ;  /* 0x000000ffff077224 */ /* 0x000fe200078e0000 */
[----:B-1----:R-:W-:Y:S02]  /*0740*/  IABS R6, R12 ;  /* 0x0000000c00067213 */ /* 0x002fe40000000000 */
[----:B------:R-:W-:-:S03]  /*0750*/  IABS R0, R11 ;  /* 0x0000000b00007213 */ /* 0x000fc60000000000 */
[----:B------:R-:W-:Y:S01]  /*0760*/  I2F.RP R8, R7 ;  /* 0x0000000700087306 */ /* 0x000fe20000209400 */
[----:B------:R-:W-:-:S07]  /*0770*/  IADD3 R0, RZ, -R0, RZ ;  /* 0x80000000ff007210 */ /* 0x000fce0007ffe0ff */
[----:B---3--:R-:W1:Y:S02]  /*0780*/  MUFU.RCP R2, R2 ;  /* 0x0000000200027308 */ /* 0x008e640000001000 */
[----:B-1----:R-:W-:-:S06]  /*0790*/  IADD3 R2, R2, 0xffffffe, RZ ;  /* 0x0ffffffe02027810 */ /* 0x002fcc0007ffe0ff */
[----:B------:R-:W1:Y:S02]  /*07a0*/  F2I.FTZ.U32.TRUNC.NTZ R3, R2 ;  /* 0x0000000200037305 */ /* 0x000e64000021f000 */
[----:B-1----:R-:W-:-:S04]  /*07b0*/  IMAD.MOV R2, RZ, RZ, -R3 ;  /* 0x000000ffff027224 */ /* 0x002fc800078e0a03 */
[----:B--2---:R-:W-:Y:S02]  /*07c0*/  IMAD R4, R2, R5, RZ ;  /* 0x0000000502047224 */ /* 0x004fe400078e02ff */
[----:B------:R-:W-:-:S04]  /*07d0*/  IMAD.MOV.U32 R2, RZ, RZ, RZ ;  /* 0x000000ffff027224 */ /* 0x000fc800078e00ff */
[----:B------:R-:W-:-:S04]  /*07e0*/  IMAD.HI.U32 R2, R3, R4, R2 ;  /* 0x0000000403027227 */ /* 0x000fc800078e0002 */
[----:B------:R-:W-:-:S04]  /*07f0*/  IMAD.MOV.U32 R3, RZ, RZ, R6 ;  /* 0x000000ffff037224 */ /* 0x000fc800078e0006 */
[----:B------:R-:W-:-:S04]  /*0800*/  IMAD.HI.U32 R2, R2, R3, RZ ;  /* 0x0000000302027227 */ /* 0x000fc800078e00ff */
[----:B------:R-:W-:Y:S02]  /*0810*/  IMAD R0, R2, R0, R3 ;  /* 0x0000000002007224 */ /* 0x000fe400078e0203 */
[----:B------:R-:W1:Y:S03]  /*0820*/  MUFU.RCP R3, R8 ;  /* 0x0000000800037308 */ /* 0x000e660000001000 */
[----:B------:R-:W-:Y:S02]  /*0830*/  ISETP.GT.U32.AND P1, PT, R5, R0, PT ;  /* 0x000000000500720c */ /* 0x000fe40003f24070 */
[----:B-1----:R-:W-:-:S11]  /*0840*/  IADD3 R3, R3, 0xffffffe, RZ ;  /* 0x0ffffffe03037810 */ /* 0x002fd60007ffe0ff */
[----:B------:R-:W-:Y:S01]  /*0850*/  @!P1 IMAD.IADD R0, R0, 0x1, -R5 ;  /* 0x0000000100009824 */ /* 0x000fe200078e0a05 */
[----:B------:R-:W-:Y:S02]  /*0860*/  @!P1 IADD3 R2, R2, 0x1, RZ ;  /* 0x0000000102029810 */ /* 0x000fe40007ffe0ff */
[----:B------:R-:W-:Y:S01]  /*0870*/  ISETP.NE.AND P1, PT, R11, RZ, PT ;  /* 0x000000ff0b00720c */ /* 0x000fe20003f25270 */
[----:B------:R-:W1:Y:S01]  /*0880*/  F2I.FTZ.U32.TRUNC.NTZ R3, R3 ;  /* 0x0000000300037305 */ /* 0x000e62000021f000 */
[----:B------:R-:W-:Y:S02]  /*0890*/  ISETP.GE.U32.AND P2, PT, R0, R5, PT ;  /* 0x000000050000720c */ /* 0x000fe40003f46070 */
[----:B------:R-:W-:-:S04]  /*08a0*/  LOP3.LUT R0, R12, R11, RZ, 0x3c, !PT ;  /* 0x0000000b0c007212 */ /* 0x000fc800078e3cff */
[----:B------:R-:W-:-:S07]  /*08b0*/  ISETP.GE.AND P0, PT, R0, RZ, PT ;  /* 0x000000ff0000720c */ /* 0x000fce0003f06270 */
[----:B------:R-:W-:Y:S02]  /*08c0*/  @P2 IADD3 R2, R2, 0x1, RZ ;  /* 0x0000000102022810 */ /* 0x000fe40007ffe0ff */
[----:B-1----:R-:W-:-:S03]  /*08d0*/  IADD3 R0, RZ, -R3, RZ ;  /* 0x80000003ff007210 */ /* 0x002fc60007ffe0ff */
[----:B------:R-:W-:Y:S02]  /*08e0*/  IMAD.MOV.U32 R4, RZ, RZ, R2 ;  /* 0x000000ffff047224 */ /* 0x000fe400078e0002 */
[----:B------:R-:W-:Y:S01]  /*08f0*/  IMAD.MOV.U32 R2, RZ, RZ, R0 ;  /* 0x000000ffff027224 */ /* 0x000fe200078e0000 */
[----:B------:R-:W-:Y:S01]  /*0900*/  IABS R0, R10 ;  /* 0x0000000a00007213 */ /* 0x000fe20000000000 */
[----:B------:R-:W-:Y:S01]  /*0910*/  @!P0 IMAD.MOV R4, RZ, RZ, -R4 ;  /* 0x000000ffff048224 */ /* 0x000fe200078e0a04 */
[----:B------:R-:W-:Y:S01]  /*0920*/  @!P1 LOP3.LUT R4, RZ, R11, RZ, 0x33, !PT ;  /* 0x0000000bff049212 */ /* 0x000fe200078e33ff */
[----:B------:R-:W-:Y:S01]  /*0930*/  IMAD R5, R2, R7, RZ ;  /* 0x0000000702057224 */ /* 0x000fe200078e02ff */
[----:B------:R-:W-:Y:S01]  /*0940*/  MOV R2, RZ ;  /* 0x000000ff00027202 */ /* 0x000fe20000000f00 */
[----:B------:R-:W-:Y:S01]  /*0950*/  IMAD.MOV R6, RZ, RZ, -R0 ;  /* 0x000000ffff067224 */ /* 0x000fe200078e0a00 */
[----:B------:R-:W-:-:S03]  /*0960*/  IABS R8, R4 ;  /* 0x0000000400087213 */ /* 0x000fc60000000000 */
[----:B------:R-:W-:-:S04]  /*0970*/  IMAD.HI.U32 R0, R3, R5, R2 ;  /* 0x0000000503007227 */ /* 0x000fc800078e0002 */
[----:B------:R-:W-:Y:S02]  /*0980*/  IMAD.MOV.U32 R2, RZ, RZ, R8 ;  /* 0x000000ffff027224 */ /* 0x000fe400078e0008 */
[----:B------:R-:W-:Y:S02]  /*0990*/  IMAD.MOV.U32 R3, RZ, RZ, R6 ;  /* 0x000000ffff037224 */ /* 0x000fe400078e0006 */
[----:B------:R-:W-:-:S04]  /*09a0*/  IMAD.HI.U32 R0, R0, R2, RZ ;  /* 0x0000000200007227 */ /* 0x000fc800078e00ff */
[----:B------:R-:W-:Y:S02]  /*09b0*/  IMAD R2, R0, R3, R2 ;  /* 0x0000000300027224 */ /* 0x000fe400078e0202 */
[----:B------:R-:W-:-:S03]  /*09c0*/  IMAD R3, R4, R11, RZ ;  /* 0x0000000b04037224 */ /* 0x000fc600078e02ff */
[----:B------:R-:W-:Y:S02]  /*09d0*/  ISETP.GT.U32.AND P1, PT, R7, R2, PT ;  /* 0x000000020700720c */ /* 0x000fe40003f24070 */
[----:B------:R-:W-:-:S11]  /*09e0*/  IADD3 R3, R12, -R3, RZ ;  /* 0x800000030c037210 */ /* 0x000fd60007ffe0ff */
[----:B------:R-:W-:Y:S01]  /*09f0*/  @!P1 IMAD.IADD R2, R2, 0x1, -R7 ;  /* 0x0000000102029824 */ /* 0x000fe200078e0a07 */
[----:B------:R-:W-:Y:S02]  /*0a00*/  @!P1 IADD3 R0, R0, 0x1, RZ ;  /* 0x0000000100009810 */ /* 0x000fe40007ffe0ff */
[----:B------:R-:W-:Y:S02]  /*0a10*/  ISETP.NE.AND P1, PT, R10, RZ, PT ;  /* 0x000000ff0a00720c */ /* 0x000fe40003f25270 */
[----:B------:R-:W-:Y:S02]  /*0a20*/  ISETP.GE.U32.AND P2, PT, R2, R7, PT ;  /* 0x000000070200720c */ /* 0x000fe40003f46070 */
[----:B------:R-:W-:-:S04]  /*0a30*/  LOP3.LUT R2, R4, R10, RZ, 0x3c, !PT ;  /* 0x0000000a04027212 */ /* 0x000fc800078e3cff */
[----:B------:R-:W-:-:S07]  /*0a40*/  ISETP.GE.AND P0, PT, R2, RZ, PT ;  /* 0x000000ff0200720c */ /* 0x000fce0003f06270 */
[----:B------:R-:W-:-:S06]  /*0a50*/  @P2 IADD3 R0, R0, 0x1, RZ ;  /* 0x0000000100002810 */ /* 0x000fcc0007ffe0ff */
[----:B------:R-:W-:Y:S02]  /*0a60*/  @!P0 IADD3 R0, -R0, RZ, RZ ;  /* 0x000000ff00008210 */ /* 0x000fe40007ffe1ff */
[----:B------:R-:W-:-:S05]  /*0a70*/  @!P1 LOP3.LUT R0, RZ, R10, RZ, 0x33, !PT ;  /* 0x0000000aff009212 */ /* 0x000fca00078e33ff */
[--C-:B------:R-:W-:Y:S02]  /*0a80*/  IMAD.MOV R2, RZ, RZ, -R0.reuse ;  /* 0x000000ffff027224 */ /* 0x100fe400078e0a00 */
[C---:B------:R-:W-:Y:S02]  /*0a90*/  IMAD R0, R10.reuse, 0x1000000, R0 ;  /* 0x010000000a007824 */ /* 0x040fe400078e0200 */
[----:B------:R-:W-:Y:S02]  /*0aa0*/  IMAD R2, R10, R2, R4 ;  /* 0x000000020a027224 */ /* 0x000fe400078e0204 */
[----:B------:R-:W-:Y:S02]  /*0ab0*/  IMAD.IADD R4, R13, 0x1, R9 ;  /* 0x000000010d047824 */ /* 0x000fe400078e0209 */
[----:B------:R-:W-:-:S03]  /*0ac0*/  IMAD R0, R2, 0x10000, R0 ;  /* 0x0001000002007824 */ /* 0x000fc600078e0200 */
[----:B------:R1:W-:Y:S04]  /*0ad0*/  STL [R1+0x34], R4 ;  /* 0x0000340401007387 */ /* 0x0003e80000100800 */
[----:B------:R1:W-:Y:S04]  /*0ae0*/  STL [R1+0x30], R0 ;  /* 0x0000300001007387 */ /* 0x0003e80000100800 */
[----:B------:R1:W-:Y:S01]  /*0af0*/  STL [R1+0x2c], R3 ;  /* 0x00002c0301007387 */ /* 0x0003e20000100800 */
[----:B------:R-:W-:Y:S05]  /*0b00*/  BRA `(.L_x_132) ;  /* 0x0000006000007947 */ /* 0x000fea0003800000 */
.L_x_123:
[----:B------:R-:W-:Y:S01]  /*0b10*/  MOV R0, UR4 ;  /* 0x0000000400007c02 */ /* 0x000fe20008000f00 */
[----:B------:R-:W-:Y:S04]  /*0b20*/  STL [R1+0x2c], RZ ;  /* 0x00002cff01007387 */ /* 0x000fe80000100800 */
[----:B------:R-:W-:Y:S04]  /*0b30*/  STL [R1+0x30], RZ ;  /* 0x000030ff01007387 */ /* 0x000fe80000100800 */
[----:B------:R1:W-:Y:S02]  /*0b40*/  STL [R1+0x28], R0 ;  /* 0x0000280001007387 */ /* 0x0003e40000100800 */
[----:B-1----:R-:W-:-:S05]  /*0b50*/  MOV R0, c[0x0][0x53c] ;  /* 0x00014f0000007a02 */ /* 0x002fca0000000f00 */
[----:B------:R1:W-:Y:S02]  /*0b60*/  STL [R1+0x34], R0 ;  /* 0x0000340001007387 */ /* 0x0003e40000100800 */
.L_x_132:
[----:B-1----:R-:W2:Y:S04]  /*0b70*/  LDL R4, [R1+0x28] ;  /* 0x0000280001047983 */ /* 0x002ea80000100800 */
[----:B------:R-:W2:Y:S04]  /*0b80*/  LDL R5, [R1+0x2c] ;  /* 0x00002c0001057983 */ /* 0x000ea80000100800 */
[----:B------:R-:W2:Y:S04]  /*0b90*/  LDL R6, [R1+0x30] ;  /* 0x0000300001067983 */ /* 0x000ea80000100800 */
[----:B------:R-:W2:Y:S01]  /*0ba0*/  LDL R7, [R1+0x34] ;  /* 0x0000340001077983 */ /* 0x000ea20000100800 */
[----:B------:R-:W-:Y:S01]  /*0bb0*/  ISETP.NE.AND P0, PT, R14, RZ, PT ;  /* 0x000000ff0e00720c */ /* 0x000fe20003f05270 */
[----:B------:R-:W-:-:S12]  /*0bc0*/  WARPSYNC 0xffffffff ;  /* 0xffffffff00007948 */ /* 0x000fd80003800000 */
[----:B--2---:R1:W-:Y:S04]  /*0bd0*/  @!P0 STS.128 [0xf100], R4 ;  /* 0x00f10004ff008388 */ /* 0x0043e80000000c00 */
[----:B------:R-:W-:Y:S06]  /*0be0*/  BAR.ARV 0x5, 0x100 ;  /* 0x0144000000007b1d */ /* 0x000fec0000002000 */
.L_x_121:
[----:B------:R-:W2:Y:S02]  /*0bf0*/  LDL R0, [R1+0x34] ;  /* 0x0000340001007983 */ /* 0x000ea40000100800 */
[----:B--2---:R-:W-:-:S13]  /*0c00*/  ISETP.GE.AND P0, PT, R0, c[0x0][0x53c], PT ;  /* 0x00014f0000007a0c */ /* 0x004fda0003f06270 */
[----:B------:R-:W-:Y:S05]  /*0c10*/  @P0 EXIT ;  /* 0x000000000000094d */ /* 0x000fea0003800000 */
[----:B------:R-:W2:Y:S02]  /*0c20*/  S2R R15, SR_TID.X ;  /* 0x00000000000f7919 */ /* 0x000ea40000002100 */
[----:B-12---:R-:W-:-:S04]  /*0c30*/  SHF.R.S32.HI R7, RZ, 0x1f, R15 ;  /* 0x0000001fff077819 */ /* 0x006fc8000001140f */
[CC--:B------:R-:W-:Y:S02]  /*0c40*/  LEA.HI R2, R7.reuse, R15.reuse, RZ, 0x4 ;  /* 0x0000000f07027211 */ /* 0x0c0fe400078f20ff */
[----:B------:R-:W-:Y:S02]  /*0c50*/  LEA.HI R14, R7, R15, RZ, 0x2 ;  /* 0x0000000f070e7211 */ /* 0x000fe400078f10ff */
[----:B------:R-:W-:Y:S02]  /*0c60*/  SHF.R.S32.HI R3, RZ, 0x4, R2 ;  /* 0x00000004ff037819 */ /* 0x000fe40000011402 */
[--C-:B------:R-:W-:Y:S02]  /*0c70*/  SHF.R.S32.HI R8, RZ, 0x2, R14.reuse ;  /* 0x00000002ff087819 */ /* 0x100fe4000001140e */
[----:B------:R-:W-:Y:S02]  /*0c80*/  LEA.HI R0, R2, R3, RZ, 0x1 ;  /* 0x0000000302007211 */ /* 0x000fe400078f08ff */
[----:B------:R-:W-:-:S02]  /*0c90*/  SHF.R.S32.HI R4, RZ, 0x1f, R14 ;  /* 0x0000001fff047819 */ /* 0x000fc4000001140e */
[----:B------:R-:W-:Y:S02]  /*0ca0*/  LOP3.LUT R0, R0, 0xfffffffe, RZ, 0xc0, !PT ;  /* 0xfffffffe00007812 */ /* 0x000fe400078ec0ff */
[----:B------:R-:W-:Y:S02]  /*0cb0*/  LEA.HI R10, R7, R15, RZ, 0x3 ;  /* 0x0000000f070a7211 */ /* 0x000fe400078f18ff */
[----:B------:R-:W-:Y:S01]  /*0cc0*/  LOP3.LUT R2, R2, 0xfffffff0, RZ, 0xc0, !PT ;  /* 0xfffffff002027812 */ /* 0x000fe200078ec0ff */
[----:B------:R-:W-:Y:S01]  /*0cd0*/  IMAD.IADD R12, R3, 0x1, -R0 ;  /* 0x00000001030c7824 */ /* 0x000fe200078e0a00 */
[----:B------:R-:W-:Y:S02]  /*0ce0*/  LEA.HI R0, R4, R8, RZ, 0x3 ;  /* 0x0000000804007211 */ /* 0x000fe400078f18ff */
[----:B------:R-:W-:Y:S01]  /*0cf0*/  SHF.R.S32.HI R5, RZ, 0x3, R10 ;  /* 0x00000003ff057819 */ /* 0x000fe2000001140a */
[----:B------:R-:W-:Y:S01]  /*0d00*/  IMAD.IADD R3, R15, 0x1, -R2 ;  /* 0x000000010f037824 */ /* 0x000fe200078e0a02 */
[----:B------:R-:W-:-:S02]  /*0d10*/  LOP3.LUT R4, R10, 0xfffffff8, RZ, 0xc0, !PT ;  /* 0xfffffff80a047812 */ /* 0x000fc400078ec0ff */
[----:B------:R-:W-:Y:S01]  /*0d20*/  LOP3.LUT R0, R0, 0xfffffff8, RZ, 0xc0, !PT ;  /* 0xfffffff800007812 */ /* 0x000fe200078ec0ff */
[----:B------:R-:W-:Y:S01]  /*0d30*/  IMAD.SHL.U32 R2, R5, 0x40, RZ ;  /* 0x0000004005027824 */ /* 0x000fe200078e00ff */
[----:B------:R-:W-:Y:S01]  /*0d40*/  LEA.HI R9, R7, R15, RZ, 0x5 ;  /* 0x0000000f07097211 */ /* 0x000fe200078f28ff */
[----:B------:R-:W-:Y:S01]  /*0d50*/  IMAD.IADD R5, R15, 0x1, -R4 ;  /* 0x000000010f057824 */ /* 0x000fe200078e0a04 */
[----:B------:R-:W-:Y:S01]  /*0d60*/  SHF.R.S32.HI R4, RZ, 0x1f, R3 ;  /* 0x0000001fff047819 */ /* 0x000fe20000011403 */
[----:B------:R-:W-:Y:S01]  /*0d70*/  IMAD.IADD R8, R8, 0x1, -R0 ;  /* 0x0000000108087824 */ /* 0x000fe200078e0a00 */
[----:B------:R-:W-:Y:S01]  /*0d80*/  LOP3.LUT R0, R2, 0x1c0, RZ, 0xc0, !PT ;  /* 0x000001c002007812 */ /* 0x000fe200078ec0ff */
[C---:B------:R-:W-:Y:S01]  /*0d90*/  IMAD.SHL.U32 R18, R5.reuse, 0x8, RZ ;  /* 0x0000000805127824 */ /* 0x040fe200078e00ff */
[----:B------:R-:W-:Y:S01]  /*0da0*/  LEA.HI R13, R4, R3, RZ, 0x3 ;  /* 0x00000003040d7211 */ /* 0x000fe200078f18ff */
[----:B------:R-:W-:Y:S01]  /*0db0*/  IMAD.SHL.U32 R4, R5, 0x40, RZ ;  /* 0x0000004005047824 */ /* 0x000fe200078e00ff */
[----:B------:R-:W-:-:S02]  /*0dc0*/  SHF.R.U32.HI R6, RZ, 0x3, R0 ;  /* 0x00000003ff067819 */ /* 0x000fc40000011600 */
[----:B------:R-:W-:Y:S01]  /*0dd0*/  LOP3.LUT R5, R0, 0x38, R18, 0xf8, !PT ;  /* 0x0000003800057812 */ /* 0x000fe200078ef812 */
[----:B------:R-:W-:Y:S01]  /*0de0*/  STL [R1+0x8], R18 ;  /* 0x0000081201007387 */ /* 0x000fe20000100800 */
[----:B------:R-:W-:Y:S02]  /*0df0*/  LOP3.LUT R2, R13, 0xfffffff8, RZ, 0xc0, !PT ;  /* 0xfffffff80d027812 */ /* 0x000fe400078ec0ff */
[----:B------:R-:W-:Y:S02]  /*0e00*/  LOP3.LUT R11, R5, R6, RZ, 0x3c, !PT ;  /* 0x00000006050b7212 */ /* 0x000fe400078e3cff */
[----:B------:R-:W-:Y:S01]  /*0e10*/  LOP3.LUT R0, R4, 0x1c0, RZ, 0xc0, !PT ;  /* 0x000001c004007812 */ /* 0x000fe200078ec0ff */
[----:B------:R-:W-:Y:S01]  /*0e20*/  IMAD.IADD R6, R3, 0x1, -R2 ;  /* 0x0000000103067824 */ /* 0x000fe200078e0a02 */
[----:B------:R-:W-:Y:S02]  /*0e30*/  LOP3.LUT R3, R9, 0xffffffe0, RZ, 0xc0, !PT ;  /* 0xffffffe009037812 */ /* 0x000fe400078ec0ff */
[----:B------:R-:W-:-:S02]  /*0e40*/  LOP3.LUT R4, R0, 0x8, R10, 0xf8, !PT ;  /* 0x0000000800047812 */ /* 0x000fc400078ef80a */
[----:B------:R-:W-:Y:S01]  /*0e50*/  SHF.R.U32.HI R2, RZ, 0x3, R0 ;  /* 0x00000003ff027819 */ /* 0x000fe20000011600 */
[----:B------:R-:W-:Y:S01]  /*0e60*/  IMAD.IADD R17, R15, 0x1, -R3 ;  /* 0x000000010f117824 */ /* 0x000fe200078e0a03 */
[--C-:B------:R-:W-:Y:S02]  /*0e70*/  SHF.R.S32.HI R204, RZ, 0x5, R9.reuse ;  /* 0x00000005ffcc7819 */ /* 0x100fe40000011409 */
[----:B------:R-:W-:Y:S02]  /*0e80*/  SHF.R.S32.HI R0, RZ, 0x1f, R9 ;  /* 0x0000001fff007819 */ /* 0x000fe40000011409 */
[----:B------:R-:W-:Y:S02]  /*0e90*/  LOP3.LUT R10, R4, R2, RZ, 0x3c, !PT ;  /* 0x00000002040a7212 */ /* 0x000fe400078e3cff */
[----:B------:R-:W-:Y:S02]  /*0ea0*/  LEA.HI R0, R0, R204, RZ, 0x3 ;  /* 0x000000cc00007211 */ /* 0x000fe400078f18ff */
[----:B------:R-:W-:-:S02]  /*0eb0*/  SHF.R.S32.HI R9, RZ, 0x1f, R17 ;  /* 0x0000001fff097819 */ /* 0x000fc40000011411 */
[----:B------:R-:W-:Y:S01]  /*0ec0*/  LOP3.LUT R2, R14, 0xfffffffc, RZ, 0xc0, !PT ;  /* 0xfffffffc0e027812 */ /* 0x000fe200078ec0ff */
[----:B------:R-:W-:Y:S01]  /*0ed0*/  IMAD.MOV.U32 R14, RZ, RZ, 0x20 ;  /* 0x00000020ff0e7424 */ /* 0x000fe200078e00ff */
[----:B------:R-:W-:Y:S02]  /*0ee0*/  LOP3.LUT R0, R0, 0xffffff8, RZ, 0xc0, !PT ;  /* 0x0ffffff800007812 */ /* 0x000fe400078ec0ff */
[----:B------:R-:W-:Y:S01]  /*0ef0*/  LEA.HI R9, R9, R17, RZ, 0x2 ;  /* 0x0000001109097211 */ /* 0x000fe200078f10ff */
[----:B------:R-:W-:Y:S01]  /*0f00*/  IMAD.IADD R5, R15, 0x1, -R2 ;  /* 0x000000010f057824 */ /* 0x000fe200078e0a02 */
[----:B------:R-:W-:Y:S01]  /*0f10*/  LOP3.LUT R4, R8, 0x1, RZ, 0xc0, !PT ;  /* 0x0000000108047812 */ /* 0x000fe200078ec0ff */
[----:B------:R-:W-:Y:S01]  /*0f20*/  IMAD.IADD R3, R204, 0x1, -R0 ;  /* 0x00000001cc037824 */ /* 0x000fe200078e0a00 */
[----:B------:R-:W-:Y:S02]  /*0f30*/  SHF.R.S32.HI R2, RZ, 0x2, R9 ;  /* 0x00000002ff027819 */ /* 0x000fe40000011409 */
[----:B------:R-:W-:-:S02]  /*0f40*/  LEA.HI R0, R5, R5, RZ, 0x1 ;  /* 0x0000000505007211 */ /* 0x000fc400078f08ff */
[----:B------:R-:W-:Y:S01]  /*0f50*/  LEA.HI R7, R7, R15, RZ, 0x6 ;  /* 0x0000000f07077211 */ /* 0x000fe200078f30ff */
[----:B------:R-:W-:Y:S01]  /*0f60*/  IMAD R16, R3, 0x10, R2 ;  /* 0x0000001003107824 */ /* 0x000fe200078e0202 */
[----:B------:R-:W-:Y:S01]  /*0f70*/  ISETP.NE.U32.AND P0, PT, R4, 0x1, PT ;  /* 0x000000010400780c */ /* 0x000fe20003f05070 */
[----:B------:R-:W-:Y:S01]  /*0f80*/  IMAD.SHL.U32 R2, R6, 0x40, RZ ;  /* 0x0000004006027824 */ /* 0x000fe200078e00ff */
[----:B------:R-:W-:Y:S01]  /*0f90*/  LOP3.LUT R3, R0, 0x1ffffffe, RZ, 0xc0, !PT ;  /* 0x1ffffffe00037812 */ /* 0x000fe200078ec0ff */
[C---:B------:R-:W-:Y:S01]  /*0fa0*/  IMAD.SHL.U32 R4, R8.reuse, 0x40, RZ ;  /* 0x0000004008047824 */ /* 0x040fe200078e00ff */
[----:B------:R-:W-:Y:S01]  /*0fb0*/  R2P PR, R8, 0x6 ;  /* 0x0000000608007804 */ /* 0x000fe20000000000 */
[----:B------:R-:W-:Y:S01]  /*0fc0*/  IMAD.SHL.U32 R7, R7, 0x8, RZ ;  /* 0x0000000807077824 */ /* 0x000fe200078e00ff */
[C---:B------:R-:W-:Y:S01]  /*0fd0*/  LOP3.LUT P4, RZ, R6.reuse, 0x2, RZ, 0xc0, !PT ;  /* 0x0000000206ff7812 */ /* 0x040fe2000788c0ff */
[----:B------:R-:W-:Y:S01]  /*0fe0*/  IMAD.IADD R8, R5, 0x1, -R3 ;  /* 0x0000000105087824 */ /* 0x000fe200078e0a03 */
[----:B------:R-:W-:Y:S01]  /*0ff0*/  LOP3.LUT P3, RZ, R6, 0x4, RZ, 0xc0, !PT ;  /* 0x0000000406ff7812 */ /* 0x000fe2000786c0ff */
[----:B------:R-:W-:Y:S01]  /*1000*/  IMAD.SHL.U32 R6, R12, 0x8, RZ ;  /* 0x000000080c067824 */ /* 0x000fe200078e00ff */
[----:B------:R-:W-:Y:S01]  /*1010*/  LOP3.LUT R2, R2, 0x1c0, RZ, 0xc0, !PT ;  /* 0x000001c002027812 */ /* 0x000fe200078ec0ff */
[----:B------:R-:W-:Y:S01]  /*1020*/  IMAD.MOV.U32 R15, RZ, RZ, 0x10 ;  /* 0x00000010ff0f7424 */ /* 0x000fe200078e00ff */
[----:B------:R-:W-:Y:S01]  /*1030*/  LOP3.LUT R3, R4, 0x1c0, RZ, 0xc0, !PT ;  /* 0x000001c004037812 */ /* 0x000fe200078ec0ff */
[----:B------:R-:W-:Y:S01]  /*1040*/  IMAD R0, R12, 0x200, R10 ;  /* 0x000002000c007824 */ /* 0x000fe200078e020a */
[----:B------:R-:W-:Y:S01]  /*1050*/  LOP3.LUT R11, R11, 0x7ffffe00, R7, 0xf8, !PT ;  /* 0x7ffffe000b0b7812 */ /* 0x000fe200078ef807 */
[----:B------:R-:W-:Y:S01]  /*1060*/  IMAD R7, R204, 0x200, R5 ;  /* 0x00000200cc077824 */ /* 0x000fe200078e0205 */
[----:B------:R-:W-:Y:S01]  /*1070*/  LOP3.LUT R6, R2, 0x8, R6, 0xf8, !PT ;  /* 0x0000000802067812 */ /* 0x000fe200078ef806 */
[----:B------:R-:W-:Y:S01]  /*1080*/  STL [R1+0x7c], R16 ;  /* 0x00007c1001007387 */ /* 0x000fe20000100800 */
[----:B------:R-:W-:Y:S01]  /*1090*/  SHF.R.U32.HI R5, RZ, 0x3, R2 ;  /* 0x00000003ff057819 */ /* 0x000fe20000011602 */
[----:B------:R-:W-:Y:S01]  /*10a0*/  IMAD.SHL.U32 R208, R11, 0x2, RZ ;  /* 0x000000020bd07824 */ /* 0x000fe200078e00ff */
[----:B------:R-:W-:-:S02]  /*10b0*/  LEA.HI R2, R3, R3, RZ, 0x1d ;  /* 0x0000000303027211 */ /* 0x000fc400078fe8ff */
[----:B------:R-:W-:Y:S02]  /*10c0*/  SEL R4, R15, 0xfffffff0, !P4 ;  /* 0xfffffff00f047807 */ /* 0x000fe40006000000 */
[----:B------:R-:W-:Y:S01]  /*10d0*/  SEL R3, R14, 0xffffffe0, !P3 ;  /* 0xffffffe00e037807 */ /* 0x000fe20005800000 */
[----:B------:R-:W-:Y:S01]  /*10e0*/  IMAD.U32 R7, R7, 0x2, R2 ;  /* 0x0000000207077824 */ /* 0x000fe200078e0002 */
[----:B------:R-:W-:Y:S01]  /*10f0*/  LOP3.LUT R5, R6, R5, RZ, 0x3c, !PT ;  /* 0x0000000506057212 */ /* 0x000fe200078e3cff */
[----:B------:R-:W-:Y:S01]  /*1100*/  IMAD.SHL.U32 R6, R13, 0x40, RZ ;  /* 0x000000400d067824 */ /* 0x000fe200078e00ff */
[----:B------:R-:W-:Y:S01]  /*1110*/  LOP3.LUT R2, R9, 0x7ffffffc, RZ, 0xc0, !PT ;  /* 0x7ffffffc09027812 */ /* 0x000fe200078ec0ff */
[----:B------:R-:W-:Y:S01]  /*1120*/  IMAD.IADD R4, R4, 0x1, R3 ;  /* 0x0000000104047824 */ /* 0x000fe200078e0203 */
[----:B------:R-:W-:Y:S01]  /*1130*/  LEA R12, R7, 0x80, 0x1 ;  /* 0x00000080070c7811 */ /* 0x000fe200078e08ff */
[----:B------:R-:W-:Y:S01]  /*1140*/  IMAD.MOV.U32 R9, RZ, RZ, 0x40 ;  /* 0x00000040ff097424 */ /* 0x000fe200078e00ff */
[----:B------:R-:W-:Y:S01]  /*1150*/  LOP3.LUT R3, R5, 0x7ffffe00, R6, 0xf8, !PT ;  /* 0x7ffffe0005037812 */ /* 0x000fe200078ef806 */
[----:B------:R-:W-:Y:S01]  /*1160*/  IMAD.IADD R2, R17, 0x1, -R2 ;  /* 0x0000000111027824 */ /* 0x000fe200078e0a02 */
[----:B------:R-:W-:-:S02]  /*1170*/  IADD3 R5, R18, 0x40, RZ ;  /* 0x0000004012057810 */ /* 0x000fc40007ffe0ff */
[----:B------:R-:W-:Y:S01]  /*1180*/  SEL R6, R14, 0xffffffe0, !P1 ;  /* 0xffffffe00e067807 */ /* 0x000fe20004800000 */
[----:B------:R-:W-:Y:S01]  /*1190*/  IMAD.SHL.U32 R7, R2, 0x2, RZ ;  /* 0x0000000202077824 */ /* 0x000fe200078e00ff */
[----:B------:R-:W-:Y:S01]  /*11a0*/  LEA R198, R3, 0x100, 0x1 ;  /* 0x0000010003c67811 */ /* 0x000fe200078e08ff */
[----:B------:R1:W-:Y:S01]  /*11b0*/  STL [R1+0x10], R5 ;  /* 0x0000100501007387 */ /* 0x0003e20000100800 */
[----:B------:R-:W-:Y:S01]  /*11c0*/  IMAD R2, R8, 0x8, R16 ;  /* 0x0000000808027824 */ /* 0x000fe200078e0210 */
[----:B------:R-:W-:Y:S01]  /*11d0*/  LEA R196, R0, 0x8100, 0x1 ;  /* 0x0000810000c47811 */ /* 0x000fe200078e08ff */
[----:B------:R-:W-:Y:S01]  /*11e0*/  IMAD.IADD R10, R12, 0x1, R6 ;  /* 0x000000010c0a7824 */ /* 0x000fe200078e0206 */
[----:B------:R2:W-:Y:S01]  /*11f0*/  STL [R1+0x48], R7 ;  /* 0x0000480701007387 */ /* 0x0005e20000100800 */
[----:B------:R-:W-:Y:S01]  /*1200*/  SEL R0, R9, 0xffffffc0, !P3 ;  /* 0xffffffc009007807 */ /* 0x000fe20005800000 */
[--C-:B------:R-:W-:Y:S02]  /*1210*/  IMAD R204, R204, 0x800, R198.reuse ;  /* 0x00000800cccc7824 */ /* 0x100fe400078e02c6 */
[----:B------:R-:W-:Y:S01]  /*1220*/  STL [R1+0x58], R12 ;  /* 0x0000580c01007387 */ /* 0x000fe20000100800 */
[----:B------:R-:W-:-:S02]  /*1230*/  IMAD R203, R4, 0x2, R198 ;  /* 0x0000000204cb7824 */ /* 0x000fc400078e02c6 */
[----:B------:R-:W-:Y:S01]  /*1240*/  IMAD.IADD R199, R198, 0x1, R0 ;  /* 0x00000001c6c77824 */ /* 0x000fe200078e0200 */
[----:B------:R3:W-:Y:S01]  /*1250*/  STL [R1+0x80], R2 ;  /* 0x0000800201007387 */ /* 0x0007e20000100800 */
[----:B------:R-:W-:-:S03]  /*1260*/  IMAD.IADD R207, R0, 0x1, R204 ;  /* 0x0000000100cf7824 */ /* 0x000fc600078e02cc */
[----:B------:R-:W-:Y:S01]  /*1270*/  STL [R1+0x64], R10 ;  /* 0x0000640a01007387 */ /* 0x000fe20000100800 */
[----:B-1----:R-:W-:Y:S02]  /*1280*/  SEL R5, R9, 0xffffffc0, !P2 ;  /* 0xffffffc009057807 */ /* 0x002fe40005000000 */
[----:B--2---:R-:W-:-:S03]  /*1290*/  IADD3 R7, R12, -0x10, RZ ;  /* 0xfffffff00c077810 */ /* 0x004fc60007ffe0ff */
[C---:B------:R-:W-:Y:S01]  /*12a0*/  IMAD.IADD R8, R12.reuse, 0x1, R5 ;  /* 0x000000010c087824 */ /* 0x040fe200078e0205 */
[----:B------:R-:W-:-:S04]  /*12b0*/  @P0 IADD3 R7, R12, 0x10, RZ ;  /* 0x000000100c070810 */ /* 0x000fc80007ffe0ff */
[----:B------:R1:W-:Y:S01]  /*12c0*/  STL [R1+0x74], R8 ;  /* 0x0000740801007387 */ /* 0x0003e20000100800 */
[--C-:B------:R-:W-:Y:S01]  /*12d0*/  IMAD.IADD R3, R6, 0x1, R7.reuse ;  /* 0x0000000106037824 */ /* 0x100fe200078e0207 */
[----:B---3--:R-:W-:Y:S01]  /*12e0*/  SEL R2, R14, 0xffffffe0, !P4 ;  /* 0xffffffe00e027807 */ /* 0x008fe20006000000 */
[----:B------:R-:W-:Y:S01]  /*12f0*/  IMAD.IADD R6, R5, 0x1, R7 ;  /* 0x0000000105067824 */ /* 0x000fe200078e0207 */
[----:B------:R2:W-:Y:S02]  /*1300*/  STL [R1+0x5c], R7 ;  /* 0x00005c0701007387 */ /* 0x0005e40000100800 */
[--C-:B------:R-:W-:Y:S01]  /*1310*/  IADD3 R201, R0, R198, R2.reuse ;  /* 0x000000c600c97210 */ /* 0x100fe20007ffe002 */
[----:B------:R-:W-:Y:S02]  /*1320*/  IMAD.IADD R200, R198, 0x1, R2 ;  /* 0x00000001c6c87824 */ /* 0x000fe400078e0202 */
[----:B------:R-:W-:Y:S02]  /*1330*/  IMAD.IADD R205, R2, 0x1, R204 ;  /* 0x0000000102cd7824 */ /* 0x000fe400078e02cc */
[----:B------:R-:W-:-:S02]  /*1340*/  IMAD.IADD R2, R3, 0x1, R5 ;  /* 0x0000000103027824 */ /* 0x000fc400078e0205 */
[----:B------:R-:W-:Y:S02]  /*1350*/  IMAD.IADD R206, R0, 0x1, R205 ;  /* 0x0000000100ce7824 */ /* 0x000fe400078e02cd */
[----:B-1----:R-:W-:-:S05]  /*1360*/  IMAD.IADD R8, R10, 0x1, R5 ;  /* 0x000000010a087824 */ /* 0x002fca00078e0205 */
[----:B------:R2:W-:Y:S04]  /*1370*/  STL [R1+0x70], R8 ;  /* 0x0000700801007387 */ /* 0x0005e80000100800 */
[----:B------:R2:W-:Y:S04]  /*1380*/  STL [R1+0x6c], R6 ;  /* 0x00006c0601007387 */ /* 0x0005e80000100800 */
[----:B------:R2:W-:Y:S04]  /*1390*/  STL [R1+0x60], R3 ;  /* 0x0000600301007387 */ /* 0x0005e80000100800 */
[----:B------:R2:W-:Y:S02]  /*13a0*/  STL [R1+0x68], R2 ;  /* 0x0000680201007387 */ /* 0x0005e40000100800 */
.L_x_203:
[----:B------:R-:W3:Y:S01]  /*13b0*/  LDL R0, [R1+0x34] ;  /* 0x0000340001007983 */ /* 0x000ee20000100800 */
[----:B------:R-:W-:Y:S01]  /*13c0*/  IMAD.MOV.U32 R14, RZ, RZ, 0x4 ;  /* 0x00000004ff0e7424 */ /* 0x000fe200078e00ff */
[----:B------:R-:W-:-:S02]  /*13d0*/  ISETP.NE.U32.AND P1, PT, RZ, c[0x0][0x370], PT ;  /* 0x0000dc00ff007a0c */ /* 0x000fc40003f25070 */
[----:B------:R-:W4:Y:S02]  /*13e0*/  LDL R10, [R1+0x30] ;  /* 0x00003000010a7983 */ /* 0x000f240000100800 */
[----:B------:R-:W-:Y:S01]  /*13f0*/  ISETP.NE.AND.EX P1, PT, RZ, c[0x0][0x374], PT, P1 ;  /* 0x0000dd00ff007a0c */ /* 0x000fe20003f25310 */
[----:B--23--:R-:W-:-:S05]  /*1400*/  IMAD.WIDE R2, R0, R14, c[0x0][0x588] ;  /* 0x0001620000027625 */ /* 0x00cfca00078e020e */
[----:B------:R-:W2:Y:S01]  /*1410*/  LDG.E R16, [R2.64] ;  /* 0x0000000602107981 */ /* 0x000ea2000c1e1900 */
[----:B------:R-:W-:Y:S01]  /*1420*/  ISETP.NE.U32.AND P4, PT, RZ, c[0x0][0x360], PT ;  /* 0x0000d800ff007a0c */ /* 0x000fe20003f85070 */
[----:B------:R-:W-:Y:S01]  /*1430*/  CS2R R8, SRZ ;  /* 0x0000000000087805 */ /* 0x000fe2000001ff00 */
[----:B------:R-:W-:Y:S02]  /*1440*/  ISETP.NE.U32.AND P6, PT, RZ, c[0x0][0x350], PT ;  /* 0x0000d400ff007a0c */ /* 0x000fe40003fc5070 */
[----:B------:R-:W-:Y:S02]  /*1450*/  ISETP.NE.AND.EX P4, PT, RZ, c[0x0][0x364], PT, P4 ;  /* 0x0000d900ff007a0c */ /* 0x000fe40003f85340 */
[----:B------:R-:W-:Y:S01]  /*1460*/  ISETP.NE.AND.EX P6, PT, RZ, c[0x0][0x354], PT, P6 ;  /* 0x0000d500ff007a0c */ /* 0x000fe20003fc5360 */
[----:B------:R-:W-:Y:S01]  /*1470*/  IMAD.MOV.U32 R11, RZ, RZ, RZ ;  /* 0x000000ffff0b7224 */ /* 0x000fe200078e00ff */
[----:B--2---:R-:W-:Y:S01]  /*1480*/  SHF.R.S32.HI R12, RZ, 0x1f, R16 ;  /* 0x0000001fff0c7819 */ /* 0x004fe20000011410 */
[----:B------:R1:W-:Y:S01]  /*1490*/  STL [R1+0x20], R16 ;  /* 0x0000201001007387 */ /* 0x0003e20000100800 */
[----:B------:R-:W-:-:S04]  /*14a0*/  @P1 LEA R2, P0, R16, c[0x0][0x370], 0x2 ;  /* 0x0000dc0010021a11 */ /* 0x000fc800078010ff */
[C-C-:B------:R-:W-:Y:S02]  /*14b0*/  @P1 LEA.HI.X R3, R16.reuse, c[0x0][0x374], R12.reuse, 0x2, P0 ;  /* 0x0000dd0010031a11 */ /* 0x140fe400000f140c */
[----:B------:R-:W-:Y:S02]  /*14c0*/  ISETP.NE.U32.AND P0, PT, RZ, c[0x0][0x348], PT ;  /* 0x0000d200ff007a0c */ /* 0x000fe40003f05070 */
[C---:B------:R-:W-:Y:S01]  /*14d0*/  LEA R4, P3, R16.reuse, c[0x0][0x348], 0x2 ;  /* 0x0000d20010047a11 */ /* 0x040fe200078610ff */
[----:B------:R2:W5:Y:S01]  /*14e0*/  @P1 LDG.E R8, [R2.64] ;  /* 0x0000000602081981 */ /* 0x000562000c1e1900 */
[----:B------:R-:W-:Y:S02]  /*14f0*/  ISETP.NE.AND.EX P0, PT, RZ, c[0x0][0x34c], PT, P0 ;  /* 0x0000d300ff007a0c */ /* 0x000fe40003f05300 */
[C---:B------:R-:W-:Y:S02]  /*1500*/  @P4 LEA R6, P1, R16.reuse, c[0x0][0x360], 0x2 ;  /* 0x0000d80010064a11 */ /* 0x040fe400078210ff */
[----:B------:R-:W-:-:S02]  /*1510*/  LEA.HI.X R5, R16, c[0x0][0x34c], R12, 0x2, P3 ;  /* 0x0000d30010057a11 */ /* 0x000fc400018f140c */
[----:B------:R-:W-:-:S05]  /*1520*/  @P4 LEA.HI.X R7, R16, c[0x0][0x364], R12, 0x2, P1 ;  /* 0x0000d90010074a11 */ /* 0x000fca00008f140c */
[----:B------:R1:W5:Y:S04]  /*1530*/  @P4 LDG.E R15, [R6.64] ;  /* 0x00000006060f4981 */ /* 0x000368000c1e1900 */
[----:B------:R1:W5:Y:S01]  /*1540*/  @P0 LDG.E R11, [R4.64] ;  /* 0x00000006040b0981 */ /* 0x000362000c1e1900 */
[----:B--2---:R-:W-:-:S04]  /*1550*/  LEA R2, P2, R16, c[0x0][0x350], 0x2 ;  /* 0x0000d40010027a11 */ /* 0x004fc800078410ff */
[----:B------:R-:W-:-:S05]  /*1560*/  LEA.HI.X R3, R16, c[0x0][0x354], R12, 0x2, P2 ;  /* 0x0000d50010037a11 */ /* 0x000fca00010f140c */
[----:B------:R1:W5:Y:S01]  /*1570*/  @P6 LDG.E R9, [R2.64] ;  /* 0x0000000602096981 */ /* 0x000362000c1e1900 */
[----:B----4-:R-:W-:-:S05]  /*1580*/  LOP3.LUT R29, R10, 0xffff, RZ, 0xc0, !PT ;  /* 0x0000ffff0a1d7812 */ /* 0x010fca00078ec0ff */
[----:B------:R1:W-:Y:S01]  /*1590*/  STL [R1+0x4c], R29 ;  /* 0x00004c1d01007387 */ /* 0x0003e20000100800 */
[----:B------:R-:W-:Y:S01]  /*15a0*/  YIELD ;  /* 0x0000000000007946 */ /* 0x000fe20003800000 */
[----:B------:R-:W-:Y:S05]  /*15b0*/  @P4 BRA `(.L_x_133) ;  /* 0x0000005000004947 */ /* 0x000fea0003800000 */
[----:B-----5:R-:W-:Y:S01]  /*15c0*/  MOV R15, c[0x0][0x168] ;  /* 0x00005a00000f7a02 */ /* 0x020fe20000000f00 */
[----:B------:R-:W-:Y:S05]  /*15d0*/  @!P0 BRA `(.L_x_133) ;  /* 0x0000003000008947 */ /* 0x000fea0003800000 */
[----:B-1----:R-:W2:Y:S04]  /*15e0*/  LDG.E R6, [R4.64] ;  /* 0x0000000604067981 */ /* 0x002ea8000c1e1900 */
[----:B------:R-:W2:Y:S02]  /*15f0*/  LDG.E R0, [R4.64+0x4] ;  /* 0x0000040604007981 */ /* 0x000ea4000c1e1900 */
[----:B--2---:R-:W-:Y:S02]  /*1600*/  IADD3 R15, -R6, R0, RZ ;  /* 0x00000000060f7210 */ /* 0x004fe40007ffe1ff */
.L_x_133:
[----:B------:R-:W-:-:S04]  /*1610*/  ISETP.NE.U32.AND P1, PT, RZ, c[0x0][0x368], PT ;  /* 0x0000da00ff007a0c */ /* 0x000fc80003f25070 */
[----:B------:R-:W-:-:S13]  /*1620*/  ISETP.NE.AND.EX P1, PT, RZ, c[0x0][0x36c], PT, P1 ;  /* 0x0000db00ff007a0c */ /* 0x000fda0003f25310 */
[----:B------:R-:W-:Y:S05]  /*1630*/  @!P1 BRA `(.L_x_134) ;  /* 0x0000004000009947 */ /* 0x000fea0003800000 */
[----:B-1----:R-:W-:-:S04]  /*1640*/  LEA R2, P1, R16, c[0x0][0x368], 0x2 ;  /* 0x0000da0010027a11 */ /* 0x002fc800078210ff */
[----:B------:R-:W-:-:S05]  /*1650*/  LEA.HI.X R3, R16, c[0x0][0x36c], R12, 0x2, P1 ;  /* 0x0000db0010037a11 */ /* 0x000fca00008f140c */
[----:B------:R1:W5:Y:S01]  /*1660*/  LDG.E R0, [R2.64] ;  /* 0x0000000602007981 */ /* 0x000362000c1e1900 */
[----:B------:R-:W-:Y:S05]  /*1670*/  BRA `(.L_x_135) ;  /* 0x0000005000007947 */ /* 0x000fea0003800000 */
.L_x_134:
[----:B------:R-:W-:Y:S01]  /*1680*/  MOV R0, c[0x0][0x1d0] ;  /* 0x0000740000007a02 */ /* 0x000fe20000000f00 */
[----:B------:R-:W-:Y:S05]  /*1690*/  @!P6 BRA `(.L_x_135) ;  /* 0x000000300000e947 */ /* 0x000fea0003800000 */
[----:B-1----:R-:W2:Y:S04]  /*16a0*/  LDG.E R4, [R2.64] ;  /* 0x0000000602047981 */ /* 0x002ea8000c1e1900 */
[----:B------:R-:W2:Y:S02]  /*16b0*/  LDG.E R0, [R2.64+0x4] ;  /* 0x0000040602007981 */ /* 0x000ea4000c1e1900 */
[----:B--2---:R-:W-:-:S05]  /*16c0*/  IADD3 R0, -R4, R0, RZ ;  /* 0x0000000004007210 */ /* 0x004fca0007ffe1ff */
.L_x_135:
[--C-:B-----5:R-:W-:Y:S01]  /*16d0*/  IMAD.IADD R26, R0, 0x1, -R8.reuse ;  /* 0x00000001001a7824 */ /* 0x120fe200078e0a08 */
[----:B------:R-:W-:Y:S01]  /*16e0*/  LOP3.LUT R0, R10, 0xff000000, RZ, 0xc0, !PT ;  /* 0xff0000000a007812 */ /* 0x000fe200078ec0ff */
[----:B-1----:R-:W-:Y:S01]  /*16f0*/  IMAD.MOV.U32 R2, RZ, RZ, RZ ;  /* 0x000000ffff027224 */ /* 0x002fe200078e00ff */
[----:B------:R-:W-:Y:S01]  /*1700*/  BSSY B0, `(.L_x_136) ;  /* 0x000002e000007945 */ /* 0x000fe20003800000 */
[----:B------:R-:W-:Y:S01]  /*1710*/  IMAD.IADD R13, R9, 0x1, R8 ;  /* 0x00000001090d7824 */ /* 0x000fe200078e0208 */
[----:B------:R-:W-:-:S02]  /*1720*/  IADD3 R3, R26, 0x6f, RZ ;  /* 0x0000006f1a037810 */ /* 0x000fc40007ffe0ff */
[----:B------:R-:W-:Y:S02]  /*1730*/  SHF.R.U32.HI R4, RZ, 0x8, R0 ;  /* 0x00000008ff047819 */ /* 0x000fe40000011600 */
[----:B------:R-:W-:Y:S01]  /*1740*/  ISETP.GE.AND P1, PT, R26, 0x1, PT ;  /* 0x000000011a00780c */ /* 0x000fe20003f26270 */
[----:B------:R-:W-:Y:S01]  /*1750*/  IMAD.HI R2, R3, -0x6db6db6d, R2 ;  /* 0x9249249303027827 */ /* 0x000fe200078e0202 */
[----:B------:R-:W-:-:S04]  /*1760*/  LOP3.LUT R3, R10, 0xff0000, RZ, 0xc0, !PT ;  /* 0x00ff00000a037812 */ /* 0x000fc800078ec0ff */
[----:B------:R-:W-:Y:S02]  /*1770*/  LEA.HI R3, R3, R4, RZ, 0x10 ;  /* 0x0000000403037211 */ /* 0x000fe400078f80ff */
[----:B------:R-:W-:Y:S02]  /*1780*/  SHF.R.U32.HI R0, RZ, 0x1f, R2 ;  /* 0x0000001fff007819 */ /* 0x000fe40000011602 */
[----:B------:R-:W-:Y:S02]  /*1790*/  LOP3.LUT R17, R3, 0xff, RZ, 0xc0, !PT ;  /* 0x000000ff03117812 */ /* 0x000fe400078ec0ff */
[----:B------:R-:W-:Y:S02]  /*17a0*/  SHF.R.U32.HI R5, RZ, 0x10, R3 ;  /* 0x00000010ff057819 */ /* 0x000fe40000011603 */
[----:B------:R-:W-:Y:S01]  /*17b0*/  LEA.HI.SX32 R10, R2, R0, 0x1a ;  /* 0x00000000020a7211 */ /* 0x000fe200078fd2ff */
[----:B------:R1:W-:Y:S01]  /*17c0*/  STL [R1+0x54], R17 ;  /* 0x0000541101007387 */ /* 0x0003e20000100800 */
[----:B------:R-:W-:-:S03]  /*17d0*/  IMAD.MOV.U32 R2, RZ, RZ, RZ ;  /* 0x000000ffff027224 */ /* 0x000fc600078e00ff */
[----:B------:R1:W-:Y:S01]  /*17e0*/  STL [R1+0x50], R5 ;  /* 0x0000500501007387 */ /* 0x0003e20000100800 */
[----:B------:R-:W-:Y:S05]  /*17f0*/  @!P1 BRA `(.L_x_137) ;  /* 0x000001e000009947 */ /* 0x000fea0003800000 */
[----:B------:R-:W-:Y:S01]  /*1800*/  ISETP.NE.AND P1, PT, R5, RZ, PT ;  /* 0x000000ff0500720c */ /* 0x000fe20003f25270 */
[----:B------:R-:W-:-:S03]  /*1810*/  IMAD.MOV.U32 R4, RZ, RZ, RZ ;  /* 0x000000ffff047224 */ /* 0x000fc600078e00ff */
[----:B------:R-:W-:-:S04]  /*1820*/  SEL R0, R5, c[0x0][0x338], P1 ;  /* 0x0000ce0005007a07 */ /* 0x000fc80000800000 */
[----:B------:R-:W-:Y:S02]  /*1830*/  IABS R3, R0 ;  /* 0x0000000000037213 */ /* 0x000fe40000000000 */
[----:B------:R-:W-:Y:S02]  /*1840*/  IADD3 R6, R10, -0x1, R0 ;  /* 0xffffffff0a067810 */ /* 0x000fe40007ffe000 */
[----:B------:R-:W2:Y:S02]  /*1850*/  I2F.RP R2, R3 ;  /* 0x0000000300027306 */ /* 0x000ea40000209400 */
[----:B------:R-:W-:-:S06]  /*1860*/  IABS R9, R6 ;  /* 0x0000000600097213 */ /* 0x000fcc0000000000 */
[----:B--2---:R-:W2:Y:S02]  /*1870*/  MUFU.RCP R2, R2 ;  /* 0x0000000200027308 */ /* 0x004ea40000001000 */
[----:B--2---:R-:W-:-:S06]  /*1880*/  IADD3 R2, R2, 0xffffffe, RZ ;  /* 0x0ffffffe02027810 */ /* 0x004fcc0007ffe0ff */
[----:B-1----:R-:W1:Y:S02]  /*1890*/  F2I.FTZ.U32.TRUNC.NTZ R5, R2 ;  /* 0x0000000200057305 */ /* 0x002e64000021f000 */
[----:B-1----:R-:W-:-:S04]  /*18a0*/  IMAD.MOV R2, RZ, RZ, -R5 ;  /* 0x000000ffff027224 */ /* 0x002fc800078e0a05 */
        /* <DEDUP_REMOVED lines=13> */
[----:B------:R-:W-:Y:S02]  /*1980*/  ISETP.GE.U32.AND P3, PT, R4, R3, PT ;  /* 0x000000030400720c */ /* 0x000fe40003f66070 */
[----:B------:R-:W-:-:S04]  /*1990*/  LOP3.LUT R3, R6, R0, RZ, 0x3c, !PT ;  /* 0x0000000006037212 */ /* 0x000fc800078e3cff */
[----:B------:R-:W-:-:S07]  /*19a0*/  ISETP.GE.AND P1, PT, R3, RZ, PT ;  /* 0x000000ff0300720c */ /* 0x000fce0003f26270 */
[----:B------:R-:W-:-:S06]  /*19b0*/  @P3 IADD3 R2, R2, 0x1, RZ ;  /* 0x0000000102023810 */ /* 0x000fcc0007ffe0ff */
[----:B------:R-:W-:Y:S01]  /*19c0*/  @!P1 IMAD.MOV R2, RZ, RZ, -R2 ;  /* 0x000000ffff029224 */ /* 0x000fe200078e0a02 */
[----:B------:R-:W-:Y:S02]  /*19d0*/  @!P2 LOP3.LUT R2, RZ, R0, RZ, 0x33, !PT ;  /* 0x00000000ff02a212 */ /* 0x000fe400078e33ff */
.L_x_137:
[----:B------:R-:W-:Y:S05]  /*19e0*/  BSYNC B0 ;  /* 0x0000000000007941 */ /* 0x000fea0003800000 */
.L_x_136:
        /* <DEDUP_REMOVED lines=40> */
[----:B--2---:R-:W2:Y:S04]  /*1c70*/  LDL.64 R18, [R1+0x8] ;  /* 0x0000080001127983 */ /* 0x004ea80000100a00 */
[----:B------:R3:W2:Y:S04]  /*1c80*/  LDL.64 R30, [R1+0x8] ;  /* 0x00000800011e7983 */ /* 0x0006a80000100a00 */
[----:B------:R-:W4:Y:S01]  /*1c90*/  LDL R8, [R1+0x2c] ;  /* 0x00002c0001087983 */ /* 0x000f220000100800 */
[----:B------:R-:W-:-:S04]  /*1ca0*/  ISETP.NE.U32.AND P1, PT, RZ, c[0x0][0x340], PT ;  /* 0x0000d000ff007a0c */ /* 0x000fc80003f25070 */
[----:B------:R-:W-:-:S13]  /*1cb0*/  ISETP.NE.AND.EX P1, PT, RZ, c[0x0][0x344], PT, P1 ;  /* 0x0000d100ff007a0c */ /* 0x000fda0003f25310 */
[----:B------:R-:W-:-:S05]  /*1cc0*/  @P1 IMAD.WIDE R2, R16, R14, c[0x0][0x340] ;  /* 0x0000d00010021625 */ /* 0x000fca00078e020e */
[----:B------:R5:W3:Y:S01]  /*1cd0*/  @P1 LDG.E R14, [R2.64] ;  /* 0x00000006020e1981 */ /* 0x000ae2000c1e1900 */
[----:B------:R-:W-:Y:S02]  /*1ce0*/  SHF.R.S32.HI R0, RZ, 0x1f, R11 ;  /* 0x0000001fff007819 */ /* 0x000fe4000001140b */
[----:B------:R-:W-:Y:S01]  /*1cf0*/  MOV R4, c[0x0][0x2c4] ;  /* 0x0000b10000047a02 */ /* 0x000fe20000000f00 */
[----:B-1----:R-:W1:Y:S02]  /*1d00*/  S2R R5, SR_TID.X ;  /* 0x0000000000057919 */ /* 0x002e640000002100 */
[----:B------:R-:W-:Y:S01]  /*1d10*/  IMAD R0, R0, c[0x0][0x178], RZ ;  /* 0x00005e0000007a24 */ /* 0x000fe200078e02ff */
[----:B------:R-:W-:Y:S02]  /*1d20*/  ISETP.NE.AND P2, PT, R4, 0x1, PT ;  /* 0x000000010400780c */ /* 0x000fe40003f45270 */
[--C-:B-1----:R-:W-:Y:S02]  /*1d30*/  SHF.R.S32.HI R251, RZ, 0x1f, R5.reuse ;  /* 0x0000001ffffb7819 */ /* 0x102fe40000011405 */
[----:B------:R-:W-:-:S02]  /*1d40*/  SHF.R.S32.HI R146, RZ, 0x1f, R5 ;  /* 0x0000001fff927819 */ /* 0x000fc40000011405 */
[-C--:B------:R-:W-:Y:S02]  /*1d50*/  LEA.HI R251, R251, R5.reuse, RZ, 0x3 ;  /* 0x00000005fbfb7211 */ /* 0x080fe400078f18ff */
[----:B------:R-:W-:Y:S02]  /*1d60*/  LEA.HI R146, R146, R5, RZ, 0x3 ;  /* 0x0000000592927211 */ /* 0x000fe400078f18ff */
[----:B------:R-:W-:Y:S02]  /*1d70*/  LOP3.LUT R251, R251, 0xfffffff8, RZ, 0xc0, !PT ;  /* 0xfffffff8fbfb7812 */ /* 0x000fe400078ec0ff */
[----:B------:R-:W-:-:S03]  /*1d80*/  SHF.R.S32.HI R146, RZ, 0x3, R146 ;  /* 0x00000003ff927819 */ /* 0x000fc60000011492 */
[----:B------:R-:W-:Y:S02]  /*1d90*/  IMAD.IADD R251, R5, 0x1, -R251 ;  /* 0x0000000105fb7824 */ /* 0x000fe400078e0afb */
[----:B--2---:R-:W-:-:S05]  /*1da0*/  IMAD.MOV.U32 R30, RZ, RZ, R18 ;  /* 0x000000ffff1e7224 */ /* 0x004fca00078e0012 */
[----:B------:R-:W-:-:S05]  /*1db0*/  SHF.R.S32.HI R31, RZ, 0x1f, R30 ;  /* 0x0000001fff1f7819 */ /* 0x000fca000001141e */
[----:B------:R-:W-:Y:S04]  /*1dc0*/  STL [R1+0xc], R31 ;  /* 0x00000c1f01007387 */ /* 0x000fe80000100800 */
[----:B------:R-:W2:Y:S01]  /*1dd0*/  LDL R252, [R1+0x10] ;  /* 0x0000100001fc7983 */ /* 0x000ea20000100800 */
[----:B------:R-:W-:Y:S01]  /*1de0*/  LEA R5, R251, R146, 0x5 ;  /* 0x00000092fb057211 */ /* 0x000fe200078e28ff */
[C---:B------:R-:W-:Y:S02]  /*1df0*/  IMAD R0, R11.reuse, c[0x0][0x17c], R0 ;  /* 0x00005f000b007a24 */ /* 0x040fe400078e0200 */
[----:B-----5:R-:W-:Y:S01]  /*1e00*/  IMAD.WIDE.U32 R2, R11, c[0x0][0x178], RZ ;  /* 0x00005e000b027a25 */ /* 0x020fe200078e00ff */
[----:B----4-:R-:W-:-:S03]  /*1e10*/  LEA R5, R8, R5, 0x7 ;  /* 0x0000000508057211 */ /* 0x010fc600078e38ff */
[----:B------:R-:W-:Y:S01]  /*1e20*/  IMAD.IADD R3, R3, 0x1, R0 ;  /* 0x0000000103037824 */ /* 0x000fe200078e0200 */
[----:B------:R-:W-:Y:S01]  /*1e30*/  SEL R6, R12, RZ, !P0 ;  /* 0x000000ff0c067207 */ /* 0x000fe20004000000 */
[----:B------:R-:W-:Y:S01]  /*1e40*/  @P2 IMAD.HI.U32 R7, R5, c[0x0][0x2c8], RZ ;  /* 0x0000b20005072a27 */ /* 0x000fe200078e00ff */
[----:B------:R-:W-:-:S03]  /*1e50*/  SEL R4, R16, RZ, !P0 ;  /* 0x000000ff10047207 */ /* 0x000fc60004000000 */
[----:B------:R-:W-:-:S04]  /*1e60*/  IMAD.WIDE.U32 R2, R29, c[0x0][0x1b8], R2 ;  /* 0x00006e001d027a25 */ /* 0x000fc800078e0002 */
[----:B------:R-:W-:Y:S01]  /*1e70*/  IMAD.MOV.U32 R0, RZ, RZ, R5 ;  /* 0x000000ffff007224 */ /* 0x000fe200078e0005 */
[----:B------:R-:W-:Y:S01]  /*1e80*/  @P2 SHF.R.U32.HI R0, RZ, c[0x0][0x2cc], R7 ;  /* 0x0000b300ff002a19 */ /* 0x000fe20000011607 */
[----:B------:R-:W-:Y:S02]  /*1e90*/  IMAD R3, R29, c[0x0][0x1bc], R3 ;  /* 0x00006f001d037a24 */ /* 0x000fe400078e0203 */
[----:B------:R-:W-:Y:S02]  /*1ea0*/  IMAD R6, R6, c[0x0][0x1c0], RZ ;  /* 0x0000700006067a24 */ /* 0x000fe400078e02ff */
[----:B------:R-:W-:-:S04]  /*1eb0*/  IMAD.WIDE.U32 R2, R4, c[0x0][0x1c0], R2 ;  /* 0x0000700004027a25 */ /* 0x000fc800078e0002 */
[----:B------:R-:W-:Y:S01]  /*1ec0*/  IMAD R7, R4, c[0x0][0x1c4], R6 ;  /* 0x0000710004077a24 */ /* 0x000fe200078e0206 */
[----:B------:R-:W-:Y:S02]  /*1ed0*/  SHF.R.S32.HI R6, RZ, 0x1f, R0 ;  /* 0x0000001fff067819 */ /* 0x000fe40000011400 */
[----:B------:R-:W-:Y:S01]  /*1ee0*/  IADD3 R4, -R0, RZ, RZ ;  /* 0x000000ff00047210 */ /* 0x000fe20007ffe1ff */
[----:B------:R-:W-:Y:S02]  /*1ef0*/  IMAD.IADD R3, R3, 0x1, R7 ;  /* 0x0000000103037824 */ /* 0x000fe400078e0207 */
[----:B------:R-:W-:Y:S02]  /*1f00*/  IMAD R6, R6, c[0x0][0x1b0], RZ ;  /* 0x00006c0006067a24 */ /* 0x000fe400078e02ff */
[----:B------:R-:W-:Y:S02]  /*1f10*/  IMAD R4, R4, c[0x0][0x2c4], R5 ;  /* 0x0000b10004047a24 */ /* 0x000fe400078e0205 */
[----:B------:R-:W-:-:S02]  /*1f20*/  IMAD R5, R0, c[0x0][0x1b4], R6 ;  /* 0x00006d0000057a24 */ /* 0x000fc400078e0206 */
[----:B------:R-:W-:Y:S01]  /*1f30*/  IMAD.WIDE.U32 R2, R0, c[0x0][0x1b0], R2 ;  /* 0x00006c0000027a25 */ /* 0x000fe200078e0002 */
[----:B------:R-:W-:Y:S02]  /*1f40*/  SHF.R.S32.HI R0, RZ, 0x1f, R4 ;  /* 0x0000001fff007819 */ /* 0x000fe40000011404 */
[----:B------:R-:W-:Y:S02]  /*1f50*/  SHF.R.S32.HI R6, RZ, 0x1f, R13 ;  /* 0x0000001fff067819 */ /* 0x000fe4000001140d */
[----:B------:R-:W-:Y:S01]  /*1f60*/  IADD3 R22, P0, R146, R13, RZ ;  /* 0x0000000d92167210 */ /* 0x000fe20007f1e0ff */
[----:B------:R-:W-:Y:S01]  /*1f70*/  IMAD R0, R0, c[0x0][0x1a8], RZ ;  /* 0x00006a0000007a24 */ /* 0x000fe200078e02ff */
[----:B------:R-:W-:Y:S02]  /*1f80*/  IADD3 R3, R3, R5, RZ ;  /* 0x0000000503037210 */ /* 0x000fe40007ffe0ff */
[----:B------:R-:W-:Y:S01]  /*1f90*/  LEA.HI.X.SX32 R27, R146, R6, 0x1, P0 ;  /* 0x00000006921b7211 */ /* 0x000fe200000f0eff */
[----:B------:R-:W-:-:S02]  /*1fa0*/  IMAD R0, R4, c[0x0][0x1ac], R0 ;  /* 0x00006b0004007a24 */ /* 0x000fc400078e0200 */
[----:B------:R-:W-:-:S04]  /*1fb0*/  IMAD.WIDE.U32 R2, R4, c[0x0][0x1a8], R2 ;  /* 0x00006a0004027a25 */ /* 0x000fc800078e0002 */
[----:B------:R-:W-:Y:S01]  /*1fc0*/  IMAD R4, R27, c[0x0][0x1e0], RZ ;  /* 0x000078001b047a24 */ /* 0x000fe200078e02ff */
[----:B------:R-:W-:Y:S01]  /*1fd0*/  LEA R8, R8, R146, 0x7 ;  /* 0x0000009208087211 */ /* 0x000fe200078e38ff */
[----:B------:R-:W-:Y:S01]  /*1fe0*/  IMAD.WIDE.U32 R6, R22, c[0x0][0x1e0], R30 ;  /* 0x0000780016067a25 */ /* 0x000fe200078e001e */
[----:B------:R-:W-:-:S03]  /*1ff0*/  LEA R5, P0, R2, c[0x0][0x160], 0x1 ;  /* 0x0000580002057a11 */ /* 0x000fc600078008ff */
[----:B------:R-:W-:Y:S02]  /*2000*/  IMAD R9, R22, c[0x0][0x1e4], R4 ;  /* 0x0000790016097a24 */ /* 0x000fe400078e0204 */
[----:B------:R-:W-:Y:S01]  /*2010*/  IMAD.IADD R0, R3, 0x1, R0 ;  /* 0x0000000103007824 */ /* 0x000fe200078e0200 */
[----:B------:R-:W-:Y:S01]  /*2020*/  IADD3 R10, R8, 0x20, RZ ;  /* 0x00000020080a7810 */ /* 0x000fe20007ffe0ff */
[----:B------:R-:W-:Y:S01]  /*2030*/  IMAD R4, R15, c[0x0][0x2c4], RZ ;  /* 0x0000b1000f047a24 */ /* 0x000fe200078e02ff */
[----:B------:R-:W-:Y:S01]  /*2040*/  IADD3 R3, R7, R9, RZ ;  /* 0x0000000907037210 */ /* 0x000fe20007ffe0ff */
[----:B------:R-:W-:Y:S01]  /*2050*/  WARPSYNC 0xffffffff ;  /* 0xffffffff00007948 */ /* 0x000fe20003800000 */
[----:B------:R-:W-:Y:S01]  /*2060*/  LEA.HI.X R0, R2, c[0x0][0x164], R0, 0x1, P0 ;  /* 0x0000590002007a11 */ /* 0x000fe200000f0c00 */
[----:B------:R-:W1:Y:S01]  /*2070*/  SHFL.IDX PT, R9, R5, RZ, 0x181f ;  /* 0x00181fff05097589 */ /* 0x000e6200000e0000 */
[----:B------:R-:W-:-:S03]  /*2080*/  ISETP.GE.AND P3, PT, R10, R4, PT ;  /* 0x000000040a00720c */ /* 0x000fc60003f66270 */
[----:B------:R-:W4:Y:S01]  /*2090*/  SHFL.IDX PT, R11, R0, RZ, 0x181f ;  /* 0x00181fff000b7589 */ /* 0x000f2200000e0000 */
[----:B------:R-:W-:-:S03]  /*20a0*/  IMAD.MOV.U32 R2, RZ, RZ, R6 ;  /* 0x000000ffff027224 */ /* 0x000fc600078e0006 */
[----:B------:R-:W5:Y:S01]  /*20b0*/  SHFL.IDX PT, R10, R5, 0x1, 0x181f ;  /* 0x00381f00050a7f89 */ /* 0x000f6200000e0000 */
[C---:B------:R-:W-:Y:S02]  /*20c0*/  ISETP.GE.AND P4, PT, R8.reuse, R4, PT ;  /* 0x000000040800720c */ /* 0x040fe40003f86270 */
[C---:B------:R-:W-:Y:S01]  /*20d0*/  IADD3 R7, R8.reuse, 0x40, RZ ;  /* 0x0000004008077810 */ /* 0x040fe20007ffe0ff */
[----:B------:R-:W4:Y:S01]  /*20e0*/  SHFL.IDX PT, R13, R0, 0x1, 0x181f ;  /* 0x00381f00000d7f89 */ /* 0x000f2200000e0000 */
[----:B------:R-:W-:-:S03]  /*20f0*/  IADD3 R6, R8, 0x60, RZ ;  /* 0x0000006008067810 */ /* 0x000fc60007ffe0ff */
[----:B------:R-:W5:Y:S04]  /*2100*/  SHFL.IDX PT, R8, R5, 0x2, 0x181f ;  /* 0x00581f0005087f89 */ /* 0x000f6800000e0000 */
[----:B------:R-:W2:Y:S01]  /*2110*/  SHFL.IDX PT, R19, R0, 0x2, 0x181f ;  /* 0x00581f0000137f89 */ /* 0x000ea200000e0000 */
[-C--:B------:R-:W-:Y:S02]  /*2120*/  ISETP.GE.AND P0, PT, R7, R4.reuse, PT ;  /* 0x000000040700720c */ /* 0x080fe40003f06270 */
[----:B---3--:R-:W-:Y:S01]  /*2130*/  @P1 SHF.R.S32.HI R7, RZ, 0x1f, R14 ;  /* 0x0000001fff071819 */ /* 0x008fe2000001140e */
[----:B------:R3:W2:Y:S01]  /*2140*/  SHFL.IDX PT, R18, R5, 0x3, 0x181f ;  /* 0x00781f0005127f89 */ /* 0x0006a200000e0000 */
[----:B------:R-:W-:Y:S01]  /*2150*/  @!P1 IMAD.MOV.U32 R14, RZ, RZ, R16 ;  /* 0x000000ffff0e9224 */ /* 0x000fe200078e0010 */
[----:B------:R-:W-:-:S02]  /*2160*/  ISETP.GE.AND P5, PT, R6, R4, PT ;  /* 0x000000040600720c */ /* 0x000fc40003fa6270 */
[----:B------:R-:W-:Y:S01]  /*2170*/  @!P1 MOV R7, R12 ;  /* 0x0000000c00079202 */ /* 0x000fe20000000f00 */
[----:B------:R-:W2:Y:S01]  /*2180*/  SHFL.IDX PT, R0, R0, 0x3, 0x181f ;  /* 0x00781f0000007f89 */ /* 0x000ea200000e0000 */
[----:B-1----:R-:W-:Y:S02]  /*2190*/  @!P4 LEA R6, P2, R30, R9, 0x1 ;  /* 0x000000091e06c211 */ /* 0x002fe400078408ff */
[----:B------:R-:W-:Y:S01]  /*21a0*/  SEL R24, R14, RZ, !P6 ;  /* 0x000000ff0e187207 */ /* 0x000fe20007000000 */
[----:B------:R-:W-:Y:S01]  /*21b0*/  BAR.SYNC.DEFER_BLOCKING 0x0 ;  /* 0x0000000000007b1d */ /* 0x000fe20000010000 */
[----:B------:R-:W-:Y:S02]  /*21c0*/  SEL R23, R7, RZ, !P6 ;  /* 0x000000ff07177207 */ /* 0x000fe40007000000 */
[C---:B----4-:R-:W-:Y:S02]  /*21d0*/  @!P4 LEA.HI.X R7, R30.reuse, R11, R31, 0x1, P2 ;  /* 0x0000000b1e07c211 */ /* 0x050fe400010f0c1f */
[----:B-----5:R-:W-:-:S04]  /*21e0*/  @!P3 LEA R16, P2, R30, R10, 0x1 ;  /* 0x0000000a1e10b211 */ /* 0x020fc800078408ff */
[C---:B------:R-:W-:Y:S02]  /*21f0*/  @!P3 LEA.HI.X R17, R30.reuse, R13, R31, 0x1, P2 ;  /* 0x0000000d1e11b211 */ /* 0x040fe400010f0c1f */
[----:B------:R-:W-:Y:S01]  /*2200*/  @!P0 LEA R12, P2, R30, R8, 0x1 ;  /* 0x000000081e0c8211 */ /* 0x000fe200078408ff */
[----:B------:R-:W-:Y:S01]  /*2210*/  IMAD.WIDE.U32 R2, R29, c[0x0][0x1e8], R2 ;  /* 0x00007a001d027a25 */ /* 0x000fe200078e0002 */
[----:B------:R-:W-:-:S03]  /*2220*/  MOV R25, 0x70 ;  /* 0x0000007000197802 */ /* 0x000fc60000000f00 */
[----:B------:R-:W-:Y:S02]  /*2230*/  IMAD R3, R29, c[0x0][0x1ec], R3 ;  /* 0x00007b001d037a24 */ /* 0x000fe400078e0203 */
[----:B------:R-:W-:Y:S01]  /*2240*/  IMAD R25, R250, -0x70, R25 ;  /* 0xffffff90fa197824 */ /* 0x000fe200078e0219 */
[----:B------:R-:W-:Y:S01]  /*2250*/  ISETP.GE.AND P1, PT, R30, c[0x0][0x198], PT ;  /* 0x000066001e007a0c */ /* 0x000fe20003f26270 */
[----:B------:R-:W-:Y:S01]  /*2260*/  IMAD.WIDE.U32 R232, R24, c[0x0][0x1f0], R2 ;  /* 0x00007c0018e87a25 */ /* 0x000fe200078e0002 */
[----:B------:R-:W-:Y:S02]  /*2270*/  IADD3 R145, R250, -0x1, RZ ;  /* 0xfffffffffa917810 */ /* 0x000fe40007ffe0ff */
[----:B------:R-:W-:Y:S02]  /*2280*/  IADD3 R144, R26, R25, RZ ;  /* 0x000000191a907210 */ /* 0x000fe40007ffe0ff */
[----:B------:R-:W-:Y:S01]  /*2290*/  SHF.R.S32.HI R28, RZ, 0x1f, R145 ;  /* 0x0000001fff1c7819 */ /* 0x000fe20000011491 */
[----:B------:R-:W-:-:S04]  /*22a0*/  IMAD.WIDE.U32 R2, R145, c[0x0][0x1e0], RZ ;  /* 0x0000780091027a25 */ /* 0x000fc800078e00ff */
[----:B------:R-:W-:Y:S02]  /*22b0*/  IMAD R21, R28, c[0x0][0x1e0], RZ ;  /* 0x000078001c157a24 */ /* 0x000fe400078e02ff */
[----:B------:R-:W-:Y:S01]  /*22c0*/  @!PT LDS RZ, [RZ] ;  /* 0x00000000fffff984 */ /* 0x000fe20000000800 */
[----:B------:R-:W-:Y:S01]  /*22d0*/  @!PT LDS RZ, [RZ] ;  /* 0x00000000fffff984 */ /* 0x000fe20000000800 */
[----:B------:R-:W-:Y:S01]  /*22e0*/  @!PT LDS RZ, [RZ] ;  /* 0x00000000fffff984 */ /* 0x000fe20000000800 */
[----:B------:R1:W-:Y:S02]  /*22f0*/  @!P4 LDGSTS.E.BYPASS.LTC128B.128 [R208+0x100], [R6.64], !P1 ;  /* 0x0010000006d0cfae */ /* 0x0003e4000c901d46 */
[----:B------:R-:W-:Y:S01]  /*2300*/  IMAD R21, R145, c[0x0][0x1e4], R21 ;  /* 0x0000790091157a24 */ /* 0x000fe200078e0215 */
[----:B------:R-:W-:Y:S02]  /*2310*/  MOV R230, R232 ;  /* 0x000000e800e67202 */ /* 0x000fe40000000f00 */
[----:B------:R-:W-:Y:S02]  /*2320*/  MOV R64, 0x40 ;  /* 0x0000004000407802 */ /* 0x000fe40000000f00 */
[----:B--2---:R-:W-:Y:S02]  /*2330*/  SHF.R.S32.HI R20, RZ, 0x1f, R252 ;  /* 0x0000001fff147819 */ /* 0x004fe400000114fc */
[----:B------:R-:W-:-:S04]  /*2340*/  @!P4 LEA R4, P6, R252, R9, 0x1 ;  /* 0x00000009fc04c211 */ /* 0x000fc800078c08ff */
[C---:B---3--:R-:W-:Y:S02]  /*2350*/  @!P4 LEA.HI.X R5, R252.reuse, R11, R20, 0x1, P6 ;  /* 0x0000000bfc05c211 */ /* 0x048fe400030f0c14 */
[----:B------:R-:W-:-:S04]  /*2360*/  @!P3 LEA R14, P6, R252, R10, 0x1 ;  /* 0x0000000afc0eb211 */ /* 0x000fc800078c08ff */
[----:B------:R-:W-:Y:S02]  /*2370*/  @!P3 LEA.HI.X R15, R252, R13, R20, 0x1, P6 ;  /* 0x0000000dfc0fb211 */ /* 0x000fe400030f0c14 */
[----:B------:R-:W-:Y:S02]  /*2380*/  @!P0 LEA.HI.X R13, R30, R19, R31, 0x1, P2 ;  /* 0x000000131e0d8211 */ /* 0x000fe400010f0c1f */
[----:B------:R-:W-:Y:S01]  /*2390*/  @!P0 LEA R10, P2, R252, R8, 0x1 ;  /* 0x00000008fc0a8211 */ /* 0x000fe200078408ff */
[----:B------:R-:W-:-:S03]  /*23a0*/  IMAD R9, R23, c[0x0][0x1f0], RZ ;  /* 0x00007c0017097a24 */ /* 0x000fc600078e02ff */
[----:B------:R-:W-:Y:S02]  /*23b0*/  @!P0 LEA.HI.X R11, R252, R19, R20, 0x1, P2 ;  /* 0x00000013fc0b8211 */ /* 0x000fe400010f0c14 */
[----:B------:R-:W-:Y:S01]  /*23c0*/  @!P5 LEA R8, P2, R30, R18, 0x1 ;  /* 0x000000121e08d211 */ /* 0x000fe200078408ff */
[----:B------:R-:W-:Y:S01]  /*23d0*/  IMAD R19, R24, c[0x0][0x1f4], R9 ;  /* 0x00007d0018137a24 */ /* 0x000fe200078e0209 */
[----:B------:R-:W-:Y:S02]  /*23e0*/  ISETP.GE.AND P6, PT, R252, c[0x0][0x198], PT ;  /* 0x00006600fc007a0c */ /* 0x000fe40003fc6270 */
[----:B------:R-:W-:Y:S02]  /*23f0*/  @!P5 LEA.HI.X R9, R30, R0, R31, 0x1, P2 ;  /* 0x000000001e09d211 */ /* 0x000fe400010f0c1f */
[----:B------:R-:W-:Y:S01]  /*2400*/  @!P5 LEA R18, P2, R252, R18, 0x1 ;  /* 0x00000012fc12d211 */ /* 0x000fe200078408ff */
[----:B------:R-:W-:-:S03]  /*2410*/  IMAD.IADD R231, R233, 0x1, R19 ;  /* 0x00000001e9e77824 */ /* 0x000fc600078e0213 */
[----:B------:R-:W-:Y:S02]  /*2420*/  @!P5 LEA.HI.X R19, R252, R0, R20, 0x1, P2 ;  /* 0x00000000fc13d211 */ /* 0x000fe400010f0c14 */
[----:B------:R-:W-:-:S03]  /*2430*/  IMNMX R0, R144, 0x70, PT ;  /* 0x0000007090007817 */ /* 0x000fc60003800200 */
[----:B------:R2:W-:Y:S02]  /*2440*/  @!P4 LDGSTS.E.BYPASS.LTC128B.128 [R208+0x4100], [R4.64], !P6 ;  /* 0x0410000004d0cfae */ /* 0x0005e4000f101d46 */
[----:B------:R-:W-:Y:S02]  /*2450*/  IMAD.IADD R0, R0, 0x1, -R146 ;  /* 0x0000000100007824 */ /* 0x000fe400078e0a92 */
[----:B------:R-:W-:Y:S01]  /*2460*/  IMAD.IADD R20, R3, 0x1, R21 ;  /* 0x0000000103147824 */ /* 0x000fe200078e0215 */
[----:B------:R3:W-:Y:S02]  /*2470*/  @!P3 LDGSTS.E.BYPASS.LTC128B.128 [R208+0x1100], [R16.64], !P1 ;  /* 0x0110000010d0bfae */ /* 0x0007e4000c901d46 */
[C---:B------:R-:W-:Y:S02]  /*2480*/  ISETP.GE.AND P4, PT, R0.reuse, 0x1, PT ;  /* 0x000000010000780c */ /* 0x040fe40003f86270 */
[----:B------:R4:W-:Y:S01]  /*2490*/  @!P3 LDGSTS.E.BYPASS.LTC128B.128 [R208+0x5100], [R14.64], !P6 ;  /* 0x051000000ed0bfae */ /* 0x0009e2000f101d46 */
[----:B------:R-:W-:Y:S01]  /*24a0*/  ISETP.GE.AND P3, PT, R0, 0x21, PT ;  /* 0x000000210000780c */ /* 0x000fe20003f66270 */
[----:B------:R-:W-:-:S02]  /*24b0*/  IMAD.WIDE.U32 R2, R2, 0x70, R230 ;  /* 0x0000007002027825 */ /* 0x000fc400078e00e6 */
[----:B------:R5:W-:Y:S04]  /*24c0*/  @!P0 LDGSTS.E.BYPASS.LTC128B.128 [R208+0x2100], [R12.64], !P1 ;  /* 0x021000000cd08fae */ /* 0x000be8000c901d46 */
[----:B------:R3:W-:Y:S04]  /*24d0*/  @!P0 LDGSTS.E.BYPASS.LTC128B.128 [R208+0x6100], [R10.64], !P6 ;  /* 0x061000000ad08fae */ /* 0x0007e8000f101d46 */
[----:B------:R4:W-:Y:S01]  /*24e0*/  @!P5 LDGSTS.E.BYPASS.LTC128B.128 [R208+0x3100], [R8.64], !P1 ;  /* 0x0310000008d0dfae */ /* 0x0009e2000c901d46 */
[----:B--2---:R-:W-:Y:S01]  /*24f0*/  MOV R5, 0x20 ;  /* 0x0000002000057802 */ /* 0x004fe20000000f00 */
[----:B------:R-:W-:Y:S01]  /*2500*/  IMAD R4, R20, 0x70, RZ ;  /* 0x0000007014047824 */ /* 0x000fe200078e02ff */
[----:B------:R-:W-:Y:S01]  /*2510*/  ISETP.GE.AND P2, PT, R0, 0x41, PT ;  /* 0x000000410000780c */ /* 0x000fe20003f46270 */
[----:B------:R2:W-:Y:S02]  /*2520*/  @!P5 LDGSTS.E.BYPASS.LTC128B.128 [R208+0x7100], [R18.64], !P6 ;  /* 0x0710000012d0dfae */ /* 0x0005e4000f101d46 */
[----:B------:R-:W-:-:S02]  /*2530*/  IMAD.IADD R3, R3, 0x1, R4 ;  /* 0x0000000103037824 */ /* 0x000fc400078e0204 */
[----:B-1----:R-:W-:Y:S01]  /*2540*/  IMAD.WIDE.U32 R6, R5, c[0x0][0x1e0], RZ ;  /* 0x0000780005067a25 */ /* 0x002fe200078e00ff */
[----:B---3--:R-:W-:-:S03]  /*2550*/  @P4 LEA R10, P1, R2, c[0x0][0x1c8], 0x1 ;  /* 0x00007200020a4a11 */ /* 0x008fc600078208ff */
[----:B------:R-:W-:Y:S01]  /*2560*/  IMAD R5, R5, c[0x0][0x1e4], RZ ;  /* 0x0000790005057a24 */ /* 0x000fe200078e02ff */
[----:B------:R-:W-:Y:S01]  /*2570*/  ISETP.GE.AND P6, PT, R30, c[0x0][0x1d4], PT ;  /* 0x000075001e007a0c */ /* 0x000fe20003fc6270 */
[----:B------:R-:W0:Y:S01]  /*2580*/  LDGDEPBAR ;  /* 0x00000000000079af */ /* 0x000e220000000000 */
[----:B------:R-:W-:Y:S02]  /*2590*/  @P4 LEA.HI.X R11, R2, c[0x0][0x1cc], R3, 0x1, P1 ;  /* 0x00007300020b4a11 */ /* 0x000fe400008f0c03 */
[----:B------:R-:W-:Y:S02]  /*25a0*/  ISETP.GE.AND P1, PT, R0, 0x61, PT ;  /* 0x000000610000780c */ /* 0x000fe40003f26270 */
[----:B------:R-:W-:-:S04]  /*25b0*/  @P3 IADD3 R4, P0, R2, R6, RZ ;  /* 0x0000000602043210 */ /* 0x000fc80007f1e0ff */
[----:B------:R-:W-:Y:S01]  /*25c0*/  @P3 IADD3.X R0, R3, R7, R5, P0, !PT ;  /* 0x0000000703003210 */ /* 0x000fe200007fe405 */
[----:B------:R-:W-:Y:S01]  /*25d0*/  IMAD.WIDE.U32 R6, R64, c[0x0][0x1e0], RZ ;  /* 0x0000780040067a25 */ /* 0x000fe200078e00ff */
[----:B----4-:R-:W-:Y:S01]  /*25e0*/  @P3 LEA R8, P0, R4, c[0x0][0x1c8], 0x1 ;  /* 0x0000720004083a11 */ /* 0x010fe200078008ff */
[----:B------:R1:W-:Y:S02]  /*25f0*/  @P4 LDGSTS.E.BYPASS.LTC128B.128 [R208+0x8100], [R10.64], !P6 ;  /* 0x081000000ad04fae */ /* 0x0003e4000f101d46 */
[----:B------:R-:W-:Y:S01]  /*2600*/  IMAD R5, R64, c[0x0][0x1e4], RZ ;  /* 0x0000790040057a24 */ /* 0x000fe200078e02ff */
[----:B------:R-:W-:Y:S01]  /*2610*/  @P3 LEA.HI.X R9, R4, c[0x0][0x1cc], R0, 0x1, P0 ;  /* 0x0000730004093a11 */ /* 0x000fe200000f0c00 */
[----:B------:R-:W-:Y:S01]  /*2620*/  @P1 IMAD.MOV.U32 R0, RZ, RZ, 0x60 ;  /* 0x00000060ff001424 */ /* 0x000fe200078e00ff */
[----:B------:R-:W-:Y:S02]  /*2630*/  @P2 IADD3 R4, P0, R2, R6, RZ ;  /* 0x0000000602042210 */ /* 0x000fe40007f1e0ff */
[----:B------:R-:W-:-:S02]  /*2640*/  ISETP.GE.AND P5, PT, R252, c[0x0][0x1d4], PT ;  /* 0x00007500fc007a0c */ /* 0x000fc40003fa6270 */
[----:B------:R-:W-:Y:S01]  /*2650*/  @P2 IADD3.X R5, R3, R7, R5, P0, !PT ;  /* 0x0000000703052210 */ /* 0x000fe200007fe405 */
[----:B------:R-:W-:Y:S01]  /*2660*/  @P1 IMAD.WIDE.U32 R2, R0, c[0x0][0x1e0], R2 ;  /* 0x0000780000021a25 */ /* 0x000fe200078e0002 */
[----:B------:R-:W-:-:S03]  /*2670*/  @P2 LEA R6, P0, R4, c[0x0][0x1c8], 0x1 ;  /* 0x0000720004062a11 */ /* 0x000fc600078008ff */
[----:B------:R-:W-:Y:S01]  /*2680*/  @P1 IMAD R0, R0, c[0x0][0x1e4], RZ ;  /* 0x0000790000001a24 */ /* 0x000fe200078e02ff */
[----:B------:R-:W-:Y:S01]  /*2690*/  @P2 LEA.HI.X R7, R4, c[0x0][0x1cc], R5, 0x1, P0 ;  /* 0x0000730004072a11 */ /* 0x000fe200000f0c05 */
[----:B------:R-:W-:Y:S01]  /*26a0*/  IMAD R5, R27, c[0x0][0x208], RZ ;  /* 0x000082001b057a24 */ /* 0x000fe200078e02ff */
[----:B------:R-:W-:Y:S02]  /*26b0*/  @P1 LEA R4, P0, R2, c[0x0][0x1c8], 0x1 ;  /* 0x0000720002041a11 */ /* 0x000fe400078008ff */
[----:B------:R-:W-:Y:S01]  /*26c0*/  @P1 IADD3 R0, R3, R0, RZ ;  /* 0x0000000003001210 */ /* 0x000fe20007ffe0ff */
[----:B------:R-:W-:Y:S01]  /*26d0*/  IMAD R3, R22, c[0x0][0x20c], R5 ;  /* 0x0000830016037a24 */ /* 0x000fe200078e0205 */
[----:B------:R1:W-:Y:S02]  /*26e0*/  @P4 LDGSTS.E.BYPASS.LTC128B.128 [R208+0xb900], [R10.64+0x80], !P5 ;  /* 0x0b9000800ad04fae */ /* 0x0003e4000e901d46 */
[----:B------:R-:W-:Y:S02]  /*26f0*/  @P1 LEA.HI.X R5, R2, c[0x0][0x1cc], R0, 0x1, P0 ;  /* 0x0000730002051a11 */ /* 0x000fe400000f0c00 */
[----:B------:R3:W-:Y:S04]  /*2700*/  @P3 LDGSTS.E.BYPASS.LTC128B.128 [R208+0x9100], [R8.64], !P6 ;  /* 0x0910000008d03fae */ /* 0x0007e8000f101d46 */
[----:B------:R3:W-:Y:S04]  /*2710*/  @P3 LDGSTS.E.BYPASS.LTC128B.128 [R208+0xc900], [R8.64+0x80], !P5 ;  /* 0x0c90008008d03fae */ /* 0x0007e8000e901d46 */
[----:B------:R4:W-:Y:S04]  /*2720*/  @P2 LDGSTS.E.BYPASS.LTC128B.128 [R208+0xa100], [R6.64], !P6 ;  /* 0x0a10000006d02fae */ /* 0x0009e8000f101d46 */
[----:B------:R4:W-:Y:S04]  /*2730*/  @P2 LDGSTS.E.BYPASS.LTC128B.128 [R208+0xd900], [R6.64+0x80], !P5 ;  /* 0x0d90008006d02fae */ /* 0x0009e8000e901d46 */
[----:B------:R1:W-:Y:S04]  /*2740*/  @P1 LDGSTS.E.BYPASS.LTC128B.128 [R208+0xb100], [R4.64], !P6 ;  /* 0x0b10000004d01fae */ /* 0x0003e8000f101d46 */
[----:B------:R1:W-:Y:S04]  /*2750*/  @P1 LDGSTS.E.BYPASS.LTC128B.128 [R208+0xe900], [R4.64+0x80], !P5 ;  /* 0x0e90008004d01fae */ /* 0x0003e8000e901d46 */
[----:B------:R-:W0:Y:S01]  /*2760*/  LDGDEPBAR ;  /* 0x00000000000079af */ /* 0x000e220000000000 */
[----:B------:R-:W-:-:S04]  /*2770*/  DEPBAR.LE SB0, 0x1 ;  /* 0x000080400000791a */ /* 0x000fc80000000000 */
[----:B------:R-:W-:Y:S01]  /*2780*/  BAR.SYNC.DEFER_BLOCKING 0x0 ;  /* 0x0000000000007b1d */ /* 0x000fe20000010000 */
[----:B-----5:R-:W-:-:S04]  /*2790*/  IMAD.WIDE.U32 R12, R22, c[0x0][0x208], R30 ;  /* 0x00008200160c7a25 */ /* 0x020fc800078e001e */
[----:B------:R-:W-:Y:S01]  /*27a0*/  IMAD.MOV.U32 R2, RZ, RZ, R12 ;  /* 0x000000ffff027224 */ /* 0x000fe200078e000c */
[----:B------:R-:W-:Y:S01]  /*27b0*/  IADD3 R3, R13, R3, RZ ;  /* 0x000000030d037210 */ /* 0x000fe20007ffe0ff */
        /* <DEDUP_REMOVED lines=8> */
[----:B------:R-:W-:Y:S01]  /*2840*/  BAR.SYNC.DEFER_BLOCKING 0x0 ;  /* 0x0000000000007b1d */ /* 0x000fe20000010000 */
[----:B------:R-:W-:-:S04]  /*2850*/  IMAD.WIDE.U32 R2, R29, c[0x0][0x210], R2 ;  /* 0x000084001d027a25 */ /* 0x000fc800078e0002 */
[----:B------:R-:W-:Y:S01]  /*2860*/  IMAD R0, R28, c[0x0][0x208], RZ ;  /* 0x000082001c007a24 */ /* 0x000fe200078e02ff */
[----:B------:R-:W5:Y:S01]  /*2870*/  S2R R14, SR_TID.X ;  /* 0x00000000000e7919 */ /* 0x000f620000002100 */
[----:B------:R-:W-:Y:S02]  /*2880*/  IMAD R3, R29, c[0x0][0x214], R3 ;  /* 0x000085001d037a24 */ /* 0x000fe400078e0203 */
[----:B-1----:R-:W-:Y:S02]  /*2890*/  IMAD R5, R23, c[0x0][0x218], RZ ;  /* 0x0000860017057a24 */ /* 0x002fe400078e02ff */
[----:B----4-:R-:W-:-:S04]  /*28a0*/  IMAD.WIDE.U32 R6, R145, c[0x0][0x208], RZ ;  /* 0x0000820091067a25 */ /* 0x010fc800078e00ff */
[----:B------:R-:W-:Y:S02]  /*28b0*/  IMAD R4, R145, c[0x0][0x20c], R0 ;  /* 0x0000830091047a24 */ /* 0x000fe400078e0200 */
[C---:B------:R-:W-:Y:S02]  /*28c0*/  IMAD R0, R24.reuse, c[0x0][0x21c], R5 ;  /* 0x0000870018007a24 */ /* 0x040fe400078e0205 */
[----:B------:R-:W-:Y:S01]  /*28d0*/  IMAD.WIDE.U32 R10, R24, c[0x0][0x218], R2 ;  /* 0x00008600180a7a25 */ /* 0x000fe200078e0002 */
[----:B------:R-:W-:-:S04]  /*28e0*/  DEPBAR.LE SB0, 0x0 ;  /* 0x000080000000791a */ /* 0x000fc80000000000 */
[----:B------:R-:W-:Y:S01]  /*28f0*/  BAR.SYNC.DEFER_BLOCKING 0x0 ;  /* 0x0000000000007b1d */ /* 0x000fe20000010000 */
[----:B------:R-:W-:Y:S01]  /*2900*/  IADD3 R2, R7, R4, RZ ;  /* 0x0000000407027210 */ /* 0x000fe20007ffe0ff */
[----:B---3--:R-:W-:Y:S01]  /*2910*/  IMAD.MOV.U32 R8, RZ, RZ, R10 ;  /* 0x000000ffff087224 */ /* 0x008fe200078e000a */
[----:B------:R-:W-:-:S03]  /*2920*/  IADD3 R9, R11, R0, RZ ;  /* 0x000000000b097210 */ /* 0x000fc60007ffe0ff */
[----:B------:R-:W-:Y:S02]  /*2930*/  IMAD R0, R2, 0x70, RZ ;  /* 0x0000007002007824 */ /* 0x000fe400078e02ff */
[----:B------:R-:W-:Y:S01]  /*2940*/  IMAD.WIDE.U32 R2, R6, 0x70, R8 ;  /* 0x0000007006027825 */ /* 0x000fe200078e0008 */
[----:B------:R-:W-:Y:S01]  /*2950*/  MOV R15, c[0x0][0x208] ;  /* 0x00008200000f7a02 */ /* 0x000fe20000000f00 */
[----:B------:R1:W-:Y:S03]  /*2960*/  STL.64 [R1+0x40], R10 ;  /* 0x0000400a01007387 */ /* 0x0003e60000100a00 */
[----:B------:R-:W-:Y:S02]  /*2970*/  IADD3 R0, R3, R0, RZ ;  /* 0x0000000003007210 */ /* 0x000fe40007ffe0ff */
[----:B------:R-:W-:Y:S02]  /*2980*/  LEA R4, P0, R2, c[0x0][0x1f8], 0x1 ;  /* 0x00007e0002047a11 */ /* 0x000fe400078008ff */
[----:B------:R-:W-:Y:S01]  /*2990*/  SHF.L.U32 R12, R15, 0x6, RZ ;  /* 0x000000060f0c7819 */ /* 0x000fe200000006ff */
[----:B------:R3:W-:Y:S01]  /*29a0*/  STL.64 [R1+0x38], R8 ;  /* 0x0000380801007387 */ /* 0x0007e20000100a00 */
[----:B-----5:R-:W-:-:S02]  /*29b0*/  ISETP.GT.AND P3, PT, R14, 0x7f, PT ;  /* 0x0000007f0e00780c */ /* 0x020fc40003f64270 */
[----:B------:R-:W-:Y:S01]  /*29c0*/  LEA.HI.X R5, R2, c[0x0][0x1fc], R0, 0x1, P0 ;  /* 0x00007f0002057a11 */ /* 0x000fe200000f0c00 */
[----:B------:R-:W4:Y:S01]  /*29d0*/  LDSM.16.M88.4 R20, [R196] ;  /* 0x00000000c414783b */ /* 0x000f220000000200 */
[----:B------:R-:W-:Y:S02]  /*29e0*/  SEL R0, RZ, 0x1, P6 ;  /* 0x00000001ff007807 */ /* 0x000fe40003000000 */
[----:B------:R-:W-:Y:S01]  /*29f0*/  SEL R3, RZ, 0x2, P5 ;  /* 0x00000002ff037807 */ /* 0x000fe20002800000 */
[----:B------:R-:W-:Y:S01]  /*2a00*/  LDSM.16.M88.4 R28, [R196+0x800] ;  /* 0x00080000c41c783b */ /* 0x000fe20000000200 */
[----:B------:R-:W-:Y:S02]  /*2a10*/  LOP3.LUT P4, RZ, R251, 0x2, RZ, 0xc0, !PT ;  /* 0x00000002fbff7812 */ /* 0x000fe4000788c0ff */
[----:B------:R-:W-:Y:S01]  /*2a20*/  IADD3 R202, R196, 0x20, RZ ;  /* 0x00000020c4ca7810 */ /* 0x000fe20007ffe0ff */
[----:B------:R-:W-:Y:S04]  /*2a30*/  LDSM.16.M88.4 R36, [R196+0x1000] ;  /* 0x00100000c424783b */ /* 0x000fe80000000200 */
[----:B------:R-:W-:Y:S01]  /*2a40*/  LDSM.16.M88.4 R40, [R196+0x1800] ;  /* 0x00180000c428783b */ /* 0x000fe20000000200 */
[----:B-1----:R-:W-:-:S03]  /*2a50*/  IMAD.MOV.U32 R11, RZ, RZ, 0x6 ;  /* 0x00000006ff0b7424 */ /* 0x002fc600078e00ff */
[----:B------:R-:W-:Y:S02]  /*2a60*/  LDSM.16.M88.4 R48, [R196+0x2000] ;  /* 0x00200000c430783b */ /* 0x000fe40000000200 */
[----:B------:R-:W-:Y:S02]  /*2a70*/  SHF.L.U64.HI R11, R15, R11, c[0x0][0x20c] ;  /* 0x000083000f0b7619 */ /* 0x000fe4000001020b */
[----:B------:R-:W-:Y:S01]  /*2a80*/  LDSM.16.M88.4 R60, [R196+0x2800] ;  /* 0x00280000c43c783b */ /* 0x000fe20000000200 */
[----:B---3--:R-:W-:-:S03]  /*2a90*/  IADD3 R8, P0, R12, R4, RZ ;  /* 0x000000040c087210 */ /* 0x008fc60007f1e0ff */
[----:B------:R-:W-:Y:S01]  /*2aa0*/  LDSM.16.M88.4 R68, [R196+0x3000] ;  /* 0x00300000c444783b */ /* 0x000fe20000000200 */
[----:B------:R-:W-:Y:S02]  /*2ab0*/  IADD3.X R9, R11, R5, RZ, P0, !PT ;  /* 0x000000050b097210 */ /* 0x000fe400007fe4ff */
[----:B------:R-:W-:Y:S02]  /*2ac0*/  IADD3 R6, P0, R8, R12, RZ ;  /* 0x0000000c08067210 */ /* 0x000fe40007f1e0ff */
[----:B------:R-:W-:Y:S02]  /*2ad0*/  IADD3 R12, P2, P1, R12, 0x80, R4 ;  /* 0x000000800c0c7810 */ /* 0x000fe4000795e004 */
[----:B------:R-:W-:Y:S01]  /*2ae0*/  IADD3 R3, R0, R3, RZ ;  /* 0x0000000300037210 */ /* 0x000fe20007ffe0ff */
[----:B------:R-:W-:Y:S01]  /*2af0*/  IMAD.X R7, R9, 0x1, R11, P0 ;  /* 0x0000000109077824 */ /* 0x000fe200000e060b */
[----:B------:R-:W-:Y:S02]  /*2b00*/  @!P3 MOV R14, c[0x0][0x20c] ;  /* 0x00008300000eba02 */ /* 0x000fe40000000f00 */
[----:B------:R-:W-:-:S02]  /*2b10*/  @!P3 LEA R10, P0, R15, R6, 0x6 ;  /* 0x000000060f0ab211 */ /* 0x000fc400078030ff */
[----:B------:R-:W-:Y:S02]  /*2b20*/  IADD3.X R13, R11, RZ, R5, P2, P1 ;  /* 0x000000ff0b0d7210 */ /* 0x000fe400017e2405 */
[----:B------:R-:W-:Y:S02]  /*2b30*/  IADD3 R2, R25, R26, -R146 ;  /* 0x0000001a19027210 */ /* 0x000fe40007ffe892 */
[----:B------:R-:W-:Y:S02]  /*2b40*/  LOP3.LUT P2, RZ, R3, 0x1, RZ, 0xc0, !PT ;  /* 0x0000000103ff7812 */ /* 0x000fe4000784c0ff */
[----:B------:R-:W-:Y:S02]  /*2b50*/  @!P3 LEA.HI.X R11, R15, R7, R14, 0x6, P0 ;  /* 0x000000070f0bb211 */ /* 0x000fe400000f340e */
[----:B------:R-:W-:Y:S01]  /*2b60*/  ISETP.LT.OR P0, PT, R2, 0x1, !P2 ;  /* 0x000000010200780c */ /* 0x000fe20005701670 */
[----:B------:R-:W-:Y:S01]  /*2b70*/  IMAD.MOV.U32 R0, RZ, RZ, R202 ;  /* 0x000000ffff007224 */ /* 0x000fe200078e00ca */
[----:B------:R-:W-:-:S02]  /*2b80*/  @P4 IADD3 R0, R196, -0x20, RZ ;  /* 0xffffffe0c4004810 */ /* 0x000fc40007ffe0ff */
[----:B------:R-:W-:-:S03]  /*2b90*/  LOP3.LUT P1, RZ, R3, 0x2, RZ, 0xc0, !PT ;  /* 0x0000000203ff7812 */ /* 0x000fc6000782c0ff */
[----:B------:R-:W1:Y:S04]  /*2ba0*/  LDSM.16.M88.4 R32, [R0] ;  /* 0x000000000020783b */ /* 0x000e680000000200 */
[----:B------:R-:W3:Y:S04]  /*2bb0*/  LDSM.16.M88.4 R44, [R0+0x800] ;  /* 0x00080000002c783b */ /* 0x000ee80000000200 */
[----:B------:R-:W5:Y:S04]  /*2bc0*/  LDSM.16.M88.4 R56, [R0+0x1000] ;  /* 0x001000000038783b */ /* 0x000f680000000200 */
[----:B------:R-:W-:Y:S04]  /*2bd0*/  LDSM.16.M88.4 R52, [R0+0x1800] ;  /* 0x001800000034783b */ /* 0x000fe80000000200 */
[----:B------:R-:W1:Y:S04]  /*2be0*/  LDSM.16.M88.4 R76, [R0+0x2000] ;  /* 0x00200000004c783b */ /* 0x000e680000000200 */
[----:B------:R-:W-:Y:S04]  /*2bf0*/  LDSM.16.M88.4 R112, [R0+0x2800] ;  /* 0x002800000070783b */ /* 0x000fe80000000200 */
[----:B------:R1:W-:Y:S04]  /*2c00*/  LDSM.16.M88.4 R108, [R0+0x3000] ;  /* 0x00300000006c783b */ /* 0x0003e80000000200 */
[----:B------:R-:W-:Y:S01]  /*2c10*/  @!PT LDS RZ, [RZ] ;  /* 0x00000000fffff984 */ /* 0x000fe20000000800 */
[----:B------:R-:W-:Y:S01]  /*2c20*/  @!PT LDS RZ, [RZ] ;  /* 0x00000000fffff984 */ /* 0x000fe20000000800 */
[----:B------:R-:W-:Y:S01]  /*2c30*/  @!PT LDS RZ, [RZ] ;  /* 0x00000000fffff984 */ /* 0x000fe20000000800 */
[----:B------:R1:W-:Y:S01]  /*2c40*/  LDGSTS.E.BYPASS.LTC128B.128 [R208+0x100], [R4.64], !P0 ;  /* 0x0010000004d07fae */ /* 0x0003e2000c101d46 */
[C---:B------:R-:W-:Y:S01]  /*2c50*/  ISETP.LT.OR P0, PT, R2.reuse, 0x1, !P1 ;  /* 0x000000010200780c */ /* 0x040fe20004f01670 */
[C---:B----4-:R-:W-:Y:S08]  /*2c60*/  HMMA.16816.F32 R24, R128.reuse, R20, RZ ;  /* 0x000000148018723c */ /* 0x050ff000000018ff */
[----:B------:R-:W-:Y:S04]  /*2c70*/  HMMA.16816.F32 R20, R128, R22, RZ ;  /* 0x000000168014723c */ /* 0x000fe800000018ff */
[----:B------:R4:W-:Y:S01]  /*2c80*/  LDGSTS.E.BYPASS.LTC128B.128 [R208+0x3900], [R4.64+0x80], !P0 ;  /* 0x0390008004d07fae */ /* 0x0009e2000c101d46 */
[----:B------:R-:W-:-:S02]  /*2c90*/  ISETP.LT.OR P0, PT, R2, 0x21, !P2 ;  /* 0x000000210200780c */ /* 0x000fc40005701670 */
[----:B------:R-:W-:-:S11]  /*2ca0*/  ISETP.LT.OR P2, PT, R2, 0x41, !P2 ;  /* 0x000000410200780c */ /* 0x000fd60005741670 */
[----:B------:R2:W-:Y:S01]  /*2cb0*/  LDGSTS.E.BYPASS.LTC128B.128 [R208+0x1100], [R8.64], !P0 ;  /* 0x0110000008d07fae */ /* 0x0005e2000c101d46 */
[C---:B------:R-:W-:Y:S01]  /*2cc0*/  ISETP.LT.OR P0, PT, R2.reuse, 0x21, !P1 ;  /* 0x000000210200780c */ /* 0x040fe20004f01670 */
[C---:B-1----:R-:W-:Y:S08]  /*2cd0*/  HMMA.16816.F32 R72, R132.reuse, R32, R24 ;  /* 0x000000208448723c */ /* 0x042ff00000001818 */
[----:B------:R-:W-:Y:S04]  /*2ce0*/  HMMA.16816.F32 R84, R132, R34, R20 ;  /* 0x000000228454723c */ /* 0x000fe80000001814 */
[----:B------:R1:W-:Y:S04]  /*2cf0*/  LDGSTS.E.BYPASS.LTC128B.128 [R208+0x4900], [R12.64], !P0 ;  /* 0x049000000cd07fae */ /* 0x0003e8000c101d46 */
[----:B------:R-:W-:Y:S01]  /*2d00*/  HMMA.16816.F32 R32, R128, R30, RZ ;  /* 0x0000001e8020723c */ /* 0x000fe200000018ff */
[----:B------:R-:W-:Y:S01]  /*2d10*/  LOP3.LUT P0, RZ, R251, 0x4, RZ, 0xc0, !PT ;  /* 0x00000004fbff7812 */ /* 0x000fe2000780c0ff */
[----:B------:R4:W-:Y:S01]  /*2d20*/  LDGSTS.E.BYPASS.LTC128B.128 [R208+0x2100], [R6.64], !P2 ;  /* 0x0210000006d07fae */ /* 0x0009e2000d101d46 */
[----:B------:R-:W-:-:S02]  /*2d30*/  ISETP.LT.OR P1, PT, R2, 0x41, !P1 ;  /* 0x000000410200780c */ /* 0x000fc40004f21670 */
[----:B------:R-:W-:Y:S02]  /*2d40*/  SEL R0, R64, 0xffffffc0, !P0 ;  /* 0xffffffc040007807 */ /* 0x000fe40004000000 */
[C---:B------:R-:W-:Y:S02]  /*2d50*/  @!P3 ISETP.LT.OR P2, PT, R2.reuse, 0x61, P6 ;  /* 0x000000610200b80c */ /* 0x040fe40003741670 */
[----:B------:R-:W-:Y:S02]  /*2d60*/  @!P3 ISETP.LT.OR P0, PT, R2, 0x61, P5 ;  /* 0x000000610200b80c */ /* 0x000fe40002f01670 */
[C---:B------:R-:W-:Y:S01]  /*2d70*/  IADD3 R2, R196.reuse, R0, RZ ;  /* 0x00000000c4027210 */ /* 0x040fe20007ffe0ff */
[C---:B--2---:R-:W-:Y:S04]  /*2d80*/  HMMA.16816.F32 R16, R128.reuse, R28, RZ ;  /* 0x0000001c8010723c */ /* 0x044fe800000018ff */
[----:B------:R4:W-:Y:S04]  /*2d90*/  LDGSTS.E.BYPASS.LTC128B.128 [R208+0x5900], [R6.64+0x80], !P1 ;  /* 0x0590008006d07fae */ /* 0x0009e8000c901d46 */
[----:B------:R2:W-:Y:S01]  /*2da0*/  @!P3 LDGSTS.E.BYPASS.LTC128B.128 [R208+0x3100], [R10.64], !P2 ;  /* 0x031000000ad0bfae */ /* 0x0005e2000d101d46 */
[----:B------:R-:W-:Y:S03]  /*2db0*/  HMMA.16816.F32 R28, R128, R36, RZ ;  /* 0x00000024801c723c */ /* 0x000fe600000018ff */
[----:B------:R2:W-:Y:S01]  /*2dc0*/  @!P3 LDGSTS.E.BYPASS.LTC128B.128 [R208+0x6900], [R10.64+0x80], !P0 ;  /* 0x069000800ad0bfae */ /* 0x0005e2000c101d46 */
[----:B------:R-:W-:-:S03]  /*2dd0*/  @P4 IADD3 R202, R196, -0x20, RZ ;  /* 0xffffffe0c4ca4810 */ /* 0x000fc60007ffe0ff */
[----:B------:R-:W0:Y:S01]  /*2de0*/  LDGDEPBAR ;  /* 0x00000000000079af */ /* 0x000e220000000000 */
[----:B---3--:R-:W-:Y:S03]  /*2df0*/  HMMA.16816.F32 R104, R132, R46, R32 ;  /* 0x0000002e8468723c */ /* 0x008fe60000001820 */
[----:B------:R-:W3:Y:S05]  /*2e00*/  LDSM.16.M88.4 R32, [R2] ;  /* 0x000000000220783b */ /* 0x000eea0000000200 */
[----:B-1----:R-:W-:Y:S01]  /*2e10*/  HMMA.16816.F32 R12, R128, R48, RZ ;  /* 0x00000030800c723c */ /* 0x002fe200000018ff */
[----:B------:R-:W-:-:S07]  /*2e20*/  IADD3 R197, R0, R202, RZ ;  /* 0x000000ca00c57210 */ /* 0x000fce0007ffe0ff */
[----:B------:R-:W-:Y:S01]  /*2e30*/  HMMA.16816.F32 R24, R128, R38, RZ ;  /* 0x000000268018723c */ /* 0x000fe200000018ff */
[----:B------:R-:W-:Y:S07]  /*2e40*/  LDSM.16.M88.4 R36, [R197+0x800] ;  /* 0x00080000c524783b */ /* 0x000fee0000000200 */
[----:B------:R-:W-:Y:S01]  /*2e50*/  HMMA.16816.F32 R100, R132, R44, R16 ;  /* 0x0000002c8464723c */ /* 0x000fe20000001810 */
[----:B------:R-:W-:Y:S07]  /*2e60*/  LDSM.16.M88.4 R44, [R2+0x800] ;  /* 0x00080000022c783b */ /* 0x000fee0000000200 */
[C---:B------:R-:W-:Y:S08]  /*2e70*/  HMMA.16816.F32 R20, R128.reuse, R40, RZ ;  /* 0x000000288014723c */ /* 0x040ff000000018ff */
[----:B------:R-:W-:Y:S01]  /*2e80*/  HMMA.16816.F32 R16, R128, R42, RZ ;  /* 0x0000002a8010723c */ /* 0x000fe200000018ff */
[----:B------:R-:W-:Y:S07]  /*2e90*/  LDSM.16.M88.4 R40, [R2+0x1000] ;  /* 0x001000000228783b */ /* 0x000fee0000000200 */
[----:B-----5:R-:W-:Y:S01]  /*2ea0*/  HMMA.16816.F32 R92, R132, R56, R28 ;  /* 0x00000038845c723c */ /* 0x020fe2000000181c */
[----:B------:R-:W1:Y:S07]  /*2eb0*/  LDSM.16.M88.4 R28, [R197] ;  /* 0x00000000c51c783b */ /* 0x000e6e0000000200 */
[----:B----4-:R-:W-:Y:S08]  /*2ec0*/  HMMA.16816.F32 R4, R128, R70, RZ ;  /* 0x000000468004723c */ /* 0x010ff000000018ff */
[C---:B------:R-:W-:Y:S08]  /*2ed0*/  HMMA.16816.F32 R88, R132.reuse, R76, R12 ;  /* 0x0000004c8458723c */ /* 0x040ff0000000180c */
[----:B------:R-:W-:Y:S01]  /*2ee0*/  HMMA.16816.F32 R80, R132, R58, R24 ;  /* 0x0000003a8450723c */ /* 0x000fe20000001818 */
[----:B------:R-:W-:Y:S07]  /*2ef0*/  LDSM.16.M88.4 R56, [R2+0x1800] ;  /* 0x001800000238783b */ /* 0x000fee0000000200 */
[----:B------:R-:W-:Y:S08]  /*2f00*/  HMMA.16816.F32 R12, R128, R62, RZ ;  /* 0x0000003e800c723c */ /* 0x000ff000000018ff */
[----:B---3--:R-:W-:Y:S08]  /*2f10*/  HMMA.16816.F32 R24, R164, R32, R72 ;  /* 0x00000020a418723c */ /* 0x008ff00000001848 */
[C---:B------:R-:W-:Y:S08]  /*2f20*/  HMMA.16816.F32 R64, R132.reuse, R52, R20 ;  /* 0x000000348440723c */ /* 0x040ff00000001814 */
[----:B------:R-:W-:Y:S01]  /*2f30*/  HMMA.16816.F32 R96, R132, R54, R16 ;  /* 0x000000368460723c */ /* 0x000fe20000001810 */
[----:B------:R-:W3:Y:S07]  /*2f40*/  LDSM.16.M88.4 R52, [R196+0x3800] ;  /* 0x00380000c434783b */ /* 0x000eee0000000200 */
[C---:B------:R-:W-:Y:S08]  /*2f50*/  HMMA.16816.F32 R20, R128.reuse, R50, RZ ;  /* 0x000000328014723c */ /* 0x040ff000000018ff */
[----:B------:R-:W-:Y:S08]  /*2f60*/  HMMA.16816.F32 R16, R128, R60, RZ ;  /* 0x0000003c8010723c */ /* 0x000ff000000018ff */
[----:B------:R-:W-:Y:S08]  /*2f70*/  HMMA.16816.F32 R124, R132, R110, R4 ;  /* 0x0000006e847c723c */ /* 0x000ff00000001804 */
[----:B------:R-:W-:Y:S01]  /*2f80*/  HMMA.16816.F32 R4, R164, R34, R84 ;  /* 0x00000022a404723c */ /* 0x000fe20000001854 */
[----:B------:R-:W-:Y:S04]  /*2f90*/  LDSM.16.M88.4 R84, [R196+0x4000] ;  /* 0x00400000c454783b */ /* 0x000fe80000000200 */
[----:B------:R-:W-:Y:S03]  /*2fa0*/  LDSM.16.M88.4 R32, [R197+0x2800] ;  /* 0x00280000c520783b */ /* 0x000fe60000000200 */
[----:B------:R-:W-:Y:S08]  /*2fb0*/  HMMA.16816.F32 R136, R132, R114, R12 ;  /* 0x000000728488723c */ /* 0x000ff0000000180c */
[----:B-1----:R-:W-:Y:S08]  /*2fc0*/  HMMA.16816.F32 R12, R172, R28, R24 ;  /* 0x0000001cac0c723c */ /* 0x002ff00000001818 */
[----:B--2---:R-:W-:Y:S01]  /*2fd0*/  HMMA.16816.F32 R8, R128, R68, RZ ;  /* 0x000000448008723c */ /* 0x004fe200000018ff */
[----:B------:R-:W-:Y:S07]  /*2fe0*/  LDSM.16.M88.4 R68, [R197+0x1000] ;  /* 0x00100000c544783b */ /* 0x000fee0000000200 */
[C---:B------:R-:W-:Y:S01]  /*2ff0*/  HMMA.16816.F32 R60, R132.reuse, R78, R20 ;  /* 0x0000004e843c723c */ /* 0x040fe20000001814 */
[----:B------:R-:W1:Y:S04]  /*3000*/  LDSM.16.M88.4 R76, [R202+0x3800] ;  /* 0x00380000ca4c783b */ /* 0x000e680000000200 */
[----:B------:R-:W2:Y:S03]  /*3010*/  LDSM.16.M88.4 R20, [R2+0x2800] ;  /* 0x002800000214783b */ /* 0x000ea60000000200 */
[----:B------:R-:W-:Y:S08]  /*3020*/  HMMA.16816.F32 R48, R132, R112, R16 ;  /* 0x000000708430723c */ /* 0x000ff00000001810 */
[C---:B------:R-:W-:Y:S01]  /*3030*/  HMMA.16816.F32 R16, R164.reuse, R44, R100 ;  /* 0x0000002ca410723c */ /* 0x040fe20000001864 */
[----:B------:R-:W-:Y:S07]  /*3040*/  LDSM.16.M88.4 R100, [R197+0x3800] ;  /* 0x00380000c564783b */ /* 0x000fee0000000200 */
[C---:B------:R-:W-:Y:S08]  /*3050*/  HMMA.16816.F32 R92, R164.reuse, R40, R92 ;  /* 0x00000028a45c723c */ /* 0x040ff0000000185c */
[----:B------:R-:W-:Y:S01]  /*3060*/  HMMA.16816.F32 R116, R164, R42, R80 ;  /* 0x0000002aa474723c */ /* 0x000fe20000001850 */
[----:B------:R-:W4:Y:S04]  /*3070*/  LDSM.16.M88.4 R40, [R2+0x3000] ;  /* 0x003000000228783b */ /* 0x000f280000000200 */
[----:B------:R-:W-:Y:S03]  /*3080*/  LDSM.16.M88.4 R80, [R202+0x4000] ;  /* 0x00400000ca50783b */ /* 0x000fe60000000200 */
[----:B------:R-:W-:Y:S08]  /*3090*/  HMMA.16816.F32 R4, R172, R30, R4 ;  /* 0x0000001eac04723c */ /* 0x000ff00000001804 */
[----:B---3--:R-:W-:Y:S08]  /*30a0*/  HMMA.16816.F32 R12, R180, R52, R12 ;  /* 0x00000034b40c723c */ /* 0x008ff0000000180c */
[----:B------:R-:W-:Y:S01]  /*30b0*/  HMMA.16816.F32 R140, R132, R108, R8 ;  /* 0x0000006c848c723c */ /* 0x000fe20000001808 */
[----:B------:R-:W3:Y:S07]  /*30c0*/  LDSM.16.M88.4 R8, [R2+0x2000] ;  /* 0x002000000208783b */ /* 0x000eee0000000200 */
[C---:B------:R-:W-:Y:S01]  /*30d0*/  HMMA.16816.F32 R112, R164.reuse, R58, R96 ;  /* 0x0000003aa470723c */ /* 0x040fe20000001860 */
[----:B------:R-:W5:Y:S07]  /*30e0*/  LDSM.16.M88.4 R96, [R2+0x3800] ;  /* 0x003800000260783b */ /* 0x000f6e0000000200 */
[----:B------:R-:W-:Y:S01]  /*30f0*/  HMMA.16816.F32 R104, R164, R46, R104 ;  /* 0x0000002ea468723c */ /* 0x000fe20000001868 */
[----:B------:R-:W-:Y:S07]  /*3100*/  LDSM.16.M88.4 R44, [R197+0x2000] ;  /* 0x00200000c52c783b */ /* 0x000fee0000000200 */
[----:B------:R-:W-:Y:S08]  /*3110*/  HMMA.16816.F32 R16, R172, R36, R16 ;  /* 0x00000024ac10723c */ /* 0x000ff00000001810 */
[----:B------:R-:W-:Y:S01]  /*3120*/  HMMA.16816.F32 R120, R164, R56, R64 ;  /* 0x00000038a478723c */ /* 0x000fe20000001840 */
[----:B------:R-:W3:Y:S07]  /*3130*/  LDSM.16.M88.4 R56, [R197+0x3000] ;  /* 0x00300000c538783b */ /* 0x000eee0000000200 */
[----:B------:R-:W-:Y:S08]  /*3140*/  HMMA.16816.F32 R4, R180, R54, R4 ;  /* 0x00000036b404723c */ /* 0x000ff00000001804 */
[----:B-1----:R-:W-:Y:S08]  /*3150*/  HMMA.16816.F32 R12, R184, R76, R12 ;  /* 0x0000004cb80c723c */ /* 0x002ff0000000180c */
[C---:B--2---:R-:W-:Y:S01]  /*3160*/  HMMA.16816.F32 R72, R164.reuse, R20, R48 ;  /* 0x00000014a448723c */ /* 0x044fe20000001830 */
[----:B------:R-:W1:Y:S07]  /*3170*/  LDSM.16.M88.4 R48, [R197+0x1800] ;  /* 0x00180000c530783b */ /* 0x000e6e0000000200 */
[C---:B------:R-:W-:Y:S08]  /*3180*/  HMMA.16816.F32 R28, R164.reuse, R22, R136 ;  /* 0x00000016a41c723c */ /* 0x040ff00000001888 */
[----:B----4-:R-:W-:Y:S08]  /*3190*/  HMMA.16816.F32 R24, R164, R40, R140 ;  /* 0x00000028a418723c */ /* 0x010ff0000000188c */
[----:B------:R-:W-:Y:S01]  /*31a0*/  HMMA.16816.F32 R20, R172, R38, R104 ;  /* 0x00000026ac14723c */ /* 0x000fe20000001868 */
[----:B------:R-:W2:Y:S07]  /*31b0*/  LDSM.16.M88.4 R36, [R196+0x4800] ;  /* 0x00480000c424783b */ /* 0x000eae0000000200 */
[----:B------:R-:W-:Y:S08]  /*31c0*/  HMMA.16816.F32 R16, R180, R84, R16 ;  /* 0x00000054b410723c */ /* 0x000ff00000001810 */
[C---:B---3--:R-:W-:Y:S08]  /*31d0*/  HMMA.16816.F32 R108, R164.reuse, R8, R88 ;  /* 0x00000008a46c723c */ /* 0x048ff00000001858 */
[----:B------:R-:W-:Y:S08]  /*31e0*/  HMMA.16816.F32 R88, R164, R10, R60 ;  /* 0x0000000aa458723c */ /* 0x000ff0000000183c */
[----:B------:R-:W-:Y:S01]  /*31f0*/  HMMA.16816.F32 R8, R184, R78, R4 ;  /* 0x0000004eb808723c */ /* 0x000fe20000001804 */
[----:B------:R-:W-:Y:S07]  /*3200*/  LDSM.16.M88.4 R76, [R196+0x5000] ;  /* 0x00500000c44c783b */ /* 0x000fee0000000200 */
[----:B------:R-:W-:Y:S08]  /*3210*/  HMMA.16816.F32 R60, R164, R42, R124 ;  /* 0x0000002aa43c723c */ /* 0x000ff0000000187c */
[C---:B------:R-:W-:Y:S08]  /*3220*/  HMMA.16816.F32 R64, R172.reuse, R68, R92 ;  /* 0x00000044ac40723c */ /* 0x040ff0000000185c */
[----:B------:R-:W-:Y:S01]  /*3230*/  HMMA.16816.F32 R40, R172, R70, R116 ;  /* 0x00000046ac28723c */ /* 0x000fe20000001874 */
[----:B------:R-:W3:Y:S07]  /*3240*/  LDSM.16.M88.4 R68, [R2+0x4000] ;  /* 0x004000000244783b */ /* 0x000eee0000000200 */
[----:B-----5:R-:W-:Y:S08]  /*3250*/  HMMA.16816.F32 R4, R188, R96, R12 ;  /* 0x00000060bc04723c */ /* 0x020ff0000000180c */
[----:B------:R-:W-:Y:S08]  /*3260*/  HMMA.16816.F32 R104, R172, R56, R24 ;  /* 0x00000038ac68723c */ /* 0x000ff00000001818 */
[----:B------:R-:W-:Y:S08]  /*3270*/  HMMA.16816.F32 R24, R180, R86, R20 ;  /* 0x00000056b418723c */ /* 0x000ff00000001814 */
[----:B------:R-:W-:Y:S08]  /*3280*/  HMMA.16816.F32 R20, R184, R80, R16 ;  /* 0x00000050b814723c */ /* 0x000ff00000001810 */
[C---:B-1----:R-:W-:Y:S08]  /*3290*/  HMMA.16816.F32 R52, R172.reuse, R48, R120 ;  /* 0x00000030ac34723c */ /* 0x042ff00000001878 */
[C---:B------:R-:W-:Y:S08]  /*32a0*/  HMMA.16816.F32 R48, R172.reuse, R50, R112 ;  /* 0x00000032ac30723c */ /* 0x040ff00000001870 */
[C---:B------:R-:W-:Y:S08]  /*32b0*/  HMMA.16816.F32 R72, R172.reuse, R32, R72 ;  /* 0x00000020ac48723c */ /* 0x040ff00000001848 */
[----:B------:R-:W-:Y:S01]  /*32c0*/  HMMA.16816.F32 R92, R172, R34, R28 ;  /* 0x00000022ac5c723c */ /* 0x000fe2000000181c */
[----:B------:R-:W1:Y:S04]  /*32d0*/  LDSM.16.M88.4 R32, [R202+0x4800] ;  /* 0x00480000ca20783b */ /* 0x000e680000000200 */
[----:B------:R-:W-:Y:S03]  /*32e0*/  LDSM.16.M88.4 R28, [R202+0x5000] ;  /* 0x00500000ca1c783b */ /* 0x000fe60000000200 */
[----:B------:R-:W-:Y:S08]  /*32f0*/  HMMA.16816.F32 R16, R188, R98, R8 ;  /* 0x00000062bc10723c */ /* 0x000ff00000001808 */
[----:B------:R-:W-:Y:S01]  /*3300*/  HMMA.16816.F32 R84, R172, R58, R60 ;  /* 0x0000003aac54723c */ /* 0x000fe2000000183c */
[----:B------:R-:W4:Y:S07]  /*3310*/  LDSM.16.M88.4 R56, [R197+0x4000] ;  /* 0x00400000c538783b */ /* 0x000f2e0000000200 */
[----:B------:R-:W-:Y:S08]  /*3320*/  HMMA.16816.F32 R4, R192, R100, R4 ;  /* 0x00000064c004723c */ /* 0x000ff00000001804 */
[----:B--2---:R-:W-:Y:S08]  /*3330*/  HMMA.16816.F32 R12, R180, R36, R64 ;  /* 0x00000024b40c723c */ /* 0x004ff00000001840 */
[----:B---3--:R-:W-:Y:S08]  /*3340*/  HMMA.16816.F32 R8, R188, R68, R20 ;  /* 0x00000044bc08723c */ /* 0x008ff00000001814 */
[----:B------:R-:W-:Y:S01]  /*3350*/  HMMA.16816.F32 R24, R184, R82, R24 ;  /* 0x00000052b818723c */ /* 0x000fe20000001818 */
[----:B------:R-:W-:-:S07]  /*3360*/  FMUL.FTZ R0, R4, c[0x0][0x320] ;  /* 0x0000c80004007a20 */ /* 0x000fce0000410000 */
[C---:B------:R-:W-:Y:S01]  /*3370*/  HMMA.16816.F32 R60, R180.reuse, R76, R52 ;  /* 0x0000004cb43c723c */ /* 0x040fe20000001834 */
[----:B------:R2:W3:Y:S01]  /*3380*/  MUFU.TANH R113, R0 ;  /* 0x0000000000717308 */ /* 0x0004e20000002400 */
[----:B------:R-:W-:Y:S06]  /*3390*/  LDSM.16.M88.4 R52, [R196+0x6000] ;  /* 0x00600000c434783b */ /* 0x000fec0000000200 */
[----:B------:R-:W-:Y:S01]  /*33a0*/  HMMA.16816.F32 R76, R180, R78, R48 ;  /* 0x0000004eb44c723c */ /* 0x000fe20000001830 */
[----:B------:R-:W5:Y:S07]  /*33b0*/  LDSM.16.M88.4 R48, [R2+0x4800] ;  /* 0x004800000230783b */ /* 0x000f6e0000000200 */
[----:B------:R-:W-:Y:S01]  /*33c0*/  HMMA.16816.F32 R16, R192, R102, R16 ;  /* 0x00000066c010723c */ /* 0x000fe20000001810 */
[----:B--2---:R-:W-:-:S04]  /*33d0*/  FMUL.FTZ R0, R5, c[0x0][0x320] ;  /* 0x0000c80005007a20 */ /* 0x004fc80000410000 */
[----:B------:R2:W1:Y:S03]  /*33e0*/  MUFU.TANH R112, R0 ;  /* 0x0000000000707308 */ /* 0x0004660000002400 */
[C---:B------:R-:W-:Y:S08]  /*33f0*/  HMMA.16816.F32 R108, R172.reuse, R44, R108 ;  /* 0x0000002cac6c723c */ /* 0x040ff0000000186c */
[----:B------:R-:W-:Y:S01]  /*3400*/  HMMA.16816.F32 R88, R172, R46, R88 ;  /* 0x0000002eac58723c */ /* 0x000fe20000001858 */
[----:B--2---:R-:W-:-:S07]  /*3410*/  FMUL.FTZ R0, R6, c[0x0][0x320] ;  /* 0x0000c80006007a20 */ /* 0x004fce0000410000 */
[----:B------:R-:W-:Y:S01]  /*3420*/  HMMA.16816.F32 R44, R180, R38, R40 ;  /* 0x00000026b42c723c */ /* 0x000fe20000001828 */
[----:B------:R-:W2:Y:S01]  /*3430*/  LDSM.16.M88.4 R40, [R196+0x5800] ;  /* 0x00580000c428783b */ /* 0x000ea20000000200 */
[----:B------:R3:W2:Y:S03]  /*3440*/  MUFU.TANH R103, R0 ;  /* 0x0000000000677308 */ /* 0x0006a60000002400 */
[----:B------:R-:W2:Y:S03]  /*3450*/  LDSM.16.M88.4 R36, [R197+0x4800] ;  /* 0x00480000c524783b */ /* 0x000ea60000000200 */
[----:B-1----:R-:W-:Y:S01]  /*3460*/  HMMA.16816.F32 R12, R184, R32, R12 ;  /* 0x00000020b80c723c */ /* 0x002fe2000000180c */
[----:B---3--:R-:W-:-:S07]  /*3470*/  FMUL.FTZ R0, R7, c[0x0][0x320] ;  /* 0x0000c80007007a20 */ /* 0x008fce0000410000 */
[----:B----4-:R-:W-:Y:S01]  /*3480*/  HMMA.16816.F32 R4, R192, R56, R8 ;  /* 0x00000038c004723c */ /* 0x010fe20000001808 */
[----:B------:R1:W3:Y:S07]  /*3490*/  MUFU.TANH R102, R0 ;  /* 0x0000000000667308 */ /* 0x0002ee0000002400 */
[----:B------:R-:W-:Y:S01]  /*34a0*/  HMMA.16816.F32 R8, R188, R70, R24 ;  /* 0x00000046bc08723c */ /* 0x000fe20000001818 */
[----:B-1----:R-:W-:-:S04]  /*34b0*/  FMUL.FTZ R0, R16, c[0x0][0x320] ;  /* 0x0000c80010007a20 */ /* 0x002fc80000410000 */
[----:B------:R1:W4:Y:S03]  /*34c0*/  MUFU.TANH R101, R0 ;  /* 0x0000000000657308 */ /* 0x0003260000002400 */
[----:B------:R-:W-:Y:S01]  /*34d0*/  HMMA.16816.F32 R20, R184, R34, R44 ;  /* 0x00000022b814723c */ /* 0x000fe2000000182c */
[----:B------:R-:W2:Y:S04]  /*34e0*/  LDSM.16.M88.4 R32, [R2+0x5000] ;  /* 0x005000000220783b */ /* 0x000ea80000000200 */
[----:B------:R-:W-:Y:S01]  /*34f0*/  LDSM.16.M88.4 R44, [R2+0x5800] ;  /* 0x00580000022c783b */ /* 0x000fe20000000200 */
[----:B-1----:R-:W-:-:S04]  /*3500*/  FMUL.FTZ R0, R17, c[0x0][0x320] ;  /* 0x0000c80011007a20 */ /* 0x002fc80000410000 */
[----:B------:R1:W1:Y:S02]  /*3510*/  MUFU.TANH R100, R0 ;  /* 0x0000000000647308 */ /* 0x0002640000002400 */
[----:B-1----:R-:W-:-:S06]  /*3520*/  FMUL.FTZ R0, R18, c[0x0][0x320] ;  /* 0x0000c80012007a20 */ /* 0x002fcc0000410000 */
[----:B------:R1:W1:Y:S02]  /*3530*/  MUFU.TANH R99, R0 ;  /* 0x0000000000637308 */ /* 0x0002640000002400 */
[----:B-1----:R-:W-:Y:S02]  /*3540*/  FMUL.FTZ R0, R19, c[0x0][0x320] ;  /* 0x0000c80013007a20 */ /* 0x002fe40000410000 */
[----:B-----5:R-:W-:Y:S04]  /*3550*/  HMMA.16816.F32 R16, R188, R48, R12 ;  /* 0x00000030bc10723c */ /* 0x020fe8000000180c */
[----:B------:R1:W1:Y:S04]  /*3560*/  MUFU.TANH R98, R0 ;  /* 0x0000000000627308 */ /* 0x0002680000002400 */
[----:B------:R-:W-:Y:S01]  /*3570*/  HMMA.16816.F32 R12, R192, R58, R8 ;  /* 0x0000003ac00c723c */ /* 0x000fe20000001808 */
[----:B------:R-:W-:Y:S01]  /*3580*/  LDSM.16.M88.4 R56, [R196+0x6800] ;  /* 0x00680000c438783b */ /* 0x000fe20000000200 */
[----:B-1----:R-:W-:-:S04]  /*3590*/  FMUL.FTZ R0, R4, c[0x0][0x320] ;  /* 0x0000c80004007a20 */ /* 0x002fc80000410000 */
[----:B------:R1:W1:Y:S02]  /*35a0*/  MUFU.TANH R97, R0 ;  /* 0x0000000000617308 */ /* 0x0002640000002400 */
[----:B--2---:R-:W-:Y:S01]  /*35b0*/  HMMA.16816.F32 R64, R180, R42, R88 ;  /* 0x0000002ab440723c */ /* 0x004fe20000001858 */
[----:B-1----:R-:W-:-:S05]  /*35c0*/  FMUL.FTZ R0, R5, c[0x0][0x320] ;  /* 0x0000c80005007a20 */ /* 0x002fca0000410000 */
[----:B------:R1:W2:Y:S02]  /*35d0*/  MUFU.TANH R96, R0 ;  /* 0x0000000000607308 */ /* 0x0002a40000002400 */
[----:B------:R-:W-:Y:S01]  /*35e0*/  HMMA.16816.F32 R68, R180, R40, R108 ;  /* 0x00000028b444723c */ /* 0x000fe2000000186c */
[----:B------:R-:W5:Y:S07]  /*35f0*/  LDSM.16.M88.4 R40, [R202+0x5800] ;  /* 0x00580000ca28783b */ /* 0x000f6e0000000200 */
[----:B------:R-:W-:Y:S01]  /*3600*/  HMMA.16816.F32 R8, R184, R28, R60 ;  /* 0x0000001cb808723c */ /* 0x000fe2000000183c */
[----:B-1----:R-:W-:-:S04]  /*3610*/  FMUL.FTZ R0, R6, c[0x0][0x320] ;  /* 0x0000c80006007a20 */ /* 0x002fc80000410000 */
[----:B------:R1:W1:Y:S03]  /*3620*/  MUFU.TANH R88, R0 ;  /* 0x0000000000587308 */ /* 0x0002660000002400 */
[----:B------:R-:W-:Y:S01]  /*3630*/  HMMA.16816.F32 R24, R192, R36, R16 ;  /* 0x00000024c018723c */ /* 0x000fe20000001810 */
[----:B-1----:R-:W-:-:S07]  /*3640*/  FMUL.FTZ R0, R7, c[0x0][0x320] ;  /* 0x0000c80007007a20 */ /* 0x002fce0000410000 */
[----:B------:R-:W-:Y:S01]  /*3650*/  HMMA.16816.F32 R4, R188, R50, R20 ;  /* 0x00000032bc04723c */ /* 0x000fe20000001814 */
[----:B------:R-:W1:Y:S01]  /*3660*/  LDSM.16.M88.4 R48, [R197+0x5000] ;  /* 0x00500000c530783b */ /* 0x000e620000000200 */
[----:B------:R2:W1:Y:S06]  /*3670*/  MUFU.TANH R83, R0 ;  /* 0x0000000000537308 */ /* 0x00046c0000002400 */
[----:B------:R-:W-:Y:S01]  /*3680*/  HMMA.16816.F32 R20, R184, R30, R76 ;  /* 0x0000001eb814723c */ /* 0x000fe2000000184c */
[----:B------:R-:W1:Y:S01]  /*3690*/  LDSM.16.M88.4 R28, [R202+0x6000] ;  /* 0x00600000ca1c783b */ /* 0x000e620000000200 */
[----:B--2---:R-:W-:-:S04]  /*36a0*/  FMUL.FTZ R0, R12, c[0x0][0x320] ;  /* 0x0000c8000c007a20 */ /* 0x004fc80000410000 */
[----:B------:R2:W1:Y:S02]  /*36b0*/  MUFU.TANH R82, R0 ;  /* 0x0000000000527308 */ /* 0x0004640000002400 */
[----:B------:R-:W-:Y:S01]  /*36c0*/  HMMA.16816.F32 R16, R188, R32, R8 ;  /* 0x00000020bc10723c */ /* 0x000fe20000001808 */
[----:B--2---:R-:W-:-:S05]  /*36d0*/  FMUL.FTZ R0, R13, c[0x0][0x320] ;  /* 0x0000c8000d007a20 */ /* 0x004fca0000410000 */
[----:B------:R2:W1:Y:S02]  /*36e0*/  MUFU.TANH R81, R0 ;  /* 0x0000000000517308 */ /* 0x0004640000002400 */
        /* <DEDUP_REMOVED lines=8> */
[----:B--2---:R-:W-:-:S05]  /*3770*/  FMUL.FTZ R0, R24, c[0x0][0x320] ;  /* 0x0000c80018007a20 */ /* 0x004fca0000410000 */
[----:B------:R2:W1:Y:S02]  /*3780*/  MUFU.TANH R75, R0 ;  /* 0x00000000004b7308 */ /* 0x0004640000002400 */
[----:B-----5:R-:W-:Y:S01]  /*3790*/  HMMA.16816.F32 R12, R184, R40, R68 ;  /* 0x00000028b80c723c */ /* 0x020fe20000001844 */
[----:B--2---:R-:W-:-:S05]  /*37a0*/  FMUL.FTZ R0, R25, c[0x0][0x320] ;  /* 0x0000c80019007a20 */ /* 0x004fca0000410000 */
[----:B------:R2:W1:Y:S02]  /*37b0*/  MUFU.TANH R74, R0 ;  /* 0x00000000004a7308 */ /* 0x0004640000002400 */
[----:B--2---:R-:W-:-:S06]  /*37c0*/  FMUL.FTZ R0, R26, c[0x0][0x320] ;  /* 0x0000c8001a007a20 */ /* 0x004fcc0000410000 */
[----:B------:R2:W1:Y:S01]  /*37d0*/  MUFU.TANH R70, R0 ;  /* 0x0000000000467308 */ /* 0x0004620000002400 */
[----:B------:R-:W-:Y:S01]  /*37e0*/  HMMA.16816.F32 R20, R184, R42, R64 ;  /* 0x0000002ab814723c */ /* 0x000fe20000001840 */
[----:B------:R-:W-:Y:S01]  /*37f0*/  LDSM.16.M88.4 R40, [R197+0x6000] ;  /* 0x00600000c528783b */ /* 0x000fe20000000200 */
[----:B--2---:R-:W-:-:S06]  /*3800*/  FMUL.FTZ R0, R27, c[0x0][0x320] ;  /* 0x0000c8001b007a20 */ /* 0x004fcc0000410000 */
[----:B-1----:R-:W-:Y:S01]  /*3810*/  HMMA.16816.F32 R24, R192, R48, R16 ;  /* 0x00000030c018723c */ /* 0x002fe20000001810 */
[----:B------:R1:W2:Y:S02]  /*3820*/  MUFU.TANH R73, R0 ;  /* 0x0000000000497308 */ /* 0x0002a40000002400 */
[----:B-1----:R-:W-:-:S06]  /*3830*/  FMUL.FTZ R0, R4, c[0x0][0x320] ;  /* 0x0000c80004007a20 */ /* 0x002fcc0000410000 */
[----:B------:R1:W1:Y:S01]  /*3840*/  MUFU.TANH R71, R0 ;  /* 0x0000000000477308 */ /* 0x0002620000002400 */
[----:B------:R-:W-:Y:S01]  /*3850*/  HMMA.16816.F32 R16, R188, R44, R12 ;  /* 0x0000002cbc10723c */ /* 0x000fe2000000180c */
[----:B-1----:R-:W-:-:S06]  /*3860*/  FMUL.FTZ R0, R5, c[0x0][0x320] ;  /* 0x0000c80005007a20 */ /* 0x002fcc0000410000 */
[----:B------:R1:W1:Y:S02]  /*3870*/  MUFU.TANH R72, R0 ;  /* 0x0000000000487308 */ /* 0x0002640000002400 */
[----:B-1----:R-:W-:-:S06]  /*3880*/  FMUL.FTZ R0, R6, c[0x0][0x320] ;  /* 0x0000c80006007a20 */ /* 0x002fcc0000410000 */
[----:B------:R1:W1:Y:S01]  /*3890*/  MUFU.TANH R69, R0 ;  /* 0x0000000000457308 */ /* 0x0002620000002400 */
[----:B------:R-:W-:Y:S01]  /*38a0*/  HMMA.16816.F32 R32, R180, R54, R92 ;  /* 0x00000036b420723c */ /* 0x000fe2000000185c */
[----:B-1----:R-:W-:-:S07]  /*38b0*/  FMUL.FTZ R0, R7, c[0x0][0x320] ;  /* 0x0000c80007007a20 */ /* 0x002fce0000410000 */
[----:B------:R-:W-:Y:S01]  /*38c0*/  HMMA.16816.F32 R4, R192, R50, R8 ;  /* 0x00000032c004723c */ /* 0x000fe20000001808 */
[----:B------:R-:W1:Y:S01]  /*38d0*/  LDSM.16.M88.4 R48, [R2+0x6000] ;  /* 0x006000000230783b */ /* 0x000e620000000200 */
[----:B------:R5:W1:Y:S06]  /*38e0*/  MUFU.TANH R67, R0 ;  /* 0x0000000000437308 */ /* 0x000a6c0000002400 */
[----:B------:R-:W-:Y:S01]  /*38f0*/  HMMA.16816.F32 R8, R188, R46, R20 ;  /* 0x0000002ebc08723c */ /* 0x000fe20000001814 */
[----:B------:R-:W1:Y:S01]  /*3900*/  LDSM.16.M88.4 R44, [R202+0x6800] ;  /* 0x00680000ca2c783b */ /* 0x000e620000000200 */
[----:B-----5:R-:W-:-:S04]  /*3910*/  FMUL.FTZ R0, R24, c[0x0][0x320] ;  /* 0x0000c80018007a20 */ /* 0x020fc80000410000 */
[----:B------:R5:W1:Y:S02]  /*3920*/  MUFU.TANH R66, R0 ;  /* 0x0000000000427308 */ /* 0x000a640000002400 */
[----:B------:R-:W-:Y:S01]  /*3930*/  HMMA.16816.F32 R12, R184, R28, R60 ;  /* 0x0000001cb80c723c */ /* 0x000fe2000000183c */
[----:B-----5:R-:W-:-:S05]  /*3940*/  FMUL.FTZ R0, R25, c[0x0][0x320] ;  /* 0x0000c80019007a20 */ /* 0x020fca0000410000 */
        /* <DEDUP_REMOVED lines=8> */
[----:B------:R-:W2:Y:S04]  /*39d0*/  LDSM.16.M88.4 R32, [R2+0x6800] ;  /* 0x006800000220783b */ /* 0x000ea80000000200 */
[----:B------:R-:W2:Y:S01]  /*39e0*/  LDSM.16.M88.4 R28, [R197+0x6800] ;  /* 0x00680000c51c783b */ /* 0x000ea20000000200 */
[----:B------:R-:W-:Y:S01]  /*39f0*/  ISETP.GT.AND P0, PT, R145, R161, PT ;  /* 0x000000a19100720c */ /* 0x000fe20003f04270 */
[----:B------:R-:W-:-:S04]  /*3a00*/  DEPBAR.LE SB0, 0x0 ;  /* 0x000080000000791a */ /* 0x000fc80000000000 */
[----:B-----5:R-:W-:-:S04]  /*3a10*/  FMUL.FTZ R0, R4, c[0x0][0x320] ;  /* 0x0000c80004007a20 */ /* 0x020fc80000410000 */
[----:B------:R5:W2:Y:S01]  /*3a20*/  MUFU.TANH R63, R0 ;  /* 0x00000000003f7308 */ /* 0x000aa20000002400 */
[----:B-1----:R-:W-:Y:S01]  /*3a30*/  HMMA.16816.F32 R16, R188, R48, R12 ;  /* 0x00000030bc10723c */ /* 0x002fe2000000180c */
[----:B-----5:R-:W-:-:S06]  /*3a40*/  FMUL.FTZ R0, R5, c[0x0][0x320] ;  /* 0x0000c80005007a20 */ /* 0x020fcc0000410000 */
[----:B------:R1:W1:Y:S01]  /*3a50*/  MUFU.TANH R62, R0 ;  /* 0x00000000003e7308 */ /* 0x0002620000002400 */
[----:B------:R-:W-:Y:S01]  /*3a60*/  HMMA.16816.F32 R8, R192, R38, R8 ;  /* 0x00000026c008723c */ /* 0x000fe20000001808 */
[----:B-1----:R-:W-:-:S06]  /*3a70*/  FMUL.FTZ R0, R6, c[0x0][0x320] ;  /* 0x0000c80006007a20 */ /* 0x002fcc0000410000 */
        /* <DEDUP_REMOVED lines=15> */
[----:B------:R1:W1:Y:S02]  /*3b70*/  MUFU.TANH R50, R0 ;  /* 0x0000000000327308 */ /* 0x0002640000002400 */
[----:B-1----:R-:W-:-:S06]  /*3b80*/  FMUL.FTZ R0, R8, c[0x0][0x320] ;  /* 0x0000c80008007a20 */ /* 0x002fcc0000410000 */
[----:B------:R1:W1:Y:S01]  /*3b90*/  MUFU.TANH R49, R0 ;  /* 0x0000000000317308 */ /* 0x0002620000002400 */
[----:B--2---:R-:W-:Y:S01]  /*3ba0*/  HMMA.16816.F32 R12, R188, R32, R12 ;  /* 0x00000020bc0c723c */ /* 0x004fe2000000180c */
[----:B-1----:R-:W-:-:S06]  /*3bb0*/  FMUL.FTZ R0, R9, c[0x0][0x320] ;  /* 0x0000c80009007a20 */ /* 0x002fcc0000410000 */
[----:B------:R1:W2:Y:S01]  /*3bc0*/  MUFU.TANH R48, R0 ;  /* 0x0000000000307308 */ /* 0x0002a20000002400 */
[----:B------:R-:W-:Y:S01]  /*3bd0*/  HMMA.16816.F32 R16, R192, R42, R24 ;  /* 0x0000002ac010723c */ /* 0x000fe20000001818 */
[----:B-1----:R-:W-:-:S06]  /*3be0*/  FMUL.FTZ R0, R10, c[0x0][0x320] ;  /* 0x0000c8000a007a20 */ /* 0x002fcc0000410000 */
[----:B------:R1:W1:Y:S02]  /*3bf0*/  MUFU.TANH R45, R0 ;  /* 0x00000000002d7308 */ /* 0x0002640000002400 */
        /* <DEDUP_REMOVED lines=9> */
[----:B------:R1:W1:Y:S02]  /*3c90*/  MUFU.TANH R41, R0 ;  /* 0x0000000000297308 */ /* 0x0002640000002400 */
[----:B-1----:R-:W-:-:S06]  /*3ca0*/  FMUL.FTZ R0, R23, c[0x0][0x320] ;  /* 0x0000c80017007a20 */ /* 0x002fcc0000410000 */
[----:B------:R1:W1:Y:S02]  /*3cb0*/  MUFU.TANH R32, R0 ;  /* 0x0000000000207308 */ /* 0x0002640000002400 */
        /* <DEDUP_REMOVED lines=23> */
[----:B------:R-:W-:Y:S01]  /*3e30*/  BSSY B0, `(.L_x_139) ;  /* 0x000003a000007945 */ /* 0x000fe20003800000 */
[----:B-1----:R-:W-:-:S06]  /*3e40*/  FMUL.FTZ R0, R7, c[0x0][0x320] ;  /* 0x0000c80007007a20 */ /* 0x002fcc0000410000 */
[----:B------:R1:W1:Y:S01]  /*3e50*/  MUFU.TANH R14, R0 ;  /* 0x00000000000e7308 */ /* 0x0002620000002400 */
[----:B------:R-:W-:Y:S06]  /*3e60*/  BAR.SYNC.DEFER_BLOCKING 0x0 ;  /* 0x0000000000007b1d */ /* 0x000fec0000010000 */
[----:B------:R-:W-:Y:S05]  /*3e70*/  @!P0 BRA `(.L_x_140) ;  /* 0x0000035000008947 */ /* 0x000fea0003800000 */
[----:B--234-:R-:W-:Y:S02]  /*3e80*/  IADD3 R2, R250, -0x2, RZ ;  /* 0xfffffffefa027810 */ /* 0x01cfe40007ffe0ff */
[----:B-1----:R-:W-:Y:S02]  /*3e90*/  IADD3 R0, -R146, 0x70, RZ ;  /* 0x0000007092007810 */ /* 0x002fe40007ffe1ff */
[----:B------:R-:W-:Y:S01]  /*3ea0*/  SHF.R.S32.HI R3, RZ, 0x1f, R2 ;  /* 0x0000001fff037819 */ /* 0x000fe20000011402 */
[----:B------:R-:W-:Y:S01]  /*3eb0*/  IMAD.WIDE.U32 R4, R2, c[0x0][0x1e0], RZ ;  /* 0x0000780002047a25 */ /* 0x000fe200078e00ff */
[----:B------:R-:W-:-:S02]  /*3ec0*/  ISETP.GE.AND P3, PT, R0, 0x21, PT ;  /* 0x000000210000780c */ /* 0x000fc40003f66270 */
[C---:B------:R-:W-:Y:S01]  /*3ed0*/  ISETP.GE.AND P4, PT, R0.reuse, 0x1, PT ;  /* 0x000000010000780c */ /* 0x040fe20003f86270 */
[----:B------:R-:W-:Y:S01]  /*3ee0*/  IMAD R3, R3, c[0x0][0x1e0], RZ ;  /* 0x0000780003037a24 */ /* 0x000fe200078e02ff */
[----:B------:R-:W-:-:S03]  /*3ef0*/  ISETP.GE.AND P2, PT, R0, 0x41, PT ;  /* 0x000000410000780c */ /* 0x000fc60003f46270 */
[----:B------:R-:W-:-:S04]  /*3f00*/  IMAD R2, R2, c[0x0][0x1e4], R3 ;  /* 0x0000790002027a24 */ /* 0x000fc800078e0203 */
[----:B------:R-:W-:Y:S02]  /*3f10*/  IMAD.IADD R5, R5, 0x1, R2 ;  /* 0x0000000105057824 */ /* 0x000fe400078e0202 */
[----:B------:R-:W-:-:S04]  /*3f20*/  IMAD.WIDE.U32 R2, R4, 0x70, RZ ;  /* 0x0000007004027825 */ /* 0x000fc800078e00ff */
[----:B------:R-:W-:Y:S01]  /*3f30*/  IMAD R5, R5, 0x70, RZ ;  /* 0x0000007005057824 */ /* 0x000fe200078e02ff */
[-C--:B------:R-:W-:Y:S01]  /*3f40*/  @P4 IADD3 R4, P1, R232, R2.reuse, RZ ;  /* 0x00000002e8044210 */ /* 0x080fe20007f3e0ff */
[----:B------:R-:W-:Y:S02]  /*3f50*/  @P3 IMAD.MOV.U32 R7, RZ, RZ, c[0x0][0x1e0] ;  /* 0x00007800ff073624 */ /* 0x000fe400078e00ff */
[----:B------:R-:W-:Y:S02]  /*3f60*/  IMAD.IADD R3, R3, 0x1, R5 ;  /* 0x0000000103037824 */ /* 0x000fe400078e0205 */
[----:B------:R-:W-:Y:S01]  /*3f70*/  @P3 IMAD.MOV.U32 R9, RZ, RZ, c[0x0][0x1e4] ;  /* 0x00007900ff093624 */ /* 0x000fe200078e00ff */
[----:B------:R-:W-:Y:S01]  /*3f80*/  @P3 LEA R6, P0, R7, R2, 0x5 ;  /* 0x0000000207063211 */ /* 0x000fe200078028ff */
[----:B------:R-:W-:Y:S01]  /*3f90*/  @P4 IMAD.X R5, R3, 0x1, R231, P1 ;  /* 0x0000000103054824 */ /* 0x000fe200008e06e7 */
[----:B------:R-:W-:Y:S02]  /*3fa0*/  @P4 LEA R8, P1, R4, c[0x0][0x1c8], 0x1 ;  /* 0x0000720004084a11 */ /* 0x000fe400078208ff */
[----:B------:R-:W-:-:S02]  /*3fb0*/  @P3 LEA.HI.X R7, R7, R3, R9, 0x5, P0 ;  /* 0x0000000307073211 */ /* 0x000fc400000f2c09 */
[----:B------:R-:W-:Y:S01]  /*3fc0*/  @P4 LEA.HI.X R9, R4, c[0x0][0x1cc], R5, 0x1, P1 ;  /* 0x0000730004094a11 */ /* 0x000fe200008f0c05 */
[----:B------:R-:W-:Y:S01]  /*3fd0*/  @P2 IMAD.MOV.U32 R5, RZ, RZ, c[0x0][0x1e0] ;  /* 0x00007800ff052624 */ /* 0x000fe200078e00ff */
[----:B------:R-:W-:Y:S02]  /*3fe0*/  @P3 IADD3 R4, P0, R6, R232, RZ ;  /* 0x000000e806043210 */ /* 0x000fe40007f1e0ff */
[----:B------:R-:W-:Y:S01]  /*3ff0*/  ISETP.GE.AND P1, PT, R0, 0x61, PT ;  /* 0x000000610000780c */ /* 0x000fe20003f26270 */
[----:B------:R-:W-:Y:S01]  /*4000*/  @!PT LDS RZ, [RZ] ;  /* 0x00000000fffff984 */ /* 0x000fe20000000800 */
[----:B------:R-:W-:Y:S01]  /*4010*/  @!PT LDS RZ, [RZ] ;  /* 0x00000000fffff984 */ /* 0x000fe20000000800 */
[----:B------:R-:W-:Y:S01]  /*4020*/  @!PT LDS RZ, [RZ] ;  /* 0x00000000fffff984 */ /* 0x000fe20000000800 */
[----:B------:R1:W-:Y:S02]  /*4030*/  @P4 LDGSTS.E.BYPASS.LTC128B.128 [R208+0x8100], [R8.64], !P6 ;  /* 0x0810000008d04fae */ /* 0x0003e4000f101d46 */
[----:B------:R-:W-:Y:S01]  /*4040*/  @P3 IMAD.X R0, R7, 0x1, R231, P0 ;  /* 0x0000000107003824 */ /* 0x000fe200000e06e7 */
[C---:B------:R-:W-:Y:S01]  /*4050*/  @P3 LEA R6, P0, R4.reuse, c[0x0][0x1c8], 0x1 ;  /* 0x0000720004063a11 */ /* 0x040fe200078008ff */
[----:B------:R1:W-:Y:S03]  /*4060*/  @P4 LDGSTS.E.BYPASS.LTC128B.128 [R208+0xb900], [R8.64+0x80], !P5 ;  /* 0x0b90008008d04fae */ /* 0x0003e6000e901d46 */
[----:B------:R-:W-:Y:S01]  /*4070*/  @P3 LEA.HI.X R7, R4, c[0x0][0x1cc], R0, 0x1, P0 ;  /* 0x0000730004073a11 */ /* 0x000fe200000f0c00 */
[----:B------:R-:W-:Y:S01]  /*4080*/  @P2 IMAD.MOV.U32 R4, RZ, RZ, c[0x0][0x1e4] ;  /* 0x00007900ff042624 */ /* 0x000fe200078e00ff */
[----:B------:R-:W-:-:S03]  /*4090*/  @P2 LEA R0, P0, R5, R2, 0x6 ;  /* 0x0000000205002211 */ /* 0x000fc600078030ff */
[----:B------:R-:W-:Y:S01]  /*40a0*/  @P1 IMAD.MOV.U32 R11, RZ, RZ, c[0x0][0x1e0] ;  /* 0x00007800ff0b1624 */ /* 0x000fe200078e00ff */
[----:B------:R-:W-:Y:S01]  /*40b0*/  @P2 LEA.HI.X R4, R5, R3, R4, 0x6, P0 ;  /* 0x0000000305042211 */ /* 0x000fe200000f3404 */
[----:B------:R-:W-:Y:S01]  /*40c0*/  @P1 IMAD.MOV.U32 R10, RZ, RZ, c[0x0][0x1e4] ;  /* 0x00007900ff0a1624 */ /* 0x000fe200078e00ff */
[----:B------:R-:W-:Y:S01]  /*40d0*/  @P2 IADD3 R0, P0, R0, R232, RZ ;  /* 0x000000e800002210 */ /* 0x000fe20007f1e0ff */
[----:B------:R-:W-:Y:S01]  /*40e0*/  @P1 IMAD.WIDE.U32 R2, R11, 0x60, R2 ;  /* 0x000000600b021825 */ /* 0x000fe200078e0002 */
[----:B------:R1:W-:Y:S03]  /*40f0*/  @P3 LDGSTS.E.BYPASS.LTC128B.128 [R208+0x9100], [R6.64], !P6 ;  /* 0x0910000006d03fae */ /* 0x0003e6000f101d46 */
[----:B------:R-:W-:Y:S01]  /*4100*/  @P2 IMAD.X R5, R4, 0x1, R231, P0 ;  /* 0x0000000104052824 */ /* 0x000fe200000e06e7 */
[----:B------:R-:W-:Y:S01]  /*4110*/  @P2 LEA R4, P0, R0, c[0x0][0x1c8], 0x1 ;  /* 0x0000720000042a11 */ /* 0x000fe200078008ff */
[----:B------:R-:W-:Y:S01]  /*4120*/  @P1 IMAD R10, R10, 0x60, RZ ;  /* 0x000000600a0a1824 */ /* 0x000fe200078e02ff */
[----:B------:R1:W-:Y:S02]  /*4130*/  @P3 LDGSTS.E.BYPASS.LTC128B.128 [R208+0xc900], [R6.64+0x80], !P5 ;  /* 0x0c90008006d03fae */ /* 0x0003e4000e901d46 */
[----:B------:R-:W-:-:S02]  /*4140*/  @P2 LEA.HI.X R5, R0, c[0x0][0x1cc], R5, 0x1, P0 ;  /* 0x0000730000052a11 */ /* 0x000fc400000f0c05 */
[----:B------:R-:W-:-:S03]  /*4150*/  @P1 IADD3 R0, P0, R232, R2, RZ ;  /* 0x00000002e8001210 */ /* 0x000fc60007f1e0ff */
[----:B------:R1:W-:Y:S01]  /*4160*/  @P2 LDGSTS.E.BYPASS.LTC128B.128 [R208+0xa100], [R4.64], !P6 ;  /* 0x0a10000004d02fae */ /* 0x0003e2000f101d46 */
[----:B------:R-:W-:Y:S02]  /*4170*/  @P1 IADD3.X R3, R231, R3, R10, P0, !PT ;  /* 0x00000003e7031210 */ /* 0x000fe400007fe40a */
[C---:B------:R-:W-:Y:S01]  /*4180*/  @P1 LEA R2, P0, R0.reuse, c[0x0][0x1c8], 0x1 ;  /* 0x0000720000021a11 */ /* 0x040fe200078008ff */
[----:B------:R1:W-:Y:S03]  /*4190*/  @P2 LDGSTS.E.BYPASS.LTC128B.128 [R208+0xd900], [R4.64+0x80], !P5 ;  /* 0x0d90008004d02fae */ /* 0x0003e6000e901d46 */
[----:B------:R-:W-:-:S05]  /*41a0*/  @P1 LEA.HI.X R3, R0, c[0x0][0x1cc], R3, 0x1, P0 ;  /* 0x0000730000031a11 */ /* 0x000fca00000f0c03 */
[----:B------:R1:W-:Y:S04]  /*41b0*/  @P1 LDGSTS.E.BYPASS.LTC128B.128 [R208+0xb100], [R2.64], !P6 ;  /* 0x0b10000002d01fae */ /* 0x0003e8000f101d46 */
[----:B------:R1:W-:Y:S02]  /*41c0*/  @P1 LDGSTS.E.BYPASS.LTC128B.128 [R208+0xe900], [R2.64+0x80], !P5 ;  /* 0x0e90008002d01fae */ /* 0x0003e4000e901d46 */
.L_x_140:
[----:B--234-:R-:W-:Y:S05]  /*41d0*/  BSYNC B0 ;  /* 0x0000000000007941 */ /* 0x01cfea0003800000 */
.L_x_139:
[----:B-1----:R-:W2:Y:S04]  /*41e0*/  LDL R0, [R1+0x48] ;  /* 0x0000480001007983 */ /* 0x002ea80000100800 */
[----:B------:R-:W0:Y:S01]  /*41f0*/  LDGDEPBAR ;  /* 0x00000000000079af */ /* 0x000e220000000000 */
[----:B--2---:R-:W-:-:S05]  /*4200*/  IMAD.IADD R0, R144, 0x1, -R0 ;  /* 0x0000000190007824 */ /* 0x004fca00078e0a00 */
[C---:B------:R-:W-:Y:S02]  /*4210*/  ISETP.GT.AND P6, PT, R0.reuse, RZ, PT ;  /* 0x000000ff0000720c */ /* 0x040fe40003fc4270 */
[C---:B------:R-:W-:Y:S02]  /*4220*/  ISETP.GT.AND P5, PT, R0.reuse, 0x1, PT ;  /* 0x000000010000780c */ /* 0x040fe40003fa4270 */
[----:B------:R-:W-:Y:S02]  /*4230*/  ISETP.GT.AND P4, PT, R0, 0x8, PT ;  /* 0x000000080000780c */ /* 0x000fe40003f84270 */
        /* <DEDUP_REMOVED lines=17> */
[----:B------:R-:W-:Y:S02]  /*4350*/  FSEL R26, R82, -INF , P0 ;  /* 0xff800000521a7808 */ /* 0x000fe40000000000 */
[----:B------:R-:W-:Y:S02]  /*4360*/  FMNMX.FTZ R2, R25, R2, !PT ;  /* 0x0000000219027209 */ /* 0x000fe40007810000 */
[----:B------:R-:W-:Y:S02]  /*4370*/  ISETP.GT.AND P5, PT, R0, 0x20, PT ;  /* 0x000000200000780c */ /* 0x000fe40003fa4270 */
[----:B------:R-:W-:-:S02]  /*4380*/  FSEL R16, R99, -INF , P4 ;  /* 0xff80000063107808 */ /* 0x000fc40002000000 */
[----:B------:R-:W-:Y:S02]  /*4390*/  FSEL R27, R81, -INF , P6 ;  /* 0xff800000511b7808 */ /* 0x000fe40003000000 */
[----:B------:R-:W-:Y:S02]  /*43a0*/  FMNMX.FTZ R3, R10, R11, !PT ;  /* 0x0000000b0a037209 */ /* 0x000fe40007810000 */
[----:B------:R-:W-:Y:S02]  /*43b0*/  FMNMX.FTZ R2, R26, R2, !PT ;  /* 0x000000021a027209 */ /* 0x000fe40007810000 */
[----:B------:R-:W-:Y:S02]  /*43c0*/  FSEL R93, R70, -INF , P5 ;  /* 0xff800000465d7808 */ /* 0x000fe40002800000 */
        /* <DEDUP_REMOVED lines=10> */
[----:B------:R-:W-:Y:S02]  /*4470*/  ISETP.GT.AND P2, PT, R0, 0x29, PT ;  /* 0x000000290000780c */ /* 0x000fe40003f44270 */
[----:B------:R-:W-:Y:S02]  /*4480*/  FSEL R37, R83, -INF , P1 ;  /* 0xff80000053257808 */ /* 0x000fe40000800000 */
[----:B------:R-:W-:Y:S02]  /*4490*/  FSEL R71, R71, -INF , P3 ;  /* 0xff80000047477808 */ /* 0x000fe40001800000 */
[----:B------:R-:W-:-:S02]  /*44a0*/  FMNMX.FTZ R3, R36, R3, !PT ;  /* 0x0000000324037209 */ /* 0x000fc40007810000 */
[----:B------:R-:W-:Y:S02]  /*44b0*/  FMNMX.FTZ R2, R88, R2, !PT ;  /* 0x0000000258027209 */ /* 0x000fe40007810000 */
[----:B------:R-:W-:Y:S02]  /*44c0*/  ISETP.GT.AND P1, PT, R0, 0x30, PT ;  /* 0x000000300000780c */ /* 0x000fe40003f24270 */
[----:B------:R-:W-:Y:S02]  /*44d0*/  FSEL R38, R80, -INF , P0 ;  /* 0xff80000050267808 */ /* 0x000fe40000000000 */
[----:B------:R-:W-:Y:S02]  /*44e0*/  FSEL R92, R72, -INF , P2 ;  /* 0xff800000485c7808 */ /* 0x000fe40001000000 */
[----:B------:R-:W-:Y:S02]  /*44f0*/  FMNMX.FTZ R3, R37, R3, !PT ;  /* 0x0000000325037209 */ /* 0x000fe40007810000 */
[----:B------:R-:W-:-:S02]  /*4500*/  FMNMX.FTZ R2, R71, R2, !PT ;  /* 0x0000000247027209 */ /* 0x000fc40007810000 */
[----:B------:R-:W-:Y:S02]  /*4510*/  ISETP.GT.AND P0, PT, R0, 0x31, PT ;  /* 0x000000310000780c */ /* 0x000fe40003f04270 */
[----:B------:R-:W-:Y:S02]  /*4520*/  FSEL R39, R76, -INF , P6 ;  /* 0xff8000004c277808 */ /* 0x000fe40003000000 */
[----:B------:R-:W-:Y:S02]  /*4530*/  FSEL R145, R66, -INF , P1 ;  /* 0xff80000042917808 */ /* 0x000fe40000800000 */
[----:B------:R-:W-:Y:S02]  /*4540*/  FMNMX.FTZ R3, R38, R3, !PT ;  /* 0x0000000326037209 */ /* 0x000fe40007810000 */
[----:B------:R-:W-:Y:S02]  /*4550*/  FMNMX.FTZ R2, R92, R2, !PT ;  /* 0x000000025c027209 */ /* 0x000fe40007810000 */
[----:B------:R-:W-:-:S02]  /*4560*/  ISETP.GT.AND P6, PT, R0, 0x38, PT ;  /* 0x000000380000780c */ /* 0x000fc40003fc4270 */
[----:B------:R-:W-:Y:S02]  /*4570*/  FSEL R146, R68, -INF , P0 ;  /* 0xff80000044927808 */ /* 0x000fe40000000000 */
[----:B------:R-:W-:Y:S02]  /*4580*/  FMNMX.FTZ R3, R39, R3, !PT ;  /* 0x0000000327037209 */ /* 0x000fe40007810000 */
[----:B------:R-:W-:Y:S02]  /*4590*/  FMNMX.FTZ R2, R145, R2, !PT ;  /* 0x0000000291027209 */ /* 0x000fe40007810000 */
[----:B------:R-:W-:Y:S02]  /*45a0*/  ISETP.GT.AND P5, PT, R0, 0x39, PT ;  /* 0x000000390000780c */ /* 0x000fe40003fa4270 */
[----:B------:R-:W-:Y:S02]  /*45b0*/  FSEL R94, R73, -INF , P4 ;  /* 0xff800000495e7808 */ /* 0x000fe40002000000 */
        /* <DEDUP_REMOVED lines=20> */
[----:B------:R-:W-:Y:S02]  /*4700*/  FSEL R155, R49, -INF , P2 ;  /* 0xff800000319b7808 */ /* 0x000fe40001000000 */
[----:B------:R-:W-:Y:S02]  /*4710*/  FMNMX.FTZ R3, R149, R3, !PT ;  /* 0x0000000395037209 */ /* 0x000fe40007810000 */
[----:B------:R-:W-:Y:S02]  /*4720*/  FMNMX.FTZ R2, R154, R2, !PT ;  /* 0x000000029a027209 */ /* 0x000fe40007810000 */
[----:B------:R-:W-:Y:S02]  /*4730*/  ISETP.GT.AND P0, PT, R0, 0x50, PT ;  /* 0x000000500000780c */ /* 0x000fe40003f04270 */
[----:B------:R-:W-:-:S02]  /*4740*/  FSEL R150, R61, -INF , P6 ;  /* 0xff8000003d967808 */ /* 0x000fc40003000000 */
        /* <DEDUP_REMOVED lines=28> */
[----:B------:R-:W-:Y:S02]  /*4910*/  FSEL R209, R41, -INF , P0 ;  /* 0xff80000029d17808 */ /* 0x000fe40000000000 */
[----:B------:R-:W-:-:S02]  /*4920*/  ISETP.GT.AND P1, PT, R0, 0x68, PT ;  /* 0x000000680000780c */ /* 0x000fc40003f24270 */
[----:B------:R-:W-:Y:S02]  /*4930*/  ISETP.GT.AND P0, PT, R0, 0x69, PT ;  /* 0x000000690000780c */ /* 0x000fe40003f04270 */
[----:B------:R-:W-:Y:S02]  /*4940*/  FSEL R222, R15, -INF , P2 ;  /* 0xff8000000fde7808 */ /* 0x000fe40001000000 */
[----:B------:R-:W-:Y:S02]  /*4950*/  FMNMX.FTZ R3, R160, R3, !PT ;  /* 0x00000003a0037209 */ /* 0x000fe40007810000 */
[----:B------:R-:W-:Y:S02]  /*4960*/  FMNMX.FTZ R0, R221, R2, !PT ;  /* 0x00000002dd007209 */ /* 0x000fe40007810000 */
[----:B------:R-:W-:Y:S02]  /*4970*/  FSEL R210, R32, -INF , P6 ;  /* 0xff80000020d27808 */ /* 0x000fe40003000000 */
[----:B------:R-:W-:Y:S01]  /*4980*/  FSEL R223, R13, -INF , P1 ;  /* 0xff8000000ddf7808 */ /* 0x000fe20000800000 */
[----:B------:R-:W-:Y:S01]  /*4990*/  LDSM.16.MT88.4 R32, [R200+0x3800] ;  /* 0x00380000c820783b */ /* 0x000fe20000004200 */
[----:B------:R-:W-:-:S02]  /*49a0*/  FMNMX.FTZ R2, R209, R3, !PT ;  /* 0x00000003d1027209 */ /* 0x000fc40007810000 */
[----:B------:R-:W-:Y:S02]  /*49b0*/  FMNMX.FTZ R0, R222, R0, !PT ;  /* 0x00000000de007209 */ /* 0x000fe40007810000 */
[----:B------:R-:W-:Y:S02]  /*49c0*/  FSEL R212, R29, -INF , P5 ;  /* 0xff8000001dd47808 */ /* 0x000fe40002800000 */
[----:B------:R-:W-:Y:S02]  /*49d0*/  FSEL R224, R12, -INF , P0 ;  /* 0xff8000000ce07808 */ /* 0x000fe40000000000 */
[----:B------:R-:W-:Y:S02]  /*49e0*/  FMNMX.FTZ R2, R210, R2, !PT ;  /* 0x00000002d2027209 */ /* 0x000fe40007810000 */
[----:B------:R-:W-:Y:S02]  /*49f0*/  FMNMX.FTZ R0, R223, R0, !PT ;  /* 0x00000000df007209 */ /* 0x000fe40007810000 */
[----:B------:R-:W-:-:S02]  /*4a00*/  FSEL R211, R28, -INF , P4 ;  /* 0xff8000001cd37808 */ /* 0x000fc40002000000 */
[----:B------:R-:W-:Y:S01]  /*4a10*/  FMNMX.FTZ R2, R212, R2, !PT ;  /* 0x00000002d4027209 */ /* 0x000fe20007810000 */
[----:B------:R-:W-:Y:S01]  /*4a20*/  LDSM.16.MT88.4 R28, [R198+0x3800] ;  /* 0x00380000c61c783b */ /* 0x000fe20000004200 */
[----:B------:R-:W-:Y:S02]  /*4a30*/  FMNMX.FTZ R0, R224, R0, !PT ;  /* 0x00000000e0007209 */ /* 0x000fe40007810000 */
[----:B------:R-:W-:Y:S02]  /*4a40*/  FSEL R225, R21, -INF , P3 ;  /* 0xff80000015e17808 */ /* 0x000fe40001800000 */
[----:B------:R-:W-:Y:S01]  /*4a50*/  FMNMX.FTZ R2, R211, R2, !PT ;  /* 0x00000002d3027209 */ /* 0x000fe20007810000 */
[----:B------:R-:W1:Y:S01]  /*4a60*/  SHFL.BFLY PT, R4, R0, 0x2, 0x1f ;  /* 0x0c401f0000047f89 */ /* 0x000e6200000e0000 */
[----:B------:R-:W-:Y:S02]  /*4a70*/  FSEL R227, R20, -INF , P2 ;  /* 0xff80000014e37808 */ /* 0x000fe40001000000 */
[----:B------:R-:W-:Y:S01]  /*4a80*/  FMNMX.FTZ R2, R225, R2, !PT ;  /* 0x00000002e1027209 */ /* 0x000fe20007810000 */
[----:B------:R-:W-:Y:S01]  /*4a90*/  LDSM.16.MT88.4 R20, [R203] ;  /* 0x00000000cb14783b */ /* 0x000fe20000004200 */
[----:B------:R-:W-:-:S02]  /*4aa0*/  FSEL R226, R19, -INF , P1 ;  /* 0xff80000013e27808 */ /* 0x000fc40000800000 */
        /* <DEDUP_REMOVED lines=19> */
[----:B------:R2:W-:Y:S01]  /*4be0*/  MUFU.EX2 R246, R3 ;  /* 0x0000000300f67308 */ /* 0x0005e20000000800 */
[----:B-1----:R-:W-:-:S07]  /*4bf0*/  FFMA.FTZ R0, R7, c[0x0][0x2d0], -R2 ;  /* 0x0000b40007007a23 */ /* 0x002fce0000010802 */
[----:B------:R1:W3:Y:S01]  /*4c00*/  MUFU.EX2 R247, R0 ;  /* 0x0000000000f77308 */ /* 0x0002e20000000800 */
[----:B--2---:R-:W-:-:S07]  /*4c10*/  FFMA.FTZ R3, R9, c[0x0][0x2d0], -R2 ;  /* 0x0000b40009037a23 */ /* 0x004fce0000010802 */
[----:B------:R-:W2:Y:S01]  /*4c20*/  MUFU.EX2 R249, R3 ;  /* 0x0000000300f97308 */ /* 0x000ea20000000800 */
[----:B-1----:R-:W-:Y:S01]  /*4c30*/  FMUL.FTZ R0, R68, c[0x0][0x2d0] ;  /* 0x0000b40044007a20 */ /* 0x002fe20000410000 */
[----:B---3--:R-:W-:-:S04]  /*4c40*/  F2FP.PACK_AB R4, R247, R248 ;  /* 0x000000f8f704723e */ /* 0x008fc800000000ff */
[----:B------:R-:W-:Y:S02]  /*4c50*/  FSEL R0, R0, RZ, P0 ;  /* 0x000000ff00007208 */ /* 0x000fe40000000000 */
[----:B--2---:R-:W-:-:S03]  /*4c60*/  F2FP.PACK_AB R6, R249, R246 ;  /* 0x000000f6f906723e */ /* 0x004fc600000000ff */
[----:B------:R-:W-:-:S04]  /*4c70*/  FFMA.FTZ R3, R10, c[0x0][0x2d0], -R0 ;  /* 0x0000b4000a037a23 */ /* 0x000fc80000010800 */
        /* <DEDUP_REMOVED lines=9> */
[----:B------:R3:W4:Y:S02]  /*4d10*/  MUFU.EX2 R245, R3 ;  /* 0x0000000300f57308 */ /* 0x0007240000000800 */
[----:B---3--:R-:W-:Y:S01]  /*4d20*/  FFMA.FTZ R3, R24, c[0x0][0x2d0], -R2 ;  /* 0x0000b40018037a23 */ /* 0x008fe20000010802 */
[----:B----4-:R-:W-:-:S05]  /*4d30*/  F2FP.PACK_AB R7, R245, R243 ;  /* 0x000000f3f507723e */ /* 0x010fca00000000ff */
[----:B------:R3:W-:Y:S02]  /*4d40*/  MUFU.EX2 R239, R3 ;  /* 0x0000000300ef7308 */ /* 0x0007e40000000800 */
[C---:B------:R-:W-:Y:S08]  /*4d50*/  HMMA.16816.F32 R80, R4.reuse, R12, RZ ;  /* 0x0000000c0450723c */ /* 0x040ff000000018ff */
[----:B------:R-:W-:Y:S01]  /*4d60*/  HMMA.16816.F32 R76, R4, R14, RZ ;  /* 0x0000000e044c723c */ /* 0x000fe200000018ff */
[----:B------:R-:W4:Y:S01]  /*4d70*/  LDSM.16.MT88.4 R12, [R199+0x3800] ;  /* 0x00380000c70c783b */ /* 0x000f220000004200 */
[----:B---3--:R-:W-:-:S04]  /*4d80*/  FFMA.FTZ R3, R25, c[0x0][0x2d0], -R2 ;  /* 0x0000b40019037a23 */ /* 0x008fc80000010802 */
[----:B------:R3:W5:Y:S02]  /*4d90*/  MUFU.EX2 R241, R3 ;  /* 0x0000000300f17308 */ /* 0x0007640000000800 */
[C---:B-1----:R-:W-:Y:S08]  /*4da0*/  HMMA.16816.F32 R72, R4.reuse, R8, RZ ;  /* 0x000000080448723c */ /* 0x042ff000000018ff */
[----:B------:R-:W-:Y:S01]  /*4db0*/  HMMA.16816.F32 R64, R4, R10, RZ ;  /* 0x0000000a0440723c */ /* 0x000fe200000018ff */
[----:B------:R-:W1:Y:S01]  /*4dc0*/  LDSM.16.MT88.4 R8, [R201+0x3800] ;  /* 0x00380000c908783b */ /* 0x000e620000004200 */
[----:B---3--:R-:W-:-:S06]  /*4dd0*/  FFMA.FTZ R3, R26, c[0x0][0x2d0], -R2 ;  /* 0x0000b4001a037a23 */ /* 0x008fcc0000010802 */
[C---:B--2---:R-:W-:Y:S01]  /*4de0*/  HMMA.16816.F32 R60, R4.reuse, R16, RZ ;  /* 0x00000010043c723c */ /* 0x044fe200000018ff */
[----:B------:R2:W-:Y:S07]  /*4df0*/  MUFU.EX2 R238, R3 ;  /* 0x0000000300ee7308 */ /* 0x0005ee0000000800 */
[C---:B------:R-:W-:Y:S01]  /*4e00*/  HMMA.16816.F32 R56, R4.reuse, R18, RZ ;  /* 0x000000120438723c */ /* 0x040fe200000018ff */
[----:B------:R-:W3:Y:S07]  /*4e10*/  LDSM.16.MT88.4 R16, [R200+0x800] ;  /* 0x00080000c810783b */ /* 0x000eee0000004200 */
[----:B------:R-:W-:Y:S01]  /*4e20*/  HMMA.16816.F32 R44, R4, R20, RZ ;  /* 0x00000014042c723c */ /* 0x000fe200000018ff */
[----:B--2---:R-:W-:-:S02]  /*4e30*/  FFMA.FTZ R3, R27, c[0x0][0x2d0], -R2 ;  /* 0x0000b4001b037a23 */ /* 0x004fc40000010802 */
[----:B------:R-:W-:Y:S02]  /*4e40*/  LDSM.16.MT88.4 R24, [R199+0x800] ;  /* 0x00080000c718783b */ /* 0x000fe40000004200 */
[----:B------:R2:W1:Y:S03]  /*4e50*/  MUFU.EX2 R244, R3 ;  /* 0x0000000300f47308 */ /* 0x0004660000000800 */
[C---:B------:R-:W-:Y:S01]  /*4e60*/  HMMA.16816.F32 R52, R4.reuse, R22, RZ ;  /* 0x000000160434723c */ /* 0x040fe200000018ff */
[----:B------:R-:W3:Y:S07]  /*4e70*/  LDSM.16.MT88.4 R20, [R198+0x800] ;  /* 0x00080000c614783b */ /* 0x000eee0000004200 */
[----:B------:R-:W-:Y:S01]  /*4e80*/  HMMA.16816.F32 R40, R4, R28, RZ ;  /* 0x0000001c0428723c */ /* 0x000fe200000018ff */
[----:B--2---:R-:W-:-:S07]  /*4e90*/  FFMA.FTZ R3, R36, c[0x0][0x2d0], -R0 ;  /* 0x0000b40024037a23 */ /* 0x004fce0000010800 */
[C---:B------:R-:W-:Y:S01]  /*4ea0*/  HMMA.16816.F32 R48, R4.reuse, R30, RZ ;  /* 0x0000001e0430723c */ /* 0x040fe200000018ff */
[----:B------:R-:W2:Y:S01]  /*4eb0*/  LDSM.16.MT88.4 R28, [R201+0x800] ;  /* 0x00080000c91c783b */ /* 0x000ea20000004200 */
[----:B------:R1:W-:Y:S06]  /*4ec0*/  MUFU.EX2 R236, R3 ;  /* 0x0000000300ec7308 */ /* 0x0003ec0000000800 */
[C---:B----4-:R-:W-:Y:S08]  /*4ed0*/  HMMA.16816.F32 R84, R4.reuse, R12, RZ ;  /* 0x0000000c0454723c */ /* 0x050ff000000018ff */
[----:B------:R-:W-:Y:S01]  /*4ee0*/  HMMA.16816.F32 R100, R4, R14, RZ ;  /* 0x0000000e0464723c */ /* 0x000fe200000018ff */
[----:B------:R-:W-:Y:S01]  /*4ef0*/  LDSM.16.MT88.4 R12, [R200+0x4000] ;  /* 0x00400000c80c783b */ /* 0x000fe20000004200 */
[----:B-1----:R-:W-:-:S04]  /*4f00*/  FFMA.FTZ R3, R37, c[0x0][0x2d0], -R0 ;  /* 0x0000b40025037a23 */ /* 0x002fc80000010800 */
[----:B------:R1:W4:Y:S02]  /*4f10*/  MUFU.EX2 R234, R3 ;  /* 0x0000000300ea7308 */ /* 0x0003240000000800 */
[C---:B------:R-:W-:Y:S08]  /*4f20*/  HMMA.16816.F32 R124, R4.reuse, R8, RZ ;  /* 0x00000008047c723c */ /* 0x040ff000000018ff */
[----:B------:R-:W-:Y:S01]  /*4f30*/  HMMA.16816.F32 R112, R4, R10, RZ ;  /* 0x0000000a0470723c */ /* 0x000fe200000018ff */
[----:B------:R-:W-:Y:S01]  /*4f40*/  LDSM.16.MT88.4 R8, [R198+0x4000] ;  /* 0x00400000c608783b */ /* 0x000fe20000004200 */
[----:B-1----:R-:W-:-:S04]  /*4f50*/  FFMA.FTZ R3, R38, c[0x0][0x2d0], -R0 ;  /* 0x0000b40026037a23 */ /* 0x002fc80000010800 */
[----:B------:R1:W-:Y:S02]  /*4f60*/  MUFU.EX2 R235, R3 ;  /* 0x0000000300eb7308 */ /* 0x0003e40000000800 */
[----:B-1----:R-:W-:Y:S02]  /*4f70*/  FFMA.FTZ R3, R39, c[0x0][0x2d0], -R0 ;  /* 0x0000b40027037a23 */ /* 0x002fe40000010800 */
[C---:B------:R-:W-:Y:S04]  /*4f80*/  HMMA.16816.F32 R36, R4.reuse, R32, RZ ;  /* 0x000000200424723c */ /* 0x040fe800000018ff */
[----:B------:R1:W1:Y:S04]  /*4f90*/  MUFU.EX2 R237, R3 ;  /* 0x0000000300ed7308 */ /* 0x0002680000000800 */
[----:B------:R-:W-:Y:S07]  /*4fa0*/  HMMA.16816.F32 R32, R4, R34, RZ ;  /* 0x000000220420723c */ /* 0x000fee00000018ff */
[----:B-----5:R-:W-:-:S02]  /*4fb0*/  F2FP.PACK_AB R4, R241, R239 ;  /* 0x000000eff104723e */ /* 0x020fc400000000ff */
[----:B------:R-:W-:Y:S01]  /*4fc0*/  F2FP.PACK_AB R6, R244, R238 ;  /* 0x000000eef406723e */ /* 0x000fe200000000ff */
[--C-:B-1----:R-:W-:Y:S01]  /*4fd0*/  FFMA.FTZ R3, R70, c[0x0][0x2d0], -R2.reuse ;  /* 0x0000b40046037a23 */ /* 0x102fe20000010802 */
[----:B----4-:R-:W-:Y:S01]  /*4fe0*/  F2FP.PACK_AB R5, R234, R236 ;  /* 0x000000ecea05723e */ /* 0x010fe200000000ff */
[----:B------:R-:W-:Y:S01]  /*4ff0*/  IMAD.MOV.U32 R70, RZ, RZ, R161 ;  /* 0x000000ffff467224 */ /* 0x000fe200078e00a1 */
[----:B------:R-:W-:Y:S01]  /*5000*/  F2FP.PACK_AB R7, R237, R235 ;  /* 0x000000ebed07723e */ /* 0x000fe200000000ff */
[----:B------:R1:W-:Y:S06]  /*5010*/  MUFU.EX2 R219, R3 ;  /* 0x0000000300db7308 */ /* 0x0003ec0000000800 */
[C---:B---3--:R-:W-:Y:S08]  /*5020*/  HMMA.16816.F32 R120, R4.reuse, R16, R72 ;  /* 0x000000100478723c */ /* 0x048ff00000001848 */
[----:B------:R-:W-:Y:S01]  /*5030*/  HMMA.16816.F32 R108, R4, R18, R64 ;  /* 0x00000012046c723c */ /* 0x000fe20000001840 */
[----:B------:R-:W3:Y:S01]  /*5040*/  LDSM.16.MT88.4 R16, [R199+0x4000] ;  /* 0x00400000c710783b */ /* 0x000ee20000004200 */
[----:B-1----:R-:W-:-:S04]  /*5050*/  FFMA.FTZ R3, R88, c[0x0][0x2d0], -R2 ;  /* 0x0000b40058037a23 */ /* 0x002fc80000010802 */
[----:B------:R1:W4:Y:S02]  /*5060*/  MUFU.EX2 R220, R3 ;  /* 0x0000000300dc7308 */ /* 0x0003240000000800 */
[C---:B------:R-:W-:Y:S08]  /*5070*/  HMMA.16816.F32 R140, R4.reuse, R20, R80 ;  /* 0x00000014048c723c */ /* 0x040ff00000001850 */
[----:B------:R-:W-:Y:S01]  /*5080*/  HMMA.16816.F32 R136, R4, R22, R76 ;  /* 0x000000160488723c */ /* 0x000fe2000000184c */
[----:B------:R-:W5:Y:S01]  /*5090*/  LDSM.16.MT88.4 R20, [R201+0x4000] ;  /* 0x00400000c914783b */ /* 0x000f620000004200 */
[----:B-1----:R-:W-:-:S06]  /*50a0*/  FFMA.FTZ R3, R71, c[0x0][0x2d0], -R2 ;  /* 0x0000b40047037a23 */ /* 0x002fcc0000010802 */
[C---:B------:R-:W-:Y:S01]  /*50b0*/  HMMA.16816.F32 R116, R4.reuse, R24, R60 ;  /* 0x000000180474723c */ /* 0x040fe2000000183c */
[----:B------:R1:W-:Y:S07]  /*50c0*/  MUFU.EX2 R217, R3 ;  /* 0x0000000300d97308 */ /* 0x0003ee0000000800 */
[C---:B------:R-:W-:Y:S01]  /*50d0*/  HMMA.16816.F32 R104, R4.reuse, R26, R56 ;  /* 0x0000001a0468723c */ /* 0x040fe20000001838 */
[----:B------:R-:W4:Y:S07]  /*50e0*/  LDSM.16.MT88.4 R24, [R200+0x1000] ;  /* 0x00100000c818783b */ /* 0x000f2e0000004200 */
[----:B--2---:R-:W-:Y:S01]  /*50f0*/  HMMA.16816.F32 R96, R4, R28, R44 ;  /* 0x0000001c0460723c */ /* 0x004fe2000000182c */
[----:B-1----:R-:W-:-:S04]  /*5100*/  FFMA.FTZ R3, R92, c[0x0][0x2d0], -R2 ;  /* 0x0000b4005c037a23 */ /* 0x002fc80000010802 */
[----:B------:R1:W2:Y:S03]  /*5110*/  MUFU.EX2 R218, R3 ;  /* 0x0000000300da7308 */ /* 0x0002a60000000800 */
[C---:B---3--:R-:W-:Y:S08]  /*5120*/  HMMA.16816.F32 R72, R4.reuse, R16, R84 ;  /* 0x000000100448723c */ /* 0x048ff00000001854 */
[----:B------:R-:W-:Y:S01]  /*5130*/  HMMA.16816.F32 R64, R4, R18, R100 ;  /* 0x000000120440723c */ /* 0x000fe20000001864 */
[----:B------:R-:W3:Y:S01]  /*5140*/  LDSM.16.MT88.4 R16, [R201+0x1000] ;  /* 0x00100000c910783b */ /* 0x000ee20000004200 */
[----:B-1----:R-:W-:-:S06]  /*5150*/  FFMA.FTZ R3, R93, c[0x0][0x2d0], -R0 ;  /* 0x0000b4005d037a23 */ /* 0x002fcc0000010800 */
[C---:B------:R-:W-:Y:S01]  /*5160*/  HMMA.16816.F32 R88, R4.reuse, R30, R52 ;  /* 0x0000001e0458723c */ /* 0x040fe20000001834 */
[----:B------:R-:W1:Y:S01]  /*5170*/  LDSM.16.MT88.4 R28, [R198+0x1000] ;  /* 0x00100000c61c783b */ /* 0x000e620000004200 */
[----:B------:R2:W-:Y:S06]  /*5180*/  MUFU.EX2 R216, R3 ;  /* 0x0000000300d87308 */ /* 0x0005ec0000000800 */
[C---:B------:R-:W-:Y:S08]  /*5190*/  HMMA.16816.F32 R36, R4.reuse, R12, R36 ;  /* 0x0000000c0424723c */ /* 0x040ff00000001824 */
[----:B------:R-:W-:Y:S01]  /*51a0*/  HMMA.16816.F32 R44, R4, R14, R32 ;  /* 0x0000000e042c723c */ /* 0x000fe20000001820 */
[----:B------:R-:W1:Y:S01]  /*51b0*/  LDSM.16.MT88.4 R12, [R199+0x1000] ;  /* 0x00100000c70c783b */ /* 0x000e620000004200 */
[----:B--2---:R-:W-:-:S04]  /*51c0*/  FFMA.FTZ R3, R94, c[0x0][0x2d0], -R0 ;  /* 0x0000b4005e037a23 */ /* 0x004fc80000010800 */
[----:B------:R2:W1:Y:S02]  /*51d0*/  MUFU.EX2 R215, R3 ;  /* 0x0000000300d77308 */ /* 0x0004640000000800 */
[C---:B------:R-:W-:Y:S08]  /*51e0*/  HMMA.16816.F32 R80, R4.reuse, R8, R40 ;  /* 0x000000080450723c */ /* 0x040ff00000001828 */
[----:B------:R-:W-:Y:S01]  /*51f0*/  HMMA.16816.F32 R76, R4, R10, R48 ;  /* 0x0000000a044c723c */ /* 0x000fe20000001830 */
[----:B------:R-:W3:Y:S01]  /*5200*/  LDSM.16.MT88.4 R8, [R198+0x4800] ;  /* 0x00480000c608783b */ /* 0x000ee20000004200 */
[----:B--2---:R-:W-:-:S06]  /*5210*/  FFMA.FTZ R3, R95, c[0x0][0x2d0], -R0 ;  /* 0x0000b4005f037a23 */ /* 0x004fcc0000010800 */
[C---:B-----5:R-:W-:Y:S01]  /*5220*/  HMMA.16816.F32 R56, R4.reuse, R20, R124 ;  /* 0x000000140438723c */ /* 0x060fe2000000187c */
[----:B------:R2:W-:Y:S07]  /*5230*/  MUFU.EX2 R214, R3 ;  /* 0x0000000300d67308 */ /* 0x0005ee0000000800 */
[----:B------:R-:W-:Y:S01]  /*5240*/  HMMA.16816.F32 R40, R4, R22, R112 ;  /* 0x000000160428723c */ /* 0x000fe20000001870 */
[----:B------:R-:W5:Y:S06]  /*5250*/  LDSM.16.MT88.4 R20, [R200+0x4800] ;  /* 0x00480000c814783b */ /* 0x000f6c0000004200 */
[----:B----4-:R-:W-:-:S02]  /*5260*/  F2FP.PACK_AB R4, R220, R219 ;  /* 0x000000dbdc04723e */ /* 0x010fc400000000ff */
[----:B------:R-:W-:Y:S01]  /*5270*/  F2FP.PACK_AB R6, R218, R217 ;  /* 0x000000d9da06723e */ /* 0x000fe200000000ff */
[----:B--2---:R-:W-:Y:S01]  /*5280*/  FFMA.FTZ R3, R144, c[0x0][0x2d0], -R0 ;  /* 0x0000b40090037a23 */ /* 0x004fe20000010800 */
[----:B-1----:R-:W-:-:S03]  /*5290*/  F2FP.PACK_AB R5, R215, R216 ;  /* 0x000000d8d705723e */ /* 0x002fc600000000ff */
[----:B------:R1:W2:Y:S02]  /*52a0*/  MUFU.EX2 R213, R3 ;  /* 0x0000000300d57308 */ /* 0x0002a40000000800 */
[----:B-1----:R-:W-:Y:S01]  /*52b0*/  FFMA.FTZ R3, R145, c[0x0][0x2d0], -R2 ;  /* 0x0000b40091037a23 */ /* 0x002fe20000010802 */
[----:B--2---:R-:W-:-:S05]  /*52c0*/  F2FP.PACK_AB R7, R213, R214 ;  /* 0x000000d6d507723e */ /* 0x004fca00000000ff */
[----:B------:R1:W-:Y:S02]  /*52d0*/  MUFU.EX2 R171, R3 ;  /* 0x0000000300ab7308 */ /* 0x0003e40000000800 */
[C---:B------:R-:W-:Y:S08]  /*52e0*/  HMMA.16816.F32 R48, R4.reuse, R24, R120 ;  /* 0x000000180430723c */ /* 0x040ff00000001878 */
[----:B------:R-:W-:Y:S01]  /*52f0*/  HMMA.16816.F32 R32, R4, R26, R108 ;  /* 0x0000001a0420723c */ /* 0x000fe2000000186c */
[----:B------:R-:W2:Y:S01]  /*5300*/  LDSM.16.MT88.4 R24, [R199+0x4800] ;  /* 0x00480000c718783b */ /* 0x000ea20000004200 */
[----:B-1----:R-:W-:-:S04]  /*5310*/  FFMA.FTZ R3, R146, c[0x0][0x2d0], -R2 ;  /* 0x0000b40092037a23 */ /* 0x002fc80000010802 */
[----:B------:R1:W4:Y:S02]  /*5320*/  MUFU.EX2 R170, R3 ;  /* 0x0000000300aa7308 */ /* 0x0003240000000800 */
[C---:B---3--:R-:W-:Y:S08]  /*5330*/  HMMA.16816.F32 R100, R4.reuse, R16, R96 ;  /* 0x000000100464723c */ /* 0x048ff00000001860 */
[----:B------:R-:W-:Y:S01]  /*5340*/  HMMA.16816.F32 R92, R4, R18, R88 ;  /* 0x00000012045c723c */ /* 0x000fe20000001858 */
[----:B------:R-:W3:Y:S01]  /*5350*/  LDSM.16.MT88.4 R16, [R201+0x4800] ;  /* 0x00480000c910783b */ /* 0x000ee20000004200 */
[----:B-1----:R-:W-:-:S06]  /*5360*/  FFMA.FTZ R3, R147, c[0x0][0x2d0], -R2 ;  /* 0x0000b40093037a23 */ /* 0x002fcc0000010802 */
[C---:B------:R-:W-:Y:S01]  /*5370*/  HMMA.16816.F32 R52, R4.reuse, R28, R140 ;  /* 0x0000001c0434723c */ /* 0x040fe2000000188c */
[----:B------:R1:W-:Y:S07]  /*5380*/  MUFU.EX2 R169, R3 ;  /* 0x0000000300a97308 */ /* 0x0003ee0000000800 */
[C---:B------:R-:W-:Y:S08]  /*5390*/  HMMA.16816.F32 R60, R4.reuse, R30, R136 ;  /* 0x0000001e043c723c */ /* 0x040ff00000001888 */
[----:B------:R-:W-:Y:S01]  /*53a0*/  HMMA.16816.F32 R28, R4, R12, R116 ;  /* 0x0000000c041c723c */ /* 0x000fe20000001874 */
[----:B-1----:R-:W-:-:S04]  /*53b0*/  FFMA.FTZ R3, R148, c[0x0][0x2d0], -R2 ;  /* 0x0000b40094037a23 */ /* 0x002fc80000010802 */
[----:B------:R1:W1:Y:S03]  /*53c0*/  MUFU.EX2 R168, R3 ;  /* 0x0000000300a87308 */ /* 0x0002660000000800 */
[C---:B------:R-:W-:Y:S01]  /*53d0*/  HMMA.16816.F32 R108, R4.reuse, R14, R104 ;  /* 0x0000000e046c723c */ /* 0x040fe20000001868 */
[----:B------:R-:W3:Y:S07]  /*53e0*/  LDSM.16.MT88.4 R12, [R198+0x1800] ;  /* 0x00180000c60c783b */ /* 0x000eee0000004200 */
[----:B------:R-:W-:Y:S01]  /*53f0*/  HMMA.16816.F32 R112, R4, R8, R80 ;  /* 0x000000080470723c */ /* 0x000fe20000001850 */
[----:B-1----:R-:W-:-:S07]  /*5400*/  FFMA.FTZ R3, R149, c[0x0][0x2d0], -R0 ;  /* 0x0000b40095037a23 */ /* 0x002fce0000010800 */
[C---:B------:R-:W-:Y:S01]  /*5410*/  HMMA.16816.F32 R104, R4.reuse, R10, R76 ;  /* 0x0000000a0468723c */ /* 0x040fe2000000184c */
[----:B------:R-:W1:Y:S01]  /*5420*/  LDSM.16.MT88.4 R8, [R200+0x1800] ;  /* 0x00180000c808783b */ /* 0x000e620000004200 */
[----:B------:R2:W-:Y:S06]  /*5430*/  MUFU.EX2 R163, R3 ;  /* 0x0000000300a37308 */ /* 0x0005ec0000000800 */
[C---:B-----5:R-:W-:Y:S08]  /*5440*/  HMMA.16816.F32 R36, R4.reuse, R20, R36 ;  /* 0x000000140424723c */ /* 0x060ff00000001824 */
[----:B------:R-:W-:Y:S01]  /*5450*/  HMMA.16816.F32 R116, R4, R22, R44 ;  /* 0x000000160474723c */ /* 0x000fe2000000182c */
[----:B------:R-:W5:Y:S01]  /*5460*/  LDSM.16.MT88.4 R20, [R199+0x1800] ;  /* 0x00180000c714783b */ /* 0x000f620000004200 */
[----:B--2---:R-:W-:-:S04]  /*5470*/  FFMA.FTZ R3, R151, c[0x0][0x2d0], -R0 ;  /* 0x0000b40097037a23 */ /* 0x004fc80000010800 */
[----:B------:R2:W1:Y:S02]  /*5480*/  MUFU.EX2 R162, R3 ;  /* 0x0000000300a27308 */ /* 0x0004640000000800 */
[C---:B------:R-:W-:Y:S08]  /*5490*/  HMMA.16816.F32 R124, R4.reuse, R24, R72 ;  /* 0x00000018047c723c */ /* 0x040ff00000001848 */
[----:B------:R-:W-:Y:S01]  /*54a0*/  HMMA.16816.F32 R120, R4, R26, R64 ;  /* 0x0000001a0478723c */ /* 0x000fe20000001840 */
[----:B------:R-:W5:Y:S01]  /*54b0*/  LDSM.16.MT88.4 R24, [R201+0x1800] ;  /* 0x00180000c918783b */ /* 0x000f620000004200 */
[----:B--2---:R-:W-:-:S06]  /*54c0*/  FFMA.FTZ R3, R150, c[0x0][0x2d0], -R0 ;  /* 0x0000b40096037a23 */ /* 0x004fcc0000010800 */
[C---:B---3--:R-:W-:Y:S01]  /*54d0*/  HMMA.16816.F32 R96, R4.reuse, R16, R56 ;  /* 0x000000100460723c */ /* 0x048fe20000001838 */
[----:B------:R2:W-:Y:S07]  /*54e0*/  MUFU.EX2 R161, R3 ;  /* 0x0000000300a17308 */ /* 0x0005ee0000000800 */
[----:B------:R-:W-:Y:S01]  /*54f0*/  HMMA.16816.F32 R88, R4, R18, R40 ;  /* 0x000000120458723c */ /* 0x000fe20000001828 */
[----:B------:R-:W3:Y:S06]  /*5500*/  LDSM.16.MT88.4 R16, [R198+0x5000] ;  /* 0x00500000c610783b */ /* 0x000eec0000004200 */
[----:B----4-:R-:W-:-:S02]  /*5510*/  F2FP.PACK_AB R4, R170, R171 ;  /* 0x000000abaa04723e */ /* 0x010fc400000000ff */
[----:B------:R-:W-:Y:S01]  /*5520*/  F2FP.PACK_AB R6, R168, R169 ;  /* 0x000000a9a806723e */ /* 0x000fe200000000ff */
[----:B--2---:R-:W-:Y:S01]  /*5530*/  FFMA.FTZ R3, R152, c[0x0][0x2d0], -R0 ;  /* 0x0000b40098037a23 */ /* 0x004fe20000010800 */
[----:B-1----:R-:W-:Y:S01]  /*5540*/  F2FP.PACK_AB R5, R162, R163 ;  /* 0x000000a3a205723e */ /* 0x002fe200000000ff */
[----:B------:R-:W-:Y:S02]  /*5550*/  IMAD.MOV.U32 R152, RZ, RZ, R70 ;  /* 0x000000ffff987224 */ /* 0x000fe400078e0046 */
[----:B------:R-:W1:Y:S02]  /*5560*/  MUFU.EX2 R151, R3 ;  /* 0x0000000300977308 */ /* 0x000e640000000800 */
[----:B-1----:R-:W-:Y:S01]  /*5570*/  F2FP.PACK_AB R7, R151, R161 ;  /* 0x000000a19707723e */ /* 0x002fe200000000ff */
[----:B------:R-:W-:-:S05]  /*5580*/  FFMA.FTZ R3, R153, c[0x0][0x2d0], -R2 ;  /* 0x0000b40099037a23 */ /* 0x000fca0000010802 */
[----:B------:R1:W-:Y:S01]  /*5590*/  MUFU.EX2 R150, R3 ;  /* 0x0000000300967308 */ /* 0x0003e20000000800 */
[C---:B------:R-:W-:Y:S08]  /*55a0*/  HMMA.16816.F32 R84, R4.reuse, R12, R52 ;  /* 0x0000000c0454723c */ /* 0x040ff00000001834 */
[----:B------:R-:W-:Y:S01]  /*55b0*/  HMMA.16816.F32 R80, R4, R14, R60 ;  /* 0x0000000e0450723c */ /* 0x000fe2000000183c */
[----:B------:R-:W2:Y:S01]  /*55c0*/  LDSM.16.MT88.4 R12, [R200+0x5000] ;  /* 0x00500000c80c783b */ /* 0x000ea20000004200 */
[----:B-1----:R-:W-:-:S06]  /*55d0*/  FFMA.FTZ R3, R154, c[0x0][0x2d0], -R2 ;  /* 0x0000b4009a037a23 */ /* 0x002fcc0000010802 */
[C---:B------:R-:W-:Y:S01]  /*55e0*/  HMMA.16816.F32 R76, R4.reuse, R8, R48 ;  /* 0x00000008044c723c */ /* 0x040fe20000001830 */
[----:B------:R1:W4:Y:S07]  /*55f0*/  MUFU.EX2 R149, R3 ;  /* 0x0000000300957308 */ /* 0x00032e0000000800 */
[C---:B------:R-:W-:Y:S01]  /*5600*/  HMMA.16816.F32 R72, R4.reuse, R10, R32 ;  /* 0x0000000a0448723c */ /* 0x040fe20000001820 */
[----:B------:R-:W2:Y:S04]  /*5610*/  LDSM.16.MT88.4 R8, [R199+0x5000] ;  /* 0x00500000c708783b */ /* 0x000ea80000004200 */
[----:B------:R-:W-:Y:S03]  /*5620*/  LDSM.16.MT88.4 R32, [R198+0x2000] ;  /* 0x00200000c620783b */ /* 0x000fe60000004200 */
[----:B-----5:R-:W-:Y:S01]  /*5630*/  HMMA.16816.F32 R64, R4, R20, R28 ;  /* 0x000000140440723c */ /* 0x020fe2000000181c */
[----:B------:R-:W5:Y:S01]  /*5640*/  LDSM.16.MT88.4 R28, [R201+0x5000] ;  /* 0x00500000c91c783b */ /* 0x000f620000004200 */
[----:B-1----:R-:W-:-:S04]  /*5650*/  FFMA.FTZ R3, R155, c[0x0][0x2d0], -R2 ;  /* 0x0000b4009b037a23 */ /* 0x002fc80000010802 */
[----:B------:R1:W-:Y:S02]  /*5660*/  MUFU.EX2 R148, R3 ;  /* 0x0000000300947308 */ /* 0x0003e40000000800 */
[C---:B------:R-:W-:Y:S08]  /*5670*/  HMMA.16816.F32 R52, R4.reuse, R24, R100 ;  /* 0x000000180434723c */ /* 0x040ff00000001864 */
[----:B------:R-:W-:Y:S01]  /*5680*/  HMMA.16816.F32 R56, R4, R26, R92 ;  /* 0x0000001a0438723c */ /* 0x000fe2000000185c */
[----:B------:R-:W4:Y:S01]  /*5690*/  LDSM.16.MT88.4 R24, [R200+0x2000] ;  /* 0x00200000c818783b */ /* 0x000f220000004200 */
[----:B-1----:R-:W-:-:S06]  /*56a0*/  FFMA.FTZ R3, R156, c[0x0][0x2d0], -R2 ;  /* 0x0000b4009c037a23 */ /* 0x002fcc0000010802 */
[C---:B---3--:R-:W-:Y:S01]  /*56b0*/  HMMA.16816.F32 R48, R4.reuse, R16, R112 ;  /* 0x000000100430723c */ /* 0x048fe20000001870 */
[----:B------:R1:W3:Y:S07]  /*56c0*/  MUFU.EX2 R147, R3 ;  /* 0x0000000300937308 */ /* 0x0002ee0000000800 */
[C---:B------:R-:W-:Y:S01]  /*56d0*/  HMMA.16816.F32 R40, R4.reuse, R18, R104 ;  /* 0x000000120428723c */ /* 0x040fe20000001868 */
[----:B------:R-:W3:Y:S07]  /*56e0*/  LDSM.16.MT88.4 R16, [R199+0x2000] ;  /* 0x00200000c710783b */ /* 0x000eee0000004200 */
[----:B------:R-:W-:Y:S01]  /*56f0*/  HMMA.16816.F32 R60, R4, R22, R108 ;  /* 0x00000016043c723c */ /* 0x000fe2000000186c */
[----:B------:R-:W3:Y:S01]  /*5700*/  LDSM.16.MT88.4 R20, [R201+0x2000] ;  /* 0x00200000c914783b */ /* 0x000ee20000004200 */
[----:B-1----:R-:W-:-:S04]  /*5710*/  FFMA.FTZ R3, R157, c[0x0][0x2d0], -R0 ;  /* 0x0000b4009d037a23 */ /* 0x002fc80000010800 */
[----:B------:R1:W-:Y:S02]  /*5720*/  MUFU.EX2 R146, R3 ;  /* 0x0000000300927308 */ /* 0x0003e40000000800 */
[C---:B--2---:R-:W-:Y:S08]  /*5730*/  HMMA.16816.F32 R44, R4.reuse, R12, R36 ;  /* 0x0000000c042c723c */ /* 0x044ff00000001824 */
[----:B------:R-:W-:Y:S01]  /*5740*/  HMMA.16816.F32 R36, R4, R14, R116 ;  /* 0x0000000e0424723c */ /* 0x000fe20000001874 */
[----:B------:R-:W2:Y:S01]  /*5750*/  LDSM.16.MT88.4 R12, [R198+0x5800] ;  /* 0x00580000c60c783b */ /* 0x000ea20000004200 */
[----:B-1----:R-:W-:-:S06]  /*5760*/  FFMA.FTZ R3, R159, c[0x0][0x2d0], -R0 ;  /* 0x0000b4009f037a23 */ /* 0x002fcc0000010800 */
[C---:B------:R-:W-:Y:S01]  /*5770*/  HMMA.16816.F32 R100, R4.reuse, R8, R124 ;  /* 0x000000080464723c */ /* 0x040fe2000000187c */
[----:B------:R-:W-:Y:S01]  /*5780*/  LDSM.16.MT88.4 R124, [R199+0x6800] ;  /* 0x00680000c77c783b */ /* 0x000fe20000004200 */
[----:B------:R1:W1:Y:S06]  /*5790*/  MUFU.EX2 R145, R3 ;  /* 0x0000000300917308 */ /* 0x00026c0000000800 */
[C---:B------:R-:W-:Y:S01]  /*57a0*/  HMMA.16816.F32 R108, R4.reuse, R10, R120 ;  /* 0x0000000a046c723c */ /* 0x040fe20000001878 */
[----:B------:R-:W2:Y:S07]  /*57b0*/  LDSM.16.MT88.4 R8, [R200+0x5800] ;  /* 0x00580000c808783b */ /* 0x000eae0000004200 */
[----:B-----5:R-:W-:Y:S01]  /*57c0*/  HMMA.16816.F32 R116, R4, R28, R96 ;  /* 0x0000001c0474723c */ /* 0x020fe20000001860 */
[----:B-1----:R-:W-:-:S04]  /*57d0*/  FFMA.FTZ R3, R158, c[0x0][0x2d0], -R0 ;  /* 0x0000b4009e037a23 */ /* 0x002fc80000010800 */
[----:B------:R1:W-:Y:S03]  /*57e0*/  MUFU.EX2 R144, R3 ;  /* 0x0000000300907308 */ /* 0x0003e60000000800 */
[----:B------:R-:W-:Y:S01]  /*57f0*/  HMMA.16816.F32 R92, R4, R30, R88 ;  /* 0x0000001e045c723c */ /* 0x000fe20000001858 */
[----:B------:R-:W-:Y:S06]  /*5800*/  LDSM.16.MT88.4 R28, [R199+0x5800] ;  /* 0x00580000c71c783b */ /* 0x000fec0000004200 */
[----:B----4-:R-:W-:-:S02]  /*5810*/  F2FP.PACK_AB R4, R149, R150 ;  /* 0x000000969504723e */ /* 0x010fc400000000ff */
[----:B---3--:R-:W-:Y:S02]  /*5820*/  F2FP.PACK_AB R6, R147, R148 ;  /* 0x000000949306723e */ /* 0x008fe400000000ff */
[----:B------:R-:W-:Y:S01]  /*5830*/  F2FP.PACK_AB R5, R145, R146 ;  /* 0x000000929105723e */ /* 0x000fe200000000ff */
[----:B-1----:R-:W-:-:S04]  /*5840*/  FFMA.FTZ R3, R160, c[0x0][0x2d0], -R0 ;  /* 0x0000b400a0037a23 */ /* 0x002fc80000010800 */
[----:B------:R1:W3:Y:S02]  /*5850*/  MUFU.EX2 R143, R3 ;  /* 0x00000003008f7308 */ /* 0x0002e40000000800 */
[----:B-1----:R-:W-:Y:S01]  /*5860*/  FFMA.FTZ R3, R176, c[0x0][0x2d0], -R2 ;  /* 0x0000b400b0037a23 */ /* 0x002fe20000010802 */
[----:B---3--:R-:W-:-:S05]  /*5870*/  F2FP.PACK_AB R7, R143, R144 ;  /* 0x000000908f07723e */ /* 0x008fca00000000ff */
[----:B------:R1:W-:Y:S02]  /*5880*/  MUFU.EX2 R142, R3 ;  /* 0x00000003008e7308 */ /* 0x0003e40000000800 */
[C---:B------:R-:W-:Y:S08]  /*5890*/  HMMA.16816.F32 R104, R4.reuse, R34, R80 ;  /* 0x000000220468723c */ /* 0x040ff00000001850 */
[----:B------:R-:W-:Y:S01]  /*58a0*/  HMMA.16816.F32 R80, R4, R24, R76 ;  /* 0x000000180450723c */ /* 0x000fe2000000184c */
[----:B-1----:R-:W-:-:S07]  /*58b0*/  FFMA.FTZ R3, R177, c[0x0][0x2d0], -R2 ;  /* 0x0000b400b1037a23 */ /* 0x002fce0000010802 */
[C---:B------:R-:W-:Y:S01]  /*58c0*/  HMMA.16816.F32 R96, R4.reuse, R16, R64 ;  /* 0x000000100460723c */ /* 0x040fe20000001840 */
[----:B------:R1:W3:Y:S07]  /*58d0*/  MUFU.EX2 R141, R3 ;  /* 0x00000003008d7308 */ /* 0x0002ee0000000800 */
[C---:B------:R-:W-:Y:S08]  /*58e0*/  HMMA.16816.F32 R76, R4.reuse, R20, R52 ;  /* 0x00000014044c723c */ /* 0x040ff00000001834 */
[C---:B------:R-:W-:Y:S01]  /*58f0*/  HMMA.16816.F32 R64, R4.reuse, R22, R56 ;  /* 0x000000160440723c */ /* 0x040fe20000001838 */
[--C-:B-1----:R-:W-:Y:S01]  /*5900*/  FFMA.FTZ R3, R178, c[0x0][0x2d0], -R2.reuse ;  /* 0x0000b400b2037a23 */ /* 0x102fe20000010802 */
[----:B------:R-:W1:Y:S03]  /*5910*/  LDSM.16.MT88.4 R20, [R201+0x5800] ;  /* 0x00580000c914783b */ /* 0x000e660000004200 */
[----:B------:R4:W-:Y:S03]  /*5920*/  MUFU.EX2 R140, R3 ;  /* 0x00000003008c7308 */ /* 0x0009e60000000800 */
[C---:B------:R-:W-:Y:S08]  /*5930*/  HMMA.16816.F32 R112, R4.reuse, R32, R84 ;  /* 0x000000200470723c */ /* 0x040ff00000001854 */
[----:B------:R-:W-:Y:S01]  /*5940*/  HMMA.16816.F32 R84, R4, R18, R60 ;  /* 0x000000120454723c */ /* 0x000fe2000000183c */
[----:B------:R-:W-:Y:S01]  /*5950*/  LDSM.16.MT88.4 R16, [R198+0x2800] ;  /* 0x00280000c610783b */ /* 0x000fe20000004200 */
[----:B----4-:R-:W-:-:S06]  /*5960*/  FFMA.FTZ R3, R179, c[0x0][0x2d0], -R2 ;  /* 0x0000b400b3037a23 */ /* 0x010fcc0000010802 */
[C---:B--2---:R-:W-:Y:S01]  /*5970*/  HMMA.16816.F32 R60, R4.reuse, R12, R48 ;  /* 0x0000000c043c723c */ /* 0x044fe20000001830 */
[----:B------:R2:W4:Y:S07]  /*5980*/  MUFU.EX2 R139, R3 ;  /* 0x00000003008b7308 */ /* 0x00052e0000000800 */
[C---:B------:R-:W-:Y:S01]  /*5990*/  HMMA.16816.F32 R52, R4.reuse, R14, R40 ;  /* 0x0000000e0434723c */ /* 0x040fe20000001828 */
[----:B------:R-:W5:Y:S07]  /*59a0*/  LDSM.16.MT88.4 R12, [R200+0x2800] ;  /* 0x00280000c80c783b */ /* 0x000f6e0000004200 */
[----:B------:R-:W-:Y:S01]  /*59b0*/  HMMA.16816.F32 R88, R4, R26, R72 ;  /* 0x0000001a0458723c */ /* 0x000fe20000001848 */
[----:B--2---:R-:W-:Y:S01]  /*59c0*/  FFMA.FTZ R3, R209, c[0x0][0x2d0], -R0 ;  /* 0x0000b400d1037a23 */ /* 0x004fe20000010800 */
[----:B------:R-:W2:Y:S01]  /*59d0*/  LDSM.16.MT88.4 R24, [R201+0x2800] ;  /* 0x00280000c918783b */ /* 0x000ea20000004200 */
[----:B------:R-:W-:-:S02]  /*59e0*/  IADD3 R209, R250, -0x2, RZ ;  /* 0xfffffffefad17810 */ /* 0x000fc40007ffe0ff */
[----:B------:R3:W-:Y:S02]  /*59f0*/  MUFU.EX2 R138, R3 ;  /* 0x00000003008a7308 */ /* 0x0007e40000000800 */
[----:B------:R-:W-:Y:S01]  /*5a00*/  ISETP.GE.AND P0, PT, R209, R152, PT ;  /* 0x00000098d100720c */ /* 0x000fe20003f06270 */
[C---:B------:R-:W-:Y:S08]  /*5a10*/  HMMA.16816.F32 R48, R4.reuse, R8, R44 ;  /* 0x000000080430723c */ /* 0x040ff0000000182c */
[----:B-1----:R-:W-:Y:S01]  /*5a20*/  HMMA.16816.F32 R44, R4, R20, R116 ;  /* 0x00000014042c723c */ /* 0x002fe20000001874 */
[----:B------:R-:W-:Y:S01]  /*5a30*/  LDSM.16.MT88.4 R116, [R200+0x6800] ;  /* 0x00680000c874783b */ /* 0x000fe20000004200 */
[----:B---3--:R-:W-:-:S06]  /*5a40*/  FFMA.FTZ R3, R210, c[0x0][0x2d0], -R0 ;  /* 0x0000b400d2037a23 */ /* 0x008fcc0000010800 */
[C---:B------:R-:W-:Y:S01]  /*5a50*/  HMMA.16816.F32 R40, R4.reuse, R22, R92 ;  /* 0x000000160428723c */ /* 0x040fe2000000185c */
[----:B------:R1:W3:Y:S01]  /*5a60*/  MUFU.EX2 R137, R3 ;  /* 0x0000000300897308 */ /* 0x0002e20000000800 */
[----:B------:R-:W2:Y:S04]  /*5a70*/  LDSM.16.MT88.4 R20, [R200+0x6000] ;  /* 0x00600000c814783b */ /* 0x000ea80000004200 */
[----:B------:R-:W-:Y:S02]  /*5a80*/  LDSM.16.MT88.4 R92, [R199+0x3000] ;  /* 0x00300000c75c783b */ /* 0x000fe40000004200 */
[C---:B------:R-:W-:Y:S02]  /*5a90*/  HMMA.16816.F32 R36, R4.reuse, R10, R36 ;  /* 0x0000000a0424723c */ /* 0x040fe40000001824 */
[----:B------:R-:W-:Y:S06]  /*5aa0*/  LDSM.16.MT88.4 R8, [R199+0x2800] ;  /* 0x00280000c708783b */ /* 0x000fec0000004200 */
[C---:B------:R-:W-:Y:S01]  /*5ab0*/  HMMA.16816.F32 R32, R4.reuse, R28, R100 ;  /* 0x0000001c0420723c */ /* 0x040fe20000001864 */
[----:B-1----:R-:W-:Y:S01]  /*5ac0*/  FFMA.FTZ R3, R212, c[0x0][0x2d0], -R0 ;  /* 0x0000b400d4037a23 */ /* 0x002fe20000010800 */
[----:B------:R-:W-:Y:S03]  /*5ad0*/  LDSM.16.MT88.4 R100, [R201+0x3000] ;  /* 0x00300000c964783b */ /* 0x000fe60000004200 */
[----:B------:R1:W-:Y:S03]  /*5ae0*/  MUFU.EX2 R136, R3 ;  /* 0x0000000300887308 */ /* 0x0003e60000000800 */
[----:B------:R-:W-:Y:S01]  /*5af0*/  HMMA.16816.F32 R56, R4, R30, R108 ;  /* 0x0000001e0438723c */ /* 0x000fe2000000186c */
[----:B------:R-:W-:Y:S04]  /*5b00*/  LDSM.16.MT88.4 R28, [R198+0x6000] ;  /* 0x00600000c61c783b */ /* 0x000fe80000004200 */
[----:B------:R-:W-:Y:S02]  /*5b10*/  LDSM.16.MT88.4 R108, [R198+0x6800] ;  /* 0x00680000c66c783b */ /* 0x000fe40000004200 */
[----:B------:R-:W-:-:S02]  /*5b20*/  F2FP.PACK_AB R4, R141, R142 ;  /* 0x0000008e8d04723e */ /* 0x000fc400000000ff */
[----:B----4-:R-:W-:Y:S02]  /*5b30*/  F2FP.PACK_AB R6, R139, R140 ;  /* 0x0000008c8b06723e */ /* 0x010fe400000000ff */
[----:B---3--:R-:W-:Y:S01]  /*5b40*/  F2FP.PACK_AB R5, R137, R138 ;  /* 0x0000008a8905723e */ /* 0x008fe200000000ff */
[----:B-1----:R-:W-:-:S04]  /*5b50*/  FFMA.FTZ R3, R211, c[0x0][0x2d0], -R0 ;  /* 0x0000b400d3037a23 */ /* 0x002fc80000010800 */
[----:B------:R-:W1:Y:S02]  /*5b60*/  MUFU.EX2 R71, R3 ;  /* 0x0000000300477308 */ /* 0x000e640000000800 */
[----:B-1----:R-:W-:Y:S01]  /*5b70*/  F2FP.PACK_AB R7, R71, R136 ;  /* 0x000000884707723e */ /* 0x002fe200000000ff */
[----:B------:R-:W-:-:S05]  /*5b80*/  FFMA.FTZ R3, R221, c[0x0][0x2d0], -R2 ;  /* 0x0000b400dd037a23 */ /* 0x000fca0000010802 */
[----:B------:R1:W-:Y:S01]  /*5b90*/  MUFU.EX2 R70, R3 ;  /* 0x0000000300467308 */ /* 0x0003e20000000800 */
[C---:B-----5:R-:W-:Y:S08]  /*5ba0*/  HMMA.16816.F32 R80, R4.reuse, R12, R80 ;  /* 0x0000000c0450723c */ /* 0x060ff00000001850 */
[----:B------:R-:W-:Y:S01]  /*5bb0*/  HMMA.16816.F32 R88, R4, R14, R88 ;  /* 0x0000000e0458723c */ /* 0x000fe20000001858 */
[----:B------:R-:W3:Y:S01]  /*5bc0*/  LDSM.16.MT88.4 R12, [R199+0x6000] ;  /* 0x00600000c70c783b */ /* 0x000ee20000004200 */
[----:B-1----:R-:W-:-:S06]  /*5bd0*/  FFMA.FTZ R3, R222, c[0x0][0x2d0], -R2 ;  /* 0x0000b400de037a23 */ /* 0x002fcc0000010802 */
[C---:B--2---:R-:W-:Y:S01]  /*5be0*/  HMMA.16816.F32 R120, R4.reuse, R26, R64 ;  /* 0x0000001a0478723c */ /* 0x044fe20000001840 */
[----:B------:R1:W2:Y:S07]  /*5bf0*/  MUFU.EX2 R26, R3 ;  /* 0x00000003001a7308 */ /* 0x0002ae0000000800 */
[C---:B------:R-:W-:Y:S08]  /*5c00*/  HMMA.16816.F32 R72, R4.reuse, R16, R112 ;  /* 0x000000100448723c */ /* 0x040ff00000001870 */
[----:B------:R-:W-:Y:S01]  /*5c10*/  HMMA.16816.F32 R112, R4, R24, R76 ;  /* 0x000000180470723c */ /* 0x000fe2000000184c */
[----:B------:R-:W-:Y:S01]  /*5c20*/  LDSM.16.MT88.4 R76, [R198+0x3000] ;  /* 0x00300000c64c783b */ /* 0x000fe20000004200 */
[--C-:B-1----:R-:W-:Y:S01]  /*5c30*/  FFMA.FTZ R3, R223, c[0x0][0x2d0], -R2.reuse ;  /* 0x0000b400df037a23 */ /* 0x102fe20000010802 */
[----:B--2---:R-:W-:Y:S01]  /*5c40*/  F2FP.PACK_AB R64, R26, R70 ;  /* 0x000000461a40723e */ /* 0x004fe200000000ff */
[----:B------:R-:W-:-:S02]  /*5c50*/  FFMA.FTZ R2, R224, c[0x0][0x2d0], -R2 ;  /* 0x0000b400e0027a23 */ /* 0x000fc40000010802 */
[----:B------:R-:W-:Y:S02]  /*5c60*/  MUFU.EX2 R25, R3 ;  /* 0x0000000300197308 */ /* 0x000fe40000000800 */
[C---:B------:R-:W-:Y:S06]  /*5c70*/  HMMA.16816.F32 R48, R4.reuse, R20, R48 ;  /* 0x000000140430723c */ /* 0x040fec0000001830 */
[----:B------:R1:W2:Y:S02]  /*5c80*/  MUFU.EX2 R24, R2 ;  /* 0x0000000200187308 */ /* 0x0002a40000000800 */
[C---:B------:R-:W-:Y:S08]  /*5c90*/  HMMA.16816.F32 R16, R4.reuse, R18, R104 ;  /* 0x000000120410723c */ /* 0x040ff00000001868 */
[----:B---3--:R-:W-:Y:S01]  /*5ca0*/  HMMA.16816.F32 R32, R4, R12, R32 ;  /* 0x0000000c0420723c */ /* 0x008fe20000001820 */
[----:B-1----:R-:W-:Y:S01]  /*5cb0*/  FFMA.FTZ R2, R225, c[0x0][0x2d0], -R0 ;  /* 0x0000b400e1027a23 */ /* 0x002fe20000010800 */
[----:B--2---:R-:W-:-:S06]  /*5cc0*/  F2FP.PACK_AB R66, R24, R25 ;  /* 0x000000191842723e */ /* 0x004fcc00000000ff */
[C---:B------:R-:W-:Y:S01]  /*5cd0*/  HMMA.16816.F32 R96, R4.reuse, R8, R96 ;  /* 0x000000080460723c */ /* 0x040fe20000001860 */
[----:B------:R1:W-:Y:S07]  /*5ce0*/  MUFU.EX2 R21, R2 ;  /* 0x0000000200157308 */ /* 0x0003ee0000000800 */
[C---:B------:R-:W-:Y:S01]  /*5cf0*/  HMMA.16816.F32 R104, R4.reuse, R10, R84 ;  /* 0x0000000a0468723c */ /* 0x040fe20000001854 */
[----:B------:R-:W2:Y:S04]  /*5d00*/  LDSM.16.MT88.4 R8, [R201+0x6000] ;  /* 0x00600000c908783b */ /* 0x000ea80000004200 */
[----:B------:R-:W3:Y:S03]  /*5d10*/  LDSM.16.MT88.4 R84, [R200+0x3000] ;  /* 0x00300000c854783b */ /* 0x000ee60000004200 */
[----:B------:R-:W-:Y:S01]  /*5d20*/  HMMA.16816.F32 R60, R4, R28, R60 ;  /* 0x0000001c043c723c */ /* 0x000fe2000000183c */
[----:B-1----:R-:W-:-:S04]  /*5d30*/  FFMA.FTZ R2, R227, c[0x0][0x2d0], -R0 ;  /* 0x0000b400e3027a23 */ /* 0x002fc80000010800 */
[----:B------:R1:W4:Y:S03]  /*5d40*/  MUFU.EX2 R20, R2 ;  /* 0x0000000200147308 */ /* 0x0003260000000800 */
[C---:B------:R-:W-:Y:S08]  /*5d50*/  HMMA.16816.F32 R52, R4.reuse, R30, R52 ;  /* 0x0000001e0434723c */ /* 0x040ff00000001834 */
[----:B------:R-:W-:Y:S01]  /*5d60*/  HMMA.16816.F32 R36, R4, R22, R36 ;  /* 0x000000160424723c */ /* 0x000fe20000001824 */
[--C-:B-1----:R-:W-:Y:S01]  /*5d70*/  FFMA.FTZ R2, R226, c[0x0][0x2d0], -R0.reuse ;  /* 0x0000b400e2027a23 */ /* 0x102fe20000010800 */
[----:B----4-:R-:W-:Y:S01]  /*5d80*/  F2FP.PACK_AB R65, R20, R21 ;  /* 0x000000151441723e */ /* 0x010fe200000000ff */
[----:B------:R-:W-:-:S05]  /*5d90*/  FFMA.FTZ R0, R228, c[0x0][0x2d0], -R0 ;  /* 0x0000b400e4007a23 */ /* 0x000fca0000010800 */
[C---:B------:R-:W-:Y:S01]  /*5da0*/  HMMA.16816.F32 R56, R4.reuse, R14, R56 ;  /* 0x0000000e0438723c */ /* 0x040fe20000001838 */
[----:B------:R1:W-:Y:S07]  /*5db0*/  MUFU.EX2 R13, R2 ;  /* 0x00000002000d7308 */ /* 0x0003ee0000000800 */
[C---:B--2---:R-:W-:Y:S01]  /*5dc0*/  HMMA.16816.F32 R44, R4.reuse, R8, R44 ;  /* 0x00000008042c723c */ /* 0x044fe2000000182c */
[----:B------:R2:W4:Y:S07]  /*5dd0*/  MUFU.EX2 R12, R0 ;  /* 0x00000000000c7308 */ /* 0x00052e0000000800 */
[----:B------:R-:W-:Y:S01]  /*5de0*/  HMMA.16816.F32 R40, R4, R10, R40 ;  /* 0x0000000a0428723c */ /* 0x000fe20000001828 */
[----:B-1----:R-:W-:Y:S01]  /*5df0*/  FADD.FTZ R2, R242, R240 ;  /* 0x000000f0f2027221 */ /* 0x002fe20000010000 */
[----:B------:R-:W1:Y:S03]  /*5e00*/  LDSM.16.MT88.4 R4, [R201+0x6800] ;  /* 0x00680000c904783b */ /* 0x000e660000004200 */
[----:B------:R-:W-:-:S02]  /*5e10*/  FADD.FTZ R2, R243, R2 ;  /* 0x00000002f3027221 */ /* 0x000fc40000010000 */
[----:B--2---:R-:W-:Y:S01]  /*5e20*/  FADD.FTZ R0, R248, R247 ;  /* 0x000000f7f8007221 */ /* 0x004fe20000010000 */
[----:B----4-:R-:W-:Y:S01]  /*5e30*/  F2FP.PACK_AB R67, R12, R13 ;  /* 0x0000000d0c43723e */ /* 0x010fe200000000ff */
[----:B------:R-:W-:Y:S02]  /*5e40*/  FADD.FTZ R2, R245, R2 ;  /* 0x00000002f5027221 */ /* 0x000fe40000010000 */
[----:B------:R-:W-:Y:S02]  /*5e50*/  FADD.FTZ R0, R246, R0 ;  /* 0x00000000f6007221 */ /* 0x000fe40000010000 */
[----:B------:R-:W-:Y:S02]  /*5e60*/  FADD.FTZ R2, R236, R2 ;  /* 0x00000002ec027221 */ /* 0x000fe40000010000 */
[----:B------:R-:W-:Y:S01]  /*5e70*/  FADD.FTZ R0, R249, R0 ;  /* 0x00000000f9007221 */ /* 0x000fe20000010000 */
[----:B---3--:R-:W-:Y:S01]  /*5e80*/  HMMA.16816.F32 R80, R64, R84, R80 ;  /* 0x000000544050723c */ /* 0x008fe20000001850 */
[----:B------:R-:W-:-:S02]  /*5e90*/  FADD.FTZ R2, R234, R2 ;  /* 0x00000002ea027221 */ /* 0x000fc40000010000 */
[----:B------:R-:W-:Y:S02]  /*5ea0*/  FADD.FTZ R0, R239, R0 ;  /* 0x00000000ef007221 */ /* 0x000fe40000010000 */
[----:B------:R-:W-:Y:S02]  /*5eb0*/  FADD.FTZ R2, R235, R2 ;  /* 0x00000002eb027221 */ /* 0x000fe40000010000 */
[----:B------:R-:W-:Y:S01]  /*5ec0*/  FADD.FTZ R0, R241, R0 ;  /* 0x00000000f1007221 */ /* 0x000fe20000010000 */
[----:B------:R-:W-:Y:S01]  /*5ed0*/  HMMA.16816.F32 R84, R64, R86, R88 ;  /* 0x000000564054723c */ /* 0x000fe20000001858 */
        /* <DEDUP_REMOVED lines=9> */
[----:B------:R-:W-:Y:S03]  /*5f70*/  HMMA.16816.F32 R96, R64, R100, R112 ;  /* 0x000000644060723c */ /* 0x000fe60000001870 */
[----:B------:R-:W-:-:S04]  /*5f80*/  FADD.FTZ R0, R217, R0 ;  /* 0x00000000d9007221 */ /* 0x000fc80000010000 */
        /* <DEDUP_REMOVED lines=42> */
[----:B------:R-:W-:-:S05]  /*6230*/  FADD.FTZ R0, R12, R0 ;  /* 0x000000000c007221 */ /* 0x000fca0000010000 */
[----:B------:R2:W-:Y:S02]  /*6240*/  STL [R1+0x4], R0 ;  /* 0x0000040001007387 */ /* 0x0005e40000100800 */
[C---:B------:R-:W-:Y:S02]  /*6250*/  HMMA.16816.F32 R124, R64.reuse, R126, R56 ;  /* 0x0000007e407c723c */ /* 0x040fe40000001838 */
[----:B------:R2:W-:Y:S06]  /*6260*/  STL [R1], R2 ;  /* 0x0000000201007387 */ /* 0x0005ec0000100800 */
[C---:B-1----:R-:W-:Y:S08]  /*6270*/  HMMA.16816.F32 R60, R64.reuse, R4, R44 ;  /* 0x00000004403c723c */ /* 0x042ff0000000182c */
[----:B------:R-:W-:Y:S01]  /*6280*/  HMMA.16816.F32 R64, R64, R6, R40 ;  /* 0x000000064040723c */ /* 0x000fe20000001828 */
[----:B------:R-:W-:Y:S07]  /*6290*/  @!UPT UIADD3 URZ, URZ, URZ, URZ ;  /* 0x0000003f3f3ff290 */ /* 0x000fee000fffe03f */
[----:B------:R-:W-:Y:S11]  /*62a0*/  @!P0 BRA `(.L_x_141) ;  /* 0x00003ae000008947 */ /* 0x000ff60003800000 */
[----:B------:R-:W3:Y:S04]  /*62b0*/  LDL.64 R154, [R1+0x38] ;  /* 0x00003800019a7983 */ /* 0x000ee80000100a00 */
[----:B------:R-:W4:Y:S04]  /*62c0*/  LDL.64 R152, [R1+0x40] ;  /* 0x0000400001987983 */ /* 0x000f280000100a00 */
[----:B------:R-:W5:Y:S01]  /*62d0*/  LDL.64 R156, [R1+0x8] ;  /* 0x00000800019c7983 */ /* 0x000f620000100a00 */
[----:B--2---:R-:W-:Y:S01]  /*62e0*/  IMAD.MOV.U32 R0, RZ, RZ, c[0x0][0x208] ;  /* 0x00008200ff007624 */ /* 0x004fe200078e00ff */
[----:B------:R-:W-:Y:S01]  /*62f0*/  LOP3.LUT P1, RZ, R251, 0x2, RZ, 0xc0, !PT ;  /* 0x00000002fbff7812 */ /* 0x000fe2000782c0ff */
[----:B------:R-:W-:Y:S01]  /*6300*/  IMAD.MOV.U32 R236, RZ, RZ, c[0x0][0x20c] ;  /* 0x00008300ffec7624 */ /* 0x000fe200078e00ff */
[----:B------:R-:W1:Y:S01]  /*6310*/  S2R R159, SR_TID.X ;  /* 0x00000000009f7919 */ /* 0x000e620000002100 */
[----:B------:R-:W-:-:S02]  /*6320*/  LOP3.LUT R229, R229, 0xfffffffd, RZ, 0xc0, !PT ;  /* 0xfffffffde5e57812 */ /* 0x000fc400078ec0ff */
[----:B------:R-:W-:Y:S02]  /*6330*/  ISETP.GE.AND P6, PT, R252, c[0x0][0x1d4], PT ;  /* 0x00007500fc007a0c */ /* 0x000fe40003fc6270 */
[C-C-:B------:R-:W-:Y:S02]  /*6340*/  SHF.L.U64.HI R2, R0.reuse, 0x6, R236.reuse ;  /* 0x0000000600027819 */ /* 0x140fe400000102ec */
[C---:B------:R-:W-:Y:S01]  /*6350*/  SHF.L.U64.HI R237, R0.reuse, 0x5, R236 ;  /* 0x0000000500ed7819 */ /* 0x040fe200000102ec */
[----:B------:R-:W-:Y:S01]  /*6360*/  IMAD.SHL.U32 R236, R0, 0x20, RZ ;  /* 0x0000002000ec7824 */ /* 0x000fe200078e00ff */
[----:B------:R-:W-:Y:S02]  /*6370*/  LOP3.LUT P4, RZ, R251, 0x4, RZ, 0xc0, !PT ;  /* 0x00000004fbff7812 */ /* 0x000fe4000788c0ff */
[----:B------:R-:W-:-:S04]  /*6380*/  @P1 LOP3.LUT R229, R229, 0x2, RZ, 0xfc, !PT ;  /* 0x00000002e5e51812 */ /* 0x000fc800078efcff */
[----:B------:R-:W-:Y:S02]  /*6390*/  LOP3.LUT R229, R229, 0xfffffffe, RZ, 0xc0, !PT ;  /* 0xfffffffee5e57812 */ /* 0x000fe400078ec0ff */
[----:B-1----:R-:W-:-:S13]  /*63a0*/  ISETP.GT.AND P0, PT, R159, 0x7f, PT ;  /* 0x0000007f9f00780c */ /* 0x002fda0003f04270 */
[----:B------:R-:W-:Y:S01]  /*63b0*/  @P0 LOP3.LUT R229, R229, 0x1, RZ, 0xfc, !PT ;  /* 0x00000001e5e50812 */ /* 0x000fe200078efcff */
[----:B---3--:R-:W-:Y:S02]  /*63c0*/  IMAD.MOV.U32 R3, RZ, RZ, R155 ;  /* 0x000000ffff037224 */ /* 0x008fe400078e009b */
[----:B----4-:R-:W-:Y:S01]  /*63d0*/  IMAD.MOV.U32 R2, RZ, RZ, R152 ;  /* 0x000000ffff027224 */ /* 0x010fe200078e0098 */
[----:B-----5:R-:W-:-:S04]  /*63e0*/  ISETP.GE.AND P5, PT, R156, c[0x0][0x1d4], PT ;  /* 0x000075009c007a0c */ /* 0x020fc80003fa6270 */
[----:B------:R1:W-:Y:S04]  /*63f0*/  STL.64 [R1+0x18], R2 ;  /* 0x0000180201007387 */ /* 0x0003e80000100a00 */
.L_x_144:
[----:B-1----:R-:W2:Y:S01]  /*6400*/  LDL.64 R2, [R1+0x18] ;  /* 0x0000180001027983 */ /* 0x002ea20000100a00 */
[----:B------:R-:W-:Y:S04]  /*6410*/  DEPBAR.LE SB0, 0x0 ;  /* 0x000080000000791a */ /* 0x000fe80000000000 */
[----:B------:R-:W-:Y:S01]  /*6420*/  WARPSYNC 0xffffffff ;  /* 0xffffffff00007948 */ /* 0x000fe20003800000 */
[----:B------:R-:W3:Y:S01]  /*6430*/  LDL.64 R54, [R1+0x40] ;  /* 0x0000400001367983 */ /* 0x000ee20000100a00 */
[----:B------:R-:W-:Y:S01]  /*6440*/  SHF.R.S32.HI R0, RZ, 0x1f, R209 ;  /* 0x0000001fff007819 */ /* 0x000fe200000114d1 */
[----:B------:R-:W-:Y:S01]  /*6450*/  IMAD.WIDE.U32 R36, R209, c[0x0][0x208], RZ ;  /* 0x00008200d1247a25 */ /* 0x000fe200078e00ff */
[----:B------:R-:W-:Y:S01]  /*6460*/  MOV R169, c[0x0][0x20c] ;  /* 0x0000830000a97a02 */ /* 0x000fe20000000f00 */
[----:B------:R-:W-:Y:S01]  /*6470*/  BSSY B0, `(.L_x_142) ;  /* 0x000018e000007945 */ /* 0x000fe20003800000 */
[----:B------:R-:W-:Y:S01]  /*6480*/  MOV R168, c[0x0][0x208] ;  /* 0x0000820000a87a02 */ /* 0x000fe20000000f00 */
[----:B------:R-:W4:Y:S01]  /*6490*/  LDL.64 R46, [R1+0x38] ;  /* 0x00003800012e7983 */ /* 0x000f220000100a00 */
[----:B------:R-:W-:Y:S01]  /*64a0*/  IMAD R0, R0, c[0x0][0x208], RZ ;  /* 0x0000820000007a24 */ /* 0x000fe200078e02ff */
[----:B------:R-:W-:Y:S01]  /*64b0*/  LOP3.LUT R229, R229, 0xfffffffb, RZ, 0xc0, !PT ;  /* 0xfffffffbe5e57812 */ /* 0x000fe200078ec0ff */
[----:B------:R-:W-:Y:S01]  /*64c0*/  IMAD.WIDE.U32 R38, R36, 0x70, R236 ;  /* 0x0000007024267825 */ /* 0x000fe200078e00ec */
[----:B------:R-:W-:Y:S02]  /*64d0*/  SHF.L.U64.HI R168, R168, 0x6, R169 ;  /* 0x00000006a8a87819 */ /* 0x000fe400000102a9 */
[----:B------:R-:W-:Y:S01]  /*64e0*/  BAR.SYNC.DEFER_BLOCKING 0x0 ;  /* 0x0000000000007b1d */ /* 0x000fe20000010000 */
[----:B------:R-:W-:Y:S05]  /*64f0*/  IMAD R0, R209, c[0x0][0x20c], R0 ;  /* 0x00008300d1007a24 */ /* 0x000fea00078e0200 */
[----:B------:R-:W-:Y:S05]  /*6500*/  IADD3 R0, R37, R0, RZ ;  /* 0x0000000025007210 */ /* 0x000fea0007ffe0ff */
[----:B------:R-:W-:Y:S01]  /*6510*/  IMAD R37, R0, 0x70, RZ ;  /* 0x0000007000257824 */ /* 0x000fe200078e02ff */
[----:B------:R-:W1:Y:S08]  /*6520*/  LDSM.16.M88.4 R8, [R196] ;  /* 0x00000000c408783b */ /* 0x000e700000000200 */
[----:B------:R-:W5:Y:S08]  /*6530*/  S2R R45, SR_TID.X ;  /* 0x00000000002d7919 */ /* 0x000f700000002100 */
[----:B------:R-:W5:Y:S08]  /*6540*/  LDSM.16.M88.4 R16, [R196+0x800] ;  /* 0x00080000c410783b */ /* 0x000f700000000200 */
[----:B------:R-:W5:Y:S08]  /*6550*/  LDSM.16.M88.4 R24, [R196+0x1000] ;  /* 0x00100000c418783b */ /* 0x000f700000000200 */
[----:B------:R-:W4:Y:S04]  /*6560*/  LDL R234, [R1+0x30] ;  /* 0x0000300001ea7983 */ /* 0x000f280000100800 */
[----:B------:R-:W5:Y:S01]  /*6570*/  LDSM.16.M88.4 R32, [R196+0x1800] ;  /* 0x00180000c420783b */ /* 0x000f620000000200 */
[C---:B-1----:R-:W-:Y:S03]  /*6580*/  HMMA.16816.F32 R4, R128.reuse, R8, RZ ;  /* 0x000000088004723c */ /* 0x042fe600000018ff */
[----:B-----5:R-:W-:Y:S04]  /*6590*/  SHF.R.S32.HI R44, RZ, 0x1f, R45 ;  /* 0x0000001fff2c7819 */ /* 0x020fe8000001142d */
[----:B------:R-:W1:Y:S01]  /*65a0*/  LDSM.16.M88.4 R40, [R196+0x2000] ;  /* 0x00200000c428783b */ /* 0x000e620000000200 */
[----:B------:R-:W-:Y:S04]  /*65b0*/  ISETP.GT.AND P2, PT, R45, 0x7f, PT ;  /* 0x0000007f2d00780c */ /* 0x000fe80003f44270 */
[-C--:B------:R-:W-:Y:S01]  /*65c0*/  LEA.HI R44, R44, R45.reuse, RZ, 0x3 ;  /* 0x0000002d2c2c7211 */ /* 0x080fe200078f18ff */
[C---:B------:R-:W-:Y:S03]  /*65d0*/  HMMA.16816.F32 R8, R128.reuse, R10, RZ ;  /* 0x0000000a8008723c */ /* 0x040fe600000018ff */
[----:B------:R-:W-:Y:S01]  /*65e0*/  LOP3.LUT R44, R44, 0xfffffff8, RZ, 0xc0, !PT ;  /* 0xfffffff82c2c7812 */ /* 0x000fe200078ec0ff */
[----:B------:R-:W5:Y:S04]  /*65f0*/  LDSM.16.M88.4 R48, [R196+0x2800] ;  /* 0x00280000c430783b */ /* 0x000f680000000200 */
[C---:B------:R-:W-:Y:S01]  /*6600*/  HMMA.16816.F32 R12, R128.reuse, R16, RZ ;  /* 0x00000010800c723c */ /* 0x040fe200000018ff */
[----:B------:R-:W-:Y:S03]  /*6610*/  IADD3 R44, -R44, R45, RZ ;  /* 0x0000002d2c2c7210 */ /* 0x000fe60007ffe1ff */
[----:B------:R-:W-:Y:S01]  /*6620*/  MOV R45, c[0x0][0x208] ;  /* 0x00008200002d7a02 */ /* 0x000fe20000000f00 */
[----:B------:R-:W1:Y:S01]  /*6630*/  LDSM.16.M88.4 R56, [R196+0x3000] ;  /* 0x00300000c438783b */ /* 0x000e620000000200 */
[----:B------:R-:W-:Y:S02]  /*6640*/  LOP3.LUT P3, RZ, R44, 0x2, RZ, 0xc0, !PT ;  /* 0x000000022cff7812 */ /* 0x000fe4000786c0ff */
[C---:B------:R-:W-:Y:S01]  /*6650*/  HMMA.16816.F32 R16, R128.reuse, R18, RZ ;  /* 0x000000128010723c */ /* 0x040fe200000018ff */
[----:B------:R-:W-:Y:S07]  /*6660*/  SHF.L.U32 R45, R45, 0x6, RZ ;  /* 0x000000062d2d7819 */ /* 0x000fee00000006ff */
[C---:B------:R-:W-:Y:S08]  /*6670*/  HMMA.16816.F32 R20, R128.reuse, R24, RZ ;  /* 0x000000188014723c */ /* 0x040ff000000018ff */
[C---:B------:R-:W-:Y:S08]  /*6680*/  HMMA.16816.F32 R24, R128.reuse, R26, RZ ;  /* 0x0000001a8018723c */ /* 0x040ff000000018ff */
[C---:B------:R-:W-:Y:S08]  /*6690*/  HMMA.16816.F32 R28, R128.reuse, R32, RZ ;  /* 0x00000020801c723c */ /* 0x040ff000000018ff */
[C---:B------:R-:W-:Y:S01]  /*66a0*/  HMMA.16816.F32 R32, R128.reuse, R34, RZ ;  /* 0x000000228020723c */ /* 0x040fe200000018ff */
[----:B--2---:R-:W-:Y:S05]  /*66b0*/  IMAD.WIDE.U32 R2, R36, 0x70, R2 ;  /* 0x0000007024027825 */ /* 0x004fea00078e0002 */
[C---:B------:R-:W-:Y:S02]  /*66c0*/  LEA R52, P0, R2.reuse, c[0x0][0x1f8], 0x1 ;  /* 0x00007e0002347a11 */ /* 0x040fe400078008ff */
[----:B------:R-:W-:Y:S04]  /*66d0*/  IADD3 R0, R3, R37, RZ ;  /* 0x0000002503007210 */ /* 0x000fe80007ffe0ff */
[----:B------:R-:W-:Y:S02]  /*66e0*/  LEA.HI.X R53, R2, c[0x0][0x1fc], R0, 0x1, P0 ;  /* 0x00007f0002357a11 */ /* 0x000fe400000f0c00 */
[C---:B------:R-:W-:Y:S02]  /*66f0*/  IADD3 R0, R196.reuse, 0x20, RZ ;  /* 0x00000020c4007810 */ /* 0x040fe40007ffe0ff */
[----:B------:R-:W-:Y:S02]  /*6700*/  @P3 IADD3 R0, R196, -0x20, RZ ;  /* 0xffffffe0c4003810 */ /* 0x000fe40007ffe0ff */
[----:B------:R-:W-:Y:S02]  /*6710*/  @!P2 IADD3 R3, P1, P0, R236, R38, R236 ;  /* 0x00000026ec03a210 */ /* 0x000fe4000783e0ec */
[----:B------:R-:W-:Y:S01]  /*6720*/  IADD3 R2, R37, R39, RZ ;  /* 0x0000002725027210 */ /* 0x000fe20007ffe0ff */
[----:B------:R-:W2:Y:S01]  /*6730*/  LDSM.16.M88.4 R136, [R0] ;  /* 0x000000000088783b */ /* 0x000ea20000000200 */
[C---:B-1----:R-:W-:Y:S02]  /*6740*/  HMMA.16816.F32 R36, R128.reuse, R40, RZ ;  /* 0x000000288024723c */ /* 0x042fe400000018ff */
[----:B------:R-:W-:Y:S02]  /*6750*/  @!P2 IADD3.X R44, R237, R2, R237, P1, P0 ;  /* 0x00000002ed2ca210 */ /* 0x000fe40000fe04ed */
[----:B---3--:R-:W-:Y:S02]  /*6760*/  @!P2 IADD3 R3, P0, R3, R54, RZ ;  /* 0x000000360303a210 */ /* 0x008fe40007f1e0ff */
[----:B------:R-:W-:Y:S01]  /*6770*/  IADD3 R2, P1, R52, R45, RZ ;  /* 0x0000002d34027210 */ /* 0x000fe20007f3e0ff */
[----:B------:R-:W1:Y:S01]  /*6780*/  LDSM.16.M88.4 R140, [R0+0x800] ;  /* 0x00080000008c783b */ /* 0x000e620000000200 */
[C---:B------:R-:W-:Y:S01]  /*6790*/  HMMA.16816.F32 R40, R128.reuse, R42, RZ ;  /* 0x0000002a8028723c */ /* 0x040fe200000018ff */
[----:B----4-:R-:W-:Y:S03]  /*67a0*/  @!P2 IADD3.X R44, R44, R47, RZ, P0, !PT ;  /* 0x0000002f2c2ca210 */ /* 0x010fe600007fe4ff */
[C---:B------:R-:W-:Y:S03]  /*67b0*/  @!P2 LEA R70, P0, R3.reuse, c[0x0][0x1f8], 0x1 ;  /* 0x00007e000346aa11 */ /* 0x040fe600078008ff */
[----:B------:R-:W3:Y:S01]  /*67c0*/  LDSM.16.M88.4 R144, [R0+0x1000] ;  /* 0x001000000090783b */ /* 0x000ee20000000200 */
[----:B------:R-:W-:Y:S04]  /*67d0*/  @!P2 LEA.HI.X R71, R3, c[0x0][0x1fc], R44, 0x1, P0 ;  /* 0x00007f000347aa11 */ /* 0x000fe800000f0c2c */
[-C--:B------:R-:W-:Y:S02]  /*67e0*/  IADD3.X R3, R53, R168.reuse, RZ, P1, !PT ;  /* 0x000000a835037210 */ /* 0x080fe40000ffe4ff */
[----:B------:R-:W-:Y:S01]  /*67f0*/  IADD3 R54, P0, R2, R45, RZ ;  /* 0x0000002d02367210 */ /* 0x000fe20007f1e0ff */
[----:B------:R-:W4:Y:S01]  /*6800*/  LDSM.16.M88.4 R148, [R0+0x1800] ;  /* 0x001800000094783b */ /* 0x000f220000000200 */
[C---:B-----5:R-:W-:Y:S02]  /*6810*/  HMMA.16816.F32 R44, R128.reuse, R48, RZ ;  /* 0x00000030802c723c */ /* 0x060fe400000018ff */
[----:B------:R-:W-:Y:S05]  /*6820*/  IADD3.X R55, R3, R168, RZ, P0, !PT ;  /* 0x000000a803377210 */ /* 0x000fea00007fe4ff */
[----:B------:R-:W5:Y:S01]  /*6830*/  LDSM.16.M88.4 R152, [R0+0x2000] ;  /* 0x002000000098783b */ /* 0x000f620000000200 */
[C---:B------:R-:W-:Y:S07]  /*6840*/  HMMA.16816.F32 R48, R128.reuse, R50, RZ ;  /* 0x000000328030723c */ /* 0x040fee00000018ff */
[----:B------:R-:W1:Y:S08]  /*6850*/  LDSM.16.M88.4 R156, [R0+0x2800] ;  /* 0x00280000009c783b */ /* 0x000e700000000200 */
[----:B------:R2:W1:Y:S01]  /*6860*/  LDSM.16.M88.4 R160, [R0+0x3000] ;  /* 0x0030000000a0783b */ /* 0x0004620000000200 */
[----:B------:R-:W-:Y:S07]  /*6870*/  ISETP.GT.AND P0, PT, R209, R234, PT ;  /* 0x000000ead100720c */ /* 0x000fee0003f04270 */
[----:B------:R-:W-:Y:S01]  /*6880*/  @!PT LDS RZ, [RZ] ;  /* 0x00000000fffff984 */ /* 0x000fe20000000800 */
[----:B------:R-:W-:Y:S01]  /*6890*/  @!PT LDS RZ, [RZ] ;  /* 0x00000000fffff984 */ /* 0x000fe20000000800 */
[----:B------:R-:W-:Y:S01]  /*68a0*/  @!PT LDS RZ, [RZ] ;  /* 0x00000000fffff984 */ /* 0x000fe20000000800 */
[----:B------:R1:W-:Y:S08]  /*68b0*/  LDGSTS.E.BYPASS.LTC128B.128 [R208+0x100], [R52.64], !P5 ;  /* 0x0010000034d07fae */ /* 0x0003f0000e901d46 */
[----:B------:R1:W-:Y:S01]  /*68c0*/  LDGSTS.E.BYPASS.LTC128B.128 [R208+0x3900], [R52.64+0x80], !P6 ;  /* 0x0390008034d07fae */ /* 0x0003e2000f101d46 */
[----:B------:R-:W-:Y:S02]  /*68d0*/  @P0 LOP3.LUT R229, R229, 0x4, RZ, 0xfc, !PT ;  /* 0x00000004e5e50812 */ /* 0x000fe400078efcff */
[C---:B--2---:R-:W-:Y:S05]  /*68e0*/  IADD3 R0, R196.reuse, 0x40, RZ ;  /* 0x00000040c4007810 */ /* 0x044fea0007ffe0ff */
[----:B------:R2:W-:Y:S01]  /*68f0*/  LDGSTS.E.BYPASS.LTC128B.128 [R208+0x1100], [R2.64], !P5 ;  /* 0x0110000002d07fae */ /* 0x0005e2000e901d46 */
[----:B------:R-:W-:Y:S07]  /*6900*/  @P4 IADD3 R0, R196, -0x40, RZ ;  /* 0xffffffc0c4004810 */ /* 0x000fee0007ffe0ff */
[----:B------:R2:W-:Y:S08]  /*6910*/  LDGSTS.E.BYPASS.LTC128B.128 [R208+0x4900], [R2.64+0x80], !P6 ;  /* 0x0490008002d07fae */ /* 0x0005f0000f101d46 */
[----:B------:R1:W-:Y:S08]  /*6920*/  LDGSTS.E.BYPASS.LTC128B.128 [R208+0x2100], [R54.64], !P5 ;  /* 0x0210000036d07fae */ /* 0x0003f0000e901d46 */
[----:B------:R1:W-:Y:S08]  /*6930*/  LDGSTS.E.BYPASS.LTC128B.128 [R208+0x5900], [R54.64+0x80], !P6 ;  /* 0x0590008036d07fae */ /* 0x0003f0000f101d46 */
[----:B------:R2:W-:Y:S08]  /*6940*/  @!P2 LDGSTS.E.BYPASS.LTC128B.128 [R208+0x3100], [R70.64], !P5 ;  /* 0x0310000046d0afae */ /* 0x0005f0000e901d46 */
[----:B------:R2:W-:Y:S08]  /*6950*/  @!P2 LDGSTS.E.BYPASS.LTC128B.128 [R208+0x6900], [R70.64+0x80], !P6 ;  /* 0x0690008046d0afae */ /* 0x0005f0000f101d46 */
[----:B------:R-:W2:Y:S01]  /*6960*/  LDSM.16.M88.4 R168, [R0] ;  /* 0x0000000000a8783b */ /* 0x000ea20000000200 */
[C---:B-1----:R-:W-:Y:S07]  /*6970*/  HMMA.16816.F32 R52, R128.reuse, R56, RZ ;  /* 0x000000388034723c */ /* 0x042fee00000018ff */
[----:B------:R-:W0:Y:S01]  /*6980*/  LDGDEPBAR ;  /* 0x00000000000079af */ /* 0x000e220000000000 */
[----:B------:R-:W-:Y:S07]  /*6990*/  HMMA.16816.F32 R56, R128, R58, RZ ;  /* 0x0000003a8038723c */ /* 0x000fee00000018ff */
[----:B------:R-:W-:Y:S01]  /*69a0*/  LDSM.16.M88.4 R176, [R197+0x3000] ;  /* 0x00300000c5b0783b */ /* 0x000fe20000000200 */
[C---:B------:R-:W-:Y:S08]  /*69b0*/  HMMA.16816.F32 R4, R132.reuse, R136, R4 ;  /* 0x000000888404723c */ /* 0x040ff00000001804 */
[C---:B------:R-:W-:Y:S01]  /*69c0*/  HMMA.16816.F32 R8, R132.reuse, R138, R8 ;  /* 0x0000008a8408723c */ /* 0x040fe20000001808 */
[----:B------:R-:W1:Y:S07]  /*69d0*/  LDSM.16.M88.4 R136, [R0+0x800] ;  /* 0x000800000088783b */ /* 0x000e6e0000000200 */
        /* <DEDUP_REMOVED lines=8> */
[----:B------:R-:W4:Y:S07]  /*6a60*/  LDSM.16.M88.4 R148, [R0+0x2000] ;  /* 0x002000000094783b */ /* 0x000f2e0000000200 */
[C---:B-----5:R-:W-:Y:S08]  /*6a70*/  HMMA.16816.F32 R36, R132.reuse, R152, R36 ;  /* 0x000000988424723c */ /* 0x060ff00000001824 */
[C---:B------:R-:W-:Y:S01]  /*6a80*/  HMMA.16816.F32 R40, R132.reuse, R154, R40 ;  /* 0x0000009a8428723c */ /* 0x040fe20000001828 */
[----:B------:R-:W5:Y:S07]  /*6a90*/  LDSM.16.M88.4 R152, [R0+0x2800] ;  /* 0x002800000098783b */ /* 0x000f6e0000000200 */
[C---:B------:R-:W-:Y:S08]  /*6aa0*/  HMMA.16816.F32 R44, R132.reuse, R156, R44 ;  /* 0x0000009c842c723c */ /* 0x040ff0000000182c */
[C---:B------:R-:W-:Y:S01]  /*6ab0*/  HMMA.16816.F32 R48, R132.reuse, R158, R48 ;  /* 0x0000009e8430723c */ /* 0x040fe20000001830 */
[----:B------:R-:W-:Y:S07]  /*6ac0*/  LDSM.16.M88.4 R156, [R197] ;  /* 0x00000000c59c783b */ /* 0x000fee0000000200 */
[C---:B------:R-:W-:Y:S08]  /*6ad0*/  HMMA.16816.F32 R52, R132.reuse, R160, R52 ;  /* 0x000000a08434723c */ /* 0x040ff00000001834 */
[----:B------:R-:W-:Y:S01]  /*6ae0*/  HMMA.16816.F32 R56, R132, R162, R56 ;  /* 0x000000a28438723c */ /* 0x000fe20000001838 */
[----:B------:R-:W-:Y:S07]  /*6af0*/  LDSM.16.M88.4 R160, [R197+0x2000] ;  /* 0x00200000c5a0783b */ /* 0x000fee0000000200 */
[C---:B--2---:R-:W-:Y:S08]  /*6b00*/  HMMA.16816.F32 R4, R164.reuse, R168, R4 ;  /* 0x000000a8a404723c */ /* 0x044ff00000001804 */
[C---:B------:R-:W-:Y:S01]  /*6b10*/  HMMA.16816.F32 R8, R164.reuse, R170, R8 ;  /* 0x000000aaa408723c */ /* 0x040fe20000001808 */
[----:B------:R-:W-:Y:S07]  /*6b20*/  LDSM.16.M88.4 R168, [R197+0x2800] ;  /* 0x00280000c5a8783b */ /* 0x000fee0000000200 */
[C---:B-1----:R-:W-:Y:S08]  /*6b30*/  HMMA.16816.F32 R12, R164.reuse, R136, R12 ;  /* 0x00000088a40c723c */ /* 0x042ff0000000180c */
[C---:B------:R-:W-:Y:S01]  /*6b40*/  HMMA.16816.F32 R16, R164.reuse, R138, R16 ;  /* 0x0000008aa410723c */ /* 0x040fe20000001810 */
[----:B------:R-:W1:Y:S07]  /*6b50*/  LDSM.16.M88.4 R136, [R0+0x3000] ;  /* 0x003000000088783b */ /* 0x000e6e0000000200 */
[C---:B------:R-:W-:Y:S08]  /*6b60*/  HMMA.16816.F32 R20, R164.reuse, R140, R20 ;  /* 0x0000008ca414723c */ /* 0x040ff00000001814 */
[C---:B------:R-:W-:Y:S01]  /*6b70*/  HMMA.16816.F32 R24, R164.reuse, R142, R24 ;  /* 0x0000008ea418723c */ /* 0x040fe20000001818 */
[----:B------:R-:W2:Y:S07]  /*6b80*/  LDSM.16.M88.4 R140, [R197+0x800] ;  /* 0x00080000c58c783b */ /* 0x000eae0000000200 */
        /* <DEDUP_REMOVED lines=8> */
[----:B------:R-:W-:Y:S07]  /*6c10*/  LDSM.16.M88.4 R152, [R196+0x4000] ;  /* 0x00400000c498783b */ /* 0x000fee0000000200 */
[C---:B-1----:R-:W-:Y:S08]  /*6c20*/  HMMA.16816.F32 R52, R164.reuse, R136, R52 ;  /* 0x00000088a434723c */ /* 0x042ff00000001834 */
[----:B------:R-:W-:Y:S01]  /*6c30*/  HMMA.16816.F32 R56, R164, R138, R56 ;  /* 0x0000008aa438723c */ /* 0x000fe20000001838 */
[----:B------:R-:W1:Y:S07]  /*6c40*/  LDSM.16.M88.4 R136, [R196+0x3800] ;  /* 0x00380000c488783b */ /* 0x000e6e0000000200 */
[C---:B------:R-:W-:Y:S08]  /*6c50*/  HMMA.16816.F32 R4, R172.reuse, R156, R4 ;  /* 0x0000009cac04723c */ /* 0x040ff00000001804 */
[C---:B------:R-:W-:Y:S01]  /*6c60*/  HMMA.16816.F32 R8, R172.reuse, R158, R8 ;  /* 0x0000009eac08723c */ /* 0x040fe20000001808 */
[----:B------:R-:W-:Y:S07]  /*6c70*/  LDSM.16.M88.4 R156, [R202+0x3800] ;  /* 0x00380000ca9c783b */ /* 0x000fee0000000200 */
[C---:B--2---:R-:W-:Y:S08]  /*6c80*/  HMMA.16816.F32 R12, R172.reuse, R140, R12 ;  /* 0x0000008cac0c723c */ /* 0x044ff0000000180c */
        /* <DEDUP_REMOVED lines=8> */
[C---:B------:R-:W-:Y:S08]  /*6d10*/  HMMA.16816.F32 R36, R172.reuse, R160, R36 ;  /* 0x000000a0ac24723c */ /* 0x040ff00000001824 */
[C---:B------:R-:W-:Y:S01]  /*6d20*/  HMMA.16816.F32 R40, R172.reuse, R162, R40 ;  /* 0x000000a2ac28723c */ /* 0x040fe20000001828 */
[----:B------:R-:W-:Y:S07]  /*6d30*/  LDSM.16.M88.4 R160, [R202+0x4000] ;  /* 0x00400000caa0783b */ /* 0x000fee0000000200 */
[C---:B------:R-:W-:Y:S08]  /*6d40*/  HMMA.16816.F32 R44, R172.reuse, R168, R44 ;  /* 0x000000a8ac2c723c */ /* 0x040ff0000000182c */
[C---:B------:R-:W-:Y:S01]  /*6d50*/  HMMA.16816.F32 R48, R172.reuse, R170, R48 ;  /* 0x000000aaac30723c */ /* 0x040fe20000001830 */
[----:B------:R-:W-:Y:S07]  /*6d60*/  LDSM.16.M88.4 R168, [R202+0x4800] ;  /* 0x00480000caa8783b */ /* 0x000fee0000000200 */
[C---:B------:R-:W-:Y:S08]  /*6d70*/  HMMA.16816.F32 R52, R172.reuse, R176, R52 ;  /* 0x000000b0ac34723c */ /* 0x040ff00000001834 */
[----:B------:R-:W-:Y:S01]  /*6d80*/  HMMA.16816.F32 R56, R172, R178, R56 ;  /* 0x000000b2ac38723c */ /* 0x000fe20000001838 */
[----:B------:R-:W-:Y:S07]  /*6d90*/  LDSM.16.M88.4 R176, [R202+0x6000] ;  /* 0x00600000cab0783b */ /* 0x000fee0000000200 */
[C---:B-1----:R-:W-:Y:S08]  /*6da0*/  HMMA.16816.F32 R4, R180.reuse, R136, R4 ;  /* 0x00000088b404723c */ /* 0x042ff00000001804 */
[C---:B------:R-:W-:Y:S01]  /*6db0*/  HMMA.16816.F32 R8, R180.reuse, R138, R8 ;  /* 0x0000008ab408723c */ /* 0x040fe20000001808 */
[----:B------:R-:W1:Y:S07]  /*6dc0*/  LDSM.16.M88.4 R136, [R196+0x6000] ;  /* 0x00600000c488783b */ /* 0x000e6e0000000200 */
[C---:B------:R-:W-:Y:S08]  /*6dd0*/  HMMA.16816.F32 R12, R180.reuse, R152, R12 ;  /* 0x00000098b40c723c */ /* 0x040ff0000000180c */
[C---:B------:R-:W-:Y:S01]  /*6de0*/  HMMA.16816.F32 R16, R180.reuse, R154, R16 ;  /* 0x0000009ab410723c */ /* 0x040fe20000001810 */
[----:B------:R-:W5:Y:S07]  /*6df0*/  LDSM.16.M88.4 R152, [R196+0x6800] ;  /* 0x00680000c498783b */ /* 0x000f6e0000000200 */
        /* <DEDUP_REMOVED lines=8> */
[----:B------:R-:W-:Y:S07]  /*6e80*/  LDSM.16.M88.4 R148, [R0+0x3800] ;  /* 0x003800000094783b */ /* 0x000fee0000000200 */
[C---:B-1----:R-:W-:Y:S08]  /*6e90*/  HMMA.16816.F32 R44, R180.reuse, R136, R44 ;  /* 0x00000088b42c723c */ /* 0x042ff0000000182c */
[C---:B------:R-:W-:Y:S01]  /*6ea0*/  HMMA.16816.F32 R48, R180.reuse, R138, R48 ;  /* 0x0000008ab430723c */ /* 0x040fe20000001830 */
[----:B------:R-:W1:Y:S07]  /*6eb0*/  LDSM.16.M88.4 R136, [R202+0x6800] ;  /* 0x00680000ca88783b */ /* 0x000e6e0000000200 */
[C---:B-----5:R-:W-:Y:S08]  /*6ec0*/  HMMA.16816.F32 R52, R180.reuse, R152, R52 ;  /* 0x00000098b434723c */ /* 0x060ff00000001834 */
[----:B------:R-:W-:Y:S01]  /*6ed0*/  HMMA.16816.F32 R56, R180, R154, R56 ;  /* 0x0000009ab438723c */ /* 0x000fe20000001838 */
[----:B------:R-:W-:Y:S07]  /*6ee0*/  LDSM.16.M88.4 R152, [R0+0x5000] ;  /* 0x005000000098783b */ /* 0x000fee0000000200 */
[C---:B------:R-:W-:Y:S08]  /*6ef0*/  HMMA.16816.F32 R4, R184.reuse, R156, R4 ;  /* 0x0000009cb804723c */ /* 0x040ff00000001804 */
[C---:B------:R-:W-:Y:S01]  /*6f00*/  HMMA.16816.F32 R8, R184.reuse, R158, R8 ;  /* 0x0000009eb808723c */ /* 0x040fe20000001808 */
[----:B------:R-:W-:Y:S07]  /*6f10*/  LDSM.16.M88.4 R156, [R0+0x5800] ;  /* 0x00580000009c783b */ /* 0x000fee0000000200 */
[C---:B------:R-:W-:Y:S08]  /*6f20*/  HMMA.16816.F32 R12, R184.reuse, R160, R12 ;  /* 0x000000a0b80c723c */ /* 0x040ff0000000180c */
[C---:B------:R-:W-:Y:S01]  /*6f30*/  HMMA.16816.F32 R16, R184.reuse, R162, R16 ;  /* 0x000000a2b810723c */ /* 0x040fe20000001810 */
[----:B------:R-:W-:Y:S07]  /*6f40*/  LDSM.16.M88.4 R160, [R0+0x6000] ;  /* 0x0060000000a0783b */ /* 0x000fee0000000200 */
        /* <DEDUP_REMOVED lines=9> */
[C---:B------:R-:W-:Y:S08]  /*6fe0*/  HMMA.16816.F32 R44, R184.reuse, R176, R44 ;  /* 0x000000b0b82c723c */ /* 0x040ff0000000182c */
[C---:B------:R-:W-:Y:S01]  /*6ff0*/  HMMA.16816.F32 R48, R184.reuse, R178, R48 ;  /* 0x000000b2b830723c */ /* 0x040fe20000001830 */
[----:B------:R-:W4:Y:S07]  /*7000*/  LDSM.16.M88.4 R176, [R197+0x3800] ;  /* 0x00380000c5b0783b */ /* 0x000f2e0000000200 */
[C---:B-1----:R-:W-:Y:S08]  /*7010*/  HMMA.16816.F32 R52, R184.reuse, R136, R52 ;  /* 0x00000088b834723c */ /* 0x042ff00000001834 */
[----:B------:R-:W-:Y:S01]  /*7020*/  HMMA.16816.F32 R56, R184, R138, R56 ;  /* 0x0000008ab838723c */ /* 0x000fe20000001838 */
[----:B------:R-:W1:Y:S07]  /*7030*/  LDSM.16.M88.4 R136, [R197+0x4000] ;  /* 0x00400000c588783b */ /* 0x000e6e0000000200 */
[C---:B------:R-:W-:Y:S08]  /*7040*/  HMMA.16816.F32 R4, R188.reuse, R148, R4 ;  /* 0x00000094bc04723c */ /* 0x040ff00000001804 */
[C---:B------:R-:W-:Y:S08]  /*7050*/  HMMA.16816.F32 R8, R188.reuse, R150, R8 ;  /* 0x00000096bc08723c */ /* 0x040ff00000001808 */
[C---:B--2---:R-:W-:Y:S08]  /*7060*/  HMMA.16816.F32 R12, R188.reuse, R140, R12 ;  /* 0x0000008cbc0c723c */ /* 0x044ff0000000180c */
        /* <DEDUP_REMOVED lines=13> */
[C---:B-1----:R-:W-:Y:S08]  /*7140*/  HMMA.16816.F32 R12, R192.reuse, R136, R12 ;  /* 0x00000088c00c723c */ /* 0x042ff0000000180c */
[----:B------:R-:W-:Y:S01]  /*7150*/  FMUL.FTZ R0, R4, c[0x0][0x320] ;  /* 0x0000c80004007a20 */ /* 0x000fe20000410000 */
[C---:B------:R-:W-:Y:S03]  /*7160*/  HMMA.16816.F32 R16, R192.reuse, R138, R16 ;  /* 0x0000008ac010723c */ /* 0x040fe60000001810 */
[----:B------:R1:W2:Y:S04]  /*7170*/  MUFU.TANH R144, R0 ;  /* 0x0000000000907308 */ /* 0x0002a80000002400 */
[----:B------:R-:W-:Y:S02]  /*7180*/  FMUL.FTZ R10, R10, c[0x0][0x320] ;  /* 0x0000c8000a0a7a20 */ /* 0x000fe40000410000 */
[----:B------:R-:W-:Y:S04]  /*7190*/  FMUL.FTZ R3, R11, c[0x0][0x320] ;  /* 0x0000c8000b037a20 */ /* 0x000fe80000410000 */
[----:B------:R-:W3:Y:S02]  /*71a0*/  MUFU.TANH R137, R10 ;  /* 0x0000000a00897308 */ /* 0x000ee40000002400 */
[----:B------:R-:W-:Y:S08]  /*71b0*/  FMUL.FTZ R2, R12, c[0x0][0x320] ;  /* 0x0000c8000c027a20 */ /* 0x000ff00000410000 */
[----:B------:R4:W2:Y:S01]  /*71c0*/  MUFU.TANH R138, R2 ;  /* 0x00000002008a7308 */ /* 0x0008a20000002400 */
[----:B-1----:R-:W-:Y:S09]  /*71d0*/  FMUL.FTZ R0, R5, c[0x0][0x320] ;  /* 0x0000c80005007a20 */ /* 0x002ff20000410000 */
[----:B------:R1:W1:Y:S10]  /*71e0*/  MUFU.TANH R143, R0 ;  /* 0x00000000008f7308 */ /* 0x0002740000002400 */
[----:B------:R-:W2:Y:S01]  /*71f0*/  MUFU.TANH R142, R3 ;  /* 0x00000003008e7308 */ /* 0x000ea20000002400 */
[----:B----4-:R-:W-:Y:S09]  /*7200*/  FMUL.FTZ R2, R19, c[0x0][0x320] ;  /* 0x0000c80013027a20 */ /* 0x010ff20000410000 */
[----:B------:R-:W4:Y:S01]  /*7210*/  MUFU.TANH R152, R2 ;  /* 0x0000000200987308 */ /* 0x000f220000002400 */
[----:B-1----:R-:W-:Y:S09]  /*7220*/  FMUL.FTZ R0, R6, c[0x0][0x320] ;  /* 0x0000c80006007a20 */ /* 0x002ff20000410000 */
[----:B------:R1:W1:Y:S02]  /*7230*/  MUFU.TANH R140, R0 ;  /* 0x00000000008c7308 */ /* 0x0002640000002400 */
[----:B-1----:R-:W-:Y:S02]  /*7240*/  FMUL.FTZ R0, R7, c[0x0][0x320] ;  /* 0x0000c80007007a20 */ /* 0x002fe40000410000 */
[----:B------:R-:W1:Y:S06]  /*7250*/  LDSM.16.M88.4 R4, [R197+0x4800] ;  /* 0x00480000c504783b */ /* 0x000e6c0000000200 */
[----:B------:R5:W1:Y:S02]  /*7260*/  MUFU.TANH R145, R0 ;  /* 0x0000000000917308 */ /* 0x000a640000002400 */
[----:B-----5:R-:W-:Y:S08]  /*7270*/  FMUL.FTZ R0, R8, c[0x0][0x320] ;  /* 0x0000c80008007a20 */ /* 0x020ff00000410000 */
[----:B------:R5:W2:Y:S01]  /*7280*/  MUFU.TANH R141, R0 ;  /* 0x00000000008d7308 */ /* 0x000aa20000002400 */
[C---:B-1----:R-:W-:Y:S08]  /*7290*/  HMMA.16816.F32 R20, R192.reuse, R4, R20 ;  /* 0x00000004c014723c */ /* 0x042ff00000001814 */
[C---:B------:R-:W-:Y:S01]  /*72a0*/  HMMA.16816.F32 R24, R192.reuse, R6, R24 ;  /* 0x00000006c018723c */ /* 0x040fe20000001818 */
[----:B------:R-:W-:Y:S03]  /*72b0*/  LDSM.16.M88.4 R4, [R197+0x5800] ;  /* 0x00580000c504783b */ /* 0x000fe60000000200 */
[----:B-----5:R-:W-:Y:S05]  /*72c0*/  FMUL.FTZ R0, R9, c[0x0][0x320] ;  /* 0x0000c80009007a20 */ /* 0x020fea0000410000 */
[----:B------:R-:W1:Y:S01]  /*72d0*/  LDSM.16.M88.4 R8, [R197+0x5000] ;  /* 0x00500000c508783b */ /* 0x000e620000000200 */
[----:B------:R5:W1:Y:S11]  /*72e0*/  MUFU.TANH R136, R0 ;  /* 0x0000000000887308 */ /* 0x000a760000002400 */
[----:B------:R-:W-:Y:S03]  /*72f0*/  @!UPT UIADD3 URZ, URZ, URZ, URZ ;  /* 0x0000003f3f3ff290 */ /* 0x000fe6000fffe03f */
[----:B------:R-:W-:Y:S04]  /*7300*/  FMUL.FTZ R2, R27, c[0x0][0x320] ;  /* 0x0000c8001b027a20 */ /* 0x000fe80000410000 */
[----:B------:R-:W2:Y:S01]  /*7310*/  MUFU.TANH R160, R2 ;  /* 0x0000000200a07308 */ /* 0x000ea20000002400 */
[----:B-----5:R-:W-:Y:S09]  /*7320*/  FMUL.FTZ R0, R13, c[0x0][0x320] ;  /* 0x0000c8000d007a20 */ /* 0x020ff20000410000 */
[----:B------:R5:W2:Y:S01]  /*7330*/  MUFU.TANH R139, R0 ;  /* 0x00000000008b7308 */ /* 0x000aa20000002400 */
[C---:B-1----:R-:W-:Y:S08]  /*7340*/  HMMA.16816.F32 R28, R192.reuse, R8, R28 ;  /* 0x00000008c01c723c */ /* 0x042ff0000000181c */
[C---:B------:R-:W-:Y:S01]  /*7350*/  HMMA.16816.F32 R32, R192.reuse, R10, R32 ;  /* 0x0000000ac020723c */ /* 0x040fe20000001820 */
[----:B------:R-:W1:Y:S03]  /*7360*/  LDSM.16.M88.4 R8, [R197+0x6000] ;  /* 0x00600000c508783b */ /* 0x000e660000000200 */
[----:B-----5:R-:W-:Y:S04]  /*7370*/  FMUL.FTZ R0, R14, c[0x0][0x320] ;  /* 0x0000c8000e007a20 */ /* 0x020fe80000410000 */
[C---:B------:R-:W-:Y:S01]  /*7380*/  HMMA.16816.F32 R36, R192.reuse, R4, R36 ;  /* 0x00000004c024723c */ /* 0x040fe20000001824 */
[----:B------:R5:W1:Y:S07]  /*7390*/  MUFU.TANH R146, R0 ;  /* 0x0000000000927308 */ /* 0x000a6e0000002400 */
[C---:B------:R-:W-:Y:S01]  /*73a0*/  HMMA.16816.F32 R40, R192.reuse, R6, R40 ;  /* 0x00000006c028723c */ /* 0x040fe20000001828 */
[----:B------:R-:W2:Y:S01]  /*73b0*/  LDSM.16.M88.4 R4, [R197+0x6800] ;  /* 0x00680000c504783b */ /* 0x000ea20000000200 */
[----:B------:R-:W-:Y:S06]  /*73c0*/  DEPBAR.LE SB0, 0x0 ;  /* 0x000080000000791a */ /* 0x000fec0000000000 */
[----:B------:R-:W-:Y:S04]  /*73d0*/  FMUL.FTZ R2, R35, c[0x0][0x320] ;  /* 0x0000c80023027a20 */ /* 0x000fe80000410000 */
[----:B------:R3:W2:Y:S01]  /*73e0*/  MUFU.TANH R176, R2 ;  /* 0x0000000200b07308 */ /* 0x0006a20000002400 */
[----:B------:R-:W-:Y:S01]  /*73f0*/  BAR.SYNC.DEFER_BLOCKING 0x0 ;  /* 0x0000000000007b1d */ /* 0x000fe20000010000 */
[----:B-----5:R-:W-:Y:S08]  /*7400*/  FMUL.FTZ R0, R15, c[0x0][0x320] ;  /* 0x0000c8000f007a20 */ /* 0x020ff00000410000 */
[----:B------:R5:W4:Y:S01]  /*7410*/  MUFU.TANH R148, R0 ;  /* 0x0000000000947308 */ /* 0x000b220000002400 */
[C---:B-1----:R-:W-:Y:S08]  /*7420*/  HMMA.16816.F32 R44, R192.reuse, R8, R44 ;  /* 0x00000008c02c723c */ /* 0x042ff0000000182c */
[C---:B------:R-:W-:Y:S04]  /*7430*/  HMMA.16816.F32 R48, R192.reuse, R10, R48 ;  /* 0x0000000ac030723c */ /* 0x040fe80000001830 */
[----:B---3--:R-:W-:Y:S04]  /*7440*/  FMUL.FTZ R2, R43, c[0x0][0x320] ;  /* 0x0000c8002b027a20 */ /* 0x008fe80000410000 */
[----:B------:R-:W1:Y:S01]  /*7450*/  MUFU.TANH R214, R2 ;  /* 0x0000000200d67308 */ /* 0x000e620000002400 */
[C---:B--2---:R-:W-:Y:S03]  /*7460*/  HMMA.16816.F32 R52, R192.reuse, R4, R52 ;  /* 0x00000004c034723c */ /* 0x044fe60000001834 */
[----:B-----5:R-:W-:Y:S04]  /*7470*/  FMUL.FTZ R0, R16, c[0x0][0x320] ;  /* 0x0000c80010007a20 */ /* 0x020fe80000410000 */
[----:B------:R-:W-:Y:S01]  /*7480*/  MOV R4, R69 ;  /* 0x0000004500047202 */ /* 0x000fe20000000f00 */
[----:B------:R-:W-:Y:S01]  /*7490*/  HMMA.16816.F32 R56, R192, R6, R56 ;  /* 0x00000006c038723c */ /* 0x000fe20000001838 */
[----:B------:R2:W3:Y:S03]  /*74a0*/  MUFU.TANH R149, R0 ;  /* 0x0000000000957308 */ /* 0x0004e60000002400 */
[----:B--2---:R-:W-:Y:S07]  /*74b0*/  FMUL.FTZ R0, R17, c[0x0][0x320] ;  /* 0x0000c80011007a20 */ /* 0x004fee0000410000 */
[----:B------:R2:W1:Y:S02]  /*74c0*/  MUFU.TANH R150, R0 ;  /* 0x0000000000967308 */ /* 0x0004640000002400 */
[----:B--2---:R-:W-:Y:S08]  /*74d0*/  FMUL.FTZ R0, R18, c[0x0][0x320] ;  /* 0x0000c80012007a20 */ /* 0x004ff00000410000 */
        /* <DEDUP_REMOVED lines=74> */
[----:B------:R2:W1:Y:S01]  /*7980*/  MUFU.TANH R71, R0 ;  /* 0x0000000000477308 */ /* 0x0004620000002400 */
[----:B------:R-:W-:-:S05]  /*7990*/  @!P0 BRA `(.L_x_143) ;  /* 0x000003b000008947 */ /* 0x000fca0003800000 */
[----:B---34-:R-:W-:Y:S01]  /*79a0*/  IADD3 R2, R209, -0x1, RZ ;  /* 0xffffffffd1027810 */ /* 0x018fe20007ffe0ff */
[----:B------:R-:W3:Y:S01]  /*79b0*/  S2R R235, SR_TID.X ;  /* 0x0000000000eb7919 */ /* 0x000ee20000002100 */
[----:B------:R-:W-:Y:S02]  /*79c0*/  P2R R13, PR, RZ, 0x10 ;  /* 0x00000010ff0d7803 */ /* 0x000fe40000000000 */
[----:B------:R-:W-:Y:S01]  /*79d0*/  SHF.R.S32.HI R3, RZ, 0x1f, R2 ;  /* 0x0000001fff037819 */ /* 0x000fe20000011402 */
[C---:B------:R-:W-:Y:S04]  /*79e0*/  IMAD.WIDE.U32 R6, R2.reuse, c[0x0][0x1e0], RZ ;  /* 0x0000780002067a25 */ /* 0x040fe800078e00ff */
[----:B------:R-:W-:Y:S04]  /*79f0*/  IMAD R3, R3, c[0x0][0x1e0], RZ ;  /* 0x0000780003037a24 */ /* 0x000fe800078e02ff */
[----:B------:R-:W-:Y:S04]  /*7a00*/  IMAD R2, R2, c[0x0][0x1e4], R3 ;  /* 0x0000790002027a24 */ /* 0x000fe800078e0203 */
[----:B------:R-:W-:Y:S02]  /*7a10*/  IMAD.IADD R5, R7, 0x1, R2 ;  /* 0x0000000107057824 */ /* 0x000fe400078e0202 */
[----:B------:R-:W-:Y:S04]  /*7a20*/  IMAD.WIDE.U32 R2, R6, 0x70, RZ ;  /* 0x0000007006027825 */ /* 0x000fe800078e00ff */
[----:B------:R-:W-:Y:S01]  /*7a30*/  IMAD R5, R5, 0x70, RZ ;  /* 0x0000007005057824 */ /* 0x000fe200078e02ff */
[----:B---3--:R-:W-:Y:S03]  /*7a40*/  SHF.R.S32.HI R234, RZ, 0x1f, R235 ;  /* 0x0000001fffea7819 */ /* 0x008fe600000114eb */
[----:B------:R-:W-:Y:S01]  /*7a50*/  IMAD.IADD R3, R3, 0x1, R5 ;  /* 0x0000000103037824 */ /* 0x000fe200078e0205 */
[----:B------:R-:W-:Y:S04]  /*7a60*/  LEA.HI R234, R234, R235, RZ, 0x3 ;  /* 0x000000ebeaea7211 */ /* 0x000fe800078f18ff */
[----:B------:R-:W-:Y:S04]  /*7a70*/  SHF.R.S32.HI R234, RZ, 0x3, R234 ;  /* 0x00000003ffea7819 */ /* 0x000fe800000114ea */
[----:B--2---:R-:W-:Y:S04]  /*7a80*/  IADD3 R0, -R234, 0x70, RZ ;  /* 0x00000070ea007810 */ /* 0x004fe80007ffe1ff */
[C---:B------:R-:W-:Y:S02]  /*7a90*/  ISETP.GE.AND P2, PT, R0.reuse, 0x21, PT ;  /* 0x000000210000780c */ /* 0x040fe40003f46270 */
[C---:B------:R-:W-:Y:S02]  /*7aa0*/  ISETP.GE.AND P1, PT, R0.reuse, 0x41, PT ;  /* 0x000000410000780c */ /* 0x040fe40003f26270 */
[----:B------:R-:W-:Y:S09]  /*7ab0*/  ISETP.GE.AND P3, PT, R0, 0x1, PT ;  /* 0x000000010000780c */ /* 0x000ff20003f66270 */
[----:B------:R-:W-:Y:S02]  /*7ac0*/  @P2 IMAD.MOV.U32 R6, RZ, RZ, c[0x0][0x1e0] ;  /* 0x00007800ff062624 */ /* 0x000fe400078e00ff */
[----:B------:R-:W-:Y:S02]  /*7ad0*/  @P2 IMAD.MOV.U32 R7, RZ, RZ, c[0x0][0x1e4] ;  /* 0x00007900ff072624 */ /* 0x000fe400078e00ff */
[----:B------:R-:W-:Y:S01]  /*7ae0*/  @P1 IMAD.MOV.U32 R5, RZ, RZ, c[0x0][0x1e0] ;  /* 0x00007800ff051624 */ /* 0x000fe200078e00ff */
[CC--:B------:R-:W-:Y:S04]  /*7af0*/  @P2 LEA R8, P0, R6.reuse, R2.reuse, 0x5 ;  /* 0x0000000206082211 */ /* 0x0c0fe800078028ff */
[-C--:B------:R-:W-:Y:S01]  /*7b00*/  @P2 LEA.HI.X R9, R6, R3.reuse, R7, 0x5, P0 ;  /* 0x0000000306092211 */ /* 0x080fe200000f2c07 */
[----:B------:R-:W-:Y:S01]  /*7b10*/  @P1 IMAD.MOV.U32 R6, RZ, RZ, c[0x0][0x1e4] ;  /* 0x00007900ff061624 */ /* 0x000fe200078e00ff */
[CC--:B------:R-:W-:Y:S04]  /*7b20*/  @P1 LEA R10, P0, R5.reuse, R2.reuse, 0x6 ;  /* 0x00000002050a1211 */ /* 0x0c0fe800078030ff */
[----:B------:R-:W-:Y:S02]  /*7b30*/  @P1 LEA.HI.X R11, R5, R3, R6, 0x6, P0 ;  /* 0x00000003050b1211 */ /* 0x000fe400000f3406 */
[----:B------:R-:W-:Y:S05]  /*7b40*/  @P3 IADD3 R5, P0, R232, R2, RZ ;  /* 0x00000002e8053210 */ /* 0x000fea0007f1e0ff */
[----:B------:R-:W-:Y:S01]  /*7b50*/  @P3 IMAD.X R7, R3, 0x1, R231, P0 ;  /* 0x0000000103073824 */ /* 0x000fe200000e06e7 */
[C---:B------:R-:W-:Y:S04]  /*7b60*/  @P3 LEA R6, P0, R5.reuse, c[0x0][0x1c8], 0x1 ;  /* 0x0000720005063a11 */ /* 0x040fe800078008ff */
[----:B------:R-:W-:Y:S02]  /*7b70*/  @P3 LEA.HI.X R7, R5, c[0x0][0x1cc], R7, 0x1, P0 ;  /* 0x0000730005073a11 */ /* 0x000fe400000f0c07 */
[-C--:B------:R-:W-:Y:S03]  /*7b80*/  @P2 IADD3 R5, P0, R8, R232.reuse, RZ ;  /* 0x000000e808052210 */ /* 0x080fe60007f1e0ff */
[----:B------:R-:W-:Y:S01]  /*7b90*/  @!PT LDS RZ, [RZ] ;  /* 0x00000000fffff984 */ /* 0x000fe20000000800 */
[----:B------:R-:W-:Y:S01]  /*7ba0*/  @!PT LDS RZ, [RZ] ;  /* 0x00000000fffff984 */ /* 0x000fe20000000800 */
[----:B------:R-:W-:Y:S01]  /*7bb0*/  @!PT LDS RZ, [RZ] ;  /* 0x00000000fffff984 */ /* 0x000fe20000000800 */
[----:B------:R2:W-:Y:S02]  /*7bc0*/  @P3 LDGSTS.E.BYPASS.LTC128B.128 [R208+0x8100], [R6.64], !P5 ;  /* 0x0810000006d03fae */ /* 0x0005e4000e901d46 */
[--C-:B------:R-:W-:Y:S01]  /*7bd0*/  @P2 IMAD.X R8, R9, 0x1, R231.reuse, P0 ;  /* 0x0000000109082824 */ /* 0x100fe200000e06e7 */
[----:B------:R-:W-:Y:S01]  /*7be0*/  @P1 IADD3 R9, P0, R10, R232, RZ ;  /* 0x000000e80a091210 */ /* 0x000fe20007f1e0ff */
[----:B------:R2:W-:Y:S04]  /*7bf0*/  @P3 LDGSTS.E.BYPASS.LTC128B.128 [R208+0xb900], [R6.64+0x80], !P6 ;  /* 0x0b90008006d03fae */ /* 0x0005e8000f101d46 */
[----:B------:R-:W-:Y:S01]  /*7c00*/  @P1 IMAD.X R12, R11, 0x1, R231, P0 ;  /* 0x000000010b0c1824 */ /* 0x000fe200000e06e7 */
[C---:B------:R-:W-:Y:S04]  /*7c10*/  @P2 LEA R10, P0, R5.reuse, c[0x0][0x1c8], 0x1 ;  /* 0x00007200050a2a11 */ /* 0x040fe800078008ff */
[----:B------:R-:W-:Y:S02]  /*7c20*/  @P2 LEA.HI.X R11, R5, c[0x0][0x1cc], R8, 0x1, P0 ;  /* 0x00007300050b2a11 */ /* 0x000fe400000f0c08 */
[C---:B------:R-:W-:Y:S03]  /*7c30*/  @P1 LEA R8, P0, R9.reuse, c[0x0][0x1c8], 0x1 ;  /* 0x0000720009081a11 */ /* 0x040fe600078008ff */
[----:B------:R2:W-:Y:S01]  /*7c40*/  @P2 LDGSTS.E.BYPASS.LTC128B.128 [R208+0x9100], [R10.64], !P5 ;  /* 0x091000000ad02fae */ /* 0x0005e2000e901d46 */
[----:B------:R-:W-:Y:S02]  /*7c50*/  @P1 LEA.HI.X R9, R9, c[0x0][0x1cc], R12, 0x1, P0 ;  /* 0x0000730009091a11 */ /* 0x000fe400000f0c0c */
[----:B------:R-:W-:Y:S01]  /*7c60*/  ISETP.GE.AND P0, PT, R0, 0x61, PT ;  /* 0x000000610000780c */ /* 0x000fe20003f06270 */
[----:B------:R2:W-:Y:S04]  /*7c70*/  @P2 LDGSTS.E.BYPASS.LTC128B.128 [R208+0xc900], [R10.64+0x80], !P6 ;  /* 0x0c9000800ad02fae */ /* 0x0005e8000f101d46 */
[----:B------:R2:W-:Y:S04]  /*7c80*/  @P1 LDGSTS.E.BYPASS.LTC128B.128 [R208+0xa100], [R8.64], !P5 ;  /* 0x0a10000008d01fae */ /* 0x0005e8000e901d46 */
[----:B------:R2:W-:Y:S04]  /*7c90*/  @P1 LDGSTS.E.BYPASS.LTC128B.128 [R208+0xd900], [R8.64+0x80], !P6 ;  /* 0x0d90008008d01fae */ /* 0x0005e8000f101d46 */
[----:B------:R-:W-:Y:S02]  /*7ca0*/  @P0 IMAD.MOV.U32 R5, RZ, RZ, c[0x0][0x1e0] ;  /* 0x00007800ff050624 */ /* 0x000fe400078e00ff */
[----:B------:R-:W-:Y:S02]  /*7cb0*/  @P0 IMAD.MOV.U32 R0, RZ, RZ, c[0x0][0x1e4] ;  /* 0x00007900ff000624 */ /* 0x000fe400078e00ff */
[----:B------:R-:W-:Y:S04]  /*7cc0*/  @P0 IMAD.WIDE.U32 R2, R5, 0x60, R2 ;  /* 0x0000006005020825 */ /* 0x000fe800078e0002 */
[----:B------:R-:W-:Y:S01]  /*7cd0*/  @P0 IMAD R5, R0, 0x60, RZ ;  /* 0x0000006000050824 */ /* 0x000fe200078e02ff */
[----:B------:R-:W-:Y:S04]  /*7ce0*/  @P0 IADD3 R0, P4, R232, R2, RZ ;  /* 0x00000002e8000210 */ /* 0x000fe80007f9e0ff */
[C---:B------:R-:W-:Y:S02]  /*7cf0*/  @P0 LEA R2, P3, R0.reuse, c[0x0][0x1c8], 0x1 ;  /* 0x0000720000020a11 */ /* 0x040fe400078608ff */
[----:B------:R-:W-:Y:S02]  /*7d00*/  @P0 IADD3.X R3, R231, R5, R3, P4, !PT ;  /* 0x00000005e7030210 */ /* 0x000fe400027fe403 */
[----:B------:R-:W-:Y:S02]  /*7d10*/  ISETP.NE.AND P4, PT, R13, RZ, PT ;  /* 0x000000ff0d00720c */ /* 0x000fe40003f85270 */
[----:B------:R-:W-:Y:S05]  /*7d20*/  @P0 LEA.HI.X R3, R0, c[0x0][0x1cc], R3, 0x1, P3 ;  /* 0x0000730000030a11 */ /* 0x000fea00018f0c03 */
[----:B------:R2:W-:Y:S04]  /*7d30*/  @P0 LDGSTS.E.BYPASS.LTC128B.128 [R208+0xb100], [R2.64], !P5 ;  /* 0x0b10000002d00fae */ /* 0x0005e8000e901d46 */
[----:B------:R2:W-:Y:S02]  /*7d40*/  @P0 LDGSTS.E.BYPASS.LTC128B.128 [R208+0xe900], [R2.64+0x80], !P6 ;  /* 0x0e90008002d00fae */ /* 0x0005e4000f101d46 */
.L_x_143:
[----:B---34-:R-:W-:Y:S05]  /*7d50*/  BSYNC B0 ;  /* 0x0000000000007941 */ /* 0x018fea0003800000 */
.L_x_142:
[----:B--2---:R-:W-:Y:S01]  /*7d60*/  FMNMX.FTZ R0, R144, R69, !PT ;  /* 0x0000004590007209 */ /* 0x004fe20007810000 */
[----:B------:R-:W-:Y:S01]  /*7d70*/  LDSM.16.MT88.4 R12, [R198] ;  /* 0x00000000c60c783b */ /* 0x000fe20000004200 */
[----:B------:R-:W-:Y:S02]  /*7d80*/  FMNMX.FTZ R2, R140, R68, !PT ;  /* 0x000000448c027209 */ /* 0x000fe40007810000 */
[----:B------:R-:W-:Y:S02]  /*7d90*/  FMNMX.FTZ R0, R143, R0, !PT ;  /* 0x000000008f007209 */ /* 0x000fe40007810000 */
[----:B------:R-:W-:Y:S02]  /*7da0*/  FMNMX.FTZ R2, R145, R2, !PT ;  /* 0x0000000291027209 */ /* 0x000fe40007810000 */
[----:B------:R-:W-:Y:S01]  /*7db0*/  FMNMX.FTZ R0, R141, R0, !PT ;  /* 0x000000008d007209 */ /* 0x000fe20007810000 */
        /* <DEDUP_REMOVED lines=11> */
[----:B-1----:R-:W-:Y:S02]  /*7e70*/  FMNMX.FTZ R2, R151, R2, !PT ;  /* 0x0000000297027209 */ /* 0x002fe40007810000 */
[----:B------:R-:W-:Y:S02]  /*7e80*/  FMNMX.FTZ R0, R150, R0, !PT ;  /* 0x0000000096007209 */ /* 0x000fe40007810000 */
[----:B------:R-:W-:Y:S02]  /*7e90*/  FMNMX.FTZ R2, R152, R2, !PT ;  /* 0x0000000298027209 */ /* 0x000fe40007810000 */
[----:B------:R-:W-:Y:S01]  /*7ea0*/  FMNMX.FTZ R0, R153, R0, !PT ;  /* 0x0000000099007209 */ /* 0x000fe20007810000 */
[----:B------:R-:W-:Y:S01]  /*7eb0*/  LDSM.16.MT88.4 R44, [R198+0x3800] ;  /* 0x00380000c62c783b */ /* 0x000fe20000004200 */
[----:B------:R-:W-:Y:S02]  /*7ec0*/  FMNMX.FTZ R2, R155, R2, !PT ;  /* 0x000000029b027209 */ /* 0x000fe40007810000 */
        /* <DEDUP_REMOVED lines=8> */
[----:B------:R-:W0:Y:S01]  /*7f50*/  LDGDEPBAR ;  /* 0x00000000000079af */ /* 0x000e220000000000 */
[----:B------:R-:W-:Y:S02]  /*7f60*/  FMNMX.FTZ R2, R163, R2, !PT ;  /* 0x00000002a3027209 */ /* 0x000fe40007810000 */
        /* <DEDUP_REMOVED lines=25> */
[----:B------:R-:W-:Y:S02]  /*8100*/  LOP3.LUT P0, RZ, R229, 0x4, RZ, 0xc0, !PT ;  /* 0x00000004e5ff7812 */ /* 0x000fe4000780c0ff */
[----:B------:R-:W-:Y:S02]  /*8110*/  FMNMX.FTZ R3, R227, R0, !PT ;  /* 0x00000000e3037209 */ /* 0x000fe40007810000 */
[----:B------:R-:W-:Y:S02]  /*8120*/  FMNMX.FTZ R0, R226, R2, !PT ;  /* 0x00000002e2007209 */ /* 0x000fe40007810000 */
[----:B------:R-:W-:Y:S02]  /*8130*/  FMNMX.FTZ R3, R228, R3, !PT ;  /* 0x00000003e4037209 */ /* 0x000fe40007810000 */
[----:B------:R-:W-:Y:S02]  /*8140*/  FMNMX.FTZ R0, R70, R0, !PT ;  /* 0x0000000046007209 */ /* 0x000fe40007810000 */
[----:B------:R-:W-:Y:S01]  /*8150*/  IADD3 R209, R209, -0x1, RZ ;  /* 0xffffffffd1d17810 */ /* 0x000fe20007ffe0ff */
[----:B------:R-:W-:Y:S01]  /*8160*/  SHFL.BFLY PT, R5, R3, 0x2, 0x1f ;  /* 0x0c401f0003057f89 */ /* 0x000fe200000e0000 */
[----:B------:R-:W-:Y:S07]  /*8170*/  FMNMX.FTZ R0, R71, R0, !PT ;  /* 0x0000000047007209 */ /* 0x000fee0007810000 */
[----:B------:R-:W1:Y:S02]  /*8180*/  SHFL.BFLY PT, R2, R0, 0x2, 0x1f ;  /* 0x0c401f0000027f89 */ /* 0x000e6400000e0000 */
[----:B-1----:R-:W-:Y:S02]  /*8190*/  FMNMX.FTZ R0, R0, R2, !PT ;  /* 0x0000000200007209 */ /* 0x002fe40007810000 */
[----:B------:R-:W-:Y:S04]  /*81a0*/  FMNMX.FTZ R5, R3, R5, !PT ;  /* 0x0000000503057209 */ /* 0x000fe80007810000 */
[----:B------:R-:W1:Y:S08]  /*81b0*/  SHFL.BFLY PT, R3, R0, 0x1, 0x1f ;  /* 0x0c201f0000037f89 */ /* 0x000e7000000e0000 */
[----:B------:R-:W2:Y:S01]  /*81c0*/  SHFL.BFLY PT, R6, R5, 0x1, 0x1f ;  /* 0x0c201f0005067f89 */ /* 0x000ea200000e0000 */
[----:B-1----:R-:W-:Y:S02]  /*81d0*/  FMNMX.FTZ R3, R0, R3, !PT ;  /* 0x0000000300037209 */ /* 0x002fe40007810000 */
[----:B--2---:R-:W-:Y:S05]  /*81e0*/  FMNMX.FTZ R69, R5, R6, !PT ;  /* 0x0000000605457209 */ /* 0x004fea0007810000 */
[C---:B------:R-:W-:Y:S02]  /*81f0*/  FMUL.FTZ R147, R69.reuse, c[0x0][0x2d0] ;  /* 0x0000b40045937a20 */ /* 0x040fe40000410000 */
[----:B------:R-:W-:Y:S02]  /*8200*/  FADD.FTZ R2, -R69, R4 ;  /* 0x0000000445027221 */ /* 0x000fe40000010100 */
[--C-:B------:R-:W-:Y:S02]  /*8210*/  FFMA.FTZ R4, R144, c[0x0][0x2d0], -R147.reuse ;  /* 0x0000b40090047a23 */ /* 0x100fe40000010893 */
[----:B------:R-:W-:Y:S02]  /*8220*/  FMUL.FTZ R0, R2, c[0x0][0x2d0] ;  /* 0x0000b40002007a20 */ /* 0x000fe40000410000 */
[----:B------:R1:W-:Y:S01]  /*8230*/  MUFU.EX2 R144, R4 ;  /* 0x0000000400907308 */ /* 0x0003e20000000800 */
[--C-:B------:R-:W-:Y:S02]  /*8240*/  FFMA.FTZ R32, R138, c[0x0][0x2d0], -R147.reuse ;  /* 0x0000b4008a207a23 */ /* 0x100fe40000010893 */
[--C-:B------:R-:W-:Y:S07]  /*8250*/  FFMA.FTZ R48, R149, c[0x0][0x2d0], -R147.reuse ;  /* 0x0000b40095307a23 */ /* 0x100fee0000010893 */
[----:B------:R2:W3:Y:S10]  /*8260*/  MUFU.EX2 R2, R0 ;  /* 0x0000000000027308 */ /* 0x0004f40000000800 */
[----:B------:R-:W-:Y:S01]  /*8270*/  MUFU.EX2 R250, R32 ;  /* 0x0000002000fa7308 */ /* 0x000fe20000000800 */
[--C-:B-1----:R-:W-:Y:S09]  /*8280*/  FFMA.FTZ R4, R143, c[0x0][0x2d0], -R147.reuse ;  /* 0x0000b4008f047a23 */ /* 0x102ff20000010893 */
[----:B------:R1:W-:Y:S01]  /*8290*/  MUFU.EX2 R56, R4 ;  /* 0x0000000400387308 */ /* 0x0003e20000000800 */
[C---:B--2---:R-:W-:Y:S02]  /*82a0*/  FADD.FTZ R0, -R3.reuse, R68 ;  /* 0x0000004403007221 */ /* 0x044fe40000010100 */
[----:B------:R-:W-:Y:S02]  /*82b0*/  FMUL.FTZ R68, R3, c[0x0][0x2d0] ;  /* 0x0000b40003447a20 */ /* 0x000fe40000410000 */
[----:B------:R-:W-:Y:S02]  /*82c0*/  FMUL.FTZ R0, R0, c[0x0][0x2d0] ;  /* 0x0000b40000007a20 */ /* 0x000fe40000410000 */
[--C-:B------:R-:W-:Y:S03]  /*82d0*/  FFMA.FTZ R6, R140, c[0x0][0x2d0], -R68.reuse ;  /* 0x0000b4008c067a23 */ /* 0x100fe60000010844 */
[----:B------:R2:W-:Y:S01]  /*82e0*/  MUFU.EX2 R246, R48 ;  /* 0x0000003000f67308 */ /* 0x0005e20000000800 */
[--C-:B------:R-:W-:Y:S02]  /*82f0*/  FFMA.FTZ R8, R145, c[0x0][0x2d0], -R68.reuse ;  /* 0x0000b40091087a23 */ /* 0x100fe40000010844 */
[C---:B---3--:R-:W-:Y:S02]  /*8300*/  FMUL.FTZ R5, R2.reuse, R73 ;  /* 0x0000004902057220 */ /* 0x048fe40000410000 */
[C---:B------:R-:W-:Y:S02]  /*8310*/  FMUL.FTZ R9, R2.reuse, R77 ;  /* 0x0000004d02097220 */ /* 0x040fe40000410000 */
[C---:B------:R-:W-:Y:S02]  /*8320*/  FMUL.FTZ R16, R2.reuse, R84 ;  /* 0x0000005402107220 */ /* 0x040fe40000410000 */
[C---:B------:R-:W-:Y:S01]  /*8330*/  FMUL.FTZ R17, R2.reuse, R85 ;  /* 0x0000005502117220 */ /* 0x040fe20000410000 */
[----:B------:R-:W3:Y:S01]  /*8340*/  MUFU.EX2 R0, R0 ;  /* 0x0000000000007308 */ /* 0x000ee20000000800 */
[C---:B------:R-:W-:Y:S02]  /*8350*/  FMUL.FTZ R25, R2.reuse, R93 ;  /* 0x0000005d02197220 */ /* 0x040fe40000410000 */
[--C-:B-1----:R-:W-:Y:S02]  /*8360*/  FFMA.FTZ R4, R141, c[0x0][0x2d0], -R147.reuse ;  /* 0x0000b4008d047a23 */ /* 0x102fe40000010893 */
[C---:B------:R-:W-:Y:S02]  /*8370*/  FMUL.FTZ R24, R2.reuse, R92 ;  /* 0x0000005c02187220 */ /* 0x040fe40000410000 */
[C---:B------:R-:W-:Y:S02]  /*8380*/  FMUL.FTZ R33, R2.reuse, R101 ;  /* 0x0000006502217220 */ /* 0x040fe40000410000 */
[----:B------:R-:W-:Y:S01]  /*8390*/  FMUL.FTZ R32, R2, R100 ;  /* 0x0000006402207220 */ /* 0x000fe20000410000 */
[----:B------:R1:W-:Y:S01]  /*83a0*/  MUFU.EX2 R50, R4 ;  /* 0x0000000400327308 */ /* 0x0003e20000000800 */
[--C-:B------:R-:W-:Y:S02]  /*83b0*/  FFMA.FTZ R40, R146, c[0x0][0x2d0], -R68.reuse ;  /* 0x0000b40092287a23 */ /* 0x100fe40000010844 */
[C---:B------:R-:W-:Y:S02]  /*83c0*/  FMUL.FTZ R41, R2.reuse, R109 ;  /* 0x0000006d02297220 */ /* 0x040fe40000410000 */
[C---:B--2---:R-:W-:Y:S02]  /*83d0*/  FMUL.FTZ R48, R2.reuse, R116 ;  /* 0x0000007402307220 */ /* 0x044fe40000410000 */
[C---:B------:R-:W-:Y:S02]  /*83e0*/  FMUL.FTZ R57, R2.reuse, R125 ;  /* 0x0000007d02397220 */ /* 0x040fe40000410000 */
[C---:B------:R-:W-:Y:S01]  /*83f0*/  FMUL.FTZ R60, R2.reuse, R60 ;  /* 0x0000003c023c7220 */ /* 0x040fe20000410000 */
[----:B------:R2:W4:Y:S01]  /*8400*/  MUFU.EX2 R59, R6 ;  /* 0x00000006003b7308 */ /* 0x0005220000000800 */
[C---:B------:R-:W-:Y:S01]  /*8410*/  FMUL.FTZ R61, R2.reuse, R61 ;  /* 0x0000003d023d7220 */ /* 0x040fe20000410000 */
[----:B------:R-:W5:Y:S01]  /*8420*/  LDL.LU R125, [R1+0x4] ;  /* 0x00000400017d7983 */ /* 0x000f620000300800 */
[----:B------:R-:W-:Y:S02]  /*8430*/  FMUL.FTZ R64, R2, R64 ;  /* 0x0000004002407220 */ /* 0x000fe40000410000 */
[C---:B---3--:R-:W-:Y:S02]  /*8440*/  FMUL.FTZ R7, R0.reuse, R75 ;  /* 0x0000004b00077220 */ /* 0x048fe40000410000 */
[C---:B------:R-:W-:Y:S02]  /*8450*/  FMUL.FTZ R10, R0.reuse, R78 ;  /* 0x0000004e000a7220 */ /* 0x040fe40000410000 */
[C---:B------:R-:W-:Y:S01]  /*8460*/  FMUL.FTZ R11, R0.reuse, R79 ;  /* 0x0000004f000b7220 */ /* 0x040fe20000410000 */
[----:B------:R-:W3:Y:S01]  /*8470*/  MUFU.EX2 R51, R8 ;  /* 0x0000000800337308 */ /* 0x000ee20000000800 */
[C---:B------:R-:W-:Y:S02]  /*8480*/  FMUL.FTZ R18, R0.reuse, R86 ;  /* 0x0000005600127220 */ /* 0x040fe40000410000 */
[----:B------:R-:W-:Y:S02]  /*8490*/  FMUL.FTZ R19, R0, R87 ;  /* 0x0000005700137220 */ /* 0x000fe40000410000 */
[--C-:B-1----:R-:W-:Y:S01]  /*84a0*/  FFMA.FTZ R4, R136, c[0x0][0x2d0], -R147.reuse ;  /* 0x0000b40088047a23 */ /* 0x102fe20000010893 */
[----:B------:R-:W-:Y:S01]  /*84b0*/  LDSM.16.MT88.4 R84, [R198+0x800] ;  /* 0x00080000c654783b */ /* 0x000fe20000004200 */
[C---:B------:R-:W-:Y:S02]  /*84c0*/  FMUL.FTZ R26, R0.reuse, R94 ;  /* 0x0000005e001a7220 */ /* 0x040fe40000410000 */
[C---:B------:R-:W-:Y:S01]  /*84d0*/  FMUL.FTZ R27, R0.reuse, R95 ;  /* 0x0000005f001b7220 */ /* 0x040fe20000410000 */
[----:B------:R1:W1:Y:S01]  /*84e0*/  MUFU.EX2 R49, R4 ;  /* 0x0000000400317308 */ /* 0x0002620000000800 */
[C---:B------:R-:W-:Y:S02]  /*84f0*/  FMUL.FTZ R34, R0.reuse, R102 ;  /* 0x0000006600227220 */ /* 0x040fe40000410000 */
[C---:B------:R-:W-:Y:S02]  /*8500*/  FMUL.FTZ R35, R0.reuse, R103 ;  /* 0x0000006700237220 */ /* 0x040fe40000410000 */
[C---:B--2---:R-:W-:Y:S02]  /*8510*/  FMUL.FTZ R6, R0.reuse, R74 ;  /* 0x0000004a00067220 */ /* 0x044fe40000410000 */
[C---:B------:R-:W-:Y:S02]  /*8520*/  FMUL.FTZ R42, R0.reuse, R110 ;  /* 0x0000006e002a7220 */ /* 0x040fe40000410000 */
[C---:B------:R-:W-:Y:S01]  /*8530*/  FMUL.FTZ R43, R0.reuse, R111 ;  /* 0x0000006f002b7220 */ /* 0x040fe20000410000 */
[----:B------:R2:W-:Y:S01]  /*8540*/  MUFU.EX2 R248, R40 ;  /* 0x0000002800f87308 */ /* 0x0005e20000000800 */
[C---:B------:R-:W-:Y:S01]  /*8550*/  FMUL.FTZ R58, R0.reuse, R126 ;  /* 0x0000007e003a7220 */ /* 0x040fe20000410000 */
[-C--:B----4-:R-:W-:Y:S01]  /*8560*/  MOV R126, R59.reuse ;  /* 0x0000003b007e7202 */ /* 0x090fe20000000f00 */
[----:B------:R-:W-:Y:S01]  /*8570*/  FMUL.FTZ R62, R0, R62 ;  /* 0x0000003e003e7220 */ /* 0x000fe20000410000 */
[----:B---3--:R-:W-:Y:S01]  /*8580*/  F2FP.PACK_AB R73, R51, R59 ;  /* 0x0000003b3349723e */ /* 0x008fe200000000ff */
[----:B------:R-:W-:Y:S02]  /*8590*/  FMUL.FTZ R8, R2, R76 ;  /* 0x0000004c02087220 */ /* 0x000fe40000410000 */
[----:B------:R-:W3:Y:S01]  /*85a0*/  LDSM.16.MT88.4 R76, [R199+0x3800] ;  /* 0x00380000c74c783b */ /* 0x000ee20000004200 */
[C---:B------:R-:W-:Y:S02]  /*85b0*/  FMUL.FTZ R59, R0.reuse, R127 ;  /* 0x0000007f003b7220 */ /* 0x040fe40000410000 */
[----:B------:R-:W-:Y:S02]  /*85c0*/  FMUL.FTZ R63, R0, R63 ;  /* 0x0000003f003f7220 */ /* 0x000fe40000410000 */
[----:B------:R-:W-:Y:S02]  /*85d0*/  FMUL.FTZ R65, R2, R65 ;  /* 0x0000004102417220 */ /* 0x000fe40000410000 */
[--C-:B-1----:R-:W-:Y:S01]  /*85e0*/  FFMA.FTZ R4, R137, c[0x0][0x2d0], -R68.reuse ;  /* 0x0000b40089047a23 */ /* 0x102fe20000010844 */
[----:B------:R-:W-:Y:S01]  /*85f0*/  F2FP.PACK_AB R74, R49, R50 ;  /* 0x00000032314a723e */ /* 0x000fe200000000ff */
[----:B------:R-:W-:Y:S01]  /*8600*/  FMUL.FTZ R66, R0, R66 ;  /* 0x0000004200427220 */ /* 0x000fe20000410000 */
[----:B------:R-:W-:Y:S01]  /*8610*/  MOV R116, R49 ;  /* 0x0000003100747202 */ /* 0x000fe20000000f00 */
[----:B------:R1:W-:Y:S01]  /*8620*/  MUFU.EX2 R252, R4 ;  /* 0x0000000400fc7308 */ /* 0x0003e20000000800 */
[----:B------:R-:W-:Y:S01]  /*8630*/  FMUL.FTZ R49, R2, R117 ;  /* 0x0000007502317220 */ /* 0x000fe20000410000 */
[----:B------:R-:W-:Y:S01]  /*8640*/  MOV R117, R50 ;  /* 0x0000003200757202 */ /* 0x000fe20000000f00 */
[C---:B------:R-:W-:Y:S01]  /*8650*/  FMUL.FTZ R50, R0.reuse, R118 ;  /* 0x0000007600327220 */ /* 0x040fe20000410000 */
[----:B------:R-:W-:Y:S01]  /*8660*/  MOV R118, R51 ;  /* 0x0000003300767202 */ /* 0x000fe20000000f00 */
[----:B------:R-:W-:Y:S01]  /*8670*/  FMUL.FTZ R51, R0, R119 ;  /* 0x0000007700337220 */ /* 0x000fe20000410000 */
[----:B------:R-:W-:Y:S01]  /*8680*/  MOV R119, R56 ;  /* 0x0000003800777202 */ /* 0x000fe20000000f00 */
[----:B--2---:R-:W-:Y:S01]  /*8690*/  FMUL.FTZ R40, R2, R108 ;  /* 0x0000006c02287220 */ /* 0x004fe20000410000 */
[----:B------:R-:W2:Y:S01]  /*86a0*/  LDL.LU R127, [R1] ;  /* 0x00000000017f7983 */ /* 0x000ea20000300800 */
[----:B------:R-:W-:Y:S02]  /*86b0*/  FMUL.FTZ R67, R0, R67 ;  /* 0x0000004300437220 */ /* 0x000fe40000410000 */
[--C-:B------:R-:W-:Y:S01]  /*86c0*/  FFMA.FTZ R92, R159, c[0x0][0x2d0], -R147.reuse ;  /* 0x0000b4009f5c7a23 */ /* 0x100fe20000010893 */
[----:B------:R-:W-:Y:S01]  /*86d0*/  LDSM.16.MT88.4 R108, [R201+0x3000] ;  /* 0x00300000c96c783b */ /* 0x000fe20000004200 */
[--C-:B------:R-:W-:Y:S02]  /*86e0*/  FFMA.FTZ R100, R170, c[0x0][0x2d0], -R147.reuse ;  /* 0x0000b400aa647a23 */ /* 0x100fe40000010893 */
[----:B------:R4:W-:Y:S01]  /*86f0*/  MUFU.EX2 R239, R92 ;  /* 0x0000005c00ef7308 */ /* 0x0009e20000000800 */
[--C-:B------:R-:W-:Y:S02]  /*8700*/  FFMA.FTZ R70, R70, c[0x0][0x2d0], -R68.reuse ;  /* 0x0000b40046467a23 */ /* 0x100fe40000010844 */
[--C-:B-1----:R-:W-:Y:S07]  /*8710*/  FFMA.FTZ R4, R142, c[0x0][0x2d0], -R68.reuse ;  /* 0x0000b4008e047a23 */ /* 0x102fee0000010844 */
[----:B------:R-:W-:Y:S10]  /*8720*/  MUFU.EX2 R70, R70 ;  /* 0x0000004600467308 */ /* 0x000ff40000000800 */
[----:B------:R1:W1:Y:S01]  /*8730*/  MUFU.EX2 R251, R4 ;  /* 0x0000000400fb7308 */ /* 0x0002620000000800 */
[----:B----4-:R-:W-:Y:S01]  /*8740*/  LDSM.16.MT88.4 R92, [R200+0x4800] ;  /* 0x00480000c85c783b */ /* 0x010fe20000004200 */
[----:B-1----:R-:W-:Y:S01]  /*8750*/  FMUL.FTZ R4, R2, R72 ;  /* 0x0000004802047220 */ /* 0x002fe20000410000 */
[----:B------:R-:W-:Y:S01]  /*8760*/  F2FP.PACK_AB R72, R56, R144 ;  /* 0x000000903848723e */ /* 0x000fe200000000ff */
[--C-:B------:R-:W-:Y:S01]  /*8770*/  FFMA.FTZ R56, R151, c[0x0][0x2d0], -R68.reuse ;  /* 0x0000b40097387a23 */ /* 0x100fe20000010844 */
[----:B------:R-:W-:Y:S05]  /*8780*/  F2FP.PACK_AB R75, R251, R252 ;  /* 0x000000fcfb4b723e */ /* 0x000fea00000000ff */
[----:B------:R1:W-:Y:S02]  /*8790*/  MUFU.EX2 R244, R56 ;  /* 0x0000003800f47308 */ /* 0x0003e40000000800 */
[C---:B------:R-:W-:Y:S07]  /*87a0*/  HMMA.16816.F32 R4, R72.reuse, R12, R4 ;  /* 0x0000000c4804723c */ /* 0x040fee0000001804 */
[C---:B------:R-:W-:Y:S01]  /*87b0*/  FMUL.FTZ R12, R2.reuse, R80 ;  /* 0x00000050020c7220 */ /* 0x040fe20000410000 */
[C---:B------:R-:W-:Y:S04]  /*87c0*/  HMMA.16816.F32 R8, R72.reuse, R14, R8 ;  /* 0x0000000e4808723c */ /* 0x040fe80000001808 */
[----:B------:R-:W-:Y:S03]  /*87d0*/  FMUL.FTZ R13, R2, R81 ;  /* 0x00000051020d7220 */ /* 0x000fe60000410000 */
[C---:B------:R-:W-:Y:S02]  /*87e0*/  FMUL.FTZ R14, R0.reuse, R82 ;  /* 0x00000052000e7220 */ /* 0x040fe40000410000 */
[----:B------:R-:W-:Y:S02]  /*87f0*/  FMUL.FTZ R15, R0, R83 ;  /* 0x00000053000f7220 */ /* 0x000fe40000410000 */
[----:B------:R-:W4:Y:S01]  /*8800*/  LDSM.16.MT88.4 R80, [R201+0x3800] ;  /* 0x00380000c950783b */ /* 0x000f220000004200 */
[C---:B-1----:R-:W-:Y:S04]  /*8810*/  FMUL.FTZ R56, R2.reuse, R124 ;  /* 0x0000007c02387220 */ /* 0x042fe80000410000 */
[C---:B------:R-:W-:Y:S07]  /*8820*/  HMMA.16816.F32 R12, R72.reuse, R20, R12 ;  /* 0x00000014480c723c */ /* 0x040fee000000180c */
[C---:B------:R-:W-:Y:S01]  /*8830*/  FMUL.FTZ R20, R2.reuse, R88 ;  /* 0x0000005802147220 */ /* 0x040fe20000410000 */
[C---:B------:R-:W-:Y:S04]  /*8840*/  HMMA.16816.F32 R16, R72.reuse, R22, R16 ;  /* 0x000000164810723c */ /* 0x040fe80000001810 */
[----:B------:R-:W-:Y:S03]  /*8850*/  FMUL.FTZ R21, R2, R89 ;  /* 0x0000005902157220 */ /* 0x000fe60000410000 */
[C---:B------:R-:W-:Y:S02]  /*8860*/  FMUL.FTZ R22, R0.reuse, R90 ;  /* 0x0000005a00167220 */ /* 0x040fe40000410000 */
[----:B------:R-:W-:Y:S02]  /*8870*/  FMUL.FTZ R23, R0, R91 ;  /* 0x0000005b00177220 */ /* 0x000fe40000410000 */
[----:B------:R-:W1:Y:S05]  /*8880*/  LDSM.16.MT88.4 R88, [R200+0x800] ;  /* 0x00080000c858783b */ /* 0x000e6a0000004200 */
[C---:B------:R-:W-:Y:S07]  /*8890*/  HMMA.16816.F32 R20, R72.reuse, R28, R20 ;  /* 0x0000001c4814723c */ /* 0x040fee0000001814 */
[C---:B------:R-:W-:Y:S01]  /*88a0*/  FMUL.FTZ R28, R2.reuse, R96 ;  /* 0x00000060021c7220 */ /* 0x040fe20000410000 */
[C---:B------:R-:W-:Y:S04]  /*88b0*/  HMMA.16816.F32 R24, R72.reuse, R30, R24 ;  /* 0x0000001e4818723c */ /* 0x040fe80000001818 */
[----:B------:R-:W-:Y:S03]  /*88c0*/  FMUL.FTZ R29, R2, R97 ;  /* 0x00000061021d7220 */ /* 0x000fe60000410000 */
[C---:B------:R-:W-:Y:S02]  /*88d0*/  FMUL.FTZ R30, R0.reuse, R98 ;  /* 0x00000062001e7220 */ /* 0x040fe40000410000 */
[----:B------:R-:W-:Y:S02]  /*88e0*/  FMUL.FTZ R31, R0, R99 ;  /* 0x00000063001f7220 */ /* 0x000fe40000410000 */
[----:B------:R-:W-:Y:S05]  /*88f0*/  LDSM.16.MT88.4 R96, [R199+0x4800] ;  /* 0x00480000c760783b */ /* 0x000fea0000004200 */
[C---:B------:R-:W-:Y:S07]  /*8900*/  HMMA.16816.F32 R28, R72.reuse, R36, R28 ;  /* 0x00000024481c723c */ /* 0x040fee000000181c */
[--C-:B------:R-:W-:Y:S01]  /*8910*/  FFMA.FTZ R36, R139, c[0x0][0x2d0], -R147.reuse ;  /* 0x0000b4008b247a23 */ /* 0x100fe20000010893 */
[C---:B------:R-:W-:Y:S03]  /*8920*/  HMMA.16816.F32 R32, R72.reuse, R38, R32 ;  /* 0x000000264820723c */ /* 0x040fe60000001820 */
[----:B------:R1:W-:Y:S01]  /*8930*/  MUFU.EX2 R249, R36 ;  /* 0x0000002400f97308 */ /* 0x0003e20000000800 */
[----:B------:R-:W-:Y:S03]  /*8940*/  FMUL.FTZ R37, R2, R105 ;  /* 0x0000006902257220 */ /* 0x000fe60000410000 */
[C---:B------:R-:W-:Y:S02]  /*8950*/  FMUL.FTZ R38, R0.reuse, R106 ;  /* 0x0000006a00267220 */ /* 0x040fe40000410000 */
[----:B------:R-:W-:Y:S03]  /*8960*/  FMUL.FTZ R39, R0, R107 ;  /* 0x0000006b00277220 */ /* 0x000fe60000410000 */
[----:B-1----:R-:W-:Y:S02]  /*8970*/  FMUL.FTZ R36, R2, R104 ;  /* 0x0000006802247220 */ /* 0x002fe40000410000 */
[----:B------:R-:W-:Y:S05]  /*8980*/  LDSM.16.MT88.4 R104, [R199+0x3000] ;  /* 0x00300000c768783b */ /* 0x000fea0000004200 */
[C---:B------:R-:W-:Y:S07]  /*8990*/  HMMA.16816.F32 R36, R72.reuse, R44, R36 ;  /* 0x0000002c4824723c */ /* 0x040fee0000001824 */
[----:B------:R-:W-:Y:S01]  /*89a0*/  FFMA.FTZ R44, R148, c[0x0][0x2d0], -R68 ;  /* 0x0000b400942c7a23 */ /* 0x000fe20000010844 */
[C---:B------:R-:W-:Y:S03]  /*89b0*/  HMMA.16816.F32 R40, R72.reuse, R46, R40 ;  /* 0x0000002e4828723c */ /* 0x040fe60000001828 */
[----:B------:R1:W1:Y:S01]  /*89c0*/  MUFU.EX2 R247, R44 ;  /* 0x0000002c00f77308 */ /* 0x0002620000000800 */
[----:B------:R-:W-:Y:S03]  /*89d0*/  FMUL.FTZ R45, R2, R113 ;  /* 0x00000071022d7220 */ /* 0x000fe60000410000 */
[C---:B------:R-:W-:Y:S02]  /*89e0*/  FMUL.FTZ R46, R0.reuse, R114 ;  /* 0x00000072002e7220 */ /* 0x040fe40000410000 */
[----:B------:R-:W-:Y:S03]  /*89f0*/  FMUL.FTZ R47, R0, R115 ;  /* 0x00000073002f7220 */ /* 0x000fe60000410000 */
[----:B-1----:R-:W-:Y:S07]  /*8a00*/  FMUL.FTZ R44, R2, R112 ;  /* 0x00000070022c7220 */ /* 0x002fee0000410000 */
[C---:B------:R-:W-:Y:S07]  /*8a10*/  HMMA.16816.F32 R44, R72.reuse, R52, R44 ;  /* 0x00000034482c723c */ /* 0x040fee000000182c */
[--C-:B------:R-:W-:Y:S01]  /*8a20*/  FFMA.FTZ R52, R150, c[0x0][0x2d0], -R147.reuse ;  /* 0x0000b40096347a23 */ /* 0x100fe20000010893 */
[C---:B------:R-:W-:Y:S03]  /*8a30*/  HMMA.16816.F32 R48, R72.reuse, R54, R48 ;  /* 0x000000364830723c */ /* 0x040fe60000001830 */
[----:B------:R1:W-:Y:S01]  /*8a40*/  MUFU.EX2 R245, R52 ;  /* 0x0000003400f57308 */ /* 0x0003e20000000800 */
[----:B------:R-:W-:Y:S03]  /*8a50*/  FMUL.FTZ R53, R2, R121 ;  /* 0x0000007902357220 */ /* 0x000fe60000410000 */
[C---:B------:R-:W-:Y:S02]  /*8a60*/  FMUL.FTZ R54, R0.reuse, R122 ;  /* 0x0000007a00367220 */ /* 0x040fe40000410000 */
[C---:B------:R-:W-:Y:S03]  /*8a70*/  FMUL.FTZ R55, R0.reuse, R123 ;  /* 0x0000007b00377220 */ /* 0x040fe60000410000 */
[----:B-----5:R-:W-:Y:S04]  /*8a80*/  FFMA.FTZ R0, R0, R125, R126 ;  /* 0x0000007d00007223 */ /* 0x020fe8000001007e */
[----:B------:R-:W-:Y:S02]  /*8a90*/  FADD.FTZ R0, R118, R0 ;  /* 0x0000000076007221 */ /* 0x000fe40000010000 */
[----:B-1----:R-:W-:Y:S02]  /*8aa0*/  FMUL.FTZ R52, R2, R120 ;  /* 0x0000007802347220 */ /* 0x002fe40000410000 */
[----:B------:R-:W-:Y:S04]  /*8ab0*/  FADD.FTZ R0, R252, R0 ;  /* 0x00000000fc007221 */ /* 0x000fe80000010000 */
[----:B------:R-:W-:Y:S01]  /*8ac0*/  FADD.FTZ R0, R251, R0 ;  /* 0x00000000fb007221 */ /* 0x000fe20000010000 */
[C---:B---3--:R-:W-:Y:S03]  /*8ad0*/  HMMA.16816.F32 R52, R72.reuse, R76, R52 ;  /* 0x0000004c4834723c */ /* 0x048fe60000001834 */
[----:B------:R-:W-:Y:S04]  /*8ae0*/  FADD.FTZ R0, R248, R0 ;  /* 0x00000000f8007221 */ /* 0x000fe80000010000 */
[----:B------:R-:W-:Y:S01]  /*8af0*/  FFMA.FTZ R76, R152, c[0x0][0x2d0], -R68 ;  /* 0x0000b400984c7a23 */ /* 0x000fe20000010844 */
[C---:B------:R-:W-:Y:S03]  /*8b00*/  HMMA.16816.F32 R56, R72.reuse, R78, R56 ;  /* 0x0000004e4838723c */ /* 0x040fe60000001838 */
[----:B------:R1:W3:Y:S01]  /*8b10*/  MUFU.EX2 R124, R76 ;  /* 0x0000004c007c7308 */ /* 0x0002e20000000800 */
[----:B------:R-:W-:Y:S04]  /*8b20*/  FADD.FTZ R0, R247, R0 ;  /* 0x00000000f7007221 */ /* 0x000fe80000010000 */
[C---:B----4-:R-:W-:Y:S04]  /*8b30*/  HMMA.16816.F32 R60, R72.reuse, R80, R60 ;  /* 0x00000050483c723c */ /* 0x050fe8000000183c */
[----:B------:R-:W-:Y:S04]  /*8b40*/  FADD.FTZ R0, R244, R0 ;  /* 0x00000000f4007221 */ /* 0x000fe80000010000 */
[----:B------:R-:W-:Y:S01]  /*8b50*/  HMMA.16816.F32 R64, R72, R82, R64 ;  /* 0x000000524840723c */ /* 0x000fe20000001840 */
[----:B------:R-:W-:Y:S06]  /*8b60*/  LDSM.16.MT88.4 R80, [R201+0x800] ;  /* 0x00080000c950783b */ /* 0x000fec0000004200 */
[----:B------:R-:W-:Y:S02]  /*8b70*/  F2FP.PACK_AB R72, R249, R250 ;  /* 0x000000faf948723e */ /* 0x000fe400000000ff */
[----:B------:R-:W-:Y:S01]  /*8b80*/  F2FP.PACK_AB R73, R247, R248 ;  /* 0x000000f8f749723e */ /* 0x000fe200000000ff */
[----:B-1----:R-:W1:Y:S02]  /*8b90*/  LDSM.16.MT88.4 R76, [R199+0x800] ;  /* 0x00080000c74c783b */ /* 0x002e640000004200 */
[C---:B---3--:R-:W-:Y:S01]  /*8ba0*/  F2FP.PACK_AB R75, R124.reuse, R244 ;  /* 0x000000f47c4b723e */ /* 0x048fe200000000ff */
[----:B------:R-:W-:Y:S01]  /*8bb0*/  FADD.FTZ R0, R124, R0 ;  /* 0x000000007c007221 */ /* 0x000fe20000010000 */
[----:B------:R-:W-:Y:S07]  /*8bc0*/  F2FP.PACK_AB R74, R245, R246 ;  /* 0x000000f6f54a723e */ /* 0x000fee00000000ff */
[C---:B------:R-:W-:Y:S08]  /*8bd0*/  HMMA.16816.F32 R4, R72.reuse, R84, R4 ;  /* 0x000000544804723c */ /* 0x040ff00000001804 */
[C---:B------:R-:W-:Y:S01]  /*8be0*/  HMMA.16816.F32 R8, R72.reuse, R86, R8 ;  /* 0x000000564808723c */ /* 0x040fe20000001808 */
[----:B------:R-:W3:Y:S07]  /*8bf0*/  LDSM.16.MT88.4 R84, [R198+0x4000] ;  /* 0x00400000c654783b */ /* 0x000eee0000004200 */
[C---:B------:R-:W-:Y:S07]  /*8c00*/  HMMA.16816.F32 R12, R72.reuse, R88, R12 ;  /* 0x00000058480c723c */ /* 0x040fee000000180c */
[--C-:B------:R-:W-:Y:S01]  /*8c10*/  FFMA.FTZ R88, R153, c[0x0][0x2d0], -R147.reuse ;  /* 0x0000b40099587a23 */ /* 0x100fe20000010893 */
[C---:B------:R-:W-:Y:S03]  /*8c20*/  HMMA.16816.F32 R16, R72.reuse, R90, R16 ;  /* 0x0000005a4810723c */ /* 0x040fe60000001810 */
[----:B------:R4:W-:Y:S05]  /*8c30*/  MUFU.EX2 R243, R88 ;  /* 0x0000005800f37308 */ /* 0x0009ea0000000800 */
[C---:B-1----:R-:W-:Y:S07]  /*8c40*/  HMMA.16816.F32 R20, R72.reuse, R76, R20 ;  /* 0x0000004c4814723c */ /* 0x042fee0000001814 */
[--C-:B------:R-:W-:Y:S01]  /*8c50*/  FFMA.FTZ R76, R154, c[0x0][0x2d0], -R147.reuse ;  /* 0x0000b4009a4c7a23 */ /* 0x100fe20000010893 */
[C---:B------:R-:W-:Y:S03]  /*8c60*/  HMMA.16816.F32 R24, R72.reuse, R78, R24 ;  /* 0x0000004e4818723c */ /* 0x040fe60000001818 */
[----:B------:R1:W-:Y:S05]  /*8c70*/  MUFU.EX2 R242, R76 ;  /* 0x0000004c00f27308 */ /* 0x0003ea0000000800 */
[C---:B------:R-:W-:Y:S01]  /*8c80*/  HMMA.16816.F32 R28, R72.reuse, R80, R28 ;  /* 0x00000050481c723c */ /* 0x040fe2000000181c */
[----:B----4-:R-:W4:Y:S06]  /*8c90*/  LDSM.16.MT88.4 R88, [R200+0x4000] ;  /* 0x00400000c858783b */ /* 0x010f2c0000004200 */
[--C-:B------:R-:W-:Y:S01]  /*8ca0*/  FFMA.FTZ R80, R156, c[0x0][0x2d0], -R68.reuse ;  /* 0x0000b4009c507a23 */ /* 0x100fe20000010844 */
[C---:B------:R-:W-:Y:S03]  /*8cb0*/  HMMA.16816.F32 R32, R72.reuse, R82, R32 ;  /* 0x000000524820723c */ /* 0x040fe60000001820 */
[----:B------:R5:W-:Y:S05]  /*8cc0*/  MUFU.EX2 R240, R80 ;  /* 0x0000005000f07308 */ /* 0x000bea0000000800 */
[C---:B---3--:R-:W-:Y:S04]  /*8cd0*/  HMMA.16816.F32 R36, R72.reuse, R84, R36 ;  /* 0x000000544824723c */ /* 0x048fe80000001824 */
[--C-:B-1----:R-:W-:Y:S03]  /*8ce0*/  FFMA.FTZ R76, R155, c[0x0][0x2d0], -R68.reuse ;  /* 0x0000b4009b4c7a23 */ /* 0x102fe60000010844 */
[--C-:B------:R-:W-:Y:S01]  /*8cf0*/  FFMA.FTZ R84, R157, c[0x0][0x2d0], -R147.reuse ;  /* 0x0000b4009d547a23 */ /* 0x100fe20000010893 */
[C---:B------:R-:W-:Y:S01]  /*8d00*/  HMMA.16816.F32 R40, R72.reuse, R86, R40 ;  /* 0x000000564828723c */ /* 0x040fe20000001828 */
[----:B------:R1:W3:Y:S10]  /*8d10*/  MUFU.EX2 R241, R76 ;  /* 0x0000004c00f17308 */ /* 0x0002f40000000800 */
[----:B------:R2:W-:Y:S01]  /*8d20*/  MUFU.EX2 R238, R84 ;  /* 0x0000005400ee7308 */ /* 0x0005e20000000800 */
[----:B-----5:R-:W-:Y:S01]  /*8d30*/  LDSM.16.MT88.4 R80, [R201+0x4000] ;  /* 0x00400000c950783b */ /* 0x020fe20000004200 */
[C---:B----4-:R-:W-:Y:S07]  /*8d40*/  HMMA.16816.F32 R44, R72.reuse, R88, R44 ;  /* 0x00000058482c723c */ /* 0x050fee000000182c */
[----:B-1----:R-:W1:Y:S01]  /*8d50*/  LDSM.16.MT88.4 R76, [R199+0x4000] ;  /* 0x00400000c74c783b */ /* 0x002e620000004200 */
[----:B------:R-:W-:Y:S01]  /*8d60*/  FFMA.FTZ R88, R160, c[0x0][0x2d0], -R68 ;  /* 0x0000b400a0587a23 */ /* 0x000fe20000010844 */
[C---:B------:R-:W-:Y:S03]  /*8d70*/  HMMA.16816.F32 R48, R72.reuse, R90, R48 ;  /* 0x0000005a4830723c */ /* 0x040fe60000001830 */
[----:B------:R4:W-:Y:S01]  /*8d80*/  MUFU.EX2 R234, R88 ;  /* 0x0000005800ea7308 */ /* 0x0009e20000000800 */
[----:B---3--:R-:W-:Y:S02]  /*8d90*/  FADD.FTZ R0, R241, R0 ;  /* 0x00000000f1007221 */ /* 0x008fe40000010000 */
[----:B--2---:R-:W-:Y:S02]  /*8da0*/  FFMA.FTZ R84, R158, c[0x0][0x2d0], -R68 ;  /* 0x0000b4009e547a23 */ /* 0x004fe40000010844 */
[----:B------:R-:W-:Y:S05]  /*8db0*/  FADD.FTZ R0, R240, R0 ;  /* 0x00000000f0007221 */ /* 0x000fea0000010000 */
[----:B------:R2:W3:Y:S01]  /*8dc0*/  MUFU.EX2 R235, R84 ;  /* 0x0000005400eb7308 */ /* 0x0004e20000000800 */
[----:B----4-:R-:W-:Y:S08]  /*8dd0*/  LDSM.16.MT88.4 R88, [R200+0x1000] ;  /* 0x00100000c858783b */ /* 0x010ff00000004200 */
[----:B--2---:R-:W2:Y:S01]  /*8de0*/  LDSM.16.MT88.4 R84, [R198+0x1000] ;  /* 0x00100000c654783b */ /* 0x004ea20000004200 */
[C---:B-1----:R-:W-:Y:S03]  /*8df0*/  HMMA.16816.F32 R52, R72.reuse, R76, R52 ;  /* 0x0000004c4834723c */ /* 0x042fe60000001834 */
[----:B---3--:R-:W-:Y:S04]  /*8e00*/  FADD.FTZ R0, R235, R0 ;  /* 0x00000000eb007221 */ /* 0x008fe80000010000 */
[--C-:B------:R-:W-:Y:S01]  /*8e10*/  FFMA.FTZ R76, R161, c[0x0][0x2d0], -R147.reuse ;  /* 0x0000b400a14c7a23 */ /* 0x100fe20000010893 */
[C---:B------:R-:W-:Y:S01]  /*8e20*/  HMMA.16816.F32 R56, R72.reuse, R78, R56 ;  /* 0x0000004e4838723c */ /* 0x040fe20000001838 */
[----:B------:R1:W-:Y:S03]  /*8e30*/  MUFU.EX2 R161, R100 ;  /* 0x0000006400a17308 */ /* 0x0003e60000000800 */
[----:B------:R-:W-:Y:S04]  /*8e40*/  FADD.FTZ R0, R234, R0 ;  /* 0x00000000ea007221 */ /* 0x000fe80000010000 */
[C---:B------:R-:W-:Y:S03]  /*8e50*/  HMMA.16816.F32 R60, R72.reuse, R80, R60 ;  /* 0x00000050483c723c */ /* 0x040fe6000000183c */
[----:B------:R3:W-:Y:S04]  /*8e60*/  MUFU.EX2 R115, R76 ;  /* 0x0000004c00737308 */ /* 0x0007e80000000800 */
[----:B------:R-:W-:Y:S01]  /*8e70*/  FFMA.FTZ R80, R162, c[0x0][0x2d0], -R147 ;  /* 0x0000b400a2507a23 */ /* 0x000fe20000010893 */
[----:B------:R-:W-:Y:S05]  /*8e80*/  HMMA.16816.F32 R64, R72, R82, R64 ;  /* 0x000000524840723c */ /* 0x000fea0000001840 */
[----:B------:R4:W-:Y:S02]  /*8e90*/  MUFU.EX2 R114, R80 ;  /* 0x0000005000727308 */ /* 0x0009e40000000800 */
[----:B------:R-:W-:Y:S02]  /*8ea0*/  F2FP.PACK_AB R72, R242, R243 ;  /* 0x000000f3f248723e */ /* 0x000fe400000000ff */
[----:B------:R-:W-:Y:S01]  /*8eb0*/  F2FP.PACK_AB R73, R240, R241 ;  /* 0x000000f1f049723e */ /* 0x000fe200000000ff */
[----:B-1----:R-:W-:Y:S02]  /*8ec0*/  LDSM.16.MT88.4 R100, [R200+0x2000] ;  /* 0x00200000c864783b */ /* 0x002fe40000004200 */
[----:B------:R-:W-:Y:S02]  /*8ed0*/  F2FP.PACK_AB R74, R238, R239 ;  /* 0x000000efee4a723e */ /* 0x000fe400000000ff */
[----:B------:R-:W-:Y:S04]  /*8ee0*/  F2FP.PACK_AB R75, R234, R235 ;  /* 0x000000ebea4b723e */ /* 0x000fe800000000ff */
[----:B---3--:R-:W1:Y:S03]  /*8ef0*/  LDSM.16.MT88.4 R76, [R199+0x1000] ;  /* 0x00100000c74c783b */ /* 0x008e660000004200 */
[C---:B--2---:R-:W-:Y:S07]  /*8f00*/  HMMA.16816.F32 R4, R72.reuse, R84, R4 ;  /* 0x000000544804723c */ /* 0x044fee0000001804 */
[----:B------:R-:W-:Y:S01]  /*8f10*/  FFMA.FTZ R84, R163, c[0x0][0x2d0], -R68 ;  /* 0x0000b400a3547a23 */ /* 0x000fe20000010844 */
[C---:B------:R-:W-:Y:S01]  /*8f20*/  HMMA.16816.F32 R8, R72.reuse, R86, R8 ;  /* 0x000000564808723c */ /* 0x040fe20000001808 */
[----:B----4-:R-:W2:Y:S02]  /*8f30*/  LDSM.16.MT88.4 R80, [R201+0x1000] ;  /* 0x00100000c950783b */ /* 0x010ea40000004200 */
[----:B------:R3:W4:Y:S01]  /*8f40*/  MUFU.EX2 R113, R84 ;  /* 0x0000005400717308 */ /* 0x0007220000000800 */
[----:B------:R-:W-:Y:S04]  /*8f50*/  MOV R163, R144 ;  /* 0x0000009000a37202 */ /* 0x000fe80000000f00 */
[C---:B------:R-:W-:Y:S04]  /*8f60*/  HMMA.16816.F32 R12, R72.reuse, R88, R12 ;  /* 0x00000058480c723c */ /* 0x040fe8000000180c */
[----:B------:R-:W-:Y:S02]  /*8f70*/  FFMA.FTZ R2, R2, R127, R163 ;  /* 0x0000007f02027223 */ /* 0x000fe400000100a3 */
[----:B------:R-:W-:Y:S01]  /*8f80*/  LDSM.16.MT88.4 R124, [R199+0x6800] ;  /* 0x00680000c77c783b */ /* 0x000fe20000004200 */
[--C-:B------:R-:W-:Y:S01]  /*8f90*/  FFMA.FTZ R88, R169, c[0x0][0x2d0], -R147.reuse ;  /* 0x0000b400a9587a23 */ /* 0x100fe20000010893 */
[C---:B------:R-:W-:Y:S03]  /*8fa0*/  HMMA.16816.F32 R16, R72.reuse, R90, R16 ;  /* 0x0000005a4810723c */ /* 0x040fe60000001810 */
[----:B------:R5:W-:Y:S01]  /*8fb0*/  MUFU.EX2 R162, R88 ;  /* 0x0000005800a27308 */ /* 0x000be20000000800 */
[----:B------:R-:W-:Y:S04]  /*8fc0*/  FADD.FTZ R2, R119, R2 ;  /* 0x0000000277027221 */ /* 0x000fe80000010000 */
[----:B------:R-:W-:Y:S04]  /*8fd0*/  FADD.FTZ R2, R117, R2 ;  /* 0x0000000275027221 */ /* 0x000fe80000010000 */
[----:B---3--:R-:W-:Y:S01]  /*8fe0*/  FFMA.FTZ R84, R168, c[0x0][0x2d0], -R68 ;  /* 0x0000b400a8547a23 */ /* 0x008fe20000010844 */
[C---:B-1----:R-:W-:Y:S03]  /*8ff0*/  HMMA.16816.F32 R20, R72.reuse, R76, R20 ;  /* 0x0000004c4814723c */ /* 0x042fe60000001814 */
[----:B------:R1:W3:Y:S01]  /*9000*/  MUFU.EX2 R112, R84 ;  /* 0x0000005400707308 */ /* 0x0002e20000000800 */
[----:B------:R-:W-:Y:S02]  /*9010*/  FADD.FTZ R2, R116, R2 ;  /* 0x0000000274027221 */ /* 0x000fe40000010000 */
[----:B------:R-:W-:Y:S01]  /*9020*/  LDSM.16.MT88.4 R116, [R200+0x6800] ;  /* 0x00680000c874783b */ /* 0x000fe20000004200 */
[----:B----4-:R-:W-:Y:S01]  /*9030*/  FADD.FTZ R0, R113, R0 ;  /* 0x0000000071007221 */ /* 0x010fe20000010000 */
[C---:B------:R-:W-:Y:S04]  /*9040*/  HMMA.16816.F32 R24, R72.reuse, R78, R24 ;  /* 0x0000004e4818723c */ /* 0x040fe80000001818 */
[----:B------:R-:W-:Y:S02]  /*9050*/  FFMA.FTZ R76, R171, c[0x0][0x2d0], -R68 ;  /* 0x0000b400ab4c7a23 */ /* 0x000fe40000010844 */
[----:B-----5:R-:W-:Y:S01]  /*9060*/  LDSM.16.MT88.4 R88, [R201+0x4800] ;  /* 0x00480000c958783b */ /* 0x020fe20000004200 */
[----:B------:R-:W-:Y:S01]  /*9070*/  FADD.FTZ R2, R250, R2 ;  /* 0x00000002fa027221 */ /* 0x000fe20000010000 */
[C---:B--2---:R-:W-:Y:S01]  /*9080*/  HMMA.16816.F32 R28, R72.reuse, R80, R28 ;  /* 0x00000050481c723c */ /* 0x044fe2000000181c */
[----:B------:R2:W4:Y:S03]  /*9090*/  MUFU.EX2 R160, R76 ;  /* 0x0000004c00a07308 */ /* 0x0005260000000800 */
[----:B------:R-:W-:Y:S03]  /*90a0*/  FADD.FTZ R2, R249, R2 ;  /* 0x00000002f9027221 */ /* 0x000fe60000010000 */
[----:B------:R-:W-:Y:S01]  /*90b0*/  FFMA.FTZ R80, R176, c[0x0][0x2d0], -R68 ;  /* 0x0000b400b0507a23 */ /* 0x000fe20000010844 */
[C---:B------:R-:W-:Y:S01]  /*90c0*/  HMMA.16816.F32 R32, R72.reuse, R82, R32 ;  /* 0x000000524820723c */ /* 0x040fe20000001820 */
[----:B-1----:R-:W1:Y:S02]  /*90d0*/  LDSM.16.MT88.4 R84, [R198+0x4800] ;  /* 0x00480000c654783b */ /* 0x002e640000004200 */
[----:B------:R5:W5:Y:S01]  /*90e0*/  MUFU.EX2 R159, R80 ;  /* 0x00000050009f7308 */ /* 0x000b620000000800 */
[----:B---3--:R-:W-:Y:S02]  /*90f0*/  FADD.FTZ R0, R112, R0 ;  /* 0x0000000070007221 */ /* 0x008fe40000010000 */
[----:B------:R-:W-:Y:S06]  /*9100*/  FADD.FTZ R2, R246, R2 ;  /* 0x00000002f6027221 */ /* 0x000fec0000010000 */
[----:B------:R-:W-:Y:S04]  /*9110*/  FADD.FTZ R2, R245, R2 ;  /* 0x00000002f5027221 */ /* 0x000fe80000010000 */
[----:B------:R-:W-:Y:S01]  /*9120*/  FADD.FTZ R2, R243, R2 ;  /* 0x00000002f3027221 */ /* 0x000fe20000010000 */
[----:B--2---:R-:W2:Y:S01]  /*9130*/  LDSM.16.MT88.4 R76, [R198+0x1800] ;  /* 0x00180000c64c783b */ /* 0x004ea20000004200 */
[----:B----4-:R-:W-:Y:S02]  /*9140*/  FADD.FTZ R0, R160, R0 ;  /* 0x00000000a0007221 */ /* 0x010fe40000010000 */
[----:B------:R-:W-:Y:S04]  /*9150*/  FADD.FTZ R2, R242, R2 ;  /* 0x00000002f2027221 */ /* 0x000fe80000010000 */
[----:B------:R-:W-:Y:S01]  /*9160*/  FADD.FTZ R2, R239, R2 ;  /* 0x00000002ef027221 */ /* 0x000fe20000010000 */
[----:B-----5:R-:W3:Y:S01]  /*9170*/  LDSM.16.MT88.4 R80, [R200+0x1800] ;  /* 0x00180000c850783b */ /* 0x020ee20000004200 */
[----:B------:R-:W-:Y:S02]  /*9180*/  FADD.FTZ R0, R159, R0 ;  /* 0x000000009f007221 */ /* 0x000fe40000010000 */
[----:B------:R-:W-:Y:S04]  /*9190*/  FADD.FTZ R2, R238, R2 ;  /* 0x00000002ee027221 */ /* 0x000fe80000010000 */
[----:B------:R-:W-:Y:S04]  /*91a0*/  FADD.FTZ R2, R115, R2 ;  /* 0x0000000273027221 */ /* 0x000fe80000010000 */
[----:B------:R-:W-:Y:S01]  /*91b0*/  FADD.FTZ R2, R114, R2 ;  /* 0x0000000272027221 */ /* 0x000fe20000010000 */
[C---:B-1----:R-:W-:Y:S03]  /*91c0*/  HMMA.16816.F32 R36, R72.reuse, R84, R36 ;  /* 0x000000544824723c */ /* 0x042fe60000001824 */
[----:B------:R-:W-:Y:S04]  /*91d0*/  FADD.FTZ R2, R162, R2 ;  /* 0x00000002a2027221 */ /* 0x000fe80000010000 */
[----:B------:R-:W-:Y:S01]  /*91e0*/  FADD.FTZ R2, R161, R2 ;  /* 0x00000002a1027221 */ /* 0x000fe20000010000 */
[C---:B------:R-:W-:Y:S01]  /*91f0*/  HMMA.16816.F32 R40, R72.reuse, R86, R40 ;  /* 0x000000564828723c */ /* 0x040fe20000001828 */
[----:B------:R-:W1:Y:S07]  /*9200*/  LDSM.16.MT88.4 R84, [R199+0x1800] ;  /* 0x00180000c754783b */ /* 0x000e6e0000004200 */
[C---:B------:R-:W-:Y:S07]  /*9210*/  HMMA.16816.F32 R44, R72.reuse, R92, R44 ;  /* 0x0000005c482c723c */ /* 0x040fee000000182c */
[--C-:B------:R-:W-:Y:S01]  /*9220*/  FFMA.FTZ R92, R211, c[0x0][0x2d0], -R147.reuse ;  /* 0x0000b400d35c7a23 */ /* 0x100fe20000010893 */
[C---:B------:R-:W-:Y:S03]  /*9230*/  HMMA.16816.F32 R48, R72.reuse, R94, R48 ;  /* 0x0000005e4830723c */ /* 0x040fe60000001830 */
[----:B------:R4:W-:Y:S05]  /*9240*/  MUFU.EX2 R158, R92 ;  /* 0x0000005c009e7308 */ /* 0x0009ea0000000800 */
[C---:B------:R-:W-:Y:S08]  /*9250*/  HMMA.16816.F32 R52, R72.reuse, R96, R52 ;  /* 0x000000604834723c */ /* 0x040ff00000001834 */
[C---:B------:R-:W-:Y:S01]  /*9260*/  HMMA.16816.F32 R56, R72.reuse, R98, R56 ;  /* 0x000000624838723c */ /* 0x040fe20000001838 */
[----:B------:R-:W-:Y:S07]  /*9270*/  LDSM.16.MT88.4 R96, [R201+0x5000] ;  /* 0x00500000c960783b */ /* 0x000fee0000004200 */
[C---:B------:R-:W-:Y:S01]  /*9280*/  HMMA.16816.F32 R60, R72.reuse, R88, R60 ;  /* 0x00000058483c723c */ /* 0x040fe2000000183c */
[----:B----4-:R-:W-:Y:S06]  /*9290*/  LDSM.16.MT88.4 R92, [R199+0x5000] ;  /* 0x00500000c75c783b */ /* 0x010fec0000004200 */
[--C-:B------:R-:W-:Y:S01]  /*92a0*/  FFMA.FTZ R88, R177, c[0x0][0x2d0], -R147.reuse ;  /* 0x0000b400b1587a23 */ /* 0x100fe20000010893 */
[----:B------:R-:W-:Y:S03]  /*92b0*/  HMMA.16816.F32 R64, R72, R90, R64 ;  /* 0x0000005a4840723c */ /* 0x000fe60000001840 */
[----:B------:R4:W5:Y:S04]  /*92c0*/  MUFU.EX2 R123, R88 ;  /* 0x00000058007b7308 */ /* 0x0009680000000800 */
[----:B------:R-:W-:Y:S02]  /*92d0*/  F2FP.PACK_AB R72, R114, R115 ;  /* 0x000000737248723e */ /* 0x000fe400000000ff */
[----:B------:R-:W-:Y:S03]  /*92e0*/  F2FP.PACK_AB R73, R112, R113 ;  /* 0x000000717049723e */ /* 0x000fe600000000ff */
[----:B------:R-:W-:Y:S02]  /*92f0*/  F2FP.PACK_AB R74, R161, R162 ;  /* 0x000000a2a14a723e */ /* 0x000fe400000000ff */
[----:B------:R-:W-:Y:S07]  /*9300*/  F2FP.PACK_AB R75, R159, R160 ;  /* 0x000000a09f4b723e */ /* 0x000fee00000000ff */
[C---:B--2---:R-:W-:Y:S01]  /*9310*/  HMMA.16816.F32 R4, R72.reuse, R76, R4 ;  /* 0x0000004c4804723c */ /* 0x044fe20000001804 */
[----:B----4-:R-:W2:Y:S06]  /*9320*/  LDSM.16.MT88.4 R88, [R201+0x1800] ;  /* 0x00180000c958783b */ /* 0x010eac0000004200 */
[--C-:B------:R-:W-:Y:S01]  /*9330*/  FFMA.FTZ R76, R178, c[0x0][0x2d0], -R147.reuse ;  /* 0x0000b400b24c7a23 */ /* 0x100fe20000010893 */
[C---:B------:R-:W-:Y:S03]  /*9340*/  HMMA.16816.F32 R8, R72.reuse, R78, R8 ;  /* 0x0000004e4808723c */ /* 0x040fe60000001808 */
[----:B------:R4:W4:Y:S01]  /*9350*/  MUFU.EX2 R122, R76 ;  /* 0x0000004c007a7308 */ /* 0x0009220000000800 */
[----:B-----5:R-:W-:Y:S04]  /*9360*/  FADD.FTZ R2, R123, R2 ;  /* 0x000000027b027221 */ /* 0x020fe80000010000 */
[C---:B---3--:R-:W-:Y:S07]  /*9370*/  HMMA.16816.F32 R12, R72.reuse, R80, R12 ;  /* 0x00000050480c723c */ /* 0x048fee000000180c */
[--C-:B------:R-:W-:Y:S01]  /*9380*/  FFMA.FTZ R80, R210, c[0x0][0x2d0], -R68.reuse ;  /* 0x0000b400d2507a23 */ /* 0x100fe20000010844 */
[C---:B------:R-:W-:Y:S03]  /*9390*/  HMMA.16816.F32 R16, R72.reuse, R82, R16 ;  /* 0x000000524810723c */ /* 0x040fe60000001810 */
[----:B------:R3:W-:Y:S05]  /*93a0*/  MUFU.EX2 R120, R80 ;  /* 0x0000005000787308 */ /* 0x0007ea0000000800 */
[C---:B-1----:R-:W-:Y:S04]  /*93b0*/  HMMA.16816.F32 R20, R72.reuse, R84, R20 ;  /* 0x000000544814723c */ /* 0x042fe80000001814 */
[----:B----4-:R-:W-:Y:S02]  /*93c0*/  FFMA.FTZ R76, R179, c[0x0][0x2d0], -R68 ;  /* 0x0000b400b34c7a23 */ /* 0x010fe40000010844 */
[----:B------:R-:W-:Y:S02]  /*93d0*/  FADD.FTZ R2, R122, R2 ;  /* 0x000000027a027221 */ /* 0x000fe40000010000 */
[C---:B------:R-:W-:Y:S01]  /*93e0*/  HMMA.16816.F32 R24, R72.reuse, R86, R24 ;  /* 0x000000564818723c */ /* 0x040fe20000001818 */
[----:B------:R1:W4:Y:S03]  /*93f0*/  MUFU.EX2 R121, R76 ;  /* 0x0000004c00797308 */ /* 0x0003260000000800 */
[--C-:B------:R-:W-:Y:S02]  /*9400*/  FFMA.FTZ R84, R212, c[0x0][0x2d0], -R147.reuse ;  /* 0x0000b400d4547a23 */ /* 0x100fe40000010893 */
[----:B------:R-:W-:Y:S02]  /*9410*/  FADD.FTZ R2, R158, R2 ;  /* 0x000000029e027221 */ /* 0x000fe40000010000 */
[C---:B--2---:R-:W-:Y:S01]  /*9420*/  HMMA.16816.F32 R28, R72.reuse, R88, R28 ;  /* 0x00000058481c723c */ /* 0x044fe2000000181c */
[----:B---3--:R-:W-:Y:S02]  /*9430*/  LDSM.16.MT88.4 R80, [R200+0x5000] ;  /* 0x00500000c850783b */ /* 0x008fe40000004200 */
[----:B------:R2:W3:Y:S04]  /*9440*/  MUFU.EX2 R157, R84 ;  /* 0x00000054009d7308 */ /* 0x0004e80000000800 */
[----:B------:R-:W-:Y:S01]  /*9450*/  FFMA.FTZ R88, R214, c[0x0][0x2d0], -R68 ;  /* 0x0000b400d6587a23 */ /* 0x000fe20000010844 */
[C---:B------:R-:W-:Y:S05]  /*9460*/  HMMA.16816.F32 R32, R72.reuse, R90, R32 ;  /* 0x0000005a4820723c */ /* 0x040fea0000001820 */
[----:B------:R5:W-:Y:S01]  /*9470*/  MUFU.EX2 R155, R88 ;  /* 0x00000058009b7308 */ /* 0x000be20000000800 */
[----:B-1----:R-:W1:Y:S01]  /*9480*/  LDSM.16.MT88.4 R76, [R198+0x5000] ;  /* 0x00500000c64c783b */ /* 0x002e620000004200 */
[----:B----4-:R-:W-:Y:S05]  /*9490*/  FADD.FTZ R0, R121, R0 ;  /* 0x0000000079007221 */ /* 0x010fea0000010000 */
[----:B------:R-:W-:Y:S02]  /*94a0*/  FADD.FTZ R0, R120, R0 ;  /* 0x0000000078007221 */ /* 0x000fe40000010000 */
[----:B--2---:R-:W-:Y:S02]  /*94b0*/  FFMA.FTZ R84, R213, c[0x0][0x2d0], -R68 ;  /* 0x0000b400d5547a23 */ /* 0x004fe40000010844 */
[----:B---3--:R-:W-:Y:S02]  /*94c0*/  FADD.FTZ R2, R157, R2 ;  /* 0x000000029d027221 */ /* 0x008fe40000010000 */
[----:B------:R2:W3:Y:S01]  /*94d0*/  MUFU.EX2 R156, R84 ;  /* 0x00000054009c7308 */ /* 0x0004e20000000800 */
[----:B-----5:R-:W-:Y:S08]  /*94e0*/  LDSM.16.MT88.4 R88, [R199+0x2000] ;  /* 0x00200000c758783b */ /* 0x020ff00000004200 */
[----:B--2---:R-:W2:Y:S01]  /*94f0*/  LDSM.16.MT88.4 R84, [R198+0x2000] ;  /* 0x00200000c654783b */ /* 0x004ea20000004200 */
[C---:B-1----:R-:W-:Y:S03]  /*9500*/  HMMA.16816.F32 R36, R72.reuse, R76, R36 ;  /* 0x0000004c4824723c */ /* 0x042fe60000001824 */
[----:B---3--:R-:W-:Y:S04]  /*9510*/  FADD.FTZ R0, R156, R0 ;  /* 0x000000009c007221 */ /* 0x008fe80000010000 */
[----:B------:R-:W-:Y:S01]  /*9520*/  FADD.FTZ R0, R155, R0 ;  /* 0x000000009b007221 */ /* 0x000fe20000010000 */
[C---:B------:R-:W-:Y:S01]  /*9530*/  HMMA.16816.F32 R40, R72.reuse, R78, R40 ;  /* 0x0000004e4828723c */ /* 0x040fe20000001828 */
[----:B------:R-:W1:Y:S07]  /*9540*/  LDSM.16.MT88.4 R76, [R201+0x2000] ;  /* 0x00200000c94c783b */ /* 0x000e6e0000004200 */
[C---:B------:R-:W-:Y:S08]  /*9550*/  HMMA.16816.F32 R44, R72.reuse, R80, R44 ;  /* 0x00000050482c723c */ /* 0x040ff0000000182c */
[C---:B------:R-:W-:Y:S01]  /*9560*/  HMMA.16816.F32 R48, R72.reuse, R82, R48 ;  /* 0x000000524830723c */ /* 0x040fe20000001830 */
[----:B------:R-:W3:Y:S07]  /*9570*/  LDSM.16.MT88.4 R80, [R198+0x5800] ;  /* 0x00580000c650783b */ /* 0x000eee0000004200 */
[C---:B------:R-:W-:Y:S07]  /*9580*/  HMMA.16816.F32 R52, R72.reuse, R92, R52 ;  /* 0x0000005c4834723c */ /* 0x040fee0000001834 */
[--C-:B------:R-:W-:Y:S01]  /*9590*/  FFMA.FTZ R92, R219, c[0x0][0x2d0], -R147.reuse ;  /* 0x0000b400db5c7a23 */ /* 0x100fe20000010893 */
[C---:B------:R-:W-:Y:S03]  /*95a0*/  HMMA.16816.F32 R56, R72.reuse, R94, R56 ;  /* 0x0000005e4838723c */ /* 0x040fe60000001838 */
[----:B------:R4:W-:Y:S05]  /*95b0*/  MUFU.EX2 R150, R92 ;  /* 0x0000005c00967308 */ /* 0x0009ea0000000800 */
[C---:B------:R-:W-:Y:S08]  /*95c0*/  HMMA.16816.F32 R60, R72.reuse, R96, R60 ;  /* 0x00000060483c723c */ /* 0x040ff0000000183c */
[----:B------:R-:W-:Y:S01]  /*95d0*/  HMMA.16816.F32 R64, R72, R98, R64 ;  /* 0x000000624840723c */ /* 0x000fe20000001840 */
[----:B------:R-:W-:Y:S06]  /*95e0*/  LDSM.16.MT88.4 R96, [R199+0x6000] ;  /* 0x00600000c760783b */ /* 0x000fec0000004200 */
[----:B------:R-:W-:Y:S02]  /*95f0*/  F2FP.PACK_AB R72, R122, R123 ;  /* 0x0000007b7a48723e */ /* 0x000fe400000000ff */
[----:B------:R-:W-:Y:S01]  /*9600*/  F2FP.PACK_AB R73, R120, R121 ;  /* 0x000000797849723e */ /* 0x000fe200000000ff */
[----:B----4-:R-:W-:Y:S02]  /*9610*/  LDSM.16.MT88.4 R92, [R200+0x6000] ;  /* 0x00600000c85c783b */ /* 0x010fe40000004200 */
[----:B------:R-:W-:Y:S02]  /*9620*/  F2FP.PACK_AB R74, R157, R158 ;  /* 0x0000009e9d4a723e */ /* 0x000fe400000000ff */
[----:B------:R-:W-:Y:S07]  /*9630*/  F2FP.PACK_AB R75, R155, R156 ;  /* 0x0000009c9b4b723e */ /* 0x000fee00000000ff */
[C---:B--2---:R-:W-:Y:S07]  /*9640*/  HMMA.16816.F32 R4, R72.reuse, R84, R4 ;  /* 0x000000544804723c */ /* 0x044fee0000001804 */
[--C-:B------:R-:W-:Y:S01]  /*9650*/  FFMA.FTZ R84, R215, c[0x0][0x2d0], -R147.reuse ;  /* 0x0000b400d7547a23 */ /* 0x100fe20000010893 */
[C---:B------:R-:W-:Y:S03]  /*9660*/  HMMA.16816.F32 R8, R72.reuse, R86, R8 ;  /* 0x000000564808723c */ /* 0x040fe60000001808 */
[----:B------:R2:W4:Y:S05]  /*9670*/  MUFU.EX2 R154, R84 ;  /* 0x00000054009a7308 */ /* 0x00052a0000000800 */
[C---:B------:R-:W-:Y:S07]  /*9680*/  HMMA.16816.F32 R12, R72.reuse, R100, R12 ;  /* 0x00000064480c723c */ /* 0x040fee000000180c */
[--C-:B------:R-:W-:Y:S01]  /*9690*/  FFMA.FTZ R100, R228, c[0x0][0x2d0], -R147.reuse ;  /* 0x0000b400e4647a23 */ /* 0x100fe20000010893 */
[C---:B------:R-:W-:Y:S03]  /*96a0*/  HMMA.16816.F32 R16, R72.reuse, R102, R16 ;  /* 0x000000664810723c */ /* 0x040fe60000001810 */
[----:B------:R5:W-:Y:S05]  /*96b0*/  MUFU.EX2 R140, R100 ;  /* 0x00000064008c7308 */ /* 0x000bea0000000800 */
[C---:B------:R-:W-:Y:S01]  /*96c0*/  HMMA.16816.F32 R20, R72.reuse, R88, R20 ;  /* 0x000000584814723c */ /* 0x040fe20000001814 */
[----:B--2---:R-:W2:Y:S03]  /*96d0*/  LDSM.16.MT88.4 R84, [R200+0x5800] ;  /* 0x00580000c854783b */ /* 0x004ea60000004200 */
[----:B----4-:R-:W-:Y:S03]  /*96e0*/  FADD.FTZ R2, R154, R2 ;  /* 0x000000029a027221 */ /* 0x010fe60000010000 */
[--C-:B------:R-:W-:Y:S01]  /*96f0*/  FFMA.FTZ R88, R216, c[0x0][0x2d0], -R147.reuse ;  /* 0x0000b400d8587a23 */ /* 0x100fe20000010893 */
[C---:B------:R-:W-:Y:S03]  /*9700*/  HMMA.16816.F32 R24, R72.reuse, R90, R24 ;  /* 0x0000005a4818723c */ /* 0x040fe60000001818 */
[----:B------:R4:W4:Y:S05]  /*9710*/  MUFU.EX2 R153, R88 ;  /* 0x0000005800997308 */ /* 0x00092a0000000800 */
[C---:B-1----:R-:W-:Y:S01]  /*9720*/  HMMA.16816.F32 R28, R72.reuse, R76, R28 ;  /* 0x0000004c481c723c */ /* 0x042fe2000000181c */
[----:B-----5:R-:W-:Y:S06]  /*9730*/  LDSM.16.MT88.4 R100, [R200+0x3000] ;  /* 0x00300000c864783b */ /* 0x020fec0000004200 */
[--C-:B------:R-:W-:Y:S01]  /*9740*/  FFMA.FTZ R76, R218, c[0x0][0x2d0], -R68.reuse ;  /* 0x0000b400da4c7a23 */ /* 0x100fe20000010844 */
[C---:B------:R-:W-:Y:S03]  /*9750*/  HMMA.16816.F32 R32, R72.reuse, R78, R32 ;  /* 0x0000004e4820723c */ /* 0x040fe60000001820 */
[----:B------:R1:W-:Y:S05]  /*9760*/  MUFU.EX2 R151, R76 ;  /* 0x0000004c00977308 */ /* 0x0003ea0000000800 */
[C---:B---3--:R-:W-:Y:S04]  /*9770*/  HMMA.16816.F32 R36, R72.reuse, R80, R36 ;  /* 0x000000504824723c */ /* 0x048fe80000001824 */
[----:B----4-:R-:W-:Y:S02]  /*9780*/  FFMA.FTZ R88, R217, c[0x0][0x2d0], -R68 ;  /* 0x0000b400d9587a23 */ /* 0x010fe40000010844 */
[----:B------:R-:W-:Y:S02]  /*9790*/  FADD.FTZ R2, R153, R2 ;  /* 0x0000000299027221 */ /* 0x000fe40000010000 */
[C---:B------:R-:W-:Y:S01]  /*97a0*/  HMMA.16816.F32 R40, R72.reuse, R82, R40 ;  /* 0x000000524828723c */ /* 0x040fe20000001828 */
[----:B------:R3:W4:Y:S03]  /*97b0*/  MUFU.EX2 R152, R88 ;  /* 0x0000005800987308 */ /* 0x0007260000000800 */
[--C-:B------:R-:W-:Y:S02]  /*97c0*/  FFMA.FTZ R80, R220, c[0x0][0x2d0], -R147.reuse ;  /* 0x0000b400dc507a23 */ /* 0x100fe40000010893 */
[----:B------:R-:W-:Y:S02]  /*97d0*/  FADD.FTZ R2, R150, R2 ;  /* 0x0000000296027221 */ /* 0x000fe40000010000 */
[C---:B--2---:R-:W-:Y:S03]  /*97e0*/  HMMA.16816.F32 R44, R72.reuse, R84, R44 ;  /* 0x00000054482c723c */ /* 0x044fe6000000182c */
[----:B------:R2:W-:Y:S01]  /*97f0*/  MUFU.EX2 R149, R80 ;  /* 0x0000005000957308 */ /* 0x0005e20000000800 */
[----:B-1----:R-:W-:Y:S03]  /*9800*/  LDSM.16.MT88.4 R76, [R201+0x5800] ;  /* 0x00580000c94c783b */ /* 0x002fe60000004200 */
[----:B------:R-:W-:Y:S01]  /*9810*/  FFMA.FTZ R84, R222, c[0x0][0x2d0], -R68 ;  /* 0x0000b400de547a23 */ /* 0x000fe20000010844 */
[C---:B------:R-:W-:Y:S05]  /*9820*/  HMMA.16816.F32 R48, R72.reuse, R86, R48 ;  /* 0x000000564830723c */ /* 0x040fea0000001830 */
[----:B------:R1:W-:Y:S01]  /*9830*/  MUFU.EX2 R146, R84 ;  /* 0x0000005400927308 */ /* 0x0003e20000000800 */
[----:B---3--:R-:W3:Y:S01]  /*9840*/  LDSM.16.MT88.4 R88, [R199+0x5800] ;  /* 0x00580000c758783b */ /* 0x008ee20000004200 */
[----:B----4-:R-:W-:Y:S05]  /*9850*/  FADD.FTZ R0, R152, R0 ;  /* 0x0000000098007221 */ /* 0x010fea0000010000 */
[----:B------:R-:W-:Y:S02]  /*9860*/  FADD.FTZ R0, R151, R0 ;  /* 0x0000000097007221 */ /* 0x000fe40000010000 */
[----:B--2---:R-:W-:Y:S04]  /*9870*/  FFMA.FTZ R80, R221, c[0x0][0x2d0], -R68 ;  /* 0x0000b400dd507a23 */ /* 0x004fe80000010844 */
[----:B------:R2:W4:Y:S01]  /*9880*/  MUFU.EX2 R148, R80 ;  /* 0x0000005000947308 */ /* 0x0005220000000800 */
[----:B-1----:R-:W-:Y:S08]  /*9890*/  LDSM.16.MT88.4 R84, [R200+0x2800] ;  /* 0x00280000c854783b */ /* 0x002ff00000004200 */
[----:B--2---:R-:W1:Y:S01]  /*98a0*/  LDSM.16.MT88.4 R80, [R198+0x2800] ;  /* 0x00280000c650783b */ /* 0x004e620000004200 */
[----:B----4-:R-:W-:Y:S01]  /*98b0*/  FADD.FTZ R0, R148, R0 ;  /* 0x0000000094007221 */ /* 0x010fe20000010000 */
[C---:B---3--:R-:W-:Y:S08]  /*98c0*/  HMMA.16816.F32 R52, R72.reuse, R88, R52 ;  /* 0x000000584834723c */ /* 0x048ff00000001834 */
[C---:B------:R-:W-:Y:S01]  /*98d0*/  HMMA.16816.F32 R56, R72.reuse, R90, R56 ;  /* 0x0000005a4838723c */ /* 0x040fe20000001838 */
[----:B------:R-:W2:Y:S07]  /*98e0*/  LDSM.16.MT88.4 R88, [R199+0x2800] ;  /* 0x00280000c758783b */ /* 0x000eae0000004200 */
[C---:B------:R-:W-:Y:S07]  /*98f0*/  HMMA.16816.F32 R60, R72.reuse, R76, R60 ;  /* 0x0000004c483c723c */ /* 0x040fee000000183c */
[--C-:B------:R-:W-:Y:S01]  /*9900*/  FFMA.FTZ R76, R223, c[0x0][0x2d0], -R147.reuse ;  /* 0x0000b400df4c7a23 */ /* 0x100fe20000010893 */
[----:B------:R-:W-:Y:S03]  /*9910*/  HMMA.16816.F32 R64, R72, R78, R64 ;  /* 0x0000004e4840723c */ /* 0x000fe60000001840 */
[----:B------:R3:W-:Y:S04]  /*9920*/  MUFU.EX2 R145, R76 ;  /* 0x0000004c00917308 */ /* 0x0007e80000000800 */
[----:B------:R-:W-:Y:S02]  /*9930*/  F2FP.PACK_AB R72, R153, R154 ;  /* 0x0000009a9948723e */ /* 0x000fe400000000ff */
[----:B------:R-:W-:Y:S03]  /*9940*/  F2FP.PACK_AB R73, R151, R152 ;  /* 0x000000989749723e */ /* 0x000fe600000000ff */
[----:B------:R-:W-:Y:S02]  /*9950*/  F2FP.PACK_AB R74, R149, R150 ;  /* 0x00000096954a723e */ /* 0x000fe400000000ff */
[----:B------:R-:W-:Y:S07]  /*9960*/  F2FP.PACK_AB R75, R146, R148 ;  /* 0x00000094924b723e */ /* 0x000fee00000000ff */
[C---:B-1----:R-:W-:Y:S03]  /*9970*/  HMMA.16816.F32 R4, R72.reuse, R80, R4 ;  /* 0x000000504804723c */ /* 0x042fe60000001804 */
[--C-:B---3--:R-:W-:Y:S05]  /*9980*/  FFMA.FTZ R76, R224, c[0x0][0x2d0], -R147.reuse ;  /* 0x0000b400e04c7a23 */ /* 0x108fea0000010893 */
[C---:B------:R-:W-:Y:S01]  /*9990*/  HMMA.16816.F32 R8, R72.reuse, R82, R8 ;  /* 0x000000524808723c */ /* 0x040fe20000001808 */
[----:B------:R1:W3:Y:S03]  /*99a0*/  MUFU.EX2 R144, R76 ;  /* 0x0000004c00907308 */ /* 0x0002e60000000800 */
[--C-:B------:R-:W-:Y:S04]  /*99b0*/  FFMA.FTZ R80, R225, c[0x0][0x2d0], -R68.reuse ;  /* 0x0000b400e1507a23 */ /* 0x100fe80000010844 */
[C---:B------:R-:W-:Y:S03]  /*99c0*/  HMMA.16816.F32 R12, R72.reuse, R84, R12 ;  /* 0x00000054480c723c */ /* 0x040fe6000000180c */
[----:B------:R4:W-:Y:S04]  /*99d0*/  MUFU.EX2 R143, R80 ;  /* 0x00000050008f7308 */ /* 0x0009e80000000800 */
[----:B------:R-:W-:Y:S01]  /*99e0*/  FFMA.FTZ R84, R227, c[0x0][0x2d0], -R147 ;  /* 0x0000b400e3547a23 */ /* 0x000fe20000010893 */
[C---:B------:R-:W-:Y:S05]  /*99f0*/  HMMA.16816.F32 R16, R72.reuse, R86, R16 ;  /* 0x000000564810723c */ /* 0x040fea0000001810 */
[----:B------:R5:W5:Y:S03]  /*9a00*/  MUFU.EX2 R141, R84 ;  /* 0x00000054008d7308 */ /* 0x000b660000000800 */
[C---:B--2---:R-:W-:Y:S01]  /*9a10*/  HMMA.16816.F32 R20, R72.reuse, R88, R20 ;  /* 0x000000584814723c */ /* 0x044fe20000001814 */
[----:B-1----:R-:W1:Y:S03]  /*9a20*/  LDSM.16.MT88.4 R76, [R201+0x2800] ;  /* 0x00280000c94c783b */ /* 0x002e660000004200 */
[----:B---3--:R-:W-:Y:S04]  /*9a30*/  F2FP.PACK_AB R136, R144, R145 ;  /* 0x000000919088723e */ /* 0x008fe800000000ff */
[C---:B------:R-:W-:Y:S01]  /*9a40*/  HMMA.16816.F32 R24, R72.reuse, R90, R24 ;  /* 0x0000005a4818723c */ /* 0x040fe20000001818 */
[----:B------:R-:W-:Y:S03]  /*9a50*/  LDSM.16.MT88.4 R88, [R198+0x3000] ;  /* 0x00300000c658783b */ /* 0x000fe60000004200 */
[--C-:B----4-:R-:W-:Y:S02]  /*9a60*/  FFMA.FTZ R80, R226, c[0x0][0x2d0], -R68.reuse ;  /* 0x0000b400e2507a23 */ /* 0x110fe40000010844 */
[----:B------:R-:W-:Y:S02]  /*9a70*/  FFMA.FTZ R68, R71, c[0x0][0x2d0], -R68 ;  /* 0x0000b40047447a23 */ /* 0x000fe40000010844 */
[----:B------:R2:W3:Y:S01]  /*9a80*/  MUFU.EX2 R142, R80 ;  /* 0x00000050008e7308 */ /* 0x0004e20000000800 */
[----:B-----5:R-:W-:Y:S03]  /*9a90*/  LDSM.16.MT88.4 R84, [R201+0x6000] ;  /* 0x00600000c954783b */ /* 0x020fe60000004200 */
[----:B------:R-:W-:Y:S06]  /*9aa0*/  F2FP.PACK_AB R138, R140, R141 ;  /* 0x0000008d8c8a723e */ /* 0x000fec00000000ff */
[----:B------:R-:W4:Y:S01]  /*9ab0*/  MUFU.EX2 R68, R68 ;  /* 0x0000004400447308 */ /* 0x000f220000000800 */
[----:B--2---:R-:W2:Y:S01]  /*9ac0*/  LDSM.16.MT88.4 R80, [R198+0x6000] ;  /* 0x00600000c650783b */ /* 0x004ea20000004200 */
[----:B---3--:R-:W-:Y:S01]  /*9ad0*/  F2FP.PACK_AB R137, R142, R143 ;  /* 0x0000008f8e89723e */ /* 0x008fe200000000ff */
[C---:B-1----:R-:W-:Y:S08]  /*9ae0*/  HMMA.16816.F32 R28, R72.reuse, R76, R28 ;  /* 0x0000004c481c723c */ /* 0x042ff0000000181c */
[C---:B------:R-:W-:Y:S04]  /*9af0*/  HMMA.16816.F32 R32, R72.reuse, R78, R32 ;  /* 0x0000004e4820723c */ /* 0x040fe80000001820 */
[----:B----4-:R-:W-:Y:S04]  /*9b00*/  F2FP.PACK_AB R139, R68, R70 ;  /* 0x00000046448b723e */ /* 0x010fe800000000ff */
[C---:B--2---:R-:W-:Y:S08]  /*9b10*/  HMMA.16816.F32 R36, R72.reuse, R80, R36 ;  /* 0x000000504824723c */ /* 0x044ff00000001824 */
[C---:B------:R-:W-:Y:S08]  /*9b20*/  HMMA.16816.F32 R40, R72.reuse, R82, R40 ;  /* 0x000000524828723c */ /* 0x040ff00000001828 */
[C---:B------:R-:W-:Y:S08]  /*9b30*/  HMMA.16816.F32 R44, R72.reuse, R92, R44 ;  /* 0x0000005c482c723c */ /* 0x040ff0000000182c */
[C---:B------:R-:W-:Y:S08]  /*9b40*/  HMMA.16816.F32 R48, R72.reuse, R94, R48 ;  /* 0x0000005e4830723c */ /* 0x040ff00000001830 */
[C---:B------:R-:W-:Y:S08]  /*9b50*/  HMMA.16816.F32 R52, R72.reuse, R96, R52 ;  /* 0x000000604834723c */ /* 0x040ff00000001834 */
[C---:B------:R-:W-:Y:S08]  /*9b60*/  HMMA.16816.F32 R56, R72.reuse, R98, R56 ;  /* 0x000000624838723c */ /* 0x040ff00000001838 */
[C---:B------:R-:W-:Y:S08]  /*9b70*/  HMMA.16816.F32 R60, R72.reuse, R84, R60 ;  /* 0x00000054483c723c */ /* 0x040ff0000000183c */
[----:B------:R-:W-:Y:S08]  /*9b80*/  HMMA.16816.F32 R64, R72, R86, R64 ;  /* 0x000000564840723c */ /* 0x000ff00000001840 */
[C---:B------:R-:W-:Y:S01]  /*9b90*/  HMMA.16816.F32 R72, R136.reuse, R88, R4 ;  /* 0x000000588848723c */ /* 0x040fe20000001804 */
[----:B------:R-:W1:Y:S07]  /*9ba0*/  LDSM.16.MT88.4 R4, [R198+0x6800] ;  /* 0x00680000c604783b */ /* 0x000e6e0000004200 */
[C---:B------:R-:W-:Y:S08]  /*9bb0*/  HMMA.16816.F32 R76, R136.reuse, R90, R8 ;  /* 0x0000005a884c723c */ /* 0x040ff00000001808 */
[C---:B------:R-:W-:Y:S08]  /*9bc0*/  HMMA.16816.F32 R80, R136.reuse, R100, R12 ;  /* 0x000000648850723c */ /* 0x040ff0000000180c */
[C---:B------:R-:W-:Y:S08]  /*9bd0*/  HMMA.16816.F32 R84, R136.reuse, R102, R16 ;  /* 0x000000668854723c */ /* 0x040ff00000001810 */
[C---:B------:R-:W-:Y:S08]  /*9be0*/  HMMA.16816.F32 R88, R136.reuse, R104, R20 ;  /* 0x000000688858723c */ /* 0x040ff00000001814 */
[C---:B------:R-:W-:Y:S08]  /*9bf0*/  HMMA.16816.F32 R92, R136.reuse, R106, R24 ;  /* 0x0000006a885c723c */ /* 0x040ff00000001818 */
[C---:B------:R-:W-:Y:S08]  /*9c00*/  HMMA.16816.F32 R96, R136.reuse, R108, R28 ;  /* 0x0000006c8860723c */ /* 0x040ff0000000181c */
[C---:B------:R-:W-:Y:S08]  /*9c10*/  HMMA.16816.F32 R100, R136.reuse, R110, R32 ;  /* 0x0000006e8864723c */ /* 0x040ff00000001820 */
[C---:B-1----:R-:W-:Y:S08]  /*9c20*/  HMMA.16816.F32 R104, R136.reuse, R4, R36 ;  /* 0x000000048868723c */ /* 0x042ff00000001824 */
[C---:B------:R-:W-:Y:S01]  /*9c30*/  HMMA.16816.F32 R108, R136.reuse, R6, R40 ;  /* 0x00000006886c723c */ /* 0x040fe20000001828 */
[----:B------:R-:W1:Y:S07]  /*9c40*/  LDSM.16.MT88.4 R4, [R201+0x6800] ;  /* 0x00680000c904783b */ /* 0x000e6e0000004200 */
[C---:B------:R-:W-:Y:S08]  /*9c50*/  HMMA.16816.F32 R112, R136.reuse, R116, R44 ;  /* 0x000000748870723c */ /* 0x040ff0000000182c */
[C---:B------:R-:W-:Y:S08]  /*9c60*/  HMMA.16816.F32 R116, R136.reuse, R118, R48 ;  /* 0x000000768874723c */ /* 0x040ff00000001830 */
[C---:B------:R-:W-:Y:S08]  /*9c70*/  HMMA.16816.F32 R120, R136.reuse, R124, R52 ;  /* 0x0000007c8878723c */ /* 0x040ff00000001834 */
[C---:B------:R-:W-:Y:S08]  /*9c80*/  HMMA.16816.F32 R124, R136.reuse, R126, R56 ;  /* 0x0000007e887c723c */ /* 0x040ff00000001838 */
[C---:B-1----:R-:W-:Y:S07]  /*9c90*/  HMMA.16816.F32 R60, R136.reuse, R4, R60 ;  /* 0x00000004883c723c */ /* 0x042fee000000183c */
        /* <DEDUP_REMOVED lines=10> */
[----:B------:R-:W-:Y:S01]  /*9d40*/  FADD.FTZ R0, R68, R0 ;  /* 0x0000000044007221 */ /* 0x000fe20000010000 */
[----:B------:R-:W-:Y:S02]  /*9d50*/  MOV R68, R3 ;  /* 0x0000000300447202 */ /* 0x000fe40000000f00 */
[----:B------:R1:W-:Y:S04]  /*9d60*/  STL [R1], R2 ;  /* 0x0000000201007387 */ /* 0x0003e80000100800 */
[----:B------:R1:W-:Y:S01]  /*9d70*/  STL [R1+0x4], R0 ;  /* 0x0000040001007387 */ /* 0x0003e20000100800 */
[----:B------:R-:W-:-:S05]  /*9d80*/  @P0 BRA `(.L_x_144) ;  /* 0xffffc67000000947 */ /* 0x000fca000383ffff */
.L_x_141:
[----:B------:R-:W-:Y:S05]  /*9d90*/  BRA.DIV ~URZ, `(.L_x_145) ;  /* 0x000043127f007947 */ /* 0x000fea000b800000 */
[----:B-12---:R-:W2:Y:S04]  /*9da0*/  LDL.LU R2, [R1] ;  /* 0x0000000001027983 */ /* 0x006ea80000300800 */
[----:B------:R-:W3:Y:S04]  /*9db0*/  LDL.LU R5, [R1+0x4] ;  /* 0x0000040001057983 */ /* 0x000ee80000300800 */
[----:B--2---:R-:W1:Y:S04]  /*9dc0*/  SHFL.BFLY PT, R0, R2, 0x2, 0x1f ;  /* 0x0c401f0002007f89 */ /* 0x004e6800000e0000 */
[----:B---3--:R-:W2:Y:S01]  /*9dd0*/  SHFL.BFLY PT, R3, R5, 0x2, 0x1f ;  /* 0x0c401f0005037f89 */ /* 0x008ea200000e0000 */
[----:B-1----:R-:W-:-:S02]  /*9de0*/  FADD.FTZ R0, R0, R2 ;  /* 0x0000000200007221 */ /* 0x002fc40000010000 */
[----:B--2---:R-:W-:-:S03]  /*9df0*/  FADD.FTZ R3, R3, R5 ;  /* 0x0000000503037221 */ /* 0x004fc60000010000 */
[----:B------:R-:W1:Y:S04]  /*9e00*/  SHFL.BFLY PT, R2, R0, 0x1, 0x1f ;  /* 0x0c201f0000027f89 */ /* 0x000e6800000e0000 */
[----:B------:R2:W3:Y:S01]  /*9e10*/  SHFL.BFLY PT, R4, R3, 0x1, 0x1f ;  /* 0x0c201f0003047f89 */ /* 0x0004e200000e0000 */
[----:B-1----:R-:W-:-:S05]  /*9e20*/  FADD.FTZ R0, R0, R2 ;  /* 0x0000000200007221 */ /* 0x002fca0000010000 */
.L_x_208:
[----:B------:R-:W-:Y:S01]  /*9e30*/  FSETP.NE.FTZ.AND P1, PT, R0, RZ, PT ;  /* 0x000000ff0000720b */ /* 0x000fe20003f35000 */
[----:B--23--:R-:W-:Y:S01]  /*9e40*/  FADD.FTZ R3, R4, R3 ;  /* 0x0000000304037221 */ /* 0x00cfe20000010000 */
[----:B------:R-:W-:Y:S02]  /*9e50*/  MOV R2, RZ ;  /* 0x000000ff00027202 */ /* 0x000fe40000000f00 */
[----:B------:R-:W-:Y:S02]  /*9e60*/  MOV R21, 0xff800000 ;  /* 0xff80000000157802 */ /* 0x000fe40000000f00 */
[----:B------:R-:W-:-:S02]  /*9e70*/  FSETP.NE.FTZ.AND P0, PT, R3, RZ, PT ;  /* 0x000000ff0300720b */ /* 0x000fc40003f15000 */
        /* <DEDUP_REMOVED lines=80> */
.L_x_138:
[----:B--2---:R2:W5:Y:S04]  /*a380*/  LDL R6, [R1+0x28] ;  /* 0x0000280001067983 */ /* 0x0045680000100800 */
[----:B------:R-:W3:Y:S01]  /*a390*/  S2R R2, SR_TID.X ;  /* 0x0000000000027919 */ /* 0x000ee20000002100 */
[----:B------:R-:W-:Y:S01]  /*a3a0*/  BSSY B0, `(.L_x_146) ;  /* 0x0000011000007945 */ /* 0x000fe20003800000 */
[----:B---3--:R-:W-:-:S13]  /*a3b0*/  LOP3.LUT P0, RZ, R2, 0xff, RZ, 0xc0, !PT ;  /* 0x000000ff02ff7812 */ /* 0x008fda000780c0ff */
[----:B------:R-:W-:Y:S05]  /*a3c0*/  @P0 BRA `(.L_x_147) ;  /* 0x000000e000000947 */ /* 0x000fea0003800000 */
[----:B--2---:R-:W2:Y:S01]  /*a3d0*/  S2R R4, SR_LANEID ;  /* 0x0000000000047919 */ /* 0x004ea20000000000 */
[----:B------:R-:W-:Y:S01]  /*a3e0*/  VOTEU.ANY UR4, UPT, PT ;  /* 0x0000000000047886 */ /* 0x000fe200038e0100 */
[----:B-1----:R-:W-:Y:S01]  /*a3f0*/  IMAD.MOV.U32 R5, RZ, RZ, c[0x0][0x564] ;  /* 0x00015900ff057624 */ /* 0x002fe200078e00ff */
[----:B------:R-:W2:Y:S08]  /*a400*/  FLO.U32 R3, UR4 ;  /* 0x0000000400037d00 */ /* 0x000eb000080e0000 */
[----:B------:R-:W1:Y:S01]  /*a410*/  POPC R2, UR4 ;  /* 0x0000000400027d09 */ /* 0x000e620008000000 */
[----:B--2---:R-:W-:Y:S01]  /*a420*/  ISETP.EQ.U32.AND P0, PT, R3, R4, PT ;  /* 0x000000040300720c */ /* 0x004fe20003f02070 */
[----:B------:R-:W-:-:S12]  /*a430*/  IMAD.MOV.U32 R4, RZ, RZ, c[0x0][0x560] ;  /* 0x00015800ff047624 */ /* 0x000fd800078e00ff */
[----:B-1----:R1:W2:Y:S04]  /*a440*/  @P0 ATOMG.E.ADD.STRONG.GPU PT, R2, [R4.64], R2 ;  /* 0x00000002040209a8 */ /* 0x0022a800081ee1c6 */
[----:B-1----:R-:W1:Y:S04]  /*a450*/  S2R R4, SR_LTMASK ;  /* 0x0000000000047919 */ /* 0x002e680000003900 */
[----:B--2---:R1:W2:Y:S02]  /*a460*/  SHFL.IDX PT, R3, R2, R3, 0x1f ;  /* 0x00001f0302037589 */ /* 0x0042a400000e0000 */
[----:B-1----:R-:W-:-:S06]  /*a470*/  LOP3.LUT R2, R4, UR4, RZ, 0xc0, !PT ;  /* 0x0000000404027c12 */ /* 0x002fcc000f8ec0ff */
[----:B------:R-:W2:Y:S02]  /*a480*/  POPC R2, R2 ;  /* 0x0000000200027309 */ /* 0x000ea40000000000 */
[----:B--2--5:R-:W-:-:S05]  /*a490*/  IADD3 R6, R3, c[0x0][0xc], R2 ;  /* 0x0000030003067a10 */ /* 0x024fca0007ffe002 */
[----:B------:R1:W-:Y:S02]  /*a4a0*/  STL [R1+0x28], R6 ;  /* 0x0000280601007387 */ /* 0x0003e40000100800 */
.L_x_147:
[----:B--2---:R-:W-:Y:S05]  /*a4b0*/  BSYNC B0 ;  /* 0x0000000000007941 */ /* 0x004fea0003800000 */
.L_x_146:
[----:B-1----:R-:W2:Y:S04]  /*a4c0*/  LDL.64 R4, [R1+0x8] ;  /* 0x0000080001047983 */ /* 0x002ea80000100a00 */
[----:B------:R-:W3:Y:S04]  /*a4d0*/  LDL R2, [R1+0x10] ;  /* 0x0000100001027983 */ /* 0x000ee80000100800 */
[----:B------:R-:W4:Y:S01]  /*a4e0*/  LDL R8, [R1+0x20] ;  /* 0x0000200001087983 */ /* 0x000f220000100800 */
[----:B------:R-:W-:Y:S01]  /*a4f0*/  PRMT R0, R0, 0x9910, RZ ;  /* 0x0000991000007816 */ /* 0x000fe200000000ff */
[----:B------:R-:W-:Y:S01]  /*a500*/  BSSY B1, `(.L_x_148) ;  /* 0x00002b9000017945 */ /* 0x000fe20003800000 */
[----:B-----5:R-:W-:-:S02]  /*a510*/  IMAD.MOV.U32 R66, RZ, RZ, R6 ;  /* 0x000000ffff427224 */ /* 0x020fc400078e0006 */
[----:B------:R-:W-:Y:S02]  /*a520*/  ISETP.NE.AND P0, PT, R0, RZ, PT ;  /* 0x000000ff0000720c */ /* 0x000fe40003f05270 */
[----:B--2---:R-:W-:Y:S02]  /*a530*/  SHF.R.S32.HI R40, RZ, 0x1f, R4 ;  /* 0x0000001fff287819 */ /* 0x004fe40000011404 */
[----:B---3--:R-:W-:Y:S02]  /*a540*/  SHF.R.S32.HI R41, RZ, 0x1f, R2 ;  /* 0x0000001fff297819 */ /* 0x008fe40000011402 */
[----:B----4-:R-:W-:-:S07]  /*a550*/  SHF.R.S32.HI R7, RZ, 0x1f, R8 ;  /* 0x0000001fff077819 */ /* 0x010fce0000011408 */
[----:B------:R-:W-:Y:S05]  /*a560*/  @!P0 BRA `(.L_x_149) ;  /* 0x00001ee000008947 */ /* 0x000fea0003800000 */
[----:B------:R-:W2:Y:S04]  /*a570*/  LDL R14, [R1+0x58] ;  /* 0x00005800010e7983 */ /* 0x000ea80000100800 */
[----:B------:R-:W3:Y:S04]  /*a580*/  LDL R13, [R1+0x5c] ;  /* 0x00005c00010d7983 */ /* 0x000ee80000100800 */
[----:B------:R-:W4:Y:S04]  /*a590*/  LDL R9, [R1+0x64] ;  /* 0x0000640001097983 */ /* 0x000f280000100800 */
[----:B------:R-:W4:Y:S04]  /*a5a0*/  LDL R12, [R1+0x60] ;  /* 0x00006000010c7983 */ /* 0x000f280000100800 */
[----:B------:R-:W4:Y:S04]  /*a5b0*/  LDL R11, [R1+0x74] ;  /* 0x00007400010b7983 */ /* 0x000f280000100800 */
[----:B------:R-:W4:Y:S04]  /*a5c0*/  LDL R6, [R1+0x6c] ;  /* 0x00006c0001067983 */ /* 0x000f280000100800 */
[----:B------:R-:W4:Y:S04]  /*a5d0*/  LDL R5, [R1+0x70] ;  /* 0x0000700001057983 */ /* 0x000f280000100800 */
[----:B------:R-:W4:Y:S01]  /*a5e0*/  LDL R10, [R1+0x68] ;  /* 0x00006800010a7983 */ /* 0x000f220000100800 */
[----:B------:R-:W-:Y:S01]  /*a5f0*/  WARPSYNC 0xffffffff ;  /* 0xffffffff00007948 */ /* 0x000fe20003800000 */
[----:B------:R-:W-:-:S02]  /*a600*/  F2FP.PACK_AB R0, R129, R128 ;  /* 0x000000808100723e */ /* 0x000fc400000000ff */
[----:B------:R-:W-:Y:S01]  /*a610*/  BAR.SYNC.DEFER_BLOCKING 0x1, 0x100 ;  /* 0x0044000000007b1d */ /* 0x000fe20000010000 */
[----:B------:R-:W-:Y:S02]  /*a620*/  F2FP.PACK_AB R2, R101, R100 ;  /* 0x000000646502723e */ /* 0x000fe400000000ff */
[----:B------:R-:W-:Y:S02]  /*a630*/  F2FP.PACK_AB R3, R49, R48 ;  /* 0x000000303103723e */ /* 0x000fe400000000ff */
[----:B------:R-:W-:Y:S02]  /*a640*/  F2FP.PACK_AB R4, R71, R70 ;  /* 0x000000464704723e */ /* 0x000fe400000000ff */
[----:B------:R-:W-:-:S04]  /*a650*/  ISETP.NE.U32.AND P1, PT, RZ, c[0x0][0x500], PT ;  /* 0x00014000ff007a0c */ /* 0x000fc80003f25070 */
[----:B------:R-:W-:Y:S01]  /*a660*/  ISETP.NE.AND.EX P1, PT, RZ, c[0x0][0x504], PT, P1 ;  /* 0x00014100ff007a0c */ /* 0x000fe20003f25310 */
[----:B--2---:R1:W-:Y:S04]  /*a670*/  STS [R14], R0 ;  /* 0x000000000e007388 */ /* 0x0043e80000000800 */
[----:B------:R2:W-:Y:S04]  /*a680*/  STS [R14+0x400], R2 ;  /* 0x000400020e007388 */ /* 0x0005e80000000800 */
[----:B---3--:R3:W-:Y:S01]  /*a690*/  STS [R13], R3 ;  /* 0x000000030d007388 */ /* 0x0087e20000000800 */
[----:B-1----:R-:W-:-:S02]  /*a6a0*/  F2FP.PACK_AB R0, R79, R78 ;  /* 0x0000004e4f00723e */ /* 0x002fc400000000ff */
[----:B--2---:R-:W-:-:S03]  /*a6b0*/  F2FP.PACK_AB R2, R51, R50 ;  /* 0x000000323302723e */ /* 0x004fc600000000ff */
[----:B------:R1:W-:Y:S01]  /*a6c0*/  STS [R13+0x400], R0 ;  /* 0x000400000d007388 */ /* 0x0003e20000000800 */
[----:B---3--:R-:W-:-:S03]  /*a6d0*/  F2FP.PACK_AB R3, R65, R64 ;  /* 0x000000404103723e */ /* 0x008fc600000000ff */
[----:B----4-:R2:W-:Y:S04]  /*a6e0*/  STS [R9], R2 ;  /* 0x0000000209007388 */ /* 0x0105e80000000800 */
[----:B------:R3:W-:Y:S01]  /*a6f0*/  STS [R9+0x400], R3 ;  /* 0x0004000309007388 */ /* 0x0007e20000000800 */
[----:B-1----:R-:W-:Y:S02]  /*a700*/  F2FP.PACK_AB R0, R53, R52 ;  /* 0x000000343500723e */ /* 0x002fe400000000ff */
[----:B--2---:R-:W-:-:S03]  /*a710*/  F2FP.PACK_AB R2, R113, R112 ;  /* 0x000000707102723e */ /* 0x004fc600000000ff */
[----:B------:R1:W-:Y:S01]  /*a720*/  STS [R12], R0 ;  /* 0x000000000c007388 */ /* 0x0003e20000000800 */
[----:B---3--:R-:W-:-:S03]  /*a730*/  F2FP.PACK_AB R3, R55, R54 ;  /* 0x000000363703723e */ /* 0x008fc600000000ff */
[----:B------:R2:W-:Y:S04]  /*a740*/  STS [R12+0x400], R2 ;  /* 0x000400020c007388 */ /* 0x0005e80000000800 */
[----:B------:R3:W-:Y:S01]  /*a750*/  STS [R11], R3 ;  /* 0x000000030b007388 */ /* 0x0007e20000000800 */
[----:B-1----:R-:W-:Y:S02]  /*a760*/  F2FP.PACK_AB R0, R109, R108 ;  /* 0x0000006c6d00723e */ /* 0x002fe400000000ff */
[----:B--2---:R-:W-:-:S03]  /*a770*/  F2FP.PACK_AB R2, R57, R56 ;  /* 0x000000383902723e */ /* 0x004fc600000000ff */
[----:B------:R1:W-:Y:S01]  /*a780*/  STS [R11+0x400], R0 ;  /* 0x000400000b007388 */ /* 0x0003e20000000800 */
[----:B---3--:R-:W-:-:S03]  /*a790*/  F2FP.PACK_AB R3, R105, R104 ;  /* 0x000000686903723e */ /* 0x008fc600000000ff */
[----:B------:R2:W-:Y:S04]  /*a7a0*/  STS [R6], R2 ;  /* 0x0000000206007388 */ /* 0x0005e80000000800 */
        /* <DEDUP_REMOVED lines=11> */
[----:B------:R2:W-:Y:S04]  /*a860*/  STS [R14+0x4000], R3 ;  /* 0x004000030e007388 */ /* 0x0005e80000000800 */
[----:B------:R3:W-:Y:S04]  /*a870*/  STS [R14+0x4400], R4 ;  /* 0x004400040e007388 */ /* 0x0007e80000000800 */
[----:B------:R4:W-:Y:S01]  /*a880*/  STS [R13+0x4000], R2 ;  /* 0x004000020d007388 */ /* 0x0009e20000000800 */
[----:B-1----:R-:W-:Y:S02]  /*a890*/  F2FP.PACK_AB R0, R103, R102 ;  /* 0x000000666700723e */ /* 0x002fe400000000ff */
[----:B--2---:R-:W-:-:S03]  /*a8a0*/  F2FP.PACK_AB R3, R99, R98 ;  /* 0x000000626303723e */ /* 0x004fc600000000ff */
[----:B------:R1:W-:Y:S01]  /*a8b0*/  STS [R13+0x4400], R0 ;  /* 0x004400000d007388 */ /* 0x0003e20000000800 */
[----:B---3--:R-:W-:Y:S02]  /*a8c0*/  F2FP.PACK_AB R4, R77, R76 ;  /* 0x0000004c4d04723e */ /* 0x008fe400000000ff */
[----:B----4-:R-:W-:-:S03]  /*a8d0*/  F2FP.PACK_AB R2, R81, R80 ;  /* 0x000000505102723e */ /* 0x010fc600000000ff */
[----:B------:R-:W-:Y:S04]  /*a8e0*/  STS [R9+0x4000], R4 ;  /* 0x0040000409007388 */ /* 0x000fe80000000800 */
[----:B------:R2:W-:Y:S04]  /*a8f0*/  STS [R9+0x4400], R3 ;  /* 0x0044000309007388 */ /* 0x0005e80000000800 */
[----:B------:R3:W-:Y:S01]  /*a900*/  STS [R12+0x4000], R2 ;  /* 0x004000020c007388 */ /* 0x0007e20000000800 */
[----:B-1----:R-:W-:-:S05]  /*a910*/  F2FP.PACK_AB R0, R95, R94 ;  /* 0x0000005e5f00723e */ /* 0x002fca00000000ff */
[----:B------:R1:W-:Y:S01]  /*a920*/  STS [R12+0x4400], R0 ;  /* 0x004400000c007388 */ /* 0x0003e20000000800 */
[----:B--2---:R-:W-:Y:S01]  /*a930*/  F2FP.PACK_AB R3, R97, R96 ;  /* 0x000000606103723e */ /* 0x004fe200000000ff */
[----:B------:R-:W-:Y:S02]  /*a940*/  IMAD.MOV.U32 R4, RZ, RZ, 0x4 ;  /* 0x00000004ff047424 */ /* 0x000fe400078e00ff */
[----:B------:R-:W2:Y:S01]  /*a950*/  LDL.LU R9, [R1+0x50] ;  /* 0x0000500001097983 */ /* 0x000ea20000300800 */
[----:B------:R-:W-:Y:S01]  /*a960*/  ISETP.NE.U32.AND P2, PT, RZ, c[0x0][0x508], PT ;  /* 0x00014200ff007a0c */ /* 0x000fe20003f45070 */
[----:B------:R-:W-:Y:S01]  /*a970*/  IMAD.MOV.U32 R14, RZ, RZ, c[0x0][0x388] ;  /* 0x0000e200ff0e7624 */ /* 0x000fe200078e00ff */
[----:B---3--:R-:W-:Y:S01]  /*a980*/  F2FP.PACK_AB R2, R87, R86 ;  /* 0x000000565702723e */ /* 0x008fe200000000ff */
[----:B------:R3:W-:Y:S01]  /*a990*/  STS [R11+0x4000], R3 ;  /* 0x004000030b007388 */ /* 0x0007e20000000800 */
[----:B------:R-:W-:-:S03]  /*a9a0*/  ISETP.NE.AND.EX P2, PT, RZ, c[0x0][0x50c], PT, P2 ;  /* 0x00014300ff007a0c */ /* 0x000fc60003f45320 */
[----:B------:R4:W-:Y:S01]  /*a9b0*/  STS [R11+0x4400], R2 ;  /* 0x004400020b007388 */ /* 0x0009e20000000800 */
[----:B-1----:R-:W-:-:S05]  /*a9c0*/  F2FP.PACK_AB R0, R93, R92 ;  /* 0x0000005c5d00723e */ /* 0x002fca00000000ff */
[----:B------:R1:W-:Y:S01]  /*a9d0*/  STS [R6+0x4000], R0 ;  /* 0x0040000006007388 */ /* 0x0003e20000000800 */
[----:B---3--:R-:W-:Y:S02]  /*a9e0*/  F2FP.PACK_AB R3, R75, R74 ;  /* 0x0000004a4b03723e */ /* 0x008fe400000000ff */
[----:B----4-:R-:W-:-:S03]  /*a9f0*/  F2FP.PACK_AB R2, R85, R84 ;  /* 0x000000545502723e */ /* 0x010fc600000000ff */
[----:B------:R3:W-:Y:S04]  /*aa00*/  STS [R6+0x4400], R3 ;  /* 0x0044000306007388 */ /* 0x0007e80000000800 */
[----:B------:R4:W-:Y:S01]  /*aa10*/  STS [R5+0x4000], R2 ;  /* 0x0040000205007388 */ /* 0x0009e20000000800 */
[----:B-1----:R-:W-:-:S05]  /*aa20*/  F2FP.PACK_AB R0, R63, R62 ;  /* 0x0000003e3f00723e */ /* 0x002fca00000000ff */
[----:B------:R1:W-:Y:S01]  /*aa30*/  STS [R5+0x4400], R0 ;  /* 0x0044000005007388 */ /* 0x0003e20000000800 */
[----:B---3--:R-:W-:Y:S02]  /*aa40*/  F2FP.PACK_AB R3, R45, R44 ;  /* 0x0000002c2d03723e */ /* 0x008fe400000000ff */
[----:B------:R-:W-:Y:S02]  /*aa50*/  F2FP.PACK_AB R6, R47, R46 ;  /* 0x0000002e2f06723e */ /* 0x000fe400000000ff */
[----:B----4-:R-:W-:Y:S01]  /*aa60*/  @P2 LEA R2, P0, R8, c[0x0][0x508], 0x2 ;  /* 0x0001420008022a11 */ /* 0x010fe200078010ff */
[----:B------:R3:W-:Y:S04]  /*aa70*/  STS [R10+0x4000], R3 ;  /* 0x004000030a007388 */ /* 0x0007e80000000800 */
[----:B------:R4:W-:Y:S01]  /*aa80*/  STS [R10+0x4400], R6 ;  /* 0x004400060a007388 */ /* 0x0009e20000000800 */
[----:B-1----:R-:W-:-:S02]  /*aa90*/  IMAD.MOV.U32 R0, RZ, RZ, RZ ;  /* 0x000000ffff007224 */ /* 0x002fc400078e00ff */
[C---:B------:R-:W-:Y:S01]  /*aaa0*/  IMAD.WIDE R4, R8.reuse, R4, c[0x0][0x500] ;  /* 0x0001400008047625 */ /* 0x040fe200078e0204 */
[----:B------:R-:W-:Y:S01]  /*aab0*/  BAR.SYNC.DEFER_BLOCKING 0x1, 0x100 ;  /* 0x0044000000007b1d */ /* 0x000fe20000010000 */
[----:B---3--:R-:W-:-:S05]  /*aac0*/  @P2 LEA.HI.X R3, R8, c[0x0][0x50c], R7, 0x2, P0 ;  /* 0x0001430008032a11 */ /* 0x008fca00000f1407 */
[----:B------:R4:W5:Y:S04]  /*aad0*/  @P1 LDG.E R0, [R4.64] ;  /* 0x0000000604001981 */ /* 0x000968000c1e1900 */
[----:B------:R1:W5:Y:S01]  /*aae0*/  @P2 LDG.E R14, [R2.64] ;  /* 0x00000006020e2981 */ /* 0x000362000c1e1900 */
[----:B--2---:R-:W-:-:S04]  /*aaf0*/  ISETP.NE.AND P0, PT, R9, RZ, PT ;  /* 0x000000ff0900720c */ /* 0x004fc80003f05270 */
[----:B-1----:R-:W-:Y:S01]  /*ab00*/  SEL R3, R9, c[0x0][0x3d4], P0 ;  /* 0x0000f50009037a07 */ /* 0x002fe20000000000 */
[----:B------:R-:W-:Y:S05]  /*ab10*/  @P2 BRA `(.L_x_150) ;  /* 0x0000004000002947 */ /* 0x000fea0003800000 */
[----:B----4-:R-:W-:Y:S05]  /*ab20*/  @!P1 BRA `(.L_x_150) ;  /* 0x0000003000009947 */ /* 0x010fea0003800000 */
[----:B------:R1:W2:Y:S04]  /*ab30*/  LDG.E R2, [R4.64] ;  /* 0x0000000604027981 */ /* 0x0002a8000c1e1900 */
[----:B-1----:R-:W2:Y:S02]  /*ab40*/  LDG.E R4, [R4.64+0x4] ;  /* 0x0000040604047981 */ /* 0x002ea4000c1e1900 */
[----:B--2--5:R-:W-:Y:S02]  /*ab50*/  IADD3 R14, -R2, R4, RZ ;  /* 0x00000004020e7210 */ /* 0x024fe40007ffe1ff */
.L_x_150:
[----:B----4-:R-:W2:Y:S04]  /*ab60*/  LDL R6, [R1+0x80] ;  /* 0x0000800001067983 */ /* 0x010ea80000100800 */
[----:B------:R-:W2:Y:S04]  /*ab70*/  LDL R42, [R1+0x2c] ;  /* 0x00002c00012a7983 */ /* 0x000ea80000100800 */
[----:B------:R-:W3:Y:S04]  /*ab80*/  LDL R15, [R1+0x4c] ;  /* 0x00004c00010f7983 */ /* 0x000ee80000100800 */
[----:B------:R-:W4:Y:S04]  /*ab90*/  LDL R22, [R1+0x54] ;  /* 0x0000540001167983 */ /* 0x000f280000100800 */
[----:B------:R-:W4:Y:S01]  /*aba0*/  LDL R23, [R1+0x7c] ;  /* 0x00007c0001177983 */ /* 0x000f220000100800 */
[----:B------:R-:W-:Y:S01]  /*abb0*/  IMAD.MOV.U32 R9, RZ, RZ, 0x368 ;  /* 0x00000368ff097424 */ /* 0x000fe200078e00ff */
[----:B------:R-:W-:-:S04]  /*abc0*/  ISETP.GT.AND P3, PT, R3, 0x1, PT ;  /* 0x000000010300780c */ /* 0x000fc80003f64270 */
[----:B------:R-:W-:-:S04]  /*abd0*/  SEL R9, R9, 0x328, P3 ;  /* 0x0000032809097807 */ /* 0x000fc80001800000 */
[----:B------:R-:W1:Y:S08]  /*abe0*/  LDC.64 R4, c[0x0][R9+0x170] ;  /* 0x00005c0009047b82 */ /* 0x000e700000000a00 */
[----:B------:R2:W3:Y:S08]  /*abf0*/  LDC.64 R12, c[0x0][R9+0x168] ;  /* 0x00005a00090c7b82 */ /* 0x0004f00000000a00 */
[----:B------:R2:W2:Y:S08]  /*ac00*/  LDC.64 R16, c[0x0][R9+0x178] ;  /* 0x00005e0009107b82 */ /* 0x0004b00000000a00 */
[----:B------:R2:W2:Y:S01]  /*ac10*/  LDC.64 R18, c[0x0][R9+0x160] ;  /* 0x0000580009127b82 */ /* 0x0004a20000000a00 */
[----:B------:R-:W-:Y:S01]  /*ac20*/  ISETP.NE.U32.AND P0, PT, RZ, c[0x0][0x500], PT ;  /* 0x00014000ff007a0c */ /* 0x000fe20003f05070 */
[----:B------:R-:W-:-:S03]  /*ac30*/  IMAD.MOV.U32 R2, RZ, RZ, c[0x0][0x4e8] ;  /* 0x00013a00ff027624 */ /* 0x000fc600078e00ff */
[----:B------:R-:W-:Y:S02]  /*ac40*/  ISETP.NE.AND.EX P0, PT, RZ, c[0x0][0x504], PT, P0 ;  /* 0x00014100ff007a0c */ /* 0x000fe40003f05300 */
[----:B------:R-:W-:Y:S02]  /*ac50*/  ISETP.NE.AND P2, PT, R2, 0x1, PT ;  /* 0x000000010200780c */ /* 0x000fe40003f45270 */
[----:B------:R-:W-:Y:S02]  /*ac60*/  SEL R8, R8, RZ, !P0 ;  /* 0x000000ff08087207 */ /* 0x000fe40004000000 */
[----:B------:R-:W-:Y:S01]  /*ac70*/  SEL R3, R7, RZ, !P0 ;  /* 0x000000ff07037207 */ /* 0x000fe20004000000 */
[----:B------:R-:W2:Y:S02]  /*ac80*/  S2R R24, SR_TID.X ;  /* 0x0000000000187919 */ /* 0x000ea40000002100 */
[----:B-1----:R-:W-:-:S04]  /*ac90*/  IMAD R2, R5, R8, RZ ;  /* 0x0000000805027224 */ /* 0x002fc800078e02ff */
[C---:B------:R-:W-:Y:S02]  /*aca0*/  IMAD R11, R4.reuse, R3, R2 ;  /* 0x00000003040b7224 */ /* 0x040fe400078e0202 */
[----:B------:R-:W-:-:S04]  /*acb0*/  IMAD.WIDE.U32 R4, R4, R8, RZ ;  /* 0x0000000804047225 */ /* 0x000fc800078e00ff */
[----:B--2---:R-:W-:-:S04]  /*acc0*/  IMAD R9, R42, 0x80, R6 ;  /* 0x000000802a097824 */ /* 0x004fc800078e0206 */
[----:B------:R-:W-:-:S04]  /*acd0*/  @P2 IMAD.HI.U32 R3, R9, c[0x0][0x4ec], RZ ;  /* 0x00013b0009032a27 */ /* 0x000fc800078e00ff */
[----:B---3--:R-:W-:-:S04]  /*ace0*/  IMAD.WIDE.U32 R6, R12, R15, RZ ;  /* 0x0000000f0c067225 */ /* 0x008fc800078e00ff */
[----:B------:R-:W-:Y:S01]  /*acf0*/  IMAD.MOV.U32 R2, RZ, RZ, R9 ;  /* 0x000000ffff027224 */ /* 0x000fe200078e0009 */
[----:B------:R-:W-:Y:S01]  /*ad00*/  @P2 SHF.R.U32.HI R2, RZ, c[0x0][0x4f0], R3 ;  /* 0x00013c00ff022a19 */ /* 0x000fe20000011603 */
[----:B------:R-:W-:Y:S01]  /*ad10*/  IMAD R10, R13, R15, RZ ;  /* 0x0000000f0d0a7224 */ /* 0x000fe200078e02ff */
[----:B----4-:R-:W-:Y:S02]  /*ad20*/  SEL R3, R22, RZ, P3 ;  /* 0x000000ff16037207 */ /* 0x010fe40001800000 */
[----:B-----5:R-:W-:Y:S01]  /*ad30*/  IADD3 R13, P1, P0, R4, R6, R0 ;  /* 0x00000006040d7210 */ /* 0x020fe2000783e000 */
[----:B------:R-:W-:Y:S01]  /*ad40*/  IMAD.IADD R6, R7, 0x1, R10 ;  /* 0x0000000107067824 */ /* 0x000fe200078e020a */
[----:B------:R-:W-:Y:S01]  /*ad50*/  SHF.R.S32.HI R10, RZ, 0x1f, R0 ;  /* 0x0000001fff0a7819 */ /* 0x000fe20000011400 */
[----:B------:R-:W-:Y:S02]  /*ad60*/  IMAD.IADD R12, R5, 0x1, R11 ;  /* 0x00000001050c7824 */ /* 0x000fe400078e020b */
[----:B------:R-:W-:-:S02]  /*ad70*/  IMAD.MOV R7, RZ, RZ, -R2 ;  /* 0x000000ffff077224 */ /* 0x000fc400078e0a02 */
[-C--:B------:R-:W-:Y:S02]  /*ad80*/  IMAD R11, R17, R3.reuse, RZ ;  /* 0x00000003110b7224 */ /* 0x080fe400078e02ff */
[----:B------:R-:W-:Y:S01]  /*ad90*/  IMAD.WIDE.U32 R4, R16, R3, RZ ;  /* 0x0000000310047225 */ /* 0x000fe200078e00ff */
[----:B------:R-:W-:-:S03]  /*ada0*/  IADD3.X R12, R12, R6, R10, P1, P0 ;  /* 0x000000060c0c7210 */ /* 0x000fc60000fe040a */
[----:B------:R-:W-:Y:S01]  /*adb0*/  IMAD R3, R7, c[0x0][0x4e8], R9 ;  /* 0x00013a0007037a24 */ /* 0x000fe200078e0209 */
[----:B------:R-:W-:Y:S01]  /*adc0*/  IADD3 R4, P1, P0, R2, R13, R4 ;  /* 0x0000000d02047210 */ /* 0x000fe2000783e004 */
[----:B------:R-:W-:Y:S01]  /*add0*/  IMAD.IADD R11, R5, 0x1, R11 ;  /* 0x00000001050b7824 */ /* 0x000fe200078e020b */
[----:B------:R-:W-:Y:S01]  /*ade0*/  SHF.R.S32.HI R5, RZ, 0x1f, R2 ;  /* 0x0000001fff057819 */ /* 0x000fe20000011402 */
[----:B------:R-:W-:Y:S01]  /*adf0*/  IMAD R2, R19, R3, RZ ;  /* 0x0000000313027224 */ /* 0x000fe200078e02ff */
[----:B------:R-:W-:Y:S02]  /*ae00*/  SHF.R.S32.HI R6, RZ, 0x1f, R3 ;  /* 0x0000001fff067819 */ /* 0x000fe40000011403 */
[----:B------:R-:W-:Y:S01]  /*ae10*/  IADD3.X R5, R5, R12, R11, P1, P0 ;  /* 0x0000000c05057210 */ /* 0x000fe20000fe040b */
[----:B------:R-:W-:Y:S02]  /*ae20*/  IMAD.MOV.U32 R7, RZ, RZ, c[0x0][0x4a8] ;  /* 0x00012a00ff077624 */ /* 0x000fe400078e00ff */
[----:B------:R-:W-:-:S02]  /*ae30*/  IMAD R6, R18, R6, R2 ;  /* 0x0000000612067224 */ /* 0x000fc400078e0202 */
[----:B------:R-:W-:Y:S01]  /*ae40*/  IMAD.WIDE.U32 R2, R18, R3, R4 ;  /* 0x0000000312027225 */ /* 0x000fe200078e0004 */
[----:B------:R-:W-:-:S03]  /*ae50*/  SEL R4, R7, c[0x0][0x450], P3 ;  /* 0x0001140007047a07 */ /* 0x000fc60001800000 */
[----:B------:R-:W-:Y:S01]  /*ae60*/  IMAD.MOV.U32 R5, RZ, RZ, c[0x0][0x4ac] ;  /* 0x00012b00ff057624 */ /* 0x000fe200078e00ff */
[----:B------:R-:W-:Y:S01]  /*ae70*/  SHF.R.S32.HI R22, RZ, 0x1f, R24 ;  /* 0x0000001fff167819 */ /* 0x000fe20000011418 */
[----:B------:R-:W-:Y:S01]  /*ae80*/  IMAD.IADD R3, R3, 0x1, R6 ;  /* 0x0000000103037824 */ /* 0x000fe200078e0206 */
[----:B------:R-:W-:Y:S02]  /*ae90*/  LEA R4, P0, R2, R4, 0x2 ;  /* 0x0000000402047211 */ /* 0x000fe400078010ff */
[----:B------:R-:W-:Y:S02]  /*aea0*/  SEL R5, R5, c[0x0][0x454], P3 ;  /* 0x0001150005057a07 */ /* 0x000fe40001800000 */
[----:B------:R-:W-:Y:S02]  /*aeb0*/  LEA.HI R22, R22, R24, RZ, 0x5 ;  /* 0x0000001816167211 */ /* 0x000fe400078f28ff */
[----:B------:R-:W-:Y:S02]  /*aec0*/  LEA.HI.X R2, R2, R5, R3, 0x2, P0 ;  /* 0x0000000502027211 */ /* 0x000fe400000f1403 */
[----:B------:R-:W-:Y:S01]  /*aed0*/  LOP3.LUT R22, R22, 0xffffffe0, RZ, 0xc0, !PT ;  /* 0xffffffe016167812 */ /* 0x000fe200078ec0ff */
[----:B------:R-:W-:Y:S04]  /*aee0*/  SHFL.IDX PT, R6, R4, RZ, 0x1c1f ;  /* 0x001c1fff04067589 */ /* 0x000fe800000e0000 */
[----:B------:R-:W1:Y:S01]  /*aef0*/  SHFL.IDX PT, R7, R2, RZ, 0x1c1f ;  /* 0x001c1fff02077589 */ /* 0x000e6200000e0000 */
[----:B------:R-:W-:-:S03]  /*af00*/  IMAD.IADD R22, R24, 0x1, -R22 ;  /* 0x0000000118167824 */ /* 0x000fc600078e0a16 */
[----:B------:R-:W-:Y:S04]  /*af10*/  SHFL.IDX PT, R4, R4, 0x1, 0x1c1f ;  /* 0x003c1f0004047f89 */ /* 0x000fe800000e0000 */
[----:B------:R2:W3:Y:S01]  /*af20*/  SHFL.IDX PT, R5, R2, 0x1, 0x1c1f ;  /* 0x003c1f0002057f89 */ /* 0x0004e200000e0000 */
[----:B------:R-:W-:Y:S01]  /*af30*/  IMAD R11, R14, c[0x0][0x4e8], RZ ;  /* 0x00013a000e0b7a24 */ /* 0x000fe200078e02ff */
[----:B------:R-:W-:Y:S01]  /*af40*/  LOP3.LUT P0, RZ, R22, 0x3, RZ, 0xc0, !PT ;  /* 0x0000000316ff7812 */ /* 0x000fe2000780c0ff */
[----:B--2---:R-:W-:-:S05]  /*af50*/  IMAD R2, R42, 0x80, R23 ;  /* 0x000000802a027824 */ /* 0x004fca00078e0217 */
[C---:B------:R-:W-:Y:S02]  /*af60*/  IADD3 R3, R2.reuse, 0x8, RZ ;  /* 0x0000000802037810 */ /* 0x040fe40007ffe0ff */
[-C--:B------:R-:W-:Y:S02]  /*af70*/  ISETP.GE.OR P1, PT, R2, R11.reuse, P0 ;  /* 0x0000000b0200720c */ /* 0x080fe40000726670 */
[----:B------:R-:W-:-:S11]  /*af80*/  ISETP.GE.OR P0, PT, R3, R11, P0 ;  /* 0x0000000b0300720c */ /* 0x000fd60000706670 */
[----:B-1----:R1:W-:Y:S01]  /*af90*/  @!P1 ST.E [R6.64], R21 ;  /* 0x0000001506009985 */ /* 0x0023e2000c101906 */
[----:B------:R-:W-:-:S03]  /*afa0*/  ISETP.GE.AND P1, PT, R2, R11, PT ;  /* 0x0000000b0200720c */ /* 0x000fc60003f26270 */
[----:B---3--:R1:W-:Y:S01]  /*afb0*/  @!P0 ST.E [R4.64], R20 ;  /* 0x0000001404008985 */ /* 0x0083e2000c101906 */
[----:B------:R-:W-:Y:S01]  /*afc0*/  ISETP.GE.AND P0, PT, R3, R11, PT ;  /* 0x0000000b0300720c */ /* 0x000fe20003f06270 */
[----:B------:R-:W-:Y:S05]  /*afd0*/  @P3 BRA `(.L_x_151) ;  /* 0x0000078000003947 */ /* 0x000fea0003800000 */
[----:B------:R-:W2:Y:S01]  /*afe0*/  S2R R23, SR_TID.X ;  /* 0x0000000000177919 */ /* 0x000ea20000002100 */
[----:B------:R-:W-:Y:S01]  /*aff0*/  IMAD R10, R10, c[0x0][0x3a0], RZ ;  /* 0x0000e8000a0a7a24 */ /* 0x000fe200078e02ff */
[----:B-1----:R-:W-:Y:S01]  /*b000*/  SHF.R.S32.HI R5, RZ, 0x1f, R8 ;  /* 0x0000001fff057819 */ /* 0x002fe20000011408 */
[C---:B------:R-:W-:Y:S01]  /*b010*/  IMAD.WIDE.U32 R2, R0.reuse, c[0x0][0x3a0], RZ ;  /* 0x0000e80000027a25 */ /* 0x040fe200078e00ff */
[----:B------:R1:W3:Y:S03]  /*b020*/  LDS.128 R16, [R208+0x80] ;  /* 0x00008000d0107984 */ /* 0x0002e60000000c00 */
[----:B------:R-:W-:Y:S01]  /*b030*/  IMAD R0, R0, c[0x0][0x3a4], R10 ;  /* 0x0000e90000007a24 */ /* 0x000fe200078e020a */
[----:B------:R1:W4:Y:S01]  /*b040*/  LDS.128 R24, [R208+0x1080] ;  /* 0x00108000d0187984 */ /* 0x0003220000000c00 */
[----:B------:R-:W-:-:S02]  /*b050*/  IMAD R5, R5, c[0x0][0x3f0], RZ ;  /* 0x0000fc0005057a24 */ /* 0x000fc400078e02ff */
[----:B------:R-:W-:Y:S01]  /*b060*/  IMAD.IADD R3, R3, 0x1, R0 ;  /* 0x0000000103037824 */ /* 0x000fe200078e0200 */
[----:B------:R1:W1:Y:S01]  /*b070*/  LDS.128 R32, [R208+0x2080] ;  /* 0x00208000d0207984 */ /* 0x0002620000000c00 */
[C---:B------:R-:W-:Y:S02]  /*b080*/  IMAD R7, R8.reuse, c[0x0][0x3f4], R5 ;  /* 0x0000fd0008077a24 */ /* 0x040fe400078e0205 */
[C---:B------:R-:W-:Y:S01]  /*b090*/  IMAD.WIDE.U32 R2, R15.reuse, c[0x0][0x3e8], R2 ;  /* 0x0000fa000f027a25 */ /* 0x040fe200078e0002 */
[----:B------:R1:W1:Y:S03]  /*b0a0*/  LDS.128 R36, [R208+0x3080] ;  /* 0x00308000d0247984 */ /* 0x0002660000000c00 */
[----:B------:R-:W-:Y:S01]  /*b0b0*/  IMAD R3, R15, c[0x0][0x3ec], R3 ;  /* 0x0000fb000f037a24 */ /* 0x000fe200078e0203 */
[----:B------:R1:W1:Y:S03]  /*b0c0*/  LDS.128 R28, [R208+0x6080] ;  /* 0x00608000d01c7984 */ /* 0x0002660000000c00 */
[----:B------:R-:W-:Y:S01]  /*b0d0*/  IMAD.WIDE.U32 R2, R8, c[0x0][0x3f0], R2 ;  /* 0x0000fc0008027a25 */ /* 0x000fe200078e0002 */
[--C-:B--2---:R-:W-:Y:S01]  /*b0e0*/  SHF.R.S32.HI R22, RZ, 0x1f, R23.reuse ;  /* 0x0000001fff167819 */ /* 0x104fe20000011417 */
[----:B------:R2:W1:Y:S01]  /*b0f0*/  LDS.128 R12, [R208+0x4080] ;  /* 0x00408000d00c7984 */ /* 0x0004620000000c00 */
[----:B------:R-:W-:-:S02]  /*b100*/  SHF.R.S32.HI R43, RZ, 0x1f, R23 ;  /* 0x0000001fff2b7819 */ /* 0x000fc40000011417 */
[-C--:B------:R-:W-:Y:S01]  /*b110*/  LEA.HI R22, R22, R23.reuse, RZ, 0x3 ;  /* 0x0000001716167211 */ /* 0x080fe200078f18ff */
[----:B------:R2:W1:Y:S01]  /*b120*/  LDS.128 R44, [R208+0x7080] ;  /* 0x00708000d02c7984 */ /* 0x0004620000000c00 */
[-C--:B------:R-:W-:Y:S02]  /*b130*/  LEA.HI R43, R43, R23.reuse, RZ, 0x3 ;  /* 0x000000172b2b7211 */ /* 0x080fe400078f18ff */
[----:B------:R-:W-:Y:S02]  /*b140*/  LOP3.LUT R22, R22, 0xfffffff8, RZ, 0xc0, !PT ;  /* 0xfffffff816167812 */ /* 0x000fe400078ec0ff */
[----:B------:R-:W-:Y:S02]  /*b150*/  SHF.R.S32.HI R43, RZ, 0x3, R43 ;  /* 0x00000003ff2b7819 */ /* 0x000fe4000001142b */
[----:B------:R-:W-:Y:S02]  /*b160*/  IADD3 R22, -R22, R23, RZ ;  /* 0x0000001716167210 */ /* 0x000fe40007ffe1ff */
[----:B------:R-:W-:-:S02]  /*b170*/  IADD3 R3, R3, R7, RZ ;  /* 0x0000000703037210 */ /* 0x000fc40007ffe0ff */
[----:B------:R-:W-:Y:S02]  /*b180*/  LEA R4, R22, R43, 0x5 ;  /* 0x0000002b16047211 */ /* 0x000fe400078e28ff */
[----:B------:R2:W1:Y:S02]  /*b190*/  LDS.128 R20, [R208+0x5080] ;  /* 0x00508000d0147984 */ /* 0x0004640000000c00 */
[----:B------:R-:W-:-:S05]  /*b1a0*/  LEA R4, R42, R4, 0x7 ;  /* 0x000000042a047211 */ /* 0x000fca00078e38ff */
[----:B------:R-:W-:-:S04]  /*b1b0*/  @P2 IMAD.HI.U32 R6, R4, c[0x0][0x4ec], RZ ;  /* 0x00013b0004062a27 */ /* 0x000fc800078e00ff */
[----:B------:R-:W-:Y:S01]  /*b1c0*/  IMAD.MOV.U32 R0, RZ, RZ, R4 ;  /* 0x000000ffff007224 */ /* 0x000fe200078e0004 */
[----:B------:R-:W-:-:S04]  /*b1d0*/  @P2 SHF.R.U32.HI R0, RZ, c[0x0][0x4f0], R6 ;  /* 0x00013c00ff002a19 */ /* 0x000fc80000011606 */
[----:B------:R-:W-:Y:S01]  /*b1e0*/  SHF.R.S32.HI R6, RZ, 0x1f, R0 ;  /* 0x0000001fff067819 */ /* 0x000fe20000011400 */
[C---:B------:R-:W-:Y:S01]  /*b1f0*/  IMAD.WIDE.U32 R2, R0.reuse, c[0x0][0x3e0], R2 ;  /* 0x0000f80000027a25 */ /* 0x040fe200078e0002 */
[----:B------:R-:W-:-:S03]  /*b200*/  IADD3 R5, -R0, RZ, RZ ;  /* 0x000000ff00057210 */ /* 0x000fc60007ffe1ff */
[----:B------:R-:W-:Y:S02]  /*b210*/  IMAD R6, R6, c[0x0][0x3e0], RZ ;  /* 0x0000f80006067a24 */ /* 0x000fe400078e02ff */
[----:B------:R-:W-:Y:S02]  /*b220*/  IMAD R4, R5, c[0x0][0x4e8], R4 ;  /* 0x00013a0005047a24 */ /* 0x000fe400078e0204 */
[----:B------:R-:W-:Y:S01]  /*b230*/  IMAD R5, R0, c[0x0][0x3e4], R6 ;  /* 0x0000f90000057a24 */ /* 0x000fe200078e0206 */
[----:B------:R-:W-:Y:S02]  /*b240*/  LEA R6, R42, R43, 0x7 ;  /* 0x0000002b2a067211 */ /* 0x000fe400078e38ff */
[----:B------:R-:W-:Y:S01]  /*b250*/  SHF.R.S32.HI R0, RZ, 0x1f, R4 ;  /* 0x0000001fff007819 */ /* 0x000fe20000011404 */
[----:B------:R-:W-:-:S04]  /*b260*/  IMAD.IADD R3, R3, 0x1, R5 ;  /* 0x0000000103037824 */ /* 0x000fc800078e0205 */
[----:B------:R-:W-:Y:S02]  /*b270*/  IMAD R0, R0, c[0x0][0x3d8], RZ ;  /* 0x0000f60000007a24 */ /* 0x000fe400078e02ff */
[----:B------:R-:W-:-:S04]  /*b280*/  IMAD.WIDE.U32 R2, R4, c[0x0][0x3d8], R2 ;  /* 0x0000f60004027a25 */ /* 0x000fc800078e0002 */
[----:B------:R-:W-:Y:S01]  /*b290*/  IMAD R0, R4, c[0x0][0x3dc], R0 ;  /* 0x0000f70004007a24 */ /* 0x000fe200078e0200 */
[----:B------:R-:W-:-:S04]  /*b2a0*/  LEA R8, P0, R2, c[0x0][0x380], 0x1 ;  /* 0x0000e00002087a11 */ /* 0x000fc800078008ff */
[----:B------:R-:W-:-:S04]  /*b2b0*/  IADD3 R0, R3, R0, RZ ;  /* 0x0000000003007210 */ /* 0x000fc80007ffe0ff */
[----:B------:R-:W-:Y:S01]  /*b2c0*/  LEA.HI.X R7, R2, c[0x0][0x384], R0, 0x1, P0 ;  /* 0x0000e10002077a11 */ /* 0x000fe200000f0c00 */
[----:B------:R-:W-:Y:S05]  /*b2d0*/  BRA.DIV ~URZ, `(.L_x_152) ;  /* 0x00002f627f007947 */ /* 0x000fea000b800000 */
[----:B-1234-:R1:W2:Y:S02]  /*b2e0*/  SHFL.IDX PT, R9, R7, RZ, 0x181f ;  /* 0x00181fff07097589 */ /* 0x01e2a400000e0000 */
.L_x_209:
[----:B------:R-:W-:Y:S05]  /*b2f0*/  BRA.DIV ~URZ, `(.L_x_153) ;  /* 0x00002fb27f007947 */ /* 0x000fea000b800000 */
[----:B------:R3:W4:Y:S02]  /*b300*/  SHFL.IDX PT, R0, R8, RZ, 0x181f ;  /* 0x00181fff08007589 */ /* 0x00072400000e0000 */
.L_x_210:
[----:B------:R-:W-:Y:S01]  /*b310*/  ISETP.GE.AND P0, PT, R6, R11, PT ;  /* 0x0000000b0600720c */ /* 0x000fe20003f06270 */
[----:B------:R-:W-:-:S12]  /*b320*/  BSSY B0, `(.L_x_154) ;  /* 0x000000c000007945 */ /* 0x000fd80003800000 */
[----:B------:R-:W-:Y:S05]  /*b330*/  @P0 BRA `(.L_x_155) ;  /* 0x000000a000000947 */ /* 0x000fea0003800000 */
[----:B------:R-:W5:Y:S04]  /*b340*/  LDL.64 R42, [R1+0x8] ;  /* 0x00000800012a7983 */ /* 0x000f680000100a00 */
[----:B---3--:R-:W3:Y:S01]  /*b350*/  LDL R10, [R1+0x10] ;  /* 0x00001000010a7983 */ /* 0x008ee20000100800 */
[----:B-----5:R-:W-:Y:S02]  /*b360*/  ISETP.GE.AND P3, PT, R42, c[0x0][0x3c8], PT ;  /* 0x0000f2002a007a0c */ /* 0x020fe40003f66270 */
[----:B---3--:R-:W-:-:S11]  /*b370*/  ISETP.GE.AND P2, PT, R10, c[0x0][0x3c8], PT ;  /* 0x0000f2000a007a0c */ /* 0x008fd60003f46270 */
[-C--:B----4-:R-:W-:Y:S02]  /*b380*/  @!P3 LEA R4, P1, R42, R0.reuse, 0x1 ;  /* 0x000000002a04b211 */ /* 0x090fe400078208ff */
[----:B------:R-:W-:Y:S02]  /*b390*/  @!P2 LEA R2, P0, R10, R0, 0x1 ;  /* 0x000000000a02a211 */ /* 0x000fe400078008ff */
[-C--:B--2---:R-:W-:Y:S02]  /*b3a0*/  @!P3 LEA.HI.X R5, R42, R9.reuse, R40, 0x1, P1 ;  /* 0x000000092a05b211 */ /* 0x084fe400008f0c28 */
[----:B------:R-:W-:-:S03]  /*b3b0*/  @!P2 LEA.HI.X R3, R10, R9, R41, 0x1, P0 ;  /* 0x000000090a03a211 */ /* 0x000fc600000f0c29 */
[----:B------:R2:W-:Y:S04]  /*b3c0*/  @!P3 ST.E.128 [R4.64], R16 ;  /* 0x000000100400b985 */ /* 0x0005e8000c101d06 */
[----:B------:R2:W-:Y:S02]  /*b3d0*/  @!P2 ST.E.128 [R2.64], R12 ;  /* 0x0000000c0200a985 */ /* 0x0005e4000c101d06 */
.L_x_155:
[----:B------:R-:W-:Y:S05]  /*b3e0*/  BSYNC B0 ;  /* 0x0000000000007941 */ /* 0x000fea0003800000 */
.L_x_154:
[----:B------:R-:W-:Y:S05]  /*b3f0*/  BRA.DIV ~URZ, `(.L_x_156) ;  /* 0x00002f127f007947 */ /* 0x000fea000b800000 */
[----:B--2---:R2:W1:Y:S04]  /*b400*/  SHFL.IDX PT, R9, R7, 0x1, 0x181f ;  /* 0x00381f0007097f89 */ /* 0x00446800000e0000 */
[----:B----4-:R2:W4:Y:S02]  /*b410*/  SHFL.IDX PT, R0, R8, 0x1, 0x181f ;  /* 0x00381f0008007f89 */ /* 0x01052400000e0000 */
.L_x_211:
[----:B------:R-:W-:Y:S01]  /*b420*/  IADD3 R2, R6, 0x20, RZ ;  /* 0x0000002006027810 */ /* 0x000fe20007ffe0ff */
[----:B------:R-:W-:Y:S03]  /*b430*/  BSSY B0, `(.L_x_157) ;  /* 0x000000d000007945 */ /* 0x000fe60003800000 */
[----:B------:R-:W-:-:S13]  /*b440*/  ISETP.GE.AND P0, PT, R2, R11, PT ;  /* 0x0000000b0200720c */ /* 0x000fda0003f06270 */
[----:B------:R-:W-:Y:S05]  /*b450*/  @P0 BRA `(.L_x_158) ;  /* 0x000000a000000947 */ /* 0x000fea0003800000 */
[----:B------:R-:W5:Y:S04]  /*b460*/  LDL.64 R12, [R1+0x8] ;  /* 0x00000800010c7983 */ /* 0x000f680000100a00 */
[----:B--2---:R-:W2:Y:S01]  /*b470*/  LDL R10, [R1+0x10] ;  /* 0x00001000010a7983 */ /* 0x004ea20000100800 */
[----:B-----5:R-:W-:Y:S02]  /*b480*/  ISETP.GE.AND P1, PT, R12, c[0x0][0x3c8], PT ;  /* 0x0000f2000c007a0c */ /* 0x020fe40003f26270 */
[----:B--2---:R-:W-:-:S11]  /*b490*/  ISETP.GE.AND P0, PT, R10, c[0x0][0x3c8], PT ;  /* 0x0000f2000a007a0c */ /* 0x004fd60003f06270 */
[-C--:B----4-:R-:W-:Y:S02]  /*b4a0*/  @!P1 LEA R4, P3, R12, R0.reuse, 0x1 ;  /* 0x000000000c049211 */ /* 0x090fe400078608ff */
[----:B------:R-:W-:Y:S02]  /*b4b0*/  @!P0 LEA R2, P2, R10, R0, 0x1 ;  /* 0x000000000a028211 */ /* 0x000fe400078408ff */
[-C--:B-1----:R-:W-:Y:S02]  /*b4c0*/  @!P1 LEA.HI.X R5, R12, R9.reuse, R40, 0x1, P3 ;  /* 0x000000090c059211 */ /* 0x082fe400018f0c28 */
[----:B------:R-:W-:-:S03]  /*b4d0*/  @!P0 LEA.HI.X R3, R10, R9, R41, 0x1, P2 ;  /* 0x000000090a038211 */ /* 0x000fc600010f0c29 */
[----:B------:R1:W-:Y:S04]  /*b4e0*/  @!P1 ST.E.128 [R4.64], R24 ;  /* 0x0000001804009985 */ /* 0x0003e8000c101d06 */
[----:B------:R1:W-:Y:S02]  /*b4f0*/  @!P0 ST.E.128 [R2.64], R20 ;  /* 0x0000001402008985 */ /* 0x0003e4000c101d06 */
.L_x_158:
[----:B------:R-:W-:Y:S05]  /*b500*/  BSYNC B0 ;  /* 0x0000000000007941 */ /* 0x000fea0003800000 */
.L_x_157:
[----:B------:R-:W-:Y:S05]  /*b510*/  BRA.DIV ~URZ, `(.L_x_159) ;  /* 0x00002eb27f007947 */ /* 0x000fea000b800000 */
[----:B-1----:R1:W2:Y:S02]  /*b520*/  SHFL.IDX PT, R9, R7, 0x2, 0x181f ;  /* 0x00581f0007097f89 */ /* 0x0022a400000e0000 */
.L_x_212:
[----:B------:R-:W-:Y:S05]  /*b530*/  BRA.DIV ~URZ, `(.L_x_160) ;  /* 0x00002f027f007947 */ /* 0x000fea000b800000 */
[----:B----4-:R4:W1:Y:S02]  /*b540*/  SHFL.IDX PT, R0, R8, 0x2, 0x181f ;  /* 0x00581f0008007f89 */ /* 0x01086400000e0000 */
.L_x_213:
[----:B------:R-:W-:Y:S01]  /*b550*/  IADD3 R2, R6, 0x40, RZ ;  /* 0x0000004006027810 */ /* 0x000fe20007ffe0ff */
[----:B------:R-:W-:Y:S03]  /*b560*/  BSSY B0, `(.L_x_161) ;  /* 0x000000d000007945 */ /* 0x000fe60003800000 */
[----:B------:R-:W-:-:S13]  /*b570*/  ISETP.GE.AND P0, PT, R2, R11, PT ;  /* 0x0000000b0200720c */ /* 0x000fda0003f06270 */
[----:B------:R-:W-:Y:S05]  /*b580*/  @P0 BRA `(.L_x_162) ;  /* 0x000000a000000947 */ /* 0x000fea0003800000 */
[----:B------:R-:W5:Y:S04]  /*b590*/  LDL.64 R12, [R1+0x8] ;  /* 0x00000800010c7983 */ /* 0x000f680000100a00 */
[----:B---3--:R-:W3:Y:S01]  /*b5a0*/  LDL R10, [R1+0x10] ;  /* 0x00001000010a7983 */ /* 0x008ee20000100800 */
[----:B-----5:R-:W-:Y:S02]  /*b5b0*/  ISETP.GE.AND P1, PT, R12, c[0x0][0x3c8], PT ;  /* 0x0000f2000c007a0c */ /* 0x020fe40003f26270 */
[----:B---3--:R-:W-:-:S11]  /*b5c0*/  ISETP.GE.AND P0, PT, R10, c[0x0][0x3c8], PT ;  /* 0x0000f2000a007a0c */ /* 0x008fd60003f06270 */
[-C--:B-1----:R-:W-:Y:S02]  /*b5d0*/  @!P1 LEA R4, P3, R12, R0.reuse, 0x1 ;  /* 0x000000000c049211 */ /* 0x082fe400078608ff */
[----:B------:R-:W-:Y:S02]  /*b5e0*/  @!P0 LEA R2, P2, R10, R0, 0x1 ;  /* 0x000000000a028211 */ /* 0x000fe400078408ff */
[-C--:B--2---:R-:W-:Y:S02]  /*b5f0*/  @!P1 LEA.HI.X R5, R12, R9.reuse, R40, 0x1, P3 ;  /* 0x000000090c059211 */ /* 0x084fe400018f0c28 */
[----:B------:R-:W-:-:S03]  /*b600*/  @!P0 LEA.HI.X R3, R10, R9, R41, 0x1, P2 ;  /* 0x000000090a038211 */ /* 0x000fc600010f0c29 */
[----:B------:R1:W-:Y:S04]  /*b610*/  @!P1 ST.E.128 [R4.64], R32 ;  /* 0x0000002004009985 */ /* 0x0003e8000c101d06 */
[----:B------:R1:W-:Y:S02]  /*b620*/  @!P0 ST.E.128 [R2.64], R28 ;  /* 0x0000001c02008985 */ /* 0x0003e4000c101d06 */
.L_x_162:
[----:B------:R-:W-:Y:S05]  /*b630*/  BSYNC B0 ;  /* 0x0000000000007941 */ /* 0x000fea0003800000 */
.L_x_161:
[----:B------:R-:W-:Y:S05]  /*b640*/  BRA.DIV ~URZ, `(.L_x_163) ;  /* 0x00002e527f007947 */ /* 0x000fea000b800000 */
[----:B-12---:R-:W1:Y:S04]  /*b650*/  SHFL.IDX PT, R7, R7, 0x3, 0x181f ;  /* 0x00781f0007077f89 */ /* 0x006e6800000e0000 */
[----:B------:R2:W3:Y:S02]  /*b660*/  SHFL.IDX PT, R0, R8, 0x3, 0x181f ;  /* 0x00781f0008007f89 */ /* 0x0004e400000e0000 */
.L_x_214:
[----:B------:R-:W-:-:S04]  /*b670*/  IADD3 R2, R6, 0x60, RZ ;  /* 0x0000006006027810 */ /* 0x000fc80007ffe0ff */
[----:B------:R-:W-:-:S13]  /*b680*/  ISETP.GE.AND P0, PT, R2, R11, PT ;  /* 0x0000000b0200720c */ /* 0x000fda0003f06270 */
[----:B------:R-:W-:Y:S05]  /*b690*/  @P0 BRA `(.L_x_164) ;  /* 0x000019f000000947 */ /* 0x000fea0003800000 */
[----:B--234-:R-:W2:Y:S04]  /*b6a0*/  LDL.64 R8, [R1+0x8] ;  /* 0x0000080001087983 */ /* 0x01cea80000100a00 */
[----:B------:R-:W3:Y:S01]  /*b6b0*/  LDL R4, [R1+0x10] ;  /* 0x0000100001047983 */ /* 0x000ee20000100800 */
[----:B--2---:R-:W-:-:S13]  /*b6c0*/  ISETP.GE.AND P0, PT, R8, c[0x0][0x3c8], PT ;  /* 0x0000f20008007a0c */ /* 0x004fda0003f06270 */
[----:B------:R-:W-:-:S04]  /*b6d0*/  @!P0 LEA R2, P1, R8, R0, 0x1 ;  /* 0x0000000008028211 */ /* 0x000fc800078208ff */
[----:B-1----:R-:W-:-:S05]  /*b6e0*/  @!P0 LEA.HI.X R3, R8, R7, R40, 0x1, P1 ;  /* 0x0000000708038211 */ /* 0x002fca00008f0c28 */
[----:B------:R1:W-:Y:S01]  /*b6f0*/  @!P0 ST.E.128 [R2.64], R36 ;  /* 0x0000002402008985 */ /* 0x0003e2000c101d06 */
[----:B---3--:R-:W-:-:S13]  /*b700*/  ISETP.GE.AND P0, PT, R4, c[0x0][0x3c8], PT ;  /* 0x0000f20004007a0c */ /* 0x008fda0003f06270 */
[----:B------:R-:W-:Y:S05]  /*b710*/  @P0 BRA `(.L_x_164) ;  /* 0x0000197000000947 */ /* 0x000fea0003800000 */
[----:B-1----:R-:W-:-:S04]  /*b720*/  LEA R2, P0, R4, R0, 0x1 ;  /* 0x0000000004027211 */ /* 0x002fc800078008ff */
[----:B------:R-:W-:-:S05]  /*b730*/  LEA.HI.X R3, R4, R7, R41, 0x1, P0 ;  /* 0x0000000704037211 */ /* 0x000fca00000f0c29 */
[----:B------:R1:W-:Y:S01]  /*b740*/  ST.E.128 [R2.64], R44 ;  /* 0x0000002c02007985 */ /* 0x0003e2000c101d06 */
[----:B------:R-:W-:Y:S05]  /*b750*/  BRA `(.L_x_164) ;  /* 0x0000193000007947 */ /* 0x000fea0003800000 */
.L_x_151:
[----:B-1----:R-:W2:Y:S04]  /*b760*/  LDL.LU R4, [R1+0x4c] ;  /* 0x00004c0001047983 */ /* 0x002ea80000300800 */
[----:B------:R-:W3:Y:S01]  /*b770*/  LDL.LU R6, [R1+0x54] ;  /* 0x0000540001067983 */ /* 0x000ee20000300800 */
[----:B------:R-:W-:Y:S02]  /*b780*/  IMAD R10, R10, c[0x0][0x408], RZ ;  /* 0x000102000a0a7a24 */ /* 0x000fe400078e02ff */
[----:B------:R-:W-:-:S04]  /*b790*/  IMAD.WIDE.U32 R2, R0, c[0x0][0x408], RZ ;  /* 0x0001020000027a25 */ /* 0x000fc800078e00ff */
[----:B------:R-:W-:Y:S02]  /*b7a0*/  IMAD R0, R0, c[0x0][0x40c], R10 ;  /* 0x0001030000007a24 */ /* 0x000fe400078e020a */
[----:B------:R-:W-:-:S03]  /*b7b0*/  @P2 IMAD.HI.U32 R5, R9, c[0x0][0x4ec], RZ ;  /* 0x00013b0009052a27 */ /* 0x000fc600078e00ff */
[----:B------:R-:W-:Y:S02]  /*b7c0*/  IADD3 R3, R3, R0, RZ ;  /* 0x0000000003037210 */ /* 0x000fe40007ffe0ff */
[----:B------:R-:W-:-:S05]  /*b7d0*/  SHF.R.S32.HI R0, RZ, 0x1f, R8 ;  /* 0x0000001fff007819 */ /* 0x000fca0000011408 */
[----:B------:R-:W-:Y:S02]  /*b7e0*/  IMAD R0, R0, c[0x0][0x440], RZ ;  /* 0x0001100000007a24 */ /* 0x000fe400078e02ff */
[----:B--2---:R-:W-:-:S04]  /*b7f0*/  IMAD.WIDE.U32 R2, R4, c[0x0][0x438], R2 ;  /* 0x00010e0004027a25 */ /* 0x004fc800078e0002 */
[----:B------:R-:W-:Y:S02]  /*b800*/  IMAD R3, R4, c[0x0][0x43c], R3 ;  /* 0x00010f0004037a24 */ /* 0x000fe400078e0203 */
[C---:B------:R-:W-:Y:S01]  /*b810*/  IMAD R4, R8.reuse, c[0x0][0x444], R0 ;  /* 0x0001110008047a24 */ /* 0x040fe200078e0200 */
[----:B------:R-:W-:Y:S01]  /*b820*/  MOV R0, R9 ;  /* 0x0000000900007202 */ /* 0x000fe20000000f00 */
[----:B------:R-:W-:Y:S01]  /*b830*/  IMAD.WIDE.U32 R2, R8, c[0x0][0x440], R2 ;  /* 0x0001100008027a25 */ /* 0x000fe200078e0002 */
[----:B------:R-:W-:-:S04]  /*b840*/  @P2 SHF.R.U32.HI R0, RZ, c[0x0][0x4f0], R5 ;  /* 0x00013c00ff002a19 */ /* 0x000fc80000011605 */
[----:B------:R-:W-:Y:S02]  /*b850*/  IADD3 R3, R3, R4, RZ ;  /* 0x0000000403037210 */ /* 0x000fe40007ffe0ff */
[----:B------:R-:W-:Y:S02]  /*b860*/  SHF.R.S32.HI R5, RZ, 0x1f, R0 ;  /* 0x0000001fff057819 */ /* 0x000fe40000011400 */
[----:B------:R-:W-:Y:S01]  /*b870*/  IADD3 R4, -R0, RZ, RZ ;  /* 0x000000ff00047210 */ /* 0x000fe20007ffe1ff */
[----:B---3--:R-:W-:-:S04]  /*b880*/  IMAD.WIDE.U32 R2, R6, c[0x0][0x448], R2 ;  /* 0x0001120006027a25 */ /* 0x008fc800078e0002 */
[----:B------:R-:W-:Y:S02]  /*b890*/  IMAD R5, R5, c[0x0][0x430], RZ ;  /* 0x00010c0005057a24 */ /* 0x000fe400078e02ff */
[----:B------:R-:W-:Y:S02]  /*b8a0*/  IMAD R3, R6, c[0x0][0x44c], R3 ;  /* 0x0001130006037a24 */ /* 0x000fe400078e0203 */
[----:B------:R-:W-:Y:S02]  /*b8b0*/  IMAD R4, R4, c[0x0][0x4e8], R9 ;  /* 0x00013a0004047a24 */ /* 0x000fe400078e0209 */
[C---:B------:R-:W-:Y:S02]  /*b8c0*/  IMAD R5, R0.reuse, c[0x0][0x434], R5 ;  /* 0x00010d0000057a24 */ /* 0x040fe400078e0205 */
[----:B------:R-:W-:Y:S01]  /*b8d0*/  IMAD.WIDE.U32 R2, R0, c[0x0][0x430], R2 ;  /* 0x00010c0000027a25 */ /* 0x000fe200078e0002 */
[----:B------:R-:W-:-:S04]  /*b8e0*/  SHF.R.S32.HI R0, RZ, 0x1f, R4 ;  /* 0x0000001fff007819 */ /* 0x000fc80000011404 */
[----:B------:R-:W-:Y:S01]  /*b8f0*/  IADD3 R3, R3, R5, RZ ;  /* 0x0000000503037210 */ /* 0x000fe20007ffe0ff */
[----:B------:R-:W-:-:S04]  /*b900*/  IMAD R0, R0, c[0x0][0x428], RZ ;  /* 0x00010a0000007a24 */ /* 0x000fc800078e02ff */
[----:B------:R-:W-:-:S04]  /*b910*/  IMAD.WIDE.U32 R2, R4, c[0x0][0x428], R2 ;  /* 0x00010a0004027a25 */ /* 0x000fc800078e0002 */
[----:B------:R-:W-:Y:S01]  /*b920*/  IMAD R4, R4, c[0x0][0x42c], R0 ;  /* 0x00010b0004047a24 */ /* 0x000fe200078e0200 */
[----:B------:R-:W-:-:S04]  /*b930*/  LEA R28, P2, R2, c[0x0][0x400], 0x2 ;  /* 0x00010000021c7a11 */ /* 0x000fc800078410ff */
[----:B------:R-:W-:-:S04]  /*b940*/  IADD3 R4, R3, R4, RZ ;  /* 0x0000000403047210 */ /* 0x000fc80007ffe0ff */
[----:B------:R-:W-:Y:S01]  /*b950*/  LEA.HI.X R14, R2, c[0x0][0x404], R4, 0x2, P2 ;  /* 0x00010100020e7a11 */ /* 0x000fe200010f1404 */
[----:B------:R-:W-:Y:S05]  /*b960*/  BRA.DIV ~URZ, `(.L_x_165) ;  /* 0x00002bf27f007947 */ /* 0x000fea000b800000 */
[----:B------:R1:W2:Y:S02]  /*b970*/  SHFL.IDX PT, R4, R14, RZ, 0x1c1f ;  /* 0x001c1fff0e047589 */ /* 0x0002a400000e0000 */
.L_x_215:
[----:B------:R-:W-:Y:S05]  /*b980*/  BRA.DIV ~URZ, `(.L_x_166) ;  /* 0x00002c427f007947 */ /* 0x000fea000b800000 */
[----:B------:R3:W4:Y:S02]  /*b990*/  SHFL.IDX PT, R0, R28, RZ, 0x1c1f ;  /* 0x001c1fff1c007589 */ /* 0x00072400000e0000 */
.L_x_216:
[----:B------:R-:W5:Y:S01]  /*b9a0*/  LDL R5, [R1+0x48] ;  /* 0x0000480001057983 */ /* 0x000f620000100800 */
[----:B------:R-:W-:Y:S01]  /*b9b0*/  BSSY B0, `(.L_x_167) ;  /* 0x0000061000007945 */ /* 0x000fe20003800000 */
[C---:B-----5:R-:W-:Y:S02]  /*b9c0*/  IADD3 R15, R5.reuse, 0x18, RZ ;  /* 0x00000018050f7810 */ /* 0x060fe40007ffe0ff */
[C---:B------:R-:W-:Y:S02]  /*b9d0*/  IADD3 R17, R5.reuse, 0x20, RZ ;  /* 0x0000002005117810 */ /* 0x040fe40007ffe0ff */
[C---:B------:R-:W-:Y:S02]  /*b9e0*/  IADD3 R16, R5.reuse, 0x28, RZ ;  /* 0x0000002805107810 */ /* 0x040fe40007ffe0ff */
[C---:B------:R-:W-:Y:S02]  /*b9f0*/  IADD3 R18, R5.reuse, 0x30, RZ ;  /* 0x0000003005127810 */ /* 0x040fe40007ffe0ff */
[----:B------:R-:W-:-:S02]  /*ba00*/  IADD3 R19, R5, 0x38, RZ ;  /* 0x0000003805137810 */ /* 0x000fc40007ffe0ff */
[C---:B------:R-:W-:Y:S02]  /*ba10*/  IADD3 R20, R5.reuse, 0x40, RZ ;  /* 0x0000004005147810 */ /* 0x040fe40007ffe0ff */
[C---:B------:R-:W-:Y:S02]  /*ba20*/  IADD3 R21, R5.reuse, 0x48, RZ ;  /* 0x0000004805157810 */ /* 0x040fe40007ffe0ff */
[C---:B------:R-:W-:Y:S02]  /*ba30*/  IADD3 R23, R5.reuse, 0x50, RZ ;  /* 0x0000005005177810 */ /* 0x040fe40007ffe0ff */
[C---:B------:R-:W-:Y:S02]  /*ba40*/  IADD3 R22, R5.reuse, 0x58, RZ ;  /* 0x0000005805167810 */ /* 0x040fe40007ffe0ff */
[C---:B------:R-:W-:Y:S02]  /*ba50*/  IADD3 R24, R5.reuse, 0x60, RZ ;  /* 0x0000006005187810 */ /* 0x040fe40007ffe0ff */
[----:B------:R-:W-:-:S02]  /*ba60*/  IADD3 R25, R5, 0x68, RZ ;  /* 0x0000006805197810 */ /* 0x000fc40007ffe0ff */
[C---:B------:R-:W-:Y:S02]  /*ba70*/  IADD3 R26, R5.reuse, 0x70, RZ ;  /* 0x00000070051a7810 */ /* 0x040fe40007ffe0ff */
[C---:B------:R-:W-:Y:S02]  /*ba80*/  IADD3 R27, R5.reuse, 0x78, RZ ;  /* 0x00000078051b7810 */ /* 0x040fe40007ffe0ff */
        /* <DEDUP_REMOVED lines=16> */
[----:B------:R-:W-:Y:S01]  /*bb90*/  SHF.R.S32.HI R29, RZ, 0x1f, R13 ;  /* 0x0000001fff1d7819 */ /* 0x000fe2000001140d */
[----:B------:R-:W-:Y:S05]  /*bba0*/  @P1 BRA `(.L_x_168) ;  /* 0x0000041000001947 */ /* 0x000fea0003800000 */
[----:B------:R-:W-:Y:S02]  /*bbb0*/  ISETP.GE.AND P4, PT, R5, c[0x0][0x3c8], PT ;  /* 0x0000f20005007a0c */ /* 0x000fe40003f86270 */
[----:B------:R-:W-:Y:S02]  /*bbc0*/  ISETP.GE.AND P2, PT, R13, c[0x0][0x3c8], PT ;  /* 0x0000f2000d007a0c */ /* 0x000fe40003f46270 */
[----:B------:R-:W-:Y:S02]  /*bbd0*/  ISETP.GE.AND P5, PT, R12, c[0x0][0x3c8], PT ;  /* 0x0000f2000c007a0c */ /* 0x000fe40003fa6270 */
[----:B------:R-:W-:Y:S02]  /*bbe0*/  ISETP.GE.AND P1, PT, R15, c[0x0][0x3c8], PT ;  /* 0x0000f2000f007a0c */ /* 0x000fe40003f26270 */
[----:B------:R-:W-:-:S05]  /*bbf0*/  ISETP.GE.AND P6, PT, R17, c[0x0][0x3c8], PT ;  /* 0x0000f20011007a0c */ /* 0x000fca0003fc6270 */
[----:B----4-:R-:W-:Y:S02]  /*bc00*/  @!P4 IMAD.MOV.U32 R6, RZ, RZ, R0 ;  /* 0x000000ffff06c224 */ /* 0x010fe400078e0000 */
[----:B--2---:R-:W-:Y:S01]  /*bc10*/  @!P4 IMAD.MOV.U32 R7, RZ, RZ, R4 ;  /* 0x000000ffff07c224 */ /* 0x004fe200078e0004 */
[----:B------:R-:W-:-:S03]  /*bc20*/  @!P2 LEA R2, P3, R13, R0, 0x2 ;  /* 0x000000000d02a211 */ /* 0x000fc600078610ff */
[----:B------:R-:W-:Y:S01]  /*bc30*/  @!P4 IMAD.WIDE R6, R5, 0x4, R6 ;  /* 0x000000040506c825 */ /* 0x000fe200078e0206 */
[----:B------:R-:W-:-:S04]  /*bc40*/  @!P2 LEA.HI.X R3, R13, R4, R29, 0x2, P3 ;  /* 0x000000040d03a211 */ /* 0x000fc800018f141d */
[----:B------:R2:W-:Y:S04]  /*bc50*/  @!P4 ST.E.64 [R6.64], R128 ;  /* 0x000000800600c985 */ /* 0x0005e8000c101b06 */
[----:B------:R4:W-:Y:S01]  /*bc60*/  @!P2 ST.E.64 [R2.64], R48 ;  /* 0x000000300200a985 */ /* 0x0009e2000c101b06 */
[----:B------:R-:W-:Y:S02]  /*bc70*/  ISETP.GE.AND P2, PT, R16, c[0x0][0x3c8], PT ;  /* 0x0000f20010007a0c */ /* 0x000fe40003f46270 */
[CC--:B--2---:R-:W-:Y:S02]  /*bc80*/  @!P5 LEA R6, P4, R12.reuse, R0.reuse, 0x2 ;  /* 0x000000000c06d211 */ /* 0x0c4fe400078810ff */
[----:B----4-:R-:W-:Y:S02]  /*bc90*/  @!P1 LEA R2, P3, R15, R0, 0x2 ;  /* 0x000000000f029211 */ /* 0x010fe400078610ff */
[----:B------:R-:W-:-:S02]  /*bca0*/  @!P5 LEA.HI.X R7, R12, R4, R30, 0x2, P4 ;  /* 0x000000040c07d211 */ /* 0x000fc400020f141e */
[----:B------:R-:W-:-:S03]  /*bcb0*/  @!P1 LEA.HI.X R3, R15, R4, R31, 0x2, P3 ;  /* 0x000000040f039211 */ /* 0x000fc600018f141f */
[----:B------:R2:W-:Y:S01]  /*bcc0*/  @!P5 ST.E.64 [R6.64], R50 ;  /* 0x000000320600d985 */ /* 0x0005e2000c101b06 */
[----:B------:R-:W-:-:S03]  /*bcd0*/  ISETP.GE.AND P5, PT, R18, c[0x0][0x3c8], PT ;  /* 0x0000f20012007a0c */ /* 0x000fc60003fa6270 */
[----:B------:R4:W-:Y:S01]  /*bce0*/  @!P1 ST.E.64 [R2.64], R52 ;  /* 0x0000003402009985 */ /* 0x0009e2000c101b06 */
[----:B------:R-:W-:Y:S02]  /*bcf0*/  ISETP.GE.AND P1, PT, R19, c[0x0][0x3c8], PT ;  /* 0x0000f20013007a0c */ /* 0x000fe40003f26270 */
[CC--:B--2---:R-:W-:Y:S02]  /*bd00*/  @!P6 LEA R6, P4, R17.reuse, R0.reuse, 0x2 ;  /* 0x000000001106e211 */ /* 0x0c4fe400078810ff */
[C---:B----4-:R-:W-:Y:S02]  /*bd10*/  @!P2 LEA R2, P3, R16.reuse, R0, 0x2 ;  /* 0x000000001002a211 */ /* 0x050fe400078610ff */
[-C--:B------:R-:W-:Y:S02]  /*bd20*/  @!P6 LEA.HI.X R7, R17, R4.reuse, R33, 0x2, P4 ;  /* 0x000000041107e211 */ /* 0x080fe400020f1421 */
[----:B------:R-:W-:Y:S02]  /*bd30*/  @!P2 LEA.HI.X R3, R16, R4, R32, 0x2, P3 ;  /* 0x000000041003a211 */ /* 0x000fe400018f1420 */
[----:B------:R-:W-:Y:S01]  /*bd40*/  ISETP.GE.AND P4, PT, R21, c[0x0][0x3c8], PT ;  /* 0x0000f20015007a0c */ /* 0x000fe20003f86270 */
[----:B------:R2:W-:Y:S01]  /*bd50*/  @!P6 ST.E.64 [R6.64], R54 ;  /* 0x000000360600e985 */ /* 0x0005e2000c101b06 */
[----:B------:R-:W-:-:S03]  /*bd60*/  ISETP.GE.AND P6, PT, R20, c[0x0][0x3c8], PT ;  /* 0x0000f20014007a0c */ /* 0x000fc60003fc6270 */
[----:B------:R4:W-:Y:S01]  /*bd70*/  @!P2 ST.E.64 [R2.64], R56 ;  /* 0x000000380200a985 */ /* 0x0009e2000c101b06 */
[CC--:B--2---:R-:W-:Y:S02]  /*bd80*/  @!P5 LEA R6, P3, R18.reuse, R0.reuse, 0x2 ;  /* 0x000000001206d211 */ /* 0x0c4fe400078610ff */
[----:B----4-:R-:W-:Y:S02]  /*bd90*/  @!P1 LEA R2, P2, R19, R0, 0x2 ;  /* 0x0000000013029211 */ /* 0x010fe400078410ff */
[-C--:B------:R-:W-:Y:S02]  /*bda0*/  @!P5 LEA.HI.X R7, R18, R4.reuse, R34, 0x2, P3 ;  /* 0x000000041207d211 */ /* 0x080fe400018f1422 */
[----:B------:R-:W-:Y:S02]  /*bdb0*/  ISETP.GE.AND P3, PT, R23, c[0x0][0x3c8], PT ;  /* 0x0000f20017007a0c */ /* 0x000fe40003f66270 */
[----:B------:R-:W-:Y:S01]  /*bdc0*/  @!P1 LEA.HI.X R3, R19, R4, R35, 0x2, P2 ;  /* 0x0000000413039211 */ /* 0x000fe200010f1423 */
[----:B------:R2:W-:Y:S01]  /*bdd0*/  @!P5 ST.E.64 [R6.64], R58 ;  /* 0x0000003a0600d985 */ /* 0x0005e2000c101b06 */
[----:B------:R-:W-:-:S03]  /*bde0*/  @!P6 LEA R8, P2, R20, R0, 0x2 ;  /* 0x000000001408e211 */ /* 0x000fc600078410ff */
[----:B------:R4:W-:Y:S01]  /*bdf0*/  @!P1 ST.E.64 [R2.64], R70 ;  /* 0x0000004602009985 */ /* 0x0009e2000c101b06 */
[----:B------:R-:W-:Y:S02]  /*be00*/  ISETP.GE.AND P1, PT, R22, c[0x0][0x3c8], PT ;  /* 0x0000f20016007a0c */ /* 0x000fe40003f26270 */
[----:B------:R-:W-:-:S05]  /*be10*/  @!P6 LEA.HI.X R9, R20, R4, R36, 0x2, P2 ;  /* 0x000000041409e211 */ /* 0x000fca00010f1424 */
[----:B------:R-:W-:Y:S01]  /*be20*/  @!P6 ST.E.64 [R8.64], R88 ;  /* 0x000000580800e985 */ /* 0x000fe2000c101b06 */
[----:B------:R-:W-:Y:S02]  /*be30*/  ISETP.GE.AND P6, PT, R24, c[0x0][0x3c8], PT ;  /* 0x0000f20018007a0c */ /* 0x000fe40003fc6270 */
[-C--:B--2---:R-:W-:Y:S02]  /*be40*/  @!P3 LEA R6, P2, R23, R0.reuse, 0x2 ;  /* 0x000000001706b211 */ /* 0x084fe400078410ff */
[----:B----4-:R-:W-:Y:S02]  /*be50*/  @!P4 LEA R2, P5, R21, R0, 0x2 ;  /* 0x000000001502c211 */ /* 0x010fe400078a10ff */
[-C--:B------:R-:W-:Y:S02]  /*be60*/  @!P3 LEA.HI.X R7, R23, R4.reuse, R39, 0x2, P2 ;  /* 0x000000041707b211 */ /* 0x080fe400010f1427 */
[----:B------:R-:W-:Y:S02]  /*be70*/  @!P4 LEA.HI.X R3, R21, R4, R37, 0x2, P5 ;  /* 0x000000041503c211 */ /* 0x000fe400028f1425 */
[----:B------:R-:W-:-:S03]  /*be80*/  ISETP.GE.AND P5, PT, R25, c[0x0][0x3c8], PT ;  /* 0x0000f20019007a0c */ /* 0x000fc60003fa6270 */
[----:B------:R2:W-:Y:S01]  /*be90*/  @!P4 ST.E.64 [R2.64], R72 ;  /* 0x000000480200c985 */ /* 0x0005e2000c101b06 */
[----:B------:R-:W-:-:S03]  /*bea0*/  ISETP.GE.AND P4, PT, R26, c[0x0][0x3c8], PT ;  /* 0x0000f2001a007a0c */ /* 0x000fc60003f86270 */
[----:B------:R4:W-:Y:S01]  /*beb0*/  @!P3 ST.E.64 [R6.64], R76 ;  /* 0x0000004c0600b985 */ /* 0x0009e2000c101b06 */
[----:B------:R-:W-:Y:S02]  /*bec0*/  ISETP.GE.AND P3, PT, R27, c[0x0][0x3c8], PT ;  /* 0x0000f2001b007a0c */ /* 0x000fe40003f66270 */
[----:B--2---:R-:W-:-:S04]  /*bed0*/  @!P1 LEA R2, P2, R22, R0, 0x2 ;  /* 0x0000000016029211 */ /* 0x004fc800078410ff */
[----:B------:R-:W-:Y:S02]  /*bee0*/  @!P1 LEA.HI.X R3, R22, R4, R38, 0x2, P2 ;  /* 0x0000000416039211 */ /* 0x000fe400010f1426 */
[----:B------:R-:W-:-:S03]  /*bef0*/  @!P6 LEA R10, P2, R24, R0, 0x2 ;  /* 0x00000000180ae211 */ /* 0x000fc600078410ff */
[----:B------:R2:W-:Y:S01]  /*bf00*/  @!P1 ST.E.64 [R2.64], R80 ;  /* 0x0000005002009985 */ /* 0x0005e2000c101b06 */
[C---:B------:R-:W-:Y:S02]  /*bf10*/  @!P5 LEA R8, P1, R25.reuse, R0, 0x2 ;  /* 0x000000001908d211 */ /* 0x040fe400078210ff */
[----:B------:R-:W-:Y:S02]  /*bf20*/  @!P6 LEA.HI.X R11, R24, R4, R40, 0x2, P2 ;  /* 0x00000004180be211 */ /* 0x000fe400010f1428 */
[C---:B----4-:R-:W-:Y:S02]  /*bf30*/  @!P4 LEA R6, P2, R26.reuse, R0, 0x2 ;  /* 0x000000001a06c211 */ /* 0x050fe400078410ff */
[-C--:B------:R-:W-:Y:S01]  /*bf40*/  @!P5 LEA.HI.X R9, R25, R4.reuse, R41, 0x2, P1 ;  /* 0x000000041909d211 */ /* 0x080fe200008f1429 */
[----:B------:R4:W-:Y:S01]  /*bf50*/  @!P6 ST.E.64 [R10.64], R96 ;  /* 0x000000600a00e985 */ /* 0x0009e2000c101b06 */
[----:B------:R-:W-:-:S03]  /*bf60*/  @!P4 LEA.HI.X R7, R26, R4, R42, 0x2, P2 ;  /* 0x000000041a07c211 */ /* 0x000fc600010f142a */
[----:B------:R4:W-:Y:S04]  /*bf70*/  @!P5 ST.E.64 [R8.64], R92 ;  /* 0x0000005c0800d985 */ /* 0x0009e8000c101b06 */
[----:B------:R4:W-:Y:S01]  /*bf80*/  @!P4 ST.E.64 [R6.64], R84 ;  /* 0x000000540600c985 */ /* 0x0009e2000c101b06 */
[----:B--2---:R-:W-:-:S04]  /*bf90*/  @!P3 LEA R2, P1, R27, R0, 0x2 ;  /* 0x000000001b02b211 */ /* 0x004fc800078210ff */
[----:B------:R-:W-:-:S05]  /*bfa0*/  @!P3 LEA.HI.X R3, R27, R4, R43, 0x2, P1 ;  /* 0x000000041b03b211 */ /* 0x000fca00008f142b */
[----:B------:R4:W-:Y:S04]  /*bfb0*/  @!P3 ST.E.64 [R2.64], R44 ;  /* 0x0000002c0200b985 */ /* 0x0009e8000c101b06 */
.L_x_168:
[----:B------:R-:W-:Y:S05]  /*bfc0*/  BSYNC B0 ;  /* 0x0000000000007941 */ /* 0x000fea0003800000 */
.L_x_167:
[----:B------:R-:W-:Y:S05]  /*bfd0*/  BRA.DIV ~URZ, `(.L_x_169) ;  /* 0x000026527f007947 */ /* 0x000fea000b800000 */
[----:B--2---:R2:W1:Y:S04]  /*bfe0*/  SHFL.IDX PT, R4, R14, 0x1, 0x1c1f ;  /* 0x003c1f000e047f89 */ /* 0x00446800000e0000 */
[----:B----4-:R2:W4:Y:S02]  /*bff0*/  SHFL.IDX PT, R0, R28, 0x1, 0x1c1f ;  /* 0x003c1f001c007f89 */ /* 0x01052400000e0000 */
.L_x_217:
[----:B------:R-:W-:Y:S05]  /*c000*/  @P0 BRA `(.L_x_164) ;  /* 0x0000108000000947 */ /* 0x000fea0003800000 */
[----:B------:R-:W5:Y:S01]  /*c010*/  LDL R5, [R1+0x48] ;  /* 0x0000480001057983 */ /* 0x000f620000100800 */
[----:B------:R-:W-:Y:S02]  /*c020*/  ISETP.GE.AND P1, PT, R13, c[0x0][0x3c8], PT ;  /* 0x0000f2000d007a0c */ /* 0x000fe40003f26270 */
[----:B------:R-:W-:Y:S02]  /*c030*/  ISETP.GE.AND P0, PT, R12, c[0x0][0x3c8], PT ;  /* 0x0000f2000c007a0c */ /* 0x000fe40003f06270 */
[----:B------:R-:W-:Y:S02]  /*c040*/  ISETP.GE.AND P5, PT, R15, c[0x0][0x3c8], PT ;  /* 0x0000f2000f007a0c */ /* 0x000fe40003fa6270 */
[----:B------:R-:W-:-:S07]  /*c050*/  ISETP.GE.AND P4, PT, R17, c[0x0][0x3c8], PT ;  /* 0x0000f20011007a0c */ /* 0x000fce0003f86270 */
[CC--:B----4-:R-:W-:Y:S02]  /*c060*/  @!P1 LEA R6, P3, R13.reuse, R0.reuse, 0x2 ;  /* 0x000000000d069211 */ /* 0x0d0fe400078610ff */
[----:B------:R-:W-:Y:S02]  /*c070*/  @!P0 LEA R2, P6, R12, R0, 0x2 ;  /* 0x000000000c028211 */ /* 0x000fe400078c10ff */
[-C--:B-1----:R-:W-:Y:S02]  /*c080*/  @!P1 LEA.HI.X R7, R13, R4.reuse, R29, 0x2, P3 ;  /* 0x000000040d079211 */ /* 0x082fe400018f141d */
[----:B------:R-:W-:Y:S02]  /*c090*/  ISETP.GE.AND P3, PT, R16, c[0x0][0x3c8], PT ;  /* 0x0000f20010007a0c */ /* 0x000fe40003f66270 */
[----:B------:R-:W-:Y:S02]  /*c0a0*/  @!P0 LEA.HI.X R3, R12, R4, R30, 0x2, P6 ;  /* 0x000000040c038211 */ /* 0x000fe400030f141e */
[----:B--2---:R-:W-:-:S04]  /*c0b0*/  @!P5 LEA R14, P6, R15, R0, 0x2 ;  /* 0x000000000f0ed211 */ /* 0x004fc800078c10ff */
[----:B------:R-:W-:-:S05]  /*c0c0*/  @!P5 LEA.HI.X R15, R15, R4, R31, 0x2, P6 ;  /* 0x000000040f0fd211 */ /* 0x000fca00030f141f */
[----:B------:R-:W-:-:S04]  /*c0d0*/  @!P3 LEA R10, P6, R16, R0, 0x2 ;  /* 0x00000000100ab211 */ /* 0x000fc800078c10ff */
[----:B------:R-:W-:Y:S02]  /*c0e0*/  @!P3 LEA.HI.X R11, R16, R4, R32, 0x2, P6 ;  /* 0x00000004100bb211 */ /* 0x000fe400030f1420 */
[----:B-----5:R-:W-:-:S13]  /*c0f0*/  ISETP.GE.AND P2, PT, R5, c[0x0][0x3c8], PT ;  /* 0x0000f20005007a0c */ /* 0x020fda0003f46270 */
[----:B------:R-:W-:Y:S02]  /*c100*/  @!P2 IMAD.MOV.U32 R8, RZ, RZ, R0 ;  /* 0x000000ffff08a224 */ /* 0x000fe400078e0000 */
[----:B------:R-:W-:-:S04]  /*c110*/  @!P2 IMAD.MOV.U32 R9, RZ, RZ, R4 ;  /* 0x000000ffff09a224 */ /* 0x000fc800078e0004 */
[----:B------:R-:W-:-:S05]  /*c120*/  @!P2 IMAD.WIDE R8, R5, 0x4, R8 ;  /* 0x000000040508a825 */ /* 0x000fca00078e0208 */
[----:B------:R1:W-:Y:S01]  /*c130*/  @!P2 ST.E.64 [R8.64], R100 ;  /* 0x000000640800a985 */ /* 0x0003e2000c101b06 */
[----:B------:R-:W-:-:S03]  /*c140*/  ISETP.GE.AND P2, PT, R18, c[0x0][0x3c8], PT ;  /* 0x0000f20012007a0c */ /* 0x000fc60003f46270 */
[----:B------:R2:W-:Y:S01]  /*c150*/  @!P1 ST.E.64 [R6.64], R78 ;  /* 0x0000004e06009985 */ /* 0x0005e2000c101b06 */
[----:B------:R-:W-:-:S03]  /*c160*/  ISETP.GE.AND P1, PT, R19, c[0x0][0x3c8], PT ;  /* 0x0000f20013007a0c */ /* 0x000fc60003f26270 */
[----:B------:R4:W-:Y:S01]  /*c170*/  @!P0 ST.E.64 [R2.64], R64 ;  /* 0x0000004002008985 */ /* 0x0009e2000c101b06 */
[----:B------:R-:W-:-:S03]  /*c180*/  @!P4 LEA R12, P0, R17, R0, 0x2 ;  /* 0x00000000110cc211 */ /* 0x000fc600078010ff */
[----:B------:R5:W-:Y:S01]  /*c190*/  @!P5 ST.E.64 [R14.64], R112 ;  /* 0x000000700e00d985 */ /* 0x000be2000c101b06 */
[----:B------:R-:W-:Y:S02]  /*c1a0*/  @!P4 LEA.HI.X R13, R17, R4, R33, 0x2, P0 ;  /* 0x00000004110dc211 */ /* 0x000fe400000f1421 */
[----:B------:R-:W-:Y:S02]  /*c1b0*/  ISETP.GE.AND P0, PT, R20, c[0x0][0x3c8], PT ;  /* 0x0000f20014007a0c */ /* 0x000fe40003f06270 */
[----:B------:R-:W-:Y:S01]  /*c1c0*/  ISETP.GE.AND P5, PT, R21, c[0x0][0x3c8], PT ;  /* 0x0000f20015007a0c */ /* 0x000fe20003fa6270 */
[----:B------:R3:W-:Y:S01]  /*c1d0*/  @!P4 ST.E.64 [R12.64], R108 ;  /* 0x0000006c0c00c985 */ /* 0x0007e2000c101b06 */
        /* <DEDUP_REMOVED lines=8> */
[----:B----4-:R-:W-:Y:S02]  /*c260*/  @!P0 LEA R2, P6, R20, R0, 0x2 ;  /* 0x0000000014028211 */ /* 0x010fe400078c10ff */
[----:B------:R-:W-:Y:S01]  /*c270*/  ISETP.GE.AND P2, PT, R24, c[0x0][0x3c8], PT ;  /* 0x0000f20018007a0c */ /* 0x000fe20003f46270 */
[----:B------:R2:W-:Y:S01]  /*c280*/  @!P1 ST.E.64 [R6.64], R82 ;  /* 0x0000005206009985 */ /* 0x0005e2000c101b06 */
[----:B------:R-:W-:Y:S02]  /*c290*/  @!P0 LEA.HI.X R3, R20, R4, R36, 0x2, P6 ;  /* 0x0000000414038211 */ /* 0x000fe400030f1424 */
[-C--:B-----5:R-:W-:Y:S02]  /*c2a0*/  @!P5 LEA R14, P6, R21, R0.reuse, 0x2 ;  /* 0x00000000150ed211 */ /* 0x0a0fe400078c10ff */
[----:B------:R-:W-:Y:S01]  /*c2b0*/  ISETP.GE.AND P1, PT, R25, c[0x0][0x3c8], PT ;  /* 0x0000f20019007a0c */ /* 0x000fe20003f26270 */
[----:B------:R4:W-:Y:S01]  /*c2c0*/  @!P0 ST.E.64 [R2.64], R60 ;  /* 0x0000003c02008985 */ /* 0x0009e2000c101b06 */
[----:B---3--:R-:W-:-:S02]  /*c2d0*/  @!P4 LEA R12, P0, R23, R0, 0x2 ;  /* 0x00000000170cc211 */ /* 0x008fc400078010ff */
[----:B------:R-:W-:Y:S02]  /*c2e0*/  @!P5 LEA.HI.X R15, R21, R4, R37, 0x2, P6 ;  /* 0x00000004150fd211 */ /* 0x000fe400030f1425 */
[----:B------:R-:W-:Y:S02]  /*c2f0*/  @!P3 LEA R10, P6, R22, R0, 0x2 ;  /* 0x00000000160ab211 */ /* 0x000fe400078c10ff */
[-C--:B------:R-:W-:Y:S01]  /*c300*/  @!P4 LEA.HI.X R13, R23, R4.reuse, R39, 0x2, P0 ;  /* 0x00000004170dc211 */ /* 0x080fe200000f1427 */
[----:B------:R3:W-:Y:S01]  /*c310*/  @!P5 ST.E.64 [R14.64], R102 ;  /* 0x000000660e00d985 */ /* 0x0007e2000c101b06 */
[----:B------:R-:W-:Y:S02]  /*c320*/  ISETP.GE.AND P0, PT, R26, c[0x0][0x3c8], PT ;  /* 0x0000f2001a007a0c */ /* 0x000fe40003f06270 */
[----:B------:R-:W-:Y:S01]  /*c330*/  @!P3 LEA.HI.X R11, R22, R4, R38, 0x2, P6 ;  /* 0x00000004160bb211 */ /* 0x000fe200030f1426 */
[----:B------:R3:W-:Y:S04]  /*c340*/  @!P4 ST.E.64 [R12.64], R98 ;  /* 0x000000620c00c985 */ /* 0x0007e8000c101b06 */
[----:B------:R3:W-:Y:S01]  /*c350*/  @!P3 ST.E.64 [R10.64], R94 ;  /* 0x0000005e0a00b985 */ /* 0x0007e2000c101b06 */
[----:B-1----:R-:W-:-:S04]  /*c360*/  @!P2 LEA R8, P6, R24, R0, 0x2 ;  /* 0x000000001808a211 */ /* 0x002fc800078c10ff */
[----:B------:R-:W-:Y:S02]  /*c370*/  @!P2 LEA.HI.X R9, R24, R4, R40, 0x2, P6 ;  /* 0x000000041809a211 */ /* 0x000fe400030f1428 */
[----:B--2---:R-:W-:-:S03]  /*c380*/  @!P1 LEA R6, P6, R25, R0, 0x2 ;  /* 0x0000000019069211 */ /* 0x004fc600078c10ff */
[----:B------:R3:W-:Y:S01]  /*c390*/  @!P2 ST.E.64 [R8.64], R86 ;  /* 0x000000560800a985 */ /* 0x0007e2000c101b06 */
[----:B------:R-:W-:Y:S02]  /*c3a0*/  @!P1 LEA.HI.X R7, R25, R4, R41, 0x2, P6 ;  /* 0x0000000419079211 */ /* 0x000fe400030f1429 */
[----:B----4-:R-:W-:-:S03]  /*c3b0*/  @!P0 LEA R2, P6, R26, R0, 0x2 ;  /* 0x000000001a028211 */ /* 0x010fc600078c10ff */
[----:B------:R3:W-:Y:S01]  /*c3c0*/  @!P1 ST.E.64 [R6.64], R74 ;  /* 0x0000004a06009985 */ /* 0x0007e2000c101b06 */
[----:B------:R-:W-:-:S05]  /*c3d0*/  @!P0 LEA.HI.X R3, R26, R4, R42, 0x2, P6 ;  /* 0x000000041a038211 */ /* 0x000fca00030f142a */
[----:B------:R3:W-:Y:S01]  /*c3e0*/  @!P0 ST.E.64 [R2.64], R62 ;  /* 0x0000003e02008985 */ /* 0x0007e2000c101b06 */
[----:B------:R-:W-:-:S13]  /*c3f0*/  ISETP.GE.AND P0, PT, R27, c[0x0][0x3c8], PT ;  /* 0x0000f2001b007a0c */ /* 0x000fda0003f06270 */
[----:B------:R-:W-:Y:S05]  /*c400*/  @P0 BRA `(.L_x_164) ;  /* 0x00000c8000000947 */ /* 0x000fea0003800000 */
[----:B---3--:R-:W-:-:S04]  /*c410*/  LEA R2, P0, R27, R0, 0x2 ;  /* 0x000000001b027211 */ /* 0x008fc800078010ff */
[----:B------:R-:W-:-:S05]  /*c420*/  LEA.HI.X R3, R27, R4, R43, 0x2, P0 ;  /* 0x000000041b037211 */ /* 0x000fca00000f142b */
[----:B------:R1:W-:Y:S01]  /*c430*/  ST.E.64 [R2.64], R46 ;  /* 0x0000002e02007985 */ /* 0x0003e2000c101b06 */
[----:B------:R-:W-:Y:S05]  /*c440*/  BRA `(.L_x_164) ;  /* 0x00000c4000007947 */ /* 0x000fea0003800000 */
.L_x_149:
[----:B------:R-:W2:Y:S04]  /*c450*/  LDL.LU R0, [R1+0x50] ;  /* 0x0000500001007983 */ /* 0x000ea80000300800 */
[----:B------:R-:W3:Y:S01]  /*c460*/  LDL R6, [R1+0x20] ;  /* 0x0000200001067983 */ /* 0x000ee20000100800 */
[----:B------:R-:W-:Y:S01]  /*c470*/  ISETP.NE.U32.AND P1, PT, RZ, c[0x0][0x508], PT ;  /* 0x00014200ff007a0c */ /* 0x000fe20003f25070 */
[----:B------:R-:W-:Y:S01]  /*c480*/  IMAD.MOV.U32 R4, RZ, RZ, 0x4 ;  /* 0x00000004ff047424 */ /* 0x000fe200078e00ff */
[----:B------:R-:W-:Y:S01]  /*c490*/  ISETP.NE.U32.AND P2, PT, RZ, c[0x0][0x500], PT ;  /* 0x00014000ff007a0c */ /* 0x000fe20003f45070 */
[----:B------:R-:W-:Y:S01]  /*c4a0*/  IMAD.MOV.U32 R8, RZ, RZ, RZ ;  /* 0x000000ffff087224 */ /* 0x000fe200078e00ff */
[----:B------:R-:W-:Y:S01]  /*c4b0*/  ISETP.NE.AND.EX P1, PT, RZ, c[0x0][0x50c], PT, P1 ;  /* 0x00014300ff007a0c */ /* 0x000fe20003f25310 */
[----:B------:R-:W-:Y:S01]  /*c4c0*/  IMAD.MOV.U32 R19, RZ, RZ, c[0x0][0x388] ;  /* 0x0000e200ff137624 */ /* 0x000fe200078e00ff */
[----:B------:R-:W-:-:S11]  /*c4d0*/  ISETP.NE.AND.EX P2, PT, RZ, c[0x0][0x504], PT, P2 ;  /* 0x00014100ff007a0c */ /* 0x000fd60003f45320 */
[C---:B---3--:R-:W-:Y:S01]  /*c4e0*/  @P1 LEA R2, P0, R6.reuse, c[0x0][0x508], 0x2 ;  /* 0x0001420006021a11 */ /* 0x048fe200078010ff */
[----:B------:R-:W-:-:S03]  /*c4f0*/  IMAD.WIDE R4, R6, R4, c[0x0][0x500] ;  /* 0x0001400006047625 */ /* 0x000fc600078e0204 */
[----:B------:R-:W-:Y:S02]  /*c500*/  @P1 LEA.HI.X R3, R6, c[0x0][0x50c], R7, 0x2, P0 ;  /* 0x0001430006031a11 */ /* 0x000fe400000f1407 */
[----:B------:R1:W5:Y:S04]  /*c510*/  @P2 LDG.E R8, [R4.64] ;  /* 0x0000000604082981 */ /* 0x000368000c1e1900 */
[----:B------:R1:W5:Y:S01]  /*c520*/  @P1 LDG.E R19, [R2.64] ;  /* 0x0000000602131981 */ /* 0x000362000c1e1900 */
[----:B--2---:R-:W-:-:S04]  /*c530*/  ISETP.NE.AND P0, PT, R0, RZ, PT ;  /* 0x000000ff0000720c */ /* 0x004fc80003f05270 */
[----:B------:R-:W-:Y:S01]  /*c540*/  SEL R18, R0, c[0x0][0x3d4], P0 ;  /* 0x0000f50000127a07 */ /* 0x000fe20000000000 */
[----:B------:R-:W-:Y:S05]  /*c550*/  @P1 BRA `(.L_x_170) ;  /* 0x0000004000001947 */ /* 0x000fea0003800000 */
[----:B------:R-:W-:Y:S05]  /*c560*/  @!P2 BRA `(.L_x_170) ;  /* 0x000000300000a947 */ /* 0x000fea0003800000 */
[----:B------:R2:W3:Y:S04]  /*c570*/  LDG.E R0, [R4.64] ;  /* 0x0000000604007981 */ /* 0x0004e8000c1e1900 */
[----:B-12---:R-:W3:Y:S02]  /*c580*/  LDG.E R4, [R4.64+0x4] ;  /* 0x0000040604047981 */ /* 0x006ee4000c1e1900 */
[----:B---3-5:R-:W-:Y:S02]  /*c590*/  IADD3 R19, -R0, R4, RZ ;  /* 0x0000000400137210 */ /* 0x028fe40007ffe1ff */
.L_x_170:
[----:B-1----:R-:W1:Y:S01]  /*c5a0*/  S2R R3, SR_TID.X ;  /* 0x0000000000037919 */ /* 0x002e620000002100 */
[----:B------:R-:W-:Y:S01]  /*c5b0*/  BSSY B0, `(.L_x_171) ;  /* 0x0000038000007945 */ /* 0x000fe20003800000 */
[----:B------:R-:W-:Y:S02]  /*c5c0*/  SEL R14, R6, RZ, !P2 ;  /* 0x000000ff060e7207 */ /* 0x000fe40005000000 */
[----:B------:R-:W-:-:S02]  /*c5d0*/  SEL R20, R7, RZ, !P2 ;  /* 0x000000ff07147207 */ /* 0x000fc40005000000 */
[----:B-----5:R-:W-:Y:S02]  /*c5e0*/  SHF.R.S32.HI R17, RZ, 0x1f, R8 ;  /* 0x0000001fff117819 */ /* 0x020fe40000011408 */
[----:B-1----:R-:W-:-:S13]  /*c5f0*/  ISETP.GT.AND P0, PT, R3, 0x7f, PT ;  /* 0x0000007f0300780c */ /* 0x002fda0003f04270 */
[----:B------:R-:W-:Y:S05]  /*c600*/  @P0 BRA `(.L_x_172) ;  /* 0x0000032000000947 */ /* 0x000fea0003800000 */
[----:B------:R-:W2:Y:S01]  /*c610*/  LDL R2, [R1+0x2c] ;  /* 0x00002c0001027983 */ /* 0x000ea20000100800 */
[----:B------:R-:W-:Y:S01]  /*c620*/  IMAD R0, R19, c[0x0][0x4e8], RZ ;  /* 0x00013a0013007a24 */ /* 0x000fe200078e02ff */
[----:B--2---:R-:W-:-:S04]  /*c630*/  LEA R9, R2, R3, 0x7 ;  /* 0x0000000302097211 */ /* 0x004fc800078e38ff */
[----:B------:R-:W-:-:S13]  /*c640*/  ISETP.GE.AND P0, PT, R9, R0, PT ;  /* 0x000000000900720c */ /* 0x000fda0003f06270 */
[----:B------:R-:W-:Y:S05]  /*c650*/  @P0 BRA `(.L_x_172) ;  /* 0x000002d000000947 */ /* 0x000fea0003800000 */
[----:B------:R-:W2:Y:S04]  /*c660*/  LDL R2, [R1+0x4c] ;  /* 0x00004c0001027983 */ /* 0x000ea80000100800 */
[----:B------:R-:W3:Y:S01]  /*c670*/  LDL.LU R21, [R1+0x54] ;  /* 0x0000540001157983 */ /* 0x000ee20000300800 */
[----:B------:R-:W-:Y:S01]  /*c680*/  IMAD.MOV.U32 R0, RZ, RZ, 0x368 ;  /* 0x00000368ff007424 */ /* 0x000fe200078e00ff */
[----:B------:R-:W-:-:S04]  /*c690*/  ISETP.GT.AND P2, PT, R18, 0x1, PT ;  /* 0x000000011200780c */ /* 0x000fc80003f44270 */
[----:B------:R-:W-:-:S04]  /*c6a0*/  SEL R0, R0, 0x328, P2 ;  /* 0x0000032800007807 */ /* 0x000fc80001000000 */
[----:B------:R1:W4:Y:S08]  /*c6b0*/  LDC.64 R6, c[0x0][R0+0x170] ;  /* 0x00005c0000067b82 */ /* 0x0003300000000a00 */
[----:B------:R1:W2:Y:S08]  /*c6c0*/  LDC.64 R4, c[0x0][R0+0x168] ;  /* 0x00005a0000047b82 */ /* 0x0002b00000000a00 */
[----:B------:R1:W5:Y:S08]  /*c6d0*/  LDC.64 R12, c[0x0][R0+0x178] ;  /* 0x00005e00000c7b82 */ /* 0x0003700000000a00 */
[----:B------:R1:W2:Y:S02]  /*c6e0*/  LDC.64 R10, c[0x0][R0+0x160] ;  /* 0x00005800000a7b82 */ /* 0x0002a40000000a00 */
[----:B-1----:R-:W-:-:S02]  /*c6f0*/  IMAD.MOV.U32 R0, RZ, RZ, c[0x0][0x4e8] ;  /* 0x00013a00ff007624 */ /* 0x002fc400078e00ff */
[----:B----4-:R-:W-:-:S03]  /*c700*/  IMAD R7, R7, R14, RZ ;  /* 0x0000000e07077224 */ /* 0x010fc600078e02ff */
[----:B------:R-:W-:Y:S01]  /*c710*/  ISETP.NE.AND P0, PT, R0, 0x1, PT ;  /* 0x000000010000780c */ /* 0x000fe20003f05270 */
[----:B------:R-:W-:Y:S01]  /*c720*/  IMAD R7, R6, R20, R7 ;  /* 0x0000001406077224 */ /* 0x000fe200078e0207 */
[----:B------:R-:W-:-:S11]  /*c730*/  MOV R0, R9 ;  /* 0x0000000900007202 */ /* 0x000fd60000000f00 */
[----:B------:R-:W-:-:S05]  /*c740*/  @P0 IMAD.HI.U32 R16, R9, c[0x0][0x4ec], RZ ;  /* 0x00013b0009100a27 */ /* 0x000fca00078e00ff */
[----:B------:R-:W-:Y:S01]  /*c750*/  @P0 SHF.R.U32.HI R0, RZ, c[0x0][0x4f0], R16 ;  /* 0x00013c00ff000a19 */ /* 0x000fe20000011610 */
[-C--:B--2---:R-:W-:Y:S02]  /*c760*/  IMAD R15, R5, R2.reuse, RZ ;  /* 0x00000002050f7224 */ /* 0x084fe400078e02ff */
[----:B------:R-:W-:-:S04]  /*c770*/  IMAD.WIDE.U32 R4, R4, R2, RZ ;  /* 0x0000000204047225 */ /* 0x000fc800078e00ff */
[----:B------:R-:W-:Y:S01]  /*c780*/  IMAD.WIDE.U32 R2, R6, R14, RZ ;  /* 0x0000000e06027225 */ /* 0x000fe200078e00ff */
[----:B---3--:R-:W-:-:S03]  /*c790*/  SEL R6, R21, RZ, P2 ;  /* 0x000000ff15067207 */ /* 0x008fc60001000000 */
[----:B------:R-:W-:Y:S01]  /*c7a0*/  IMAD.IADD R15, R5, 0x1, R15 ;  /* 0x00000001050f7824 */ /* 0x000fe200078e020f */
[----:B------:R-:W-:Y:S01]  /*c7b0*/  IADD3 R16, P1, P0, R2, R4, R8 ;  /* 0x0000000402107210 */ /* 0x000fe2000783e008 */
[----:B------:R-:W-:Y:S01]  /*c7c0*/  IMAD.MOV R2, RZ, RZ, -R0 ;  /* 0x000000ffff027224 */ /* 0x000fe200078e0a00 */
[----:B------:R-:W-:Y:S01]  /*c7d0*/  IADD3 R3, R3, R7, RZ ;  /* 0x0000000703037210 */ /* 0x000fe20007ffe0ff */
[-C--:B-----5:R-:W-:Y:S02]  /*c7e0*/  IMAD R7, R13, R6.reuse, RZ ;  /* 0x000000060d077224 */ /* 0x0a0fe400078e02ff */
[----:B------:R-:W-:-:S04]  /*c7f0*/  IMAD.WIDE.U32 R4, R12, R6, RZ ;  /* 0x000000060c047225 */ /* 0x000fc800078e00ff */
[----:B------:R-:W-:Y:S01]  /*c800*/  IMAD R2, R2, c[0x0][0x4e8], R9 ;  /* 0x00013a0002027a24 */ /* 0x000fe200078e0209 */
[----:B------:R-:W-:Y:S02]  /*c810*/  IADD3.X R9, R3, R15, R17, P1, P0 ;  /* 0x0000000f03097210 */ /* 0x000fe40000fe0411 */
[----:B------:R-:W-:Y:S01]  /*c820*/  IADD3 R5, R5, R7, RZ ;  /* 0x0000000705057210 */ /* 0x000fe20007ffe0ff */
[----:B------:R-:W-:Y:S01]  /*c830*/  IMAD.MOV.U32 R7, RZ, RZ, c[0x0][0x4a8] ;  /* 0x00012a00ff077624 */ /* 0x000fe200078e00ff */
[----:B------:R-:W-:Y:S02]  /*c840*/  IADD3 R4, P1, P0, R0, R16, R4 ;  /* 0x0000001000047210 */ /* 0x000fe4000783e004 */
[----:B------:R-:W-:Y:S01]  /*c850*/  SHF.R.S32.HI R3, RZ, 0x1f, R0 ;  /* 0x0000001fff037819 */ /* 0x000fe20000011400 */
[----:B------:R-:W-:Y:S01]  /*c860*/  IMAD R0, R11, R2, RZ ;  /* 0x000000020b007224 */ /* 0x000fe200078e02ff */
[----:B------:R-:W-:Y:S02]  /*c870*/  SHF.R.S32.HI R6, RZ, 0x1f, R2 ;  /* 0x0000001fff067819 */ /* 0x000fe40000011402 */
[----:B------:R-:W-:-:S03]  /*c880*/  IADD3.X R5, R3, R9, R5, P1, P0 ;  /* 0x0000000903057210 */ /* 0x000fc60000fe0405 */
[C---:B------:R-:W-:Y:S02]  /*c890*/  IMAD R0, R10.reuse, R6, R0 ;  /* 0x000000060a007224 */ /* 0x040fe400078e0200 */
[----:B------:R-:W-:Y:S01]  /*c8a0*/  IMAD.WIDE.U32 R2, R10, R2, R4 ;  /* 0x000000020a027225 */ /* 0x000fe200078e0004 */
[----:B------:R-:W-:Y:S02]  /*c8b0*/  MOV R5, c[0x0][0x4ac] ;  /* 0x00012b0000057a02 */ /* 0x000fe40000000f00 */
[----:B------:R-:W-:Y:S01]  /*c8c0*/  SEL R4, R7, c[0x0][0x450], P2 ;  /* 0x0001140007047a07 */ /* 0x000fe20001000000 */
[----:B------:R-:W-:Y:S01]  /*c8d0*/  IMAD.IADD R0, R3, 0x1, R0 ;  /* 0x0000000103007824 */ /* 0x000fe200078e0200 */
[----:B------:R-:W-:Y:S02]  /*c8e0*/  SEL R5, R5, c[0x0][0x454], P2 ;  /* 0x0001150005057a07 */ /* 0x000fe40001000000 */
[----:B------:R-:W-:-:S04]  /*c8f0*/  LEA R4, P0, R2, R4, 0x2 ;  /* 0x0000000402047211 */ /* 0x000fc800078010ff */
[----:B------:R-:W-:Y:S02]  /*c900*/  LEA.HI.X R5, R2, R5, R0, 0x2, P0 ;  /* 0x0000000502057211 */ /* 0x000fe400000f1400 */
[----:B------:R-:W-:-:S05]  /*c910*/  MOV R0, 0xff800000 ;  /* 0xff80000000007802 */ /* 0x000fca0000000f00 */
[----:B------:R1:W-:Y:S02]  /*c920*/  STG.E [R4.64], R0 ;  /* 0x0000000004007986 */ /* 0x0003e4000c101906 */
.L_x_172:
[----:B------:R-:W-:Y:S05]  /*c930*/  BSYNC B0 ;  /* 0x0000000000007941 */ /* 0x000fea0003800000 */
.L_x_171:
[----:B------:R-:W-:-:S13]  /*c940*/  ISETP.GT.AND P0, PT, R18, 0x1, PT ;  /* 0x000000011200780c */ /* 0x000fda0003f04270 */
[----:B------:R-:W-:Y:S05]  /*c950*/  @P0 BRA `(.L_x_164) ;  /* 0x0000073000000947 */ /* 0x000fea0003800000 */
[----:B-1----:R-:W2:Y:S04]  /*c960*/  LDL.LU R0, [R1+0x2c] ;  /* 0x00002c0001007983 */ /* 0x002ea80000300800 */
[----:B------:R-:W3:Y:S01]  /*c970*/  LDL.LU R7, [R1+0x4c] ;  /* 0x00004c0001077983 */ /* 0x000ee20000300800 */
[----:B------:R-:W-:Y:S01]  /*c980*/  MOV R2, c[0x0][0x4e8] ;  /* 0x00013a0000027a02 */ /* 0x000fe20000000f00 */
[----:B------:R-:W-:Y:S02]  /*c990*/  IMAD R5, R20, c[0x0][0x3f0], RZ ;  /* 0x0000fc0014057a24 */ /* 0x000fe400078e02ff */
[----:B------:R-:W1:Y:S01]  /*c9a0*/  S2R R3, SR_TID.X ;  /* 0x0000000000037919 */ /* 0x000e620000002100 */
[----:B------:R-:W-:Y:S02]  /*c9b0*/  ISETP.NE.AND P0, PT, R2, 0x1, PT ;  /* 0x000000010200780c */ /* 0x000fe40003f05270 */
[----:B-1----:R-:W-:-:S02]  /*c9c0*/  SHF.R.S32.HI R4, RZ, 0x1f, R3 ;  /* 0x0000001fff047819 */ /* 0x002fc40000011403 */
[----:B------:R-:W-:Y:S02]  /*c9d0*/  SHF.R.S32.HI R11, RZ, 0x1f, R3 ;  /* 0x0000001fff0b7819 */ /* 0x000fe40000011403 */
[-C--:B------:R-:W-:Y:S02]  /*c9e0*/  LEA.HI R4, R4, R3.reuse, RZ, 0x3 ;  /* 0x0000000304047211 */ /* 0x080fe400078f18ff */
[----:B------:R-:W-:Y:S02]  /*c9f0*/  LEA.HI R11, R11, R3, RZ, 0x3 ;  /* 0x000000030b0b7211 */ /* 0x000fe400078f18ff */
[----:B------:R-:W-:Y:S02]  /*ca00*/  LOP3.LUT R4, R4, 0xfffffff8, RZ, 0xc0, !PT ;  /* 0xfffffff804047812 */ /* 0x000fe400078ec0ff */
[----:B------:R-:W-:-:S03]  /*ca10*/  SHF.R.S32.HI R11, RZ, 0x3, R11 ;  /* 0x00000003ff0b7819 */ /* 0x000fc6000001140b */
[----:B------:R-:W-:Y:S02]  /*ca20*/  IMAD.IADD R4, R3, 0x1, -R4 ;  /* 0x0000000103047824 */ /* 0x000fe400078e0a04 */
[----:B------:R-:W-:-:S03]  /*ca30*/  IMAD.WIDE.U32 R2, R8, c[0x0][0x3a0], RZ ;  /* 0x0000e80008027a25 */ /* 0x000fc600078e00ff */
[----:B------:R-:W-:Y:S02]  /*ca40*/  LEA R4, R4, R11, 0x5 ;  /* 0x0000000b04047211 */ /* 0x000fe400078e28ff */
[----:B--2---:R-:W-:Y:S01]  /*ca50*/  MOV R10, R0 ;  /* 0x00000000000a7202 */ /* 0x004fe20000000f00 */
[----:B------:R-:W-:-:S04]  /*ca60*/  IMAD R0, R17, c[0x0][0x3a0], RZ ;  /* 0x0000e80011007a24 */ /* 0x000fc800078e02ff */
[----:B------:R-:W-:Y:S02]  /*ca70*/  IMAD R8, R8, c[0x0][0x3a4], R0 ;  /* 0x0000e90008087a24 */ /* 0x000fe400078e0200 */
[----:B------:R-:W-:-:S03]  /*ca80*/  IMAD R4, R10, 0x80, R4 ;  /* 0x000000800a047824 */ /* 0x000fc600078e0204 */
[----:B------:R-:W-:Y:S01]  /*ca90*/  IADD3 R3, R3, R8, RZ ;  /* 0x0000000803037210 */ /* 0x000fe20007ffe0ff */
[----:B------:R-:W-:Y:S01]  /*caa0*/  @P0 IMAD.HI.U32 R6, R4, c[0x0][0x4ec], RZ ;  /* 0x00013b0004060a27 */ /* 0x000fe200078e00ff */
[----:B------:R-:W-:-:S03]  /*cab0*/  LEA R8, R10, R11, 0x7 ;  /* 0x0000000b0a087211 */ /* 0x000fc600078e38ff */
[----:B---3--:R-:W-:-:S04]  /*cac0*/  IMAD.WIDE.U32 R2, R7, c[0x0][0x3e8], R2 ;  /* 0x0000fa0007027a25 */ /* 0x008fc800078e0002 */
[----:B------:R-:W-:Y:S01]  /*cad0*/  IMAD.MOV.U32 R0, RZ, RZ, R4 ;  /* 0x000000ffff007224 */ /* 0x000fe200078e0004 */
[----:B------:R-:W-:Y:S01]  /*cae0*/  @P0 SHF.R.U32.HI R0, RZ, c[0x0][0x4f0], R6 ;  /* 0x00013c00ff000a19 */ /* 0x000fe20000011606 */
[----:B------:R-:W-:Y:S02]  /*caf0*/  IMAD R3, R7, c[0x0][0x3ec], R3 ;  /* 0x0000fb0007037a24 */ /* 0x000fe400078e0203 */
[C---:B------:R-:W-:Y:S01]  /*cb00*/  IMAD R7, R14.reuse, c[0x0][0x3f4], R5 ;  /* 0x0000fd000e077a24 */ /* 0x040fe200078e0205 */
[----:B------:R-:W-:Y:S01]  /*cb10*/  SHF.R.S32.HI R6, RZ, 0x1f, R0 ;  /* 0x0000001fff067819 */ /* 0x000fe20000011400 */
[----:B------:R-:W-:Y:S01]  /*cb20*/  IMAD.WIDE.U32 R2, R14, c[0x0][0x3f0], R2 ;  /* 0x0000fc000e027a25 */ /* 0x000fe200078e0002 */
[----:B------:R-:W-:-:S03]  /*cb30*/  IADD3 R5, -R0, RZ, RZ ;  /* 0x000000ff00057210 */ /* 0x000fc60007ffe1ff */
[----:B------:R-:W-:Y:S01]  /*cb40*/  IMAD R6, R6, c[0x0][0x3e0], RZ ;  /* 0x0000f80006067a24 */ /* 0x000fe200078e02ff */
[----:B------:R-:W-:Y:S01]  /*cb50*/  IADD3 R3, R3, R7, RZ ;  /* 0x0000000703037210 */ /* 0x000fe20007ffe0ff */
[----:B------:R-:W-:Y:S02]  /*cb60*/  IMAD R4, R5, c[0x0][0x4e8], R4 ;  /* 0x00013a0005047a24 */ /* 0x000fe400078e0204 */
[C---:B------:R-:W-:Y:S02]  /*cb70*/  IMAD R6, R0.reuse, c[0x0][0x3e4], R6 ;  /* 0x0000f90000067a24 */ /* 0x040fe400078e0206 */
[----:B------:R-:W-:Y:S01]  /*cb80*/  IMAD.WIDE.U32 R2, R0, c[0x0][0x3e0], R2 ;  /* 0x0000f80000027a25 */ /* 0x000fe200078e0002 */
[----:B------:R-:W-:-:S03]  /*cb90*/  SHF.R.S32.HI R0, RZ, 0x1f, R4 ;  /* 0x0000001fff007819 */ /* 0x000fc60000011404 */
[----:B------:R-:W-:Y:S02]  /*cba0*/  IMAD.IADD R3, R3, 0x1, R6 ;  /* 0x0000000103037824 */ /* 0x000fe400078e0206 */
[----:B------:R-:W-:Y:S02]  /*cbb0*/  IMAD R0, R0, c[0x0][0x3d8], RZ ;  /* 0x0000f60000007a24 */ /* 0x000fe400078e02ff */
[----:B------:R-:W-:-:S04]  /*cbc0*/  IMAD.WIDE.U32 R2, R4, c[0x0][0x3d8], R2 ;  /* 0x0000f60004027a25 */ /* 0x000fc800078e0002 */
[----:B------:R-:W-:Y:S01]  /*cbd0*/  IMAD R4, R4, c[0x0][0x3dc], R0 ;  /* 0x0000f70004047a24 */ /* 0x000fe200078e0200 */
[----:B------:R-:W-:-:S04]  /*cbe0*/  LEA R9, P0, R2, c[0x0][0x380], 0x1 ;  /* 0x0000e00002097a11 */ /* 0x000fc800078008ff */
[----:B------:R-:W-:-:S04]  /*cbf0*/  IADD3 R4, R3, R4, RZ ;  /* 0x0000000403047210 */ /* 0x000fc80007ffe0ff */
[----:B------:R-:W-:Y:S01]  /*cc00*/  LEA.HI.X R6, R2, c[0x0][0x384], R4, 0x1, P0 ;  /* 0x0000e10002067a11 */ /* 0x000fe200000f0c04 */
[----:B------:R-:W-:Y:S05]  /*cc10*/  BRA.DIV ~URZ, `(.L_x_173) ;  /* 0x00001ad27f007947 */ /* 0x000fea000b800000 */
[----:B------:R1:W2:Y:S02]  /*cc20*/  SHFL.IDX PT, R10, R6, RZ, 0x181f ;  /* 0x00181fff060a7589 */ /* 0x0002a400000e0000 */
.L_x_218:
[----:B------:R-:W-:Y:S05]  /*cc30*/  BRA.DIV ~URZ, `(.L_x_174) ;  /* 0x00001b227f007947 */ /* 0x000fea000b800000 */
[----:B------:R3:W4:Y:S02]  /*cc40*/  SHFL.IDX PT, R0, R9, RZ, 0x181f ;  /* 0x00181fff09007589 */ /* 0x00072400000e0000 */
.L_x_219:
[----:B------:R-:W-:Y:S01]  /*cc50*/  IMAD R7, R19, c[0x0][0x4e8], RZ ;  /* 0x00013a0013077a24 */ /* 0x000fe200078e02ff */
[----:B------:R-:W-:Y:S04]  /*cc60*/  BSSY B0, `(.L_x_175) ;  /* 0x000000d000007945 */ /* 0x000fe80003800000 */
[----:B------:R-:W-:-:S13]  /*cc70*/  ISETP.GE.AND P0, PT, R8, R7, PT ;  /* 0x000000070800720c */ /* 0x000fda0003f06270 */
[----:B------:R-:W-:Y:S05]  /*cc80*/  @P0 BRA `(.L_x_176) ;  /* 0x000000a000000947 */ /* 0x000fea0003800000 */
[----:B------:R-:W5:Y:S04]  /*cc90*/  LDL.64 R12, [R1+0x8] ;  /* 0x00000800010c7983 */ /* 0x000f680000100a00 */
[----:B---3--:R-:W3:Y:S01]  /*cca0*/  LDL R11, [R1+0x10] ;  /* 0x00001000010b7983 */ /* 0x008ee20000100800 */
[----:B-----5:R-:W-:Y:S02]  /*ccb0*/  ISETP.GE.AND P1, PT, R12, c[0x0][0x3c8], PT ;  /* 0x0000f2000c007a0c */ /* 0x020fe40003f26270 */
[----:B---3--:R-:W-:-:S11]  /*ccc0*/  ISETP.GE.AND P0, PT, R11, c[0x0][0x3c8], PT ;  /* 0x0000f2000b007a0c */ /* 0x008fd60003f06270 */
[CC--:B----4-:R-:W-:Y:S02]  /*ccd0*/  @!P1 LEA R4, P3, R12.reuse, R0.reuse, 0x1 ;  /* 0x000000000c049211 */ /* 0x0d0fe400078608ff */
[C---:B------:R-:W-:Y:S02]  /*cce0*/  @!P0 LEA R2, P2, R11.reuse, R0, 0x1 ;  /* 0x000000000b028211 */ /* 0x040fe400078408ff */
[-C--:B--2---:R-:W-:Y:S02]  /*ccf0*/  @!P1 LEA.HI.X R5, R12, R10.reuse, R40, 0x1, P3 ;  /* 0x0000000a0c059211 */ /* 0x084fe400018f0c28 */
[----:B------:R-:W-:-:S03]  /*cd00*/  @!P0 LEA.HI.X R3, R11, R10, R41, 0x1, P2 ;  /* 0x0000000a0b038211 */ /* 0x000fc600010f0c29 */
[----:B------:R2:W-:Y:S04]  /*cd10*/  @!P1 ST.E.128 [R4.64], RZ ;  /* 0x000000ff04009985 */ /* 0x0005e8000c101d06 */
[----:B------:R2:W-:Y:S02]  /*cd20*/  @!P0 ST.E.128 [R2.64], RZ ;  /* 0x000000ff02008985 */ /* 0x0005e4000c101d06 */
.L_x_176:
[----:B------:R-:W-:Y:S05]  /*cd30*/  BSYNC B0 ;  /* 0x0000000000007941 */ /* 0x000fea0003800000 */
.L_x_175:
[----:B------:R-:W-:Y:S05]  /*cd40*/  BRA.DIV ~URZ, `(.L_x_177) ;  /* 0x00001a727f007947 */ /* 0x000fea000b800000 */
[----:B--2---:R2:W1:Y:S04]  /*cd50*/  SHFL.IDX PT, R10, R6, 0x1, 0x181f ;  /* 0x00381f00060a7f89 */ /* 0x00446800000e0000 */
[----:B----4-:R2:W4:Y:S02]  /*cd60*/  SHFL.IDX PT, R0, R9, 0x1, 0x181f ;  /* 0x00381f0009007f89 */ /* 0x01052400000e0000 */
.L_x_220:
        /* <DEDUP_REMOVED lines=8> */
[CC--:B----4-:R-:W-:Y:S02]  /*cdf0*/  @!P1 LEA R4, P3, R12.reuse, R0.reuse, 0x1 ;  /* 0x000000000c049211 */ /* 0x0d0fe400078608ff */
[C---:B------:R-:W-:Y:S02]  /*ce00*/  @!P0 LEA R2, P2, R11.reuse, R0, 0x1 ;  /* 0x000000000b028211 */ /* 0x040fe400078408ff */
[-C--:B-1----:R-:W-:Y:S02]  /*ce10*/  @!P1 LEA.HI.X R5, R12, R10.reuse, R40, 0x1, P3 ;  /* 0x0000000a0c059211 */ /* 0x082fe400018f0c28 */
[----:B------:R-:W-:-:S03]  /*ce20*/  @!P0 LEA.HI.X R3, R11, R10, R41, 0x1, P2 ;  /* 0x0000000a0b038211 */ /* 0x000fc600010f0c29 */
[----:B------:R1:W-:Y:S04]  /*ce30*/  @!P1 ST.E.128 [R4.64], RZ ;  /* 0x000000ff04009985 */ /* 0x0003e8000c101d06 */
[----:B------:R1:W-:Y:S02]  /*ce40*/  @!P0 ST.E.128 [R2.64], RZ ;  /* 0x000000ff02008985 */ /* 0x0003e4000c101d06 */
.L_x_179:
[----:B------:R-:W-:Y:S05]  /*ce50*/  BSYNC B0 ;  /* 0x0000000000007941 */ /* 0x000fea0003800000 */
.L_x_178:
[----:B------:R-:W-:Y:S05]  /*ce60*/  BRA.DIV ~URZ, `(.L_x_180) ;  /* 0x00001a127f007947 */ /* 0x000fea000b800000 */
[----:B-1----:R1:W2:Y:S02]  /*ce70*/  SHFL.IDX PT, R10, R6, 0x2, 0x181f ;  /* 0x00581f00060a7f89 */ /* 0x0022a400000e0000 */
.L_x_221:
[----:B------:R-:W-:Y:S05]  /*ce80*/  BRA.DIV ~URZ, `(.L_x_181) ;  /* 0x00001a627f007947 */ /* 0x000fea000b800000 */
[----:B----4-:R4:W1:Y:S02]  /*ce90*/  SHFL.IDX PT, R0, R9, 0x2, 0x181f ;  /* 0x00581f0009007f89 */ /* 0x01086400000e0000 */
.L_x_222:
        /* <DEDUP_REMOVED lines=8> */
[CC--:B-1----:R-:W-:Y:S02]  /*cf20*/  @!P1 LEA R4, P3, R12.reuse, R0.reuse, 0x1 ;  /* 0x000000000c049211 */ /* 0x0c2fe400078608ff */
[C---:B------:R-:W-:Y:S02]  /*cf30*/  @!P0 LEA R2, P2, R11.reuse, R0, 0x1 ;  /* 0x000000000b028211 */ /* 0x040fe400078408ff */
[-C--:B--2---:R-:W-:Y:S02]  /*cf40*/  @!P1 LEA.HI.X R5, R12, R10.reuse, R40, 0x1, P3 ;  /* 0x0000000a0c059211 */ /* 0x084fe400018f0c28 */
[----:B------:R-:W-:-:S03]  /*cf50*/  @!P0 LEA.HI.X R3, R11, R10, R41, 0x1, P2 ;  /* 0x0000000a0b038211 */ /* 0x000fc600010f0c29 */
[----:B------:R1:W-:Y:S04]  /*cf60*/  @!P1 ST.E.128 [R4.64], RZ ;  /* 0x000000ff04009985 */ /* 0x0003e8000c101d06 */
[----:B------:R1:W-:Y:S02]  /*cf70*/  @!P0 ST.E.128 [R2.64], RZ ;  /* 0x000000ff02008985 */ /* 0x0003e4000c101d06 */
.L_x_183:
[----:B------:R-:W-:Y:S05]  /*cf80*/  BSYNC B0 ;  /* 0x0000000000007941 */ /* 0x000fea0003800000 */
.L_x_182:
[----:B------:R-:W-:Y:S05]  /*cf90*/  BRA.DIV ~URZ, `(.L_x_184) ;  /* 0x000019b27f007947 */ /* 0x000fea000b800000 */
[----:B-12---:R-:W1:Y:S04]  /*cfa0*/  SHFL.IDX PT, R6, R6, 0x3, 0x181f ;  /* 0x00781f0006067f89 */ /* 0x006e6800000e0000 */
[----:B------:R2:W3:Y:S02]  /*cfb0*/  SHFL.IDX PT, R0, R9, 0x3, 0x181f ;  /* 0x00781f0009007f89 */ /* 0x0004e400000e0000 */
.L_x_223:
[----:B------:R-:W-:-:S04]  /*cfc0*/  IADD3 R2, R8, 0x60, RZ ;  /* 0x0000006008027810 */ /* 0x000fc80007ffe0ff */
[----:B------:R-:W-:-:S13]  /*cfd0*/  ISETP.GE.AND P0, PT, R2, R7, PT ;  /* 0x000000070200720c */ /* 0x000fda0003f06270 */
[----:B------:R-:W-:Y:S05]  /*cfe0*/  @P0 BRA `(.L_x_164) ;  /* 0x000000a000000947 */ /* 0x000fea0003800000 */
[----:B------:R-:W5:Y:S04]  /*cff0*/  LDL.64 R10, [R1+0x8] ;  /* 0x00000800010a7983 */ /* 0x000f680000100a00 */
[----:B--234-:R-:W2:Y:S01]  /*d000*/  LDL R9, [R1+0x10] ;  /* 0x0000100001097983 */ /* 0x01cea20000100800 */
[----:B-----5:R-:W-:Y:S02]  /*d010*/  ISETP.GE.AND P1, PT, R10, c[0x0][0x3c8], PT ;  /* 0x0000f2000a007a0c */ /* 0x020fe40003f26270 */
[----:B--2---:R-:W-:-:S11]  /*d020*/  ISETP.GE.AND P0, PT, R9, c[0x0][0x3c8], PT ;  /* 0x0000f20009007a0c */ /* 0x004fd60003f06270 */
[CC--:B------:R-:W-:Y:S02]  /*d030*/  @!P1 LEA R4, P3, R10.reuse, R0.reuse, 0x1 ;  /* 0x000000000a049211 */ /* 0x0c0fe400078608ff */
[C---:B------:R-:W-:Y:S02]  /*d040*/  @!P0 LEA R2, P2, R9.reuse, R0, 0x1 ;  /* 0x0000000009028211 */ /* 0x040fe400078408ff */
[-C--:B-1----:R-:W-:Y:S02]  /*d050*/  @!P1 LEA.HI.X R5, R10, R6.reuse, R40, 0x1, P3 ;  /* 0x000000060a059211 */ /* 0x082fe400018f0c28 */
[----:B------:R-:W-:-:S03]  /*d060*/  @!P0 LEA.HI.X R3, R9, R6, R41, 0x1, P2 ;  /* 0x0000000609038211 */ /* 0x000fc600010f0c29 */
[----:B------:R1:W-:Y:S04]  /*d070*/  @!P1 ST.E.128 [R4.64], RZ ;  /* 0x000000ff04009985 */ /* 0x0003e8000c101d06 */
[----:B------:R1:W-:Y:S02]  /*d080*/  @!P0 ST.E.128 [R2.64], RZ ;  /* 0x000000ff02008985 */ /* 0x0003e4000c101d06 */
.L_x_164:
[----:B------:R-:W-:Y:S05]  /*d090*/  BSYNC B1 ;  /* 0x0000000000017941 */ /* 0x000fea0003800000 */
.L_x_148:
[----:B-1-34-:R-:W3:Y:S02]  /*d0a0*/  LDL R0, [R1+0x78] ;  /* 0x0000780001007983 */ /* 0x01aee40000100800 */
[----:B---3--:R-:W-:-:S13]  /*d0b0*/  ISETP.NE.AND P0, PT, R0, RZ, PT ;  /* 0x000000ff0000720c */ /* 0x008fda0003f05270 */
[----:B------:R-:W-:Y:S01]  /*d0c0*/  @P0 WARPSYNC 0xffffffff ;  /* 0xffffffff00000948 */ /* 0x000fe20003800000 */
[----:B------:R-:W-:Y:S06]  /*d0d0*/  @P0 BAR.SYNC.DEFER_BLOCKING 0x5, 0x100 ;  /* 0x0144000000000b1d */ /* 0x000fec0000010000 */
[----:B------:R-:W1:Y:S04]  /*d0e0*/  @P0 LDS.128 R4, [0xf100] ;  /* 0x00f10000ff040984 */ /* 0x000e680000000c00 */
[----:B-1----:R1:W-:Y:S04]  /*d0f0*/  @P0 STL.64 [R1+0x28], R4 ;  /* 0x0000280401000387 */ /* 0x0023e80000100a00 */
[----:B------:R1:W-:Y:S04]  /*d100*/  @P0 STL.64 [R1+0x30], R6 ;  /* 0x0000300601000387 */ /* 0x0003e80000100a00 */
[----:B------:R-:W-:Y:S06]  /*d110*/  @P0 BAR.ARV 0x4, 0x100 ;  /* 0x0104000000000b1d */ /* 0x000fec0000002000 */
[----:B------:R-:W-:Y:S05]  /*d120*/  @P0 BRA `(.L_x_185) ;  /* 0x00000b9000000947 */ /* 0x000fea0003800000 */
[----:B------:R-:W3:Y:S01]  /*d130*/  S2R R0, SR_TID.X ;  /* 0x0000000000007919 */ /* 0x000ee20000002100 */
[----:B-1----:R-:W-:Y:S01]  /*d140*/  IMAD.MOV.U32 R7, RZ, RZ, RZ ;  /* 0x000000ffff077224 */ /* 0x002fe200078e00ff */
[----:B---3--:R-:W-:-:S04]  /*d150*/  LOP3.LUT R13, R0, 0x1f, RZ, 0xc0, !PT ;  /* 0x0000001f000d7812 */ /* 0x008fc800078ec0ff */
[----:B------:R-:W-:Y:S01]  /*d160*/  ISETP.NE.AND P5, PT, R13, 0x1f, PT ;  /* 0x0000001f0d00780c */ /* 0x000fe20003fa5270 */
[----:B------:R-:W-:Y:S10]  /*d170*/  BRA.DIV ~URZ, `(.L_x_186) ;  /* 0x000018927f007947 */ /* 0x000ff4000b800000 */
[----:B--2---:R1:W2:Y:S02]  /*d180*/  SHFL.IDX PT, R9, R66, RZ, 0x1f ;  /* 0x00001fff42097589 */ /* 0x0042a400000e0000 */
.L_x_224:
[----:B------:R-:W-:Y:S05]  /*d190*/  BRA.DIV ~URZ, `(.L_x_187) ;  /* 0x000018e27f007947 */ /* 0x000fea000b800000 */
[----:B------:R3:W4:Y:S02]  /*d1a0*/  SHFL.IDX PT, R8, R66, 0x1, 0x1f ;  /* 0x00201f0042087f89 */ /* 0x00072400000e0000 */
.L_x_225:
[----:B------:R-:W5:Y:S01]  /*d1b0*/  LDL R0, [R1+0x34] ;  /* 0x0000340001007983 */ /* 0x000f620000100800 */
[----:B------:R-:W-:Y:S02]  /*d1c0*/  IMAD.MOV.U32 R6, RZ, RZ, RZ ;  /* 0x000000ffff067224 */ /* 0x000fe400078e00ff */
[----:B-----5:R-:W-:-:S05]  /*d1d0*/  IMAD.IADD R0, R0, 0x1, R13 ;  /* 0x0000000100007824 */ /* 0x020fca00078e020d */
[----:B------:R-:W-:-:S13]  /*d1e0*/  ISETP.GE.OR P0, PT, R0, c[0x0][0x53c], !P5 ;  /* 0x00014f0000007a0c */ /* 0x000fda0006f06670 */
[----:B------:R-:W-:Y:S01]  /*d1f0*/  @!P0 IMAD.MOV.U32 R2, RZ, RZ, 0x4 ;  /* 0x00000004ff028424 */ /* 0x000fe200078e00ff */
[----:B------:R-:W-:-:S03]  /*d200*/  @!P0 MOV R3, 0x4 ;  /* 0x0000000400038802 */ /* 0x000fc60000000f00 */
[----:B------:R-:W-:-:S04]  /*d210*/  @!P0 IMAD.WIDE R4, R0, R2, c[0x0][0x580] ;  /* 0x0001600000048625 */ /* 0x000fc800078e0202 */
[----:B------:R-:W-:Y:S01]  /*d220*/  @!P0 IMAD.WIDE R2, R0, R3, c[0x0][0x578] ;  /* 0x00015e0000028625 */ /* 0x000fe200078e0203 */
[----:B------:R-:W5:Y:S04]  /*d230*/  @!P0 LDG.E R6, [R4.64] ;  /* 0x0000000604068981 */ /* 0x000f68000c1e1900 */
[----:B------:R-:W5:Y:S01]  /*d240*/  @!P0 LDG.E R7, [R2.64] ;  /* 0x0000000602078981 */ /* 0x000f62000c1e1900 */
[C---:B------:R-:W-:Y:S02]  /*d250*/  ISETP.GE.U32.AND P4, PT, R13.reuse, 0x10, PT ;  /* 0x000000100d00780c */ /* 0x040fe40003f86070 */
[C---:B------:R-:W-:Y:S02]  /*d260*/  ISETP.GE.U32.AND P3, PT, R13.reuse, 0x8, PT ;  /* 0x000000080d00780c */ /* 0x040fe40003f66070 */
[----:B------:R-:W-:-:S02]  /*d270*/  ISETP.GE.U32.AND P2, PT, R13, 0x4, PT ;  /* 0x000000040d00780c */ /* 0x000fc40003f46070 */
[C---:B------:R-:W-:Y:S02]  /*d280*/  ISETP.GE.U32.AND P1, PT, R13.reuse, 0x2, PT ;  /* 0x000000020d00780c */ /* 0x040fe40003f26070 */
[----:B------:R-:W-:Y:S02]  /*d290*/  ISETP.NE.AND P0, PT, R13, RZ, PT ;  /* 0x000000ff0d00720c */ /* 0x000fe40003f05270 */
[----:B------:R-:W-:Y:S01]  /*d2a0*/  MOV R11, RZ ;  /* 0x000000ff000b7202 */ /* 0x000fe20000000f00 */
[----:B-----5:R-:W-:Y:S01]  /*d2b0*/  IMAD R0, R7, R6, RZ ;  /* 0x0000000607007224 */ /* 0x020fe200078e02ff */
[----:B------:R-:W-:Y:S07]  /*d2c0*/  BRA.DIV ~URZ, `(.L_x_188) ;  /* 0x000018227f007947 */ /* 0x000fee000b800000 */
[----:B------:R1:W3:Y:S02]  /*d2d0*/  SHFL.UP PT, R4, R0, 0x1, RZ ;  /* 0x0420000000047989 */ /* 0x0002e400000e00ff */
.L_x_226:
[----:B---3--:R-:W-:-:S04]  /*d2e0*/  SEL R4, R4, RZ, P0 ;  /* 0x000000ff04047207 */ /* 0x008fc80000000000 */
        /* <DEDUP_REMOVED lines=14> */
[----:B------:R1:W3:Y:S02]  /*d3d0*/  SHFL.IDX PT, R0, R4, 0x1f, 0x1f ;  /* 0x03e01f0004007f89 */ /* 0x0002e400000e0000 */
.L_x_227:
[----:B---3--:R-:W-:Y:S01]  /*d3e0*/  IMAD R0, R0, c[0x0][0x538], RZ ;  /* 0x00014e0000007a24 */ /* 0x008fe200078e02ff */
[----:B------:R-:W-:Y:S04]  /*d3f0*/  BSSY B1, `(.L_x_190) ;  /* 0x0000083000017945 */ /* 0x000fe80003800000 */
[----:B----4-:R-:W-:-:S04]  /*d400*/  IADD3 R8, R0, R8, RZ ;  /* 0x0000000800087210 */ /* 0x010fc80007ffe0ff */
[----:B--2---:R-:W-:-:S13]  /*d410*/  ISETP.GT.AND P6, PT, R8, R9, PT ;  /* 0x000000090800720c */ /* 0x004fda0003fc4270 */
[----:B------:R-:W-:Y:S05]  /*d420*/  @P6 BRA `(.L_x_191) ;  /* 0x0000025000006947 */ /* 0x000fea0003800000 */
.L_x_195:
[----:B------:R-:W2:Y:S02]  /*d430*/  LDL.LU R0, [R1+0x34] ;  /* 0x0000340001007983 */ /* 0x000ea40000300800 */
[----:B--2---:R-:W-:-:S04]  /*d440*/  IADD3 R0, R0, 0x1f, RZ ;  /* 0x0000001f00007810 */ /* 0x004fc80007ffe0ff */
[----:B------:R-:W-:-:S13]  /*d450*/  ISETP.GE.AND P6, PT, R0, c[0x0][0x53c], PT ;  /* 0x00014f0000007a0c */ /* 0x000fda0003fc6270 */
[----:B------:R-:W-:Y:S05]  /*d460*/  @P6 BRA `(.L_x_192) ;  /* 0x0000076000006947 */ /* 0x000fea0003800000 */
[----:B------:R2:W-:Y:S01]  /*d470*/  STL [R1+0x34], R0 ;  /* 0x0000340001007387 */ /* 0x0005e20000100800 */
[----:B------:R-:W-:Y:S01]  /*d480*/  CS2R R6, SRZ ;  /* 0x0000000000067805 */ /* 0x000fe2000001ff00 */
[----:B--2---:R-:W-:-:S04]  /*d490*/  IADD3 R0, R0, R13, RZ ;  /* 0x0000000d00007210 */ /* 0x004fc80007ffe0ff */
[----:B------:R-:W-:-:S13]  /*d4a0*/  ISETP.GE.OR P6, PT, R0, c[0x0][0x53c], !P5 ;  /* 0x00014f0000007a0c */ /* 0x000fda0006fc6670 */
[----:B------:R-:W-:Y:S02]  /*d4b0*/  @!P6 MOV R2, 0x4 ;  /* 0x000000040002e802 */ /* 0x000fe40000000f00 */
[----:B------:R-:W-:-:S03]  /*d4c0*/  @!P6 MOV R3, 0x4 ;  /* 0x000000040003e802 */ /* 0x000fc60000000f00 */
[----:B-1----:R-:W-:-:S04]  /*d4d0*/  @!P6 IMAD.WIDE R4, R0, R2, c[0x0][0x580] ;  /* 0x000160000004e625 */ /* 0x002fc800078e0202 */
[----:B------:R-:W-:Y:S01]  /*d4e0*/  @!P6 IMAD.WIDE R2, R0, R3, c[0x0][0x578] ;  /* 0x00015e000002e625 */ /* 0x000fe200078e0203 */
[----:B------:R-:W2:Y:S04]  /*d4f0*/  @!P6 LDG.E R6, [R4.64] ;  /* 0x000000060406e981 */ /* 0x000ea8000c1e1900 */
[----:B------:R-:W2:Y:S02]  /*d500*/  @!P6 LDG.E R7, [R2.64] ;  /* 0x000000060207e981 */ /* 0x000ea4000c1e1900 */
[----:B--2---:R-:W-:Y:S01]  /*d510*/  IMAD R0, R7, R6, RZ ;  /* 0x0000000607007224 */ /* 0x004fe200078e02ff */
[----:B------:R-:W-:Y:S05]  /*d520*/  BRA.DIV ~URZ, `(.L_x_193) ;  /* 0x000017a27f007947 */ /* 0x000fea000b800000 */
[----:B------:R1:W2:Y:S02]  /*d530*/  SHFL.UP PT, R2, R0, 0x1, RZ ;  /* 0x0420000000027989 */ /* 0x0002a400000e00ff */
.L_x_228:
        /* <DEDUP_REMOVED lines=16> */
.L_x_229:
[----:B--2---:R-:W-:-:S05]  /*d640*/  IMAD R0, R0, c[0x0][0x538], RZ ;  /* 0x00014e0000007a24 */ /* 0x004fca00078e02ff */
[----:B------:R-:W-:-:S04]  /*d650*/  IADD3 R8, R0, R8, RZ ;  /* 0x0000000800087210 */ /* 0x000fc80007ffe0ff */
[----:B------:R-:W-:-:S13]  /*d660*/  ISETP.GT.AND P6, PT, R8, R9, PT ;  /* 0x000000090800720c */ /* 0x000fda0003fc4270 */
[----:B-1----:R-:W-:Y:S05]  /*d670*/  @!P6 BRA `(.L_x_195) ;  /* 0xfffffdb00000e947 */ /* 0x002fea000383ffff */
.L_x_191:
[----:B------:R-:W-:-:S05]  /*d680*/  IADD3 R10, -R0, R8, RZ ;  /* 0x00000008000a7210 */ /* 0x000fca0007ffe1ff */
[----:B------:R-:W-:-:S05]  /*d690*/  IMAD R0, R4, c[0x0][0x538], R10 ;  /* 0x00014e0004007a24 */ /* 0x000fca00078e020a */
[----:B------:R-:W-:Y:S01]  /*d6a0*/  ISETP.GT.AND P0, PT, R0, R9, PT ;  /* 0x000000090000720c */ /* 0x000fe20003f04270 */
[----:B------:R-:W-:-:S12]  /*d6b0*/  BRA.DIV ~URZ, `(.L_x_196) ;  /* 0x000018027f007947 */ /* 0x000fd8000b800000 */
[----:B------:R-:W-:-:S04]  /*d6c0*/  VOTE.ANY R8, PT, !P0 ;  /* 0x0000000000087806 */ /* 0x000fc800040e0100 */
.L_x_230:
[----:B------:R2:W3:Y:S01]  /*d6d0*/  POPC R12, R8 ;  /* 0x00000008000c7309 */ /* 0x0004e20000000000 */
[----:B------:R-:W-:Y:S05]  /*d6e0*/  BRA.DIV ~URZ, `(.L_x_197) ;  /* 0x000018227f007947 */ /* 0x000fea000b800000 */
[----:B---3--:R3:W4:Y:S04]  /*d6f0*/  SHFL.IDX PT, R6, R6, R12, 0x1f ;  /* 0x00001f0c06067589 */ /* 0x00872800000e0000 */
[----:B------:R3:W1:Y:S02]  /*d700*/  SHFL.IDX PT, R7, R7, R12, 0x1f ;  /* 0x00001f0c07077589 */ /* 0x00066400000e0000 */
.L_x_231:
[----:B------:R-:W-:Y:S01]  /*d710*/  ISETP.NE.AND P0, PT, R8, RZ, PT ;  /* 0x000000ff0800720c */ /* 0x000fe20003f05270 */
[----:B------:R-:W-:-:S12]  /*d720*/  BSSY B0, `(.L_x_198) ;  /* 0x0000005000007945 */ /* 0x000fd80003800000 */
[----:B------:R-:W-:Y:S05]  /*d730*/  @!P0 BRA `(.L_x_199) ;  /* 0x0000003000008947 */ /* 0x000fea0003800000 */
[----:B------:R-:W-:Y:S01]  /*d740*/  IADD3 R3, R12, -0x1, RZ ;  /* 0xffffffff0c037810 */ /* 0x000fe20007ffe0ff */
[----:B------:R-:W-:Y:S05]  /*d750*/  BRA.DIV ~URZ, `(.L_x_200) ;  /* 0x000018827f007947 */ /* 0x000fea000b800000 */
[----:B------:R2:W3:Y:S02]  /*d760*/  SHFL.IDX PT, R11, R4, R3, 0x1f ;  /* 0x00001f03040b7589 */ /* 0x0004e400000e0000 */
.L_x_199:
[----:B------:R-:W-:Y:S05]  /*d770*/  BSYNC B0 ;  /* 0x0000000000007941 */ /* 0x000fea0003800000 */
.L_x_198:
[----:B---3--:R-:W-:Y:S01]  /*d780*/  IMAD R5, R11, c[0x0][0x538], R10 ;  /* 0x00014e000b057a24 */ /* 0x008fe200078e020a */
[----:B-12-4-:R-:W-:Y:S02]  /*d790*/  IABS R4, R6 ;  /* 0x0000000600047213 */ /* 0x016fe40000000000 */
[----:B------:R-:W-:Y:S01]  /*d7a0*/  IABS R0, R7 ;  /* 0x0000000700007213 */ /* 0x000fe20000000000 */
[----:B------:R-:W-:Y:S01]  /*d7b0*/  IMAD.IADD R10, R9, 0x1, -R5 ;  /* 0x00000001090a7824 */ /* 0x000fe200078e0a05 */
[----:B------:R1:W-:Y:S01]  /*d7c0*/  STL [R1+0x28], R5 ;  /* 0x0000280501007387 */ /* 0x0003e20000100800 */
[----:B------:R-:W2:Y:S03]  /*d7d0*/  I2F.RP R2, R4 ;  /* 0x0000000400027306 */ /* 0x000ea60000209400 */
[----:B------:R-:W3:Y:S05]  /*d7e0*/  LDL.LU R14, [R1+0x34] ;  /* 0x00003400010e7983 */ /* 0x000eea0000300800 */
[----:B--2---:R-:W2:Y:S02]  /*d7f0*/  MUFU.RCP R2, R2 ;  /* 0x0000000200027308 */ /* 0x004ea40000001000 */
[----:B--2---:R-:W-:-:S06]  /*d800*/  IADD3 R2, R2, 0xffffffe, RZ ;  /* 0x0ffffffe02027810 */ /* 0x004fcc0007ffe0ff */
[----:B------:R-:W2:Y:S01]  /*d810*/  F2I.FTZ.U32.TRUNC.NTZ R3, R2 ;  /* 0x0000000200037305 */ /* 0x000ea2000021f000 */
[----:B-1----:R-:W-:Y:S01]  /*d820*/  IMAD.MOV.U32 R5, RZ, RZ, R0 ;  /* 0x000000ffff057224 */ /* 0x002fe200078e0000 */
[----:B------:R-:W-:Y:S02]  /*d830*/  IABS R0, R6 ;  /* 0x0000000600007213 */ /* 0x000fe40000000000 */
[----:B------:R-:W-:-:S04]  /*d840*/  IABS R9, R10 ;  /* 0x0000000a00097213 */ /* 0x000fc80000000000 */
[----:B------:R-:W1:Y:S01]  /*d850*/  I2F.RP R11, R5 ;  /* 0x00000005000b7306 */ /* 0x000e620000209400 */
[----:B--2---:R-:W-:-:S04]  /*d860*/  IMAD.MOV R2, RZ, RZ, -R3 ;  /* 0x000000ffff027224 */ /* 0x004fc800078e0a03 */
[----:B------:R-:W-:Y:S01]  /*d870*/  IMAD R8, R2, R4, RZ ;  /* 0x0000000402087224 */ /* 0x000fe200078e02ff */
[----:B------:R-:W-:Y:S01]  /*d880*/  MOV R2, RZ ;  /* 0x000000ff00027202 */ /* 0x000fe20000000f00 */
[----:B------:R-:W-:-:S04]  /*d890*/  IMAD.MOV R0, RZ, RZ, -R0 ;  /* 0x000000ffff007224 */ /* 0x000fc800078e0a00 */
[----:B------:R-:W-:-:S04]  /*d8a0*/  IMAD.HI.U32 R8, R3, R8, R2 ;  /* 0x0000000803087227 */ /* 0x000fc800078e0002 */
[----:B------:R-:W-:Y:S02]  /*d8b0*/  IMAD.MOV.U32 R2, RZ, RZ, R9 ;  /* 0x000000ffff027224 */ /* 0x000fe400078e0009 */
[----:B------:R-:W-:Y:S02]  /*d8c0*/  IMAD.MOV.U32 R3, RZ, RZ, R0 ;  /* 0x000000ffff037224 */ /* 0x000fe400078e0000 */
[----:B------:R-:W-:-:S04]  /*d8d0*/  IMAD.HI.U32 R0, R8, R2, RZ ;  /* 0x0000000208007227 */ /* 0x000fc800078e00ff */
[----:B------:R-:W-:Y:S02]  /*d8e0*/  IMAD R2, R0, R3, R2 ;  /* 0x0000000300027224 */ /* 0x000fe400078e0202 */
[----:B-1----:R-:W1:Y:S03]  /*d8f0*/  MUFU.RCP R3, R11 ;  /* 0x0000000b00037308 */ /* 0x002e660000001000 */
[----:B------:R-:W-:Y:S02]  /*d900*/  ISETP.GT.U32.AND P1, PT, R4, R2, PT ;  /* 0x000000020400720c */ /* 0x000fe40003f24070 */
[----:B-1----:R-:W-:-:S11]  /*d910*/  IADD3 R3, R3, 0xffffffe, RZ ;  /* 0x0ffffffe03037810 */ /* 0x002fd60007ffe0ff */
[-C--:B------:R-:W-:Y:S01]  /*d920*/  @!P1 IADD3 R2, R2, -R4.reuse, RZ ;  /* 0x8000000402029210 */ /* 0x080fe20007ffe0ff */
[----:B------:R-:W1:Y:S03]  /*d930*/  F2I.FTZ.U32.TRUNC.NTZ R3, R3 ;  /* 0x0000000300037305 */ /* 0x000e66000021f000 */
[----:B------:R-:W-:Y:S02]  /*d940*/  ISETP.GE.U32.AND P2, PT, R2, R4, PT ;  /* 0x000000040200720c */ /* 0x000fe40003f46070 */
[----:B------:R-:W-:Y:S02]  /*d950*/  LOP3.LUT R2, R10, R6, RZ, 0x3c, !PT ;  /* 0x000000060a027212 */ /* 0x000fe400078e3cff */
[----:B------:R-:W-:Y:S02]  /*d960*/  @!P1 IADD3 R0, R0, 0x1, RZ ;  /* 0x0000000100009810 */ /* 0x000fe40007ffe0ff */
[----:B------:R-:W-:-:S02]  /*d970*/  ISETP.GE.AND P0, PT, R2, RZ, PT ;  /* 0x000000ff0200720c */ /* 0x000fc40003f06270 */
[----:B------:R-:W-:-:S05]  /*d980*/  ISETP.NE.AND P1, PT, R6, RZ, PT ;  /* 0x000000ff0600720c */ /* 0x000fca0003f25270 */
[----:B------:R-:W-:Y:S01]  /*d990*/  @P2 IADD3 R0, R0, 0x1, RZ ;  /* 0x0000000100002810 */ /* 0x000fe20007ffe0ff */
[----:B-1----:R-:W-:-:S04]  /*d9a0*/  IMAD.MOV R2, RZ, RZ, -R3 ;  /* 0x000000ffff027224 */ /* 0x002fc800078e0a03 */
[----:B------:R-:W-:Y:S01]  /*d9b0*/  IMAD.MOV.U32 R4, RZ, RZ, R2 ;  /* 0x000000ffff047224 */ /* 0x000fe200078e0002 */
[----:B------:R-:W-:Y:S01]  /*d9c0*/  IABS R2, R7 ;  /* 0x0000000700027213 */ /* 0x000fe20000000000 */
[----:B------:R-:W-:Y:S01]  /*d9d0*/  @!P0 IMAD.MOV R0, RZ, RZ, -R0 ;  /* 0x000000ffff008224 */ /* 0x000fe200078e0a00 */
[----:B------:R-:W-:Y:S01]  /*d9e0*/  @!P1 LOP3.LUT R0, RZ, R6, RZ, 0x33, !PT ;  /* 0x00000006ff009212 */ /* 0x000fe200078e33ff */
[----:B------:R-:W-:Y:S01]  /*d9f0*/  IMAD R4, R4, R5, RZ ;  /* 0x0000000504047224 */ /* 0x000fe200078e02ff */
[----:B------:R-:W-:Y:S01]  /*da00*/  IADD3 R8, RZ, -R2, RZ ;  /* 0x80000002ff087210 */ /* 0x000fe20007ffe0ff */
[----:B------:R-:W-:Y:S01]  /*da10*/  IMAD.MOV.U32 R2, RZ, RZ, RZ ;  /* 0x000000ffff027224 */ /* 0x000fe200078e00ff */
[----:B------:R-:W-:-:S03]  /*da20*/  IABS R9, R0 ;  /* 0x0000000000097213 */ /* 0x000fc60000000000 */
[----:B------:R-:W-:Y:S01]  /*da30*/  IMAD.HI.U32 R2, R3, R4, R2 ;  /* 0x0000000403027227 */ /* 0x000fe200078e0002 */
[----:B------:R-:W-:-:S03]  /*da40*/  MOV R4, R8 ;  /* 0x0000000800047202 */ /* 0x000fc60000000f00 */
[----:B------:R-:W-:-:S04]  /*da50*/  IMAD.MOV.U32 R3, RZ, RZ, R9 ;  /* 0x000000ffff037224 */ /* 0x000fc800078e0009 */
[----:B------:R-:W-:-:S04]  /*da60*/  IMAD.HI.U32 R2, R2, R3, RZ ;  /* 0x0000000302027227 */ /* 0x000fc800078e00ff */
[----:B------:R-:W-:-:S05]  /*da70*/  IMAD R3, R2, R4, R3 ;  /* 0x0000000402037224 */ /* 0x000fca00078e0203 */
[----:B------:R-:W-:-:S13]  /*da80*/  ISETP.GT.U32.AND P1, PT, R5, R3, PT ;  /* 0x000000030500720c */ /* 0x000fda0003f24070 */
[----:B------:R-:W-:-:S05]  /*da90*/  @!P1 IMAD.IADD R3, R3, 0x1, -R5 ;  /* 0x0000000103039824 */ /* 0x000fca00078e0a05 */
[----:B------:R-:W-:Y:S02]  /*daa0*/  ISETP.GE.U32.AND P2, PT, R3, R5, PT ;  /* 0x000000050300720c */ /* 0x000fe40003f46070 */
[----:B------:R-:W-:Y:S02]  /*dab0*/  LOP3.LUT R3, R0, R7, RZ, 0x3c, !PT ;  /* 0x0000000700037212 */ /* 0x000fe400078e3cff */
[----:B------:R-:W-:Y:S02]  /*dac0*/  @!P1 IADD3 R2, R2, 0x1, RZ ;  /* 0x0000000102029810 */ /* 0x000fe40007ffe0ff */
[----:B------:R-:W-:Y:S02]  /*dad0*/  ISETP.GE.AND P0, PT, R3, RZ, PT ;  /* 0x000000ff0300720c */ /* 0x000fe40003f06270 */
[----:B------:R-:W-:-:S05]  /*dae0*/  ISETP.NE.AND P1, PT, R7, RZ, PT ;  /* 0x000000ff0700720c */ /* 0x000fca0003f25270 */
[----:B------:R-:W-:-:S06]  /*daf0*/  @P2 IADD3 R2, R2, 0x1, RZ ;  /* 0x0000000102022810 */ /* 0x000fcc0007ffe0ff */
[----:B------:R-:W-:Y:S02]  /*db00*/  @!P0 IMAD.MOV R2, RZ, RZ, -R2 ;  /* 0x000000ffff028224 */ /* 0x000fe400078e0a02 */
[----:B------:R-:W-:-:S04]  /*db10*/  @!P1 LOP3.LUT R2, RZ, R7, RZ, 0x33, !PT ;  /* 0x00000007ff029212 */ /* 0x000fc800078e33ff */
[----:B------:R-:W-:Y:S01]  /*db20*/  IADD3 R3, -R2, RZ, RZ ;  /* 0x000000ff02037210 */ /* 0x000fe20007ffe1ff */
[----:B------:R-:W-:Y:S02]  /*db30*/  IMAD R6, R0, R6, RZ ;  /* 0x0000000600067224 */ /* 0x000fe400078e02ff */
[C---:B------:R-:W-:Y:S02]  /*db40*/  IMAD R2, R7.reuse, 0x1000000, R2 ;  /* 0x0100000007027824 */ /* 0x040fe400078e0202 */
[----:B------:R-:W-:Y:S01]  /*db50*/  IMAD R0, R7, R3, R0 ;  /* 0x0000000307007224 */ /* 0x000fe200078e0200 */
[----:B------:R-:W-:-:S03]  /*db60*/  IADD3 R3, R10, -R6, RZ ;  /* 0x800000060a037210 */ /* 0x000fc60007ffe0ff */
[----:B------:R-:W-:-:S05]  /*db70*/  IMAD R0, R0, 0x10000, R2 ;  /* 0x0001000000007824 */ /* 0x000fca00078e0202 */
[----:B------:R1:W-:Y:S01]  /*db80*/  STL [R1+0x30], R0 ;  /* 0x0000300001007387 */ /* 0x0003e20000100800 */
[----:B---3--:R-:W-:-:S05]  /*db90*/  IMAD.IADD R14, R12, 0x1, R14 ;  /* 0x000000010c0e7824 */ /* 0x008fca00078e020e */
[----:B------:R1:W-:Y:S04]  /*dba0*/  STL [R1+0x34], R14 ;  /* 0x0000340e01007387 */ /* 0x0003e80000100800 */
[----:B------:R1:W-:Y:S01]  /*dbb0*/  STL [R1+0x2c], R3 ;  /* 0x00002c0301007387 */ /* 0x0003e20000100800 */
[----:B------:R-:W-:Y:S05]  /*dbc0*/  BRA `(.L_x_201) ;  /* 0x0000005000007947 */ /* 0x000fea0003800000 */
.L_x_192:
[----:B------:R-:W-:Y:S01]  /*dbd0*/  MOV R0, c[0x0][0x53c] ;  /* 0x00014f0000007a02 */ /* 0x000fe20000000f00 */
[----:B------:R2:W-:Y:S04]  /*dbe0*/  STL [R1+0x28], R9 ;  /* 0x0000280901007387 */ /* 0x0005e80000100800 */
[----:B------:R2:W-:Y:S04]  /*dbf0*/  STL [R1+0x2c], RZ ;  /* 0x00002cff01007387 */ /* 0x0005e80000100800 */
[----:B------:R2:W-:Y:S04]  /*dc00*/  STL [R1+0x30], RZ ;  /* 0x000030ff01007387 */ /* 0x0005e80000100800 */
[----:B------:R2:W-:Y:S02]  /*dc10*/  STL [R1+0x34], R0 ;  /* 0x0000340001007387 */ /* 0x0005e40000100800 */
.L_x_201:
[----:B------:R-:W-:Y:S05]  /*dc20*/  BSYNC B1 ;  /* 0x0000000000017941 */ /* 0x000fea0003800000 */
.L_x_190:
[----:B-1----:R-:W3:Y:S04]  /*dc30*/  LDL R4, [R1+0x28] ;  /* 0x0000280001047983 */ /* 0x002ee80000100800 */
[----:B------:R-:W3:Y:S04]  /*dc40*/  LDL R5, [R1+0x2c] ;  /* 0x00002c0001057983 */ /* 0x000ee80000100800 */
[----:B------:R-:W3:Y:S04]  /*dc50*/  LDL R6, [R1+0x30] ;  /* 0x0000300001067983 */ /* 0x000ee80000100800 */
[----:B------:R-:W3:Y:S01]  /*dc60*/  LDL R7, [R1+0x34] ;  /* 0x0000340001077983 */ /* 0x000ee20000100800 */
[----:B------:R-:W-:Y:S03]  /*dc70*/  WARPSYNC 0xffffffff ;  /* 0xffffffff00007948 */ /* 0x000fe60003800000 */
[----:B------:R-:W-:Y:S01]  /*dc80*/  BAR.SYNC.DEFER_BLOCKING 0x4, 0x100 ;  /* 0x0104000000007b1d */ /* 0x000fe20000010000 */
[----:B------:R-:W-:-:S13]  /*dc90*/  ISETP.NE.AND P0, PT, R13, RZ, PT ;  /* 0x000000ff0d00720c */ /* 0x000fda0003f05270 */
[----:B---3--:R1:W-:Y:S04]  /*dca0*/  @!P0 STS.128 [0xf100], R4 ;  /* 0x00f10004ff008388 */ /* 0x0083e80000000c00 */
[----:B------:R-:W-:Y:S06]  /*dcb0*/  BAR.ARV 0x5, 0x100 ;  /* 0x0144000000007b1d */ /* 0x000fec0000002000 */
.L_x_185:
[----:B--2---:R-:W2:Y:S02]  /*dcc0*/  LDL R0, [R1+0x34] ;  /* 0x0000340001007983 */ /* 0x004ea40000100800 */
[----:B--2---:R-:W-:-:S13]  /*dcd0*/  ISETP.GE.AND P0, PT, R0, c[0x0][0x53c], PT ;  /* 0x00014f0000007a0c */ /* 0x004fda0003f06270 */
[----:B-1----:R-:W-:Y:S01]  /*dce0*/  @P0 CALL.REL.NOINC `(.L_x_202) ;  /* 0x0000001000000944 */ /* 0x002fe20003c00000 */
[----:B------:R-:W-:Y:S05]  /*dcf0*/  BRA `(.L_x_203) ;  /* 0xffff36b000007947 */ /* 0x000fea000383ffff */
.L_x_202:
[----:B------:R-:W-:Y:S05]  /*dd00*/  EXIT ;  /* 0x000000000000794d */ /* 0x000fea0003800000 */
.L_x_124:
[----:B------:R-:W-:Y:S01]  /*dd10*/  IMAD.MOV.U32 R0, RZ, RZ, R5 ;  /* 0x000000ffff007224 */ /* 0x000fe200078e0005 */
[----:B------:R-:W-:Y:S02]  /*dd20*/  MOV R2, 0x1 ;  /* 0x0000000100027802 */ /* 0x000fe40000000f00 */
[----:B------:R-:W-:Y:S02]  /*dd30*/  MOV R3, 0xdd50 ;  /* 0x0000dd5000037802 */ /* 0x000fe40000000f00 */
[----:B------:R-:W-:Y:S05]  /*dd40*/  CALL.REL.NOINC `($__internal_4_$__cuda_sm70_shflsync_up_p) ;  /* 0x0000138000007944 */ /* 0x000fea0003c00000 */
[----:B------:R-:W-:Y:S01]  /*dd50*/  MOV R0, R4 ;  /* 0x0000000400007202 */ /* 0x000fe20000000f00 */
[----:B------:R-:W-:Y:S05]  /*dd60*/  BRA `(.L_x_204) ;  /* 0xffff270000007947 */ /* 0x000fea000383ffff */
.L_x_125:
[----:B------:R-:W-:Y:S01]  /*dd70*/  IMAD.MOV.U32 R0, RZ, RZ, R5 ;  /* 0x000000ffff007224 */ /* 0x000fe200078e0005 */
[----:B------:R-:W-:Y:S02]  /*dd80*/  MOV R2, 0x2 ;  /* 0x0000000200027802 */ /* 0x000fe40000000f00 */
[----:B------:R-:W-:Y:S02]  /*dd90*/  MOV R3, 0xddb0 ;  /* 0x0000ddb000037802 */ /* 0x000fe40000000f00 */
[----:B------:R-:W-:Y:S05]  /*dda0*/  CALL.REL.NOINC `($__internal_4_$__cuda_sm70_shflsync_up_p) ;  /* 0x0000132000007944 */ /* 0x000fea0003c00000 */
[----:B------:R-:W-:Y:S01]  /*ddb0*/  SEL R0, R4, RZ, P4 ;  /* 0x000000ff04007207 */ /* 0x000fe20002000000 */
[----:B------:R-:W-:Y:S01]  /*ddc0*/  IMAD.MOV.U32 R2, RZ, RZ, 0x4 ;  /* 0x00000004ff027424 */ /* 0x000fe200078e00ff */
[----:B------:R-:W-:-:S03]  /*ddd0*/  MOV R3, 0xde00 ;  /* 0x0000de0000037802 */ /* 0x000fc60000000f00 */
[----:B------:R-:W-:Y:S02]  /*dde0*/  IMAD.IADD R0, R5, 0x1, R0 ;  /* 0x0000000105007824 */ /* 0x000fe400078e0200 */
        /* <DEDUP_REMOVED lines=14> */
[----:B------:R-:W-:Y:S01]  /*ded0*/  IMAD.IADD R4, R0, 0x1, R4 ;  /* 0x0000000100047824 */ /* 0x000fe200078e0204 */
[----:B------:R-:W-:-:S03]  /*dee0*/  MOV R0, 0x1f ;  /* 0x0000001f00007802 */ /* 0x000fc60000000f00 */
[----:B------:R-:W-:Y:S02]  /*def0*/  IMAD.MOV.U32 R5, RZ, RZ, R4 ;  /* 0x000000ffff057224 */ /* 0x000fe400078e0004 */
[----:B------:R-:W-:Y:S05]  /*df00*/  CALL.REL.NOINC `($__internal_3_$__cuda_sm70_shflsync_idx_p) ;  /* 0x0000117000007944 */ /* 0x000fea0003c00000 */
[----:B------:R-:W-:Y:S05]  /*df10*/  BRA `(.L_x_205) ;  /* 0xffff265000007947 */ /* 0x000fea000383ffff */
.L_x_127:
[----:B------:R-:W-:Y:S02]  /*df20*/  SEL R0, RZ, 0x1, P0 ;  /* 0x00000001ff007807 */ /* 0x000fe40000000000 */
[----:B------:R-:W-:Y:S02]  /*df30*/  MOV R2, 0xdf50 ;  /* 0x0000df5000027802 */ /* 0x000fe40000000f00 */
[----:B------:R-:W-:Y:S05]  /*df40*/  CALL.REL.NOINC `($__internal_5_$__cuda_sm70_votesync_ballot) ;  /* 0x000011f000007944 */ /* 0x000fea0003c00000 */
[----:B------:R-:W-:Y:S01]  /*df50*/  MOV R6, R0 ;  /* 0x0000000000067202 */ /* 0x000fe20000000f00 */
[----:B------:R-:W-:Y:S05]  /*df60*/  BRA `(.L_x_206) ;  /* 0xffff269000007947 */ /* 0x000fea000383ffff */
.L_x_128:
[----:B------:R-:W-:Y:S01]  /*df70*/  IMAD.MOV.U32 R5, RZ, RZ, R8 ;  /* 0x000000ffff057224 */ /* 0x000fe200078e0008 */
[----:B--2---:R-:W-:Y:S01]  /*df80*/  MOV R3, R13 ;  /* 0x0000000d00037202 */ /* 0x004fe20000000f00 */
[----:B------:R-:W-:Y:S01]  /*df90*/  IMAD.MOV.U32 R0, RZ, RZ, 0x1f ;  /* 0x0000001fff007424 */ /* 0x000fe200078e00ff */
[----:B------:R-:W-:Y:S02]  /*dfa0*/  MOV R2, 0xdfc0 ;  /* 0x0000dfc000027802 */ /* 0x000fe40000000f00 */
[----:B-1----:R-:W-:Y:S05]  /*dfb0*/  CALL.REL.NOINC `($__internal_3_$__cuda_sm70_shflsync_idx_p) ;  /* 0x000010c000007944 */ /* 0x002fea0003c00000 */
[----:B------:R-:W-:Y:S01]  /*dfc0*/  IMAD.MOV.U32 R11, RZ, RZ, R0 ;  /* 0x000000ffff0b7224 */ /* 0x000fe200078e0000 */
[----:B------:R-:W-:Y:S01]  /*dfd0*/  MOV R5, R7 ;  /* 0x0000000700057202 */ /* 0x000fe20000000f00 */
[----:B------:R-:W-:Y:S01]  /*dfe0*/  IMAD.MOV.U32 R7, RZ, RZ, RZ ;  /* 0x000000ffff077224 */ /* 0x000fe200078e00ff */
[----:B------:R-:W-:Y:S01]  /*dff0*/  MOV R3, R13 ;  /* 0x0000000d00037202 */ /* 0x000fe20000000f00 */
[----:B------:R-:W-:Y:S01]  /*e000*/  IMAD.MOV.U32 R0, RZ, RZ, 0x1f ;  /* 0x0000001fff007424 */ /* 0x000fe200078e00ff */
[----:B------:R-:W-:-:S02]  /*e010*/  MOV R2, 0xe030 ;  /* 0x0000e03000027802 */ /* 0x000fc40000000f00 */
[----:B------:R-:W-:Y:S05]  /*e020*/  CALL.REL.NOINC `($__internal_3_$__cuda_sm70_shflsync_idx_p) ;  /* 0x0000105000007944 */ /* 0x000fea0003c00000 */
[----:B------:R-:W-:Y:S01]  /*e030*/  MOV R10, R0 ;  /* 0x00000000000a7202 */ /* 0x000fe20000000f00 */
[----:B------:R-:W-:Y:S05]  /*e040*/  BRA `(.L_x_207) ;  /* 0xffff260000007947 */ /* 0x000fea000383ffff */
.L_x_131:
[----:B------:R-:W-:Y:S01]  /*e050*/  IMAD.MOV.U32 R5, RZ, RZ, R4 ;  /* 0x000000ffff057224 */ /* 0x000fe200078e0004 */
[----:B------:R-:W-:-:S02]  /*e060*/  MOV R0, 0x1f ;  /* 0x0000001f00007802 */ /* 0x000fc40000000f00 */
[----:B------:R-:W-:Y:S02]  /*e070*/  MOV R2, 0xe090 ;  /* 0x0000e09000027802 */ /* 0x000fe40000000f00 */
[----:B-1----:R-:W-:Y:S05]  /*e080*/  CALL.REL.NOINC `($__internal_3_$__cuda_sm70_shflsync_idx_p) ;  /* 0x00000ff000007944 */ /* 0x002fea0003c00000 */
[----:B------:R-:W-:Y:S01]  /*e090*/  MOV R7, R0 ;  /* 0x0000000000077202 */ /* 0x000fe20000000f00 */
[----:B------:R-:W-:Y:S05]  /*e0a0*/  BRA `(.L_x_130) ;  /* 0xffff260000007947 */ /* 0x000fea000383ffff */
.L_x_145:
[----:B-12---:R1:W5:Y:S01]  /*e0b0*/  LDL R2, [R1] ;  /* 0x0000000001027983 */ /* 0x0063620000100800 */
[----:B------:R-:W-:Y:S01]  /*e0c0*/  IMAD.MOV.U32 R5, RZ, RZ, 0x2 ;  /* 0x00000002ff057424 */ /* 0x000fe200078e00ff */
[----:B------:R-:W-:Y:S01]  /*e0d0*/  MOV R7, 0x1f ;  /* 0x0000001f00077802 */ /* 0x000fe20000000f00 */
[----:B------:R-:W-:Y:S01]  /*e0e0*/  IMAD.MOV.U32 R6, RZ, RZ, -0x1 ;  /* 0xffffffffff067424 */ /* 0x000fe200078e00ff */
[----:B------:R-:W-:Y:S02]  /*e0f0*/  MOV R4, 0xe110 ;  /* 0x0000e11000047802 */ /* 0x000fe40000000f00 */
[----:B-1---5:R-:W-:Y:S05]  /*e100*/  CALL.REL.NOINC `($__internal_2_$__cuda_sm70_shflsync_bfly_p) ;  /* 0x00000f3000007944 */ /* 0x022fea0003c00000 */
[----:B------:R-:W2:Y:S01]  /*e110*/  LDL.LU R0, [R1] ;  /* 0x0000000001007983 */ /* 0x000ea20000300800 */
[----:B------:R-:W-:Y:S02]  /*e120*/  MOV R5, 0x1 ;  /* 0x0000000100057802 */ /* 0x000fe40000000f00 */
[----:B------:R-:W-:Y:S01]  /*e130*/  MOV R4, 0xe170 ;  /* 0x0000e17000047802 */ /* 0x000fe20000000f00 */
[----:B--2---:R-:W-:-:S05]  /*e140*/  FADD.FTZ R3, R0, R2 ;  /* 0x0000000200037221 */ /* 0x004fca0000010000 */
[----:B------:R-:W-:Y:S02]  /*e150*/  MOV R2, R3 ;  /* 0x0000000300027202 */ /* 0x000fe40000000f00 */
[----:B------:R-:W-:Y:S05]  /*e160*/  CALL.REL.NOINC `($__internal_2_$__cuda_sm70_shflsync_bfly_p) ;  /* 0x00000ed000007944 */ /* 0x000fea0003c00000 */
[----:B------:R-:W-:Y:S02]  /*e170*/  FADD.FTZ R0, R3, R2 ;  /* 0x0000000203007221 */ /* 0x000fe40000010000 */
[----:B------:R1:W5:Y:S01]  /*e180*/  LDL R2, [R1+0x4] ;  /* 0x0000040001027983 */ /* 0x0003620000100800 */
[----:B------:R-:W-:Y:S02]  /*e190*/  MOV R5, 0x2 ;  /* 0x0000000200057802 */ /* 0x000fe40000000f00 */
[----:B------:R-:W-:Y:S02]  /*e1a0*/  MOV R4, 0xe1c0 ;  /* 0x0000e1c000047802 */ /* 0x000fe40000000f00 */
[----:B-1---5:R-:W-:Y:S05]  /*e1b0*/  CALL.REL.NOINC `($__internal_2_$__cuda_sm70_shflsync_bfly_p) ;  /* 0x00000e8000007944 */ /* 0x022fea0003c00000 */
[----:B------:R-:W2:Y:S01]  /*e1c0*/  LDL.LU R3, [R1+0x4] ;  /* 0x0000040001037983 */ /* 0x000ea20000300800 */
[----:B------:R-:W-:Y:S02]  /*e1d0*/  MOV R5, 0x1 ;  /* 0x0000000100057802 */ /* 0x000fe40000000f00 */
[----:B------:R-:W-:Y:S01]  /*e1e0*/  MOV R4, 0xe220 ;  /* 0x0000e22000047802 */ /* 0x000fe20000000f00 */
[----:B--2---:R-:W-:-:S05]  /*e1f0*/  FADD.FTZ R3, R3, R2 ;  /* 0x0000000203037221 */ /* 0x004fca0000010000 */
[----:B------:R-:W-:Y:S02]  /*e200*/  MOV R2, R3 ;  /* 0x0000000300027202 */ /* 0x000fe40000000f00 */
[----:B------:R-:W-:Y:S05]  /*e210*/  CALL.REL.NOINC `($__internal_2_$__cuda_sm70_shflsync_bfly_p) ;  /* 0x00000e2000007944 */ /* 0x000fea0003c00000 */
[----:B------:R-:W-:Y:S01]  /*e220*/  MOV R4, R2 ;  /* 0x0000000200047202 */ /* 0x000fe20000000f00 */
[----:B------:R-:W-:Y:S05]  /*e230*/  BRA `(.L_x_208) ;  /* 0xffffbbf000007947 */ /* 0x000fea000383ffff */
.L_x_152:
[----:B-1234-:R-:W-:Y:S01]  /*e240*/  IMAD.MOV.U32 R5, RZ, RZ, R7 ;  /* 0x000000ffff057224 */ /* 0x01efe200078e0007 */
[----:B------:R-:W-:Y:S01]  /*e250*/  MOV R3, RZ ;  /* 0x000000ff00037202 */ /* 0x000fe20000000f00 */
[----:B------:R-:W-:Y:S01]  /*e260*/  IMAD.MOV.U32 R0, RZ, RZ, 0x181f ;  /* 0x0000181fff007424 */ /* 0x000fe200078e00ff */
[----:B------:R-:W-:Y:S02]  /*e270*/  MOV R2, 0xe290 ;  /* 0x0000e29000027802 */ /* 0x000fe40000000f00 */
[----:B------:R-:W-:Y:S05]  /*e280*/  CALL.REL.NOINC `($__internal_3_$__cuda_sm70_shflsync_idx_p) ;  /* 0x00000df000007944 */ /* 0x000fea0003c00000 */
[----:B------:R-:W-:Y:S01]  /*e290*/  MOV R9, R0 ;  /* 0x0000000000097202 */ /* 0x000fe20000000f00 */
[----:B------:R-:W-:Y:S05]  /*e2a0*/  BRA `(.L_x_209) ;  /* 0xffffd04000007947 */ /* 0x000fea000383ffff */
.L_x_153:
[----:B------:R-:W-:Y:S01]  /*e2b0*/  IMAD.MOV.U32 R5, RZ, RZ, R8 ;  /* 0x000000ffff057224 */ /* 0x000fe200078e0008 */
[----:B------:R-:W-:Y:S01]  /*e2c0*/  MOV R3, RZ ;  /* 0x000000ff00037202 */ /* 0x000fe20000000f00 */
[----:B------:R-:W-:Y:S01]  /*e2d0*/  IMAD.MOV.U32 R0, RZ, RZ, 0x181f ;  /* 0x0000181fff007424 */ /* 0x000fe200078e00ff */
[----:B------:R-:W-:Y:S02]  /*e2e0*/  MOV R2, 0xe300 ;  /* 0x0000e30000027802 */ /* 0x000fe40000000f00 */
[----:B-12---:R-:W-:Y:S05]  /*e2f0*/  CALL.REL.NOINC `($__internal_3_$__cuda_sm70_shflsync_idx_p) ;  /* 0x00000d8000007944 */ /* 0x006fea0003c00000 */
[----:B------:R-:W-:Y:S05]  /*e300*/  BRA `(.L_x_210) ;  /* 0xffffd00000007947 */ /* 0x000fea000383ffff */
.L_x_156:
[----:B--2---:R-:W-:Y:S01]  /*e310*/  IMAD.MOV.U32 R5, RZ, RZ, R7 ;  /* 0x000000ffff057224 */ /* 0x004fe200078e0007 */
[----:B------:R-:W-:Y:S01]  /*e320*/  MOV R3, 0x1 ;  /* 0x0000000100037802 */ /* 0x000fe20000000f00 */
[----:B----4-:R-:W-:Y:S01]  /*e330*/  IMAD.MOV.U32 R0, RZ, RZ, 0x181f ;  /* 0x0000181fff007424 */ /* 0x010fe200078e00ff */
[----:B------:R-:W-:-:S02]  /*e340*/  MOV R2, 0xe360 ;  /* 0x0000e36000027802 */ /* 0x000fc40000000f00 */
[----:B-1-3--:R-:W-:Y:S05]  /*e350*/  CALL.REL.NOINC `($__internal_3_$__cuda_sm70_shflsync_idx_p) ;  /* 0x00000d2000007944 */ /* 0x00afea0003c00000 */
[----:B------:R-:W-:Y:S01]  /*e360*/  IMAD.MOV.U32 R9, RZ, RZ, R0 ;  /* 0x000000ffff097224 */ /* 0x000fe200078e0000 */
[----:B------:R-:W-:Y:S01]  /*e370*/  MOV R3, 0x1 ;  /* 0x0000000100037802 */ /* 0x000fe20000000f00 */
[----:B------:R-:W-:Y:S01]  /*e380*/  IMAD.MOV.U32 R5, RZ, RZ, R8 ;  /* 0x000000ffff057224 */ /* 0x000fe200078e0008 */
[----:B------:R-:W-:-:S02]  /*e390*/  MOV R0, 0x181f ;  /* 0x0000181f00007802 */ /* 0x000fc40000000f00 */
[----:B------:R-:W-:Y:S02]  /*e3a0*/  MOV R2, 0xe3c0 ;  /* 0x0000e3c000027802 */ /* 0x000fe40000000f00 */
[----:B------:R-:W-:Y:S05]  /*e3b0*/  CALL.REL.NOINC `($__internal_3_$__cuda_sm70_shflsync_idx_p) ;  /* 0x00000cc000007944 */ /* 0x000fea0003c00000 */
[----:B------:R-:W-:Y:S05]  /*e3c0*/  BRA `(.L_x_211) ;  /* 0xffffd05000007947 */ /* 0x000fea000383ffff */
.L_x_159:
[----:B-1----:R-:W-:Y:S01]  /*e3d0*/  IMAD.MOV.U32 R5, RZ, RZ, R7 ;  /* 0x000000ffff057224 */ /* 0x002fe200078e0007 */
[----:B------:R-:W-:Y:S01]  /*e3e0*/  MOV R3, 0x2 ;  /* 0x0000000200037802 */ /* 0x000fe20000000f00 */
[----:B----4-:R-:W-:Y:S01]  /*e3f0*/  IMAD.MOV.U32 R0, RZ, RZ, 0x181f ;  /* 0x0000181fff007424 */ /* 0x010fe200078e00ff */
[----:B------:R-:W-:Y:S02]  /*e400*/  MOV R2, 0xe420 ;  /* 0x0000e42000027802 */ /* 0x000fe40000000f00 */
[----:B--23--:R-:W-:Y:S05]  /*e410*/  CALL.REL.NOINC `($__internal_3_$__cuda_sm70_shflsync_idx_p) ;  /* 0x00000c6000007944 */ /* 0x00cfea0003c00000 */
[----:B------:R-:W-:Y:S01]  /*e420*/  MOV R9, R0 ;  /* 0x0000000000097202 */ /* 0x000fe20000000f00 */
[----:B------:R-:W-:Y:S05]  /*e430*/  BRA `(.L_x_212) ;  /* 0xffffd0f000007947 */ /* 0x000fea000383ffff */
.L_x_160:
[----:B------:R-:W-:Y:S01]  /*e440*/  IMAD.MOV.U32 R5, RZ, RZ, R8 ;  /* 0x000000ffff057224 */ /* 0x000fe200078e0008 */
[----:B------:R-:W-:Y:S01]  /*e450*/  MOV R3, 0x2 ;  /* 0x0000000200037802 */ /* 0x000fe20000000f00 */
[----:B----4-:R-:W-:Y:S01]  /*e460*/  IMAD.MOV.U32 R0, RZ, RZ, 0x181f ;  /* 0x0000181fff007424 */ /* 0x010fe200078e00ff */
[----:B------:R-:W-:Y:S02]  /*e470*/  MOV R2, 0xe490 ;  /* 0x0000e49000027802 */ /* 0x000fe40000000f00 */
[----:B-123--:R-:W-:Y:S05]  /*e480*/  CALL.REL.NOINC `($__internal_3_$__cuda_sm70_shflsync_idx_p) ;  /* 0x00000bf000007944 */ /* 0x00efea0003c00000 */
[----:B------:R-:W-:Y:S05]  /*e490*/  BRA `(.L_x_213) ;  /* 0xffffd0b000007947 */ /* 0x000fea000383ffff */
.L_x_163:
[----:B-1----:R-:W-:Y:S01]  /*e4a0*/  IMAD.MOV.U32 R5, RZ, RZ, R7 ;  /* 0x000000ffff057224 */ /* 0x002fe200078e0007 */
[----:B------:R-:W-:Y:S01]  /*e4b0*/  MOV R3, 0x3 ;  /* 0x0000000300037802 */ /* 0x000fe20000000f00 */
[----:B------:R-:W-:Y:S01]  /*e4c0*/  IMAD.MOV.U32 R0, RZ, RZ, 0x181f ;  /* 0x0000181fff007424 */ /* 0x000fe200078e00ff */
[----:B------:R-:W-:-:S02]  /*e4d0*/  MOV R2, 0xe4f0 ;  /* 0x0000e4f000027802 */ /* 0x000fc40000000f00 */
[----:B--234-:R-:W-:Y:S05]  /*e4e0*/  CALL.REL.NOINC `($__internal_3_$__cuda_sm70_shflsync_idx_p) ;  /* 0x00000b9000007944 */ /* 0x01cfea0003c00000 */
[----:B------:R-:W-:Y:S01]  /*e4f0*/  IMAD.MOV.U32 R7, RZ, RZ, R0 ;  /* 0x000000ffff077224 */ /* 0x000fe200078e0000 */
[----:B------:R-:W-:Y:S01]  /*e500*/  MOV R3, 0x3 ;  /* 0x0000000300037802 */ /* 0x000fe20000000f00 */
[----:B------:R-:W-:Y:S01]  /*e510*/  IMAD.MOV.U32 R5, RZ, RZ, R8 ;  /* 0x000000ffff057224 */ /* 0x000fe200078e0008 */
[----:B------:R-:W-:-:S02]  /*e520*/  MOV R0, 0x181f ;  /* 0x0000181f00007802 */ /* 0x000fc40000000f00 */
[----:B------:R-:W-:Y:S02]  /*e530*/  MOV R2, 0xe550 ;  /* 0x0000e55000027802 */ /* 0x000fe40000000f00 */
[----:B------:R-:W-:Y:S05]  /*e540*/  CALL.REL.NOINC `($__internal_3_$__cuda_sm70_shflsync_idx_p) ;  /* 0x00000b3000007944 */ /* 0x000fea0003c00000 */
[----:B------:R-:W-:Y:S05]  /*e550*/  BRA `(.L_x_214) ;  /* 0xffffd11000007947 */ /* 0x000fea000383ffff */
.L_x_165:
[----:B------:R-:W-:Y:S01]  /*e560*/  IMAD.MOV.U32 R5, RZ, RZ, R14 ;  /* 0x000000ffff057224 */ /* 0x000fe200078e000e */
[----:B------:R-:W-:Y:S01]  /*e570*/  MOV R3, RZ ;  /* 0x000000ff00037202 */ /* 0x000fe20000000f00 */
[----:B------:R-:W-:Y:S01]  /*e580*/  IMAD.MOV.U32 R0, RZ, RZ, 0x1c1f ;  /* 0x00001c1fff007424 */ /* 0x000fe200078e00ff */
[----:B------:R-:W-:Y:S02]  /*e590*/  MOV R2, 0xe5b0 ;  /* 0x0000e5b000027802 */ /* 0x000fe40000000f00 */
[----:B------:R-:W-:Y:S05]  /*e5a0*/  CALL.REL.NOINC `($__internal_3_$__cuda_sm70_shflsync_idx_p) ;  /* 0x00000ad000007944 */ /* 0x000fea0003c00000 */
[----:B------:R-:W-:Y:S01]  /*e5b0*/  MOV R4, R0 ;  /* 0x0000000000047202 */ /* 0x000fe20000000f00 */
[----:B------:R-:W-:Y:S05]  /*e5c0*/  BRA `(.L_x_215) ;  /* 0xffffd3b000007947 */ /* 0x000fea000383ffff */
.L_x_166:
[----:B------:R-:W-:Y:S01]  /*e5d0*/  IMAD.MOV.U32 R5, RZ, RZ, R28 ;  /* 0x000000ffff057224 */ /* 0x000fe200078e001c */
[----:B------:R-:W-:Y:S01]  /*e5e0*/  MOV R3, RZ ;  /* 0x000000ff00037202 */ /* 0x000fe20000000f00 */
[----:B------:R-:W-:Y:S01]  /*e5f0*/  IMAD.MOV.U32 R0, RZ, RZ, 0x1c1f ;  /* 0x00001c1fff007424 */ /* 0x000fe200078e00ff */
[----:B------:R-:W-:Y:S02]  /*e600*/  MOV R2, 0xe620 ;  /* 0x0000e62000027802 */ /* 0x000fe40000000f00 */
[----:B-12---:R-:W-:Y:S05]  /*e610*/  CALL.REL.NOINC `($__internal_3_$__cuda_sm70_shflsync_idx_p) ;  /* 0x00000a6000007944 */ /* 0x006fea0003c00000 */
[----:B------:R-:W-:Y:S05]  /*e620*/  BRA `(.L_x_216) ;  /* 0xffffd37000007947 */ /* 0x000fea000383ffff */
.L_x_169:
[----:B------:R-:W-:Y:S01]  /*e630*/  IMAD.MOV.U32 R5, RZ, RZ, R14 ;  /* 0x000000ffff057224 */ /* 0x000fe200078e000e */
[----:B----4-:R-:W-:Y:S01]  /*e640*/  MOV R3, 0x1 ;  /* 0x0000000100037802 */ /* 0x010fe20000000f00 */
[----:B------:R-:W-:Y:S01]  /*e650*/  IMAD.MOV.U32 R0, RZ, RZ, 0x1c1f ;  /* 0x00001c1fff007424 */ /* 0x000fe200078e00ff */
[----:B------:R-:W-:-:S02]  /*e660*/  MOV R2, 0xe680 ;  /* 0x0000e68000027802 */ /* 0x000fc40000000f00 */
[----:B-123--:R-:W-:Y:S05]  /*e670*/  CALL.REL.NOINC `($__internal_3_$__cuda_sm70_shflsync_idx_p) ;  /* 0x00000a0000007944 */ /* 0x00efea0003c00000 */
[----:B------:R-:W-:Y:S01]  /*e680*/  IMAD.MOV.U32 R4, RZ, RZ, R0 ;  /* 0x000000ffff047224 */ /* 0x000fe200078e0000 */
[----:B------:R-:W-:Y:S01]  /*e690*/  MOV R3, 0x1 ;  /* 0x0000000100037802 */ /* 0x000fe20000000f00 */
[----:B------:R-:W-:Y:S01]  /*e6a0*/  IMAD.MOV.U32 R5, RZ, RZ, R28 ;  /* 0x000000ffff057224 */ /* 0x000fe200078e001c */
[----:B------:R-:W-:-:S02]  /*e6b0*/  MOV R0, 0x1c1f ;  /* 0x00001c1f00007802 */ /* 0x000fc40000000f00 */
[----:B------:R-:W-:Y:S02]  /*e6c0*/  MOV R2, 0xe6e0 ;  /* 0x0000e6e000027802 */ /* 0x000fe40000000f00 */
[----:B------:R-:W-:Y:S05]  /*e6d0*/  CALL.REL.NOINC `($__internal_3_$__cuda_sm70_shflsync_idx_p) ;  /* 0x000009a000007944 */ /* 0x000fea0003c00000 */
[----:B------:R-:W-:Y:S05]  /*e6e0*/  BRA `(.L_x_217) ;  /* 0xffffd91000007947 */ /* 0x000fea000383ffff */
.L_x_173:
[----:B------:R-:W-:Y:S01]  /*e6f0*/  IMAD.MOV.U32 R5, RZ, RZ, R6 ;  /* 0x000000ffff057224 */ /* 0x000fe200078e0006 */
[----:B------:R-:W-:Y:S01]  /*e700*/  MOV R3, RZ ;  /* 0x000000ff00037202 */ /* 0x000fe20000000f00 */
[----:B------:R-:W-:Y:S01]  /*e710*/  IMAD.MOV.U32 R0, RZ, RZ, 0x181f ;  /* 0x0000181fff007424 */ /* 0x000fe200078e00ff */
[----:B------:R-:W-:Y:S02]  /*e720*/  MOV R2, 0xe740 ;  /* 0x0000e74000027802 */ /* 0x000fe40000000f00 */
[----:B------:R-:W-:Y:S05]  /*e730*/  CALL.REL.NOINC `($__internal_3_$__cuda_sm70_shflsync_idx_p) ;  /* 0x0000094000007944 */ /* 0x000fea0003c00000 */
[----:B------:R-:W-:Y:S01]  /*e740*/  MOV R10, R0 ;  /* 0x00000000000a7202 */ /* 0x000fe20000000f00 */
[----:B------:R-:W-:Y:S05]  /*e750*/  BRA `(.L_x_218) ;  /* 0xffffe4d000007947 */ /* 0x000fea000383ffff */
.L_x_174:
[----:B------:R-:W-:Y:S01]  /*e760*/  IMAD.MOV.U32 R5, RZ, RZ, R9 ;  /* 0x000000ffff057224 */ /* 0x000fe200078e0009 */
[----:B------:R-:W-:Y:S01]  /*e770*/  MOV R3, RZ ;  /* 0x000000ff00037202 */ /* 0x000fe20000000f00 */
[----:B------:R-:W-:Y:S01]  /*e780*/  IMAD.MOV.U32 R0, RZ, RZ, 0x181f ;  /* 0x0000181fff007424 */ /* 0x000fe200078e00ff */
[----:B------:R-:W-:Y:S02]  /*e790*/  MOV R2, 0xe7b0 ;  /* 0x0000e7b000027802 */ /* 0x000fe40000000f00 */
[----:B-12---:R-:W-:Y:S05]  /*e7a0*/  CALL.REL.NOINC `($__internal_3_$__cuda_sm70_shflsync_idx_p) ;  /* 0x000008d000007944 */ /* 0x006fea0003c00000 */
[----:B------:R-:W-:Y:S05]  /*e7b0*/  BRA `(.L_x_219) ;  /* 0xffffe49000007947 */ /* 0x000fea000383ffff */
.L_x_177:
        /* <DEDUP_REMOVED lines=12> */
.L_x_180:
[----:B-1----:R-:W-:Y:S01]  /*e880*/  IMAD.MOV.U32 R5, RZ, RZ, R6 ;  /* 0x000000ffff057224 */ /* 0x002fe200078e0006 */
[----:B------:R-:W-:Y:S01]  /*e890*/  MOV R3, 0x2 ;  /* 0x0000000200037802 */ /* 0x000fe20000000f00 */
[----:B----4-:R-:W-:Y:S01]  /*e8a0*/  IMAD.MOV.U32 R0, RZ, RZ, 0x181f ;  /* 0x0000181fff007424 */ /* 0x010fe200078e00ff */
[----:B------:R-:W-:Y:S02]  /*e8b0*/  MOV R2, 0xe8d0 ;  /* 0x0000e8d000027802 */ /* 0x000fe40000000f00 */
[----:B--23--:R-:W-:Y:S05]  /*e8c0*/  CALL.REL.NOINC `($__internal_3_$__cuda_sm70_shflsync_idx_p) ;  /* 0x000007b000007944 */ /* 0x00cfea0003c00000 */
[----:B------:R-:W-:Y:S01]  /*e8d0*/  MOV R10, R0 ;  /* 0x00000000000a7202 */ /* 0x000fe20000000f00 */
[----:B------:R-:W-:Y:S05]  /*e8e0*/  BRA `(.L_x_221) ;  /* 0xffffe59000007947 */ /* 0x000fea000383ffff */
.L_x_181:
[----:B------:R-:W-:Y:S01]  /*e8f0*/  IMAD.MOV.U32 R5, RZ, RZ, R9 ;  /* 0x000000ffff057224 */ /* 0x000fe200078e0009 */
[----:B------:R-:W-:Y:S01]  /*e900*/  MOV R3, 0x2 ;  /* 0x0000000200037802 */ /* 0x000fe20000000f00 */
[----:B----4-:R-:W-:Y:S01]  /*e910*/  IMAD.MOV.U32 R0, RZ, RZ, 0x181f ;  /* 0x0000181fff007424 */ /* 0x010fe200078e00ff */
[----:B------:R-:W-:Y:S02]  /*e920*/  MOV R2, 0xe940 ;  /* 0x0000e94000027802 */ /* 0x000fe40000000f00 */
[----:B-123--:R-:W-:Y:S05]  /*e930*/  CALL.REL.NOINC `($__internal_3_$__cuda_sm70_shflsync_idx_p) ;  /* 0x0000074000007944 */ /* 0x00efea0003c00000 */
[----:B------:R-:W-:Y:S05]  /*e940*/  BRA `(.L_x_222) ;  /* 0xffffe55000007947 */ /* 0x000fea000383ffff */
.L_x_184:
        /* <DEDUP_REMOVED lines=12> */
.L_x_186:
[----:B------:R-:W-:Y:S01]  /*ea10*/  IMAD.MOV.U32 R5, RZ, RZ, R66 ;  /* 0x000000ffff057224 */ /* 0x000fe200078e0042 */
[----:B------:R-:W-:Y:S01]  /*ea20*/  MOV R3, RZ ;  /* 0x000000ff00037202 */ /* 0x000fe20000000f00 */
[----:B------:R-:W-:Y:S01]  /*ea30*/  IMAD.MOV.U32 R0, RZ, RZ, 0x1f ;  /* 0x0000001fff007424 */ /* 0x000fe200078e00ff */
[----:B------:R-:W-:Y:S02]  /*ea40*/  MOV R2, 0xea60 ;  /* 0x0000ea6000027802 */ /* 0x000fe40000000f00 */
[----:B--2---:R-:W-:Y:S05]  /*ea50*/  CALL.REL.NOINC `($__internal_3_$__cuda_sm70_shflsync_idx_p) ;  /* 0x0000062000007944 */ /* 0x004fea0003c00000 */
[----:B------:R-:W-:Y:S01]  /*ea60*/  MOV R9, R0 ;  /* 0x0000000000097202 */ /* 0x000fe20000000f00 */
[----:B------:R-:W-:Y:S05]  /*ea70*/  BRA `(.L_x_224) ;  /* 0xffffe71000007947 */ /* 0x000fea000383ffff */
.L_x_187:
[----:B------:R-:W-:Y:S01]  /*ea80*/  IMAD.MOV.U32 R5, RZ, RZ, R66 ;  /* 0x000000ffff057224 */ /* 0x000fe200078e0042 */
[----:B------:R-:W-:Y:S01]  /*ea90*/  MOV R3, 0x1 ;  /* 0x0000000100037802 */ /* 0x000fe20000000f00 */
[----:B------:R-:W-:Y:S01]  /*eaa0*/  IMAD.MOV.U32 R0, RZ, RZ, 0x1f ;  /* 0x0000001fff007424 */ /* 0x000fe200078e00ff */
[----:B------:R-:W-:Y:S02]  /*eab0*/  MOV R2, 0xead0 ;  /* 0x0000ead000027802 */ /* 0x000fe40000000f00 */
[----:B-12---:R-:W-:Y:S05]  /*eac0*/  CALL.REL.NOINC `($__internal_3_$__cuda_sm70_shflsync_idx_p) ;  /* 0x000005b000007944 */ /* 0x006fea0003c00000 */
[----:B------:R-:W-:Y:S01]  /*ead0*/  MOV R8, R0 ;  /* 0x0000000000087202 */ /* 0x000fe20000000f00 */
[----:B------:R-:W-:Y:S05]  /*eae0*/  BRA `(.L_x_225) ;  /* 0xffffe6c000007947 */ /* 0x000fea000383ffff */
.L_x_188:
[----:B------:R-:W-:Y:S02]  /*eaf0*/  MOV R2, 0x1 ;  /* 0x0000000100027802 */ /* 0x000fe40000000f00 */
[----:B------:R-:W-:-:S02]  /*eb00*/  MOV R3, 0xeb20 ;  /* 0x0000eb2000037802 */ /* 0x000fc40000000f00 */
[----:B-1234-:R-:W-:Y:S05]  /*eb10*/  CALL.REL.NOINC `($__internal_4_$__cuda_sm70_shflsync_up_p) ;  /* 0x000005b000007944 */ /* 0x01efea0003c00000 */
[----:B------:R-:W-:Y:S05]  /*eb20*/  BRA `(.L_x_226) ;  /* 0xffffe7b000007947 */ /* 0x000fea000383ffff */
.L_x_189:
[----:B------:R-:W-:Y:S02]  /*eb30*/  MOV R2, 0x2 ;  /* 0x0000000200027802 */ /* 0x000fe40000000f00 */
[----:B------:R-:W-:-:S02]  /*eb40*/  MOV R3, 0xeb60 ;  /* 0x0000eb6000037802 */ /* 0x000fc40000000f00 */
[----:B--2-4-:R-:W-:Y:S05]  /*eb50*/  CALL.REL.NOINC `($__internal_4_$__cuda_sm70_shflsync_up_p) ;  /* 0x0000057000007944 */ /* 0x014fea0003c00000 */
        /* <DEDUP_REMOVED lines=23> */
.L_x_193:
[----:B------:R-:W-:Y:S02]  /*ecd0*/  MOV R2, 0x1 ;  /* 0x0000000100027802 */ /* 0x000fe40000000f00 */
[----:B------:R-:W-:Y:S02]  /*ece0*/  MOV R3, 0xed00 ;  /* 0x0000ed0000037802 */ /* 0x000fe40000000f00 */
[----:B------:R-:W-:Y:S05]  /*ecf0*/  CALL.REL.NOINC `($__internal_4_$__cuda_sm70_shflsync_up_p) ;  /* 0x000003d000007944 */ /* 0x000fea0003c00000 */
[----:B------:R-:W-:Y:S01]  /*ed00*/  MOV R2, R4 ;  /* 0x0000000400027202 */ /* 0x000fe20000000f00 */
[----:B------:R-:W-:Y:S05]  /*ed10*/  BRA `(.L_x_228) ;  /* 0xffffe82000007947 */ /* 0x000fea000383ffff */
.L_x_194:
        /* <DEDUP_REMOVED lines=26> */
.L_x_196:
[----:B------:R-:W-:Y:S02]  /*eec0*/  SEL R0, RZ, 0x1, P0 ;  /* 0x00000001ff007807 */ /* 0x000fe40000000000 */
[----:B------:R-:W-:Y:S02]  /*eed0*/  MOV R2, 0xeef0 ;  /* 0x0000eef000027802 */ /* 0x000fe40000000f00 */
[----:B-1----:R-:W-:Y:S05]  /*eee0*/  CALL.REL.NOINC `($__internal_5_$__cuda_sm70_votesync_ballot) ;  /* 0x0000025000007944 */ /* 0x002fea0003c00000 */
[----:B------:R-:W-:Y:S01]  /*eef0*/  MOV R8, R0 ;  /* 0x0000000000087202 */ /* 0x000fe20000000f00 */
[----:B------:R-:W-:Y:S05]  /*ef00*/  BRA `(.L_x_230) ;  /* 0xffffe7c000007947 */ /* 0x000fea000383ffff */
.L_x_197:
[----:B------:R-:W-:Y:S01]  /*ef10*/  IMAD.MOV.U32 R5, RZ, RZ, R6 ;  /* 0x000000ffff057224 */ /* 0x000fe200078e0006 */
[----:B---3--:R-:W-:Y:S01]  /*ef20*/  MOV R3, R12 ;  /* 0x0000000c00037202 */ /* 0x008fe20000000f00 */
[----:B------:R-:W-:Y:S01]  /*ef30*/  IMAD.MOV.U32 R0, RZ, RZ, 0x1f ;  /* 0x0000001fff007424 */ /* 0x000fe200078e00ff */
[----:B------:R-:W-:Y:S02]  /*ef40*/  MOV R2, 0xef60 ;  /* 0x0000ef6000027802 */ /* 0x000fe40000000f00 */
[----:B-12---:R-:W-:Y:S05]  /*ef50*/  CALL.REL.NOINC `($__internal_3_$__cuda_sm70_shflsync_idx_p) ;  /* 0x0000012000007944 */ /* 0x006fea0003c00000 */
[----:B------:R-:W-:Y:S01]  /*ef60*/  IMAD.MOV.U32 R6, RZ, RZ, R0 ;  /* 0x000000ffff067224 */ /* 0x000fe200078e0000 */
[----:B------:R-:W-:Y:S01]  /*ef70*/  MOV R3, R12 ;  /* 0x0000000c00037202 */ /* 0x000fe20000000f00 */
[----:B------:R-:W-:Y:S01]  /*ef80*/  IMAD.MOV.U32 R5, RZ, RZ, R7 ;  /* 0x000000ffff057224 */ /* 0x000fe200078e0007 */
[----:B------:R-:W-:Y:S02]  /*ef90*/  MOV R0, 0x1f ;  /* 0x0000001f00007802 */ /* 0x000fe40000000f00 */
[----:B------:R-:W-:-:S02]  /*efa0*/  MOV R2, 0xefc0 ;  /* 0x0000efc000027802 */ /* 0x000fc40000000f00 */
[----:B------:R-:W-:Y:S05]  /*efb0*/  CALL.REL.NOINC `($__internal_3_$__cuda_sm70_shflsync_idx_p) ;  /* 0x000000c000007944 */ /* 0x000fea0003c00000 */
[----:B------:R-:W-:Y:S01]  /*efc0*/  MOV R7, R0 ;  /* 0x0000000000077202 */ /* 0x000fe20000000f00 */
[----:B------:R-:W-:Y:S05]  /*efd0*/  BRA `(.L_x_231) ;  /* 0xffffe73000007947 */ /* 0x000fea000383ffff */
.L_x_200:
[----:B------:R-:W-:Y:S01]  /*efe0*/  IMAD.MOV.U32 R5, RZ, RZ, R4 ;  /* 0x000000ffff057224 */ /* 0x000fe200078e0004 */
[----:B------:R-:W-:-:S02]  /*eff0*/  MOV R0, 0x1f ;  /* 0x0000001f00007802 */ /* 0x000fc40000000f00 */
[----:B------:R-:W-:Y:S02]  /*f000*/  MOV R2, 0xf020 ;  /* 0x0000f02000027802 */ /* 0x000fe40000000f00 */
[----:B-1234-:R-:W-:Y:S05]  /*f010*/  CALL.REL.NOINC `($__internal_3_$__cuda_sm70_shflsync_idx_p) ;  /* 0x0000006000007944 */ /* 0x01efea0003c00000 */
[----:B------:R-:W-:Y:S01]  /*f020*/  MOV R11, R0 ;  /* 0x00000000000b7202 */ /* 0x000fe20000000f00 */
[----:B------:R-:W-:Y:S05]  /*f030*/  BRA `(.L_x_199) ;  /* 0xffffe73000007947 */ /* 0x000fea000383ffff */
        .weak           $__internal_2_$__cuda_sm70_shflsync_bfly_p
        .type           $__internal_2_$__cuda_sm70_shflsync_bfly_p,@function
        .size           $__internal_2_$__cuda_sm70_shflsync_bfly_p,($__internal_3_$__cuda_sm70_shflsync_idx_p - $__internal_2_$__cuda_sm70_shflsync_bfly_p)
$__internal_2_$__cuda_sm70_shflsync_bfly_p:
[----:B------:R-:W-:Y:S04]  /*f040*/  WARPSYNC R6 ;  /* 0x0000000600007348 */ /* 0x000fe80003800000 */
[----:B------:R1:W2:Y:S02]  /*f050*/  SHFL.BFLY PT, R2, R2, R5, R7 ;  /* 0x0c00000502027389 */ /* 0x0002a400000e0007 */
[----:B-1----:R-:W-:-:S04]  /*f060*/  MOV R5, 0x0 ;  /* 0x0000000000057802 */ /* 0x002fc80000000f00 */
[----:B--2---:R-:W-:Y:S05]  /*f070*/  RET.REL.NODEC R4 `(_ZN7cutlass13device_kernelIN5flash19enable_sm80_to_sm89INS1_16FlashAttnFwdSm80INS1_25CollectiveMainloopFwdSm80ILi8ELi1ELb1EN4cute5tupleIJNS5_1CILi128EEENS7_ILi112EEES8_EEELi128ENS_6half_tEfNS_4arch4Sm80ELb0ELb0ELb1ELb1ELb0ELb0ELb1ELb1EEENS1_21CollectiveEpilogueFwdINS6_IJS8_S8_S9_EEENS6_IJNS7_ILi1EEESH_SH_EEESB_SD_Li256ELb1ELb1ELb1ELb0EEENS1_36VarlenDynamicPersistentTileSchedulerILi128ELi112ELi256ELi256ELb1ELb1ELb0ELb0ELb1ELb1EEEEEEEEEvNT_6ParamsE) ;  /* 0xffff0f8004007950 */ /* 0x004fea0003c3ffff */
        .weak           $__internal_3_$__cuda_sm70_shflsync_idx_p
        .type           $__internal_3_$__cuda_sm70_shflsync_idx_p,@function
        .size           $__internal_3_$__cuda_sm70_shflsync_idx_p,($__internal_4_$__cuda_sm70_shflsync_up_p - $__internal_3_$__cuda_sm70_shflsync_idx_p)
$__internal_3_$__cuda_sm70_shflsync_idx_p:
[----:B------:R-:W-:-:S04]  /*f080*/  MOV R67, 0xffffffff ;  /* 0xffffffff00437802 */ /* 0x000fc80000000f00 */
[----:B------:R-:W-:Y:S04]  /*f090*/  WARPSYNC R67 ;  /* 0x0000004300007348 */ /* 0x000fe80003800000 */
[----:B------:R1:W2:Y:S02]  /*f0a0*/  SHFL.IDX PT, R0, R5, R3, R0 ;  /* 0x0000000305007389 */ /* 0x0002a400000e0000 */
[----:B-1----:R-:W-:-:S04]  /*f0b0*/  MOV R3, 0x0 ;  /* 0x0000000000037802 */ /* 0x002fc80000000f00 */
[----:B--2---:R-:W-:Y:S05]  /*f0c0*/  RET.REL.NODEC R2 `(_ZN7cutlass13device_kernelIN5flash19enable_sm80_to_sm89INS1_16FlashAttnFwdSm80INS1_25CollectiveMainloopFwdSm80ILi8ELi1ELb1EN4cute5tupleIJNS5_1CILi128EEENS7_ILi112EEES8_EEELi128ENS_6half_tEfNS_4arch4Sm80ELb0ELb0ELb1ELb1ELb0ELb0ELb1ELb1EEENS1_21CollectiveEpilogueFwdINS6_IJS8_S8_S9_EEENS6_IJNS7_ILi1EEESH_SH_EEESB_SD_Li256ELb1ELb1ELb1ELb0EEENS1_36VarlenDynamicPersistentTileSchedulerILi128ELi112ELi256ELi256ELb1ELb1ELb0ELb0ELb1ELb1EEEEEEEEEvNT_6ParamsE) ;  /* 0xffff0f3002007950 */ /* 0x004fea0003c3ffff */
        .weak           $__internal_4_$__cuda_sm70_shflsync_up_p
        .type           $__internal_4_$__cuda_sm70_shflsync_up_p,@function
        .size           $__internal_4_$__cuda_sm70_shflsync_up_p,($__internal_5_$__cuda_sm70_votesync_ballot - $__internal_4_$__cuda_sm70_shflsync_up_p)
$__internal_4_$__cuda_sm70_shflsync_up_p:
[----:B------:R-:W-:Y:S02]  /*f0d0*/  IMAD.MOV.U32 R4, RZ, RZ, RZ ;  /* 0x000000ffff047224 */ /* 0x000fe400078e00ff */
[----:B------:R-:W-:-:S04]  /*f0e0*/  IMAD.MOV.U32 R10, RZ, RZ, -0x1 ;  /* 0xffffffffff0a7424 */ /* 0x000fc800078e00ff */
[----:B------:R-:W-:Y:S04]  /*f0f0*/  WARPSYNC R10 ;  /* 0x0000000a00007348 */ /* 0x000fe80003800000 */
[----:B------:R1:W2:Y:S02]  /*f100*/  SHFL.UP PT, R4, R0, R2, R4 ;  /* 0x0400000200047389 */ /* 0x0002a400000e0004 */
[----:B-1----:R-:W-:Y:S02]  /*f110*/  MOV R2, R3 ;  /* 0x0000000300027202 */ /* 0x002fe40000000f00 */
[----:B------:R-:W-:-:S04]  /*f120*/  MOV R3, 0x0 ;  /* 0x0000000000037802 */ /* 0x000fc80000000f00 */
[----:B--2---:R-:W-:Y:S05]  /*f130*/  RET.REL.NODEC R2 `(_ZN7cutlass13device_kernelIN5flash19enable_sm80_to_sm89INS1_16FlashAttnFwdSm80INS1_25CollectiveMainloopFwdSm80ILi8ELi1ELb1EN4cute5tupleIJNS5_1CILi128EEENS7_ILi112EEES8_EEELi128ENS_6half_tEfNS_4arch4Sm80ELb0ELb0ELb1ELb1ELb0ELb0ELb1ELb1EEENS1_21CollectiveEpilogueFwdINS6_IJS8_S8_S9_EEENS6_IJNS7_ILi1EEESH_SH_EEESB_SD_Li256ELb1ELb1ELb1ELb0EEENS1_36VarlenDynamicPersistentTileSchedulerILi128ELi112ELi256ELi256ELb1ELb1ELb0ELb0ELb1ELb1EEEEEEEEEvNT_6ParamsE) ;  /* 0xffff0ec002007950 */ /* 0x004fea0003c3ffff */
        .weak           $__internal_5_$__cuda_sm70_votesync_ballot
        .type           $__internal_5_$__cuda_sm70_votesync_ballot,@function
        .size           $__internal_5_$__cuda_sm70_votesync_ballot,(.L_x_2678 - $__internal_5_$__cuda_sm70_votesync_ballot)
$__internal_5_$__cuda_sm70_votesync_ballot:
[----:B------:R-:W-:Y:S01]  /*f140*/  ISETP.NE.U32.AND P0, PT, R0, 0x1, PT ;  /* 0x000000010000780c */ /* 0x000fe20003f05070 */
[----:B------:R-:W-:-:S04]  /*f150*/  IMAD.MOV.U32 R3, RZ, RZ, -0x1 ;  /* 0xffffffffff037424 */ /* 0x000fc800078e00ff */
[----:B------:R-:W-:Y:S08]  /*f160*/  WARPSYNC R3 ;  /* 0x0000000300007348 */ /* 0x000ff00003800000 */
[----:B------:R-:W-:-:S04]  /*f170*/  VOTE.ANY R0, PT, !P0 ;  /* 0x0000000000007806 */ /* 0x000fc800040e0100 */
[----:B------:R-:W-:Y:S01]  /*f180*/  LOP3.LUT R0, R0, R3, RZ, 0xc0, !PT ;  /* 0x0000000300007212 */ /* 0x000fe200078ec0ff */
[----:B------:R-:W-:-:S04]  /*f190*/  IMAD.MOV.U32 R3, RZ, RZ, 0x0 ;  /* 0x00000000ff037424 */ /* 0x000fc800078e00ff */
[----:B------:R-:W-:Y:S05]  /*f1a0*/  RET.REL.NODEC R2 `(_ZN7cutlass13device_kernelIN5flash19enable_sm80_to_sm89INS1_16FlashAttnFwdSm80INS1_25CollectiveMainloopFwdSm80ILi8ELi1ELb1EN4cute5tupleIJNS5_1CILi128EEENS7_ILi112EEES8_EEELi128ENS_6half_tEfNS_4arch4Sm80ELb0ELb0ELb1ELb1ELb0ELb0ELb1ELb1EEENS1_21CollectiveEpilogueFwdINS6_IJS8_S8_S9_EEENS6_IJNS7_ILi1EEESH_SH_EEESB_SD_Li256ELb1ELb1ELb1ELb0EEENS1_36VarlenDynamicPersistentTileSchedulerILi128ELi112ELi256ELi256ELb1ELb1ELb0ELb0ELb1ELb1EEEEEEEEEvNT_6ParamsE) ;  /* 0xffff0e5002007950 */ /* 0x000fea0003c3ffff */
.L_x_232:
        /* <DEDUP_REMOVED lines=13> */
.L_x_2678:


//--------------------- .text._ZN7cutlass13device_kernelIN5flash19enable_sm80_to_sm89INS1_16FlashAttnFwdSm80INS1_25CollectiveMainloopFwdSm80ILi8ELi1ELb1EN4cute5tupleIJNS5_1CILi128EEENS7_ILi112EEES8_EEELi128ENS_6half_tEfNS_4arch4Sm80ELb0ELb0ELb1ELb1ELb0ELb1ELb1ELb1EEENS1_21CollectiveEpilogueFwdINS6_IJS8_S8_S9_EEENS6_IJNS7_ILi1EEESH_SH_EEESB_SD_Li256ELb1ELb1ELb1ELb0EEENS1_36VarlenDynamicPersistentTileSchedulerILi128ELi112ELi256ELi256ELb1ELb1ELb0ELb0ELb1ELb1EEEEEEEEEvNT_6ParamsE --------------------------
	.section	.text._ZN7cutlass13device_kernelIN5flash19enable_sm80_to_sm89INS1_16FlashAttnFwdSm80INS1_25CollectiveMainloopFwdSm80ILi8ELi1ELb1EN4cute5tupleIJNS5_1CILi128EEENS7_ILi112EEES8_EEELi128ENS_6half_tEfNS_4arch4Sm80ELb0ELb0ELb1ELb1ELb0ELb1ELb1ELb1EEENS1_21CollectiveEpilogueFwdINS6_IJS8_S8_S9_EEENS6_IJNS7_ILi1EEESH_SH_EEESB_SD_Li256ELb1ELb1ELb1ELb0EEENS1_36VarlenDynamicPersistentTileSchedulerILi128ELi112ELi256ELi256ELb1ELb1ELb0ELb0ELb1ELb1EEEEEEEEEvNT_6ParamsE,"ax",@progbits
	.sectioninfo	@"SHI_REGISTERS=255"
	.align	128
.text._ZN7cutlass13device_kernelIN5flash19enable_sm80_to_sm89INS1_16FlashAttnFwdSm80INS1_25CollectiveMainloopFwdSm80ILi8ELi1ELb1EN4cute5tupleIJNS5_1CILi128EEENS7_ILi112EEES8_EEELi128ENS_6half_tEfNS_4arch4Sm80ELb0ELb0ELb1ELb1ELb0ELb1ELb1ELb1EEENS1_21CollectiveEpilogueFwdINS6_IJS8_S8_S9_EEENS6_IJNS7_ILi1EEESH_SH_EEESB_SD_Li256ELb1ELb1ELb1ELb0EEENS1_36VarlenDynamicPersistentTileSchedulerILi128ELi112ELi256ELi256ELb1ELb1ELb0ELb0ELb1ELb1EEEEEEEEEvNT_6ParamsE:
        .type           _ZN7cutlass13device_kernelIN5flash19enable_sm80_to_sm89INS1_16FlashAttnFwdSm80INS1_25CollectiveMainloopFwdSm80ILi8ELi1ELb1EN4cute5tupleIJNS5_1CILi128EEENS7_ILi112EEES8_EEELi128ENS_6half_tEfNS_4arch4Sm80ELb0ELb0ELb1ELb1ELb0ELb1ELb1ELb1EEENS1_21CollectiveEpilogueFwdINS6_IJS8_S8_S9_EEENS6_IJNS7_ILi1EEESH_SH_EEESB_SD_Li256ELb1ELb1ELb1ELb0EEENS1_36VarlenDynamicPersistentTileSchedulerILi128ELi112ELi256ELi256ELb1ELb1ELb0ELb0ELb1ELb1EEEEEEEEEvNT_6ParamsE,@function
        .size           _ZN7cutlass13device_kernelIN5flash19enable_sm80_to_sm89INS1_16FlashAttnFwdSm80INS1_25CollectiveMainloopFwdSm80ILi8ELi1ELb1EN4cute5tupleIJNS5_1CILi128EEENS7_ILi112EEES8_EEELi128ENS_6half_tEfNS_4arch4Sm80ELb0ELb0ELb1ELb1ELb0ELb1ELb1ELb1EEENS1_21CollectiveEpilogueFwdINS6_IJS8_S8_S9_EEENS6_IJNS7_ILi1EEESH_SH_EEESB_SD_Li256ELb1ELb1ELb1ELb0EEENS1_36VarlenDynamicPersistentTileSchedulerILi128ELi112ELi256ELi256ELb1ELb1ELb0ELb0ELb1ELb1EEEEEEEEEvNT_6ParamsE,(.L_x_2683 - _ZN7cutlass13device_kernelIN5flash19enable_sm80_to_sm89INS1_16FlashAttnFwdSm80INS1_25CollectiveMainloopFwdSm80ILi8ELi1ELb1EN4cute5tupleIJNS5_1CILi128EEENS7_ILi112EEES8_EEELi128ENS_6half_tEfNS_4arch4Sm80ELb0ELb0ELb1ELb1ELb0ELb1ELb1ELb1EEENS1_21CollectiveEpilogueFwdINS6_IJS8_S8_S9_EEENS6_IJNS7_ILi1EEESH_SH_EEESB_SD_Li256ELb1ELb1ELb1ELb0EEENS1_36VarlenDynamicPersistentTileSchedulerILi128ELi112ELi256ELi256ELb1ELb1ELb0ELb0ELb1ELb1EEEEEEEEEvNT_6ParamsE)
        .other          _ZN7cutlass13device_kernelIN5flash19enable_sm80_to_sm89INS1_16FlashAttnFwdSm80INS1_25CollectiveMainloopFwdSm80ILi8ELi1ELb1EN4cute5tupleIJNS5_1CILi128EEENS7_ILi112EEES8_EEELi128ENS_6half_tEfNS_4arch4Sm80ELb0ELb0ELb1ELb1ELb0ELb1ELb1ELb1EEENS1_21CollectiveEpilogueFwdINS6_IJS8_S8_S9_EEENS6_IJNS7_ILi1EEESH_SH_EEESB_SD_Li256ELb1ELb1ELb1ELb0EEENS1_36VarlenDynamicPersistentTileSchedulerILi128ELi112ELi256ELi256ELb1ELb1ELb0ELb0ELb1ELb1EEEEEEEEEvNT_6ParamsE,@"STO_CUDA_ENTRY STV_DEFAULT"
_ZN7cutlass13device_kernelIN5flash19enable_sm80_to_sm89INS1_16FlashAttnFwdSm80INS1_25CollectiveMainloopFwdSm80ILi8ELi1ELb1EN4cute5tupleIJNS5_1CILi128EEENS7_ILi112EEES8_EEELi128ENS_6half_tEfNS_4arch4Sm80ELb0ELb0ELb1ELb1ELb0ELb1ELb1ELb1EEENS1_21CollectiveEpilogueFwdINS6_IJS8_S8_S9_EEENS6_IJNS7_ILi1EEESH_SH_EEESB_SD_Li256ELb1ELb1ELb1ELb0EEENS1_36VarlenDynamicPersistentTileSchedulerILi128ELi112ELi256ELi256ELb1ELb1ELb0ELb0ELb1ELb1EEEEEEEEEvNT_6ParamsE:
        /* <DEDUP_REMOVED lines=15> */
[----:B------:R-:W-:-:S02]  /*00f0*/  IMAD.MOV.U32 R8, RZ, RZ, RZ ;  /* 0x000000ffff087224 */ /* 0x000fc400078e00ff */
[----:B-1----:R-:W-:Y:S01]  /*0100*/  IMAD.MOV.U32 R7, RZ, RZ, RZ ;  /* 0x000000ffff077224 */ /* 0x002fe200078e00ff */
        /* <DEDUP_REMOVED lines=13> */
[----:B------:R-:W-:Y:S02]  /*01e0*/  ISETP.GE.U32.AND P1, PT, R15, 0x10, PT ;  /* 0x000000100f00780c */ /* 0x000fe40003f26070 */
[----:B------:R-:W-:Y:S01]  /*01f0*/  MOV R10, RZ ;  /* 0x000000ff000a7202 */ /* 0x000fe20000000f00 */
[----:B--2---:R-:W-:-:S05]  /*0200*/  IMAD R4, R8, R7, RZ ;  /* 0x0000000708047224 */ /* 0x004fca00078e02ff */
[----:B------:R-:W2:Y:S02]  /*0210*/  SHFL.UP PT, R0, R4, 0x1, RZ ;  /* 0x0420000004007989 */ /* 0x000ea400000e00ff */
[----:B--2---:R-:W-:-:S05]  /*0220*/  SEL R0, R0, RZ, P5 ;  /* 0x000000ff00007207 */ /* 0x004fca0002800000 */
[----:B------:R-:W-:-:S05]  /*0230*/  IMAD.IADD R4, R4, 0x1, R0 ;  /* 0x0000000104047824 */ /* 0x000fca00078e0200 */
[----:B------:R-:W2:Y:S02]  /*0240*/  SHFL.UP PT, R0, R4, 0x2, RZ ;  /* 0x0440000004007989 */ /* 0x000ea400000e00ff */
[----:B--2---:R-:W-:-:S04]  /*0250*/  SEL R0, R0, RZ, P4 ;  /* 0x000000ff00007207 */ /* 0x004fc80002000000 */
[----:B------:R-:W-:-:S05]  /*0260*/  IADD3 R4, R4, R0, RZ ;  /* 0x0000000004047210 */ /* 0x000fca0007ffe0ff */
        /* <DEDUP_REMOVED lines=16> */
.L_x_238:
        /* <DEDUP_REMOVED lines=17> */
.L_x_396:
        /* <DEDUP_REMOVED lines=16> */
.L_x_397:
[----:B--2---:R-:W-:-:S05]  /*0580*/  IMAD R0, R0, c[0x0][0x538], RZ ;  /* 0x00014e0000007a24 */ /* 0x004fca00078e02ff */
[----:B------:R-:W-:-:S04]  /*0590*/  IADD3 R6, R0, R6, RZ ;  /* 0x0000000600067210 */ /* 0x000fc80007ffe0ff */
[----:B------:R-:W-:-:S13]  /*05a0*/  ISETP.GT.AND P0, PT, R6, UR4, PT ;  /* 0x0000000406007c0c */ /* 0x000fda000bf04270 */
[----:B-1----:R-:W-:Y:S05]  /*05b0*/  @!P0 BRA `(.L_x_238) ;  /* 0xfffffdb000008947 */ /* 0x002fea000383ffff */
.L_x_234:
[----:B------:R-:W-:-:S05]  /*05c0*/  IADD3 R13, -R0, R6, RZ ;  /* 0x00000006000d7210 */ /* 0x000fca0007ffe1ff */
[----:B------:R-:W-:-:S05]  /*05d0*/  IMAD R0, R4, c[0x0][0x538], R13 ;  /* 0x00014e0004007a24 */ /* 0x000fca00078e020d */
[----:B------:R-:W-:Y:S01]  /*05e0*/  ISETP.GT.AND P0, PT, R0, UR4, PT ;  /* 0x0000000400007c0c */ /* 0x000fe2000bf04270 */
[----:B------:R-:W-:-:S12]  /*05f0*/  BRA.DIV ~URZ, `(.L_x_239) ;  /* 0x000183b27f007947 */ /* 0x000fd8000b800000 */
[----:B------:R-:W-:-:S04]  /*0600*/  VOTE.ANY R5, PT, !P0 ;  /* 0x0000000000057806 */ /* 0x000fc800040e0100 */
.L_x_398:
[----:B------:R1:W2:Y:S01]  /*0610*/  POPC R14, R5 ;  /* 0x00000005000e7309 */ /* 0x0002a20000000000 */
[----:B------:R-:W-:Y:S05]  /*0620*/  BRA.DIV ~URZ, `(.L_x_240) ;  /* 0x000183d27f007947 */ /* 0x000fea000b800000 */
[----:B--2---:R2:W3:Y:S01]  /*0630*/  SHFL.IDX PT, R12, R8, R14, 0x1f ;  /* 0x00001f0e080c7589 */ /* 0x0044e200000e0000 */
[----:B------:R-:W-:-:S03]  /*0640*/  MOV R6, RZ ;  /* 0x000000ff00067202 */ /* 0x000fc60000000f00 */
[----:B------:R2:W4:Y:S04]  /*0650*/  SHFL.IDX PT, R11, R7, R14, 0x1f ;  /* 0x00001f0e070b7589 */ /* 0x00052800000e0000 */
.L_x_399:
[----:B------:R-:W-:Y:S01]  /*0660*/  ISETP.NE.AND P0, PT, R5, RZ, PT ;  /* 0x000000ff0500720c */ /* 0x000fe20003f05270 */
[----:B------:R-:W-:-:S12]  /*0670*/  BSSY B0, `(.L_x_241) ;  /* 0x0000005000007945 */ /* 0x000fd80003800000 */
[----:B------:R-:W-:Y:S05]  /*0680*/  @!P0 BRA `(.L_x_242) ;  /* 0x0000003000008947 */ /* 0x000fea0003800000 */
[----:B------:R-:W-:Y:S01]  /*0690*/  IADD3 R3, R14, -0x1, RZ ;  /* 0xffffffff0e037810 */ /* 0x000fe20007ffe0ff */
[----:B------:R-:W-:Y:S05]  /*06a0*/  BRA.DIV ~URZ, `(.L_x_243) ;  /* 0x000184327f007947 */ /* 0x000fea000b800000 */
[----:B------:R1:W2:Y:S02]  /*06b0*/  SHFL.IDX PT, R6, R4, R3, 0x1f ;  /* 0x00001f0304067589 */ /* 0x0002a400000e0000 */
.L_x_242:
[----:B------:R-:W-:Y:S05]  /*06c0*/  BSYNC B0 ;  /* 0x0000000000007941 */ /* 0x000fea0003800000 */
.L_x_241:
[----:B---3--:R-:W-:Y:S01]  /*06d0*/  IABS R0, R12 ;  /* 0x0000000c00007213 */ /* 0x008fe20000000000 */
[----:B-12---:R-:W-:-:S04]  /*06e0*/  IMAD R4, R6, c[0x0][0x538], R13 ;  /* 0x00014e0006047a24 */ /* 0x006fc800078e020d */
[----:B------:R-:W-:Y:S01]  /*06f0*/  IMAD.MOV.U32 R5, RZ, RZ, R0 ;  /* 0x000000ffff057224 */ /* 0x000fe200078e0000 */
[----:B----4-:R-:W-:Y:S01]  /*0700*/  IABS R0, R11 ;  /* 0x0000000b00007213 */ /* 0x010fe20000000000 */
[----:B------:R1:W-:Y:S01]  /*0710*/  STL [R1+0x38], R4 ;  /* 0x0000380401007387 */ /* 0x0003e20000100800 */
[----:B------:R-:W-:Y:S01]  /*0720*/  IADD3 R9, -R4, UR4, RZ ;  /* 0x0000000404097c10 */ /* 0x000fe2000fffe1ff */
[----:B------:R-:W2:Y:S02]  /*0730*/  I2F.RP R2, R5 ;  /* 0x0000000500027306 */ /* 0x000ea40000209400 */
[----:B------:R-:W-:Y:S01]  /*0740*/  IMAD.MOV.U32 R7, RZ, RZ, R0 ;  /* 0x000000ffff077224 */ /* 0x000fe200078e0000 */
[----:B------:R-:W-:Y:S02]  /*0750*/  IABS R6, R9 ;  /* 0x0000000900067213 */ /* 0x000fe40000000000 */
[----:B------:R-:W-:-:S03]  /*0760*/  IABS R0, R12 ;  /* 0x0000000c00007213 */ /* 0x000fc60000000000 */
[----:B------:R-:W-:Y:S01]  /*0770*/  I2F.RP R8, R7 ;  /* 0x0000000700087306 */ /* 0x000fe20000209400 */
[----:B------:R-:W-:-:S07]  /*0780*/  IADD3 R0, RZ, -R0, RZ ;  /* 0x80000000ff007210 */ /* 0x000fce0007ffe0ff */
[----:B--2---:R-:W2:Y:S02]  /*0790*/  MUFU.RCP R2, R2 ;  /* 0x0000000200027308 */ /* 0x004ea40000001000 */
[----:B--2---:R-:W-:-:S06]  /*07a0*/  IADD3 R2, R2, 0xffffffe, RZ ;  /* 0x0ffffffe02027810 */ /* 0x004fcc0007ffe0ff */
[----:B------:R-:W2:Y:S02]  /*07b0*/  F2I.FTZ.U32.TRUNC.NTZ R3, R2 ;  /* 0x0000000200037305 */ /* 0x000ea4000021f000 */
[----:B--2---:R-:W-:-:S04]  /*07c0*/  IMAD.MOV R2, RZ, RZ, -R3 ;  /* 0x000000ffff027224 */ /* 0x004fc800078e0a03 */
[----:B-1----:R-:W-:Y:S02]  /*07d0*/  IMAD R4, R2, R5, RZ ;  /* 0x0000000502047224 */ /* 0x002fe400078e02ff */
        /* <DEDUP_REMOVED lines=52> */
.L_x_235:
[----:B------:R-:W-:Y:S01]  /*0b20*/  MOV R0, UR4 ;  /* 0x0000000400007c02 */ /* 0x000fe20008000f00 */
[----:B------:R-:W-:Y:S04]  /*0b30*/  STL [R1+0x3c], RZ ;  /* 0x00003cff01007387 */ /* 0x000fe80000100800 */
[----:B------:R-:W-:Y:S04]  /*0b40*/  STL [R1+0x40], RZ ;  /* 0x000040ff01007387 */ /* 0x000fe80000100800 */
[----:B------:R1:W-:Y:S02]  /*0b50*/  STL [R1+0x38], R0 ;  /* 0x0000380001007387 */ /* 0x0003e40000100800 */
[----:B-1----:R-:W-:-:S05]  /*0b60*/  MOV R0, c[0x0][0x53c] ;  /* 0x00014f0000007a02 */ /* 0x002fca0000000f00 */
[----:B------:R1:W-:Y:S02]  /*0b70*/  STL [R1+0x44], R0 ;  /* 0x0000440001007387 */ /* 0x0003e40000100800 */
.L_x_244:
        /* <DEDUP_REMOVED lines=8> */
.L_x_233:
[----:B------:R-:W2:Y:S02]  /*0c00*/  LDL R0, [R1+0x44] ;  /* 0x0000440001007983 */ /* 0x000ea40000100800 */
[----:B--2---:R-:W-:-:S13]  /*0c10*/  ISETP.GE.AND P0, PT, R0, c[0x0][0x53c], PT ;  /* 0x00014f0000007a0c */ /* 0x004fda0003f06270 */
[----:B------:R-:W-:Y:S05]  /*0c20*/  @P0 EXIT ;  /* 0x000000000000094d */ /* 0x000fea0003800000 */
[----:B------:R-:W2:Y:S02]  /*0c30*/  S2R R15, SR_TID.X ;  /* 0x00000000000f7919 */ /* 0x000ea40000002100 */
[----:B--2---:R-:W-:-:S04]  /*0c40*/  SHF.R.S32.HI R13, RZ, 0x1f, R15 ;  /* 0x0000001fff0d7819 */ /* 0x004fc8000001140f */
[CC--:B------:R-:W-:Y:S02]  /*0c50*/  LEA.HI R3, R13.reuse, R15.reuse, RZ, 0x4 ;  /* 0x0000000f0d037211 */ /* 0x0c0fe400078f20ff */
[CC--:B------:R-:W-:Y:S02]  /*0c60*/  LEA.HI R14, R13.reuse, R15.reuse, RZ, 0x3 ;  /* 0x0000000f0d0e7211 */ /* 0x0c0fe400078f18ff */
[----:B-1----:R-:W-:Y:S02]  /*0c70*/  SHF.R.S32.HI R4, RZ, 0x4, R3 ;  /* 0x00000004ff047819 */ /* 0x002fe40000011403 */
[----:B------:R-:W-:Y:S02]  /*0c80*/  LEA.HI R8, R13, R15, RZ, 0x2 ;  /* 0x0000000f0d087211 */ /* 0x000fe400078f10ff */
[----:B------:R-:W-:Y:S02]  /*0c90*/  LEA.HI R0, R3, R4, RZ, 0x1 ;  /* 0x0000000403007211 */ /* 0x000fe400078f08ff */
[----:B------:R-:W-:-:S02]  /*0ca0*/  SHF.R.S32.HI R229, RZ, 0x3, R14 ;  /* 0x00000003ffe57819 */ /* 0x000fc4000001140e */
[----:B------:R-:W-:Y:S02]  /*0cb0*/  LOP3.LUT R0, R0, 0xfffffffe, RZ, 0xc0, !PT ;  /* 0xfffffffe00007812 */ /* 0x000fe400078ec0ff */
[----:B------:R-:W-:Y:S02]  /*0cc0*/  LOP3.LUT R5, R14, 0xfffffff8, RZ, 0xc0, !PT ;  /* 0xfffffff80e057812 */ /* 0x000fe400078ec0ff */
[----:B------:R-:W-:Y:S01]  /*0cd0*/  SHF.R.S32.HI R6, RZ, 0x2, R8 ;  /* 0x00000002ff067819 */ /* 0x000fe20000011408 */
[----:B------:R-:W-:Y:S01]  /*0ce0*/  IMAD.IADD R12, R4, 0x1, -R0 ;  /* 0x00000001040c7824 */ /* 0x000fe200078e0a00 */
[----:B------:R-:W-:Y:S01]  /*0cf0*/  SHF.R.S32.HI R2, RZ, 0x1f, R8 ;  /* 0x0000001fff027819 */ /* 0x000fe20000011408 */
[----:B------:R-:W-:Y:S01]  /*0d00*/  IMAD.SHL.U32 R4, R229, 0x40, RZ ;  /* 0x00000040e5047824 */ /* 0x000fe200078e00ff */
[----:B------:R-:W-:Y:S01]  /*0d10*/  LOP3.LUT R0, R3, 0xfffffff0, RZ, 0xc0, !PT ;  /* 0xfffffff003007812 */ /* 0x000fe200078ec0ff */
[----:B------:R-:W-:Y:S01]  /*0d20*/  IMAD.IADD R16, R15, 0x1, -R5 ;  /* 0x000000010f107824 */ /* 0x000fe200078e0a05 */
[----:B------:R-:W-:-:S02]  /*0d30*/  LEA.HI R2, R2, R6, RZ, 0x3 ;  /* 0x0000000602027211 */ /* 0x000fc400078f18ff */
[----:B------:R-:W-:Y:S01]  /*0d40*/  LOP3.LUT R3, R4, 0x1c0, RZ, 0xc0, !PT ;  /* 0x000001c004037812 */ /* 0x000fe200078ec0ff */
[----:B------:R-:W-:Y:S01]  /*0d50*/  IMAD.SHL.U32 R209, R16, 0x8, RZ ;  /* 0x0000000810d17824 */ /* 0x000fe200078e00ff */
[----:B------:R-:W-:Y:S01]  /*0d60*/  LOP3.LUT R2, R2, 0xfffffff8, RZ, 0xc0, !PT ;  /* 0xfffffff802027812 */ /* 0x000fe200078ec0ff */
[----:B------:R-:W-:Y:S01]  /*0d70*/  IMAD.IADD R0, R15, 0x1, -R0 ;  /* 0x000000010f007824 */ /* 0x000fe200078e0a00 */
[----:B------:R-:W-:Y:S02]  /*0d80*/  SHF.R.U32.HI R5, RZ, 0x3, R3 ;  /* 0x00000003ff057819 */ /* 0x000fe40000011603 */
[----:B------:R-:W-:Y:S01]  /*0d90*/  LOP3.LUT R3, R3, 0x38, R209, 0xf8, !PT ;  /* 0x0000003803037812 */ /* 0x000fe200078ef8d1 */
[----:B------:R-:W-:Y:S01]  /*0da0*/  IMAD.IADD R2, R6, 0x1, -R2 ;  /* 0x0000000106027824 */ /* 0x000fe200078e0a02 */
[----:B------:R-:W-:Y:S02]  /*0db0*/  LEA.HI R6, R13, R15, RZ, 0x5 ;  /* 0x0000000f0d067211 */ /* 0x000fe400078f28ff */
[----:B------:R-:W-:-:S02]  /*0dc0*/  LOP3.LUT R4, R8, 0xfffffffc, RZ, 0xc0, !PT ;  /* 0xfffffffc08047812 */ /* 0x000fc400078ec0ff */
[----:B------:R-:W-:Y:S02]  /*0dd0*/  SHF.R.S32.HI R7, RZ, 0x1f, R0 ;  /* 0x0000001fff077819 */ /* 0x000fe40000011400 */
[----:B------:R-:W-:Y:S02]  /*0de0*/  LOP3.LUT R9, R3, R5, RZ, 0x3c, !PT ;  /* 0x0000000503097212 */ /* 0x000fe400078e3cff */
[----:B------:R-:W-:Y:S01]  /*0df0*/  SHF.R.S32.HI R3, RZ, 0x5, R6 ;  /* 0x00000005ff037819 */ /* 0x000fe20000011406 */
[----:B------:R-:W-:Y:S01]  /*0e00*/  IMAD.IADD R6, R15, 0x1, -R4 ;  /* 0x000000010f067824 */ /* 0x000fe200078e0a04 */
[----:B------:R-:W-:Y:S01]  /*0e10*/  LEA.HI R10, R7, R0, RZ, 0x3 ;  /* 0x00000000070a7211 */ /* 0x000fe200078f18ff */
[C---:B------:R-:W-:Y:S01]  /*0e20*/  IMAD.SHL.U32 R4, R2.reuse, 0x40, RZ ;  /* 0x0000004002047824 */ /* 0x040fe200078e00ff */
[----:B------:R-:W-:Y:S01]  /*0e30*/  R2P PR, R2, 0x6 ;  /* 0x0000000602007804 */ /* 0x000fe20000000000 */
[----:B------:R-:W-:Y:S01]  /*0e40*/  IMAD.SHL.U32 R11, R3, 0x400, RZ ;  /* 0x00000400030b7824 */ /* 0x000fe200078e00ff */
[----:B------:R-:W-:-:S02]  /*0e50*/  LOP3.LUT R5, R10, 0xfffffff8, RZ, 0xc0, !PT ;  /* 0xfffffff80a057812 */ /* 0x000fc400078ec0ff */
[----:B------:R-:W-:Y:S02]  /*0e60*/  LOP3.LUT R4, R4, 0x1c0, RZ, 0xc0, !PT ;  /* 0x000001c004047812 */ /* 0x000fe400078ec0ff */
[----:B------:R-:W-:Y:S01]  /*0e70*/  LOP3.LUT R3, R2, 0x1, RZ, 0xc0, !PT ;  /* 0x0000000102037812 */ /* 0x000fe200078ec0ff */
[----:B------:R-:W-:Y:S01]  /*0e80*/  IMAD.IADD R7, R0, 0x1, -R5 ;  /* 0x0000000100077824 */ /* 0x000fe200078e0a05 */
[----:B------:R-:W-:Y:S01]  /*0e90*/  LEA.HI R0, R4, R4, RZ, 0x1d ;  /* 0x0000000404007211 */ /* 0x000fe200078fe8ff */
[----:B------:R-:W-:Y:S01]  /*0ea0*/  IMAD R2, R6, 0x2, R11 ;  /* 0x0000000206027824 */ /* 0x000fe200078e020b */
[----:B------:R-:W-:Y:S01]  /*0eb0*/  ISETP.NE.U32.AND P0, PT, R3, 0x1, PT ;  /* 0x000000010300780c */ /* 0x000fe20003f05070 */
[----:B------:R-:W-:Y:S01]  /*0ec0*/  IMAD.SHL.U32 R3, R16, 0x40, RZ ;  /* 0x0000004010037824 */ /* 0x000fe200078e00ff */
[----:B------:R-:W-:Y:S01]  /*0ed0*/  LEA.HI R4, R13, R15, RZ, 0x6 ;  /* 0x0000000f0d047211 */ /* 0x000fe200078f30ff */
[----:B------:R-:W-:Y:S01]  /*0ee0*/  IMAD.IADD R8, R2, 0x1, R0 ;  /* 0x0000000102087824 */ /* 0x000fe200078e0200 */
[C---:B------:R-:W-:Y:S01]  /*0ef0*/  LOP3.LUT P4, RZ, R7.reuse, 0x2, RZ, 0xc0, !PT ;  /* 0x0000000207ff7812 */ /* 0x040fe2000788c0ff */
[----:B------:R-:W-:Y:S01]  /*0f00*/  IMAD.SHL.U32 R0, R7, 0x40, RZ ;  /* 0x0000004007007824 */ /* 0x000fe200078e00ff */
[----:B------:R-:W-:Y:S01]  /*0f10*/  LOP3.LUT R2, R3, 0x1c0, RZ, 0xc0, !PT ;  /* 0x000001c003027812 */ /* 0x000fe200078ec0ff */
[----:B------:R-:W-:Y:S01]  /*0f20*/  IMAD.SHL.U32 R3, R4, 0x8, RZ ;  /* 0x0000000804037824 */ /* 0x000fe200078e00ff */
[----:B------:R-:W-:Y:S01]  /*0f30*/  LOP3.LUT P3, RZ, R7, 0x4, RZ, 0xc0, !PT ;  /* 0x0000000407ff7812 */ /* 0x000fe2000786c0ff */
[----:B------:R-:W-:Y:S01]  /*0f40*/  IMAD.SHL.U32 R4, R12, 0x8, RZ ;  /* 0x000000080c047824 */ /* 0x000fe200078e00ff */
[----:B------:R-:W-:Y:S01]  /*0f50*/  LOP3.LUT R0, R0, 0x1c0, RZ, 0xc0, !PT ;  /* 0x000001c000007812 */ /* 0x000fe200078ec0ff */
[----:B------:R-:W-:Y:S01]  /*0f60*/  IMAD.MOV.U32 R7, RZ, RZ, 0x40 ;  /* 0x00000040ff077424 */ /* 0x000fe200078e00ff */
[----:B------:R-:W-:-:S02]  /*0f70*/  LOP3.LUT R6, R2, 0x8, R14, 0xf8, !PT ;  /* 0x0000000802067812 */ /* 0x000fc400078ef80e */
[----:B------:R-:W-:Y:S02]  /*0f80*/  SHF.R.U32.HI R5, RZ, 0x3, R2 ;  /* 0x00000003ff057819 */ /* 0x000fe40000011602 */
[----:B------:R-:W-:Y:S02]  /*0f90*/  LOP3.LUT R2, R0, 0x8, R4, 0xf8, !PT ;  /* 0x0000000800027812 */ /* 0x000fe400078ef804 */
[----:B------:R-:W-:Y:S02]  /*0fa0*/  SHF.R.U32.HI R0, RZ, 0x3, R0 ;  /* 0x00000003ff007819 */ /* 0x000fe40000011600 */
[----:B------:R-:W-:Y:S01]  /*0fb0*/  LOP3.LUT R6, R6, R5, RZ, 0x3c, !PT ;  /* 0x0000000506067212 */ /* 0x000fe200078e3cff */
[----:B------:R-:W-:Y:S01]  /*0fc0*/  IMAD.SHL.U32 R5, R8, 0x2, RZ ;  /* 0x0000000208057824 */ /* 0x000fe200078e00ff */
[----:B------:R-:W-:Y:S01]  /*0fd0*/  LOP3.LUT R0, R2, R0, RZ, 0x3c, !PT ;  /* 0x0000000002007212 */ /* 0x000fe200078e3cff */
[----:B------:R-:W-:Y:S01]  /*0fe0*/  IMAD.SHL.U32 R2, R10, 0x40, RZ ;  /* 0x000000400a027824 */ /* 0x000fe200078e00ff */
[----:B------:R-:W-:Y:S01]  /*0ff0*/  LOP3.LUT R3, R3, 0xfffffe00, RZ, 0xc0, !PT ;  /* 0xfffffe0003037812 */ /* 0x000fe200078ec0ff */
[----:B------:R-:W-:Y:S01]  /*1000*/  IMAD.MOV.U32 R8, RZ, RZ, 0x20 ;  /* 0x00000020ff087424 */ /* 0x000fe200078e00ff */
[----:B------:R-:W-:-:S02]  /*1010*/  IADD3 R4, R5, 0x80, RZ ;  /* 0x0000008005047810 */ /* 0x000fc40007ffe0ff */
[----:B------:R-:W-:Y:S02]  /*1020*/  IADD3 R15, R5, 0x70, RZ ;  /* 0x00000070050f7810 */ /* 0x000fe40007ffe0ff */
[----:B------:R-:W-:Y:S01]  /*1030*/  LOP3.LUT R2, R0, 0xfffffe00, R2, 0xf8, !PT ;  /* 0xfffffe0000027812 */ /* 0x000fe200078ef802 */
[----:B------:R-:W-:Y:S01]  /*1040*/  IMAD.SHL.U32 R0, R16, 0x4, RZ ;  /* 0x0000000410007824 */ /* 0x000fe200078e00ff */
[----:B------:R-:W-:Y:S02]  /*1050*/  @P0 IADD3 R15, R4, 0x10, RZ ;  /* 0x00000010040f0810 */ /* 0x000fe40007ffe0ff */
[----:B------:R-:W-:Y:S02]  /*1060*/  IADD3 R4, R229, 0x20, RZ ;  /* 0x00000020e5047810 */ /* 0x000fe40007ffe0ff */
[----:B------:R-:W-:Y:S01]  /*1070*/  LOP3.LUT R9, R9, R3, RZ, 0xfc, !PT ;  /* 0x0000000309097212 */ /* 0x000fe200078efcff */
[----:B------:R-:W-:Y:S01]  /*1080*/  IMAD R3, R12, 0x200, R6 ;  /* 0x000002000c037824 */ /* 0x000fe200078e0206 */
[----:B------:R-:W-:Y:S01]  /*1090*/  IADD3 R4, R229, 0x60, RZ ;  /* 0x00000060e5047810 */ /* 0x000fe20007ffe0ff */
[----:B------:R-:W-:Y:S01]  /*10a0*/  STL [R1+0x4c], R15 ;  /* 0x00004c0f01007387 */ /* 0x000fe20000100800 */
[----:B------:R-:W-:Y:S01]  /*10b0*/  SEL R4, R7, 0xffffffc0, !P2 ;  /* 0xffffffc007047807 */ /* 0x000fe20005000000 */
[----:B------:R-:W-:Y:S01]  /*10c0*/  IMAD.SHL.U32 R210, R9, 0x2, RZ ;  /* 0x0000000209d27824 */ /* 0x000fe200078e00ff */
[----:B------:R-:W-:-:S02]  /*10d0*/  IADD3 R6, R229, 0x40, RZ ;  /* 0x00000040e5067810 */ /* 0x000fc40007ffe0ff */
[----:B------:R-:W-:Y:S02]  /*10e0*/  SEL R6, R8, 0xffffffe0, !P1 ;  /* 0xffffffe008067807 */ /* 0x000fe40004800000 */
[----:B------:R-:W-:Y:S02]  /*10f0*/  IADD3 R68, R0, 0x20, RZ ;  /* 0x0000002000447810 */ /* 0x000fe40007ffe0ff */
[----:B------:R-:W-:Y:S01]  /*1100*/  SEL R0, R7, 0xffffffc0, !P3 ;  /* 0xffffffc007007807 */ /* 0x000fe20005800000 */
[C---:B------:R-:W-:Y:S01]  /*1110*/  IMAD.IADD R7, R5.reuse, 0x1, R4 ;  /* 0x0000000105077824 */ /* 0x040fe200078e0204 */
[C---:B------:R-:W-:Y:S01]  /*1120*/  LEA R202, R2.reuse, 0x100, 0x1 ;  /* 0x0000010002ca7811 */ /* 0x040fe200078e08ff */
[----:B------:R-:W-:Y:S01]  /*1130*/  IMAD.IADD R10, R5, 0x1, R6 ;  /* 0x00000001050a7824 */ /* 0x000fe200078e0206 */
[----:B------:R-:W-:Y:S01]  /*1140*/  LEA R201, R3, 0x8100, 0x1 ;  /* 0x0000810003c97811 */ /* 0x000fe200078e08ff */
[----:B------:R-:W-:Y:S01]  /*1150*/  IMAD.IADD R5, R2, 0x1, R11 ;  /* 0x0000000102057824 */ /* 0x000fe200078e020b */
[----:B------:R1:W-:Y:S01]  /*1160*/  STL [R1+0x64], R7 ;  /* 0x0000640701007387 */ /* 0x0003e20000100800 */
[--C-:B------:R-:W-:Y:S01]  /*1170*/  IMAD.IADD R2, R6, 0x1, R15.reuse ;  /* 0x0000000106027824 */ /* 0x100fe200078e020f */
[----:B------:R-:W-:Y:S01]  /*1180*/  SEL R3, R8, 0xffffffe0, !P4 ;  /* 0xffffffe008037807 */ /* 0x000fe20006000000 */
[----:B------:R-:W-:Y:S01]  /*1190*/  IMAD.IADD R6, R4, 0x1, R15 ;  /* 0x0000000104067824 */ /* 0x000fe200078e020f */
[----:B------:R-:W-:Y:S01]  /*11a0*/  STL [R1+0x54], R10 ;  /* 0x0000540a01007387 */ /* 0x000fe20000100800 */
[----:B------:R-:W-:Y:S01]  /*11b0*/  IADD3 R228, -R229, 0x70, RZ ;  /* 0x00000070e5e47810 */ /* 0x000fe20007ffe1ff */
[--C-:B------:R-:W-:Y:S01]  /*11c0*/  IMAD.IADD R205, R0, 0x1, R202.reuse ;  /* 0x0000000100cd7824 */ /* 0x100fe200078e02ca */
[----:B------:R-:W-:Y:S01]  /*11d0*/  IADD3 R209, R209, 0x40, RZ ;  /* 0x00000040d1d17810 */ /* 0x000fe20007ffe0ff */
[----:B------:R-:W-:Y:S01]  /*11e0*/  IMAD.IADD R203, R3, 0x1, R202 ;  /* 0x0000000103cb7824 */ /* 0x000fe200078e02ca */
[----:B------:R-:W-:-:S03]  /*11f0*/  LEA R207, R5, 0x100, 0x1 ;  /* 0x0000010005cf7811 */ /* 0x000fc600078e08ff */
[----:B------:R-:W-:Y:S02]  /*1200*/  IMAD.IADD R204, R0, 0x1, R203 ;  /* 0x0000000100cc7824 */ /* 0x000fe400078e02cb */
[----:B-1----:R-:W-:-:S05]  /*1210*/  IMAD.IADD R7, R4, 0x1, R10 ;  /* 0x0000000104077824 */ /* 0x002fca00078e020a */
[----:B------:R-:W-:Y:S04]  /*1220*/  STL [R1+0x60], R7 ;  /* 0x0000600701007387 */ /* 0x000fe80000100800 */
[----:B------:R-:W-:Y:S04]  /*1230*/  STL [R1+0x5c], R6 ;  /* 0x00005c0601007387 */ /* 0x000fe80000100800 */
[----:B------:R1:W-:Y:S02]  /*1240*/  STL [R1+0x50], R2 ;  /* 0x0000500201007387 */ /* 0x0003e40000100800 */
[----:B-1----:R-:W-:-:S05]  /*1250*/  IMAD.IADD R2, R2, 0x1, R4 ;  /* 0x0000000102027824 */ /* 0x002fca00078e0204 */
[----:B------:R1:W-:Y:S02]  /*1260*/  STL [R1+0x58], R2 ;  /* 0x0000580201007387 */ /* 0x0003e40000100800 */
.L_x_395:
[----:B------:R-:W2:Y:S01]  /*1270*/  LDL R0, [R1+0x44] ;  /* 0x0000440001007983 */ /* 0x000ea20000100800 */
[----:B------:R-:W-:Y:S01]  /*1280*/  IMAD.MOV.U32 R12, RZ, RZ, 0x4 ;  /* 0x00000004ff0c7424 */ /* 0x000fe200078e00ff */
[----:B------:R-:W-:Y:S02]  /*1290*/  ISETP.NE.U32.AND P4, PT, RZ, c[0x0][0x360], PT ;  /* 0x0000d800ff007a0c */ /* 0x000fe40003f85070 */
[----:B------:R-:W-:Y:S01]  /*12a0*/  ISETP.NE.U32.AND P0, PT, RZ, c[0x0][0x370], PT ;  /* 0x0000dc00ff007a0c */ /* 0x000fe20003f05070 */
[----:B------:R-:W3:Y:S01]  /*12b0*/  LDL R13, [R1+0x40] ;  /* 0x00004000010d7983 */ /* 0x000ee20000100800 */
[----:B------:R-:W-:Y:S01]  /*12c0*/  ISETP.NE.AND.EX P4, PT, RZ, c[0x0][0x364], PT, P4 ;  /* 0x0000d900ff007a0c */ /* 0x000fe20003f85340 */
[----:B-12---:R-:W-:-:S05]  /*12d0*/  IMAD.WIDE R2, R0, R12, c[0x0][0x588] ;  /* 0x0001620000027625 */ /* 0x006fca00078e020c */
[----:B------:R-:W2:Y:S01]  /*12e0*/  LDG.E R34, [R2.64] ;  /* 0x0000000a02227981 */ /* 0x000ea2000c1e1900 */
[----:B------:R-:W-:Y:S01]  /*12f0*/  ISETP.NE.AND.EX P2, PT, RZ, c[0x0][0x374], PT, P0 ;  /* 0x0000dd00ff007a0c */ /* 0x000fe20003f45300 */
[----:B------:R-:W-:Y:S01]  /*1300*/  IMAD.MOV.U32 R172, RZ, RZ, RZ ;  /* 0x000000ffffac7224 */ /* 0x000fe200078e00ff */
[----:B------:R-:W-:Y:S02]  /*1310*/  ISETP.NE.U32.AND P3, PT, RZ, c[0x0][0x348], PT ;  /* 0x0000d200ff007a0c */ /* 0x000fe40003f65070 */
[----:B------:R-:W-:Y:S02]  /*1320*/  ISETP.NE.U32.AND P5, PT, RZ, c[0x0][0x358], PT ;  /* 0x0000d600ff007a0c */ /* 0x000fe40003fa5070 */
[----:B------:R-:W-:Y:S02]  /*1330*/  ISETP.NE.AND.EX P3, PT, RZ, c[0x0][0x34c], PT, P3 ;  /* 0x0000d300ff007a0c */ /* 0x000fe40003f65330 */
[----:B------:R-:W-:Y:S01]  /*1340*/  ISETP.NE.AND.EX P5, PT, RZ, c[0x0][0x35c], PT, P5 ;  /* 0x0000d700ff007a0c */ /* 0x000fe20003fa5350 */
[----:B------:R-:W-:-:S02]  /*1350*/  IMAD.MOV.U32 R166, RZ, RZ, RZ ;  /* 0x000000ffffa67224 */ /* 0x000fc400078e00ff */
[----:B------:R-:W-:Y:S02]  /*1360*/  IMAD.MOV.U32 R171, RZ, RZ, RZ ;  /* 0x000000ffffab7224 */ /* 0x000fe400078e00ff */
[----:B------:R-:W-:Y:S01]  /*1370*/  IMAD.MOV.U32 R11, RZ, RZ, RZ ;  /* 0x000000ffff0b7224 */ /* 0x000fe200078e00ff */
[----:B--2---:R-:W-:Y:S02]  /*1380*/  SHF.R.S32.HI R146, RZ, 0x1f, R34 ;  /* 0x0000001fff927819 */ /* 0x004fe40000011422 */
[C---:B------:R-:W-:Y:S02]  /*1390*/  @P4 LEA R2, P0, R34.reuse, c[0x0][0x360], 0x2 ;  /* 0x0000d80022024a11 */ /* 0x040fe400078010ff */
[C---:B------:R-:W-:Y:S02]  /*13a0*/  @P2 LEA R4, P1, R34.reuse, c[0x0][0x370], 0x2 ;  /* 0x0000dc0022042a11 */ /* 0x040fe400078210ff */
[----:B------:R-:W-:Y:S02]  /*13b0*/  @P4 LEA.HI.X R3, R34, c[0x0][0x364], R146, 0x2, P0 ;  /* 0x0000d90022034a11 */ /* 0x000fe400000f1492 */
[----:B------:R-:W-:-:S02]  /*13c0*/  ISETP.NE.U32.AND P0, PT, RZ, c[0x0][0x350], PT ;  /* 0x0000d400ff007a0c */ /* 0x000fc40003f05070 */
[----:B------:R-:W-:Y:S01]  /*13d0*/  @P2 LEA.HI.X R5, R34, c[0x0][0x374], R146, 0x2, P1 ;  /* 0x0000dd0022052a11 */ /* 0x000fe200008f1492 */
[----:B------:R1:W5:Y:S01]  /*13e0*/  @P4 LDG.E R174, [R2.64] ;  /* 0x0000000a02ae4981 */ /* 0x000362000c1e1900 */
[----:B------:R-:W-:-:S03]  /*13f0*/  ISETP.NE.AND.EX P6, PT, RZ, c[0x0][0x354], PT, P0 ;  /* 0x0000d500ff007a0c */ /* 0x000fc60003fc5300 */
[----:B------:R2:W5:Y:S01]  /*1400*/  @P2 LDG.E R172, [R4.64] ;  /* 0x0000000a04ac2981 */ /* 0x000562000c1e1900 */
[----:B------:R-:W-:-:S04]  /*1410*/  LEA R6, P2, R34, c[0x0][0x348], 0x2 ;  /* 0x0000d20022067a11 */ /* 0x000fc800078410ff */
[----:B------:R-:W-:-:S05]  /*1420*/  LEA.HI.X R7, R34, c[0x0][0x34c], R146, 0x2, P2 ;  /* 0x0000d30022077a11 */ /* 0x000fca00010f1492 */
[----:B------:R4:W5:Y:S01]  /*1430*/  @P3 LDG.E R166, [R6.64] ;  /* 0x0000000a06a63981 */ /* 0x000962000c1e1900 */
[C---:B-1----:R-:W-:Y:S02]  /*1440*/  LEA R2, P0, R34.reuse, c[0x0][0x358], 0x2 ;  /* 0x0000d60022027a11 */ /* 0x042fe400078010ff */
[C---:B--2---:R-:W-:Y:S02]  /*1450*/  LEA R4, P1, R34.reuse, c[0x0][0x350], 0x2 ;  /* 0x0000d40022047a11 */ /* 0x044fe400078210ff */
[C-C-:B------:R-:W-:Y:S02]  /*1460*/  LEA.HI.X R3, R34.reuse, c[0x0][0x35c], R146.reuse, 0x2, P0 ;  /* 0x0000d70022037a11 */ /* 0x140fe400000f1492 */
[----:B------:R-:W-:-:S03]  /*1470*/  LEA.HI.X R5, R34, c[0x0][0x354], R146, 0x2, P1 ;  /* 0x0000d50022057a11 */ /* 0x000fc600008f1492 */
[----:B------:R4:W5:Y:S04]  /*1480*/  @P5 LDG.E R11, [R2.64] ;  /* 0x0000000a020b5981 */ /* 0x000968000c1e1900 */
[----:B------:R4:W5:Y:S01]  /*1490*/  @P6 LDG.E R171, [R4.64] ;  /* 0x0000000a04ab6981 */ /* 0x000962000c1e1900 */
[----:B---3--:R-:W-:-:S03]  /*14a0*/  LOP3.LUT R31, R13, 0xffff, RZ, 0xc0, !PT ;  /* 0x0000ffff0d1f7812 */ /* 0x008fc600078ec0ff */
[----:B------:R4:W-:Y:S04]  /*14b0*/  STL [R1+0x18], R34 ;  /* 0x0000182201007387 */ /* 0x0009e80000100800 */
[----:B------:R4:W-:Y:S01]  /*14c0*/  STL [R1+0x2c], R31 ;  /* 0x00002c1f01007387 */ /* 0x0009e20000100800 */
[----:B------:R-:W-:Y:S01]  /*14d0*/  YIELD ;  /* 0x0000000000007946 */ /* 0x000fe20003800000 */
[----:B------:R-:W-:Y:S05]  /*14e0*/  @P4 BRA `(.L_x_245) ;  /* 0x0000005000004947 */ /* 0x000fea0003800000 */
[----:B-----5:R-:W-:Y:S01]  /*14f0*/  MOV R174, c[0x0][0x168] ;  /* 0x00005a0000ae7a02 */ /* 0x020fe20000000f00 */
[----:B------:R-:W-:Y:S05]  /*1500*/  @!P3 BRA `(.L_x_245) ;  /* 0x000000300000b947 */ /* 0x000fea0003800000 */
[----:B------:R-:W2:Y:S04]  /*1510*/  LDG.E R8, [R6.64] ;  /* 0x0000000a06087981 */ /* 0x000ea8000c1e1900 */
[----:B------:R-:W2:Y:S02]  /*1520*/  LDG.E R0, [R6.64+0x4] ;  /* 0x0000040a06007981 */ /* 0x000ea4000c1e1900 */
[----:B--2---:R-:W-:-:S02]  /*1530*/  IADD3 R174, -R8, R0, RZ ;  /* 0x0000000008ae7210 */ /* 0x004fc40007ffe1ff */
.L_x_245:
[----:B------:R-:W-:-:S04]  /*1540*/  ISETP.NE.U32.AND P0, PT, RZ, c[0x0][0x368], PT ;  /* 0x0000da00ff007a0c */ /* 0x000fc80003f05070 */
[----:B------:R-:W-:-:S13]  /*1550*/  ISETP.NE.AND.EX P0, PT, RZ, c[0x0][0x36c], PT, P0 ;  /* 0x0000db00ff007a0c */ /* 0x000fda0003f05300 */
[----:B------:R-:W-:Y:S05]  /*1560*/  @!P0 BRA `(.L_x_246) ;  /* 0x0000004000008947 */ /* 0x000fea0003800000 */
[----:B----4-:R-:W-:-:S04]  /*1570*/  LEA R4, P0, R34, c[0x0][0x368], 0x2 ;  /* 0x0000da0022047a11 */ /* 0x010fc800078010ff */
[----:B------:R-:W-:-:S05]  /*1580*/  LEA.HI.X R5, R34, c[0x0][0x36c], R146, 0x2, P0 ;  /* 0x0000db0022057a11 */ /* 0x000fca00000f1492 */
[----:B------:R1:W5:Y:S01]  /*1590*/  LDG.E R10, [R4.64] ;  /* 0x0000000a040a7981 */ /* 0x000362000c1e1900 */
[----:B------:R-:W-:Y:S05]  /*15a0*/  BRA `(.L_x_247) ;  /* 0x0000005000007947 */ /* 0x000fea0003800000 */
.L_x_246:
[----:B------:R-:W-:Y:S01]  /*15b0*/  MOV R10, c[0x0][0x1d0] ;  /* 0x00007400000a7a02 */ /* 0x000fe20000000f00 */
[----:B------:R-:W-:Y:S05]  /*15c0*/  @!P6 BRA `(.L_x_247) ;  /* 0x000000300000e947 */ /* 0x000fea0003800000 */
[----:B----4-:R-:W2:Y:S04]  /*15d0*/  LDG.E R6, [R4.64] ;  /* 0x0000000a04067981 */ /* 0x010ea8000c1e1900 */
[----:B------:R-:W2:Y:S02]  /*15e0*/  LDG.E R0, [R4.64+0x4] ;  /* 0x0000040a04007981 */ /* 0x000ea4000c1e1900 */
[----:B--2---:R-:W-:Y:S02]  /*15f0*/  IADD3 R10, -R6, R0, RZ ;  /* 0x00000000060a7210 */ /* 0x004fe40007ffe1ff */
.L_x_247:
[----:B-1--4-:R1:W2:Y:S04]  /*1600*/  @P5 LDG.E R5, [R2.64] ;  /* 0x0000000a02055981 */ /* 0x0122a8000c1e1900 */
[----:B------:R1:W2:Y:S01]  /*1610*/  @P5 LDG.E R4, [R2.64+0x4] ;  /* 0x0000040a02045981 */ /* 0x0002a2000c1e1900 */
[----:B------:R-:W-:Y:S01]  /*1620*/  ISETP.NE.U32.AND P0, PT, RZ, c[0x0][0x378], PT ;  /* 0x0000de00ff007a0c */ /* 0x000fe20003f05070 */
[----:B-----5:R-:W-:-:S03]  /*1630*/  IMAD.MOV.U32 R145, RZ, RZ, R10 ;  /* 0x000000ffff917224 */ /* 0x020fc600078e000a */
[----:B------:R-:W-:Y:S01]  /*1640*/  ISETP.NE.AND.EX P1, PT, RZ, c[0x0][0x37c], PT, P0 ;  /* 0x0000df00ff007a0c */ /* 0x000fe20003f25300 */
[----:B------:R-:W-:-:S12]  /*1650*/  IMAD.MOV.U32 R0, RZ, RZ, c[0x0][0x228] ;  /* 0x00008a00ff007624 */ /* 0x000fd800078e00ff */
[----:B-1----:R-:W-:-:S04]  /*1660*/  @P1 LEA R2, P0, R34, c[0x0][0x378], 0x2 ;  /* 0x0000de0022021a11 */ /* 0x002fc800078010ff */
[----:B------:R-:W-:-:S05]  /*1670*/  @P1 LEA.HI.X R3, R34, c[0x0][0x37c], R146, 0x2, P0 ;  /* 0x0000df0022031a11 */ /* 0x000fca00000f1492 */
[----:B------:R1:W5:Y:S01]  /*1680*/  @P1 LDG.E R145, [R2.64] ;  /* 0x0000000a02911981 */ /* 0x000362000c1e1900 */
[----:B------:R-:W-:Y:S01]  /*1690*/  IMAD.IADD R9, R10, 0x1, -R172 ;  /* 0x000000010a097824 */ /* 0x000fe200078e0aac */
[----:B------:R-:W-:Y:S01]  /*16a0*/  BSSY B0, `(.L_x_248) ;  /* 0x0000032000007945 */ /* 0x000fe20003800000 */
[----:B-1----:R-:W-:-:S04]  /*16b0*/  LOP3.LUT R2, R13, 0xff000000, RZ, 0xc0, !PT ;  /* 0xff0000000d027812 */ /* 0x002fc800078ec0ff */
[----:B------:R-:W-:Y:S01]  /*16c0*/  SHF.R.U32.HI R2, RZ, 0x8, R2 ;  /* 0x00000008ff027819 */ /* 0x000fe20000011602 */
[----:B--2---:R-:W-:Y:S01]  /*16d0*/  @P5 IMAD.IADD R0, R4, 0x1, -R5 ;  /* 0x0000000104005824 */ /* 0x004fe200078e0a05 */
[----:B------:R-:W-:-:S03]  /*16e0*/  LOP3.LUT R4, R13, 0xff0000, RZ, 0xc0, !PT ;  /* 0x00ff00000d047812 */ /* 0x000fc600078ec0ff */
[----:B------:R-:W-:Y:S01]  /*16f0*/  IMAD.IADD R173, R9, 0x1, R0 ;  /* 0x0000000109ad7824 */ /* 0x000fe200078e0200 */
[----:B------:R-:W-:Y:S01]  /*1700*/  LEA.HI R4, R4, R2, RZ, 0x10 ;  /* 0x0000000204047211 */ /* 0x000fe200078f80ff */
[----:B------:R-:W-:-:S03]  /*1710*/  IMAD.MOV.U32 R2, RZ, RZ, RZ ;  /* 0x000000ffff027224 */ /* 0x000fc600078e00ff */
[----:B------:R-:W-:Y:S02]  /*1720*/  SHF.R.U32.HI R5, RZ, 0x10, R4 ;  /* 0x00000010ff057819 */ /* 0x000fe40000011604 */
[----:B------:R-:W-:Y:S02]  /*1730*/  LOP3.LUT R13, R4, 0xff, RZ, 0xc0, !PT ;  /* 0x000000ff040d7812 */ /* 0x000fe400078ec0ff */
[C---:B------:R-:W-:Y:S01]  /*1740*/  IADD3 R3, R173.reuse, 0x6f, RZ ;  /* 0x0000006fad037810 */ /* 0x040fe20007ffe0ff */
[----:B------:R1:W-:Y:S01]  /*1750*/  STL [R1+0x40], R5 ;  /* 0x0000400501007387 */ /* 0x0003e20000100800 */
[----:B------:R-:W-:Y:S02]  /*1760*/  ISETP.GE.AND P0, PT, R173, 0x1, PT ;  /* 0x00000001ad00780c */ /* 0x000fe40003f06270 */
[----:B------:R-:W-:Y:S01]  /*1770*/  ISETP.NE.AND P1, PT, R5, RZ, PT ;  /* 0x000000ff0500720c */ /* 0x000fe20003f25270 */
[----:B------:R1:W-:Y:S01]  /*1780*/  STL [R1+0x48], R13 ;  /* 0x0000480d01007387 */ /* 0x0003e20000100800 */
[----:B------:R-:W-:-:S02]  /*1790*/  IMAD.HI R2, R3, -0x6db6db6d, R2 ;  /* 0x9249249303027827 */ /* 0x000fc400078e0202 */
[----:B------:R-:W-:-:S03]  /*17a0*/  SEL R144, R5, c[0x0][0x338], P1 ;  /* 0x0000ce0005907a07 */ /* 0x000fc60000800000 */
[----:B------:R-:W-:-:S04]  /*17b0*/  SHF.R.U32.HI R3, RZ, 0x1f, R2 ;  /* 0x0000001fff037819 */ /* 0x000fc80000011602 */
[----:B------:R-:W-:Y:S01]  /*17c0*/  LEA.HI.SX32 R159, R2, R3, 0x1a ;  /* 0x00000003029f7211 */ /* 0x000fe200078fd2ff */
[----:B------:R-:W-:Y:S01]  /*17d0*/  IMAD.MOV.U32 R2, RZ, RZ, RZ ;  /* 0x000000ffff027224 */ /* 0x000fe200078e00ff */
[----:B------:R-:W-:Y:S05]  /*17e0*/  @!P0 BRA `(.L_x_249) ;  /* 0x000001d000008947 */ /* 0x000fea0003800000 */
[----:B------:R-:W-:Y:S02]  /*17f0*/  IABS R2, R144 ;  /* 0x0000009000027213 */ /* 0x000fe40000000000 */
[----:B-1----:R-:W-:-:S03]  /*1800*/  IADD3 R5, R159, -0x1, R144 ;  /* 0xffffffff9f057810 */ /* 0x002fc60007ffe090 */
[----:B------:R-:W-:Y:S01]  /*1810*/  IMAD.MOV.U32 R4, RZ, RZ, R2 ;  /* 0x000000ffff047224 */ /* 0x000fe200078e0002 */
[----:B------:R-:W-:-:S03]  /*1820*/  IABS R8, R5 ;  /* 0x0000000500087213 */ /* 0x000fc60000000000 */
[----:B------:R-:W1:Y:S08]  /*1830*/  I2F.RP R2, R4 ;  /* 0x0000000400027306 */ /* 0x000e700000209400 */
[----:B-1----:R-:W1:Y:S02]  /*1840*/  MUFU.RCP R2, R2 ;  /* 0x0000000200027308 */ /* 0x002e640000001000 */
[----:B-1----:R-:W-:-:S06]  /*1850*/  IADD3 R2, R2, 0xffffffe, RZ ;  /* 0x0ffffffe02027810 */ /* 0x002fcc0007ffe0ff */
[----:B------:R-:W1:Y:S02]  /*1860*/  F2I.FTZ.U32.TRUNC.NTZ R3, R2 ;  /* 0x0000000200037305 */ /* 0x000e64000021f000 */
[----:B-1----:R-:W-:-:S04]  /*1870*/  IMAD.MOV R2, RZ, RZ, -R3 ;  /* 0x000000ffff027224 */ /* 0x002fc800078e0a03 */
[----:B------:R-:W-:Y:S01]  /*1880*/  IMAD.MOV.U32 R6, RZ, RZ, R2 ;  /* 0x000000ffff067224 */ /* 0x000fe200078e0002 */
[----:B------:R-:W-:-:S03]  /*1890*/  IABS R2, R144 ;  /* 0x0000009000027213 */ /* 0x000fc60000000000 */
[----:B------:R-:W-:Y:S02]  /*18a0*/  IMAD R6, R6, R4, RZ ;  /* 0x0000000406067224 */ /* 0x000fe400078e02ff */
[----:B------:R-:W-:Y:S02]  /*18b0*/  IMAD.MOV R7, RZ, RZ, -R2 ;  /* 0x000000ffff077224 */ /* 0x000fe400078e0a02 */
[----:B------:R-:W-:-:S04]  /*18c0*/  IMAD.MOV.U32 R2, RZ, RZ, RZ ;  /* 0x000000ffff027224 */ /* 0x000fc800078e00ff */
        /* <DEDUP_REMOVED lines=15> */
.L_x_249:
[----:B------:R-:W-:Y:S05]  /*19c0*/  BSYNC B0 ;  /* 0x0000000000007941 */ /* 0x000fea0003800000 */
.L_x_248:
[----:B------:R-:W-:Y:S01]  /*19d0*/  IMAD R3, R13, R2, RZ ;  /* 0x000000020d037224 */ /* 0x000fe200078e02ff */
[----:B------:R-:W2:Y:S01]  /*19e0*/  S2R R6, SR_TID.X ;  /* 0x0000000000067919 */ /* 0x000ea20000002100 */
[----:B------:R-:W-:Y:S02]  /*19f0*/  IADD3 R30, R229, 0x20, RZ ;  /* 0x00000020e51e7810 */ /* 0x000fe40007ffe0ff */
[----:B------:R-:W-:Y:S01]  /*1a00*/  IMAD.IADD R2, R3, 0x1, R2 ;  /* 0x0000000103027824 */ /* 0x000fe200078e0202 */
[----:B------:R-:W-:Y:S01]  /*1a10*/  IADD3 R29, R229, 0x40, RZ ;  /* 0x00000040e51d7810 */ /* 0x000fe20007ffe0ff */
[----:B------:R-:W-:Y:S01]  /*1a20*/  IMAD R3, R3, 0x70, -R9 ;  /* 0x0000007003037824 */ /* 0x000fe200078e0a09 */
[----:B------:R-:W-:Y:S01]  /*1a30*/  IADD3 R28, R229, 0x60, RZ ;  /* 0x00000060e51c7810 */ /* 0x000fe20007ffe0ff */
[----:B------:R-:W-:Y:S01]  /*1a40*/  IMAD.SHL.U32 R7, R30, 0x40, RZ ;  /* 0x000000401e077824 */ /* 0x000fe200078e00ff */
[----:B------:R-:W-:-:S02]  /*1a50*/  IMNMX R2, R159, R2, PT ;  /* 0x000000029f027217 */ /* 0x000fc40003800200 */
[----:B------:R-:W-:Y:S01]  /*1a60*/  IMNMX R3, RZ, R3, !PT ;  /* 0x00000003ff037217 */ /* 0x000fe20007800200 */
[----:B------:R-:W-:Y:S01]  /*1a70*/  IMAD.SHL.U32 R8, R28, 0x40, RZ ;  /* 0x000000401c087824 */ /* 0x000fe200078e00ff */
[----:B------:R-:W-:Y:S01]  /*1a80*/  LOP3.LUT R157, R7, 0x1c0, RZ, 0xc0, !PT ;  /* 0x000001c0079d7812 */ /* 0x000fe200078ec0ff */
[----:B------:R-:W-:-:S03]  /*1a90*/  IMAD R2, R2, 0x70, -R9 ;  /* 0x0000007002027824 */ /* 0x000fc600078e0a09 */
[----:B------:R-:W-:Y:S02]  /*1aa0*/  LOP3.LUT R156, R8, 0x1c0, RZ, 0xc0, !PT ;  /* 0x000001c0089c7812 */ /* 0x000fe400078ec0ff */
[----:B------:R-:W-:Y:S02]  /*1ab0*/  IMNMX R2, R2, R0, PT ;  /* 0x0000000002027217 */ /* 0x000fe40003800200 */
[----:B------:R-:W-:Y:S02]  /*1ac0*/  SHF.R.U32.HI R215, RZ, 0x3, R157 ;  /* 0x00000003ffd77819 */ /* 0x000fe4000001169d */
[----:B------:R-:W-:Y:S02]  /*1ad0*/  ISETP.GT.AND P0, PT, R2, R3, PT ;  /* 0x000000030200720c */ /* 0x000fe40003f04270 */
[----:B------:R-:W-:Y:S02]  /*1ae0*/  SHF.R.U32.HI R3, RZ, 0x4, R3 ;  /* 0x00000004ff037819 */ /* 0x000fe40000011603 */
[----:B--2---:R-:W-:-:S02]  /*1af0*/  SHF.R.S32.HI R18, RZ, 0x1f, R6 ;  /* 0x0000001fff127819 */ /* 0x004fc40000011406 */
[----:B------:R-:W-:Y:S01]  /*1b00*/  SHF.R.S32.HI R217, RZ, 0x1f, R6 ;  /* 0x0000001fffd97819 */ /* 0x000fe20000011406 */
[----:B-1----:R-:W-:Y:S01]  /*1b10*/  IMAD.WIDE.U32 R4, R3, 0x24924925, RZ ;  /* 0x2492492503047825 */ /* 0x002fe200078e00ff */
[----:B------:R-:W-:-:S03]  /*1b20*/  LEA.HI R18, R18, R6, RZ, 0x3 ;  /* 0x0000000612127211 */ /* 0x000fc600078f18ff */
[----:B------:R-:W-:Y:S01]  /*1b30*/  IMAD.MOV.U32 R140, RZ, RZ, R5 ;  /* 0x000000ffff8c7224 */ /* 0x000fe200078e0005 */
[----:B------:R-:W-:Y:S02]  /*1b40*/  LOP3.LUT R18, R18, 0xfffffff8, RZ, 0xc0, !PT ;  /* 0xfffffff812127812 */ /* 0x000fe400078ec0ff */
[----:B------:R-:W-:Y:S01]  /*1b50*/  @P0 IADD3 R3, R2, 0x6f, RZ ;  /* 0x0000006f02030810 */ /* 0x000fe20007ffe0ff */
[----:B------:R-:W-:Y:S01]  /*1b60*/  @P0 IMAD.MOV.U32 R2, RZ, RZ, RZ ;  /* 0x000000ffff020224 */ /* 0x000fe200078e00ff */
[----:B------:R-:W-:Y:S01]  /*1b70*/  SHF.R.S32.HI R5, RZ, 0x1f, R30 ;  /* 0x0000001fff057819 */ /* 0x000fe2000001141e */
[----:B------:R-:W-:Y:S02]  /*1b80*/  IMAD.MOV.U32 R4, RZ, RZ, R140 ;  /* 0x000000ffff047224 */ /* 0x000fe400078e008c */
[----:B------:R-:W-:Y:S01]  /*1b90*/  @P0 IMAD.HI R2, R3, -0x6db6db6d, R2 ;  /* 0x9249249303020827 */ /* 0x000fe200078e0202 */
[----:B------:R-:W-:-:S03]  /*1ba0*/  LEA.HI R5, R5, R30, RZ, 0x3 ;  /* 0x0000001e05057211 */ /* 0x000fc600078f18ff */
[----:B------:R-:W-:Y:S01]  /*1bb0*/  IMAD.IADD R18, R6, 0x1, -R18 ;  /* 0x0000000106127824 */ /* 0x000fe200078e0a12 */
[----:B------:R-:W-:-:S03]  /*1bc0*/  @P0 SHF.R.U32.HI R3, RZ, 0x1f, R2 ;  /* 0x0000001fff030819 */ /* 0x000fc60000011602 */
[----:B------:R-:W-:Y:S01]  /*1bd0*/  IMAD.SHL.U32 R36, R18, 0x8, RZ ;  /* 0x0000000812247824 */ /* 0x000fe200078e00ff */
[----:B------:R-:W-:Y:S01]  /*1be0*/  @P0 LEA.HI.SX32 R4, R2, R3, 0x1a ;  /* 0x0000000302040211 */ /* 0x000fe200078fd2ff */
[----:B------:R-:W-:Y:S01]  /*1bf0*/  IMAD.SHL.U32 R3, R229, 0x40, RZ ;  /* 0x00000040e5037824 */ /* 0x000fe200078e00ff */
[----:B------:R-:W-:Y:S01]  /*1c00*/  LEA.HI R2, R217, R6, RZ, 0x6 ;  /* 0x00000006d9027211 */ /* 0x000fe200078f30ff */
[----:B------:R-:W-:Y:S01]  /*1c10*/  IMAD.SHL.U32 R6, R29, 0x40, RZ ;  /* 0x000000401d067824 */ /* 0x000fe200078e00ff */
[----:B------:R-:W-:Y:S02]  /*1c20*/  ISETP.GT.AND P0, PT, R4, R140, PT ;  /* 0x0000008c0400720c */ /* 0x000fe40003f04270 */
[----:B------:R-:W-:Y:S01]  /*1c30*/  LOP3.LUT R158, R3, 0x1c0, RZ, 0xc0, !PT ;  /* 0x000001c0039e7812 */ /* 0x000fe200078ec0ff */
[----:B------:R-:W-:Y:S01]  /*1c40*/  IMAD.SHL.U32 R2, R2, 0x8, RZ ;  /* 0x0000000802027824 */ /* 0x000fe200078e00ff */
[----:B------:R-:W-:Y:S02]  /*1c50*/  LOP3.LUT R147, R6, 0x1c0, RZ, 0xc0, !PT ;  /* 0x000001c006937812 */ /* 0x000fe400078ec0ff */
[----:B------:R-:W-:-:S02]  /*1c60*/  SHF.R.U32.HI R193, RZ, 0x3, R158 ;  /* 0x00000003ffc17819 */ /* 0x000fc4000001169e */
[----:B------:R-:W-:Y:S02]  /*1c70*/  LOP3.LUT R3, R158, 0x38, R36, 0xf8, !PT ;  /* 0x000000389e037812 */ /* 0x000fe400078ef824 */
[----:B------:R-:W-:Y:S02]  /*1c80*/  LOP3.LUT R169, R2, 0xfffffe00, RZ, 0xc0, !PT ;  /* 0xfffffe0002a97812 */ /* 0x000fe400078ec0ff */
[----:B------:R-:W-:Y:S01]  /*1c90*/  LOP3.LUT R2, R3, R193, RZ, 0x3c, !PT ;  /* 0x000000c103027212 */ /* 0x000fe200078e3cff */
[----:B------:R-:W-:-:S04]  /*1ca0*/  IMAD.SHL.U32 R3, R5, 0x40, RZ ;  /* 0x0000004005037824 */ /* 0x000fc800078e00ff */
[----:B------:R-:W-:Y:S01]  /*1cb0*/  IMAD.IADD R2, R169, 0x1, R2 ;  /* 0x00000001a9027824 */ /* 0x000fe200078e0202 */
[----:B------:R-:W-:-:S03]  /*1cc0*/  LOP3.LUT R170, R3, 0xfffffe00, RZ, 0xc0, !PT ;  /* 0xfffffe0003aa7812 */ /* 0x000fc600078ec0ff */
[----:B------:R-:W-:Y:S01]  /*1cd0*/  IMAD.SHL.U32 R208, R2, 0x2, RZ ;  /* 0x0000000202d07824 */ /* 0x000fe200078e00ff */
[----:B------:R-:W-:Y:S05]  /*1ce0*/  @!P0 BRA `(.L_x_250) ;  /* 0x00006de000008947 */ /* 0x000fea0003800000 */
[----:B------:R-:W-:-:S04]  /*1cf0*/  ISETP.NE.U32.AND P0, PT, RZ, c[0x0][0x340], PT ;  /* 0x0000d000ff007a0c */ /* 0x000fc80003f05070 */
[----:B------:R-:W-:-:S13]  /*1d00*/  ISETP.NE.AND.EX P3, PT, RZ, c[0x0][0x344], PT, P0 ;  /* 0x0000d100ff007a0c */ /* 0x000fda0003f65300 */
[----:B------:R-:W-:-:S05]  /*1d10*/  @P3 IMAD.WIDE R2, R34, R12, c[0x0][0x340] ;  /* 0x0000d00022023625 */ /* 0x000fca00078e020c */
[----:B------:R1:W2:Y:S01]  /*1d20*/  @P3 LDG.E R20, [R2.64] ;  /* 0x0000000a02143981 */ /* 0x0002a2000c1e1900 */
[----:B------:R-:W-:Y:S01]  /*1d30*/  SHF.R.S32.HI R25, RZ, 0x1f, R229 ;  /* 0x0000001fff197819 */ /* 0x000fe200000114e5 */
[----:B------:R-:W-:Y:S01]  /*1d40*/  IMAD.MOV.U32 R148, RZ, RZ, 0x70 ;  /* 0x00000070ff947424 */ /* 0x000fe200078e00ff */
[----:B------:R-:W-:Y:S01]  /*1d50*/  IADD3 R123, P0, R229, R11, RZ ;  /* 0x0000000be57b7210 */ /* 0x000fe20007f1e0ff */
[----:B------:R-:W-:Y:S01]  /*1d60*/  IMAD.MOV.U32 R180, RZ, RZ, c[0x0][0x238] ;  /* 0x00008e00ffb47624 */ /* 0x000fe200078e00ff */
[----:B------:R-:W-:Y:S01]  /*1d70*/  SHF.R.S32.HI R37, RZ, 0x1f, R36 ;  /* 0x0000001fff257819 */ /* 0x000fe20000011424 */
[C---:B------:R-:W-:Y:S01]  /*1d80*/  IMAD R187, R148.reuse, c[0x0][0x23c], RZ ;  /* 0x00008f0094bb7a24 */ /* 0x040fe200078e02ff */
[----:B------:R-:W-:Y:S01]  /*1d90*/  LEA.HI.X.SX32 R141, R11, R25, 0x1, P0 ;  /* 0x000000190b8d7211 */ /* 0x000fe200000f0eff */
[----:B------:R-:W-:Y:S01]  /*1da0*/  IMAD.WIDE.U32 R154, R148, c[0x0][0x238], RZ ;  /* 0x00008e00949a7a25 */ /* 0x000fe200078e00ff */
[----:B------:R-:W-:Y:S01]  /*1db0*/  IADD3 R41, R4, -0x1, RZ ;  /* 0xffffffff04297810 */ /* 0x000fe20007ffe0ff */
[----:B------:R-:W-:Y:S01]  /*1dc0*/  ULDC UR4, c[0x0][0x23c] ;  /* 0x00008f0000047ab9 */ /* 0x000fe20000000800 */
[----:B------:R-:W-:Y:S01]  /*1dd0*/  SEL R23, R146, RZ, !P5 ;  /* 0x000000ff92177207 */ /* 0x000fe20006800000 */
[----:B------:R-:W-:Y:S01]  /*1de0*/  IMAD R5, R141, c[0x0][0x238], RZ ;  /* 0x00008e008d057a24 */ /* 0x000fe200078e02ff */
[----:B------:R-:W-:Y:S01]  /*1df0*/  SEL R22, R34, RZ, !P5 ;  /* 0x000000ff22167207 */ /* 0x000fe20006800000 */
[----:B------:R-:W-:Y:S01]  /*1e00*/  IMAD.MOV.U32 R181, RZ, RZ, 0x5 ;  /* 0x00000005ffb57424 */ /* 0x000fe200078e00ff */
[----:B------:R-:W-:Y:S01]  /*1e10*/  IADD3 R187, R155, R187, RZ ;  /* 0x000000bb9bbb7210 */ /* 0x000fe20007ffe0ff */
[----:B------:R-:W-:Y:S01]  /*1e20*/  IMAD R5, R123, c[0x0][0x23c], R5 ;  /* 0x00008f007b057a24 */ /* 0x000fe200078e0205 */
[----:B------:R-:W-:Y:S01]  /*1e30*/  ISETP.GE.AND P5, PT, R36, c[0x0][0x1d4], PT ;  /* 0x0000750024007a0c */ /* 0x000fe20003fa6270 */
[----:B------:R-:W-:Y:S01]  /*1e40*/  IMAD R4, R23, c[0x0][0x248], RZ ;  /* 0x0000920017047a24 */ /* 0x000fe200078e02ff */
[C---:B------:R-:W-:Y:S01]  /*1e50*/  SHF.L.U64.HI R188, R180.reuse, R181, c[0x0][0x23c] ;  /* 0x00008f00b4bc7619 */ /* 0x040fe200000102b5 */
[----:B------:R-:W-:Y:S01]  /*1e60*/  IMAD.SHL.U32 R214, R180, 0x20, RZ ;  /* 0x00000020b4d67824 */ /* 0x000fe200078e00ff */
[----:B------:R-:W-:Y:S01]  /*1e70*/  ISETP.GE.AND P4, PT, R209, c[0x0][0x1d4], PT ;  /* 0x00007500d1007a0c */ /* 0x000fe20003f86270 */
[----:B------:R-:W-:Y:S01]  /*1e80*/  IMAD R4, R22, c[0x0][0x24c], R4 ;  /* 0x0000930016047a24 */ /* 0x000fe200078e0204 */
[----:B------:R-:W-:Y:S01]  /*1e90*/  IADD3 R21, R10, R171, RZ ;  /* 0x000000ab0a157210 */ /* 0x000fe20007ffe0ff */
[----:B------:R-:W-:Y:S01]  /*1ea0*/  IMAD.WIDE.U32 R14, R180, 0x40, RZ ;  /* 0x00000040b40e7825 */ /* 0x000fe200078e00ff */
[----:B------:R-:W-:Y:S01]  /*1eb0*/  USHF.L.U32 UR5, UR4, 0x6, URZ ;  /* 0x0000000604057899 */ /* 0x000fe2000800063f */
[----:B------:R-:W-:Y:S01]  /*1ec0*/  LOP3.LUT R230, R230, 0xfffffffd, RZ, 0xc0, !PT ;  /* 0xfffffffde6e67812 */ /* 0x000fe200078ec0ff */
[----:B------:R-:W-:Y:S01]  /*1ed0*/  UIMAD UR4, UR4, 0x60, URZ ;  /* 0x00000060040478a4 */ /* 0x000fe2000f8e023f */
[----:B-1----:R-:W-:Y:S01]  /*1ee0*/  IMAD.WIDE.U32 R2, R123, c[0x0][0x238], R36 ;  /* 0x00008e007b027a25 */ /* 0x002fe200078e0024 */
[----:B------:R-:W-:-:S02]  /*1ef0*/  SHF.R.S32.HI R24, RZ, 0x1f, R21 ;  /* 0x0000001fff187819 */ /* 0x000fc40000011415 */
[----:B------:R-:W-:Y:S01]  /*1f00*/  @P5 LOP3.LUT R230, R230, 0x2, RZ, 0xfc, !PT ;  /* 0x00000002e6e65812 */ /* 0x000fe200078efcff */
[----:B------:R-:W-:Y:S01]  /*1f10*/  IMAD.IADD R3, R3, 0x1, R5 ;  /* 0x0000000103037824 */ /* 0x000fe200078e0205 */
[----:B------:R-:W-:Y:S01]  /*1f20*/  MOV R163, c[0x0][0x290] ;  /* 0x0000a40000a37a02 */ /* 0x000fe20000000f00 */
[----:B------:R-:W-:Y:S01]  /*1f30*/  IMAD R5, R41, -0x70, R0 ;  /* 0xffffff9029057824 */ /* 0x000fe200078e0200 */
[----:B------:R-:W-:Y:S01]  /*1f40*/  LOP3.LUT R230, R230, 0xfffffffe, RZ, 0xc0, !PT ;  /* 0xfffffffee6e67812 */ /* 0x000fe200078ec0ff */
[----:B------:R-:W-:Y:S01]  /*1f50*/  IMAD.WIDE.U32 R2, R31, c[0x0][0x240], R2 ;  /* 0x000090001f027a25 */ /* 0x000fe200078e0002 */
[----:B------:R-:W-:Y:S02]  /*1f60*/  SHF.R.U32.HI R27, RZ, 0x3, R156 ;  /* 0x00000003ff1b7819 */ /* 0x000fe4000001169c */
[----:B------:R-:W-:Y:S01]  /*1f70*/  IMNMX R5, R5, 0x70, PT ;  /* 0x0000007005057817 */ /* 0x000fe20003800200 */
[----:B------:R-:W-:Y:S01]  /*1f80*/  IMAD R3, R31, c[0x0][0x244], R3 ;  /* 0x000091001f037a24 */ /* 0x000fe200078e0203 */
[----:B------:R-:W-:Y:S01]  /*1f90*/  @P4 LOP3.LUT R230, R230, 0x1, RZ, 0xfc, !PT ;  /* 0x00000001e6e64812 */ /* 0x000fe200078efcff */
[----:B------:R-:W-:Y:S01]  /*1fa0*/  IMAD.SHL.U32 R32, R18, 0x4, RZ ;  /* 0x0000000412207824 */ /* 0x000fe200078e00ff */
[----:B------:R-:W-:Y:S01]  /*1fb0*/  SHF.R.U32.HI R26, RZ, 0x3, R147 ;  /* 0x00000003ff1a7819 */ /* 0x000fe20000011693 */
[----:B------:R-:W-:Y:S01]  /*1fc0*/  IMAD.IADD R8, R5, 0x1, -R229 ;  /* 0x0000000105087824 */ /* 0x000fe200078e0ae5 */
[----:B------:R-:W-:Y:S01]  /*1fd0*/  SHF.L.U64.HI R168, R163, R181, c[0x0][0x294] ;  /* 0x0000a500a3a87619 */ /* 0x000fe200000102b5 */
[----:B------:R-:W-:Y:S01]  /*1fe0*/  IMAD.WIDE.U32 R126, R22, c[0x0][0x248], R2 ;  /* 0x00009200167e7a25 */ /* 0x000fe200078e0002 */
[----:B------:R-:W-:-:S02]  /*1ff0*/  SHF.R.S32.HI R3, RZ, 0x1f, R41 ;  /* 0x0000001fff037819 */ /* 0x000fc40000011429 */
[C---:B------:R-:W-:Y:S01]  /*2000*/  ISETP.GE.AND P0, PT, R8.reuse, 0x1, PT ;  /* 0x000000010800780c */ /* 0x040fe20003f06270 */
[----:B------:R-:W-:Y:S01]  /*2010*/  IMAD R2, R187, R41, RZ ;  /* 0x00000029bb027224 */ /* 0x000fe200078e02ff */
[----:B------:R-:W-:Y:S01]  /*2020*/  MOV R124, R126 ;  /* 0x0000007e007c7202 */ /* 0x000fe20000000f00 */
[----:B------:R-:W-:Y:S01]  /*2030*/  IMAD.IADD R125, R127, 0x1, R4 ;  /* 0x000000017f7d7824 */ /* 0x000fe200078e0204 */
[----:B------:R-:W-:Y:S01]  /*2040*/  ISETP.GE.AND P2, PT, R8, 0x21, PT ;  /* 0x000000210800780c */ /* 0x000fe20003f46270 */
[-C--:B------:R-:W-:Y:S01]  /*2050*/  IMAD R4, R3, R154.reuse, R2 ;  /* 0x0000009a03047224 */ /* 0x080fe200078e0202 */
[----:B------:R-:W-:Y:S01]  /*2060*/  SHF.R.S32.HI R33, RZ, 0x1f, R32 ;  /* 0x0000001fff217819 */ /* 0x000fe20000011420 */
[----:B------:R-:W-:-:S04]  /*2070*/  IMAD.WIDE.U32 R2, R41, R154, R124 ;  /* 0x0000009a29027225 */ /* 0x000fc800078e007c */
[----:B------:R-:W-:Y:S01]  /*2080*/  IMAD.WIDE.U32 R10, R21, c[0x0][0x1e0], RZ ;  /* 0x00007800150a7a25 */ /* 0x000fe200078e00ff */
[----:B------:R-:W-:Y:S02]  /*2090*/  IADD3 R3, R3, R4, RZ ;  /* 0x0000000403037210 */ /* 0x000fe40007ffe0ff */
[----:B------:R-:W-:Y:S01]  /*20a0*/  @P0 LEA R4, P1, R2, c[0x0][0x220], 0x1 ;  /* 0x0000880002040a11 */ /* 0x000fe200078208ff */
[----:B------:R-:W-:-:S03]  /*20b0*/  IMAD.WIDE.U32 R212, R229, c[0x0][0x1e0], RZ ;  /* 0x00007800e5d47a25 */ /* 0x000fc600078e00ff */
[----:B------:R-:W-:Y:S01]  /*20c0*/  @P0 LEA.HI.X R5, R2, c[0x0][0x224], R3, 0x1, P1 ;  /* 0x0000890002050a11 */ /* 0x000fe200008f0c03 */
[----:B------:R-:W-:Y:S01]  /*20d0*/  IMAD.WIDE.U32 R164, R180, 0x60, RZ ;  /* 0x00000060b4a47825 */ /* 0x000fe200078e00ff */
[----:B------:R-:W-:-:S03]  /*20e0*/  @P2 IADD3 R7, P1, R214, R2, RZ ;  /* 0x00000002d6072210 */ /* 0x000fc60007f3e0ff */
[----:B------:R-:W-:Y:S01]  /*20f0*/  @!PT LDS RZ, [RZ] ;  /* 0x00000000fffff984 */ /* 0x000fe20000000800 */
[----:B------:R-:W-:Y:S01]  /*2100*/  @!PT LDS RZ, [RZ] ;  /* 0x00000000fffff984 */ /* 0x000fe20000000800 */
[----:B------:R-:W-:Y:S01]  /*2110*/  @!PT LDS RZ, [RZ] ;  /* 0x00000000fffff984 */ /* 0x000fe20000000800 */
[----:B------:R1:W-:Y:S01]  /*2120*/  @P0 LDGSTS.E.BYPASS.LTC128B.128 [R208+0x8100], [R4.64], !P5 ;  /* 0x0810000004d00fae */ /* 0x0003e2000e901d4a */
[----:B------:R-:W-:Y:S01]  /*2130*/  IMAD.MOV.U32 R162, RZ, RZ, c[0x0][0x280] ;  /* 0x0000a000ffa27624 */ /* 0x000fe200078e00ff */
[----:B------:R-:W-:Y:S01]  /*2140*/  IADD3 R186, R165, UR4, RZ ;  /* 0x00000004a5ba7c10 */ /* 0x000fe2000fffe0ff */
[----:B------:R-:W-:Y:S01]  /*2150*/  @P2 IMAD.X R9, R3, 0x1, R188, P1 ;  /* 0x0000000103092824 */ /* 0x000fe200008e06bc */
[C---:B------:R-:W-:Y:S01]  /*2160*/  @P2 LEA R6, P1, R7.reuse, c[0x0][0x220], 0x1 ;  /* 0x0000880007062a11 */ /* 0x040fe200078208ff */
[----:B------:R1:W-:Y:S01]  /*2170*/  @P0 LDGSTS.E.BYPASS.LTC128B.128 [R208+0xb900], [R4.64+0x80], !P4 ;  /* 0x0b90008004d00fae */ /* 0x0003e2000e101d4a */
[----:B------:R-:W-:Y:S01]  /*2180*/  ISETP.GT.AND P0, PT, R8, 0x60, PT ;  /* 0x000000600800780c */ /* 0x000fe20003f04270 */
[----:B------:R-:W-:Y:S01]  /*2190*/  IMAD.MOV.U32 R216, RZ, RZ, c[0x0][0x27c] ;  /* 0x00009f00ffd87624 */ /* 0x000fe200078e00ff */
[----:B------:R-:W-:Y:S01]  /*21a0*/  @P2 LEA.HI.X R7, R7, c[0x0][0x224], R9, 0x1, P1 ;  /* 0x0000890007072a11 */ /* 0x000fe200008f0c09 */
[----:B------:R-:W-:Y:S01]  /*21b0*/  IMAD R9, R24, c[0x0][0x1e0], RZ ;  /* 0x0000780018097a24 */ /* 0x000fe200078e02ff */
[----:B------:R-:W-:Y:S01]  /*21c0*/  ISETP.GE.AND P1, PT, R8, 0x41, PT ;  /* 0x000000410800780c */ /* 0x000fe20003f26270 */
[----:B------:R-:W-:Y:S01]  /*21d0*/  IMAD R8, R25, c[0x0][0x290], RZ ;  /* 0x0000a40019087a24 */ /* 0x000fe200078e02ff */
[C---:B------:R-:W-:Y:S01]  /*21e0*/  SHF.L.U64.HI R167, R162.reuse, R181, c[0x0][0x284] ;  /* 0x0000a100a2a77619 */ /* 0x040fe200000102b5 */
[----:B------:R3:W-:Y:S01]  /*21f0*/  @P2 LDGSTS.E.BYPASS.LTC128B.128 [R210+0x9100], [R6.64], !P5 ;  /* 0x0910000006d22fae */ /* 0x0007e2000e901d4a */
[----:B------:R-:W-:Y:S01]  /*2200*/  IMAD R9, R21, c[0x0][0x1e4], R9 ;  /* 0x0000790015097a24 */ /* 0x000fe200078e0209 */
[----:B------:R-:W-:Y:S01]  /*2210*/  SHF.L.U32 R191, R162, 0x5, RZ ;  /* 0x00000005a2bf7819 */ /* 0x000fe200000006ff */
[----:B------:R-:W-:Y:S01]  /*2220*/  IMAD R12, R229, c[0x0][0x294], R8 ;  /* 0x0000a500e50c7a24 */ /* 0x000fe200078e0208 */
[----:B------:R3:W-:Y:S01]  /*2230*/  @P2 LDGSTS.E.BYPASS.LTC128B.128 [R210+0xc900], [R6.64+0x80], !P4 ;  /* 0x0c90008006d22fae */ /* 0x0007e2000e101d4a */
[----:B------:R-:W-:-:S02]  /*2240*/  IMAD.SHL.U32 R192, R163, 0x20, RZ ;  /* 0x00000020a3c07824 */ /* 0x000fc400078e00ff */
[----:B-1----:R-:W-:-:S04]  /*2250*/  IMAD R4, R25, c[0x0][0x280], RZ ;  /* 0x0000a00019047a24 */ /* 0x002fc800078e02ff */
[C---:B------:R-:W-:Y:S02]  /*2260*/  IMAD R13, R229.reuse, c[0x0][0x284], R4 ;  /* 0x0000a100e50d7a24 */ /* 0x040fe400078e0204 */
[----:B------:R-:W-:-:S04]  /*2270*/  IMAD.WIDE.U32 R4, R229, c[0x0][0x280], R36 ;  /* 0x0000a000e5047a25 */ /* 0x000fc800078e0024 */
[----:B------:R-:W-:Y:S01]  /*2280*/  IMAD.IADD R17, R13, 0x1, R5 ;  /* 0x000000010d117824 */ /* 0x000fe200078e0205 */
[----:B------:R-:W-:Y:S01]  /*2290*/  MOV R16, R4 ;  /* 0x0000000400107202 */ /* 0x000fe20000000f00 */
[----:B------:R-:W-:Y:S01]  /*22a0*/  IMAD.IADD R5, R11, 0x1, R9 ;  /* 0x000000010b057824 */ /* 0x000fe200078e0209 */
[----:B---3--:R-:W-:Y:S01]  /*22b0*/  @P1 IADD3 R6, P2, R2, R14, RZ ;  /* 0x0000000e02061210 */ /* 0x008fe20007f5e0ff */
[----:B------:R-:W-:Y:S01]  /*22c0*/  IMAD.WIDE.U32 R8, R229, c[0x0][0x280], R32 ;  /* 0x0000a000e5087a25 */ /* 0x000fe200078e0020 */
[----:B------:R-:W-:Y:S02]  /*22d0*/  MOV R4, R10 ;  /* 0x0000000a00047202 */ /* 0x000fe40000000f00 */
[----:B------:R-:W-:Y:S01]  /*22e0*/  @P1 IADD3.X R7, R3, UR5, R15, P2, !PT ;  /* 0x0000000503071c10 */ /* 0x000fe200097fe40f */
[----:B------:R-:W-:Y:S01]  /*22f0*/  IMAD.WIDE.U32 R10, R229, c[0x0][0x290], R32 ;  /* 0x0000a400e50a7a25 */ /* 0x000fe200078e0020 */
[----:B------:R-:W-:Y:S02]  /*2300*/  @P1 LEA R14, P2, R6, c[0x0][0x220], 0x1 ;  /* 0x00008800060e1a11 */ /* 0x000fe400078408ff */
[----:B------:R-:W-:Y:S01]  /*2310*/  IADD3 R9, R9, R13, RZ ;  /* 0x0000000d09097210 */ /* 0x000fe20007ffe0ff */
[----:B------:R-:W-:Y:S01]  /*2320*/  @P0 IMAD.WIDE.U32 R2, R180, 0x60, R2 ;  /* 0x00000060b4020825 */ /* 0x000fe200078e0002 */
[----:B------:R-:W-:-:S03]  /*2330*/  @P1 LEA.HI.X R15, R6, c[0x0][0x224], R7, 0x1, P2 ;  /* 0x00008900060f1a11 */ /* 0x000fc600010f0c07 */
[----:B------:R-:W-:Y:S01]  /*2340*/  IMAD.WIDE.U32 R6, R229, c[0x0][0x290], R36 ;  /* 0x0000a400e5067a25 */ /* 0x000fe200078e0024 */
[----:B------:R-:W-:Y:S01]  /*2350*/  @P0 IADD3 R3, R3, UR4, RZ ;  /* 0x0000000403030c10 */ /* 0x000fe2000fffe0ff */
[----:B------:R1:W-:Y:S02]  /*2360*/  @P1 LDGSTS.E.BYPASS.LTC128B.128 [R210+0xa100], [R14.64], !P5 ;  /* 0x0a1000000ed21fae */ /* 0x0003e4000e901d4a */
[----:B------:R-:W-:Y:S01]  /*2370*/  IMAD.WIDE.U32 R18, R31, c[0x0][0x1e8], R4 ;  /* 0x00007a001f127a25 */ /* 0x000fe200078e0004 */
[----:B------:R-:W-:Y:S01]  /*2380*/  MOV R4, R6 ;  /* 0x0000000600047202 */ /* 0x000fe20000000f00 */
[----:B------:R1:W-:Y:S02]  /*2390*/  @P1 LDGSTS.E.BYPASS.LTC128B.128 [R210+0xd900], [R14.64+0x80], !P4 ;  /* 0x0d9000800ed21fae */ /* 0x0003e4000e101d4a */
[----:B------:R-:W-:Y:S02]  /*23a0*/  IMAD.IADD R5, R12, 0x1, R7 ;  /* 0x000000010c057824 */ /* 0x000fe400078e0207 */
[----:B------:R-:W-:Y:S01]  /*23b0*/  IMAD.IADD R7, R11, 0x1, R12 ;  /* 0x000000010b077824 */ /* 0x000fe200078e020c */
[C---:B------:R-:W-:Y:S01]  /*23c0*/  @P0 LEA R12, P2, R2.reuse, c[0x0][0x220], 0x1 ;  /* 0x00008800020c0a11 */ /* 0x040fe200078408ff */
[----:B------:R-:W-:Y:S01]  /*23d0*/  IMAD.MOV.U32 R6, RZ, RZ, R10 ;  /* 0x000000ffff067224 */ /* 0x000fe200078e000a */
[----:B------:R-:W-:Y:S01]  /*23e0*/  MOV R10, R18 ;  /* 0x00000012000a7202 */ /* 0x000fe20000000f00 */
[----:B------:R-:W-:Y:S01]  /*23f0*/  IMAD R11, R31, c[0x0][0x1ec], R19 ;  /* 0x00007b001f0b7a24 */ /* 0x000fe200078e0213 */
[----:B------:R-:W-:Y:S01]  /*2400*/  @P0 LEA.HI.X R13, R2, c[0x0][0x224], R3, 0x1, P2 ;  /* 0x00008900020d0a11 */ /* 0x000fe200010f0c03 */
[----:B-----5:R-:W-:Y:S01]  /*2410*/  IMAD.WIDE.U32 R108, R145, c[0x0][0x280], R16 ;  /* 0x0000a000916c7a25 */ /* 0x020fe200078e0010 */
[----:B------:R-:W-:-:S02]  /*2420*/  SHF.R.S32.HI R2, RZ, 0x1f, R145 ;  /* 0x0000001fff027819 */ /* 0x000fc40000011491 */
[----:B------:R-:W-:Y:S01]  /*2430*/  SHF.R.S32.HI R3, RZ, 0x1f, R29 ;  /* 0x0000001fff037819 */ /* 0x000fe2000001141d */
[----:B------:R3:W-:Y:S01]  /*2440*/  @P0 LDGSTS.E.BYPASS.LTC128B.128 [R210+0xb100], [R12.64], !P5 ;  /* 0x0b1000000cd20fae */ /* 0x0007e2000e901d4a */
[----:B------:R-:W-:Y:S02]  /*2450*/  IMAD.WIDE.U32 R106, R145, c[0x0][0x290], R4 ;  /* 0x0000a400916a7a25 */ /* 0x000fe400078e0004 */
[----:B------:R-:W-:Y:S01]  /*2460*/  LEA.HI R3, R3, R29, RZ, 0x3 ;  /* 0x0000001d03037211 */ /* 0x000fe200078f18ff */
[----:B------:R3:W-:Y:S01]  /*2470*/  @P0 LDGSTS.E.BYPASS.LTC128B.128 [R210+0xe900], [R12.64+0x80], !P4 ;  /* 0x0e9000800cd20fae */ /* 0x0007e2000e101d4a */
[----:B------:R-:W-:Y:S02]  /*2480*/  IMAD R18, R2, c[0x0][0x290], RZ ;  /* 0x0000a40002127a24 */ /* 0x000fe400078e02ff */
[----:B------:R-:W-:Y:S01]  /*2490*/  IMAD.WIDE.U32 R102, R145, c[0x0][0x290], R6 ;  /* 0x0000a40091667a25 */ /* 0x000fe200078e0006 */
[----:B------:R-:W0:Y:S01]  /*24a0*/  LDGDEPBAR ;  /* 0x00000000000079af */ /* 0x000e220000000000 */
[----:B------:R-:W-:Y:S02]  /*24b0*/  WARPSYNC 0xffffffff ;  /* 0xffffffff00007948 */ /* 0x000fe40003800000 */
[----:B------:R-:W-:-:S02]  /*24c0*/  IMAD.SHL.U32 R19, R3, 0x40, RZ ;  /* 0x0000004003137824 */ /* 0x000fc400078e00ff */
[C---:B------:R-:W-:Y:S01]  /*24d0*/  IMAD R3, R145.reuse, c[0x0][0x294], R18 ;  /* 0x0000a50091037a24 */ /* 0x040fe200078e0212 */
[----:B-1----:R-:W-:Y:S01]  /*24e0*/  SHF.R.S32.HI R15, RZ, 0x1f, R28 ;  /* 0x0000001fff0f7819 */ /* 0x002fe2000001141c */
[----:B------:R-:W-:Y:S01]  /*24f0*/  IMAD.WIDE.U32 R104, R145, c[0x0][0x280], R8 ;  /* 0x0000a00091687a25 */ /* 0x000fe200078e0008 */
[----:B------:R-:W-:Y:S02]  /*2500*/  LOP3.LUT R19, R19, 0xfffffe00, RZ, 0xc0, !PT ;  /* 0xfffffe0013137812 */ /* 0x000fe400078ec0ff */
[----:B------:R-:W-:Y:S02]  /*2510*/  LEA.HI R15, R15, R28, RZ, 0x3 ;  /* 0x0000001c0f0f7211 */ /* 0x000fe400078f18ff */
[----:B------:R-:W-:Y:S02]  /*2520*/  IADD3 R119, R3, R107, RZ ;  /* 0x0000006b03777210 */ /* 0x000fe40007ffe0ff */
[----:B------:R-:W-:Y:S02]  /*2530*/  SHF.L.U32 R15, R15, 0x6, RZ ;  /* 0x000000060f0f7819 */ /* 0x000fe400000006ff */
[----:B------:R-:W-:-:S02]  /*2540*/  IADD3 R116, R103, R3, RZ ;  /* 0x0000000367747210 */ /* 0x000fc40007ffe0ff */
[----:B------:R-:W-:Y:S01]  /*2550*/  LOP3.LUT R15, R15, 0xfffffe00, RZ, 0xc0, !PT ;  /* 0xfffffe000f0f7812 */ /* 0x000fe200078ec0ff */
[----:B---3--:R-:W-:Y:S01]  /*2560*/  IMAD R13, R2, c[0x0][0x280], RZ ;  /* 0x0000a000020d7a24 */ /* 0x008fe200078e02ff */
[----:B------:R-:W-:Y:S01]  /*2570*/  SHF.L.U32 R12, R216, 0x1, RZ ;  /* 0x00000001d80c7819 */ /* 0x000fe200000006ff */
[----:B------:R-:W-:Y:S02]  /*2580*/  IMAD R2, R25, c[0x0][0x1e0], RZ ;  /* 0x0000780019027a24 */ /* 0x000fe400078e02ff */
[----:B------:R-:W-:Y:S02]  /*2590*/  IMAD R13, R145, c[0x0][0x284], R13 ;  /* 0x0000a100910d7a24 */ /* 0x000fe400078e020d */
[----:B------:R-:W-:Y:S02]  /*25a0*/  IMAD R14, R229, c[0x0][0x1e4], R2 ;  /* 0x00007900e50e7a24 */ /* 0x000fe400078e0202 */
[----:B------:R-:W-:Y:S01]  /*25b0*/  IMAD.IADD R117, R105, 0x1, R13 ;  /* 0x0000000169757824 */ /* 0x000fe200078e020d */
[----:B------:R-:W-:Y:S01]  /*25c0*/  IADD3 R120, R13, R109, RZ ;  /* 0x0000006d0d787210 */ /* 0x000fe20007ffe0ff */
[----:B------:R-:W-:Y:S01]  /*25d0*/  IMAD.IADD R139, R213, 0x1, R14 ;  /* 0x00000001d58b7824 */ /* 0x000fe200078e020e */
[----:B--2---:R-:W-:Y:S01]  /*25e0*/  @P3 SHF.R.S32.HI R2, RZ, 0x1f, R20 ;  /* 0x0000001fff023819 */ /* 0x004fe20000011414 */
[----:B------:R-:W-:Y:S01]  /*25f0*/  @!P3 IMAD.MOV.U32 R2, RZ, RZ, R146 ;  /* 0x000000ffff02b224 */ /* 0x000fe200078e0092 */
[----:B------:R-:W-:-:S04]  /*2600*/  @!P3 MOV R20, R34 ;  /* 0x000000220014b202 */ /* 0x000fc80000000f00 */
[----:B------:R-:W-:Y:S02]  /*2610*/  SEL R14, R2, RZ, !P6 ;  /* 0x000000ff020e7207 */ /* 0x000fe40007000000 */
[----:B------:R-:W-:-:S03]  /*2620*/  SEL R18, R20, RZ, !P6 ;  /* 0x000000ff14127207 */ /* 0x000fc60007000000 */
[----:B------:R-:W-:Y:S02]  /*2630*/  IMAD R2, R14, c[0x0][0x1f0], RZ ;  /* 0x00007c000e027a24 */ /* 0x000fe400078e02ff */
[----:B------:R-:W-:-:S04]  /*2640*/  IMAD.WIDE.U32 R94, R18, c[0x0][0x1f0], R10 ;  /* 0x00007c00125e7a25 */ /* 0x000fc800078e000a */
[----:B------:R-:W-:Y:S01]  /*2650*/  IMAD R2, R18, c[0x0][0x1f4], R2 ;  /* 0x00007d0012027a24 */ /* 0x000fe200078e0202 */
[----:B------:R-:W-:-:S03]  /*2660*/  IADD3 R118, P1, P0, R94, R212, R36 ;  /* 0x000000d45e767210 */ /* 0x000fc6000783e024 */
[----:B------:R-:W-:-:S05]  /*2670*/  IMAD.IADD R96, R95, 0x1, R2 ;  /* 0x000000015f607824 */ /* 0x000fca00078e0202 */
[----:B------:R-:W-:Y:S02]  /*2680*/  IADD3.X R115, R96, R139, R37, P1, P0 ;  /* 0x0000008b60737210 */ /* 0x000fe40000fe0425 */
[----:B------:R-:W-:Y:S01]  /*2690*/  ISETP.GE.AND P0, PT, R36, c[0x0][0x27c], PT ;  /* 0x00009f0024007a0c */ /* 0x000fe20003f06270 */
[C-C-:B------:R-:W-:Y:S01]  /*26a0*/  IMAD.WIDE.U32 R2, R31.reuse, c[0x0][0x260], R36.reuse ;  /* 0x000098001f027a25 */ /* 0x140fe200078e0024 */
[----:B------:R-:W-:Y:S01]  /*26b0*/  ISETP.GE.AND P2, PT, R216, 0x1, PT ;  /* 0x00000001d800780c */ /* 0x000fe20003f46270 */
[----:B------:R-:W-:Y:S01]  /*26c0*/  BAR.SYNC.DEFER_BLOCKING 0x0 ;  /* 0x0000000000007b1d */ /* 0x000fe20000010000 */
[----:B------:R-:W-:Y:S01]  /*26d0*/  SEL R6, RZ, c[0x0][0x27c], !P0 ;  /* 0x00009f00ff067a07 */ /* 0x000fe20004000000 */
[----:B------:R-:W-:Y:S01]  /*26e0*/  IMAD.WIDE.U32 R4, R31, c[0x0][0x210], R36 ;  /* 0x000084001f047a25 */ /* 0x000fe200078e0024 */
[----:B------:R-:W-:Y:S02]  /*26f0*/  LOP3.LUT R230, R230, 0xfffffff7, RZ, 0xc0, !PT ;  /* 0xfffffff7e6e67812 */ /* 0x000fe400078ec0ff */
[----:B------:R-:W-:Y:S01]  /*2700*/  IADD3 R143, P1, R229, R21, RZ ;  /* 0x00000015e58f7210 */ /* 0x000fe20007f3e0ff */
[----:B------:R-:W-:Y:S01]  /*2710*/  IMAD.IADD R6, R36, 0x1, R6 ;  /* 0x0000000124067824 */ /* 0x000fe200078e0206 */
[----:B------:R-:W-:Y:S01]  /*2720*/  ULDC.U8 UR6, c[0x0][0x298] ;  /* 0x0000a60000067ab9 */ /* 0x000fe20000000000 */
[C---:B------:R-:W-:Y:S01]  /*2730*/  IMAD R3, R31.reuse, c[0x0][0x264], R3 ;  /* 0x000099001f037a24 */ /* 0x040fe200078e0203 */
[----:B------:R-:W-:Y:S01]  /*2740*/  ULDC UR8, c[0x0][0x1e4] ;  /* 0x0000790000087ab9 */ /* 0x000fe20000000800 */
[----:B------:R-:W-:Y:S01]  /*2750*/  @P0 IADD3 R12, -R12, c[0x0][0x1d4], RZ ;  /* 0x000075000c0c0a10 */ /* 0x000fe20007ffe1ff */
[----:B------:R-:W-:Y:S01]  /*2760*/  IMAD R5, R31, c[0x0][0x214], R5 ;  /* 0x000085001f057a24 */ /* 0x000fe200078e0205 */
[----:B------:R-:W-:Y:S01]  /*2770*/  ISETP.NE.AND P0, PT, RZ, UR6, PT ;  /* 0x00000006ff007c0c */ /* 0x000fe2000bf05270 */
[----:B------:R-:W-:Y:S01]  /*2780*/  IMAD.WIDE.U32 R100, R22, c[0x0][0x268], R2 ;  /* 0x00009a0016647a25 */ /* 0x000fe200078e0002 */
[----:B------:R-:W-:Y:S01]  /*2790*/  SHF.R.S32.HI R7, RZ, 0x1f, R12 ;  /* 0x0000001fff077819 */ /* 0x000fe2000001140c */
[----:B------:R-:W-:Y:S01]  /*27a0*/  UMOV UR7, 0x60 ;  /* 0x0000006000077882 */ /* 0x000fe20000000000 */
[----:B------:R-:W-:Y:S01]  /*27b0*/  @P2 LOP3.LUT R230, R230, 0x8, RZ, 0xfc, !PT ;  /* 0x00000008e6e62812 */ /* 0x000fe200078efcff */
[----:B------:R-:W-:Y:S01]  /*27c0*/  IMAD.WIDE.U32 R98, R18, c[0x0][0x218], R4 ;  /* 0x0000860012627a25 */ /* 0x000fe200078e0004 */
[----:B------:R-:W-:Y:S01]  /*27d0*/  LEA.HI R9, R7, R12, RZ, 0x4 ;  /* 0x0000000c07097211 */ /* 0x000fe200078f20ff */
[----:B------:R-:W-:Y:S01]  /*27e0*/  ULDC UR5, c[0x0][0x284] ;  /* 0x0000a10000057ab9 */ /* 0x000fe20000000800 */
[----:B------:R-:W-:Y:S01]  /*27f0*/  SHF.R.S32.HI R7, RZ, 0x1f, R6 ;  /* 0x0000001fff077819 */ /* 0x000fe20000011406 */
[----:B------:R-:W-:Y:S01]  /*2800*/  IMAD R8, R23, c[0x0][0x268], RZ ;  /* 0x00009a0017087a24 */ /* 0x000fe200078e02ff */
[----:B------:R-:W-:Y:S01]  /*2810*/  SHF.R.S32.HI R3, RZ, 0x4, R9 ;  /* 0x00000004ff037819 */ /* 0x000fe20000011409 */
[----:B------:R-:W-:Y:S01]  /*2820*/  IMAD R10, R14, c[0x0][0x218], RZ ;  /* 0x000086000e0a7a24 */ /* 0x000fe200078e02ff */
[CC--:B------:R-:W-:Y:S01]  /*2830*/  LEA.HI R2, R7.reuse, R6.reuse, RZ, 0x3 ;  /* 0x0000000607027211 */ /* 0x0c0fe200078f18ff */
[----:B------:R-:W-:Y:S01]  /*2840*/  IMAD R16, R22, c[0x0][0x26c], R8 ;  /* 0x00009b0016107a24 */ /* 0x000fe200078e0208 */
[----:B------:R-:W-:Y:S01]  /*2850*/  LEA.HI R6, R7, R6, RZ, 0x6 ;  /* 0x0000000607067211 */ /* 0x000fe200078f30ff */
[----:B------:R-:W-:Y:S01]  /*2860*/  IMAD R17, R18, c[0x0][0x21c], R10 ;  /* 0x0000870012117a24 */ /* 0x000fe200078e020a */
[----:B------:R-:W-:Y:S01]  /*2870*/  LOP3.LUT R5, R158, 0x38, R2, 0xf8, !PT ;  /* 0x000000389e057812 */ /* 0x000fe200078ef802 */
[----:B------:R-:W-:Y:S01]  /*2880*/  ULDC UR4, c[0x0][0x294] ;  /* 0x0000a50000047ab9 */ /* 0x000fe20000000800 */
[----:B------:R-:W-:Y:S01]  /*2890*/  LEA.HI.SX32 R3, R2, R3, 0x1d ;  /* 0x0000000302037211 */ /* 0x000fe200078feaff */
[----:B------:R-:W-:Y:S01]  /*28a0*/  IMAD.MOV.U32 R179, RZ, RZ, 0x6 ;  /* 0x00000006ffb37424 */ /* 0x000fe200078e00ff */
[----:B------:R-:W-:Y:S01]  /*28b0*/  SHF.R.S32.HI R4, RZ, 0x6, R6 ;  /* 0x00000006ff047819 */ /* 0x000fe20000011406 */
[----:B------:R-:W-:Y:S01]  /*28c0*/  UIMAD UR8, UR8, 0x60, URZ ;  /* 0x00000060080878a4 */ /* 0x000fe2000f8e023f */
[----:B------:R-:W-:Y:S01]  /*28d0*/  LOP3.LUT R6, R157, 0x38, R2, 0xf8, !PT ;  /* 0x000000389d067812 */ /* 0x000fe200078ef802 */
[----:B------:R-:W-:Y:S01]  /*28e0*/  IMAD.SHL.U32 R93, R3, 0x8, RZ ;  /* 0x00000008035d7824 */ /* 0x000fe200078e00ff */
[----:B------:R-:W-:Y:S01]  /*28f0*/  LOP3.LUT R11, R5, R193, RZ, 0x3c, !PT ;  /* 0x000000c1050b7212 */ /* 0x000fe200078e3cff */
[C---:B------:R-:W-:Y:S01]  /*2900*/  IMAD R7, R4.reuse, 0x1c00, R170 ;  /* 0x00001c0004077824 */ /* 0x040fe200078e02aa */
[----:B------:R-:W-:Y:S01]  /*2910*/  SHF.R.S32.HI R5, RZ, 0x1f, R3 ;  /* 0x0000001fff057819 */ /* 0x000fe20000011403 */
[C---:B------:R-:W-:Y:S01]  /*2920*/  IMAD R8, R4.reuse, 0x1c00, R169 ;  /* 0x00001c0004087824 */ /* 0x040fe200078e02a9 */
[--C-:B------:R-:W-:Y:S01]  /*2930*/  LOP3.LUT R9, R147, 0x38, R2.reuse, 0xf8, !PT ;  /* 0x0000003893097812 */ /* 0x100fe200078ef802 */
[----:B------:R-:W-:Y:S01]  /*2940*/  IMAD R10, R4, 0x1c00, R19 ;  /* 0x00001c00040a7824 */ /* 0x000fe200078e0213 */
[----:B------:R-:W-:Y:S01]  /*2950*/  LOP3.LUT R6, R6, R215, RZ, 0x3c, !PT ;  /* 0x000000d706067212 */ /* 0x000fe200078e3cff */
[----:B------:R-:W-:Y:S01]  /*2960*/  IMAD.IADD R14, R8, 0x1, R11 ;  /* 0x00000001080e7824 */ /* 0x000fe200078e020b */
[----:B------:R-:W-:Y:S01]  /*2970*/  LEA.HI R5, R5, R3, RZ, 0x3 ;  /* 0x0000000305057211 */ /* 0x000fe200078f18ff */
[----:B------:R-:W-:Y:S01]  /*2980*/  UIMAD UR5, UR7, UR5, URZ ;  /* 0x00000005070572a4 */ /* 0x000fe2000f8e023f */
[----:B------:R-:W-:Y:S01]  /*2990*/  LOP3.LUT R9, R9, R26, RZ, 0x3c, !PT ;  /* 0x0000001a09097212 */ /* 0x000fe200078e3cff */
[----:B------:R-:W-:Y:S01]  /*29a0*/  UIMAD UR4, UR7, UR4, URZ ;  /* 0x00000004070472a4 */ /* 0x000fe2000f8e023f */
[----:B------:R-:W-:Y:S01]  /*29b0*/  IADD3 R13, R7, R6, RZ ;  /* 0x00000006070d7210 */ /* 0x000fe20007ffe0ff */
[----:B------:R-:W-:Y:S01]  /*29c0*/  IMAD R176, R148, c[0x0][0x1e4], RZ ;  /* 0x0000790094b07a24 */ /* 0x000fe200078e02ff */
[----:B------:R-:W-:Y:S01]  /*29d0*/  LOP3.LUT R6, R156, 0x38, R2, 0xf8, !PT ;  /* 0x000000389c067812 */ /* 0x000fe200078ef802 */
[----:B------:R-:W-:Y:S01]  /*29e0*/  IMAD.IADD R12, R10, 0x1, R9 ;  /* 0x000000010a0c7824 */ /* 0x000fe200078e0209 */
[----:B------:R-:W-:Y:S01]  /*29f0*/  SHF.R.S32.HI R3, RZ, 0x3, R5 ;  /* 0x00000003ff037819 */ /* 0x000fe20000011405 */
[----:B------:R-:W-:Y:S01]  /*2a00*/  IMAD R9, R4, 0x1c00, R15 ;  /* 0x00001c0004097824 */ /* 0x000fe200078e020f */
[----:B------:R-:W-:Y:S01]  /*2a10*/  LOP3.LUT R5, R147, 0x38, R93, 0xf8, !PT ;  /* 0x0000003893057812 */ /* 0x000fe200078ef85d */
[----:B------:R-:W-:Y:S01]  /*2a20*/  IMAD R177, R148, c[0x0][0x284], RZ ;  /* 0x0000a10094b17a24 */ /* 0x000fe200078e02ff */
[-C--:B------:R-:W-:Y:S01]  /*2a30*/  LOP3.LUT R8, R6, R27.reuse, RZ, 0x3c, !PT ;  /* 0x0000001b06087212 */ /* 0x080fe200078e3cff */
[C---:B------:R-:W-:Y:S01]  /*2a40*/  IMAD R6, R3.reuse, 0x1c00, R19 ;  /* 0x00001c0003067824 */ /* 0x040fe200078e0213 */
[----:B------:R-:W-:Y:S01]  /*2a50*/  LOP3.LUT R4, R156, 0x38, R93, 0xf8, !PT ;  /* 0x000000389c047812 */ /* 0x000fe200078ef85d */
[----:B------:R-:W-:Y:S01]  /*2a60*/  IMAD R7, R3, 0x1c00, R15 ;  /* 0x00001c0003077824 */ /* 0x000fe200078e020f */
[----:B------:R-:W-:Y:S01]  /*2a70*/  LOP3.LUT R5, R5, R26, RZ, 0x3c, !PT ;  /* 0x0000001a05057212 */ /* 0x000fe200078e3cff */
[----:B------:R-:W-:Y:S01]  /*2a80*/  IMAD.IADD R11, R9, 0x1, R8 ;  /* 0x00000001090b7824 */ /* 0x000fe200078e0208 */
[----:B------:R-:W-:Y:S01]  /*2a90*/  LOP3.LUT R4, R4, R27, RZ, 0x3c, !PT ;  /* 0x0000001b04047212 */ /* 0x000fe200078e3cff */
[----:B------:R-:W-:Y:S01]  /*2aa0*/  IMAD R178, R148, c[0x0][0x294], RZ ;  /* 0x0000a50094b27a24 */ /* 0x000fe200078e02ff */
[----:B------:R-:W-:Y:S01]  /*2ab0*/  IADD3 R10, R6, R5, RZ ;  /* 0x00000005060a7210 */ /* 0x000fe20007ffe0ff */
[----:B------:R-:W-:Y:S01]  /*2ac0*/  IMAD.WIDE.U32 R152, R148, c[0x0][0x1e0], RZ ;  /* 0x0000780094987a25 */ /* 0x000fe200078e00ff */
[----:B------:R-:W-:-:S02]  /*2ad0*/  LOP3.LUT R6, R158, 0x38, R93, 0xf8, !PT ;  /* 0x000000389e067812 */ /* 0x000fc400078ef85d */
[----:B------:R-:W-:Y:S01]  /*2ae0*/  LOP3.LUT R5, R157, 0x38, R93, 0xf8, !PT ;  /* 0x000000389d057812 */ /* 0x000fe200078ef85d */
[----:B------:R-:W-:Y:S01]  /*2af0*/  IMAD.IADD R9, R7, 0x1, R4 ;  /* 0x0000000107097824 */ /* 0x000fe200078e0204 */
[----:B------:R-:W-:Y:S01]  /*2b00*/  LOP3.LUT R6, R6, R193, RZ, 0x3c, !PT ;  /* 0x000000c106067212 */ /* 0x000fe200078e3cff */
[C---:B------:R-:W-:Y:S01]  /*2b10*/  IMAD R7, R3.reuse, 0x1c00, R169 ;  /* 0x00001c0003077824 */ /* 0x040fe200078e02a9 */
[----:B------:R-:W-:Y:S01]  /*2b20*/  MOV R15, c[0x0][0x1e0] ;  /* 0x00007800000f7a02 */ /* 0x000fe20000000f00 */
[----:B------:R-:W-:Y:S01]  /*2b30*/  IMAD R4, R3, 0x1c00, R170 ;  /* 0x00001c0003047824 */ /* 0x000fe200078e02aa */
[----:B------:R-:W-:Y:S01]  /*2b40*/  LOP3.LUT R3, R5, R215, RZ, 0x3c, !PT ;  /* 0x000000d705037212 */ /* 0x000fe200078e3cff */
[----:B------:R-:W-:Y:S01]  /*2b50*/  IMAD.IADD R8, R7, 0x1, R6 ;  /* 0x0000000107087824 */ /* 0x000fe200078e0206 */
[----:B------:R-:W-:Y:S01]  /*2b60*/  SHF.R.S32.HI R5, RZ, 0x1f, R29 ;  /* 0x0000001fff057819 */ /* 0x000fe2000001141d */
[----:B------:R-:W-:Y:S01]  /*2b70*/  IMAD.WIDE.U32 R150, R148, c[0x0][0x280], RZ ;  /* 0x0000a00094967a25 */ /* 0x000fe200078e00ff */
[----:B------:R-:W-:-:S02]  /*2b80*/  SHF.R.S32.HI R6, RZ, 0x1f, R28 ;  /* 0x0000001fff067819 */ /* 0x000fc4000001141c */
[----:B------:R-:W-:Y:S01]  /*2b90*/  LOP3.LUT R230, R230, 0xfffffffb, RZ, 0xc0, !PT ;  /* 0xfffffffbe6e67812 */ /* 0x000fe200078ec0ff */
[----:B------:R-:W-:Y:S01]  /*2ba0*/  IMAD.IADD R7, R4, 0x1, R3 ;  /* 0x0000000104077824 */ /* 0x000fe200078e0203 */
[----:B------:R-:W-:Y:S01]  /*2bb0*/  SHF.R.S32.HI R3, RZ, 0x1f, R30 ;  /* 0x0000001fff037819 */ /* 0x000fe2000001141e */
[----:B------:R-:W-:Y:S01]  /*2bc0*/  IMAD.WIDE.U32 R194, R28, c[0x0][0x1e0], RZ ;  /* 0x000078001cc27a25 */ /* 0x000fe200078e00ff */
[----:B------:R-:W-:Y:S02]  /*2bd0*/  LOP3.LUT R112, R2, 0xfffffff8, RZ, 0xc0, !PT ;  /* 0xfffffff802707812 */ /* 0x000fe400078ec0ff */
[----:B------:R-:W-:Y:S01]  /*2be0*/  SHF.L.U32 R189, R162, 0x6, RZ ;  /* 0x00000006a2bd7819 */ /* 0x000fe200000006ff */
[----:B------:R-:W-:Y:S01]  /*2bf0*/  IMAD R4, R3, c[0x0][0x1e0], RZ ;  /* 0x0000780003047a24 */ /* 0x000fe200078e02ff */
[----:B------:R-:W-:Y:S01]  /*2c00*/  ISETP.GE.AND P6, PT, R36, c[0x0][0x1d4], PT ;  /* 0x0000750024007a0c */ /* 0x000fe20003fc6270 */
[----:B------:R-:W-:Y:S01]  /*2c10*/  IMAD R3, R5, c[0x0][0x1e0], RZ ;  /* 0x0000780005037a24 */ /* 0x000fe200078e02ff */
[----:B------:R-:W-:Y:S01]  /*2c20*/  SHF.L.U64.HI R181, R15, R181, c[0x0][0x1e4] ;  /* 0x000079000fb57619 */ /* 0x000fe200000102b5 */
[----:B------:R-:W-:Y:S01]  /*2c30*/  IMAD R5, R6, c[0x0][0x1e0], RZ ;  /* 0x0000780006057a24 */ /* 0x000fe200078e02ff */
[----:B------:R-:W-:Y:S01]  /*2c40*/  @P0 LOP3.LUT R230, R230, 0x4, RZ, 0xfc, !PT ;  /* 0x00000004e6e60812 */ /* 0x000fe200078efcff */
[----:B------:R-:W-:Y:S01]  /*2c50*/  IMAD R6, R30, c[0x0][0x1e4], R4 ;  /* 0x000079001e067a24 */ /* 0x000fe200078e0204 */
[----:B------:R-:W-:Y:S01]  /*2c60*/  IADD3 R177, R151, R177, RZ ;  /* 0x000000b197b17210 */ /* 0x000fe20007ffe0ff */
[C---:B------:R-:W-:Y:S01]  /*2c70*/  IMAD.WIDE.U32 R184, R162.reuse, 0x60, RZ ;  /* 0x00000060a2b87825 */ /* 0x040fe200078e00ff */
[----:B------:R-:W-:-:S02]  /*2c80*/  SHF.L.U64.HI R162, R162, R179, c[0x0][0x284] ;  /* 0x0000a100a2a27619 */ /* 0x000fc400000102b3 */
[----:B------:R-:W-:Y:S01]  /*2c90*/  SHF.L.U32 R200, R15, 0x5, RZ ;  /* 0x000000050fc87819 */ /* 0x000fe200000006ff */
[----:B------:R-:W-:Y:S01]  /*2ca0*/  IMAD.WIDE.U32 R182, R163, 0x60, RZ ;  /* 0x00000060a3b67825 */ /* 0x000fe200078e00ff */
[----:B------:R-:W-:Y:S02]  /*2cb0*/  IADD3 R121, R185, UR5, RZ ;  /* 0x00000005b9797c10 */ /* 0x000fe4000fffe0ff */
[----:B------:R-:W-:Y:S01]  /*2cc0*/  SHF.R.S32.HI R114, RZ, 0x1f, R112 ;  /* 0x0000001fff727819 */ /* 0x000fe20000011470 */
[----:B------:R-:W-:Y:S01]  /*2cd0*/  IMAD.WIDE.U32 R160, R15, 0x60, RZ ;  /* 0x000000600fa07825 */ /* 0x000fe200078e00ff */
[----:B------:R-:W-:Y:S02]  /*2ce0*/  IADD3 R122, R183, UR4, RZ ;  /* 0x00000004b77a7c10 */ /* 0x000fe4000fffe0ff */
[----:B------:R-:W-:Y:S01]  /*2cf0*/  SHF.R.S32.HI R113, RZ, 0x1f, R93 ;  /* 0x0000001fff717819 */ /* 0x000fe2000001145d */
[----:B------:R-:W-:Y:S01]  /*2d00*/  IMAD R4, R28, c[0x0][0x1e4], R5 ;  /* 0x000079001c047a24 */ /* 0x000fe200078e0205 */
[----:B------:R-:W-:Y:S01]  /*2d10*/  IADD3 R175, R161, UR8, RZ ;  /* 0x00000008a1af7c10 */ /* 0x000fe2000fffe0ff */
[----:B------:R-:W-:Y:S01]  /*2d20*/  IMAD.WIDE.U32 R148, R148, c[0x0][0x290], RZ ;  /* 0x0000a40094947a25 */ /* 0x000fe200078e00ff */
[----:B------:R-:W-:-:S02]  /*2d30*/  SHF.L.U32 R135, R14, 0x1, RZ ;  /* 0x000000010e877819 */ /* 0x000fc400000006ff */
[----:B------:R-:W-:Y:S01]  /*2d40*/  IADD3 R136, R195, R4, RZ ;  /* 0x00000004c3887210 */ /* 0x000fe20007ffe0ff */
[----:B------:R-:W-:Y:S01]  /*2d50*/  IMAD.WIDE.U32 R198, R30, c[0x0][0x1e0], RZ ;  /* 0x000078001ec67a25 */ /* 0x000fe200078e00ff */
[----:B------:R-:W-:Y:S02]  /*2d60*/  SHF.L.U32 R132, R11, 0x1, RZ ;  /* 0x000000010b847819 */ /* 0x000fe400000006ff */
[----:B------:R-:W-:Y:S01]  /*2d70*/  SHF.L.U32 R129, R8, 0x1, RZ ;  /* 0x0000000108817819 */ /* 0x000fe200000006ff */
[----:B------:R-:W-:-:S04]  /*2d80*/  IMAD.WIDE.U32 R196, R29, c[0x0][0x1e0], RZ ;  /* 0x000078001dc47a25 */ /* 0x000fc800078e00ff */
[----:B------:R-:W-:Y:S02]  /*2d90*/  IMAD R3, R29, c[0x0][0x1e4], R3 ;  /* 0x000079001d037a24 */ /* 0x000fe400078e0203 */
[C---:B------:R-:W-:Y:S01]  /*2da0*/  IMAD.SHL.U32 R211, R180.reuse, 0x40, RZ ;  /* 0x00000040b4d37824 */ /* 0x040fe200078e00ff */
[-C--:B------:R-:W-:Y:S01]  /*2db0*/  SHF.L.U64.HI R180, R180, R179.reuse, c[0x0][0x23c] ;  /* 0x00008f00b4b47619 */ /* 0x080fe200000102b3 */
[C---:B------:R-:W-:Y:S01]  /*2dc0*/  IMAD.SHL.U32 R190, R163.reuse, 0x40, RZ ;  /* 0x00000040a3be7824 */ /* 0x040fe200078e00ff */
[-C--:B------:R-:W-:Y:S01]  /*2dd0*/  SHF.L.U64.HI R163, R163, R179.reuse, c[0x0][0x294] ;  /* 0x0000a500a3a37619 */ /* 0x080fe200000102b3 */
[----:B------:R-:W-:Y:S01]  /*2de0*/  IMAD.X R142, R25, 0x1, R24, P1 ;  /* 0x00000001198e7824 */ /* 0x000fe200008e0618 */
[----:B------:R-:W-:Y:S01]  /*2df0*/  SHF.L.U64.HI R179, R15, R179, c[0x0][0x1e4] ;  /* 0x000079000fb37619 */ /* 0x000fe200000102b3 */
[----:B------:R-:W-:Y:S02]  /*2e00*/  IMAD.IADD R176, R153, 0x1, R176 ;  /* 0x0000000199b07824 */ /* 0x000fe400078e02b0 */
[----:B------:R-:W-:-:S02]  /*2e10*/  IMAD.IADD R178, R149, 0x1, R178 ;  /* 0x0000000195b27824 */ /* 0x000fc400078e02b2 */
[----:B------:R-:W-:Y:S02]  /*2e20*/  IMAD.SHL.U32 R206, R15, 0x40, RZ ;  /* 0x000000400fce7824 */ /* 0x000fe400078e00ff */
[----:B------:R-:W-:Y:S02]  /*2e30*/  IMAD.IADD R138, R199, 0x1, R6 ;  /* 0x00000001c78a7824 */ /* 0x000fe400078e0206 */
[----:B------:R-:W-:Y:S02]  /*2e40*/  IMAD.IADD R137, R197, 0x1, R3 ;  /* 0x00000001c5897824 */ /* 0x000fe400078e0203 */
[----:B------:R-:W-:Y:S02]  /*2e50*/  IMAD.IADD R111, R101, 0x1, R16 ;  /* 0x00000001656f7824 */ /* 0x000fe400078e0210 */
[----:B------:R-:W-:Y:S02]  /*2e60*/  IMAD.IADD R110, R99, 0x1, R17 ;  /* 0x00000001636e7824 */ /* 0x000fe400078e0211 */
[----:B------:R-:W-:-:S02]  /*2e70*/  IMAD.SHL.U32 R134, R13, 0x2, RZ ;  /* 0x000000020d867824 */ /* 0x000fc400078e00ff */
[----:B------:R-:W-:Y:S02]  /*2e80*/  IMAD.SHL.U32 R133, R12, 0x2, RZ ;  /* 0x000000020c857824 */ /* 0x000fe400078e00ff */
[----:B------:R-:W-:Y:S02]  /*2e90*/  IMAD.SHL.U32 R131, R10, 0x2, RZ ;  /* 0x000000020a837824 */ /* 0x000fe400078e00ff */
[----:B------:R-:W-:Y:S02]  /*2ea0*/  IMAD.SHL.U32 R130, R9, 0x2, RZ ;  /* 0x0000000209827824 */ /* 0x000fe400078e00ff */
[----:B------:R-:W-:Y:S02]  /*2eb0*/  IMAD.SHL.U32 R128, R7, 0x2, RZ ;  /* 0x0000000207807824 */ /* 0x000fe400078e00ff */
.L_x_299:
[----:B------:R-:W-:Y:S01]  /*2ec0*/  SHF.R.S32.HI R97, RZ, 0x1f, R41 ;  /* 0x0000001fff617819 */ /* 0x000fe20000011429 */
[-C--:B-1----:R-:W-:Y:S01]  /*2ed0*/  IMAD R2, R176, R41.reuse, RZ ;  /* 0x00000029b0027224 */ /* 0x082fe200078e02ff */
[----:B------:R-:W-:Y:S01]  /*2ee0*/  ISETP.GE.AND P2, PT, R216, 0x1, PT ;  /* 0x00000001d800780c */ /* 0x000fe20003f46270 */
[----:B------:R-:W-:Y:S04]  /*2ef0*/  DEPBAR.LE SB0, 0x0 ;  /* 0x000080000000791a */ /* 0x000fe80000000000 */
[C---:B------:R-:W-:Y:S01]  /*2f00*/  IADD3 R218, R229.reuse, 0x60, RZ ;  /* 0x00000060e5da7810 */ /* 0x040fe20007ffe0ff */
[----:B------:R-:W-:Y:S01]  /*2f10*/  IMAD.WIDE.U32 R80, R152, R41, RZ ;  /* 0x0000002998507225 */ /* 0x000fe200078e00ff */
[C---:B------:R-:W-:Y:S01]  /*2f20*/  IADD3 R219, R229.reuse, 0x40, RZ ;  /* 0x00000040e5db7810 */ /* 0x040fe20007ffe0ff */
[----:B------:R-:W-:Y:S01]  /*2f30*/  WARPSYNC 0xffffffff ;  /* 0xffffffff00007948 */ /* 0x000fe20003800000 */
[----:B------:R-:W-:Y:S01]  /*2f40*/  IADD3 R220, R229, 0x20, RZ ;  /* 0x00000020e5dc7810 */ /* 0x000fe20007ffe0ff */
[----:B------:R-:W-:Y:S01]  /*2f50*/  IMAD R2, R97, R152, R2 ;  /* 0x0000009861027224 */ /* 0x000fe200078e0202 */
[----:B------:R-:W-:Y:S01]  /*2f60*/  BAR.SYNC.DEFER_BLOCKING 0x0 ;  /* 0x0000000000007b1d */ /* 0x000fe20000010000 */
[C---:B------:R-:W-:Y:S02]  /*2f70*/  IADD3 R3, P1, P0, R118.reuse, R80, R200 ;  /* 0x0000005076037210 */ /* 0x040fe4000783e0c8 */
[----:B------:R-:W-:Y:S05]  /*2f80*/  IMAD.IADD R86, R81, 0x1, R2 ;  /* 0x0000000151567824 */ /* 0x000fea00078e0202 */
[----:B------:R-:W-:Y:S02]  /*2f90*/  IADD3.X R5, R115, R86, R181, P1, P0 ;  /* 0x0000005673057210 */ /* 0x000fe40000fe04b5 */
[-C--:B------:R-:W-:Y:S04]  /*2fa0*/  IADD3 R2, P0, R118, R80.reuse, RZ ;  /* 0x0000005076027210 */ /* 0x080fe80007f1e0ff */
[----:B------:R-:W-:Y:S01]  /*2fb0*/  LEA R66, P1, R2, c[0x0][0x1c8], 0x1 ;  /* 0x0000720002427a11 */ /* 0x000fe200078208ff */
[----:B------:R-:W-:Y:S01]  /*2fc0*/  IMAD.X R4, R86, 0x1, R115, P0 ;  /* 0x0000000156047824 */ /* 0x000fe200000e0673 */
[C---:B------:R-:W-:Y:S04]  /*2fd0*/  LEA R72, P0, R3.reuse, c[0x0][0x1c8], 0x1 ;  /* 0x0000720003487a11 */ /* 0x040fe800078008ff */
[----:B------:R-:W-:Y:S02]  /*2fe0*/  LEA.HI.X R67, R2, c[0x0][0x1cc], R4, 0x1, P1 ;  /* 0x0000730002437a11 */ /* 0x000fe400008f0c04 */
[----:B------:R-:W-:Y:S02]  /*2ff0*/  LEA.HI.X R73, R3, c[0x0][0x1cc], R5, 0x1, P0 ;  /* 0x0000730003497a11 */ /* 0x000fe400000f0c05 */
[C---:B------:R-:W-:Y:S04]  /*3000*/  IADD3 R2, P1, P0, R118.reuse, R80, R206 ;  /* 0x0000005076027210 */ /* 0x040fe8000783e0ce */
[C---:B------:R-:W-:Y:S01]  /*3010*/  IADD3.X R4, R115.reuse, R86, R179, P1, P0 ;  /* 0x0000005673047210 */ /* 0x040fe20000fe04b3 */
[----:B------:R-:W-:Y:S01]  /*3020*/  BSSY B2, `(.L_x_251) ;  /* 0x00004e2000027945 */ /* 0x000fe20003800000 */
[----:B------:R-:W-:Y:S04]  /*3030*/  IADD3 R3, P1, P0, R118, R80, R160 ;  /* 0x0000005076037210 */ /* 0x000fe8000783e0a0 */
[----:B------:R-:W-:Y:S02]  /*3040*/  IADD3.X R5, R115, R86, R175, P1, P0 ;  /* 0x0000005673057210 */ /* 0x000fe40000fe04af */
[C---:B------:R-:W-:Y:S02]  /*3050*/  LEA R76, P1, R2.reuse, c[0x0][0x1c8], 0x1 ;  /* 0x00007200024c7a11 */ /* 0x040fe400078208ff */
[C---:B------:R-:W-:Y:S02]  /*3060*/  LEA R82, P0, R3.reuse, c[0x0][0x1c8], 0x1 ;  /* 0x0000720003527a11 */ /* 0x040fe400078008ff */
[----:B------:R-:W-:Y:S02]  /*3070*/  LEA.HI.X R77, R2, c[0x0][0x1cc], R4, 0x1, P1 ;  /* 0x00007300024d7a11 */ /* 0x000fe400008f0c04 */
[----:B------:R-:W-:Y:S01]  /*3080*/  LEA.HI.X R83, R3, c[0x0][0x1cc], R5, 0x1, P0 ;  /* 0x0000730003537a11 */ /* 0x000fe200000f0c05 */
[----:B------:R-:W-:-:S05]  /*3090*/  @!P2 BRA `(.L_x_252) ;  /* 0x00004ae00000a947 */ /* 0x000fca0003800000 */
[-C--:B------:R-:W-:Y:S01]  /*30a0*/  IMAD R4, R177, R41.reuse, RZ ;  /* 0x00000029b1047224 */ /* 0x080fe200078e02ff */
[----:B------:R-:W-:Y:S01]  /*30b0*/  LOP3.LUT P2, RZ, R230, 0x4, RZ, 0xc0, !PT ;  /* 0x00000004e6ff7812 */ /* 0x000fe2000784c0ff */
[-C--:B------:R-:W-:Y:S02]  /*30c0*/  IMAD R3, R178, R41.reuse, RZ ;  /* 0x00000029b2037224 */ /* 0x080fe400078e02ff */
[----:B------:R-:W-:Y:S02]  /*30d0*/  IMAD R2, R41, -0x70, R0 ;  /* 0xffffff9029027824 */ /* 0x000fe400078e0200 */
[-C--:B------:R-:W-:Y:S03]  /*30e0*/  IMAD.WIDE.U32 R34, R150, R41.reuse, RZ ;  /* 0x0000002996227225 */ /* 0x080fe600078e00ff */
[----:B------:R-:W-:Y:S01]  /*30f0*/  IMNMX R79, R2, 0x70, PT ;  /* 0x00000070024f7817 */ /* 0x000fe20003800200 */
[----:B------:R-:W-:Y:S04]  /*3100*/  IMAD.WIDE.U32 R70, R148, R41, RZ ;  /* 0x0000002994467225 */ /* 0x000fe800078e00ff */
[C---:B------:R-:W-:Y:S02]  /*3110*/  IMAD R4, R97.reuse, R150, R4 ;  /* 0x0000009661047224 */ /* 0x040fe400078e0204 */
[----:B------:R-:W-:Y:S03]  /*3120*/  IMAD R3, R97, R148, R3 ;  /* 0x0000009461037224 */ /* 0x000fe600078e0203 */
[----:B------:R-:W-:Y:S02]  /*3130*/  IADD3 R42, R35, R4, RZ ;  /* 0x00000004232a7210 */ /* 0x000fe40007ffe0ff */
[----:B------:R-:W-:Y:S01]  /*3140*/  IADD3 R44, R71, R3, RZ ;  /* 0x00000003472c7210 */ /* 0x000fe20007ffe0ff */
[----:B------:R-:W-:-:S05]  /*3150*/  @!P2 BRA `(.L_x_253) ;  /* 0x000026500000a947 */ /* 0x000fca0003800000 */
[----:B------:R-:W-:Y:S01]  /*3160*/  ISETP.GE.AND P5, PT, R229, R79, PT ;  /* 0x0000004fe500720c */ /* 0x000fe20003fa6270 */
[----:B------:R-:W-:Y:S01]  /*3170*/  BSSY B0, `(.L_x_254) ;  /* 0x000001b000007945 */ /* 0x000fe20003800000 */
[----:B------:R-:W-:Y:S01]  /*3180*/  CS2R R50, SRZ ;  /* 0x0000000000327805 */ /* 0x000fe2000001ff00 */
[----:B------:R-:W-:Y:S01]  /*3190*/  CS2R R46, SRZ ;  /* 0x00000000002e7805 */ /* 0x000fe2000001ff00 */
[----:B------:R-:W-:Y:S01]  /*31a0*/  CS2R R38, SRZ ;  /* 0x0000000000267805 */ /* 0x000fe2000001ff00 */
[----:B------:R-:W-:Y:S01]  /*31b0*/  CS2R R12, SRZ ;  /* 0x00000000000c7805 */ /* 0x000fe2000001ff00 */
[----:B------:R-:W-:Y:S07]  /*31c0*/  CS2R R2, SRZ ;  /* 0x0000000000027805 */ /* 0x000fee000001ff00 */
[----:B------:R-:W-:-:S05]  /*31d0*/  @P5 BRA `(.L_x_255) ;  /* 0x0000014000005947 */ /* 0x000fca0003800000 */
[----:B------:R-:W-:Y:S01]  /*31e0*/  IADD3 R2, P0, R104, R34, RZ ;  /* 0x0000002268027210 */ /* 0x000fe20007f1e0ff */
[----:B------:R-:W-:Y:S01]  /*31f0*/  CS2R R38, SRZ ;  /* 0x0000000000267805 */ /* 0x000fe2000001ff00 */
[----:B------:R-:W-:Y:S01]  /*3200*/  CS2R R46, SRZ ;  /* 0x00000000002e7805 */ /* 0x000fe2000001ff00 */
[----:B------:R-:W-:Y:S02]  /*3210*/  CS2R R12, SRZ ;  /* 0x00000000000c7805 */ /* 0x000fe4000001ff00 */
[----:B------:R-:W-:Y:S01]  /*3220*/  IMAD.X R4, R42, 0x1, R117, P0 ;  /* 0x000000012a047824 */ /* 0x000fe200000e0675 */
[----:B------:R-:W-:Y:S05]  /*3230*/  IADD3 R3, P0, R102, R70, RZ ;  /* 0x0000004666037210 */ /* 0x000fea0007f1e0ff */
[----:B------:R-:W-:Y:S01]  /*3240*/  IMAD.X R5, R44, 0x1, R116, P0 ;  /* 0x000000012c057824 */ /* 0x000fe200000e0674 */
[C---:B------:R-:W-:Y:S04]  /*3250*/  LEA R6, P0, R2.reuse, c[0x0][0x270], 0x1 ;  /* 0x00009c0002067a11 */ /* 0x040fe800078008ff */
[----:B------:R-:W-:Y:S02]  /*3260*/  LEA.HI.X R7, R2, c[0x0][0x274], R4, 0x1, P0 ;  /* 0x00009d0002077a11 */ /* 0x000fe400000f0c04 */
[C---:B------:R-:W-:Y:S04]  /*3270*/  LEA R4, P0, R3.reuse, c[0x0][0x288], 0x1 ;  /* 0x0000a20003047a11 */ /* 0x040fe800078008ff */
[----:B------:R-:W-:Y:S02]  /*3280*/  LEA.HI.X R5, R3, c[0x0][0x28c], R5, 0x1, P0 ;  /* 0x0000a30003057a11 */ /* 0x000fe400000f0c05 */
[----:B------:R-:W-:Y:S01]  /*3290*/  ISETP.GE.AND P0, PT, R32, c[0x0][0x27c], PT ;  /* 0x00009f0020007a0c */ /* 0x000fe20003f06270 */
[----:B------:R-:W-:Y:S11]  /*32a0*/  CS2R R2, SRZ ;  /* 0x0000000000027805 */ /* 0x000ff6000001ff00 */
[----:B------:R-:W-:Y:S01]  /*32b0*/  @!UPT UIADD3 URZ, URZ, URZ, URZ ;  /* 0x0000003f3f3ff290 */ /* 0x000fe2000fffe03f */
[----:B------:R1:W5:Y:S04]  /*32c0*/  @!P0 LDG.E.64 R38, [R6.64] ;  /* 0x0000000a06268981 */ /* 0x000368000c1e1b00 */
[----:B------:R1:W5:Y:S01]  /*32d0*/  @!P0 LDG.E.64 R2, [R4.64] ;  /* 0x0000000a04028981 */ /* 0x000362000c1e1b00 */
[----:B------:R-:W-:Y:S11]  /*32e0*/  ISETP.GE.AND P0, PT, R68, c[0x0][0x27c], PT ;  /* 0x00009f0044007a0c */ /* 0x000ff60003f06270 */
[----:B------:R-:W-:Y:S02]  /*32f0*/  @!UPT UIADD3 URZ, URZ, URZ, URZ ;  /* 0x0000003f3f3ff290 */ /* 0x000fe4000fffe03f */
[----:B------:R1:W5:Y:S04]  /*3300*/  @!P0 LDG.E.64 R46, [R6.64+0x40] ;  /* 0x0000400a062e8981 */ /* 0x000368000c1e1b00 */
[----:B------:R1:W5:Y:S02]  /*3310*/  @!P0 LDG.E.64 R12, [R4.64+0x40] ;  /* 0x0000400a040c8981 */ /* 0x000364000c1e1b00 */
.L_x_255:
[----:B------:R-:W-:Y:S05]  /*3320*/  BSYNC B0 ;  /* 0x0000000000007941 */ /* 0x000fea0003800000 */
.L_x_254:
[----:B------:R-:W-:Y:S01]  /*3330*/  ISETP.GE.AND P4, PT, R220, R79, PT ;  /* 0x0000004fdc00720c */ /* 0x000fe20003f86270 */
[----:B-1---5:R-:W-:Y:S01]  /*3340*/  IMAD.MOV.U32 R4, RZ, RZ, R46 ;  /* 0x000000ffff047224 */ /* 0x022fe200078e002e */
[----:B------:R-:W-:Y:S01]  /*3350*/  BSSY B0, `(.L_x_256) ;  /* 0x0000026000007945 */ /* 0x000fe20003800000 */
[----:B------:R-:W-:Y:S01]  /*3360*/  IMAD.MOV.U32 R7, RZ, RZ, R47 ;  /* 0x000000ffff077224 */ /* 0x000fe200078e002f */
[----:B------:R-:W-:Y:S01]  /*3370*/  CS2R R48, SRZ ;  /* 0x0000000000307805 */ /* 0x000fe2000001ff00 */
[----:B------:R-:W-:Y:S01]  /*3380*/  IMAD.MOV.U32 R6, RZ, RZ, R38 ;  /* 0x000000ffff067224 */ /* 0x000fe200078e0026 */
[----:B------:R-:W-:Y:S01]  /*3390*/  CS2R R16, SRZ ;  /* 0x0000000000107805 */ /* 0x000fe2000001ff00 */
[----:B------:R-:W-:Y:S01]  /*33a0*/  IMAD.MOV.U32 R5, RZ, RZ, R39 ;  /* 0x000000ffff057224 */ /* 0x000fe200078e0027 */
[----:B------:R-:W-:Y:S01]  /*33b0*/  PRMT R45, R4, 0x5410, R7 ;  /* 0x00005410042d7816 */ /* 0x000fe20000000007 */
[----:B------:R-:W-:Y:S01]  /*33c0*/  CS2R R14, SRZ ;  /* 0x00000000000e7805 */ /* 0x000fe2000001ff00 */
[----:B------:R-:W-:Y:S02]  /*33d0*/  MOV R4, R12 ;  /* 0x0000000c00047202 */ /* 0x000fe40000000f00 */
[----:B------:R-:W-:Y:S01]  /*33e0*/  PRMT R40, R6, 0x7610, R40 ;  /* 0x0000761006287816 */ /* 0x000fe20000000028 */
[----:B------:R-:W-:Y:S01]  /*33f0*/  IMAD.MOV.U32 R6, RZ, RZ, R13 ;  /* 0x000000ffff067224 */ /* 0x000fe200078e000d */
[----:B------:R-:W-:Y:S01]  /*3400*/  PRMT R43, R5, 0x7610, R43 ;  /* 0x00007610052b7816 */ /* 0x000fe2000000002b */
[----:B------:R-:W-:Y:S01]  /*3410*/  IMAD.MOV.U32 R5, RZ, RZ, R2 ;  /* 0x000000ffff057224 */ /* 0x000fe200078e0002 */
[----:B------:R-:W-:Y:S02]  /*3420*/  PRMT R19, R4, 0x7610, R19 ;  /* 0x0000761004137816 */ /* 0x000fe40000000013 */
[----:B------:R-:W-:Y:S02]  /*3430*/  MOV R4, R3 ;  /* 0x0000000300047202 */ /* 0x000fe40000000f00 */
[----:B------:R-:W-:Y:S02]  /*3440*/  PRMT R19, R19, 0x5410, R6 ;  /* 0x0000541013137816 */ /* 0x000fe40000000006 */
[----:B------:R-:W-:Y:S01]  /*3450*/  PRMT R18, R5, 0x5410, R4 ;  /* 0x0000541005127816 */ /* 0x000fe20000000004 */
[----:B------:R-:W-:-:S05]  /*3460*/  @P4 BRA `(.L_x_257) ;  /* 0x0000014000004947 */ /* 0x000fca0003800000 */
[----:B------:R-:W-:Y:S01]  /*3470*/  IADD3 R4, P1, P0, R104, R34, R191 ;  /* 0x0000002268047210 */ /* 0x000fe2000783e0bf */
[----:B------:R-:W-:Y:S01]  /*3480*/  CS2R R48, SRZ ;  /* 0x0000000000307805 */ /* 0x000fe2000001ff00 */
[----:B------:R-:W-:Y:S01]  /*3490*/  CS2R R14, SRZ ;  /* 0x00000000000e7805 */ /* 0x000fe2000001ff00 */
[----:B------:R-:W-:Y:S01]  /*34a0*/  CS2R R50, SRZ ;  /* 0x0000000000327805 */ /* 0x000fe2000001ff00 */
[----:B------:R-:W-:Y:S01]  /*34b0*/  IADD3.X R7, R117, R42, R167, P1, P0 ;  /* 0x0000002a75077210 */ /* 0x000fe20000fe04a7 */
[----:B------:R-:W-:Y:S01]  /*34c0*/  CS2R R16, SRZ ;  /* 0x0000000000107805 */ /* 0x000fe2000001ff00 */
[----:B------:R-:W-:Y:S04]  /*34d0*/  IADD3 R5, P1, P0, R102, R70, R192 ;  /* 0x0000004666057210 */ /* 0x000fe8000783e0c0 */
[----:B------:R-:W-:Y:S02]  /*34e0*/  IADD3.X R8, R116, R44, R168, P1, P0 ;  /* 0x0000002c74087210 */ /* 0x000fe40000fe04a8 */
[C---:B------:R-:W-:Y:S04]  /*34f0*/  LEA R6, P0, R4.reuse, c[0x0][0x270], 0x1 ;  /* 0x00009c0004067a11 */ /* 0x040fe800078008ff */
[----:B------:R-:W-:Y:S02]  /*3500*/  LEA.HI.X R7, R4, c[0x0][0x274], R7, 0x1, P0 ;  /* 0x00009d0004077a11 */ /* 0x000fe400000f0c07 */
[C---:B------:R-:W-:Y:S04]  /*3510*/  LEA R4, P0, R5.reuse, c[0x0][0x288], 0x1 ;  /* 0x0000a20005047a11 */ /* 0x040fe800078008ff */
[----:B------:R-:W-:Y:S02]  /*3520*/  LEA.HI.X R5, R5, c[0x0][0x28c], R8, 0x1, P0 ;  /* 0x0000a30005057a11 */ /* 0x000fe400000f0c08 */
[----:B------:R-:W-:Y:S11]  /*3530*/  ISETP.GE.AND P0, PT, R32, c[0x0][0x27c], PT ;  /* 0x00009f0020007a0c */ /* 0x000ff60003f06270 */
[----:B------:R-:W-:Y:S02]  /*3540*/  @!UPT UIADD3 URZ, URZ, URZ, URZ ;  /* 0x0000003f3f3ff290 */ /* 0x000fe4000fffe03f */
[----:B------:R1:W5:Y:S04]  /*3550*/  @!P0 LDG.E.64 R48, [R6.64] ;  /* 0x0000000a06308981 */ /* 0x000368000c1e1b00 */
[----:B------:R1:W5:Y:S01]  /*3560*/  @!P0 LDG.E.64 R14, [R4.64] ;  /* 0x0000000a040e8981 */ /* 0x000362000c1e1b00 */
[----:B------:R-:W-:Y:S11]  /*3570*/  ISETP.GE.AND P0, PT, R68, c[0x0][0x27c], PT ;  /* 0x00009f0044007a0c */ /* 0x000ff60003f06270 */
[----:B------:R-:W-:Y:S02]  /*3580*/  @!UPT UIADD3 URZ, URZ, URZ, URZ ;  /* 0x0000003f3f3ff290 */ /* 0x000fe4000fffe03f */
[----:B------:R1:W5:Y:S04]  /*3590*/  @!P0 LDG.E.64 R50, [R6.64+0x40] ;  /* 0x0000400a06328981 */ /* 0x000368000c1e1b00 */
[----:B------:R1:W5:Y:S02]  /*35a0*/  @!P0 LDG.E.64 R16, [R4.64+0x40] ;  /* 0x0000400a04108981 */ /* 0x000364000c1e1b00 */
.L_x_257:
[----:B------:R-:W-:Y:S05]  /*35b0*/  BSYNC B0 ;  /* 0x0000000000007941 */ /* 0x000fea0003800000 */
.L_x_256:
[----:B------:R-:W-:Y:S01]  /*35c0*/  ISETP.GE.AND P3, PT, R219, R79, PT ;  /* 0x0000004fdb00720c */ /* 0x000fe20003f66270 */
[----:B-1---5:R-:W-:Y:S01]  /*35d0*/  IMAD.MOV.U32 R7, RZ, RZ, R50 ;  /* 0x000000ffff077224 */ /* 0x022fe200078e0032 */
[----:B------:R-:W-:Y:S01]  /*35e0*/  MOV R5, R48 ;  /* 0x0000003000057202 */ /* 0x000fe20000000f00 */
[----:B------:R-:W-:Y:S01]  /*35f0*/  IMAD.MOV.U32 R6, RZ, RZ, R51 ;  /* 0x000000ffff067224 */ /* 0x000fe200078e0033 */
[----:B------:R-:W-:Y:S01]  /*3600*/  BSSY B0, `(.L_x_258) ;  /* 0x0000024000007945 */ /* 0x000fe20003800000 */
[----:B------:R-:W-:Y:S01]  /*3610*/  IMAD.MOV.U32 R4, RZ, RZ, R49 ;  /* 0x000000ffff047224 */ /* 0x000fe200078e0031 */
[----:B------:R-:W-:Y:S01]  /*3620*/  CS2R R58, SRZ ;  /* 0x00000000003a7805 */ /* 0x000fe2000001ff00 */
[----:B------:R-:W-:Y:S01]  /*3630*/  CS2R R54, SRZ ;  /* 0x0000000000367805 */ /* 0x000fe2000001ff00 */
[----:B------:R-:W-:Y:S01]  /*3640*/  PRMT R61, R7, 0x5410, R6 ;  /* 0x00005410073d7816 */ /* 0x000fe20000000006 */
[----:B------:R-:W-:Y:S01]  /*3650*/  IMAD.MOV.U32 R7, RZ, RZ, R16 ;  /* 0x000000ffff077224 */ /* 0x000fe200078e0010 */
[----:B------:R-:W-:Y:S01]  /*3660*/  PRMT R60, R5, 0x5410, R4 ;  /* 0x00005410053c7816 */ /* 0x000fe20000000004 */
[----:B------:R-:W-:Y:S01]  /*3670*/  IMAD.MOV.U32 R5, RZ, RZ, R14 ;  /* 0x000000ffff057224 */ /* 0x000fe200078e000e */
[----:B------:R-:W-:Y:S01]  /*3680*/  MOV R6, R17 ;  /* 0x0000001100067202 */ /* 0x000fe20000000f00 */
[----:B------:R-:W-:Y:S01]  /*3690*/  CS2R R52, SRZ ;  /* 0x0000000000347805 */ /* 0x000fe2000001ff00 */
[----:B------:R-:W-:Y:S01]  /*36a0*/  MOV R4, R15 ;  /* 0x0000000f00047202 */ /* 0x000fe20000000f00 */
[----:B------:R-:W-:Y:S01]  /*36b0*/  CS2R R22, SRZ ;  /* 0x0000000000167805 */ /* 0x000fe2000001ff00 */
[----:B------:R-:W-:Y:S01]  /*36c0*/  PRMT R29, R7, 0x5410, R6 ;  /* 0x00005410071d7816 */ /* 0x000fe20000000006 */
[----:B------:R-:W-:Y:S01]  /*36d0*/  CS2R R20, SRZ ;  /* 0x0000000000147805 */ /* 0x000fe2000001ff00 */
        /* <DEDUP_REMOVED lines=22> */
.L_x_259:
[----:B------:R-:W-:Y:S05]  /*3840*/  BSYNC B0 ;  /* 0x0000000000007941 */ /* 0x000fea0003800000 */
.L_x_258:
        /* <DEDUP_REMOVED lines=38> */
.L_x_261:
[----:B------:R-:W-:Y:S05]  /*3ab0*/  BSYNC B0 ;  /* 0x0000000000007941 */ /* 0x000fea0003800000 */
.L_x_260:
[----:B-1---5:R-:W-:Y:S01]  /*3ac0*/  MOV R5, R56 ;  /* 0x0000003800057202 */ /* 0x022fe20000000f00 */
[----:B------:R-:W-:Y:S01]  /*3ad0*/  IMAD.MOV.U32 R7, RZ, RZ, R58 ;  /* 0x000000ffff077224 */ /* 0x000fe200078e003a */
[----:B------:R-:W-:Y:S01]  /*3ae0*/  BSSY B1, `(.L_x_262) ;  /* 0x000007a000017945 */ /* 0x000fe20003800000 */
[----:B------:R-:W-:Y:S02]  /*3af0*/  IMAD.MOV.U32 R6, RZ, RZ, R59 ;  /* 0x000000ffff067224 */ /* 0x000fe400078e003b */
[----:B------:R-:W-:Y:S03]  /*3b00*/  IMAD.MOV.U32 R4, RZ, RZ, R57 ;  /* 0x000000ffff047224 */ /* 0x000fe600078e0039 */
[----:B------:R-:W-:Y:S01]  /*3b10*/  PRMT R65, R7, 0x5410, R6 ;  /* 0x0000541007417816 */ /* 0x000fe20000000006 */
[----:B------:R-:W-:Y:S01]  /*3b20*/  IMAD.MOV.U32 R7, RZ, RZ, R26 ;  /* 0x000000ffff077224 */ /* 0x000fe200078e001a */
[----:B------:R-:W-:Y:S01]  /*3b30*/  PRMT R64, R5, 0x5410, R4 ;  /* 0x0000541005407816 */ /* 0x000fe20000000004 */
[----:B------:R-:W-:Y:S01]  /*3b40*/  IMAD.MOV.U32 R5, RZ, RZ, R24 ;  /* 0x000000ffff057224 */ /* 0x000fe200078e0018 */
[----:B------:R-:W-:Y:S02]  /*3b50*/  MOV R6, R27 ;  /* 0x0000001b00067202 */ /* 0x000fe40000000f00 */
[----:B------:R-:W-:Y:S02]  /*3b60*/  MOV R4, R25 ;  /* 0x0000001900047202 */ /* 0x000fe40000000f00 */
[----:B------:R-:W-:Y:S02]  /*3b70*/  PRMT R35, R7, 0x5410, R6 ;  /* 0x0000541007237816 */ /* 0x000fe40000000006 */
[----:B------:R-:W-:Y:S01]  /*3b80*/  PRMT R34, R5, 0x5410, R4 ;  /* 0x0000541005227816 */ /* 0x000fe20000000004 */
[----:B------:R-:W-:-:S05]  /*3b90*/  @P5 BRA `(.L_x_263) ;  /* 0x000006e000005947 */ /* 0x000fca0003800000 */
[----:B------:R-:W-:Y:S01]  /*3ba0*/  BSSY B0, `(.L_x_264) ;  /* 0x0000036000007945 */ /* 0x000fe20003800000 */
[----:B------:R-:W-:-:S05]  /*3bb0*/  @P6 BRA `(.L_x_265) ;  /* 0x0000034000006947 */ /* 0x000fca0003800000 */
[----:B------:R-:W-:Y:S01]  /*3bc0*/  ISETP.GE.AND P0, PT, R32, c[0x0][0x27c], PT ;  /* 0x00009f0020007a0c */ /* 0x000fe20003f06270 */
[----:B------:R-:W1:Y:S11]  /*3bd0*/  LDS.128 R8, [R208+0x8100] ;  /* 0x00810000d0087984 */ /* 0x000e760000000c00 */
[----:B------:R-:W-:Y:S01]  /*3be0*/  @!UPT UIADD3 URZ, URZ, URZ, URZ ;  /* 0x0000003f3f3ff290 */ /* 0x000fe2000fffe03f */
[----:B------:R-:W-:Y:S01]  /*3bf0*/  @!P0 SHF.R.U64 R6, R2, 0x10, R3 ;  /* 0x0000001002068819 */ /* 0x000fe20000001203 */
[----:B------:R-:W-:Y:S01]  /*3c00*/  @!P0 HADD2.F32 R2, -RZ, R18.H0_H0 ;  /* 0x20000012ff028230 */ /* 0x000fe20000004100 */
[----:B------:R-:W-:Y:S02]  /*3c10*/  @!P0 SHF.R.U64 R42, R38, 0x10, R39 ;  /* 0x00000010262a8819 */ /* 0x000fe40000001227 */
[----:B------:R-:W-:Y:S02]  /*3c20*/  @!P0 SHF.R.U32.HI R7, RZ, 0x10, R3 ;  /* 0x00000010ff078819 */ /* 0x000fe40000011603 */
[----:B------:R-:W-:Y:S01]  /*3c30*/  @!P0 SHF.R.U32.HI R44, RZ, 0x10, R39 ;  /* 0x00000010ff2c8819 */ /* 0x000fe20000011627 */
[----:B------:R-:W-:Y:S02]  /*3c40*/  @!P0 HADD2.F32 R39, -RZ, R40.H0_H0 ;  /* 0x20000028ff278230 */ /* 0x000fe40000004100 */
[----:B------:R-:W-:Y:S02]  /*3c50*/  @!P0 HADD2.F32 R42, -RZ, R42.H0_H0 ;  /* 0x2000002aff2a8230 */ /* 0x000fe40000004100 */
[----:B------:R-:W-:Y:S01]  /*3c60*/  @!P0 HADD2.F32 R44, -RZ, R44.H0_H0 ;  /* 0x2000002cff2c8230 */ /* 0x000fe20000004100 */
[----:B-1----:R-:W-:Y:S02]  /*3c70*/  @!P0 MOV R5, R8 ;  /* 0x0000000800058202 */ /* 0x002fe40000000f00 */
[----:B------:R-:W-:Y:S03]  /*3c80*/  @!P0 MOV R4, R9 ;  /* 0x0000000900048202 */ /* 0x000fe60000000f00 */
[--C-:B------:R-:W-:Y:S02]  /*3c90*/  @!P0 HADD2.F32 R38, -RZ, R5.reuse.H1_H1 ;  /* 0x30000005ff268230 */ /* 0x100fe40000004100 */
[----:B------:R-:W-:Y:S02]  /*3ca0*/  @!P0 HADD2.F32 R3, -RZ, R5.H0_H0 ;  /* 0x20000005ff038230 */ /* 0x000fe40000004100 */
[----:B------:R-:W-:Y:S01]  /*3cb0*/  @!P0 HADD2.F32 R5, -RZ, R6.H0_H0 ;  /* 0x20000006ff058230 */ /* 0x000fe20000004100 */
[-C--:B------:R-:W-:Y:S01]  /*3cc0*/  @!P0 FMUL.FTZ R69, R38, R2.reuse ;  /* 0x0000000226458220 */ /* 0x080fe20000410000 */
[--C-:B------:R-:W-:Y:S01]  /*3cd0*/  @!P0 HADD2.F32 R40, -RZ, R4.reuse.H1_H1 ;  /* 0x30000004ff288230 */ /* 0x100fe20000004100 */
[C---:B------:R-:W-:Y:S01]  /*3ce0*/  @!P0 FMUL.FTZ R2, R3.reuse, R2 ;  /* 0x0000000203028220 */ /* 0x040fe20000410000 */
[----:B------:R-:W-:Y:S01]  /*3cf0*/  @!P0 HADD2.F32 R4, -RZ, R4.H0_H0 ;  /* 0x20000004ff048230 */ /* 0x000fe20000004100 */
[----:B------:R-:W-:Y:S01]  /*3d00*/  @!P0 FFMA.FTZ R74, R3, R39, -R69 ;  /* 0x00000027034a8223 */ /* 0x000fe20000010845 */
[----:B------:R-:W-:Y:S01]  /*3d10*/  @!P0 MOV R6, R10 ;  /* 0x0000000a00068202 */ /* 0x000fe20000000f00 */
[-C--:B------:R-:W-:Y:S02]  /*3d20*/  @!P0 FMUL.FTZ R69, R40, R5.reuse ;  /* 0x0000000528458220 */ /* 0x080fe40000410000 */
[----:B------:R-:W-:Y:S01]  /*3d30*/  @!P0 FMUL.FTZ R3, R4, R5 ;  /* 0x0000000504038220 */ /* 0x000fe20000410000 */
[----:B------:R-:W-:Y:S01]  /*3d40*/  @!P0 MOV R5, R11 ;  /* 0x0000000b00058202 */ /* 0x000fe20000000f00 */
[----:B------:R-:W-:Y:S01]  /*3d50*/  @!P0 FFMA.FTZ R2, R38, R39, R2 ;  /* 0x0000002726028223 */ /* 0x000fe20000010002 */
[----:B------:R-:W-:Y:S01]  /*3d60*/  @!P0 HADD2.F32 R38, -RZ, R6.H1_H1 ;  /* 0x30000006ff268230 */ /* 0x000fe20000004100 */
[-C--:B------:R-:W-:Y:S01]  /*3d70*/  @!P0 FFMA.FTZ R71, R4, R42.reuse, -R69 ;  /* 0x0000002a04478223 */ /* 0x080fe20000010845 */
[----:B------:R-:W-:Y:S01]  /*3d80*/  @!P0 HADD2.F32 R4, -RZ, R18.H1_H1 ;  /* 0x30000012ff048230 */ /* 0x000fe20000004100 */
[----:B------:R-:W-:Y:S01]  /*3d90*/  @!P0 FFMA.FTZ R3, R40, R42, R3 ;  /* 0x0000002a28038223 */ /* 0x000fe20000010003 */
[----:B------:R-:W-:Y:S02]  /*3da0*/  @!P0 HADD2.F32 R18, -RZ, R7.H0_H0 ;  /* 0x20000007ff128230 */ /* 0x000fe40000004100 */
[----:B------:R-:W-:Y:S02]  /*3db0*/  @!P0 HADD2.F32 R7, -RZ, R6.H0_H0 ;  /* 0x20000006ff078230 */ /* 0x000fe40000004100 */
[----:B------:R-:W-:Y:S02]  /*3dc0*/  @!P0 HADD2.F32 R6, -RZ, R5.H0_H0 ;  /* 0x20000005ff068230 */ /* 0x000fe40000004100 */
[----:B------:R-:W-:Y:S02]  /*3dd0*/  @!P0 HADD2.F32 R39, -RZ, R43.H0_H0 ;  /* 0x2000002bff278230 */ /* 0x000fe40000004100 */
[----:B------:R-:W-:Y:S01]  /*3de0*/  @!P0 HADD2.F32 R43, -RZ, R5.H1_H1 ;  /* 0x30000005ff2b8230 */ /* 0x000fe20000004100 */
[-C--:B------:R-:W-:Y:S02]  /*3df0*/  @!P0 FMUL.FTZ R5, R38, R4.reuse ;  /* 0x0000000426058220 */ /* 0x080fe40000410000 */
[C---:B------:R-:W-:Y:S02]  /*3e00*/  @!P0 FMUL.FTZ R4, R7.reuse, R4 ;  /* 0x0000000407048220 */ /* 0x040fe40000410000 */
[----:B------:R-:W-:Y:S01]  /*3e10*/  @!P0 FFMA.FTZ R70, R7, R39, -R5 ;  /* 0x0000002707468223 */ /* 0x000fe20000010805 */
[----:B------:R-:W-:Y:S01]  /*3e20*/  @!P0 F2FP.PACK_AB R7, R2, R74 ;  /* 0x0000004a0207823e */ /* 0x000fe200000000ff */
[-C--:B------:R-:W-:Y:S02]  /*3e30*/  @!P0 FMUL.FTZ R5, R6, R18.reuse ;  /* 0x0000001206058220 */ /* 0x080fe40000410000 */
[----:B------:R-:W-:Y:S01]  /*3e40*/  @!P0 FMUL.FTZ R69, R43, R18 ;  /* 0x000000122b458220 */ /* 0x000fe20000410000 */
[----:B------:R-:W-:Y:S01]  /*3e50*/  @!P0 MOV R8, R7 ;  /* 0x0000000700088202 */ /* 0x000fe20000000f00 */
[----:B------:R-:W-:Y:S02]  /*3e60*/  @!P0 FFMA.FTZ R4, R38, R39, R4 ;  /* 0x0000002726048223 */ /* 0x000fe40000010004 */
[-C--:B------:R-:W-:Y:S01]  /*3e70*/  @!P0 FFMA.FTZ R69, R6, R44.reuse, -R69 ;  /* 0x0000002c06458223 */ /* 0x080fe20000010845 */
[----:B------:R-:W-:Y:S01]  /*3e80*/  @!P0 F2FP.PACK_AB R6, R3, R71 ;  /* 0x000000470306823e */ /* 0x000fe200000000ff */
[----:B------:R-:W-:Y:S01]  /*3e90*/  @!P0 FFMA.FTZ R5, R43, R44, R5 ;  /* 0x0000002c2b058223 */ /* 0x000fe20000010005 */
[----:B------:R-:W-:Y:S02]  /*3ea0*/  @!P0 F2FP.PACK_AB R3, R4, R70 ;  /* 0x000000460403823e */ /* 0x000fe400000000ff */
[----:B------:R-:W-:Y:S02]  /*3eb0*/  @!P0 MOV R9, R6 ;  /* 0x0000000600098202 */ /* 0x000fe40000000f00 */
[----:B------:R-:W-:Y:S02]  /*3ec0*/  @!P0 F2FP.PACK_AB R2, R5, R69 ;  /* 0x000000450502823e */ /* 0x000fe400000000ff */
[----:B------:R-:W-:Y:S02]  /*3ed0*/  @!P0 MOV R10, R3 ;  /* 0x00000003000a8202 */ /* 0x000fe40000000f00 */
[----:B------:R-:W-:Y:S05]  /*3ee0*/  @!P0 MOV R11, R2 ;  /* 0x00000002000b8202 */ /* 0x000fea0000000f00 */
[----:B------:R1:W-:Y:S02]  /*3ef0*/  STG.E.128 [R66.64], R8 ;  /* 0x0000000842007986 */ /* 0x0003e4000c101d0a */
.L_x_265:
[----:B------:R-:W-:Y:S05]  /*3f00*/  BSYNC B0 ;  /* 0x0000000000007941 */ /* 0x000fea0003800000 */
.L_x_264:
[----:B------:R-:W-:Y:S11]  /*3f10*/  ISETP.GE.AND P0, PT, R209, c[0x0][0x1d4], PT ;  /* 0x00007500d1007a0c */ /* 0x000ff60003f06270 */
[----:B------:R-:W-:Y:S02]  /*3f20*/  @!UPT UIADD3 URZ, URZ, URZ, URZ ;  /* 0x0000003f3f3ff290 */ /* 0x000fe4000fffe03f */
[----:B------:R-:W-:-:S05]  /*3f30*/  @P0 BRA `(.L_x_263) ;  /* 0x0000034000000947 */ /* 0x000fca0003800000 */
[----:B------:R-:W-:Y:S01]  /*3f40*/  ISETP.GE.AND P0, PT, R68, c[0x0][0x27c], PT ;  /* 0x00009f0044007a0c */ /* 0x000fe20003f06270 */
[----:B-1----:R-:W1:Y:S11]  /*3f50*/  LDS.128 R8, [R208+0xb900] ;  /* 0x00b90000d0087984 */ /* 0x002e760000000c00 */
[----:B------:R-:W-:Y:S01]  /*3f60*/  @!UPT UIADD3 URZ, URZ, URZ, URZ ;  /* 0x0000003f3f3ff290 */ /* 0x000fe2000fffe03f */
[----:B------:R-:W-:Y:S01]  /*3f70*/  @!P0 HADD2.F32 R2, -RZ, R19.H0_H0 ;  /* 0x20000013ff028230 */ /* 0x000fe20000004100 */
[----:B------:R-:W-:Y:S01]  /*3f80*/  @!P0 SHF.R.U64 R5, R12, 0x10, R13 ;  /* 0x000000100c058819 */ /* 0x000fe2000000120d */
[----:B------:R-:W-:Y:S01]  /*3f90*/  @!P0 HADD2.F32 R12, -RZ, R45.H0_H0 ;  /* 0x2000002dff0c8230 */ /* 0x000fe20000004100 */
[----:B------:R-:W-:Y:S02]  /*3fa0*/  @!P0 SHF.R.U64 R18, R46, 0x10, R47 ;  /* 0x000000102e128819 */ /* 0x000fe4000000122f */
[----:B------:R-:W-:Y:S01]  /*3fb0*/  @!P0 SHF.R.U32.HI R7, RZ, 0x10, R13 ;  /* 0x00000010ff078819 */ /* 0x000fe2000001160d */
[----:B------:R-:W-:Y:S01]  /*3fc0*/  @!P0 HADD2.F32 R5, -RZ, R5.H0_H0 ;  /* 0x20000005ff058230 */ /* 0x000fe20000004100 */
[----:B------:R-:W-:Y:S01]  /*3fd0*/  @!P0 SHF.R.U32.HI R40, RZ, 0x10, R47 ;  /* 0x00000010ff288819 */ /* 0x000fe2000001162f */
[----:B------:R-:W-:Y:S04]  /*3fe0*/  @!P0 HADD2.F32 R18, -RZ, R18.H0_H0 ;  /* 0x20000012ff128230 */ /* 0x000fe80000004100 */
[----:B------:R-:W-:Y:S01]  /*3ff0*/  @!P0 HADD2.F32 R40, -RZ, R40.H0_H0 ;  /* 0x20000028ff288230 */ /* 0x000fe20000004100 */
[----:B-1----:R-:W-:Y:S02]  /*4000*/  @!P0 MOV R3, R8 ;  /* 0x0000000800038202 */ /* 0x002fe40000000f00 */
[----:B------:R-:W-:Y:S03]  /*4010*/  @!P0 MOV R4, R9 ;  /* 0x0000000900048202 */ /* 0x000fe60000000f00 */
[--C-:B------:R-:W-:Y:S02]  /*4020*/  @!P0 HADD2.F32 R6, -RZ, R3.reuse.H1_H1 ;  /* 0x30000003ff068230 */ /* 0x100fe40000004100 */
[----:B------:R-:W-:Y:S02]  /*4030*/  @!P0 HADD2.F32 R3, -RZ, R3.H0_H0 ;  /* 0x20000003ff038230 */ /* 0x000fe40000004100 */
[--C-:B------:R-:W-:Y:S01]  /*4040*/  @!P0 HADD2.F32 R13, -RZ, R4.reuse.H1_H1 ;  /* 0x30000004ff0d8230 */ /* 0x100fe20000004100 */
[CC--:B------:R-:W-:Y:S01]  /*4050*/  @!P0 FMUL.FTZ R38, R6.reuse, R2.reuse ;  /* 0x0000000206268220 */ /* 0x0c0fe20000410000 */
[----:B------:R-:W-:Y:S01]  /*4060*/  @!P0 HADD2.F32 R4, -RZ, R4.H0_H0 ;  /* 0x20000004ff048230 */ /* 0x000fe20000004100 */
[C---:B------:R-:W-:Y:S02]  /*4070*/  @!P0 FMUL.FTZ R2, R3.reuse, R2 ;  /* 0x0000000203028220 */ /* 0x040fe40000410000 */
[-C--:B------:R-:W-:Y:S02]  /*4080*/  @!P0 FFMA.FTZ R46, R3, R12.reuse, -R38 ;  /* 0x0000000c032e8223 */ /* 0x080fe40000010826 */
[----:B------:R-:W-:Y:S01]  /*4090*/  @!P0 FFMA.FTZ R2, R6, R12, R2 ;  /* 0x0000000c06028223 */ /* 0x000fe20000010002 */
[----:B------:R-:W-:Y:S01]  /*40a0*/  @!P0 MOV R6, R10 ;  /* 0x0000000a00068202 */ /* 0x000fe20000000f00 */
[CC--:B------:R-:W-:Y:S01]  /*40b0*/  @!P0 FMUL.FTZ R38, R13.reuse, R5.reuse ;  /* 0x000000050d268220 */ /* 0x0c0fe20000410000 */
[----:B------:R-:W-:Y:S01]  /*40c0*/  @!P0 HADD2.F32 R12, -RZ, R7.H0_H0 ;  /* 0x20000007ff0c8230 */ /* 0x000fe20000004100 */
[C---:B------:R-:W-:Y:S01]  /*40d0*/  @!P0 FMUL.FTZ R3, R4.reuse, R5 ;  /* 0x0000000504038220 */ /* 0x040fe20000410000 */
[----:B------:R-:W-:Y:S01]  /*40e0*/  @!P0 MOV R5, R11 ;  /* 0x0000000b00058202 */ /* 0x000fe20000000f00 */
[-C--:B------:R-:W-:Y:S01]  /*40f0*/  @!P0 FFMA.FTZ R44, R4, R18.reuse, -R38 ;  /* 0x00000012042c8223 */ /* 0x080fe20000010826 */
[----:B------:R-:W-:Y:S01]  /*4100*/  @!P0 HADD2.F32 R4, -RZ, R19.H1_H1 ;  /* 0x30000013ff048230 */ /* 0x000fe20000004100 */
[----:B------:R-:W-:Y:S01]  /*4110*/  @!P0 FFMA.FTZ R3, R13, R18, R3 ;  /* 0x000000120d038223 */ /* 0x000fe20000010003 */
[--C-:B------:R-:W-:Y:S02]  /*4120*/  @!P0 HADD2.F32 R19, -RZ, R6.reuse.H1_H1 ;  /* 0x30000006ff138230 */ /* 0x100fe40000004100 */
[----:B------:R-:W-:Y:S02]  /*4130*/  @!P0 HADD2.F32 R7, -RZ, R6.H0_H0 ;  /* 0x20000006ff078230 */ /* 0x000fe40000004100 */
[----:B------:R-:W-:Y:S02]  /*4140*/  @!P0 HADD2.F32 R6, -RZ, R5.H0_H0 ;  /* 0x20000005ff068230 */ /* 0x000fe40000004100 */
[----:B------:R-:W-:Y:S02]  /*4150*/  @!P0 HADD2.F32 R38, -RZ, R45.H1_H1 ;  /* 0x3000002dff268230 */ /* 0x000fe40000004100 */
[----:B------:R-:W-:Y:S01]  /*4160*/  @!P0 HADD2.F32 R39, -RZ, R5.H1_H1 ;  /* 0x30000005ff278230 */ /* 0x000fe20000004100 */
[-C--:B------:R-:W-:Y:S02]  /*4170*/  @!P0 FMUL.FTZ R5, R19, R4.reuse ;  /* 0x0000000413058220 */ /* 0x080fe40000410000 */
[C---:B------:R-:W-:Y:S02]  /*4180*/  @!P0 FMUL.FTZ R4, R7.reuse, R4 ;  /* 0x0000000407048220 */ /* 0x040fe40000410000 */
[----:B------:R-:W-:Y:S01]  /*4190*/  @!P0 FFMA.FTZ R43, R7, R38, -R5 ;  /* 0x00000026072b8223 */ /* 0x000fe20000010805 */
[----:B------:R-:W-:Y:S01]  /*41a0*/  @!P0 F2FP.PACK_AB R7, R2, R46 ;  /* 0x0000002e0207823e */ /* 0x000fe200000000ff */
[CC--:B------:R-:W-:Y:S02]  /*41b0*/  @!P0 FMUL.FTZ R5, R6.reuse, R12.reuse ;  /* 0x0000000c06058220 */ /* 0x0c0fe40000410000 */
[----:B------:R-:W-:Y:S01]  /*41c0*/  @!P0 FMUL.FTZ R42, R39, R12 ;  /* 0x0000000c272a8220 */ /* 0x000fe20000410000 */
[----:B------:R-:W-:Y:S01]  /*41d0*/  @!P0 MOV R8, R7 ;  /* 0x0000000700088202 */ /* 0x000fe20000000f00 */
[----:B------:R-:W-:Y:S02]  /*41e0*/  @!P0 FFMA.FTZ R4, R19, R38, R4 ;  /* 0x0000002613048223 */ /* 0x000fe40000010004 */
[----:B------:R-:W-:Y:S01]  /*41f0*/  @!P0 FFMA.FTZ R42, R6, R40, -R42 ;  /* 0x00000028062a8223 */ /* 0x000fe2000001082a */
[----:B------:R-:W-:Y:S01]  /*4200*/  @!P0 F2FP.PACK_AB R6, R3, R44 ;  /* 0x0000002c0306823e */ /* 0x000fe200000000ff */
[----:B------:R-:W-:Y:S01]  /*4210*/  @!P0 FFMA.FTZ R5, R39, R40, R5 ;  /* 0x0000002827058223 */ /* 0x000fe20000010005 */
[----:B------:R-:W-:Y:S02]  /*4220*/  @!P0 F2FP.PACK_AB R3, R4, R43 ;  /* 0x0000002b0403823e */ /* 0x000fe400000000ff */
[----:B------:R-:W-:Y:S02]  /*4230*/  @!P0 MOV R9, R6 ;  /* 0x0000000600098202 */ /* 0x000fe40000000f00 */
[----:B------:R-:W-:Y:S02]  /*4240*/  @!P0 F2FP.PACK_AB R2, R5, R42 ;  /* 0x0000002a0502823e */ /* 0x000fe400000000ff */
[----:B------:R-:W-:Y:S02]  /*4250*/  @!P0 MOV R10, R3 ;  /* 0x00000003000a8202 */ /* 0x000fe40000000f00 */
[----:B------:R-:W-:Y:S05]  /*4260*/  @!P0 MOV R11, R2 ;  /* 0x00000002000b8202 */ /* 0x000fea0000000f00 */
[----:B------:R1:W-:Y:S02]  /*4270*/  STG.E.128 [R66.64+0x80], R8 ;  /* 0x0000800842007986 */ /* 0x0003e4000c101d0a */
.L_x_263:
[----:B------:R-:W-:Y:S05]  /*4280*/  BSYNC B1 ;  /* 0x0000000000017941 */ /* 0x000fea0003800000 */
.L_x_262:
[----:B------:R-:W-:Y:S01]  /*4290*/  BSSY B1, `(.L_x_266) ;  /* 0x0000070000017945 */ /* 0x000fe20003800000 */
[----:B------:R-:W-:-:S05]  /*42a0*/  @P4 BRA `(.L_x_267) ;  /* 0x000006e000004947 */ /* 0x000fca0003800000 */
[----:B------:R-:W-:Y:S01]  /*42b0*/  BSSY B0, `(.L_x_268) ;  /* 0x0000036000007945 */ /* 0x000fe20003800000 */
[----:B------:R-:W-:-:S05]  /*42c0*/  @P6 BRA `(.L_x_269) ;  /* 0x0000034000006947 */ /* 0x000fca0003800000 */
[----:B------:R-:W-:Y:S01]  /*42d0*/  ISETP.GE.AND P0, PT, R32, c[0x0][0x27c], PT ;  /* 0x00009f0020007a0c */ /* 0x000fe20003f06270 */
[----:B-1----:R-:W1:Y:S11]  /*42e0*/  LDS.128 R8, [R208+0x9100] ;  /* 0x00910000d0087984 */ /* 0x002e760000000c00 */
[----:B------:R-:W-:Y:S01]  /*42f0*/  @!UPT UIADD3 URZ, URZ, URZ, URZ ;  /* 0x0000003f3f3ff290 */ /* 0x000fe2000fffe03f */
[----:B------:R-:W-:Y:S01]  /*4300*/  @!P0 HADD2.F32 R2, -RZ, R28.H0_H0 ;  /* 0x2000001cff028230 */ /* 0x000fe20000004100 */
[----:B------:R-:W-:Y:S01]  /*4310*/  @!P0 SHF.R.U64 R5, R14, 0x10, R15 ;  /* 0x000000100e058819 */ /* 0x000fe2000000120f */
[--C-:B------:R-:W-:Y:S01]  /*4320*/  @!P0 HADD2.F32 R12, -RZ, R60.reuse.H0_H0 ;  /* 0x2000003cff0c8230 */ /* 0x100fe20000004100 */
[----:B------:R-:W-:Y:S01]  /*4330*/  @!P0 SHF.R.U64 R14, R48, 0x10, R49 ;  /* 0x00000010300e8819 */ /* 0x000fe20000001231 */
[----:B------:R-:W-:Y:S01]  /*4340*/  @!P0 HADD2.F32 R18, -RZ, R60.H1_H1 ;  /* 0x3000003cff128230 */ /* 0x000fe20000004100 */
[----:B------:R-:W-:Y:S01]  /*4350*/  @!P0 SHF.R.U32.HI R7, RZ, 0x10, R15 ;  /* 0x00000010ff078819 */ /* 0x000fe2000001160f */
[----:B------:R-:W-:Y:S01]  /*4360*/  @!P0 HADD2.F32 R5, -RZ, R5.H0_H0 ;  /* 0x20000005ff058230 */ /* 0x000fe20000004100 */
[----:B------:R-:W-:Y:S01]  /*4370*/  @!P0 SHF.R.U32.HI R38, RZ, 0x10, R49 ;  /* 0x00000010ff268819 */ /* 0x000fe20000011631 */
        /* <DEDUP_REMOVED lines=21> */
[--C-:B------:R-:W-:Y:S02]  /*44d0*/  @!P0 HADD2.F32 R6, -RZ, R5.reuse.H0_H0 ;  /* 0x20000005ff068230 */ /* 0x100fe40000004100 */
[----:B------:R-:W-:Y:S01]  /*44e0*/  @!P0 HADD2.F32 R19, -RZ, R5.H1_H1 ;  /* 0x30000005ff138230 */ /* 0x000fe20000004100 */
[-C--:B------:R-:W-:Y:S01]  /*44f0*/  @!P0 FMUL.FTZ R5, R15, R4.reuse ;  /* 0x000000040f058220 */ /* 0x080fe20000410000 */
[----:B------:R-:W-:Y:S01]  /*4500*/  @!P0 HADD2.F32 R28, -RZ, R38.H0_H0 ;  /* 0x20000026ff1c8230 */ /* 0x000fe20000004100 */
        /* <DEDUP_REMOVED lines=16> */
.L_x_269:
[----:B------:R-:W-:Y:S05]  /*4610*/  BSYNC B0 ;  /* 0x0000000000007941 */ /* 0x000fea0003800000 */
.L_x_268:
        /* <DEDUP_REMOVED lines=55> */
.L_x_267:
[----:B------:R-:W-:Y:S05]  /*4990*/  BSYNC B1 ;  /* 0x0000000000017941 */ /* 0x000fea0003800000 */
.L_x_266:
        /* <DEDUP_REMOVED lines=56> */
.L_x_273:
[----:B------:R-:W-:Y:S05]  /*4d20*/  BSYNC B0 ;  /* 0x0000000000007941 */ /* 0x000fea0003800000 */
.L_x_272:
        /* <DEDUP_REMOVED lines=55> */
.L_x_271:
[----:B------:R-:W-:Y:S05]  /*50a0*/  BSYNC B1 ;  /* 0x0000000000017941 */ /* 0x000fea0003800000 */
.L_x_270:
        /* <DEDUP_REMOVED lines=55> */
.L_x_276:
[----:B------:R-:W-:Y:S05]  /*5420*/  BSYNC B0 ;  /* 0x0000000000007941 */ /* 0x000fea0003800000 */
.L_x_275:
        /* <DEDUP_REMOVED lines=54> */
[----:B------:R1:W-:Y:S01]  /*5790*/  STG.E.128 [R82.64+0x80], R8 ;  /* 0x0000800852007986 */ /* 0x0003e2000c101d0a */
[----:B------:R-:W-:-:S05]  /*57a0*/  BRA `(.L_x_274) ;  /* 0x0000269000007947 */ /* 0x000fca0003800000 */
.L_x_253:
[-C--:B------:R-:W-:Y:S01]  /*57b0*/  ISETP.GE.AND P0, PT, R220, R79.reuse, PT ;  /* 0x0000004fdc00720c */ /* 0x080fe20003f06270 */
[----:B------:R-:W-:Y:S01]  /*57c0*/  CS2R R22, SRZ ;  /* 0x0000000000167805 */ /* 0x000fe2000001ff00 */
[----:B------:R-:W-:Y:S01]  /*57d0*/  CS2R R20, SRZ ;  /* 0x0000000000147805 */ /* 0x000fe2000001ff00 */
[----:B------:R-:W-:Y:S01]  /*57e0*/  CS2R R66, SRZ ;  /* 0x0000000000427805 */ /* 0x000fe2000001ff00 */
[----:B------:R-:W-:Y:S01]  /*57f0*/  ISETP.GE.OR P4, PT, R36, c[0x0][0x27c], P0 ;  /* 0x00009f0024007a0c */ /* 0x000fe20000786670 */
        /* <DEDUP_REMOVED lines=10> */
[----:B------:R-:W-:Y:S02]  /*58a0*/  BSSY B0, `(.L_x_277) ;  /* 0x00000d1000007945 */ /* 0x000fe40003800000 */
[----:B------:R-:W-:Y:S04]  /*58b0*/  @!P4 IADD3 R2, P1, P0, R108, R34, R191 ;  /* 0x000000226c02c210 */ /* 0x000fe8000783e0bf */
[----:B------:R-:W-:Y:S02]  /*58c0*/  @!P4 IADD3.X R4, R120, R42, R167, P1, P0 ;  /* 0x0000002a7804c210 */ /* 0x000fe40000fe04a7 */
[----:B------:R-:W-:Y:S04]  /*58d0*/  @!P4 IADD3 R3, P1, P0, R106, R70, R192 ;  /* 0x000000466a03c210 */ /* 0x000fe8000783e0c0 */
[----:B------:R-:W-:Y:S02]  /*58e0*/  @!P4 IADD3.X R8, R119, R44, R168, P1, P0 ;  /* 0x0000002c7708c210 */ /* 0x000fe40000fe04a8 */
[----:B------:R-:W-:Y:S04]  /*58f0*/  ISETP.GE.AND P0, PT, R219, R79, PT ;  /* 0x0000004fdb00720c */ /* 0x000fe80003f06270 */
[----:B------:R-:W-:Y:S11]  /*5900*/  ISETP.GE.OR P3, PT, R36, c[0x0][0x27c], P0 ;  /* 0x00009f0024007a0c */ /* 0x000ff60000766670 */
[----:B------:R-:W-:Y:S02]  /*5910*/  @!UPT UIADD3 URZ, URZ, URZ, URZ ;  /* 0x0000003f3f3ff290 */ /* 0x000fe4000fffe03f */
[----:B------:R-:W-:Y:S04]  /*5920*/  @!P3 IADD3 R5, P1, P0, R108, R189, R34 ;  /* 0x000000bd6c05b210 */ /* 0x000fe8000783e022 */
[----:B------:R-:W-:Y:S02]  /*5930*/  @!P3 IADD3.X R10, R120, R162, R42, P1, P0 ;  /* 0x000000a2780ab210 */ /* 0x000fe40000fe042a */
[----:B------:R-:W-:Y:S04]  /*5940*/  @!P3 IADD3 R9, P1, P0, R106, R190, R70 ;  /* 0x000000be6a09b210 */ /* 0x000fe8000783e046 */
[C---:B------:R-:W-:Y:S02]  /*5950*/  @!P3 IADD3.X R12, R119.reuse, R163, R44, P1, P0 ;  /* 0x000000a3770cb210 */ /* 0x040fe40000fe042c */
[----:B------:R-:W-:Y:S04]  /*5960*/  ISETP.GE.AND P0, PT, R218, R79, PT ;  /* 0x0000004fda00720c */ /* 0x000fe80003f06270 */
[----:B------:R-:W-:Y:S11]  /*5970*/  ISETP.GE.OR P2, PT, R36, c[0x0][0x27c], P0 ;  /* 0x00009f0024007a0c */ /* 0x000ff60000746670 */
[----:B------:R-:W-:Y:S02]  /*5980*/  @!UPT UIADD3 URZ, URZ, URZ, URZ ;  /* 0x0000003f3f3ff290 */ /* 0x000fe4000fffe03f */
[----:B------:R-:W-:Y:S04]  /*5990*/  @!P2 IADD3 R11, P1, P0, R108, R184, R34 ;  /* 0x000000b86c0ba210 */ /* 0x000fe8000783e022 */
[----:B------:R-:W-:Y:S02]  /*59a0*/  @!P2 IADD3.X R14, R120, R121, R42, P1, P0 ;  /* 0x00000079780ea210 */ /* 0x000fe40000fe042a */
[----:B------:R-:W-:Y:S04]  /*59b0*/  @!P2 IADD3 R13, P1, P0, R106, R182, R70 ;  /* 0x000000b66a0da210 */ /* 0x000fe8000783e046 */
[----:B------:R-:W-:Y:S02]  /*59c0*/  @!P2 IADD3.X R15, R119, R122, R44, P1, P0 ;  /* 0x0000007a770fa210 */ /* 0x000fe40000fe042c */
[C---:B------:R-:W-:Y:S04]  /*59d0*/  @!P4 LEA R6, P0, R2.reuse, c[0x0][0x270], 0x1 ;  /* 0x00009c000206ca11 */ /* 0x040fe800078008ff */
[----:B------:R-:W-:Y:S02]  /*59e0*/  @!P4 LEA.HI.X R7, R2, c[0x0][0x274], R4, 0x1, P0 ;  /* 0x00009d000207ca11 */ /* 0x000fe400000f0c04 */
[C---:B------:R-:W-:Y:S03]  /*59f0*/  @!P4 LEA R2, P0, R3.reuse, c[0x0][0x288], 0x1 ;  /* 0x0000a2000302ca11 */ /* 0x040fe600078008ff */
[----:B------:R1:W2:Y:S01]  /*5a00*/  @!P4 LDG.E.128 R60, [R6.64] ;  /* 0x0000000a063cc981 */ /* 0x0002a2000c1e1d00 */
[----:B------:R-:W-:Y:S02]  /*5a10*/  @!P4 LEA.HI.X R3, R3, c[0x0][0x28c], R8, 0x1, P0 ;  /* 0x0000a3000303ca11 */ /* 0x000fe400000f0c08 */
[C---:B------:R-:W-:Y:S04]  /*5a20*/  @!P3 LEA R4, P0, R5.reuse, c[0x0][0x270], 0x1 ;  /* 0x00009c000504ba11 */ /* 0x040fe800078008ff */
[----:B------:R-:W-:Y:S01]  /*5a30*/  @!P3 LEA.HI.X R5, R5, c[0x0][0x274], R10, 0x1, P0 ;  /* 0x00009d000505ba11 */ /* 0x000fe200000f0c0a */
[----:B------:R3:W4:Y:S01]  /*5a40*/  @!P4 LDG.E.128 R20, [R2.64] ;  /* 0x0000000a0214c981 */ /* 0x000722000c1e1d00 */
[C---:B------:R-:W-:Y:S04]  /*5a50*/  @!P3 LEA R8, P0, R9.reuse, c[0x0][0x288], 0x1 ;  /* 0x0000a2000908ba11 */ /* 0x040fe800078008ff */
[----:B------:R-:W-:Y:S02]  /*5a60*/  @!P3 LEA.HI.X R9, R9, c[0x0][0x28c], R12, 0x1, P0 ;  /* 0x0000a3000909ba11 */ /* 0x000fe400000f0c0c */
[C---:B------:R-:W-:Y:S01]  /*5a70*/  @!P2 LEA R10, P0, R11.reuse, c[0x0][0x270], 0x1 ;  /* 0x00009c000b0aaa11 */ /* 0x040fe200078008ff */
[----:B------:R3:W4:Y:S03]  /*5a80*/  @!P3 LDG.E.128 R64, [R4.64] ;  /* 0x0000000a0440b981 */ /* 0x000726000c1e1d00 */
[----:B------:R-:W-:Y:S02]  /*5a90*/  @!P2 LEA.HI.X R11, R11, c[0x0][0x274], R14, 0x1, P0 ;  /* 0x00009d000b0baa11 */ /* 0x000fe400000f0c0e */
[C---:B------:R-:W-:Y:S03]  /*5aa0*/  @!P2 LEA R12, P0, R13.reuse, c[0x0][0x288], 0x1 ;  /* 0x0000a2000d0caa11 */ /* 0x040fe600078008ff */
[----:B------:R2:W4:Y:S01]  /*5ab0*/  @!P3 LDG.E.128 R24, [R8.64] ;  /* 0x0000000a0818b981 */ /* 0x000522000c1e1d00 */
[----:B------:R-:W-:Y:S01]  /*5ac0*/  @!P2 LEA.HI.X R13, R13, c[0x0][0x28c], R15, 0x1, P0 ;  /* 0x0000a3000d0daa11 */ /* 0x000fe200000f0c0f */
[----:B-1----:R-:W-:Y:S01]  /*5ad0*/  CS2R R6, SRZ ;  /* 0x0000000000067805 */ /* 0x002fe2000001ff00 */
[-C--:B------:R-:W-:Y:S04]  /*5ae0*/  ISETP.GE.AND P0, PT, R229, R79.reuse, PT ;  /* 0x0000004fe500720c */ /* 0x080fe80003f06270 */
[----:B------:R-:W-:Y:S01]  /*5af0*/  ISETP.GE.OR P0, PT, R36, c[0x0][0x27c], P0 ;  /* 0x00009f0024007a0c */ /* 0x000fe20000706670 */
[----:B------:R-:W4:Y:S08]  /*5b00*/  @!P2 LDG.E.128 R72, [R10.64] ;  /* 0x0000000a0a48a981 */ /* 0x000f30000c1e1d00 */
[----:B------:R-:W4:Y:S04]  /*5b10*/  @!P2 LDG.E.128 R28, [R12.64] ;  /* 0x0000000a0c1ca981 */ /* 0x000f28000c1e1d00 */
[----:B---3--:R-:W-:Y:S05]  /*5b20*/  @!P0 IADD3 R2, P1, R108, R34, RZ ;  /* 0x000000226c028210 */ /* 0x008fea0007f3e0ff */
[----:B------:R-:W-:Y:S01]  /*5b30*/  @!P0 IMAD.X R3, R42, 0x1, R120, P1 ;  /* 0x000000012a038824 */ /* 0x000fe200008e0678 */
[C---:B------:R-:W-:Y:S04]  /*5b40*/  @!P0 LEA R14, P1, R2.reuse, c[0x0][0x270], 0x1 ;  /* 0x00009c00020e8a11 */ /* 0x040fe800078208ff */
[----:B------:R-:W-:Y:S02]  /*5b50*/  @!P0 LEA.HI.X R15, R2, c[0x0][0x274], R3, 0x1, P1 ;  /* 0x00009d00020f8a11 */ /* 0x000fe400008f0c03 */
[----:B------:R-:W-:Y:S05]  /*5b60*/  @!P0 IADD3 R3, P1, R106, R70, RZ ;  /* 0x000000466a038210 */ /* 0x000fea0007f3e0ff */
[----:B------:R-:W-:Y:S01]  /*5b70*/  @!P0 IMAD.X R4, R44, 0x1, R119, P1 ;  /* 0x000000012c048824 */ /* 0x000fe200008e0677 */
[C---:B------:R-:W-:Y:S01]  /*5b80*/  @!P0 LEA R2, P1, R3.reuse, c[0x0][0x288], 0x1 ;  /* 0x0000a20003028a11 */ /* 0x040fe200078208ff */
[----:B------:R-:W-:Y:S03]  /*5b90*/  CS2R R44, SRZ ;  /* 0x00000000002c7805 */ /* 0x000fe6000001ff00 */
[----:B------:R-:W-:Y:S02]  /*5ba0*/  @!P0 LEA.HI.X R3, R3, c[0x0][0x28c], R4, 0x1, P1 ;  /* 0x0000a30003038a11 */ /* 0x000fe400008f0c04 */
[----:B------:R-:W-:Y:S01]  /*5bb0*/  CS2R R4, SRZ ;  /* 0x0000000000047805 */ /* 0x000fe2000001ff00 */
[----:B------:R1:W5:Y:S01]  /*5bc0*/  @!P0 LDG.E.128 R44, [R14.64] ;  /* 0x0000000a0e2c8981 */ /* 0x000362000c1e1d00 */
[----:B------:R-:W-:Y:S07]  /*5bd0*/  ISETP.GE.OR P1, PT, R229, R79, P6 ;  /* 0x0000004fe500720c */ /* 0x000fee0003726670 */
[----:B------:R3:W5:Y:S01]  /*5be0*/  @!P0 LDG.E.128 R4, [R2.64] ;  /* 0x0000000a02048981 */ /* 0x000762000c1e1d00 */
[----:B------:R-:W-:Y:S01]  /*5bf0*/  ISETP.GE.AND P0, PT, R36, c[0x0][0x27c], PT ;  /* 0x00009f0024007a0c */ /* 0x000fe20003f06270 */
[----:B--2---:R-:W-:Y:S02]  /*5c00*/  IMAD.MOV.U32 R9, RZ, RZ, R62 ;  /* 0x000000ffff097224 */ /* 0x004fe400078e003e */
[----:B------:R-:W-:Y:S02]  /*5c10*/  IMAD.MOV.U32 R8, RZ, RZ, R63 ;  /* 0x000000ffff087224 */ /* 0x000fe400078e003f */
[----:B---3--:R-:W-:Y:S02]  /*5c20*/  IMAD.MOV.U32 R3, RZ, RZ, R60 ;  /* 0x000000ffff037224 */ /* 0x008fe400078e003c */
[----:B------:R-:W-:Y:S01]  /*5c30*/  IMAD.MOV.U32 R2, RZ, RZ, R61 ;  /* 0x000000ffff027224 */ /* 0x000fe200078e003d */
[----:B------:R-:W-:Y:S01]  /*5c40*/  PRMT R70, R8, 0x5410, R9 ;  /* 0x0000541008467816 */ /* 0x000fe20000000009 */
[----:B----4-:R-:W-:Y:S02]  /*5c50*/  IMAD.MOV.U32 R9, RZ, RZ, R22 ;  /* 0x000000ffff097224 */ /* 0x010fe400078e0016 */
[----:B------:R-:W-:Y:S01]  /*5c60*/  IMAD.MOV.U32 R8, RZ, RZ, R23 ;  /* 0x000000ffff087224 */ /* 0x000fe200078e0017 */
[----:B------:R-:W-:Y:S01]  /*5c70*/  PRMT R69, R3, 0x5410, R2 ;  /* 0x0000541003457816 */ /* 0x000fe20000000002 */
[----:B------:R-:W-:Y:S02]  /*5c80*/  IMAD.MOV.U32 R3, RZ, RZ, R20 ;  /* 0x000000ffff037224 */ /* 0x000fe400078e0014 */
[----:B------:R-:W-:Y:S01]  /*5c90*/  IMAD.MOV.U32 R2, RZ, RZ, R21 ;  /* 0x000000ffff027224 */ /* 0x000fe200078e0015 */
[----:B------:R-:W-:Y:S01]  /*5ca0*/  PRMT R34, R8, 0x5410, R9 ;  /* 0x0000541008227816 */ /* 0x000fe20000000009 */
[----:B------:R-:W-:Y:S02]  /*5cb0*/  IMAD.MOV.U32 R9, RZ, RZ, R66 ;  /* 0x000000ffff097224 */ /* 0x000fe400078e0042 */
[----:B------:R-:W-:Y:S01]  /*5cc0*/  IMAD.MOV.U32 R8, RZ, RZ, R67 ;  /* 0x000000ffff087224 */ /* 0x000fe200078e0043 */
[----:B-1----:R-:W-:Y:S01]  /*5cd0*/  PRMT R15, R3, 0x5410, R2 ;  /* 0x00005410030f7816 */ /* 0x002fe20000000002 */
[----:B------:R-:W-:Y:S02]  /*5ce0*/  IMAD.MOV.U32 R3, RZ, RZ, R64 ;  /* 0x000000ffff037224 */ /* 0x000fe400078e0040 */
[----:B------:R-:W-:Y:S01]  /*5cf0*/  IMAD.MOV.U32 R2, RZ, RZ, R65 ;  /* 0x000000ffff027224 */ /* 0x000fe200078e0041 */
[----:B------:R-:W-:Y:S01]  /*5d00*/  PRMT R76, R8, 0x5410, R9 ;  /* 0x00005410084c7816 */ /* 0x000fe20000000009 */
        /* <DEDUP_REMOVED lines=17> */
[----:B------:R-:W-:Y:S04]  /*5e20*/  PRMT R40, R8, 0x5410, R9 ;  /* 0x0000541008287816 */ /* 0x000fe80000000009 */
[----:B------:R-:W-:Y:S01]  /*5e30*/  PRMT R39, R2, 0x5410, R3 ;  /* 0x0000541002277816 */ /* 0x000fe20000000003 */
[----:B------:R-:W-:-:S05]  /*5e40*/  @P1 BRA `(.L_x_278) ;  /* 0x0000076000001947 */ /* 0x000fca0003800000 */
[----:B-----5:R-:W-:Y:S01]  /*5e50*/  IMAD.MOV.U32 R13, RZ, RZ, R7 ;  /* 0x000000ffff0d7224 */ /* 0x020fe200078e0007 */
[----:B------:R-:W-:Y:S01]  /*5e60*/  IADD3 R2, P1, R212, R80, RZ ;  /* 0x00000050d4027210 */ /* 0x000fe20007f3e0ff */
[----:B------:R-:W-:Y:S01]  /*5e70*/  LDS.128 R56, [R129+0x8100] ;  /* 0x0081000081387984 */ /* 0x000fe20000000c00 */
[----:B------:R-:W-:Y:S01]  /*5e80*/  @!P0 SHF.R.U32.HI R11, RZ, 0x10, R5 ;  /* 0x00000010ff0b8819 */ /* 0x000fe20000011605 */
[----:B------:R-:W-:Y:S01]  /*5e90*/  IMAD.MOV.U32 R54, RZ, RZ, R47 ;  /* 0x000000ffff367224 */ /* 0x000fe200078e002f */
[----:B------:R-:W-:Y:S02]  /*5ea0*/  IADD3.X R3, R86, R139, RZ, P1, !PT ;  /* 0x0000008b56037210 */ /* 0x000fe40000ffe4ff */
[-C--:B------:R-:W-:Y:S02]  /*5eb0*/  IADD3 R8, P2, P1, R94, R2.reuse, R112 ;  /* 0x000000025e087210 */ /* 0x080fe4000795e070 */
[----:B------:R-:W-:Y:S01]  /*5ec0*/  @!P0 SHF.R.U64 R10, R4, 0x10, R5 ;  /* 0x00000010040a8819 */ /* 0x000fe20000001205 */
[----:B------:R-:W1:Y:S01]  /*5ed0*/  LDS.128 R16, [R135+0x8100] ;  /* 0x0081000087107984 */ /* 0x000e620000000c00 */
[----:B------:R-:W-:Y:S02]  /*5ee0*/  IADD3.X R9, R96, R3, R114, P2, P1 ;  /* 0x0000000360097210 */ /* 0x000fe400017e2472 */
[----:B------:R-:W-:Y:S02]  /*5ef0*/  ISETP.GE.AND P1, PT, R93, c[0x0][0x1d4], PT ;  /* 0x000075005d007a0c */ /* 0x000fe40003f26270 */
[----:B------:R-:W-:Y:S02]  /*5f00*/  MOV R49, R45 ;  /* 0x0000002d00317202 */ /* 0x000fe40000000f00 */
[----:B------:R-:W-:Y:S02]  /*5f10*/  @!P0 SHF.R.U32.HI R14, RZ, 0x10, R7 ;  /* 0x00000010ff0e8819 */ /* 0x000fe40000011607 */
[----:B------:R-:W-:Y:S02]  /*5f20*/  @!P0 SHF.R.U64 R51, R44, 0x10, R45 ;  /* 0x000000102c338819 */ /* 0x000fe4000000122d */
[----:B------:R-:W-:Y:S01]  /*5f30*/  @!P0 SHF.R.U64 R12, R6, 0x10, R7 ;  /* 0x00000010060c8819 */ /* 0x000fe20000001207 */
[----:B------:R-:W-:Y:S01]  /*5f40*/  @!P0 HADD2.F32 R6, -RZ, R6.H0_H0 ;  /* 0x20000006ff068230 */ /* 0x000fe20000004100 */
[----:B------:R-:W-:Y:S01]  /*5f50*/  @!P0 SHF.R.U32.HI R50, RZ, 0x10, R45 ;  /* 0x00000010ff328819 */ /* 0x000fe2000001162d */
[----:B------:R-:W-:Y:S01]  /*5f60*/  @!P0 HADD2.F32 R45, -RZ, R49.H0_H0 ;  /* 0x20000031ff2d8230 */ /* 0x000fe20000004100 */
[----:B------:R-:W-:Y:S02]  /*5f70*/  @!P0 SHF.R.U32.HI R55, RZ, 0x10, R47 ;  /* 0x00000010ff378819 */ /* 0x000fe4000001162f */
[----:B------:R-:W-:Y:S02]  /*5f80*/  @!P1 IADD3 R2, P3, P2, R94, R2, R93 ;  /* 0x000000025e029210 */ /* 0x000fe40007a7e05d */
[----:B------:R-:W-:Y:S02]  /*5f90*/  @!P0 SHF.R.U64 R52, R46, 0x10, R47 ;  /* 0x000000102e348819 */ /* 0x000fe4000000122f */
[----:B------:R-:W-:Y:S02]  /*5fa0*/  @!P1 IADD3.X R3, R96, R3, R113, P3, P2 ;  /* 0x0000000360039210 */ /* 0x000fe40001fe4471 */
[C---:B------:R-:W-:Y:S02]  /*5fb0*/  LEA R84, P2, R8.reuse, c[0x0][0x1c8], 0x1 ;  /* 0x0000720008547a11 */ /* 0x040fe400078408ff */
[----:B------:R-:W-:Y:S02]  /*5fc0*/  MOV R53, R46 ;  /* 0x0000002e00357202 */ /* 0x000fe40000000f00 */
[----:B------:R-:W-:Y:S02]  /*5fd0*/  LEA.HI.X R85, R8, c[0x0][0x1cc], R9, 0x1, P2 ;  /* 0x0000730008557a11 */ /* 0x000fe400010f0c09 */
[C---:B------:R-:W-:Y:S01]  /*5fe0*/  @!P1 LEA R82, P2, R2.reuse, c[0x0][0x1c8], 0x1 ;  /* 0x0000720002529a11 */ /* 0x040fe200078408ff */
[----:B------:R-:W-:Y:S02]  /*5ff0*/  @!P0 HADD2.F32 R49, -RZ, R53.H0_H0 ;  /* 0x20000035ff318230 */ /* 0x000fe40000004100 */
[----:B------:R-:W-:Y:S01]  /*6000*/  @!P0 HADD2.F32 R53, -RZ, R55.H0_H0 ;  /* 0x20000037ff358230 */ /* 0x000fe20000004100 */
[----:B------:R-:W-:Y:S01]  /*6010*/  @!P1 LEA.HI.X R83, R2, c[0x0][0x1cc], R3, 0x1, P2 ;  /* 0x0000730002539a11 */ /* 0x000fe200010f0c03 */
[----:B------:R-:W-:Y:S01]  /*6020*/  IMAD.MOV.U32 R2, RZ, RZ, R4 ;  /* 0x000000ffff027224 */ /* 0x000fe200078e0004 */
[----:B------:R-:W-:Y:S01]  /*6030*/  MOV R3, R5 ;  /* 0x0000000500037202 */ /* 0x000fe20000000f00 */
[----:B------:R-:W-:Y:S03]  /*6040*/  IMAD.MOV.U32 R5, RZ, RZ, R44 ;  /* 0x000000ffff057224 */ /* 0x000fe600078e002c */
[----:B------:R-:W-:Y:S01]  /*6050*/  @!P0 HADD2.F32 R2, -RZ, R2.H0_H0 ;  /* 0x20000002ff028230 */ /* 0x000fe20000004100 */
[----:B-1----:R-:W-:Y:S01]  /*6060*/  @!P0 IMAD.MOV.U32 R9, RZ, RZ, R16 ;  /* 0x000000ffff098224 */ /* 0x002fe200078e0010 */
[----:B------:R-:W-:Y:S01]  /*6070*/  @!P0 MOV R48, R56 ;  /* 0x0000003800308202 */ /* 0x000fe20000000f00 */
[----:B------:R-:W-:Y:S01]  /*6080*/  @!P0 HADD2.F32 R3, -RZ, R3.H0_H0 ;  /* 0x20000003ff038230 */ /* 0x000fe20000004100 */
[----:B------:R-:W-:Y:S01]  /*6090*/  @!P0 MOV R43, R57 ;  /* 0x00000039002b8202 */ /* 0x000fe20000000f00 */
[----:B------:R-:W-:Y:S01]  /*60a0*/  @!P0 HADD2.F32 R42, -RZ, R5.H0_H0 ;  /* 0x20000005ff2a8230 */ /* 0x000fe20000004100 */
[----:B------:R-:W-:Y:S01]  /*60b0*/  @!P0 MOV R8, R17 ;  /* 0x0000001100088202 */ /* 0x000fe20000000f00 */
[----:B------:R-:W-:Y:S02]  /*60c0*/  @!P0 HADD2.F32 R7, -RZ, R48.H0_H0 ;  /* 0x20000030ff078230 */ /* 0x000fe40000004100 */
[----:B------:R-:W-:Y:S02]  /*60d0*/  @!P0 HADD2.F32 R44, -RZ, R43.H0_H0 ;  /* 0x2000002bff2c8230 */ /* 0x000fe40000004100 */
[--C-:B------:R-:W-:Y:S01]  /*60e0*/  @!P0 HADD2.F32 R4, -RZ, R9.reuse.H0_H0 ;  /* 0x20000009ff048230 */ /* 0x100fe20000004100 */
[-C--:B------:R-:W-:Y:S01]  /*60f0*/  @!P0 FMUL.FTZ R47, R7, R2.reuse ;  /* 0x00000002072f8220 */ /* 0x080fe20000410000 */
[--C-:B------:R-:W-:Y:S01]  /*6100*/  @!P0 HADD2.F32 R5, -RZ, R8.reuse.H0_H0 ;  /* 0x20000008ff058230 */ /* 0x100fe20000004100 */
[-C--:B------:R-:W-:Y:S01]  /*6110*/  @!P0 FMUL.FTZ R46, R44, R3.reuse ;  /* 0x000000032c2e8220 */ /* 0x080fe20000410000 */
[----:B------:R-:W-:Y:S01]  /*6120*/  @!P0 HADD2.F32 R8, -RZ, R8.H1_H1 ;  /* 0x30000008ff088230 */ /* 0x000fe20000004100 */
[C---:B------:R-:W-:Y:S01]  /*6130*/  @!P0 FMUL.FTZ R2, R4.reuse, R2 ;  /* 0x0000000204028220 */ /* 0x040fe20000410000 */
[----:B------:R-:W-:Y:S01]  /*6140*/  @!P0 HADD2.F32 R9, -RZ, R9.H1_H1 ;  /* 0x30000009ff098230 */ /* 0x000fe20000004100 */
[-C--:B------:R-:W-:Y:S01]  /*6150*/  @!P0 FFMA.FTZ R92, R4, R42.reuse, -R47 ;  /* 0x0000002a045c8223 */ /* 0x080fe2000001082f */
[----:B------:R-:W-:Y:S01]  /*6160*/  @!P0 HADD2.F32 R47, -RZ, R50.H0_H0 ;  /* 0x20000032ff2f8230 */ /* 0x000fe20000004100 */
[C---:B------:R-:W-:Y:S01]  /*6170*/  @!P0 FMUL.FTZ R4, R5.reuse, R3 ;  /* 0x0000000305048220 */ /* 0x040fe20000410000 */
[----:B------:R-:W-:Y:S01]  /*6180*/  @!P0 HADD2.F32 R3, -RZ, R11.H0_H0 ;  /* 0x2000000bff038230 */ /* 0x000fe20000004100 */
[----:B------:R-:W-:Y:S01]  /*6190*/  @!P0 FFMA.FTZ R91, R5, R45, -R46 ;  /* 0x0000002d055b8223 */ /* 0x000fe2000001082e */
[----:B------:R-:W-:Y:S01]  /*61a0*/  @!P0 HADD2.F32 R46, -RZ, R43.H1_H1 ;  /* 0x3000002bff2e8230 */ /* 0x000fe20000004100 */
[----:B------:R-:W-:Y:S01]  /*61b0*/  @!P0 FFMA.FTZ R2, R7, R42, R2 ;  /* 0x0000002a07028223 */ /* 0x000fe20000010002 */
[----:B------:R-:W-:Y:S01]  /*61c0*/  @!P0 HADD2.F32 R7, -RZ, R10.H0_H0 ;  /* 0x2000000aff078230 */ /* 0x000fe20000004100 */
[-C--:B------:R-:W-:Y:S01]  /*61d0*/  @!P0 FMUL.FTZ R5, R8, R3.reuse ;  /* 0x0000000308058220 */ /* 0x080fe20000410000 */
[----:B------:R-:W-:Y:S01]  /*61e0*/  @!P0 HADD2.F32 R42, -RZ, R48.H1_H1 ;  /* 0x30000030ff2a8230 */ /* 0x000fe20000004100 */
[----:B------:R-:W-:Y:S01]  /*61f0*/  @!P0 FMUL.FTZ R10, R46, R3 ;  /* 0x000000032e0a8220 */ /* 0x000fe20000410000 */
[----:B------:R-:W-:Y:S01]  /*6200*/  @!P0 HADD2.F32 R43, -RZ, R51.H0_H0 ;  /* 0x20000033ff2b8230 */ /* 0x000fe20000004100 */
[C---:B------:R-:W-:Y:S01]  /*6210*/  @!P0 FMUL.FTZ R3, R9.reuse, R7 ;  /* 0x0000000709038220 */ /* 0x040fe20000410000 */
[----:B------:R-:W-:Y:S01]  /*6220*/  @!P0 HADD2.F32 R51, -RZ, R52.H0_H0 ;  /* 0x20000034ff338230 */ /* 0x000fe20000004100 */
[----:B------:R-:W-:Y:S01]  /*6230*/  @!P0 FFMA.FTZ R90, R8, R47, -R10 ;  /* 0x0000002f085a8223 */ /* 0x000fe2000001080a */
[----:B------:R-:W-:Y:S01]  /*6240*/  @!P0 MOV R8, R18 ;  /* 0x0000001200088202 */ /* 0x000fe20000000f00 */
[----:B------:R-:W-:Y:S02]  /*6250*/  @!P0 IMAD.MOV.U32 R10, RZ, RZ, R58 ;  /* 0x000000ffff0a8224 */ /* 0x000fe400078e003a */
[C---:B------:R-:W-:Y:S01]  /*6260*/  @!P0 FMUL.FTZ R11, R42.reuse, R7 ;  /* 0x000000072a0b8220 */ /* 0x040fe20000410000 */
[----:B------:R-:W-:Y:S01]  /*6270*/  @!P0 HADD2.F32 R7, -RZ, R12.H0_H0 ;  /* 0x2000000cff078230 */ /* 0x000fe20000004100 */
[-C--:B------:R-:W-:Y:S01]  /*6280*/  @!P0 FFMA.FTZ R3, R42, R43.reuse, R3 ;  /* 0x0000002b2a038223 */ /* 0x080fe20000010003 */
[--C-:B------:R-:W-:Y:S01]  /*6290*/  @!P0 HADD2.F32 R50, -RZ, R10.reuse.H1_H1 ;  /* 0x3000000aff328230 */ /* 0x100fe20000004100 */
[----:B------:R-:W-:Y:S01]  /*62a0*/  @!P0 FFMA.FTZ R89, R9, R43, -R11 ;  /* 0x0000002b09598223 */ /* 0x000fe2000001080b */
[----:B------:R-:W-:Y:S01]  /*62b0*/  @!P0 HADD2.F32 R48, -RZ, R10.H0_H0 ;  /* 0x2000000aff308230 */ /* 0x000fe20000004100 */
[----:B------:R-:W-:Y:S01]  /*62c0*/  @!P0 FFMA.FTZ R4, R44, R45, R4 ;  /* 0x0000002d2c048223 */ /* 0x000fe20000010004 */
[--C-:B------:R-:W-:Y:S01]  /*62d0*/  @!P0 HADD2.F32 R9, -RZ, R8.reuse.H1_H1 ;  /* 0x30000008ff098230 */ /* 0x100fe20000004100 */
[----:B------:R-:W-:Y:S01]  /*62e0*/  @!P0 FMUL.FTZ R10, R50, R7 ;  /* 0x00000007320a8220 */ /* 0x000fe20000410000 */
[----:B------:R-:W-:Y:S01]  /*62f0*/  @!P0 MOV R11, R59 ;  /* 0x0000003b000b8202 */ /* 0x000fe20000000f00 */
[-C--:B------:R-:W-:Y:S01]  /*6300*/  @!P0 FMUL.FTZ R12, R48, R6.reuse ;  /* 0x00000006300c8220 */ /* 0x080fe20000410000 */
[----:B------:R-:W-:Y:S01]  /*6310*/  @!P0 HADD2.F32 R8, -RZ, R8.H0_H0 ;  /* 0x20000008ff088230 */ /* 0x000fe20000004100 */
[C---:B------:R-:W-:Y:S02]  /*6320*/  @!P0 FMUL.FTZ R7, R9.reuse, R7 ;  /* 0x0000000709078220 */ /* 0x040fe40000410000 */
[----:B------:R-:W-:Y:S01]  /*6330*/  @!P0 FFMA.FTZ R88, R9, R51, -R10 ;  /* 0x0000003309588223 */ /* 0x000fe2000001080a */
[----:B------:R-:W-:Y:S01]  /*6340*/  @!P0 HADD2.F32 R10, -RZ, R14.H0_H0 ;  /* 0x2000000eff0a8230 */ /* 0x000fe20000004100 */
[----:B------:R-:W-:Y:S01]  /*6350*/  @!P0 IMAD.MOV.U32 R9, RZ, RZ, R19 ;  /* 0x000000ffff098224 */ /* 0x000fe200078e0013 */
[----:B------:R-:W-:Y:S01]  /*6360*/  @!P0 HADD2.F32 R52, -RZ, R11.H1_H1 ;  /* 0x3000000bff348230 */ /* 0x000fe20000004100 */
[C---:B------:R-:W-:Y:S01]  /*6370*/  @!P0 FMUL.FTZ R6, R8.reuse, R6 ;  /* 0x0000000608068220 */ /* 0x040fe20000410000 */
[----:B------:R-:W-:Y:S01]  /*6380*/  @!P0 HADD2.F32 R14, -RZ, R54.H0_H0 ;  /* 0x20000036ff0e8230 */ /* 0x000fe20000004100 */
[----:B------:R-:W-:Y:S01]  /*6390*/  @!P0 FFMA.FTZ R87, R8, R49, -R12 ;  /* 0x0000003108578223 */ /* 0x000fe2000001080c */
[----:B------:R-:W-:Y:S01]  /*63a0*/  @!P0 HADD2.F32 R8, -RZ, R13.H0_H0 ;  /* 0x2000000dff088230 */ /* 0x000fe20000004100 */
[----:B------:R-:W-:Y:S01]  /*63b0*/  @!P0 FMUL.FTZ R54, R52, R10 ;  /* 0x0000000a34368220 */ /* 0x000fe20000410000 */
[----:B------:R-:W-:Y:S01]  /*63c0*/  @!P0 HADD2.F32 R13, -RZ, R11.H0_H0 ;  /* 0x2000000bff0d8230 */ /* 0x000fe20000004100 */
[----:B------:R-:W-:Y:S01]  /*63d0*/  @!P0 FFMA.FTZ R5, R46, R47, R5 ;  /* 0x0000002f2e058223 */ /* 0x000fe20000010005 */
[--C-:B------:R-:W-:Y:S01]  /*63e0*/  @!P0 HADD2.F32 R12, -RZ, R9.reuse.H0_H0 ;  /* 0x20000009ff0c8230 */ /* 0x100fe20000004100 */
[----:B------:R-:W-:Y:S01]  /*63f0*/  @!P0 FFMA.FTZ R6, R48, R49, R6 ;  /* 0x0000003130068223 */ /* 0x000fe20000010006 */
[----:B------:R-:W-:Y:S01]  /*6400*/  @!P0 HADD2.F32 R11, -RZ, R9.H1_H1 ;  /* 0x30000009ff0b8230 */ /* 0x000fe20000004100 */
[----:B------:R-:W-:Y:S01]  /*6410*/  @!P0 FMUL.FTZ R9, R13, R8 ;  /* 0x000000080d098220 */ /* 0x000fe20000410000 */
[----:B------:R-:W-:Y:S01]  /*6420*/  @!P0 F2FP.PACK_AB R4, R5, R4 ;  /* 0x000000040504823e */ /* 0x000fe200000000ff */
[C---:B------:R-:W-:Y:S02]  /*6430*/  @!P0 FMUL.FTZ R8, R12.reuse, R8 ;  /* 0x000000080c088220 */ /* 0x040fe40000410000 */
[----:B------:R-:W-:Y:S01]  /*6440*/  @!P0 FFMA.FTZ R55, R12, R14, -R9 ;  /* 0x0000000e0c378223 */ /* 0x000fe20000010809 */
[----:B------:R-:W-:Y:S01]  /*6450*/  @!P0 F2FP.PACK_AB R12, R88, R87 ;  /* 0x00000057580c823e */ /* 0x000fe200000000ff */
[C---:B------:R-:W-:Y:S02]  /*6460*/  @!P0 FFMA.FTZ R54, R11.reuse, R53, -R54 ;  /* 0x000000350b368223 */ /* 0x040fe40000010836 */
[----:B------:R-:W-:Y:S01]  /*6470*/  @!P0 FMUL.FTZ R9, R11, R10 ;  /* 0x0000000a0b098220 */ /* 0x000fe20000410000 */
[----:B------:R-:W-:Y:S01]  /*6480*/  @!P0 F2FP.PACK_AB R11, R90, R91 ;  /* 0x0000005b5a0b823e */ /* 0x000fe200000000ff */
[----:B------:R-:W-:Y:S01]  /*6490*/  @!P0 FFMA.FTZ R7, R50, R51, R7 ;  /* 0x0000003332078223 */ /* 0x000fe20000010007 */
[----:B------:R-:W-:Y:S01]  /*64a0*/  @!P0 F2FP.PACK_AB R10, R89, R92 ;  /* 0x0000005c590a823e */ /* 0x000fe200000000ff */
[----:B------:R-:W-:Y:S01]  /*64b0*/  @!P0 IMAD.MOV.U32 R18, RZ, RZ, R12 ;  /* 0x000000ffff128224 */ /* 0x000fe200078e000c */
[----:B------:R-:W-:Y:S01]  /*64c0*/  @!P0 F2FP.PACK_AB R42, R54, R55 ;  /* 0x00000037362a823e */ /* 0x000fe200000000ff */
[----:B------:R-:W-:Y:S01]  /*64d0*/  @!P0 FFMA.FTZ R8, R13, R14, R8 ;  /* 0x0000000e0d088223 */ /* 0x000fe20000010008 */
[----:B------:R-:W-:Y:S01]  /*64e0*/  @!P0 MOV R16, R10 ;  /* 0x0000000a00108202 */ /* 0x000fe20000000f00 */
[----:B------:R-:W-:Y:S01]  /*64f0*/  @!P0 FFMA.FTZ R9, R52, R53, R9 ;  /* 0x0000003534098223 */ /* 0x000fe20000010009 */
[----:B------:R-:W-:Y:S01]  /*6500*/  @!P0 MOV R17, R11 ;  /* 0x0000000b00118202 */ /* 0x000fe20000000f00 */
[----:B------:R-:W-:Y:S01]  /*6510*/  @!P0 IMAD.MOV.U32 R57, RZ, RZ, R4 ;  /* 0x000000ffff398224 */ /* 0x000fe200078e0004 */
[----:B------:R-:W-:Y:S02]  /*6520*/  @!P0 MOV R19, R42 ;  /* 0x0000002a00138202 */ /* 0x000fe40000000f00 */
[----:B------:R-:W-:Y:S02]  /*6530*/  @!P0 F2FP.PACK_AB R10, R3, R2 ;  /* 0x00000002030a823e */ /* 0x000fe400000000ff */
[----:B------:R-:W-:Y:S01]  /*6540*/  @!P0 F2FP.PACK_AB R3, R7, R6 ;  /* 0x000000060703823e */ /* 0x000fe200000000ff */
[----:B------:R1:W-:Y:S01]  /*6550*/  STG.E.128 [R84.64], R16 ;  /* 0x0000001054007986 */ /* 0x0003e2000c101d0a */
[----:B------:R-:W-:Y:S02]  /*6560*/  @!P0 F2FP.PACK_AB R2, R9, R8 ;  /* 0x000000080902823e */ /* 0x000fe400000000ff */
[----:B------:R-:W-:Y:S02]  /*6570*/  @!P0 MOV R56, R10 ;  /* 0x0000000a00388202 */ /* 0x000fe40000000f00 */
[----:B------:R-:W-:Y:S02]  /*6580*/  @!P0 MOV R58, R3 ;  /* 0x00000003003a8202 */ /* 0x000fe40000000f00 */
[----:B------:R-:W-:Y:S05]  /*6590*/  @!P0 MOV R59, R2 ;  /* 0x00000002003b8202 */ /* 0x000fea0000000f00 */
[----:B------:R1:W-:Y:S02]  /*65a0*/  @!P1 STG.E.128 [R82.64], R56 ;  /* 0x0000003852009986 */ /* 0x0003e4000c101d0a */
.L_x_278:
[----:B------:R-:W-:Y:S05]  /*65b0*/  BSYNC B0 ;  /* 0x0000000000007941 */ /* 0x000fea0003800000 */
.L_x_277:
[----:B------:R-:W-:Y:S01]  /*65c0*/  ISETP.GE.OR P1, PT, R220, R79, P6 ;  /* 0x0000004fdc00720c */ /* 0x000fe20003726670 */
[----:B------:R-:W-:Y:S01]  /*65d0*/  @!UPT UIADD3 URZ, URZ, URZ, URZ ;  /* 0x0000003f3f3ff290 */ /* 0x000fe2000fffe03f */
[----:B------:R-:W-:Y:S11]  /*65e0*/  BSSY B0, `(.L_x_279) ;  /* 0x0000071000007945 */ /* 0x000ff60003800000 */
[----:B------:R-:W-:-:S05]  /*65f0*/  @P1 BRA `(.L_x_280) ;  /* 0x000006f000001947 */ /* 0x000fca0003800000 */
[----:B------:R-:W-:Y:S01]  /*6600*/  IADD3 R2, P1, R198, R80, RZ ;  /* 0x00000050c6027210 */ /* 0x000fe20007f3e0ff */
[----:B------:R-:W-:Y:S01]  /*6610*/  LDS.128 R48, [R128+0x8100] ;  /* 0x0081000080307984 */ /* 0x000fe20000000c00 */
[--C-:B------:R-:W-:Y:S01]  /*6620*/  @!P0 SHF.R.U32.HI R10, RZ, 0x10, R23.reuse ;  /* 0x00000010ff0a8819 */ /* 0x100fe20000011617 */
[----:B------:R-:W-:Y:S01]  /*6630*/  @!P0 HADD2.F32 R13, -RZ, R69.H0_H0 ;  /* 0x20000045ff0d8230 */ /* 0x000fe20000004100 */
[----:B------:R-:W-:Y:S01]  /*6640*/  IADD3.X R3, R86, R138, RZ, P1, !PT ;  /* 0x0000008a56037210 */ /* 0x000fe20000ffe4ff */
[----:B-----5:R-:W-:Y:S01]  /*6650*/  @!P0 HADD2.F32 R45, -RZ, R70.H0_H0 ;  /* 0x20000046ff2d8230 */ /* 0x020fe20000004100 */
[-C--:B------:R-:W-:Y:S02]  /*6660*/  IADD3 R4, P2, P1, R94, R2.reuse, R112 ;  /* 0x000000025e047210 */ /* 0x080fe4000795e070 */
[----:B------:R-:W-:Y:S01]  /*6670*/  @!P0 SHF.R.U64 R11, R22, 0x10, R23 ;  /* 0x00000010160b8819 */ /* 0x000fe20000001217 */
[----:B-1----:R-:W1:Y:S01]  /*6680*/  LDS.128 R16, [R134+0x8100] ;  /* 0x0081000086107984 */ /* 0x002e620000000c00 */
[-C--:B------:R-:W-:Y:S02]  /*6690*/  IADD3.X R5, R96, R3.reuse, R114, P2, P1 ;  /* 0x0000000360057210 */ /* 0x080fe400017e2472 */
[----:B------:R-:W-:Y:S02]  /*66a0*/  ISETP.GE.AND P1, PT, R93, c[0x0][0x1d4], PT ;  /* 0x000075005d007a0c */ /* 0x000fe40003f26270 */
[----:B------:R-:W-:Y:S02]  /*66b0*/  @!P0 SHF.R.U32.HI R42, RZ, 0x10, R61 ;  /* 0x00000010ff2a8819 */ /* 0x000fe4000001163d */
[--C-:B------:R-:W-:Y:S02]  /*66c0*/  @!P0 SHF.R.U32.HI R47, RZ, 0x10, R63.reuse ;  /* 0x00000010ff2f8819 */ /* 0x100fe4000001163f */
[----:B------:R-:W-:Y:S02]  /*66d0*/  @!P0 SHF.R.U64 R52, R62, 0x10, R63 ;  /* 0x000000103e348819 */ /* 0x000fe4000000123f */
[----:B------:R-:W-:Y:S01]  /*66e0*/  @!P0 SHF.R.U64 R43, R60, 0x10, R61 ;  /* 0x000000103c2b8819 */ /* 0x000fe2000000123d */
[----:B------:R-:W-:Y:S01]  /*66f0*/  @!P0 HADD2.F32 R47, -RZ, R47.H0_H0 ;  /* 0x2000002fff2f8230 */ /* 0x000fe20000004100 */
[--C-:B------:R-:W-:Y:S02]  /*6700*/  @!P0 SHF.R.U32.HI R9, RZ, 0x10, R21.reuse ;  /* 0x00000010ff098819 */ /* 0x100fe40000011615 */
[----:B------:R-:W-:Y:S01]  /*6710*/  @!P0 SHF.R.U64 R6, R20, 0x10, R21 ;  /* 0x0000001014068819 */ /* 0x000fe20000001215 */
[----:B------:R-:W-:Y:S01]  /*6720*/  @!P0 HADD2.F32 R20, -RZ, R69.H1_H1 ;  /* 0x30000045ff148230 */ /* 0x000fe20000004100 */
[----:B------:R-:W-:Y:S03]  /*6730*/  @!P1 IADD3 R2, P3, P2, R94, R2, R93 ;  /* 0x000000025e029210 */ /* 0x000fe60007a7e05d */
[----:B------:R-:W-:Y:S01]  /*6740*/  @!P0 HADD2.F32 R6, -RZ, R6.H0_H0 ;  /* 0x20000006ff068230 */ /* 0x000fe20000004100 */
[----:B------:R-:W-:Y:S02]  /*6750*/  @!P1 IADD3.X R3, R96, R3, R113, P3, P2 ;  /* 0x0000000360039210 */ /* 0x000fe40001fe4471 */
[C---:B------:R-:W-:Y:S04]  /*6760*/  LEA R56, P2, R4.reuse, c[0x0][0x1c8], 0x1 ;  /* 0x0000720004387a11 */ /* 0x040fe800078408ff */
[----:B------:R-:W-:Y:S02]  /*6770*/  LEA.HI.X R57, R4, c[0x0][0x1cc], R5, 0x1, P2 ;  /* 0x0000730004397a11 */ /* 0x000fe400010f0c05 */
[C---:B------:R-:W-:Y:S04]  /*6780*/  @!P1 LEA R54, P2, R2.reuse, c[0x0][0x1c8], 0x1 ;  /* 0x0000720002369a11 */ /* 0x040fe800078408ff */
[----:B------:R-:W-:Y:S01]  /*6790*/  @!P1 LEA.HI.X R55, R2, c[0x0][0x1cc], R3, 0x1, P2 ;  /* 0x0000730002379a11 */ /* 0x000fe200010f0c03 */
[--C-:B------:R-:W-:Y:S02]  /*67a0*/  @!P0 HADD2.F32 R2, -RZ, R15.reuse.H0_H0 ;  /* 0x2000000fff028230 */ /* 0x100fe40000004100 */
[----:B------:R-:W-:Y:S01]  /*67b0*/  @!P0 HADD2.F32 R3, -RZ, R15.H1_H1 ;  /* 0x3000000fff038230 */ /* 0x000fe20000004100 */
[----:B-1----:R-:W-:Y:S01]  /*67c0*/  @!P0 IMAD.MOV.U32 R8, RZ, RZ, R16 ;  /* 0x000000ffff088224 */ /* 0x002fe200078e0010 */
[----:B------:R-:W-:Y:S02]  /*67d0*/  @!P0 MOV R23, R48 ;  /* 0x0000003000178202 */ /* 0x000fe40000000f00 */
[----:B------:R-:W-:Y:S02]  /*67e0*/  @!P0 MOV R14, R49 ;  /* 0x00000031000e8202 */ /* 0x000fe40000000f00 */
[----:B------:R-:W-:Y:S01]  /*67f0*/  @!P0 MOV R7, R17 ;  /* 0x0000001100078202 */ /* 0x000fe20000000f00 */
[----:B------:R-:W-:Y:S02]  /*6800*/  @!P0 HADD2.F32 R12, -RZ, R23.H0_H0 ;  /* 0x20000017ff0c8230 */ /* 0x000fe40000004100 */
[----:B------:R-:W-:Y:S02]  /*6810*/  @!P0 HADD2.F32 R15, -RZ, R14.H0_H0 ;  /* 0x2000000eff0f8230 */ /* 0x000fe40000004100 */
[--C-:B------:R-:W-:Y:S01]  /*6820*/  @!P0 HADD2.F32 R4, -RZ, R8.reuse.H0_H0 ;  /* 0x20000008ff048230 */ /* 0x100fe20000004100 */
[-C--:B------:R-:W-:Y:S01]  /*6830*/  @!P0 FMUL.FTZ R22, R12, R2.reuse ;  /* 0x000000020c168220 */ /* 0x080fe20000410000 */
[--C-:B------:R-:W-:Y:S01]  /*6840*/  @!P0 HADD2.F32 R5, -RZ, R7.reuse.H0_H0 ;  /* 0x20000007ff058230 */ /* 0x100fe20000004100 */
[----:B------:R-:W-:Y:S01]  /*6850*/  @!P0 FMUL.FTZ R21, R15, R3 ;  /* 0x000000030f158220 */ /* 0x000fe20000410000 */
[----:B------:R-:W-:Y:S01]  /*6860*/  @!P0 HADD2.F32 R7, -RZ, R7.H1_H1 ;  /* 0x30000007ff078230 */ /* 0x000fe20000004100 */
[C---:B------:R-:W-:Y:S01]  /*6870*/  @!P0 FMUL.FTZ R2, R4.reuse, R2 ;  /* 0x0000000204028220 */ /* 0x040fe20000410000 */
[----:B------:R-:W-:Y:S01]  /*6880*/  @!P0 HADD2.F32 R8, -RZ, R8.H1_H1 ;  /* 0x30000008ff088230 */ /* 0x000fe20000004100 */
[----:B------:R-:W-:Y:S01]  /*6890*/  @!P0 FFMA.FTZ R63, R4, R13, -R22 ;  /* 0x0000000d043f8223 */ /* 0x000fe20000010816 */
[----:B------:R-:W-:Y:S01]  /*68a0*/  @!P0 HADD2.F32 R22, -RZ, R42.H0_H0 ;  /* 0x2000002aff168230 */ /* 0x000fe20000004100 */
[C---:B------:R-:W-:Y:S01]  /*68b0*/  @!P0 FMUL.FTZ R4, R5.reuse, R3 ;  /* 0x0000000305048220 */ /* 0x040fe20000410000 */
[----:B------:R-:W-:Y:S01]  /*68c0*/  @!P0 HADD2.F32 R3, -RZ, R9.H0_H0 ;  /* 0x20000009ff038230 */ /* 0x000fe20000004100 */
[----:B------:R-:W-:Y:S01]  /*68d0*/  @!P0 FFMA.FTZ R62, R5, R20, -R21 ;  /* 0x00000014053e8223 */ /* 0x000fe20000010815 */
[----:B------:R-:W-:Y:S01]  /*68e0*/  @!P0 HADD2.F32 R21, -RZ, R14.H1_H1 ;  /* 0x3000000eff158230 */ /* 0x000fe20000004100 */
[----:B------:R-:W-:Y:S01]  /*68f0*/  @!P0 FFMA.FTZ R2, R12, R13, R2 ;  /* 0x0000000d0c028223 */ /* 0x000fe20000010002 */
[----:B------:R-:W-:Y:S01]  /*6900*/  @!P0 HADD2.F32 R13, -RZ, R23.H1_H1 ;  /* 0x30000017ff0d8230 */ /* 0x000fe20000004100 */
[----:B------:R-:W-:Y:S01]  /*6910*/  @!P0 IMAD.MOV.U32 R12, RZ, RZ, R51 ;  /* 0x000000ffff0c8224 */ /* 0x000fe200078e0033 */
[----:B------:R-:W-:Y:S01]  /*6920*/  @!P0 HADD2.F32 R14, -RZ, R43.H0_H0 ;  /* 0x2000002bff0e8230 */ /* 0x000fe20000004100 */
[-C--:B------:R-:W-:Y:S01]  /*6930*/  @!P0 FMUL.FTZ R9, R21, R3.reuse ;  /* 0x0000000315098220 */ /* 0x080fe20000410000 */
[----:B------:R-:W-:Y:S01]  /*6940*/  @!P0 HADD2.F32 R43, -RZ, R52.H0_H0 ;  /* 0x20000034ff2b8230 */ /* 0x000fe20000004100 */
[C---:B------:R-:W-:Y:S01]  /*6950*/  @!P0 FMUL.FTZ R5, R7.reuse, R3 ;  /* 0x0000000307058220 */ /* 0x040fe20000410000 */
[----:B------:R-:W-:Y:S01]  /*6960*/  @!P0 HADD2.F32 R44, -RZ, R12.H0_H0 ;  /* 0x2000000cff2c8230 */ /* 0x000fe20000004100 */
[----:B------:R-:W-:Y:S01]  /*6970*/  @!P0 FFMA.FTZ R61, R7, R22, -R9 ;  /* 0x00000016073d8223 */ /* 0x000fe20000010809 */
[----:B------:R-:W-:Y:S01]  /*6980*/  @!P0 MOV R7, R19 ;  /* 0x0000001300078202 */ /* 0x000fe20000000f00 */
[CC--:B------:R-:W-:Y:S01]  /*6990*/  @!P0 FMUL.FTZ R23, R13.reuse, R6.reuse ;  /* 0x000000060d178220 */ /* 0x0c0fe20000410000 */
[----:B------:R-:W-:Y:S01]  /*69a0*/  @!P0 HADD2.F32 R9, -RZ, R10.H0_H0 ;  /* 0x2000000aff098230 */ /* 0x000fe20000004100 */
[C---:B------:R-:W-:Y:S01]  /*69b0*/  @!P0 FMUL.FTZ R3, R8.reuse, R6 ;  /* 0x0000000608038220 */ /* 0x040fe20000410000 */
[----:B------:R-:W-:Y:S01]  /*69c0*/  @!P0 HADD2.F32 R6, -RZ, R34.H0_H0 ;  /* 0x20000022ff068230 */ /* 0x000fe20000004100 */
[-C--:B------:R-:W-:Y:S01]  /*69d0*/  @!P0 FFMA.FTZ R60, R8, R14.reuse, -R23 ;  /* 0x0000000e083c8223 */ /* 0x080fe20000010817 */
[--C-:B------:R-:W-:Y:S01]  /*69e0*/  @!P0 HADD2.F32 R10, -RZ, R7.reuse.H0_H0 ;  /* 0x20000007ff0a8230 */ /* 0x100fe20000004100 */
[----:B------:R-:W-:Y:S01]  /*69f0*/  @!P0 FFMA.FTZ R3, R13, R14, R3 ;  /* 0x0000000e0d038223 */ /* 0x000fe20000010003 */
[----:B------:R-:W-:Y:S01]  /*6a00*/  @!P0 HADD2.F32 R46, -RZ, R12.H1_H1 ;  /* 0x3000000cff2e8230 */ /* 0x000fe20000004100 */
[-C--:B------:R-:W-:Y:S01]  /*6a10*/  @!P0 FMUL.FTZ R12, R44, R6.reuse ;  /* 0x000000062c0c8220 */ /* 0x080fe20000410000 */
[----:B------:R-:W-:Y:S01]  /*6a20*/  @!P0 HADD2.F32 R7, -RZ, R7.H1_H1 ;  /* 0x30000007ff078230 */ /* 0x000fe20000004100 */
[----:B------:R-:W-:Y:S02]  /*6a30*/  @!P0 FMUL.FTZ R8, R10, R6 ;  /* 0x000000060a088220 */ /* 0x000fe40000410000 */
[----:B------:R-:W-:Y:S02]  /*6a40*/  @!P0 FMUL.FTZ R6, R46, R9 ;  /* 0x000000092e068220 */ /* 0x000fe40000410000 */
[----:B------:R-:W-:Y:S01]  /*6a50*/  @!P0 FFMA.FTZ R59, R10, R45, -R12 ;  /* 0x0000002d0a3b8223 */ /* 0x000fe2000001080c */
[----:B------:R-:W-:Y:S01]  /*6a60*/  @!P0 MOV R12, R50 ;  /* 0x00000032000c8202 */ /* 0x000fe20000000f00 */
[C---:B------:R-:W-:Y:S01]  /*6a70*/  @!P0 FMUL.FTZ R9, R7.reuse, R9 ;  /* 0x0000000907098220 */ /* 0x040fe20000410000 */
[----:B------:R-:W-:Y:S01]  /*6a80*/  @!P0 HADD2.F32 R10, -RZ, R11.H0_H0 ;  /* 0x2000000bff0a8230 */ /* 0x000fe20000004100 */
[----:B------:R-:W-:Y:S01]  /*6a90*/  @!P0 FFMA.FTZ R58, R7, R47, -R6 ;  /* 0x0000002f073a8223 */ /* 0x000fe20000010806 */
[----:B------:R-:W-:Y:S01]  /*6aa0*/  @!P0 HADD2.F32 R6, -RZ, R34.H1_H1 ;  /* 0x30000022ff068230 */ /* 0x000fe20000004100 */
[----:B------:R-:W-:Y:S01]  /*6ab0*/  @!P0 IMAD.MOV.U32 R7, RZ, RZ, R18 ;  /* 0x000000ffff078224 */ /* 0x000fe200078e0012 */
[--C-:B------:R-:W-:Y:S01]  /*6ac0*/  @!P0 HADD2.F32 R23, -RZ, R12.reuse.H0_H0 ;  /* 0x2000000cff178230 */ /* 0x100fe20000004100 */
[----:B------:R-:W-:Y:S01]  /*6ad0*/  @!P0 FFMA.FTZ R4, R15, R20, R4 ;  /* 0x000000140f048223 */ /* 0x000fe20000010004 */
[----:B------:R-:W-:Y:S01]  /*6ae0*/  @!P0 F2FP.PACK_AB R13, R58, R59 ;  /* 0x0000003b3a0d823e */ /* 0x000fe200000000ff */
[----:B------:R-:W-:Y:S01]  /*6af0*/  @!P0 HADD2.F32 R42, -RZ, R12.H1_H1 ;  /* 0x3000000cff2a8230 */ /* 0x000fe20000004100 */
[----:B------:R-:W-:Y:S01]  /*6b00*/  @!P0 FFMA.FTZ R5, R21, R22, R5 ;  /* 0x0000001615058223 */ /* 0x000fe20000010005 */
[--C-:B------:R-:W-:Y:S01]  /*6b10*/  @!P0 HADD2.F32 R12, -RZ, R7.reuse.H0_H0 ;  /* 0x20000007ff0c8230 */ /* 0x100fe20000004100 */
[----:B------:R-:W-:Y:S01]  /*6b20*/  @!P0 MOV R19, R13 ;  /* 0x0000000d00138202 */ /* 0x000fe20000000f00 */
[----:B------:R-:W-:Y:S01]  /*6b30*/  @!P0 HADD2.F32 R11, -RZ, R7.H1_H1 ;  /* 0x30000007ff0b8230 */ /* 0x000fe20000004100 */
[----:B------:R-:W-:Y:S01]  /*6b40*/  @!P0 FMUL.FTZ R52, R42, R10 ;  /* 0x0000000a2a348220 */ /* 0x000fe20000410000 */
[----:B------:R-:W-:Y:S01]  /*6b50*/  @!P0 F2FP.PACK_AB R4, R5, R4 ;  /* 0x000000040504823e */ /* 0x000fe200000000ff */
[----:B------:R-:W-:Y:S01]  /*6b60*/  @!P0 HADD2.F32 R34, -RZ, R70.H1_H1 ;  /* 0x30000046ff228230 */ /* 0x000fe20000004100 */
[-C--:B------:R-:W-:Y:S02]  /*6b70*/  @!P0 FMUL.FTZ R7, R23, R6.reuse ;  /* 0x0000000617078220 */ /* 0x080fe40000410000 */
[C---:B------:R-:W-:Y:S02]  /*6b80*/  @!P0 FMUL.FTZ R6, R12.reuse, R6 ;  /* 0x000000060c068220 */ /* 0x040fe40000410000 */
[----:B------:R-:W-:Y:S02]  /*6b90*/  @!P0 FFMA.FTZ R53, R12, R34, -R7 ;  /* 0x000000220c358223 */ /* 0x000fe40000010807 */
[C---:B------:R-:W-:Y:S02]  /*6ba0*/  @!P0 FFMA.FTZ R12, R11.reuse, R43, -R52 ;  /* 0x0000002b0b0c8223 */ /* 0x040fe40000010834 */
[----:B------:R-:W-:Y:S01]  /*6bb0*/  @!P0 FMUL.FTZ R7, R11, R10 ;  /* 0x0000000a0b078220 */ /* 0x000fe20000410000 */
[----:B------:R-:W-:Y:S01]  /*6bc0*/  @!P0 F2FP.PACK_AB R11, R61, R62 ;  /* 0x0000003e3d0b823e */ /* 0x000fe200000000ff */
[----:B------:R-:W-:Y:S01]  /*6bd0*/  @!P0 FFMA.FTZ R6, R23, R34, R6 ;  /* 0x0000002217068223 */ /* 0x000fe20000010006 */
[----:B------:R-:W-:Y:S01]  /*6be0*/  @!P0 F2FP.PACK_AB R12, R12, R53 ;  /* 0x000000350c0c823e */ /* 0x000fe200000000ff */
[----:B------:R-:W-:Y:S01]  /*6bf0*/  @!P0 FFMA.FTZ R7, R42, R43, R7 ;  /* 0x0000002b2a078223 */ /* 0x000fe20000010007 */
[----:B------:R-:W-:Y:S01]  /*6c00*/  @!P0 F2FP.PACK_AB R10, R60, R63 ;  /* 0x0000003f3c0a823e */ /* 0x000fe200000000ff */
[----:B------:R-:W-:Y:S01]  /*6c10*/  @!P0 FFMA.FTZ R8, R44, R45, R8 ;  /* 0x0000002d2c088223 */ /* 0x000fe20000010008 */
[----:B------:R-:W-:Y:S01]  /*6c20*/  @!P0 MOV R17, R11 ;  /* 0x0000000b00118202 */ /* 0x000fe20000000f00 */
[----:B------:R-:W-:Y:S01]  /*6c30*/  @!P0 FFMA.FTZ R9, R46, R47, R9 ;  /* 0x0000002f2e098223 */ /* 0x000fe20000010009 */
[----:B------:R-:W-:Y:S01]  /*6c40*/  @!P0 MOV R16, R10 ;  /* 0x0000000a00108202 */ /* 0x000fe20000000f00 */
[----:B------:R-:W-:Y:S01]  /*6c50*/  @!P0 IMAD.MOV.U32 R18, RZ, RZ, R12 ;  /* 0x000000ffff128224 */ /* 0x000fe200078e000c */
[----:B------:R-:W-:Y:S01]  /*6c60*/  @!P0 F2FP.PACK_AB R10, R3, R2 ;  /* 0x00000002030a823e */ /* 0x000fe200000000ff */
[----:B------:R-:W-:Y:S01]  /*6c70*/  @!P0 IMAD.MOV.U32 R49, RZ, RZ, R4 ;  /* 0x000000ffff318224 */ /* 0x000fe200078e0004 */
[----:B------:R-:W-:Y:S02]  /*6c80*/  @!P0 F2FP.PACK_AB R3, R7, R6 ;  /* 0x000000060703823e */ /* 0x000fe400000000ff */
[----:B------:R1:W-:Y:S01]  /*6c90*/  STG.E.128 [R56.64], R16 ;  /* 0x0000001038007986 */ /* 0x0003e2000c101d0a */
[----:B------:R-:W-:Y:S02]  /*6ca0*/  @!P0 F2FP.PACK_AB R2, R9, R8 ;  /* 0x000000080902823e */ /* 0x000fe400000000ff */
[----:B------:R-:W-:Y:S02]  /*6cb0*/  @!P0 MOV R48, R10 ;  /* 0x0000000a00308202 */ /* 0x000fe40000000f00 */
[----:B------:R-:W-:Y:S02]  /*6cc0*/  @!P0 MOV R50, R3 ;  /* 0x0000000300328202 */ /* 0x000fe40000000f00 */
[----:B------:R-:W-:Y:S05]  /*6cd0*/  @!P0 MOV R51, R2 ;  /* 0x0000000200338202 */ /* 0x000fea0000000f00 */
[----:B------:R1:W-:Y:S02]  /*6ce0*/  @!P1 STG.E.128 [R54.64], R48 ;  /* 0x0000003036009986 */ /* 0x0003e4000c101d0a */
.L_x_280:
[----:B------:R-:W-:Y:S05]  /*6cf0*/  BSYNC B0 ;  /* 0x0000000000007941 */ /* 0x000fea0003800000 */
.L_x_279:
[----:B------:R-:W-:Y:S01]  /*6d00*/  ISETP.GE.OR P1, PT, R219, R79, P6 ;  /* 0x0000004fdb00720c */ /* 0x000fe20003726670 */
[----:B------:R-:W-:Y:S01]  /*6d10*/  @!UPT UIADD3 URZ, URZ, URZ, URZ ;  /* 0x0000003f3f3ff290 */ /* 0x000fe2000fffe03f */
[----:B------:R-:W-:Y:S11]  /*6d20*/  BSSY B0, `(.L_x_281) ;  /* 0x0000071000007945 */ /* 0x000ff60003800000 */
[----:B------:R-:W-:-:S05]  /*6d30*/  @P1 BRA `(.L_x_282) ;  /* 0x000006f000001947 */ /* 0x000fca0003800000 */
[----:B------:R-:W-:Y:S01]  /*6d40*/  IADD3 R2, P1, R196, R80, RZ ;  /* 0x00000050c4027210 */ /* 0x000fe20007f3e0ff */
[----:B-----5:R-:W-:Y:S01]  /*6d50*/  LDS.128 R44, [R131+0x8100] ;  /* 0x00810000832c7984 */ /* 0x020fe20000000c00 */
[----:B------:R-:W-:Y:S01]  /*6d60*/  @!P0 SHF.R.U32.HI R6, RZ, 0x10, R25 ;  /* 0x00000010ff068819 */ /* 0x000fe20000011619 */
[--C-:B------:R-:W-:Y:S01]  /*6d70*/  @!P0 HADD2.F32 R13, -RZ, R71.reuse.H0_H0 ;  /* 0x20000047ff0d8230 */ /* 0x100fe20000004100 */
[----:B------:R-:W-:Y:S01]  /*6d80*/  IADD3.X R3, R86, R137, RZ, P1, !PT ;  /* 0x0000008956037210 */ /* 0x000fe20000ffe4ff */
[----:B------:R-:W-:Y:S01]  /*6d90*/  @!P0 HADD2.F32 R20, -RZ, R71.H1_H1 ;  /* 0x30000047ff148230 */ /* 0x000fe20000004100 */
[-C--:B------:R-:W-:Y:S01]  /*6da0*/  IADD3 R4, P2, P1, R94, R2.reuse, R112 ;  /* 0x000000025e047210 */ /* 0x080fe2000795e070 */
[----:B------:R-:W-:Y:S01]  /*6db0*/  @!P0 HADD2.F32 R34, -RZ, R76.H0_H0 ;  /* 0x2000004cff228230 */ /* 0x000fe20000004100 */
[--C-:B------:R-:W-:Y:S01]  /*6dc0*/  @!P0 SHF.R.U32.HI R10, RZ, 0x10, R27.reuse ;  /* 0x00000010ff0a8819 */ /* 0x100fe2000001161b */
[----:B-1----:R-:W1:Y:S01]  /*6dd0*/  LDS.128 R16, [R133+0x8100] ;  /* 0x0081000085107984 */ /* 0x002e620000000c00 */
[-C--:B------:R-:W-:Y:S02]  /*6de0*/  IADD3.X R5, R96, R3.reuse, R114, P2, P1 ;  /* 0x0000000360057210 */ /* 0x080fe400017e2472 */
[----:B------:R-:W-:Y:S02]  /*6df0*/  ISETP.GE.AND P1, PT, R93, c[0x0][0x1d4], PT ;  /* 0x000075005d007a0c */ /* 0x000fe40003f26270 */
[----:B------:R-:W-:Y:S02]  /*6e00*/  @!P0 SHF.R.U64 R11, R26, 0x10, R27 ;  /* 0x000000101a0b8819 */ /* 0x000fe4000000121b */
[----:B------:R-:W-:Y:S02]  /*6e10*/  @!P0 SHF.R.U32.HI R22, RZ, 0x10, R65 ;  /* 0x00000010ff168819 */ /* 0x000fe40000011641 */
[----:B------:R-:W-:Y:S02]  /*6e20*/  @!P0 SHF.R.U64 R9, R24, 0x10, R25 ;  /* 0x0000001018098819 */ /* 0x000fe40000001219 */
[----:B------:R-:W-:Y:S01]  /*6e30*/  @!P0 SHF.R.U64 R24, R64, 0x10, R65 ;  /* 0x0000001040188819 */ /* 0x000fe20000001241 */
[----:B------:R-:W-:Y:S01]  /*6e40*/  @!P0 HADD2.F32 R22, -RZ, R22.H0_H0 ;  /* 0x20000016ff168230 */ /* 0x000fe20000004100 */
[--C-:B------:R-:W-:Y:S02]  /*6e50*/  @!P0 SHF.R.U32.HI R25, RZ, 0x10, R67.reuse ;  /* 0x00000010ff198819 */ /* 0x100fe40000011643 */
[----:B------:R-:W-:Y:S02]  /*6e60*/  @!P0 SHF.R.U64 R26, R66, 0x10, R67 ;  /* 0x00000010421a8819 */ /* 0x000fe40000001243 */
[----:B------:R-:W-:Y:S01]  /*6e70*/  @!P1 IADD3 R2, P3, P2, R94, R2, R93 ;  /* 0x000000025e029210 */ /* 0x000fe20007a7e05d */
[----:B------:R-:W-:Y:S02]  /*6e80*/  @!P0 HADD2.F32 R42, -RZ, R25.H0_H0 ;  /* 0x20000019ff2a8230 */ /* 0x000fe40000004100 */
        /* <DEDUP_REMOVED lines=21> */
[----:B------:R-:W-:Y:S02]  /*6fe0*/  @!P0 FFMA.FTZ R57, R4, R13, -R27 ;  /* 0x0000000d04398223 */ /* 0x000fe4000001081b */
[C---:B------:R-:W-:Y:S01]  /*6ff0*/  @!P0 FMUL.FTZ R4, R5.reuse, R3 ;  /* 0x0000000305048220 */ /* 0x040fe20000410000 */
[----:B------:R-:W-:Y:S01]  /*7000*/  @!P0 HADD2.F32 R3, -RZ, R6.H0_H0 ;  /* 0x20000006ff038230 */ /* 0x000fe20000004100 */
[----:B------:R-:W-:Y:S01]  /*7010*/  @!P0 FFMA.FTZ R56, R5, R20, -R21 ;  /* 0x0000001405388223 */ /* 0x000fe20000010815 */
[----:B------:R-:W-:Y:S01]  /*7020*/  @!P0 HADD2.F32 R21, -RZ, R14.H1_H1 ;  /* 0x3000000eff158230 */ /* 0x000fe20000004100 */
[----:B------:R-:W-:Y:S01]  /*7030*/  @!P0 FFMA.FTZ R2, R12, R13, R2 ;  /* 0x0000000d0c028223 */ /* 0x000fe20000010002 */
[----:B------:R-:W-:Y:S01]  /*7040*/  @!P0 HADD2.F32 R6, -RZ, R9.H0_H0 ;  /* 0x20000009ff068230 */ /* 0x000fe20000004100 */
[----:B------:R-:W-:Y:S01]  /*7050*/  @!P0 IMAD.MOV.U32 R12, RZ, RZ, R47 ;  /* 0x000000ffff0c8224 */ /* 0x000fe200078e002f */
[----:B------:R-:W-:Y:S01]  /*7060*/  @!P0 HADD2.F32 R13, -RZ, R23.H1_H1 ;  /* 0x30000017ff0d8230 */ /* 0x000fe20000004100 */
        /* <DEDUP_REMOVED lines=16> */
[C---:B------:R-:W-:Y:S01]  /*7170*/  @!P0 FMUL.FTZ R8, R10.reuse, R6 ;  /* 0x000000060a088220 */ /* 0x040fe20000410000 */
[----:B------:R-:W-:Y:S01]  /*7180*/  @!P0 HADD2.F32 R24, -RZ, R76.H1_H1 ;  /* 0x3000004cff188230 */ /* 0x000fe20000004100 */
[-C--:B------:R-:W-:Y:S02]  /*7190*/  @!P0 FMUL.FTZ R6, R35, R9.reuse ;  /* 0x0000000923068220 */ /* 0x080fe40000410000 */
        /* <DEDUP_REMOVED lines=41> */
.L_x_282:
[----:B------:R-:W-:Y:S05]  /*7430*/  BSYNC B0 ;  /* 0x0000000000007941 */ /* 0x000fea0003800000 */
.L_x_281:
[----:B-1----:R-:W-:Y:S05]  /*7440*/  IADD3 R54, P1, R194, R80, RZ ;  /* 0x00000050c2367210 */ /* 0x002fea0007f3e0ff */
[----:B------:R-:W-:Y:S01]  /*7450*/  IMAD.X R56, R86, 0x1, R136, P1 ;  /* 0x0000000156387824 */ /* 0x000fe200008e0688 */
[----:B------:R-:W-:Y:S11]  /*7460*/  ISETP.GE.OR P1, PT, R218, R79, P6 ;  /* 0x0000004fda00720c */ /* 0x000ff60003726670 */
[----:B------:R-:W-:Y:S02]  /*7470*/  @!UPT UIADD3 URZ, URZ, URZ, URZ ;  /* 0x0000003f3f3ff290 */ /* 0x000fe4000fffe03f */
[----:B------:R-:W-:-:S05]  /*7480*/  @P1 BRA `(.L_x_274) ;  /* 0x000009b000001947 */ /* 0x000fca0003800000 */
[----:B-----5:R-:W-:Y:S01]  /*7490*/  IADD3 R4, P2, P1, R94, R54, R112 ;  /* 0x000000365e047210 */ /* 0x020fe2000795e070 */
[----:B------:R-:W1:Y:S01]  /*74a0*/  LDS.128 R44, [R130+0x8100] ;  /* 0x00810000822c7984 */ /* 0x000e620000000c00 */
[----:B------:R-:W-:Y:S01]  /*74b0*/  @!P0 SHF.R.U64 R5, R28, 0x10, R29 ;  /* 0x000000101c058819 */ /* 0x000fe2000000121d */
[----:B------:R-:W-:Y:S01]  /*74c0*/  @!P0 HADD2.F32 R2, -RZ, R39.H0_H0 ;  /* 0x20000027ff028230 */ /* 0x000fe20000004100 */
[----:B------:R-:W-:Y:S01]  /*74d0*/  IADD3.X R6, R96, R56, R114, P2, P1 ;  /* 0x0000003860067210 */ /* 0x000fe200017e2472 */
[----:B------:R-:W-:Y:S01]  /*74e0*/  @!P0 HADD2.F32 R24, -RZ, R77.H0_H0 ;  /* 0x2000004dff188230 */ /* 0x000fe20000004100 */
[----:B------:R-:W-:Y:S01]  /*74f0*/  LEA R52, P1, R4, c[0x0][0x1c8], 0x1 ;  /* 0x0000720004347a11 */ /* 0x000fe200078208ff */
[----:B------:R-:W-:Y:S01]  /*7500*/  @!P0 HADD2.F32 R5, -RZ, R5.H0_H0 ;  /* 0x20000005ff058230 */ /* 0x000fe20000004100 */
[----:B------:R-:W-:Y:S01]  /*7510*/  @!P0 SHF.R.U64 R9, R72, 0x10, R73 ;  /* 0x0000001048098819 */ /* 0x000fe20000001249 */
[----:B------:R-:W2:Y:S01]  /*7520*/  LDS.128 R12, [R132+0x8100] ;  /* 0x00810000840c7984 */ /* 0x000ea20000000c00 */
[----:B------:R-:W-:Y:S01]  /*7530*/  LEA.HI.X R53, R4, c[0x0][0x1cc], R6, 0x1, P1 ;  /* 0x0000730004357a11 */ /* 0x000fe200008f0c06 */
[----:B------:R-:W-:Y:S01]  /*7540*/  @!P0 HADD2.F32 R20, -RZ, R77.H1_H1 ;  /* 0x3000004dff148230 */ /* 0x000fe20000004100 */
[----:B------:R-:W-:Y:S01]  /*7550*/  @!P0 SHF.R.U32.HI R27, RZ, 0x10, R75 ;  /* 0x00000010ff1b8819 */ /* 0x000fe2000001164b */
[----:B------:R-:W-:Y:S01]  /*7560*/  @!P0 HADD2.F32 R22, -RZ, R9.H0_H0 ;  /* 0x20000009ff168230 */ /* 0x000fe20000004100 */
[----:B------:R-:W-:Y:S01]  /*7570*/  @!P0 SHF.R.U32.HI R10, RZ, 0x10, R29 ;  /* 0x00000010ff0a8819 */ /* 0x000fe2000001161d */
[--C-:B------:R-:W-:Y:S01]  /*7580*/  @!P0 HADD2.F32 R34, -RZ, R78.reuse.H0_H0 ;  /* 0x2000004eff228230 */ /* 0x100fe20000004100 */
[----:B------:R-:W-:Y:S01]  /*7590*/  @!P0 SHF.R.U64 R16, R30, 0x10, R31 ;  /* 0x000000101e108819 */ /* 0x000fe2000000121f */
[----:B------:R-:W-:Y:S01]  /*75a0*/  @!P0 HADD2.F32 R38, -RZ, R27.H0_H0 ;  /* 0x2000001bff268230 */ /* 0x000fe20000004100 */
[----:B------:R-:W-:Y:S01]  /*75b0*/  @!P0 SHF.R.U32.HI R17, RZ, 0x10, R73 ;  /* 0x00000010ff118819 */ /* 0x000fe20000011649 */
[----:B------:R-:W-:Y:S01]  /*75c0*/  @!P0 HADD2.F32 R28, -RZ, R78.H1_H1 ;  /* 0x3000004eff1c8230 */ /* 0x000fe20000004100 */
[----:B------:R-:W-:Y:S01]  /*75d0*/  @!P0 SHF.R.U64 R30, R74, 0x10, R75 ;  /* 0x000000104a1e8819 */ /* 0x000fe2000000124b */
[----:B------:R-:W-:Y:S01]  /*75e0*/  @!P0 HADD2.F32 R11, -RZ, R40.H0_H0 ;  /* 0x20000028ff0b8230 */ /* 0x000fe20000004100 */
[----:B------:R-:W-:Y:S01]  /*75f0*/  @!P0 SHF.R.U32.HI R18, RZ, 0x10, R31 ;  /* 0x00000010ff128819 */ /* 0x000fe2000001161f */
[----:B------:R-:W-:Y:S01]  /*7600*/  @!P0 HADD2.F32 R26, -RZ, R17.H0_H0 ;  /* 0x20000011ff1a8230 */ /* 0x000fe20000004100 */
[----:B------:R-:W-:Y:S01]  /*7610*/  ISETP.GE.AND P1, PT, R93, c[0x0][0x1d4], PT ;  /* 0x000075005d007a0c */ /* 0x000fe20003f26270 */
[----:B------:R-:W-:Y:S02]  /*7620*/  @!P0 HADD2.F32 R30, -RZ, R30.H0_H0 ;  /* 0x2000001eff1e8230 */ /* 0x000fe40000004100 */
[----:B------:R-:W-:Y:S01]  /*7630*/  @!P0 HADD2.F32 R18, -RZ, R18.H0_H0 ;  /* 0x20000012ff128230 */ /* 0x000fe20000004100 */
[----:B-1----:R-:W-:Y:S01]  /*7640*/  @!P0 IMAD.MOV.U32 R29, RZ, RZ, R46 ;  /* 0x000000ffff1d8224 */ /* 0x002fe200078e002e */
[----:B------:R-:W-:Y:S02]  /*7650*/  @!P0 MOV R25, R45 ;  /* 0x0000002d00198202 */ /* 0x000fe40000000f00 */
[----:B------:R-:W-:Y:S02]  /*7660*/  @!P0 MOV R6, R44 ;  /* 0x0000002c00068202 */ /* 0x000fe40000000f00 */
[----:B------:R-:W-:Y:S01]  /*7670*/  @!P0 MOV R27, R47 ;  /* 0x0000002f001b8202 */ /* 0x000fe20000000f00 */
[----:B------:R-:W-:Y:S01]  /*7680*/  @!P0 HADD2.F32 R23, -RZ, R25.H0_H0 ;  /* 0x20000019ff178230 */ /* 0x000fe20000004100 */
[----:B--2---:R-:W-:Y:S01]  /*7690*/  @!P0 MOV R8, R13 ;  /* 0x0000000d00088202 */ /* 0x004fe20000000f00 */
[--C-:B------:R-:W-:Y:S03]  /*76a0*/  @!P0 HADD2.F32 R19, -RZ, R6.reuse.H0_H0 ;  /* 0x20000006ff138230 */ /* 0x100fe60000004100 */
[-C--:B------:R-:W-:Y:S01]  /*76b0*/  @!P0 FMUL.FTZ R7, R23, R2.reuse ;  /* 0x0000000217078220 */ /* 0x080fe20000410000 */
[----:B------:R-:W-:Y:S02]  /*76c0*/  @!P0 HADD2.F32 R21, -RZ, R6.H1_H1 ;  /* 0x30000006ff158230 */ /* 0x000fe40000004100 */
[--C-:B------:R-:W-:Y:S02]  /*76d0*/  @!P0 HADD2.F32 R3, -RZ, R8.reuse.H0_H0 ;  /* 0x20000008ff038230 */ /* 0x100fe40000004100 */
[----:B------:R-:W-:Y:S01]  /*76e0*/  @!P0 HADD2.F32 R8, -RZ, R8.H1_H1 ;  /* 0x30000008ff088230 */ /* 0x000fe20000004100 */
[-C--:B------:R-:W-:Y:S01]  /*76f0*/  @!P0 FMUL.FTZ R9, R21, R5.reuse ;  /* 0x0000000515098220 */ /* 0x080fe20000410000 */
[----:B------:R-:W-:Y:S01]  /*7700*/  @!P0 HADD2.F32 R31, -RZ, R27.H0_H0 ;  /* 0x2000001bff1f8230 */ /* 0x000fe20000004100 */
[C---:B------:R-:W-:Y:S01]  /*7710*/  @!P0 FMUL.FTZ R4, R3.reuse, R2 ;  /* 0x0000000203048220 */ /* 0x040fe20000410000 */
[----:B------:R-:W-:Y:S01]  /*7720*/  @!P0 HADD2.F32 R2, -RZ, R39.H1_H1 ;  /* 0x30000027ff028230 */ /* 0x000fe20000004100 */
[----:B------:R-:W-:Y:S01]  /*7730*/  @!P0 FFMA.FTZ R57, R3, R24, -R7 ;  /* 0x0000001803398223 */ /* 0x000fe20000010807 */
[----:B------:R-:W-:Y:S01]  /*7740*/  @!P0 MOV R3, R12 ;  /* 0x0000000c00038202 */ /* 0x000fe20000000f00 */
[----:B------:R-:W-:Y:S02]  /*7750*/  @!P0 HADD2.F32 R35, -RZ, R27.H1_H1 ;  /* 0x3000001bff238230 */ /* 0x000fe40000004100 */
[----:B------:R-:W-:Y:S02]  /*7760*/  @!P0 HADD2.F32 R27, -RZ, R29.H0_H0 ;  /* 0x2000001dff1b8230 */ /* 0x000fe40000004100 */
[--C-:B------:R-:W-:Y:S01]  /*7770*/  @!P0 HADD2.F32 R7, -RZ, R3.reuse.H0_H0 ;  /* 0x20000003ff078230 */ /* 0x100fe20000004100 */
[----:B------:R-:W-:Y:S01]  /*7780*/  @!P0 FMUL.FTZ R39, R35, R18 ;  /* 0x0000001223278220 */ /* 0x000fe20000410000 */
[----:B------:R-:W-:Y:S01]  /*7790*/  @!P0 HADD2.F32 R6, -RZ, R3.H1_H1 ;  /* 0x30000003ff068230 */ /* 0x000fe20000004100 */
[-C--:B------:R-:W-:Y:S01]  /*77a0*/  @!P0 FMUL.FTZ R3, R19, R2.reuse ;  /* 0x0000000213038220 */ /* 0x080fe20000410000 */
[----:B------:R-:W-:Y:S01]  /*77b0*/  @!P0 HADD2.F32 R29, -RZ, R29.H1_H1 ;  /* 0x3000001dff1d8230 */ /* 0x000fe20000004100 */
[C---:B------:R-:W-:Y:S01]  /*77c0*/  @!P0 FMUL.FTZ R2, R7.reuse, R2 ;  /* 0x0000000207028220 */ /* 0x040fe20000410000 */
[----:B------:R-:W-:Y:S01]  /*77d0*/  @!P0 HADD2.F32 R25, -RZ, R25.H1_H1 ;  /* 0x30000019ff198230 */ /* 0x000fe20000004100 */
[----:B------:R-:W-:Y:S01]  /*77e0*/  @!P0 FFMA.FTZ R55, R7, R20, -R3 ;  /* 0x0000001407378223 */ /* 0x000fe20000010803 */
[----:B------:R-:W-:Y:S01]  /*77f0*/  @!P0 MOV R7, R14 ;  /* 0x0000000e00078202 */ /* 0x000fe20000000f00 */
[C---:B------:R-:W-:Y:S01]  /*7800*/  @!P0 FMUL.FTZ R3, R6.reuse, R5 ;  /* 0x0000000506038220 */ /* 0x040fe20000410000 */
[----:B------:R-:W-:Y:S01]  /*7810*/  @!P0 HADD2.F32 R5, -RZ, R10.H0_H0 ;  /* 0x2000000aff058230 */ /* 0x000fe20000004100 */
[----:B------:R-:W-:Y:S01]  /*7820*/  @!P0 FFMA.FTZ R51, R6, R22, -R9 ;  /* 0x0000001606338223 */ /* 0x000fe20000010809 */
[----:B------:R-:W-:Y:S01]  /*7830*/  @!P0 MOV R6, R15 ;  /* 0x0000000f00068202 */ /* 0x000fe20000000f00 */
[----:B------:R-:W-:Y:S01]  /*7840*/  @!P0 FFMA.FTZ R2, R19, R20, R2 ;  /* 0x0000001413028223 */ /* 0x000fe20000010002 */
[----:B------:R-:W-:Y:S01]  /*7850*/  @!P0 HADD2.F32 R9, -RZ, R40.H1_H1 ;  /* 0x30000028ff098230 */ /* 0x000fe20000004100 */
[----:B------:R-:W-:Y:S01]  /*7860*/  @!P0 FMUL.FTZ R40, R31, R11 ;  /* 0x0000000b1f288220 */ /* 0x000fe20000410000 */
[----:B------:R-:W-:Y:S01]  /*7870*/  @!P0 HADD2.F32 R10, -RZ, R16.H0_H0 ;  /* 0x20000010ff0a8230 */ /* 0x000fe20000004100 */
[----:B------:R-:W-:Y:S01]  /*7880*/  @!P0 FMUL.FTZ R48, R25, R5 ;  /* 0x0000000519308220 */ /* 0x000fe20000410000 */
[--C-:B------:R-:W-:Y:S01]  /*7890*/  @!P0 HADD2.F32 R17, -RZ, R6.reuse.H0_H0 ;  /* 0x20000006ff118230 */ /* 0x100fe20000004100 */
[----:B------:R-:W-:Y:S01]  /*78a0*/  @!P0 FMUL.FTZ R43, R27, R9 ;  /* 0x000000091b2b8220 */ /* 0x000fe20000410000 */
[----:B------:R-:W-:Y:S01]  /*78b0*/  @!P0 HADD2.F32 R16, -RZ, R6.H1_H1 ;  /* 0x30000006ff108230 */ /* 0x000fe20000004100 */
[----:B------:R-:W-:Y:S01]  /*78c0*/  @!P0 FMUL.FTZ R42, R29, R10 ;  /* 0x0000000a1d2a8220 */ /* 0x000fe20000410000 */
[--C-:B------:R-:W-:Y:S01]  /*78d0*/  @!P0 HADD2.F32 R6, -RZ, R7.reuse.H0_H0 ;  /* 0x20000007ff068230 */ /* 0x100fe20000004100 */
[----:B------:R-:W-:Y:S01]  /*78e0*/  @!P0 FFMA.FTZ R40, R17, R34, -R40 ;  /* 0x0000002211288223 */ /* 0x000fe20000010828 */
[----:B------:R-:W-:Y:S01]  /*78f0*/  @!P0 HADD2.F32 R7, -RZ, R7.H1_H1 ;  /* 0x30000007ff078230 */ /* 0x000fe20000004100 */
[----:B------:R-:W-:Y:S02]  /*7900*/  @!P0 FFMA.FTZ R39, R16, R38, -R39 ;  /* 0x0000002610278223 */ /* 0x000fe40000010827 */
[----:B------:R-:W-:Y:S02]  /*7910*/  @!P0 FFMA.FTZ R50, R8, R26, -R48 ;  /* 0x0000001a08328223 */ /* 0x000fe40000010830 */
[----:B------:R-:W-:Y:S01]  /*7920*/  @!P0 FFMA.FTZ R49, R6, R28, -R43 ;  /* 0x0000001c06318223 */ /* 0x000fe2000001082b */
[----:B------:R-:W-:Y:S01]  /*7930*/  @!P0 F2FP.PACK_AB R40, R39, R40 ;  /* 0x000000282728823e */ /* 0x000fe200000000ff */
[----:B------:R-:W-:Y:S01]  /*7940*/  @!P0 FFMA.FTZ R48, R7, R30, -R42 ;  /* 0x0000001e07308223 */ /* 0x000fe2000001082a */
[----:B------:R-:W-:Y:S01]  /*7950*/  @!P0 F2FP.PACK_AB R43, R50, R57 ;  /* 0x00000039322b823e */ /* 0x000fe200000000ff */
[----:B------:R-:W-:Y:S01]  /*7960*/  @!P0 FMUL.FTZ R5, R8, R5 ;  /* 0x0000000508058220 */ /* 0x000fe20000410000 */
[----:B------:R-:W-:Y:S01]  /*7970*/  @!P0 F2FP.PACK_AB R42, R51, R55 ;  /* 0x00000037332a823e */ /* 0x000fe200000000ff */
[----:B------:R-:W-:Y:S01]  /*7980*/  @!P0 IMAD.MOV.U32 R15, RZ, RZ, R40 ;  /* 0x000000ffff0f8224 */ /* 0x000fe200078e0028 */
[----:B------:R-:W-:Y:S01]  /*7990*/  @!P0 F2FP.PACK_AB R39, R48, R49 ;  /* 0x000000313027823e */ /* 0x000fe200000000ff */
[----:B------:R-:W-:Y:S01]  /*79a0*/  @!P0 FFMA.FTZ R3, R21, R22, R3 ;  /* 0x0000001615038223 */ /* 0x000fe20000010003 */
[----:B------:R-:W-:Y:S01]  /*79b0*/  @!P0 MOV R12, R42 ;  /* 0x0000002a000c8202 */ /* 0x000fe20000000f00 */
[----:B------:R-:W-:Y:S01]  /*79c0*/  @!P0 FMUL.FTZ R6, R6, R9 ;  /* 0x0000000906068220 */ /* 0x000fe20000410000 */
[----:B------:R-:W-:Y:S01]  /*79d0*/  @!P0 MOV R13, R43 ;  /* 0x0000002b000d8202 */ /* 0x000fe20000000f00 */
[----:B------:R-:W-:Y:S01]  /*79e0*/  @!P0 FFMA.FTZ R4, R23, R24, R4 ;  /* 0x0000001817048223 */ /* 0x000fe20000010004 */
[----:B------:R-:W-:Y:S01]  /*79f0*/  @!P0 MOV R14, R39 ;  /* 0x00000027000e8202 */ /* 0x000fe20000000f00 */
[----:B------:R-:W-:Y:S01]  /*7a00*/  @!P0 FMUL.FTZ R7, R7, R10 ;  /* 0x0000000a07078220 */ /* 0x000fe20000410000 */
[----:B------:R-:W-:Y:S01]  /*7a10*/  @!P0 F2FP.PACK_AB R10, R3, R2 ;  /* 0x00000002030a823e */ /* 0x000fe200000000ff */
[----:B------:R-:W-:Y:S02]  /*7a20*/  @!P0 FFMA.FTZ R5, R25, R26, R5 ;  /* 0x0000001a19058223 */ /* 0x000fe40000010005 */
[----:B------:R1:W-:Y:S01]  /*7a30*/  STG.E.128 [R52.64], R12 ;  /* 0x0000000c34007986 */ /* 0x0003e2000c101d0a */
[----:B------:R-:W-:Y:S01]  /*7a40*/  @!P0 MOV R44, R10 ;  /* 0x0000000a002c8202 */ /* 0x000fe20000000f00 */
[----:B------:R-:W-:Y:S01]  /*7a50*/  @!P0 FMUL.FTZ R8, R17, R11 ;  /* 0x0000000b11088220 */ /* 0x000fe20000410000 */
[----:B------:R-:W-:Y:S01]  /*7a60*/  @!P0 F2FP.PACK_AB R4, R5, R4 ;  /* 0x000000040504823e */ /* 0x000fe200000000ff */
[----:B------:R-:W-:Y:S02]  /*7a70*/  @!P0 FFMA.FTZ R6, R27, R28, R6 ;  /* 0x0000001c1b068223 */ /* 0x000fe40000010006 */
[----:B------:R-:W-:Y:S01]  /*7a80*/  @!P0 FMUL.FTZ R9, R16, R18 ;  /* 0x0000001210098220 */ /* 0x000fe20000410000 */
[----:B------:R-:W-:Y:S01]  /*7a90*/  @!P0 MOV R45, R4 ;  /* 0x00000004002d8202 */ /* 0x000fe20000000f00 */
[----:B------:R-:W-:Y:S02]  /*7aa0*/  @!P0 FFMA.FTZ R7, R29, R30, R7 ;  /* 0x0000001e1d078223 */ /* 0x000fe40000010007 */
[----:B------:R-:W-:Y:S02]  /*7ab0*/  @!P0 FFMA.FTZ R8, R31, R34, R8 ;  /* 0x000000221f088223 */ /* 0x000fe40000010008 */
[----:B------:R-:W-:Y:S01]  /*7ac0*/  @!P0 FFMA.FTZ R9, R35, R38, R9 ;  /* 0x0000002623098223 */ /* 0x000fe20000010009 */
[----:B------:R-:W-:Y:S04]  /*7ad0*/  @!P0 F2FP.PACK_AB R3, R7, R6 ;  /* 0x000000060703823e */ /* 0x000fe800000000ff */
[----:B------:R-:W-:Y:S02]  /*7ae0*/  @!P0 F2FP.PACK_AB R2, R9, R8 ;  /* 0x000000080902823e */ /* 0x000fe400000000ff */
[----:B------:R-:W-:Y:S02]  /*7af0*/  @!P0 MOV R46, R3 ;  /* 0x00000003002e8202 */ /* 0x000fe40000000f00 */
[----:B------:R-:W-:Y:S01]  /*7b00*/  @!P0 MOV R47, R2 ;  /* 0x00000002002f8202 */ /* 0x000fe20000000f00 */
[----:B------:R-:W-:-:S05]  /*7b10*/  @P1 BRA `(.L_x_274) ;  /* 0x0000032000001947 */ /* 0x000fca0003800000 */
[----:B------:R-:W-:Y:S04]  /*7b20*/  IADD3 R3, P1, P0, R94, R54, R93 ;  /* 0x000000365e037210 */ /* 0x000fe8000783e05d */
[----:B------:R-:W-:Y:S02]  /*7b30*/  IADD3.X R4, R96, R56, R113, P1, P0 ;  /* 0x0000003860047210 */ /* 0x000fe40000fe0471 */
[C---:B------:R-:W-:Y:S04]  /*7b40*/  LEA R2, P0, R3.reuse, c[0x0][0x1c8], 0x1 ;  /* 0x0000720003027a11 */ /* 0x040fe800078008ff */
[----:B------:R-:W-:Y:S05]  /*7b50*/  LEA.HI.X R3, R3, c[0x0][0x1cc], R4, 0x1, P0 ;  /* 0x0000730003037a11 */ /* 0x000fea00000f0c04 */
[----:B------:R2:W-:Y:S01]  /*7b60*/  STG.E.128 [R2.64], R44 ;  /* 0x0000002c02007986 */ /* 0x0005e2000c101d0a */
[----:B------:R-:W-:-:S05]  /*7b70*/  BRA `(.L_x_274) ;  /* 0x000002c000007947 */ /* 0x000fca0003800000 */
.L_x_252:
[----:B------:R-:W-:Y:S01]  /*7b80*/  IMAD R2, R41, -0x70, R0 ;  /* 0xffffff9029027824 */ /* 0x000fe200078e0200 */
[----:B------:R-:W-:Y:S04]  /*7b90*/  BSSY B0, `(.L_x_283) ;  /* 0x000000b000007945 */ /* 0x000fe80003800000 */
[----:B------:R-:W-:Y:S04]  /*7ba0*/  IMNMX R79, R2, 0x70, PT ;  /* 0x00000070024f7817 */ /* 0x000fe80003800200 */
[----:B------:R-:W-:Y:S11]  /*7bb0*/  ISETP.GE.AND P0, PT, R229, R79, PT ;  /* 0x0000004fe500720c */ /* 0x000ff60003f06270 */
[----:B------:R-:W-:Y:S02]  /*7bc0*/  @!UPT UIADD3 URZ, URZ, URZ, URZ ;  /* 0x0000003f3f3ff290 */ /* 0x000fe4000fffe03f */
[----:B------:R-:W-:-:S05]  /*7bd0*/  @P0 BRA `(.L_x_284) ;  /* 0x0000006000000947 */ /* 0x000fca0003800000 */
[----:B------:R-:W1:Y:S01]  /*7be0*/  @!P6 LDS.128 R8, [R208+0x8100] ;  /* 0x00810000d008e984 */ /* 0x000e620000000c00 */
[----:B------:R-:W-:Y:S11]  /*7bf0*/  ISETP.GE.AND P0, PT, R209, c[0x0][0x1d4], PT ;  /* 0x00007500d1007a0c */ /* 0x000ff60003f06270 */
[----:B------:R-:W-:Y:S02]  /*7c00*/  @!UPT UIADD3 URZ, URZ, URZ, URZ ;  /* 0x0000003f3f3ff290 */ /* 0x000fe4000fffe03f */
[----:B------:R-:W2:Y:S04]  /*7c10*/  @!P0 LDS.128 R4, [R208+0xb900] ;  /* 0x00b90000d0048984 */ /* 0x000ea80000000c00 */
[----:B-1----:R1:W-:Y:S04]  /*7c20*/  @!P6 STG.E.128 [R66.64], R8 ;  /* 0x000000084200e986 */ /* 0x0023e8000c101d0a */
[----:B--2---:R1:W-:Y:S02]  /*7c30*/  @!P0 STG.E.128 [R66.64+0x80], R4 ;  /* 0x0000800442008986 */ /* 0x0043e4000c101d0a */
.L_x_284:
[----:B------:R-:W-:Y:S05]  /*7c40*/  BSYNC B0 ;  /* 0x0000000000007941 */ /* 0x000fea0003800000 */
.L_x_283:
[----:B------:R-:W-:Y:S01]  /*7c50*/  ISETP.GE.AND P0, PT, R220, R79, PT ;  /* 0x0000004fdc00720c */ /* 0x000fe20003f06270 */
[----:B------:R-:W-:Y:S01]  /*7c60*/  @!UPT UIADD3 URZ, URZ, URZ, URZ ;  /* 0x0000003f3f3ff290 */ /* 0x000fe2000fffe03f */
[----:B------:R-:W-:Y:S11]  /*7c70*/  BSSY B0, `(.L_x_285) ;  /* 0x0000008000007945 */ /* 0x000ff60003800000 */
[----:B------:R-:W-:-:S05]  /*7c80*/  @P0 BRA `(.L_x_286) ;  /* 0x0000006000000947 */ /* 0x000fca0003800000 */
[----:B-1----:R-:W1:Y:S01]  /*7c90*/  @!P6 LDS.128 R8, [R208+0x9100] ;  /* 0x00910000d008e984 */ /* 0x002e620000000c00 */
[----:B------:R-:W-:Y:S11]  /*7ca0*/  ISETP.GE.AND P0, PT, R209, c[0x0][0x1d4], PT ;  /* 0x00007500d1007a0c */ /* 0x000ff60003f06270 */
[----:B------:R-:W-:Y:S02]  /*7cb0*/  @!UPT UIADD3 URZ, URZ, URZ, URZ ;  /* 0x0000003f3f3ff290 */ /* 0x000fe4000fffe03f */
[----:B------:R-:W2:Y:S04]  /*7cc0*/  @!P0 LDS.128 R4, [R208+0xc900] ;  /* 0x00c90000d0048984 */ /* 0x000ea80000000c00 */
[----:B-1----:R1:W-:Y:S04]  /*7cd0*/  @!P6 STG.E.128 [R72.64], R8 ;  /* 0x000000084800e986 */ /* 0x0023e8000c101d0a */
[----:B--2---:R1:W-:Y:S02]  /*7ce0*/  @!P0 STG.E.128 [R72.64+0x80], R4 ;  /* 0x0000800448008986 */ /* 0x0043e4000c101d0a */
.L_x_286:
[----:B------:R-:W-:Y:S05]  /*7cf0*/  BSYNC B0 ;  /* 0x0000000000007941 */ /* 0x000fea0003800000 */
.L_x_285:
        /* <DEDUP_REMOVED lines=10> */
.L_x_288:
[----:B------:R-:W-:Y:S05]  /*7da0*/  BSYNC B0 ;  /* 0x0000000000007941 */ /* 0x000fea0003800000 */
.L_x_287:
[----:B------:R-:W-:Y:S11]  /*7db0*/  ISETP.GE.AND P0, PT, R218, R79, PT ;  /* 0x0000004fda00720c */ /* 0x000ff60003f06270 */
[----:B------:R-:W-:Y:S02]  /*7dc0*/  @!UPT UIADD3 URZ, URZ, URZ, URZ ;  /* 0x0000003f3f3ff290 */ /* 0x000fe4000fffe03f */
[----:B------:R-:W-:-:S05]  /*7dd0*/  @P0 BRA `(.L_x_274) ;  /* 0x0000006000000947 */ /* 0x000fca0003800000 */
[----:B-1----:R-:W1:Y:S01]  /*7de0*/  @!P6 LDS.128 R8, [R208+0xb100] ;  /* 0x00b10000d008e984 */ /* 0x002e620000000c00 */
[----:B------:R-:W-:Y:S11]  /*7df0*/  ISETP.GE.AND P0, PT, R209, c[0x0][0x1d4], PT ;  /* 0x00007500d1007a0c */ /* 0x000ff60003f06270 */
[----:B------:R-:W-:Y:S02]  /*7e00*/  @!UPT UIADD3 URZ, URZ, URZ, URZ ;  /* 0x0000003f3f3ff290 */ /* 0x000fe4000fffe03f */
[----:B------:R-:W2:Y:S04]  /*7e10*/  @!P0 LDS.128 R4, [R208+0xe900] ;  /* 0x00e90000d0048984 */ /* 0x000ea80000000c00 */
[----:B-1----:R1:W-:Y:S04]  /*7e20*/  @!P6 STG.E.128 [R82.64], R8 ;  /* 0x000000085200e986 */ /* 0x0023e8000c101d0a */
[----:B--2---:R1:W-:Y:S02]  /*7e30*/  @!P0 STG.E.128 [R82.64+0x80], R4 ;  /* 0x0000800452008986 */ /* 0x0043e4000c101d0a */
.L_x_274:
[----:B------:R-:W-:Y:S05]  /*7e40*/  BSYNC B2 ;  /* 0x0000000000027941 */ /* 0x000fea0003800000 */
.L_x_251:
[----:B-1---5:R-:W-:Y:S01]  /*7e50*/  IMAD.IADD R6, R79, 0x1, -R229 ;  /* 0x000000014f067824 */ /* 0x022fe200078e0ae5 */
[----:B------:R-:W-:Y:S01]  /*7e60*/  ISETP.GE.AND P5, PT, R209, c[0x0][0x1d4], PT ;  /* 0x00007500d1007a0c */ /* 0x000fe20003fa6270 */
[----:B--2---:R-:W-:Y:S01]  /*7e70*/  IMAD R2, R97, 0x70, RZ ;  /* 0x0000007061027824 */ /* 0x004fe200078e02ff */
[----:B------:R-:W-:Y:S01]  /*7e80*/  BSSY B0, `(.L_x_289) ;  /* 0x0000051000007945 */ /* 0x000fe20003800000 */
[----:B------:R-:W-:Y:S01]  /*7e90*/  IMAD.WIDE.U32 R14, R41, 0x70, RZ ;  /* 0x00000070290e7825 */ /* 0x000fe200078e00ff */
[C---:B------:R-:W-:Y:S02]  /*7ea0*/  ISETP.GE.AND P2, PT, R6.reuse, 0x21, PT ;  /* 0x000000210600780c */ /* 0x040fe40003f46270 */
[C---:B------:R-:W-:Y:S01]  /*7eb0*/  ISETP.GE.AND P3, PT, R6.reuse, 0x1, PT ;  /* 0x000000010600780c */ /* 0x040fe20003f66270 */
[----:B------:R-:W-:Y:S01]  /*7ec0*/  IMAD.IADD R16, R15, 0x1, R2 ;  /* 0x000000010f107824 */ /* 0x000fe200078e0202 */
[----:B------:R-:W-:Y:S02]  /*7ed0*/  ISETP.GE.AND P1, PT, R6, 0x41, PT ;  /* 0x000000410600780c */ /* 0x000fe40003f26270 */
[----:B------:R-:W-:Y:S04]  /*7ee0*/  IADD3 R2, P0, R123, R14, RZ ;  /* 0x0000000e7b027210 */ /* 0x000fe80007f1e0ff */
[----:B------:R-:W-:Y:S03]  /*7ef0*/  IADD3.X R3, R16, R141, RZ, P0, !PT ;  /* 0x0000008d10037210 */ /* 0x000fe600007fe4ff */
[C---:B------:R-:W-:Y:S02]  /*7f00*/  @P2 IADD3 R7, P0, R2.reuse, 0x20, RZ ;  /* 0x0000002002072810 */ /* 0x040fe40007f1e0ff */
[-C--:B------:R-:W-:Y:S01]  /*7f10*/  @P3 MOV R4, R100.reuse ;  /* 0x0000006400043202 */ /* 0x080fe20000000f00 */
[----:B------:R-:W-:Y:S02]  /*7f20*/  @P3 IMAD.MOV.U32 R5, RZ, RZ, R111 ;  /* 0x000000ffff053224 */ /* 0x000fe400078e006f */
[----:B------:R-:W-:Y:S02]  /*7f30*/  @P3 IMAD R8, R3, c[0x0][0x258], RZ ;  /* 0x0000960003083a24 */ /* 0x000fe400078e02ff */
[----:B------:R-:W-:Y:S01]  /*7f40*/  @P2 IMAD.X R9, RZ, RZ, R3, P0 ;  /* 0x000000ffff092224 */ /* 0x000fe200000e0603 */
[C---:B------:R-:W-:Y:S01]  /*7f50*/  @P1 IADD3 R13, P0, R2.reuse, 0x40, RZ ;  /* 0x00000040020d1810 */ /* 0x040fe20007f1e0ff */
[C---:B------:R-:W-:Y:S04]  /*7f60*/  @P3 IMAD.WIDE.U32 R4, R2.reuse, c[0x0][0x258], R4 ;  /* 0x0000960002043a25 */ /* 0x040fe800078e0004 */
[----:B------:R-:W-:Y:S02]  /*7f70*/  @P3 IMAD R8, R2, c[0x0][0x25c], R8 ;  /* 0x0000970002083a24 */ /* 0x000fe400078e0208 */
[----:B------:R-:W-:Y:S01]  /*7f80*/  @P1 IMAD.X R15, RZ, RZ, R3, P0 ;  /* 0x000000ffff0f1224 */ /* 0x000fe200000e0603 */
[C---:B------:R-:W-:Y:S01]  /*7f90*/  @P3 LEA R10, P0, R4.reuse, c[0x0][0x250], 0x1 ;  /* 0x00009400040a3a11 */ /* 0x040fe200078008ff */
[----:B------:R-:W-:Y:S02]  /*7fa0*/  @P3 IMAD.IADD R5, R5, 0x1, R8 ;  /* 0x0000000105053824 */ /* 0x000fe400078e0208 */
[----:B------:R-:W-:Y:S03]  /*7fb0*/  @P2 IMAD R8, R9, c[0x0][0x258], RZ ;  /* 0x0000960009082a24 */ /* 0x000fe600078e02ff */
[----:B------:R-:W-:Y:S01]  /*7fc0*/  @P3 LEA.HI.X R11, R4, c[0x0][0x254], R5, 0x1, P0 ;  /* 0x00009500040b3a11 */ /* 0x000fe200000f0c05 */
[----:B------:R-:W-:Y:S01]  /*7fd0*/  @P2 IMAD.MOV.U32 R5, RZ, RZ, R111 ;  /* 0x000000ffff052224 */ /* 0x000fe200078e006f */
[-C--:B------:R-:W-:Y:S05]  /*7fe0*/  @P2 MOV R4, R100.reuse ;  /* 0x0000006400042202 */ /* 0x080fea0000000f00 */
[C---:B------:R-:W-:Y:S04]  /*7ff0*/  @P2 IMAD.WIDE.U32 R4, R7.reuse, c[0x0][0x258], R4 ;  /* 0x0000960007042a25 */ /* 0x040fe800078e0004 */
[----:B------:R-:W-:Y:S01]  /*8000*/  @P2 IMAD R7, R7, c[0x0][0x25c], R8 ;  /* 0x0000970007072a24 */ /* 0x000fe200078e0208 */
[C---:B------:R-:W-:Y:S04]  /*8010*/  @P2 LEA R8, P0, R4.reuse, c[0x0][0x250], 0x1 ;  /* 0x0000940004082a11 */ /* 0x040fe800078008ff */
[----:B------:R-:W-:Y:S01]  /*8020*/  @P2 IADD3 R7, R5, R7, RZ ;  /* 0x0000000705072210 */ /* 0x000fe20007ffe0ff */
[----:B------:R-:W-:Y:S03]  /*8030*/  @P1 IMAD R5, R15, c[0x0][0x258], RZ ;  /* 0x000096000f051a24 */ /* 0x000fe600078e02ff */
[----:B------:R-:W-:Y:S01]  /*8040*/  @P2 LEA.HI.X R9, R4, c[0x0][0x254], R7, 0x1, P0 ;  /* 0x0000950004092a11 */ /* 0x000fe200000f0c07 */
[C---:B------:R-:W-:Y:S01]  /*8050*/  @P1 IMAD R5, R13.reuse, c[0x0][0x25c], R5 ;  /* 0x000097000d051a24 */ /* 0x040fe200078e0205 */
[----:B------:R-:W-:Y:S11]  /*8060*/  ISETP.GE.AND P0, PT, R6, 0x61, PT ;  /* 0x000000610600780c */ /* 0x000ff60003f06270 */
[----:B------:R-:W-:Y:S02]  /*8070*/  @!UPT UIADD3 URZ, URZ, URZ, URZ ;  /* 0x0000003f3f3ff290 */ /* 0x000fe4000fffe03f */
[----:B------:R-:W-:Y:S02]  /*8080*/  @P0 IADD3 R4, P4, R2, 0x60, RZ ;  /* 0x0000006002040810 */ /* 0x000fe40007f9e0ff */
[----:B------:R-:W-:Y:S03]  /*8090*/  @P1 MOV R2, R100 ;  /* 0x0000006400021202 */ /* 0x000fe60000000f00 */
[----:B------:R-:W-:Y:S02]  /*80a0*/  @P0 IMAD.X R12, RZ, RZ, R3, P4 ;  /* 0x000000ffff0c0224 */ /* 0x000fe400020e0603 */
[----:B------:R-:W-:Y:S04]  /*80b0*/  @P1 IMAD.MOV.U32 R3, RZ, RZ, R111 ;  /* 0x000000ffff031224 */ /* 0x000fe800078e006f */
[----:B------:R-:W-:Y:S05]  /*80c0*/  @P1 IMAD.WIDE.U32 R2, R13, c[0x0][0x258], R2 ;  /* 0x000096000d021a25 */ /* 0x000fea00078e0002 */
[----:B------:R-:W-:Y:S02]  /*80d0*/  @P1 LEA R6, P4, R2, c[0x0][0x250], 0x1 ;  /* 0x0000940002061a11 */ /* 0x000fe400078808ff */
[----:B------:R-:W-:Y:S01]  /*80e0*/  @P1 IADD3 R3, R3, R5, RZ ;  /* 0x0000000503031210 */ /* 0x000fe20007ffe0ff */
[----:B------:R-:W-:Y:S03]  /*80f0*/  @P0 IMAD R5, R12, c[0x0][0x258], RZ ;  /* 0x000096000c050a24 */ /* 0x000fe600078e02ff */
[----:B------:R-:W-:Y:S01]  /*8100*/  @P1 LEA.HI.X R7, R2, c[0x0][0x254], R3, 0x1, P4 ;  /* 0x0000950002071a11 */ /* 0x000fe200020f0c03 */
[----:B------:R-:W-:Y:S01]  /*8110*/  @P0 IMAD.MOV.U32 R2, RZ, RZ, R100 ;  /* 0x000000ffff020224 */ /* 0x000fe200078e0064 */
[----:B------:R-:W-:Y:S05]  /*8120*/  @P0 MOV R3, R111 ;  /* 0x0000006f00030202 */ /* 0x000fea0000000f00 */
[C---:B------:R-:W-:Y:S04]  /*8130*/  @P0 IMAD.WIDE.U32 R2, R4.reuse, c[0x0][0x258], R2 ;  /* 0x0000960004020a25 */ /* 0x040fe800078e0002 */
[----:B------:R-:W-:Y:S04]  /*8140*/  @P0 IMAD R4, R4, c[0x0][0x25c], R5 ;  /* 0x0000970004040a24 */ /* 0x000fe800078e0205 */
[----:B------:R-:W-:Y:S01]  /*8150*/  @P0 IMAD.IADD R3, R3, 0x1, R4 ;  /* 0x0000000103030824 */ /* 0x000fe200078e0204 */
[C---:B------:R-:W-:Y:S04]  /*8160*/  @P0 LEA R4, P4, R2.reuse, c[0x0][0x250], 0x1 ;  /* 0x0000940002040a11 */ /* 0x040fe800078808ff */
[----:B------:R-:W-:Y:S02]  /*8170*/  @P0 LEA.HI.X R5, R2, c[0x0][0x254], R3, 0x1, P4 ;  /* 0x0000950002050a11 */ /* 0x000fe400020f0c03 */
[----:B------:R-:W-:Y:S11]  /*8180*/  LOP3.LUT P4, RZ, R230, 0x2, RZ, 0xc0, !PT ;  /* 0x00000002e6ff7812 */ /* 0x000ff6000788c0ff */
[----:B------:R-:W-:Y:S02]  /*8190*/  @!UPT UIADD3 URZ, URZ, URZ, URZ ;  /* 0x0000003f3f3ff290 */ /* 0x000fe4000fffe03f */
[----:B------:R-:W-:Y:S01]  /*81a0*/  @!PT LDS RZ, [RZ] ;  /* 0x00000000fffff984 */ /* 0x000fe20000000800 */
[----:B------:R-:W-:Y:S01]  /*81b0*/  @!PT LDS RZ, [RZ] ;  /* 0x00000000fffff984 */ /* 0x000fe20000000800 */
[----:B------:R-:W-:Y:S01]  /*81c0*/  @!PT LDS RZ, [RZ] ;  /* 0x00000000fffff984 */ /* 0x000fe20000000800 */
[----:B------:R1:W-:Y:S05]  /*81d0*/  @P3 LDGSTS.E.BYPASS.LTC128B.128 [R208+0x100], [R10.64], !P4 ;  /* 0x001000000ad03fae */ /* 0x0003ea000e101d4a */
[----:B------:R1:W-:Y:S05]  /*81e0*/  @P3 LDGSTS.E.BYPASS.LTC128B.128 [R208+0x3900], [R10.64+0x80], !P5 ;  /* 0x039000800ad03fae */ /* 0x0003ea000e901d4a */
[----:B------:R1:W-:Y:S05]  /*81f0*/  @P2 LDGSTS.E.BYPASS.LTC128B.128 [R210+0x1100], [R8.64], !P4 ;  /* 0x0110000008d22fae */ /* 0x0003ea000e101d4a */
[----:B------:R1:W-:Y:S05]  /*8200*/  @P2 LDGSTS.E.BYPASS.LTC128B.128 [R210+0x4900], [R8.64+0x80], !P5 ;  /* 0x0490008008d22fae */ /* 0x0003ea000e901d4a */
[----:B------:R2:W-:Y:S05]  /*8210*/  @P1 LDGSTS.E.BYPASS.LTC128B.128 [R210+0x2100], [R6.64], !P4 ;  /* 0x0210000006d21fae */ /* 0x0005ea000e101d4a */
[----:B------:R2:W-:Y:S01]  /*8220*/  @P1 LDGSTS.E.BYPASS.LTC128B.128 [R210+0x5900], [R6.64+0x80], !P5 ;  /* 0x0590008006d21fae */ /* 0x0005e2000e901d4a */
[----:B------:R-:W-:Y:S04]  /*8230*/  ISETP.GT.AND P1, PT, R79, R229, PT ;  /* 0x000000e54f00720c */ /* 0x000fe80003f24270 */
[----:B------:R1:W-:Y:S05]  /*8240*/  @P0 LDGSTS.E.BYPASS.LTC128B.128 [R210+0x3100], [R4.64], !P4 ;  /* 0x0310000004d20fae */ /* 0x0003ea000e101d4a */
[----:B------:R1:W-:Y:S05]  /*8250*/  @P0 LDGSTS.E.BYPASS.LTC128B.128 [R210+0x6900], [R4.64+0x80], !P5 ;  /* 0x0690008004d20fae */ /* 0x0003ea000e901d4a */
[----:B------:R-:W0:Y:S01]  /*8260*/  LDGDEPBAR ;  /* 0x00000000000079af */ /* 0x000e220000000000 */
[----:B--2---:R-:W-:Y:S04]  /*8270*/  IADD3 R6, P0, R143, R14, RZ ;  /* 0x0000000e8f067210 */ /* 0x004fe80007f1e0ff */
[----:B------:R-:W-:Y:S01]  /*8280*/  IADD3.X R7, R16, R142, RZ, P0, !PT ;  /* 0x0000008e10077210 */ /* 0x000fe200007fe4ff */
[----:B------:R-:W-:Y:S04]  /*8290*/  DEPBAR.LE SB0, 0x0 ;  /* 0x000080000000791a */ /* 0x000fe80000000000 */
[----:B------:R-:W-:Y:S06]  /*82a0*/  BAR.SYNC.DEFER_BLOCKING 0x0 ;  /* 0x0000000000007b1d */ /* 0x000fec0000010000 */
[----:B------:R-:W-:-:S05]  /*82b0*/  @!P1 BRA `(.L_x_290) ;  /* 0x000000d000009947 */ /* 0x000fca0003800000 */
[----:B-1----:R-:W1:Y:S01]  /*82c0*/  @!P6 LDS.128 R12, [R208+0x100] ;  /* 0x00010000d00ce984 */ /* 0x002e620000000c00 */
[----:B------:R-:W-:Y:S01]  /*82d0*/  ISETP.GE.AND P0, PT, R209, c[0x0][0x1d4], PT ;  /* 0x00007500d1007a0c */ /* 0x000fe20003f06270 */
[----:B------:R-:W-:Y:S01]  /*82e0*/  IMAD R2, R7, c[0x0][0x208], RZ ;  /* 0x0000820007027a24 */ /* 0x000fe200078e02ff */
[----:B------:R-:W-:Y:S02]  /*82f0*/  MOV R4, R98 ;  /* 0x0000006200047202 */ /* 0x000fe40000000f00 */
[----:B------:R-:W-:Y:S01]  /*8300*/  MOV R5, R110 ;  /* 0x0000006e00057202 */ /* 0x000fe20000000f00 */
[C---:B------:R-:W-:Y:S04]  /*8310*/  IMAD R2, R6.reuse, c[0x0][0x20c], R2 ;  /* 0x0000830006027a24 */ /* 0x040fe800078e0202 */
[----:B------:R-:W-:Y:S04]  /*8320*/  IMAD.WIDE.U32 R4, R6, c[0x0][0x208], R4 ;  /* 0x0000820006047a25 */ /* 0x000fe800078e0004 */
[----:B------:R-:W2:Y:S01]  /*8330*/  @!P0 LDS.128 R8, [R208+0x3900] ;  /* 0x00390000d0088984 */ /* 0x000ea20000000c00 */
[----:B------:R-:W-:Y:S02]  /*8340*/  IADD3 R3, R5, R2, RZ ;  /* 0x0000000205037210 */ /* 0x000fe40007ffe0ff */
[C---:B------:R-:W-:Y:S04]  /*8350*/  LEA R2, P1, R4.reuse, c[0x0][0x1f8], 0x1 ;  /* 0x00007e0004027a11 */ /* 0x040fe800078208ff */
[----:B------:R-:W-:Y:S05]  /*8360*/  LEA.HI.X R3, R4, c[0x0][0x1fc], R3, 0x1, P1 ;  /* 0x00007f0004037a11 */ /* 0x000fea00008f0c03 */
[----:B-1----:R1:W-:Y:S04]  /*8370*/  @!P6 STG.E.128 [R2.64], R12 ;  /* 0x0000000c0200e986 */ /* 0x0023e8000c101d0a */
[----:B--2---:R1:W-:Y:S02]  /*8380*/  @!P0 STG.E.128 [R2.64+0x80], R8 ;  /* 0x0000800802008986 */ /* 0x0043e4000c101d0a */
.L_x_290:
[----:B-1----:R-:W-:Y:S05]  /*8390*/  BSYNC B0 ;  /* 0x0000000000007941 */ /* 0x002fea0003800000 */
.L_x_289:
[----:B------:R-:W-:Y:S01]  /*83a0*/  ISETP.GE.AND P0, PT, R220, R79, PT ;  /* 0x0000004fdc00720c */ /* 0x000fe20003f06270 */
[----:B------:R-:W-:Y:S01]  /*83b0*/  @!UPT UIADD3 URZ, URZ, URZ, URZ ;  /* 0x0000003f3f3ff290 */ /* 0x000fe2000fffe03f */
[----:B------:R-:W-:Y:S11]  /*83c0*/  BSSY B0, `(.L_x_291) ;  /* 0x0000011000007945 */ /* 0x000ff60003800000 */
[----:B------:R-:W-:-:S05]  /*83d0*/  @P0 BRA `(.L_x_292) ;  /* 0x000000f000000947 */ /* 0x000fca0003800000 */
[----:B------:R-:W1:Y:S01]  /*83e0*/  @!P6 LDS.128 R12, [R208+0x1100] ;  /* 0x00110000d00ce984 */ /* 0x000e620000000c00 */
[----:B------:R-:W-:Y:S01]  /*83f0*/  ISETP.GE.AND P1, PT, R209, c[0x0][0x1d4], PT ;  /* 0x00007500d1007a0c */ /* 0x000fe20003f26270 */
[----:B------:R-:W-:Y:S01]  /*8400*/  IMAD.MOV.U32 R4, RZ, RZ, R98 ;  /* 0x000000ffff047224 */ /* 0x000fe200078e0062 */
[----:B------:R-:W-:Y:S02]  /*8410*/  IADD3 R2, P0, R6, 0x20, RZ ;  /* 0x0000002006027810 */ /* 0x000fe40007f1e0ff */
[----:B------:R-:W-:Y:S03]  /*8420*/  MOV R5, R110 ;  /* 0x0000006e00057202 */ /* 0x000fe60000000f00 */
[----:B------:R-:W-:Y:S02]  /*8430*/  IMAD.X R3, RZ, RZ, R7, P0 ;  /* 0x000000ffff037224 */ /* 0x000fe400000e0607 */
[C---:B------:R-:W-:Y:S04]  /*8440*/  IMAD.WIDE.U32 R4, R2.reuse, c[0x0][0x208], R4 ;  /* 0x0000820002047a25 */ /* 0x040fe800078e0004 */
[----:B------:R-:W2:Y:S01]  /*8450*/  @!P1 LDS.128 R8, [R208+0x4900] ;  /* 0x00490000d0089984 */ /* 0x000ea20000000c00 */
[----:B------:R-:W-:Y:S04]  /*8460*/  IMAD R3, R3, c[0x0][0x208], RZ ;  /* 0x0000820003037a24 */ /* 0x000fe800078e02ff */
[----:B------:R-:W-:Y:S01]  /*8470*/  IMAD R3, R2, c[0x0][0x20c], R3 ;  /* 0x0000830002037a24 */ /* 0x000fe200078e0203 */
[C---:B------:R-:W-:Y:S04]  /*8480*/  LEA R2, P0, R4.reuse, c[0x0][0x1f8], 0x1 ;  /* 0x00007e0004027a11 */ /* 0x040fe800078008ff */
[----:B------:R-:W-:Y:S04]  /*8490*/  IADD3 R3, R5, R3, RZ ;  /* 0x0000000305037210 */ /* 0x000fe80007ffe0ff */
[----:B------:R-:W-:Y:S05]  /*84a0*/  LEA.HI.X R3, R4, c[0x0][0x1fc], R3, 0x1, P0 ;  /* 0x00007f0004037a11 */ /* 0x000fea00000f0c03 */
[----:B-1----:R1:W-:Y:S04]  /*84b0*/  @!P6 STG.E.128 [R2.64], R12 ;  /* 0x0000000c0200e986 */ /* 0x0023e8000c101d0a */
[----:B--2---:R1:W-:Y:S02]  /*84c0*/  @!P1 STG.E.128 [R2.64+0x80], R8 ;  /* 0x0000800802009986 */ /* 0x0043e4000c101d0a */
.L_x_292:
[----:B------:R-:W-:Y:S05]  /*84d0*/  BSYNC B0 ;  /* 0x0000000000007941 */ /* 0x000fea0003800000 */
.L_x_291:
[----:B------:R-:W-:Y:S01]  /*84e0*/  ISETP.GE.AND P0, PT, R219, R79, PT ;  /* 0x0000004fdb00720c */ /* 0x000fe20003f06270 */
[----:B------:R-:W-:Y:S01]  /*84f0*/  @!UPT UIADD3 URZ, URZ, URZ, URZ ;  /* 0x0000003f3f3ff290 */ /* 0x000fe2000fffe03f */
[----:B------:R-:W-:Y:S11]  /*8500*/  BSSY B0, `(.L_x_293) ;  /* 0x0000011000007945 */ /* 0x000ff60003800000 */
[----:B------:R-:W-:-:S05]  /*8510*/  @P0 BRA `(.L_x_294) ;  /* 0x000000f000000947 */ /* 0x000fca0003800000 */
[----:B-1----:R-:W1:Y:S01]  /*8520*/  @!P6 LDS.128 R12, [R208+0x2100] ;  /* 0x00210000d00ce984 */ /* 0x002e620000000c00 */
        /* <DEDUP_REMOVED lines=14> */
.L_x_294:
[----:B------:R-:W-:Y:S05]  /*8610*/  BSYNC B0 ;  /* 0x0000000000007941 */ /* 0x000fea0003800000 */
.L_x_293:
        /* <DEDUP_REMOVED lines=19> */
.L_x_296:
[----:B------:R-:W-:Y:S05]  /*8750*/  BSYNC B0 ;  /* 0x0000000000007941 */ /* 0x000fea0003800000 */
.L_x_295:
[----:B------:R-:W-:Y:S01]  /*8760*/  ISETP.GT.AND P5, PT, R41, R140, PT ;  /* 0x0000008c2900720c */ /* 0x000fe20003fa4270 */
[----:B------:R-:W-:Y:S01]  /*8770*/  @!UPT UIADD3 URZ, URZ, URZ, URZ ;  /* 0x0000003f3f3ff290 */ /* 0x000fe2000fffe03f */
[----:B------:R-:W-:Y:S11]  /*8780*/  BSSY B0, `(.L_x_297) ;  /* 0x000002f000007945 */ /* 0x000ff60003800000 */
[----:B------:R-:W-:-:S05]  /*8790*/  @!P5 BRA `(.L_x_298) ;  /* 0x000002d00000d947 */ /* 0x000fca0003800000 */
[----:B------:R-:W-:Y:S01]  /*87a0*/  IADD3 R4, R41, -0x1, RZ ;  /* 0xffffffff29047810 */ /* 0x000fe20007ffe0ff */
[----:B-1----:R-:W-:Y:S01]  /*87b0*/  IMAD.MOV.U32 R2, RZ, RZ, R126 ;  /* 0x000000ffff027224 */ /* 0x002fe200078e007e */
[C---:B------:R-:W-:Y:S01]  /*87c0*/  ISETP.GE.AND P2, PT, R228.reuse, 0x21, PT ;  /* 0x00000021e400780c */ /* 0x040fe20003f46270 */
[----:B------:R-:W-:Y:S01]  /*87d0*/  IMAD.MOV.U32 R3, RZ, RZ, R125 ;  /* 0x000000ffff037224 */ /* 0x000fe200078e007d */
[----:B------:R-:W-:Y:S01]  /*87e0*/  SHF.R.S32.HI R6, RZ, 0x1f, R4 ;  /* 0x0000001fff067819 */ /* 0x000fe20000011404 */
[----:B------:R-:W-:Y:S01]  /*87f0*/  IMAD R5, R187, R4, RZ ;  /* 0x00000004bb057224 */ /* 0x000fe200078e02ff */
[----:B------:R-:W-:Y:S01]  /*8800*/  ISETP.GE.AND P1, PT, R228, 0x41, PT ;  /* 0x00000041e400780c */ /* 0x000fe20003f26270 */
[-C--:B------:R-:W-:Y:S01]  /*8810*/  IMAD.WIDE.U32 R2, R4, R154.reuse, R2 ;  /* 0x0000009a04027225 */ /* 0x080fe200078e0002 */
[----:B------:R-:W-:Y:S02]  /*8820*/  ISETP.GE.AND P3, PT, R228, 0x1, PT ;  /* 0x00000001e400780c */ /* 0x000fe40003f66270 */
[----:B------:R-:W-:Y:S01]  /*8830*/  P2R R11, PR, RZ, 0x20 ;  /* 0x00000020ff0b7803 */ /* 0x000fe20000000000 */
[----:B------:R-:W-:Y:S01]  /*8840*/  IMAD R4, R6, R154, R5 ;  /* 0x0000009a06047224 */ /* 0x000fe200078e0205 */
[----:B------:R-:W-:Y:S03]  /*8850*/  LOP3.LUT P5, RZ, R230, 0x2, RZ, 0xc0, !PT ;  /* 0x00000002e6ff7812 */ /* 0x000fe600078ac0ff */
[----:B------:R-:W-:Y:S01]  /*8860*/  IMAD.IADD R3, R3, 0x1, R4 ;  /* 0x0000000103037824 */ /* 0x000fe200078e0204 */
[-C--:B------:R-:W-:Y:S05]  /*8870*/  @P2 IADD3 R4, P0, R214, R2.reuse, RZ ;  /* 0x00000002d6042210 */ /* 0x080fea0007f1e0ff */
[----:B------:R-:W-:Y:S01]  /*8880*/  @P2 IMAD.X R7, R3, 0x1, R188, P0 ;  /* 0x0000000103072824 */ /* 0x000fe200000e06bc */
[-C--:B------:R-:W-:Y:S05]  /*8890*/  @P1 IADD3 R5, P0, R211, R2.reuse, RZ ;  /* 0x00000002d3051210 */ /* 0x080fea0007f1e0ff */
[----:B------:R-:W-:Y:S01]  /*88a0*/  @P1 IMAD.X R10, R3, 0x1, R180, P0 ;  /* 0x00000001030a1824 */ /* 0x000fe200000e06b4 */
[C---:B------:R-:W-:Y:S04]  /*88b0*/  @P3 LEA R8, P0, R2.reuse, c[0x0][0x220], 0x1 ;  /* 0x0000880002083a11 */ /* 0x040fe800078008ff */
[----:B------:R-:W-:Y:S02]  /*88c0*/  @P3 LEA.HI.X R9, R2, c[0x0][0x224], R3, 0x1, P0 ;  /* 0x0000890002093a11 */ /* 0x000fe400000f0c03 */
[C---:B------:R-:W-:Y:S03]  /*88d0*/  @P2 LEA R6, P0, R4.reuse, c[0x0][0x220], 0x1 ;  /* 0x0000880004062a11 */ /* 0x040fe600078008ff */
[----:B------:R-:W-:Y:S01]  /*88e0*/  @!PT LDS RZ, [RZ] ;  /* 0x00000000fffff984 */ /* 0x000fe20000000800 */
[----:B------:R-:W-:Y:S01]  /*88f0*/  @!PT LDS RZ, [RZ] ;  /* 0x00000000fffff984 */ /* 0x000fe20000000800 */
[----:B------:R-:W-:Y:S01]  /*8900*/  @!PT LDS RZ, [RZ] ;  /* 0x00000000fffff984 */ /* 0x000fe20000000800 */
[----:B------:R1:W-:Y:S01]  /*8910*/  @P3 LDGSTS.E.BYPASS.LTC128B.128 [R208+0x8100], [R8.64], !P5 ;  /* 0x0810000008d03fae */ /* 0x0003e2000e901d4a */
[----:B------:R-:W-:Y:S02]  /*8920*/  @P2 LEA.HI.X R7, R4, c[0x0][0x224], R7, 0x1, P0 ;  /* 0x0000890004072a11 */ /* 0x000fe400000f0c07 */
[----:B------:R-:W-:Y:S02]  /*8930*/  @P1 LEA R4, P0, R5, c[0x0][0x220], 0x1 ;  /* 0x0000880005041a11 */ /* 0x000fe400078008ff */
[----:B------:R-:W-:Y:S02]  /*8940*/  ISETP.NE.AND P5, PT, R11, RZ, PT ;  /* 0x000000ff0b00720c */ /* 0x000fe40003fa5270 */
[----:B------:R-:W-:Y:S02]  /*8950*/  @P1 LEA.HI.X R5, R5, c[0x0][0x224], R10, 0x1, P0 ;  /* 0x0000890005051a11 */ /* 0x000fe400000f0c0a */
[----:B------:R-:W-:Y:S11]  /*8960*/  ISETP.GE.AND P0, PT, R228, 0x61, PT ;  /* 0x00000061e400780c */ /* 0x000ff60003f06270 */
[----:B------:R-:W-:Y:S02]  /*8970*/  @!UPT UIADD3 URZ, URZ, URZ, URZ ;  /* 0x0000003f3f3ff290 */ /* 0x000fe4000fffe03f */
[----:B------:R-:W-:Y:S05]  /*8980*/  @P0 IADD3 R10, P4, R164, R2, RZ ;  /* 0x00000002a40a0210 */ /* 0x000fea0007f9e0ff */
[----:B------:R-:W-:Y:S01]  /*8990*/  @P0 IMAD.X R3, R3, 0x1, R186, P4 ;  /* 0x0000000103030824 */ /* 0x000fe200020e06ba */
[C---:B------:R-:W-:Y:S04]  /*89a0*/  @P0 LEA R2, P4, R10.reuse, c[0x0][0x220], 0x1 ;  /* 0x000088000a020a11 */ /* 0x040fe800078808ff */
[----:B------:R-:W-:Y:S02]  /*89b0*/  @P0 LEA.HI.X R3, R10, c[0x0][0x224], R3, 0x1, P4 ;  /* 0x000089000a030a11 */ /* 0x000fe400020f0c03 */
[----:B------:R-:W-:Y:S11]  /*89c0*/  ISETP.GE.AND P4, PT, R209, c[0x0][0x1d4], PT ;  /* 0x00007500d1007a0c */ /* 0x000ff60003f86270 */
[----:B------:R-:W-:Y:S02]  /*89d0*/  @!UPT UIADD3 URZ, URZ, URZ, URZ ;  /* 0x0000003f3f3ff290 */ /* 0x000fe4000fffe03f */
[----:B------:R1:W-:Y:S01]  /*89e0*/  @P3 LDGSTS.E.BYPASS.LTC128B.128 [R208+0xb900], [R8.64+0x80], !P4 ;  /* 0x0b90008008d03fae */ /* 0x0003e2000e101d4a */
[----:B------:R-:W-:Y:S11]  /*89f0*/  LOP3.LUT P3, RZ, R230, 0x2, RZ, 0xc0, !PT ;  /* 0x00000002e6ff7812 */ /* 0x000ff6000786c0ff */
[----:B------:R-:W-:Y:S02]  /*8a00*/  @!UPT UIADD3 URZ, URZ, URZ, URZ ;  /* 0x0000003f3f3ff290 */ /* 0x000fe4000fffe03f */
[----:B------:R1:W-:Y:S04]  /*8a10*/  @P2 LDGSTS.E.BYPASS.LTC128B.128 [R210+0x9100], [R6.64], !P3 ;  /* 0x0910000006d22fae */ /* 0x0003e8000d901d4a */
[----:B------:R1:W-:Y:S04]  /*8a20*/  @P2 LDGSTS.E.BYPASS.LTC128B.128 [R210+0xc900], [R6.64+0x80], !P4 ;  /* 0x0c90008006d22fae */ /* 0x0003e8000e101d4a */
[----:B------:R1:W-:Y:S04]  /*8a30*/  @P1 LDGSTS.E.BYPASS.LTC128B.128 [R210+0xa100], [R4.64], !P3 ;  /* 0x0a10000004d21fae */ /* 0x0003e8000d901d4a */
[----:B------:R1:W-:Y:S04]  /*8a40*/  @P1 LDGSTS.E.BYPASS.LTC128B.128 [R210+0xd900], [R4.64+0x80], !P4 ;  /* 0x0d90008004d21fae */ /* 0x0003e8000e101d4a */
[----:B------:R1:W-:Y:S04]  /*8a50*/  @P0 LDGSTS.E.BYPASS.LTC128B.128 [R210+0xb100], [R2.64], !P3 ;  /* 0x0b10000002d20fae */ /* 0x0003e8000d901d4a */
[----:B------:R1:W-:Y:S02]  /*8a60*/  @P0 LDGSTS.E.BYPASS.LTC128B.128 [R210+0xe900], [R2.64+0x80], !P4 ;  /* 0x0e90008002d20fae */ /* 0x0003e4000e101d4a */
.L_x_298:
[----:B------:R-:W-:Y:S05]  /*8a70*/  BSYNC B0 ;  /* 0x0000000000007941 */ /* 0x000fea0003800000 */
.L_x_297:
[----:B------:R-:W0:Y:S01]  /*8a80*/  LDGDEPBAR ;  /* 0x00000000000079af */ /* 0x000e220000000000 */
[----:B------:R-:W-:Y:S01]  /*8a90*/  IADD3 R41, R41, -0x1, RZ ;  /* 0xffffffff29297810 */ /* 0x000fe20007ffe0ff */
[----:B------:R-:W-:-:S05]  /*8aa0*/  @P5 BRA `(.L_x_299) ;  /* 0xffffa41000005947 */ /* 0x000fca000383ffff */
[----:B------:R-:W-:Y:S01]  /*8ab0*/  WARPSYNC 0xffffffff ;  /* 0xffffffff00007948 */ /* 0x000fe20003800000 */
[----:B------:R-:W-:Y:S06]  /*8ac0*/  BAR.SYNC.DEFER_BLOCKING 0x0 ;  /* 0x0000000000007b1d */ /* 0x000fec0000010000 */
.L_x_250:
[----:B------:R-:W-:Y:S01]  /*8ad0*/  ISETP.GE.AND P0, PT, R173, 0x1, PT ;  /* 0x00000001ad00780c */ /* 0x000fe20003f06270 */
[----:B------:R-:W-:Y:S01]  /*8ae0*/  BSSY B0, `(.L_x_300) ;  /* 0x0000021000007945 */ /* 0x000fe20003800000 */
[----:B-1----:R-:W-:Y:S01]  /*8af0*/  IMAD.IADD R9, R171, 0x1, R172 ;  /* 0x00000001ab097824 */ /* 0x002fe200078e02ac */
[----:B------:R-:W-:-:S10]  /*8b00*/  MOV R0, RZ ;  /* 0x000000ff00007202 */ /* 0x000fd40000000f00 */
[----:B------:R-:W-:Y:S05]  /*8b10*/  @!P0 BRA `(.L_x_301) ;  /* 0x000001d000008947 */ /* 0x000fea0003800000 */
[----:B------:R-:W-:Y:S02]  /*8b20*/  IABS R0, R144 ;  /* 0x0000009000007213 */ /* 0x000fe40000000000 */
[----:B------:R-:W-:-:S03]  /*8b30*/  IADD3 R5, R159, -0x1, R144 ;  /* 0xffffffff9f057810 */ /* 0x000fc60007ffe090 */
        /* <DEDUP_REMOVED lines=10> */
[----:B------:R-:W-:Y:S02]  /*8be0*/  IMAD.MOV.U32 R2, RZ, RZ, RZ ;  /* 0x000000ffff027224 */ /* 0x000fe400078e00ff */
        /* <DEDUP_REMOVED lines=16> */
.L_x_301:
[----:B------:R-:W-:Y:S05]  /*8cf0*/  BSYNC B0 ;  /* 0x0000000000007941 */ /* 0x000fea0003800000 */
.L_x_300:
[----:B------:R-:W2:Y:S01]  /*8d00*/  LDL R2, [R1+0x48] ;  /* 0x0000480001027983 */ /* 0x000ea20000100800 */
[----:B------:R-:W-:Y:S01]  /*8d10*/  MOV R17, RZ ;  /* 0x000000ff00117202 */ /* 0x000fe20000000f00 */
[----:B------:R-:W-:Y:S01]  /*8d20*/  IMAD.MOV.U32 R23, RZ, RZ, RZ ;  /* 0x000000ffff177224 */ /* 0x000fe200078e00ff */
        /* <DEDUP_REMOVED lines=32> */
[----:B--2---:R-:W-:-:S04]  /*8f30*/  IMAD R251, R2, R0, RZ ;  /* 0x0000000002fb7224 */ /* 0x004fc800078e02ff */
[--C-:B------:R-:W-:Y:S01]  /*8f40*/  IMAD.IADD R2, R251, 0x1, R0.reuse ;  /* 0x00000001fb027824 */ /* 0x100fe200078e0200 */
[----:B------:R1:W-:Y:S01]  /*8f50*/  STL [R1+0x28], R251 ;  /* 0x000028fb01007387 */ /* 0x0003e20000100800 */
[----:B------:R-:W-:-:S03]  /*8f60*/  PRMT R0, RZ, 0x7610, R0 ;  /* 0x00007610ff007816 */ /* 0x000fc60000000000 */
[----:B------:R-:W-:-:S04]  /*8f70*/  IMNMX R241, R159, R2, PT ;  /* 0x000000029ff17217 */ /* 0x000fc80003800200 */
[----:B------:R-:W-:-:S13]  /*8f80*/  ISETP.GT.AND P0, PT, R241, R251, PT ;  /* 0x000000fbf100720c */ /* 0x000fda0003f04270 */
[----:B------:R-:W-:Y:S05]  /*8f90*/  @!P0 BRA `(.L_x_302) ;  /* 0x0000be3000008947 */ /* 0x000fea0003800000 */
[----:B------:R-:W2:Y:S01]  /*8fa0*/  LDL R11, [R1+0x18] ;  /* 0x00001800010b7983 */ /* 0x000ea20000100800 */
[----:B------:R-:W-:-:S03]  /*8fb0*/  ISETP.NE.U32.AND P0, PT, RZ, c[0x0][0x340], PT ;  /* 0x0000d000ff007a0c */ /* 0x000fc60003f05070 */
[----:B------:R-:W3:Y:S01]  /*8fc0*/  LDL R10, [R1+0x2c] ;  /* 0x00002c00010a7983 */ /* 0x000ee20000100800 */
[----:B------:R-:W-:-:S13]  /*8fd0*/  ISETP.NE.AND.EX P1, PT, RZ, c[0x0][0x344], PT, P0 ;  /* 0x0000d100ff007a0c */ /* 0x000fda0003f25300 */
[----:B------:R-:W-:-:S04]  /*8fe0*/  @P1 IMAD.MOV.U32 R2, RZ, RZ, 0x4 ;  /* 0x00000004ff021424 */ /* 0x000fc800078e00ff */
[----:B--2---:R-:W-:-:S05]  /*8ff0*/  @P1 IMAD.WIDE R2, R11, R2, c[0x0][0x340] ;  /* 0x0000d0000b021625 */ /* 0x004fca00078e0202 */
[----:B------:R2:W4:Y:S01]  /*9000*/  @P1 LDG.E R8, [R2.64] ;  /* 0x0000000a02081981 */ /* 0x000522000c1e1900 */
[----:B------:R-:W-:Y:S01]  /*9010*/  IADD3 R0, P0, R229, R9, RZ ;  /* 0x00000009e5007210 */ /* 0x000fe20007f1e0ff */
[----:B------:R-:W-:Y:S01]  /*9020*/  WARPSYNC 0xffffffff ;  /* 0xffffffff00007948 */ /* 0x000fe20003800000 */
[----:B------:R-:W-:Y:S02]  /*9030*/  SHF.R.S32.HI R13, RZ, 0x1f, R36 ;  /* 0x0000001fff0d7819 */ /* 0x000fe40000011424 */
[----:B------:R-:W-:Y:S02]  /*9040*/  MOV R12, R36 ;  /* 0x00000024000c7202 */ /* 0x000fe40000000f00 */
[----:B------:R-:W-:Y:S02]  /*9050*/  ISETP.GE.AND P2, PT, R36, c[0x0][0x1d4], PT ;  /* 0x0000750024007a0c */ /* 0x000fe40003f46270 */
[----:B------:R-:W-:Y:S01]  /*9060*/  SHF.R.S32.HI R18, RZ, 0x1f, R209 ;  /* 0x0000001fff127819 */ /* 0x000fe200000114d1 */
[----:B------:R-:W-:Y:S01]  /*9070*/  IMAD.WIDE.U32 R6, R0, c[0x0][0x208], R12 ;  /* 0x0000820000067a25 */ /* 0x000fe200078e000c */
[----:B------:R-:W-:-:S02]  /*9080*/  P2R R50, PR, RZ, 0x4 ;  /* 0x00000004ff327803 */ /* 0x000fc40000000000 */
[----:B------:R-:W-:Y:S02]  /*9090*/  IADD3 R148, R241, -0x1, RZ ;  /* 0xfffffffff1947810 */ /* 0x000fe40007ffe0ff */
[----:B------:R-:W-:Y:S02]  /*90a0*/  SEL R52, RZ, 0x1, P2 ;  /* 0x00000001ff347807 */ /* 0x000fe40001000000 */
[----:B--2---:R-:W-:-:S04]  /*90b0*/  SHF.R.S32.HI R2, RZ, 0x1f, R229 ;  /* 0x0000001fff027819 */ /* 0x004fc800000114e5 */
[----:B------:R-:W-:Y:S02]  /*90c0*/  LEA.HI.X.SX32 R2, R9, R2, 0x1, P0 ;  /* 0x0000000209027211 */ /* 0x000fe400000f0eff */
[----:B------:R-:W-:-:S03]  /*90d0*/  ISETP.NE.U32.AND P0, PT, RZ, c[0x0][0x350], PT ;  /* 0x0000d400ff007a0c */ /* 0x000fc60003f05070 */
[C---:B------:R-:W-:Y:S01]  /*90e0*/  IMAD R4, R2.reuse, c[0x0][0x1e0], RZ ;  /* 0x0000780002047a24 */ /* 0x040fe200078e02ff */
[----:B------:R-:W-:Y:S01]  /*90f0*/  ISETP.NE.AND.EX P0, PT, RZ, c[0x0][0x354], PT, P0 ;  /* 0x0000d500ff007a0c */ /* 0x000fe20003f05300 */
[----:B------:R-:W-:Y:S02]  /*9100*/  IMAD R5, R2, c[0x0][0x208], RZ ;  /* 0x0000820002057a24 */ /* 0x000fe400078e02ff */
[----:B------:R-:W-:-:S04]  /*9110*/  IMAD.WIDE.U32 R2, R0, c[0x0][0x1e0], R12 ;  /* 0x0000780000027a25 */ /* 0x000fc800078e000c */
[C---:B------:R-:W-:Y:S02]  /*9120*/  IMAD R4, R0.reuse, c[0x0][0x1e4], R4 ;  /* 0x0000790000047a24 */ /* 0x040fe400078e0204 */
[----:B------:R-:W-:Y:S02]  /*9130*/  IMAD R0, R0, c[0x0][0x20c], R5 ;  /* 0x0000830000007a24 */ /* 0x000fe400078e0205 */
[----:B------:R-:W-:Y:S02]  /*9140*/  IMAD.IADD R5, R3, 0x1, R4 ;  /* 0x0000000103057824 */ /* 0x000fe400078e0204 */
[----:B------:R-:W-:Y:S01]  /*9150*/  IMAD.MOV.U32 R4, RZ, RZ, R2 ;  /* 0x000000ffff047224 */ /* 0x000fe200078e0002 */
[----:B------:R-:W-:Y:S02]  /*9160*/  IADD3 R3, R7, R0, RZ ;  /* 0x0000000007037210 */ /* 0x000fe40007ffe0ff */
[----:B------:R-:W-:Y:S01]  /*9170*/  MOV R2, R6 ;  /* 0x0000000600027202 */ /* 0x000fe20000000f00 */
[----:B---3--:R-:W-:Y:S01]  /*9180*/  IMAD.WIDE.U32 R4, R10, c[0x0][0x1e8], R4 ;  /* 0x00007a000a047a25 */ /* 0x008fe200078e0004 */
[----:B------:R-:W-:-:S03]  /*9190*/  SHF.R.S32.HI R7, RZ, 0x1f, R166 ;  /* 0x0000001fff077819 */ /* 0x000fc600000114a6 */
[----:B------:R-:W-:-:S04]  /*91a0*/  IMAD.WIDE.U32 R2, R10, c[0x0][0x210], R2 ;  /* 0x000084000a027a25 */ /* 0x000fc800078e0002 */
[C---:B------:R-:W-:Y:S02]  /*91b0*/  IMAD R5, R10.reuse, c[0x0][0x1ec], R5 ;  /* 0x00007b000a057a24 */ /* 0x040fe400078e0205 */
[----:B------:R-:W-:Y:S01]  /*91c0*/  IMAD R3, R10, c[0x0][0x214], R3 ;  /* 0x000085000a037a24 */ /* 0x000fe200078e0203 */
[----:B----4-:R-:W-:Y:S01]  /*91d0*/  @P1 SHF.R.S32.HI R0, RZ, 0x1f, R8 ;  /* 0x0000001fff001819 */ /* 0x010fe20000011408 */
[----:B------:R-:W-:Y:S01]  /*91e0*/  @!P1 IMAD.MOV.U32 R0, RZ, RZ, R146 ;  /* 0x000000ffff009224 */ /* 0x000fe200078e0092 */
[----:B------:R-:W-:Y:S02]  /*91f0*/  @!P1 MOV R8, R11 ;  /* 0x0000000b00089202 */ /* 0x000fe40000000f00 */
[----:B------:R-:W-:Y:S02]  /*9200*/  ISETP.GE.AND P1, PT, R209, c[0x0][0x1d4], PT ;  /* 0x00007500d1007a0c */ /* 0x000fe40003f26270 */
[----:B------:R-:W-:Y:S02]  /*9210*/  SEL R6, R0, RZ, !P0 ;  /* 0x000000ff00067207 */ /* 0x000fe40004000000 */
[----:B------:R-:W-:-:S02]  /*9220*/  SEL R0, R8, RZ, !P0 ;  /* 0x000000ff08007207 */ /* 0x000fc40004000000 */
[----:B------:R-:W-:Y:S01]  /*9230*/  ISETP.NE.U32.AND P0, PT, RZ, c[0x0][0x348], PT ;  /* 0x0000d200ff007a0c */ /* 0x000fe20003f05070 */
[C---:B------:R-:W-:Y:S02]  /*9240*/  IMAD R9, R6.reuse, c[0x0][0x1f0], RZ ;  /* 0x00007c0006097a24 */ /* 0x040fe400078e02ff */
[----:B------:R-:W-:Y:S01]  /*9250*/  IMAD R8, R6, c[0x0][0x218], RZ ;  /* 0x0000860006087a24 */ /* 0x000fe200078e02ff */
[----:B------:R-:W-:Y:S01]  /*9260*/  ISETP.NE.AND.EX P0, PT, RZ, c[0x0][0x34c], PT, P0 ;  /* 0x0000d300ff007a0c */ /* 0x000fe20003f05300 */
[----:B------:R-:W-:-:S03]  /*9270*/  IMAD.WIDE.U32 R152, R0, c[0x0][0x1f0], R4 ;  /* 0x00007c0000987a25 */ /* 0x000fc600078e0004 */
[----:B------:R-:W-:Y:S01]  /*9280*/  SEL R5, R11, RZ, !P0 ;  /* 0x000000ff0b057207 */ /* 0x000fe20004000000 */
[C---:B------:R-:W-:Y:S01]  /*9290*/  IMAD.WIDE.U32 R246, R0.reuse, c[0x0][0x218], R2 ;  /* 0x0000860000f67a25 */ /* 0x040fe200078e0002 */
[----:B------:R2:W-:Y:S03]  /*92a0*/  STL.64 [R1+0x8], R152 ;  /* 0x0000089801007387 */ /* 0x0005e60000100a00 */
[C---:B------:R-:W-:Y:S01]  /*92b0*/  IMAD R6, R0.reuse, c[0x0][0x1f4], R9 ;  /* 0x00007d0000067a24 */ /* 0x040fe200078e0209 */
[----:B------:R2:W-:Y:S01]  /*92c0*/  STL.64 [R1+0x30], R246 ;  /* 0x000030f601007387 */ /* 0x0005e20000100a00 */
[----:B------:R-:W-:Y:S02]  /*92d0*/  IMAD R4, R0, c[0x0][0x21c], R8 ;  /* 0x0000870000047a24 */ /* 0x000fe400078e0208 */
[----:B------:R-:W-:Y:S01]  /*92e0*/  IMAD R0, R7, c[0x0][0x178], RZ ;  /* 0x00005e0007007a24 */ /* 0x000fe200078e02ff */
[----:B------:R-:W-:Y:S01]  /*92f0*/  IADD3 R150, R153, R6, RZ ;  /* 0x0000000699967210 */ /* 0x000fe20007ffe0ff */
[----:B------:R-:W-:Y:S01]  /*9300*/  IMAD.IADD R248, R247, 0x1, R4 ;  /* 0x00000001f7f87824 */ /* 0x000fe200078e0204 */
[----:B------:R-:W-:Y:S01]  /*9310*/  SEL R7, R146, RZ, !P0 ;  /* 0x000000ff92077207 */ /* 0x000fe20004000000 */
[----:B------:R-:W-:-:S02]  /*9320*/  IMAD R0, R166, c[0x0][0x17c], R0 ;  /* 0x00005f00a6007a24 */ /* 0x000fc400078e0200 */
[----:B------:R-:W-:Y:S01]  /*9330*/  IMAD.WIDE.U32 R2, R166, c[0x0][0x178], RZ ;  /* 0x00005e00a6027a25 */ /* 0x000fe200078e00ff */
[----:B------:R2:W-:Y:S03]  /*9340*/  STL [R1+0x24], R248 ;  /* 0x000024f801007387 */ /* 0x0005e60000100800 */
[----:B------:R-:W-:Y:S01]  /*9350*/  IMAD.IADD R0, R3, 0x1, R0 ;  /* 0x0000000103007824 */ /* 0x000fe200078e0200 */
[----:B------:R2:W-:Y:S04]  /*9360*/  STL [R1], R150 ;  /* 0x0000009601007387 */ /* 0x0005e80000100800 */
[----:B------:R-:W3:Y:S04]  /*9370*/  LDL R25, [R1+0x3c] ;  /* 0x00003c0001197983 */ /* 0x000ee80000100800 */
[----:B------:R-:W4:Y:S01]  /*9380*/  S2R R11, SR_TID.X ;  /* 0x00000000000b7919 */ /* 0x000f220000002100 */
[----:B------:R-:W-:-:S05]  /*9390*/  IMAD.MOV.U32 R3, RZ, RZ, c[0x0][0x2c4] ;  /* 0x0000b100ff037624 */ /* 0x000fca00078e00ff */
[----:B------:R-:W-:Y:S02]  /*93a0*/  ISETP.NE.AND P0, PT, R3, 0x1, PT ;  /* 0x000000010300780c */ /* 0x000fe40003f05270 */
[----:B----4-:R-:W-:-:S04]  /*93b0*/  SHF.R.S32.HI R249, RZ, 0x1f, R11 ;  /* 0x0000001ffff97819 */ /* 0x010fc8000001140b */
[----:B------:R-:W-:-:S04]  /*93c0*/  LEA.HI R249, R249, R11, RZ, 0x3 ;  /* 0x0000000bf9f97211 */ /* 0x000fc800078f18ff */
[----:B------:R-:W-:-:S05]  /*93d0*/  LOP3.LUT R249, R249, 0xfffffff8, RZ, 0xc0, !PT ;  /* 0xfffffff8f9f97812 */ /* 0x000fca00078ec0ff */
[----:B------:R-:W-:-:S04]  /*93e0*/  IMAD.IADD R249, R11, 0x1, -R249 ;  /* 0x000000010bf97824 */ /* 0x000fc800078e0af9 */
[----:B------:R-:W-:Y:S02]  /*93f0*/  IMAD R3, R249, 0x20, R229 ;  /* 0x00000020f9037824 */ /* 0x000fe400078e02e5 */
[----:B------:R-:W-:-:S04]  /*9400*/  IMAD R7, R7, c[0x0][0x1c0], RZ ;  /* 0x0000700007077a24 */ /* 0x000fc800078e02ff */
[----:B------:R-:W-:Y:S02]  /*9410*/  IMAD R7, R5, c[0x0][0x1c4], R7 ;  /* 0x0000710005077a24 */ /* 0x000fe400078e0207 */
[----:B------:R-:W-:Y:S01]  /*9420*/  IMAD R19, R174, c[0x0][0x2c4], RZ ;  /* 0x0000b100ae137a24 */ /* 0x000fe200078e02ff */
[----:B------:R-:W-:Y:S01]  /*9430*/  BAR.SYNC.DEFER_BLOCKING 0x0 ;  /* 0x0000000000007b1d */ /* 0x000fe20000010000 */
[----:B------:R-:W-:Y:S02]  /*9440*/  ISETP.GE.AND P6, PT, R36, c[0x0][0x198], PT ;  /* 0x0000660024007a0c */ /* 0x000fe40003fc6270 */
[----:B------:R-:W-:Y:S01]  /*9450*/  ISETP.GE.AND P4, PT, R209, c[0x0][0x198], PT ;  /* 0x00006600d1007a0c */ /* 0x000fe20003f86270 */
[----:B------:R-:W-:Y:S01]  /*9460*/  IMAD.MOV.U32 R51, RZ, RZ, 0x70 ;  /* 0x00000070ff337424 */ /* 0x000fe200078e00ff */
[----:B------:R-:W-:-:S03]  /*9470*/  SHF.R.S32.HI R49, RZ, 0x1f, R148 ;  /* 0x0000001fff317819 */ /* 0x000fc60000011494 */
[----:B------:R-:W-:-:S04]  /*9480*/  IMAD R51, R241, -0x70, R51 ;  /* 0xffffff90f1337824 */ /* 0x000fc800078e0233 */
[----:B------:R-:W-:Y:S02]  /*9490*/  IMAD.IADD R149, R173, 0x1, R51 ;  /* 0x00000001ad957824 */ /* 0x000fe400078e0233 */
[----:B------:R-:W-:Y:S02]  /*94a0*/  IMAD.MOV.U32 R69, RZ, RZ, 0x40 ;  /* 0x00000040ff457424 */ /* 0x000fe400078e00ff */
[----:B---3--:R-:W-:Y:S02]  /*94b0*/  IMAD R4, R25, 0x80, R3 ;  /* 0x0000008019047824 */ /* 0x008fe400078e0203 */
[----:B------:R-:W-:Y:S02]  /*94c0*/  IMAD.MOV.U32 R3, RZ, RZ, R0 ;  /* 0x000000ffff037224 */ /* 0x000fe400078e0000 */
[----:B------:R-:W-:-:S04]  /*94d0*/  @P0 IMAD.HI.U32 R6, R4, c[0x0][0x2c8], RZ ;  /* 0x0000b20004060a27 */ /* 0x000fc800078e00ff */
[----:B------:R-:W-:-:S04]  /*94e0*/  IMAD.WIDE.U32 R2, R10, c[0x0][0x1b8], R2 ;  /* 0x00006e000a027a25 */ /* 0x000fc800078e0002 */
[----:B------:R-:W-:Y:S01]  /*94f0*/  IMAD.MOV.U32 R0, RZ, RZ, R4 ;  /* 0x000000ffff007224 */ /* 0x000fe200078e0004 */
[----:B------:R-:W-:Y:S01]  /*9500*/  @P0 SHF.R.U32.HI R0, RZ, c[0x0][0x2cc], R6 ;  /* 0x0000b300ff000a19 */ /* 0x000fe20000011606 */
[----:B------:R-:W-:-:S03]  /*9510*/  IMAD R3, R10, c[0x0][0x1bc], R3 ;  /* 0x00006f000a037a24 */ /* 0x000fc600078e0203 */
[----:B------:R-:W-:Y:S01]  /*9520*/  SHF.R.S32.HI R6, RZ, 0x1f, R0 ;  /* 0x0000001fff067819 */ /* 0x000fe20000011400 */
[----:B------:R-:W-:-:S04]  /*9530*/  IMAD.WIDE.U32 R2, R5, c[0x0][0x1c0], R2 ;  /* 0x0000700005027a25 */ /* 0x000fc800078e0002 */
[----:B------:R-:W-:-:S04]  /*9540*/  IMAD.MOV R5, RZ, RZ, -R0 ;  /* 0x000000ffff057224 */ /* 0x000fc800078e0a00 */
[----:B------:R-:W-:Y:S02]  /*9550*/  IMAD R4, R5, c[0x0][0x2c4], R4 ;  /* 0x0000b10005047a24 */ /* 0x000fe400078e0204 */
[----:B------:R-:W-:Y:S02]  /*9560*/  IMAD R5, R6, c[0x0][0x1b0], RZ ;  /* 0x00006c0006057a24 */ /* 0x000fe400078e02ff */
[----:B------:R-:W-:Y:S02]  /*9570*/  IMAD.IADD R3, R3, 0x1, R7 ;  /* 0x0000000103037824 */ /* 0x000fe400078e0207 */
[C---:B------:R-:W-:Y:S01]  /*9580*/  IMAD R6, R0.reuse, c[0x0][0x1b4], R5 ;  /* 0x00006d0000067a24 */ /* 0x040fe200078e0205 */
[----:B------:R-:W-:Y:S01]  /*9590*/  SHF.R.S32.HI R5, RZ, 0x1f, R4 ;  /* 0x0000001fff057819 */ /* 0x000fe20000011404 */
[----:B------:R-:W-:-:S04]  /*95a0*/  IMAD.WIDE.U32 R2, R0, c[0x0][0x1b0], R2 ;  /* 0x00006c0000027a25 */ /* 0x000fc800078e0002 */
[----:B------:R-:W-:Y:S02]  /*95b0*/  IMAD R0, R5, c[0x0][0x1a8], RZ ;  /* 0x00006a0005007a24 */ /* 0x000fe400078e02ff */
[----:B------:R-:W-:Y:S02]  /*95c0*/  IMAD.IADD R3, R3, 0x1, R6 ;  /* 0x0000000103037824 */ /* 0x000fe400078e0206 */
[C---:B------:R-:W-:Y:S02]  /*95d0*/  IMAD R0, R4.reuse, c[0x0][0x1ac], R0 ;  /* 0x00006b0004007a24 */ /* 0x040fe400078e0200 */
[----:B------:R-:W-:-:S04]  /*95e0*/  IMAD.WIDE.U32 R2, R4, c[0x0][0x1a8], R2 ;  /* 0x00006a0004027a25 */ /* 0x000fc800078e0002 */
[----:B------:R-:W-:Y:S01]  /*95f0*/  IMAD.IADD R0, R3, 0x1, R0 ;  /* 0x0000000103007824 */ /* 0x000fe200078e0200 */
[----:B------:R-:W-:-:S04]  /*9600*/  LEA R3, P0, R2, c[0x0][0x160], 0x1 ;  /* 0x0000580002037a11 */ /* 0x000fc800078008ff */
[----:B------:R-:W-:Y:S02]  /*9610*/  LEA.HI.X R0, R2, c[0x0][0x164], R0, 0x1, P0 ;  /* 0x0000590002007a11 */ /* 0x000fe400000f0c00 */
[----:B------:R-:W3:Y:S01]  /*9620*/  SHFL.IDX PT, R2, R3, RZ, 0x181f ;  /* 0x00181fff03027589 */ /* 0x000ee200000e0000 */
[----:B------:R-:W-:-:S03]  /*9630*/  IMAD R14, R25, 0x80, R229 ;  /* 0x00000080190e7824 */ /* 0x000fc600078e02e5 */
[----:B------:R-:W4:Y:S04]  /*9640*/  SHFL.IDX PT, R5, R0, RZ, 0x181f ;  /* 0x00181fff00057589 */ /* 0x000f2800000e0000 */
[----:B------:R-:W1:Y:S01]  /*9650*/  SHFL.IDX PT, R4, R3, 0x1, 0x181f ;  /* 0x00381f0003047f89 */ /* 0x000e6200000e0000 */
[----:B------:R-:W-:-:S03]  /*9660*/  ISETP.GE.AND P5, PT, R14, R19, PT ;  /* 0x000000130e00720c */ /* 0x000fc60003fa6270 */
[----:B------:R-:W2:Y:S01]  /*9670*/  SHFL.IDX PT, R15, R0, 0x1, 0x181f ;  /* 0x00381f00000f7f89 */ /* 0x000ea200000e0000 */
[----:B------:R-:W-:-:S04]  /*9680*/  IADD3 R6, R14, 0x20, RZ ;  /* 0x000000200e067810 */ /* 0x000fc80007ffe0ff */
[----:B------:R-:W-:-:S05]  /*9690*/  ISETP.GE.AND P1, PT, R6, R19, PT ;  /* 0x000000130600720c */ /* 0x000fca0003f26270 */
[CC--:B---3--:R-:W-:Y:S02]  /*96a0*/  @!P5 LEA R10, P0, R36.reuse, R2.reuse, 0x1 ;  /* 0x00000002240ad211 */ /* 0x0c8fe400078008ff */
[----:B------:R-:W-:Y:S02]  /*96b0*/  @!P5 LEA R8, P2, R209, R2, 0x1 ;  /* 0x00000002d108d211 */ /* 0x000fe400078408ff */
[----:B------:R-:W3:Y:S01]  /*96c0*/  SHFL.IDX PT, R2, R3, 0x2, 0x181f ;  /* 0x00581f0003027f89 */ /* 0x000ee200000e0000 */
[----:B----4-:R-:W-:-:S03]  /*96d0*/  @!P5 LEA.HI.X R11, R36, R5, R13, 0x1, P0 ;  /* 0x00000005240bd211 */ /* 0x010fc600000f0c0d */
[-C--:B-1----:R-:W-:Y:S01]  /*96e0*/  @!P1 LEA R6, P0, R36, R4.reuse, 0x1 ;  /* 0x0000000424069211 */ /* 0x082fe200078008ff */
[----:B------:R-:W1:Y:S01]  /*96f0*/  SHFL.IDX PT, R16, R0, 0x2, 0x181f ;  /* 0x00581f0000107f89 */ /* 0x000e6200000e0000 */
[----:B------:R-:W-:Y:S02]  /*9700*/  IADD3 R17, R14, 0x40, RZ ;  /* 0x000000400e117810 */ /* 0x000fe40007ffe0ff */
[----:B--2---:R-:W-:Y:S01]  /*9710*/  @!P1 LEA.HI.X R7, R36, R15, R13, 0x1, P0 ;  /* 0x0000000f24079211 */ /* 0x004fe200000f0c0d */
[----:B------:R2:W-:Y:S01]  /*9720*/  @!P5 LDGSTS.E.BYPASS.LTC128B.128 [R208+0x100], [R10.64], !P6 ;  /* 0x001000000ad0dfae */ /* 0x0005e2000f101d4a */
[C---:B------:R-:W-:Y:S02]  /*9730*/  @!P1 LEA R4, P0, R209.reuse, R4, 0x1 ;  /* 0x00000004d1049211 */ /* 0x040fe400078008ff */
[C-C-:B------:R-:W-:Y:S02]  /*9740*/  @!P5 LEA.HI.X R9, R209.reuse, R5, R18.reuse, 0x1, P2 ;  /* 0x00000005d109d211 */ /* 0x140fe400010f0c12 */
[----:B------:R-:W-:-:S02]  /*9750*/  @!P1 LEA.HI.X R5, R209, R15, R18, 0x1, P0 ;  /* 0x0000000fd1059211 */ /* 0x000fc400000f0c12 */
[----:B------:R-:W-:Y:S01]  /*9760*/  ISETP.GE.AND P0, PT, R17, R19, PT ;  /* 0x000000131100720c */ /* 0x000fe20003f06270 */
[----:B------:R4:W-:Y:S04]  /*9770*/  @!P5 LDGSTS.E.BYPASS.LTC128B.128 [R208+0x4100], [R8.64], !P4 ;  /* 0x0410000008d0dfae */ /* 0x0009e8000e101d4a */
[----:B------:R1:W-:Y:S04]  /*9780*/  @!P1 LDGSTS.E.BYPASS.LTC128B.128 [R210+0x1100], [R6.64], !P6 ;  /* 0x0110000006d29fae */ /* 0x0003e8000f101d4a */
[----:B------:R3:W-:Y:S04]  /*9790*/  @!P1 LDGSTS.E.BYPASS.LTC128B.128 [R210+0x5100], [R4.64], !P4 ;  /* 0x0510000004d29fae */ /* 0x0007e8000e101d4a */
[----:B--2---:R2:W-:Y:S04]  /*97a0*/  SHFL.IDX PT, R10, R0, 0x3, 0x181f ;  /* 0x00781f00000a7f89 */ /* 0x0045e800000e0000 */
[----:B----4-:R4:W4:Y:S01]  /*97b0*/  SHFL.IDX PT, R9, R3, 0x3, 0x181f ;  /* 0x00781f0003097f89 */ /* 0x01092200000e0000 */
[----:B---3--:R-:W-:-:S04]  /*97c0*/  @!P0 LEA R4, P1, R36, R2, 0x1 ;  /* 0x0000000224048211 */ /* 0x008fc800078208ff */
[----:B-1----:R-:W-:Y:S02]  /*97d0*/  @!P0 LEA.HI.X R5, R36, R16, R13, 0x1, P1 ;  /* 0x0000001024058211 */ /* 0x002fe400008f0c0d */
[C---:B------:R-:W-:Y:S02]  /*97e0*/  @!P0 LEA R2, P1, R209.reuse, R2, 0x1 ;  /* 0x00000002d1028211 */ /* 0x040fe400078208ff */
[----:B--2---:R-:W-:Y:S01]  /*97f0*/  IADD3 R0, R14, 0x60, RZ ;  /* 0x000000600e007810 */ /* 0x004fe20007ffe0ff */
[----:B------:R1:W-:Y:S01]  /*9800*/  @!P0 LDGSTS.E.BYPASS.LTC128B.128 [R210+0x2100], [R4.64], !P6 ;  /* 0x0210000004d28fae */ /* 0x0003e2000f101d4a */
[----:B----4-:R-:W-:Y:S02]  /*9810*/  @!P0 LEA.HI.X R3, R209, R16, R18, 0x1, P1 ;  /* 0x00000010d1038211 */ /* 0x010fe400008f0c12 */
[----:B------:R-:W-:Y:S01]  /*9820*/  ISETP.GE.AND P1, PT, R0, R19, PT ;  /* 0x000000130000720c */ /* 0x000fe20003f26270 */
[----:B------:R-:W-:Y:S02]  /*9830*/  IMAD R0, R49, c[0x0][0x1e0], RZ ;  /* 0x0000780031007a24 */ /* 0x000fe400078e02ff */
[----:B------:R2:W-:Y:S02]  /*9840*/  @!P0 LDGSTS.E.BYPASS.LTC128B.128 [R210+0x6100], [R2.64], !P4 ;  /* 0x0610000002d28fae */ /* 0x0005e4000e101d4a */
[----:B------:R-:W-:-:S02]  /*9850*/  IMAD R6, R148, c[0x0][0x1e4], R0 ;  /* 0x0000790094067a24 */ /* 0x000fc400078e0200 */
[----:B------:R-:W-:Y:S01]  /*9860*/  IMAD.MOV.U32 R7, RZ, RZ, R150 ;  /* 0x000000ffff077224 */ /* 0x000fe200078e0096 */
[----:B-1----:R-:W-:-:S05]  /*9870*/  IMNMX R5, R149, 0x70, PT ;  /* 0x0000007095057817 */ /* 0x002fca0003800200 */
[----:B------:R-:W-:Y:S01]  /*9880*/  @!P1 LEA R4, P0, R36, R9, 0x1 ;  /* 0x0000000924049211 */ /* 0x000fe200078008ff */
[----:B------:R-:W-:Y:S02]  /*9890*/  IMAD.IADD R0, R5, 0x1, -R229 ;  /* 0x0000000105007824 */ /* 0x000fe400078e0ae5 */
[----:B--2---:R-:W-:-:S04]  /*98a0*/  IMAD.WIDE.U32 R2, R148, c[0x0][0x1e0], RZ ;  /* 0x0000780094027a25 */ /* 0x004fc800078e00ff */
[----:B------:R-:W-:Y:S02]  /*98b0*/  IMAD.IADD R8, R3, 0x1, R6 ;  /* 0x0000000103087824 */ /* 0x000fe400078e0206 */
[----:B------:R-:W-:Y:S01]  /*98c0*/  IMAD.MOV.U32 R6, RZ, RZ, R152 ;  /* 0x000000ffff067224 */ /* 0x000fe200078e0098 */
[----:B------:R-:W-:-:S03]  /*98d0*/  @!P1 LEA.HI.X R5, R36, R10, R13, 0x1, P0 ;  /* 0x0000000a24059211 */ /* 0x000fc600000f0c0d */
[----:B------:R-:W-:Y:S01]  /*98e0*/  IMAD.WIDE.U32 R2, R2, 0x70, R6 ;  /* 0x0000007002027825 */ /* 0x000fe200078e0006 */
[C---:B------:R-:W-:Y:S01]  /*98f0*/  @!P1 LEA R6, P0, R209.reuse, R9, 0x1 ;  /* 0x00000009d1069211 */ /* 0x040fe200078008ff */
[----:B------:R1:W-:Y:S01]  /*9900*/  @!P1 LDGSTS.E.BYPASS.LTC128B.128 [R210+0x3100], [R4.64], !P6 ;  /* 0x0310000004d29fae */ /* 0x0003e2000f101d4a */
[----:B------:R-:W-:Y:S02]  /*9910*/  ISETP.GE.AND P3, PT, R0, 0x1, PT ;  /* 0x000000010000780c */ /* 0x000fe40003f66270 */
[C---:B------:R-:W-:Y:S02]  /*9920*/  @!P1 LEA.HI.X R7, R209.reuse, R10, R18, 0x1, P0 ;  /* 0x0000000ad1079211 */ /* 0x040fe400000f0c12 */
[----:B------:R-:W-:-:S03]  /*9930*/  ISETP.GE.AND P6, PT, R209, c[0x0][0x1d4], PT ;  /* 0x00007500d1007a0c */ /* 0x000fc60003fc6270 */
[----:B------:R2:W-:Y:S01]  /*9940*/  @!P1 LDGSTS.E.BYPASS.LTC128B.128 [R210+0x7100], [R6.64], !P4 ;  /* 0x0710000006d29fae */ /* 0x0005e2000e101d4a */
[----:B------:R-:W-:Y:S02]  /*9950*/  ISETP.NE.AND P4, PT, R50, RZ, PT ;  /* 0x000000ff3200720c */ /* 0x000fe40003f85270 */
[C---:B------:R-:W-:Y:S01]  /*9960*/  ISETP.GE.AND P2, PT, R0.reuse, 0x21, PT ;  /* 0x000000210000780c */ /* 0x040fe20003f46270 */
[----:B------:R-:W0:Y:S01]  /*9970*/  LDGDEPBAR ;  /* 0x00000000000079af */ /* 0x000e220000000000 */
[----:B------:R-:W-:Y:S01]  /*9980*/  ISETP.GE.AND P1, PT, R0, 0x41, PT ;  /* 0x000000410000780c */ /* 0x000fe20003f26270 */
[----:B-1----:R-:W-:-:S04]  /*9990*/  IMAD R4, R8, 0x70, RZ ;  /* 0x0000007008047824 */ /* 0x002fc800078e02ff */
[----:B------:R-:W-:Y:S01]  /*99a0*/  IMAD.IADD R3, R3, 0x1, R4 ;  /* 0x0000000103037824 */ /* 0x000fe200078e0204 */
[----:B------:R-:W-:Y:S01]  /*99b0*/  @P3 LEA R4, P0, R2, c[0x0][0x1c8], 0x1 ;  /* 0x0000720002043a11 */ /* 0x000fe200078008ff */
[----:B------:R-:W-:-:S03]  /*99c0*/  IMAD.MOV.U32 R8, RZ, RZ, 0x20 ;  /* 0x00000020ff087424 */ /* 0x000fc600078e00ff */
[----:B------:R-:W-:Y:S01]  /*99d0*/  @P3 LEA.HI.X R5, R2, c[0x0][0x1cc], R3, 0x1, P0 ;  /* 0x0000730002053a11 */ /* 0x000fe200000f0c03 */
[----:B--2---:R-:W-:Y:S01]  /*99e0*/  IMAD.WIDE.U32 R6, R8, c[0x0][0x1e0], RZ ;  /* 0x0000780008067a25 */ /* 0x004fe200078e00ff */
[----:B------:R-:W-:-:S03]  /*99f0*/  ISETP.GE.AND P0, PT, R0, 0x61, PT ;  /* 0x000000610000780c */ /* 0x000fc60003f06270 */
[----:B------:R1:W-:Y:S04]  /*9a00*/  @P3 LDGSTS.E.BYPASS.LTC128B.128 [R208+0x8100], [R4.64], !P4 ;  /* 0x0810000004d03fae */ /* 0x0003e8000e101d4a */
[----:B------:R1:W-:Y:S01]  /*9a10*/  @P3 LDGSTS.E.BYPASS.LTC128B.128 [R208+0xb900], [R4.64+0x80], !P6 ;  /* 0x0b90008004d03fae */ /* 0x0003e2000f101d4a */
[----:B------:R-:W-:Y:S01]  /*9a20*/  @P2 IADD3 R0, P3, R2, R6, RZ ;  /* 0x0000000602002210 */ /* 0x000fe20007f7e0ff */
[----:B-1----:R-:W-:-:S05]  /*9a30*/  IMAD R4, R8, c[0x0][0x1e4], RZ ;  /* 0x0000790008047a24 */ /* 0x002fca00078e02ff */
[----:B------:R-:W-:Y:S01]  /*9a40*/  @P2 IADD3.X R4, R3, R7, R4, P3, !PT ;  /* 0x0000000703042210 */ /* 0x000fe20001ffe404 */
[----:B------:R-:W-:Y:S01]  /*9a50*/  IMAD.WIDE.U32 R6, R69, c[0x0][0x1e0], RZ ;  /* 0x0000780045067a25 */ /* 0x000fe200078e00ff */
[----:B------:R-:W-:-:S03]  /*9a60*/  @P2 LEA R8, P3, R0, c[0x0][0x1c8], 0x1 ;  /* 0x0000720000082a11 */ /* 0x000fc600078608ff */
[----:B------:R-:W-:Y:S01]  /*9a70*/  IMAD R5, R69, c[0x0][0x1e4], RZ ;  /* 0x0000790045057a24 */ /* 0x000fe200078e02ff */
[----:B------:R-:W-:Y:S01]  /*9a80*/  @P2 LEA.HI.X R9, R0, c[0x0][0x1cc], R4, 0x1, P3 ;  /* 0x0000730000092a11 */ /* 0x000fe200018f0c04 */
[----:B------:R-:W-:Y:S01]  /*9a90*/  @P0 IMAD.MOV.U32 R0, RZ, RZ, 0x60 ;  /* 0x00000060ff000424 */ /* 0x000fe200078e00ff */
[----:B------:R-:W-:-:S03]  /*9aa0*/  @P1 IADD3 R4, P3, R2, R6, RZ ;  /* 0x0000000602041210 */ /* 0x000fc60007f7e0ff */
[----:B------:R1:W-:Y:S01]  /*9ab0*/  @P2 LDGSTS.E.BYPASS.LTC128B.128 [R210+0x9100], [R8.64], !P4 ;  /* 0x0910000008d22fae */ /* 0x0003e2000e101d4a */
[----:B------:R-:W-:Y:S01]  /*9ac0*/  @P1 IADD3.X R5, R3, R7, R5, P3, !PT ;  /* 0x0000000703051210 */ /* 0x000fe20001ffe405 */
[----:B------:R-:W-:Y:S01]  /*9ad0*/  @P0 IMAD.WIDE.U32 R2, R0, c[0x0][0x1e0], R2 ;  /* 0x0000780000020a25 */ /* 0x000fe200078e0002 */
[----:B------:R-:W-:Y:S01]  /*9ae0*/  @P1 LEA R6, P3, R4, c[0x0][0x1c8], 0x1 ;  /* 0x0000720004061a11 */ /* 0x000fe200078608ff */
[----:B------:R1:W-:Y:S02]  /*9af0*/  @P2 LDGSTS.E.BYPASS.LTC128B.128 [R210+0xc900], [R8.64+0x80], !P6 ;  /* 0x0c90008008d22fae */ /* 0x0003e4000f101d4a */
[----:B------:R-:W-:Y:S01]  /*9b00*/  @P0 IMAD R0, R0, c[0x0][0x1e4], RZ ;  /* 0x0000790000000a24 */ /* 0x000fe200078e02ff */
[----:B------:R-:W-:Y:S02]  /*9b10*/  @P1 LEA.HI.X R7, R4, c[0x0][0x1cc], R5, 0x1, P3 ;  /* 0x0000730004071a11 */ /* 0x000fe400018f0c05 */
[----:B------:R-:W-:Y:S01]  /*9b20*/  @P0 LEA R4, P3, R2, c[0x0][0x1c8], 0x1 ;  /* 0x0000720002040a11 */ /* 0x000fe200078608ff */
[----:B------:R-:W-:-:S02]  /*9b30*/  @P0 IMAD.IADD R0, R3, 0x1, R0 ;  /* 0x0000000103000824 */ /* 0x000fc400078e0200 */
[----:B------:R1:W-:Y:S03]  /*9b40*/  @P1 LDGSTS.E.BYPASS.LTC128B.128 [R210+0xa100], [R6.64], !P4 ;  /* 0x0a10000006d21fae */ /* 0x0003e6000e101d4a */
[----:B------:R-:W-:Y:S01]  /*9b50*/  @P0 LEA.HI.X R5, R2, c[0x0][0x1cc], R0, 0x1, P3 ;  /* 0x0000730002050a11 */ /* 0x000fe200018f0c00 */
[----:B------:R1:W-:Y:S04]  /*9b60*/  @P1 LDGSTS.E.BYPASS.LTC128B.128 [R210+0xd900], [R6.64+0x80], !P6 ;  /* 0x0d90008006d21fae */ /* 0x0003e8000f101d4a */
[----:B------:R1:W-:Y:S04]  /*9b70*/  @P0 LDGSTS.E.BYPASS.LTC128B.128 [R210+0xb100], [R4.64], !P4 ;  /* 0x0b10000004d20fae */ /* 0x0003e8000e101d4a */
[----:B------:R1:W-:Y:S01]  /*9b80*/  @P0 LDGSTS.E.BYPASS.LTC128B.128 [R210+0xe900], [R4.64+0x80], !P6 ;  /* 0x0e90008004d20fae */ /* 0x0003e2000f101d4a */
[----:B------:R-:W-:-:S03]  /*9b90*/  ISETP.LT.AND P0, PT, RZ, c[0x0][0x27c], PT ;  /* 0x00009f00ff007a0c */ /* 0x000fc60003f01270 */
[----:B------:R-:W0:Y:S10]  /*9ba0*/  LDGDEPBAR ;  /* 0x00000000000079af */ /* 0x000e340000000000 */
[----:B------:R-:W-:Y:S05]  /*9bb0*/  @P0 BRA `(.L_x_303) ;  /* 0x0000002000000947 */ /* 0x000fea0003800000 */
[----:B------:R-:W-:-:S04]  /*9bc0*/  DEPBAR.LE SB0, 0x1 ;  /* 0x000080400000791a */ /* 0x000fc80000000000 */
[----:B------:R-:W-:Y:S05]  /*9bd0*/  BRA `(.L_x_304) ;  /* 0x0000358000007947 */ /* 0x000fea0003800000 */
.L_x_303:
[----:B-----5:R-:W-:Y:S01]  /*9be0*/  SHF.R.S32.HI R0, RZ, 0x1f, R145 ;  /* 0x0000001fff007819 */ /* 0x020fe20000011491 */
[----:B------:R-:W-:Y:S01]  /*9bf0*/  ULDC.U8 UR4, c[0x0][0x298] ;  /* 0x0000a60000047ab9 */ /* 0x000fe20000000000 */
[C---:B-1----:R-:W-:Y:S01]  /*9c00*/  IMAD.WIDE.U32 R4, R145.reuse, c[0x0][0x280], RZ ;  /* 0x0000a00091047a25 */ /* 0x042fe200078e00ff */
[----:B------:R-:W-:Y:S01]  /*9c10*/  ISETP.NE.AND P2, PT, RZ, UR4, PT ;  /* 0x00000004ff007c0c */ /* 0x000fe2000bf45270 */
[----:B------:R-:W-:Y:S02]  /*9c20*/  BSSY B2, `(.L_x_304) ;  /* 0x0000353000027945 */ /* 0x000fe40003800000 */
[C---:B------:R-:W-:Y:S02]  /*9c30*/  IMAD R6, R0.reuse, c[0x0][0x280], RZ ;  /* 0x0000a00000067a24 */ /* 0x040fe400078e02ff */
[----:B------:R-:W-:Y:S02]  /*9c40*/  IMAD R0, R0, c[0x0][0x290], RZ ;  /* 0x0000a40000007a24 */ /* 0x000fe400078e02ff */
[----:B------:R-:W-:-:S04]  /*9c50*/  IMAD.WIDE.U32 R2, R145, c[0x0][0x290], RZ ;  /* 0x0000a40091027a25 */ /* 0x000fc800078e00ff */
[C---:B------:R-:W-:Y:S01]  /*9c60*/  IMAD R8, R145.reuse, c[0x0][0x284], R6 ;  /* 0x0000a10091087a24 */ /* 0x040fe200078e0206 */
[----:B------:R-:W-:Y:S01]  /*9c70*/  LEA R6, P1, R4, c[0x0][0x270], 0x1 ;  /* 0x00009c0004067a11 */ /* 0x000fe200078208ff */
[----:B------:R-:W-:Y:S01]  /*9c80*/  IMAD R0, R145, c[0x0][0x294], R0 ;  /* 0x0000a50091007a24 */ /* 0x000fe200078e0200 */
[----:B------:R-:W-:Y:S02]  /*9c90*/  LEA R7, P0, R2, c[0x0][0x288], 0x1 ;  /* 0x0000a20002077a11 */ /* 0x000fe400078008ff */
[----:B------:R-:W-:Y:S02]  /*9ca0*/  IADD3 R5, R8, R5, RZ ;  /* 0x0000000508057210 */ /* 0x000fe40007ffe0ff */
[----:B------:R-:W-:Y:S02]  /*9cb0*/  IADD3 R3, R0, R3, RZ ;  /* 0x0000000300037210 */ /* 0x000fe40007ffe0ff */
[----:B------:R-:W-:Y:S02]  /*9cc0*/  LEA.HI.X R0, R4, c[0x0][0x274], R5, 0x1, P1 ;  /* 0x00009d0004007a11 */ /* 0x000fe400008f0c05 */
[----:B------:R-:W-:Y:S01]  /*9cd0*/  LEA.HI.X R2, R2, c[0x0][0x28c], R3, 0x1, P0 ;  /* 0x0000a30002027a11 */ /* 0x000fe200000f0c03 */
[----:B------:R-:W-:Y:S05]  /*9ce0*/  @!P2 BRA `(.L_x_305) ;  /* 0x000019300000a947 */ /* 0x000fea0003800000 */
[----:B------:R-:W1:Y:S01]  /*9cf0*/  SHFL.IDX PT, R11, R0, RZ, 0x181f ;  /* 0x00181fff000b7589 */ /* 0x000e6200000e0000 */
[----:B------:R-:W-:Y:S01]  /*9d00*/  BSSY B0, `(.L_x_306) ;  /* 0x000001b000007945 */ /* 0x000fe20003800000 */
[----:B------:R-:W-:Y:S01]  /*9d10*/  SHF.L.U32 R24, R249, 0x2, RZ ;  /* 0x00000002f9187819 */ /* 0x000fe200000006ff */
[----:B------:R-:W-:Y:S01]  /*9d20*/  CS2R R4, SRZ ;  /* 0x0000000000047805 */ /* 0x000fe2000001ff00 */
[----:B------:R-:W2:Y:S01]  /*9d30*/  SHFL.IDX PT, R10, R6, RZ, 0x181f ;  /* 0x00181fff060a7589 */ /* 0x000ea200000e0000 */
[----:B------:R-:W-:-:S03]  /*9d40*/  CS2R R8, SRZ ;  /* 0x0000000000087805 */ /* 0x000fc6000001ff00 */
[----:B------:R3:W4:Y:S04]  /*9d50*/  SHFL.IDX PT, R13, R2, RZ, 0x181f ;  /* 0x00181fff020d7589 */ /* 0x00072800000e0000 */
[----:B------:R5:W1:Y:S01]  /*9d60*/  SHFL.IDX PT, R12, R7, RZ, 0x181f ;  /* 0x00181fff070c7589 */ /* 0x000a6200000e0000 */
[----:B---3--:R-:W-:Y:S01]  /*9d70*/  CS2R R2, SRZ ;  /* 0x0000000000027805 */ /* 0x008fe2000001ff00 */
[----:B-----5:R-:W-:Y:S01]  /*9d80*/  CS2R R6, SRZ ;  /* 0x0000000000067805 */ /* 0x020fe2000001ff00 */
[----:B------:R-:W-:Y:S05]  /*9d90*/  @P5 BRA `(.L_x_307) ;  /* 0x0000011000005947 */ /* 0x000fea0003800000 */
[----:B-12-4-:R-:W-:Y:S01]  /*9da0*/  ISETP.GE.AND P1, PT, R24, c[0x0][0x27c], PT ;  /* 0x00009f0018007a0c */ /* 0x016fe20003f26270 */
[C---:B------:R-:W-:Y:S01]  /*9db0*/  IMAD.SHL.U32 R4, R68.reuse, 0x2, RZ ;  /* 0x0000000244047824 */ /* 0x040fe200078e00ff */
[----:B------:R-:W-:Y:S02]  /*9dc0*/  ISETP.GE.AND P0, PT, R68, c[0x0][0x27c], PT ;  /* 0x00009f0044007a0c */ /* 0x000fe40003f06270 */
[----:B------:R-:W-:-:S04]  /*9dd0*/  SHF.R.S32.HI R0, RZ, 0x1f, R68 ;  /* 0x0000001fff007819 */ /* 0x000fc80000011444 */
[----:B------:R-:W-:-:S05]  /*9de0*/  SHF.L.U64.HI R0, R68, 0x1, R0 ;  /* 0x0000000144007819 */ /* 0x000fca0000010200 */
[----:B------:R-:W-:Y:S02]  /*9df0*/  @!P1 IMAD.WIDE R2, R24, 0x2, R10 ;  /* 0x0000000218029825 */ /* 0x000fe400078e020a */
[-C--:B------:R-:W-:Y:S02]  /*9e00*/  @!P0 IADD3 R14, P3, R10, R4.reuse, RZ ;  /* 0x000000040a0e8210 */ /* 0x080fe40007f7e0ff */
[----:B------:R-:W-:Y:S01]  /*9e10*/  @!P0 IADD3 R10, P2, R12, R4, RZ ;  /* 0x000000040c0a8210 */ /* 0x000fe20007f5e0ff */
[----:B------:R1:W5:Y:S01]  /*9e20*/  @!P1 LD.E.64 R8, [R2.64] ;  /* 0x0000000a02089980 */ /* 0x000362000c101b00 */
[----:B------:R-:W-:Y:S01]  /*9e30*/  CS2R R4, SRZ ;  /* 0x0000000000047805 */ /* 0x000fe2000001ff00 */
[----:B------:R-:W-:Y:S02]  /*9e40*/  @!P0 IMAD.X R15, R11, 0x1, R0, P3 ;  /* 0x000000010b0f8824 */ /* 0x000fe400018e0600 */
[----:B------:R-:W-:-:S03]  /*9e50*/  @!P1 IMAD.WIDE R16, R24, 0x2, R12 ;  /* 0x0000000218109825 */ /* 0x000fc600078e020c */
[----:B------:R2:W5:Y:S01]  /*9e60*/  @!P0 LD.E.64 R4, [R14.64] ;  /* 0x0000000a0e048980 */ /* 0x000562000c101b00 */
[----:B------:R-:W-:-:S03]  /*9e70*/  @!P0 IMAD.X R11, R13, 0x1, R0, P2 ;  /* 0x000000010d0b8824 */ /* 0x000fc600010e0600 */
[----:B------:R2:W5:Y:S01]  /*9e80*/  @!P1 LD.E.64 R6, [R16.64] ;  /* 0x0000000a10069980 */ /* 0x000562000c101b00 */
[----:B-1----:R-:W-:-:S06]  /*9e90*/  CS2R R2, SRZ ;  /* 0x0000000000027805 */ /* 0x002fcc000001ff00 */
[----:B------:R2:W5:Y:S02]  /*9ea0*/  @!P0 LD.E.64 R2, [R10.64] ;  /* 0x0000000a0a028980 */ /* 0x000564000c101b00 */
.L_x_307:
[----:B-12-4-:R-:W-:Y:S05]  /*9eb0*/  BSYNC B0 ;  /* 0x0000000000007941 */ /* 0x016fea0003800000 */
.L_x_306:
[--C-:B-----5:R-:W-:Y:S01]  /*9ec0*/  IMAD.MOV.U32 R17, RZ, RZ, R9.reuse ;  /* 0x000000ffff117224 */ /* 0x120fe200078e0009 */
[--C-:B------:R-:W-:Y:S01]  /*9ed0*/  SHF.R.U64 R16, R8, 0x10, R9.reuse ;  /* 0x0000001008107819 */ /* 0x100fe20000001209 */
[----:B------:R-:W-:Y:S01]  /*9ee0*/  IMAD.MOV.U32 R18, RZ, RZ, R8 ;  /* 0x000000ffff127224 */ /* 0x000fe200078e0008 */
[----:B------:R-:W-:Y:S01]  /*9ef0*/  SHF.R.U32.HI R13, RZ, 0x10, R9 ;  /* 0x00000010ff0d7819 */ /* 0x000fe20000011609 */
[--C-:B------:R-:W-:Y:S01]  /*9f00*/  IMAD.MOV.U32 R14, RZ, RZ, R5.reuse ;  /* 0x000000ffff0e7224 */ /* 0x100fe200078e0005 */
[--C-:B------:R-:W-:Y:S01]  /*9f10*/  SHF.R.U64 R12, R4, 0x10, R5.reuse ;  /* 0x00000010040c7819 */ /* 0x100fe20000001205 */
[----:B------:R-:W-:Y:S01]  /*9f20*/  IMAD.MOV.U32 R15, RZ, RZ, R4 ;  /* 0x000000ffff0f7224 */ /* 0x000fe200078e0004 */
[----:B------:R-:W-:Y:S01]  /*9f30*/  SHF.R.U32.HI R9, RZ, 0x10, R5 ;  /* 0x00000010ff097819 */ /* 0x000fe20000011605 */
[--C-:B------:R-:W-:Y:S01]  /*9f40*/  IMAD.MOV.U32 R10, RZ, RZ, R7.reuse ;  /* 0x000000ffff0a7224 */ /* 0x100fe200078e0007 */
[--C-:B------:R-:W-:Y:S01]  /*9f50*/  SHF.R.U64 R8, R6, 0x10, R7.reuse ;  /* 0x0000001006087819 */ /* 0x100fe20000001207 */
[----:B------:R-:W-:Y:S01]  /*9f60*/  IMAD.MOV.U32 R11, RZ, RZ, R6 ;  /* 0x000000ffff0b7224 */ /* 0x000fe200078e0006 */
[----:B------:R-:W-:Y:S01]  /*9f70*/  SHF.R.U32.HI R5, RZ, 0x10, R7 ;  /* 0x00000010ff057819 */ /* 0x000fe20000011607 */
[----:B------:R-:W-:Y:S01]  /*9f80*/  IMAD.MOV.U32 R7, RZ, RZ, R2 ;  /* 0x000000ffff077224 */ /* 0x000fe200078e0002 */
[----:B------:R-:W-:Y:S01]  /*9f90*/  SHF.R.U64 R4, R2, 0x10, R3 ;  /* 0x0000001002047819 */ /* 0x000fe20000001203 */
[----:B------:R-:W-:Y:S01]  /*9fa0*/  IMAD R2, R25, -0x80, R19 ;  /* 0xffffff8019027824 */ /* 0x000fe200078e0213 */
[----:B------:R-:W-:Y:S01]  /*9fb0*/  PRMT R18, R16, 0x5410, R18 ;  /* 0x0000541010127816 */ /* 0x000fe20000000012 */
[--C-:B------:R-:W-:Y:S01]  /*9fc0*/  IMAD.MOV.U32 R6, RZ, RZ, R3.reuse ;  /* 0x000000ffff067224 */ /* 0x100fe200078e0003 */
[----:B------:R-:W-:Y:S01]  /*9fd0*/  SHF.R.U32.HI R0, RZ, 0x10, R3 ;  /* 0x00000010ff007819 */ /* 0x000fe20000011603 */
[----:B------:R-:W-:-:S04]  /*9fe0*/  DEPBAR.LE SB0, 0x1 ;  /* 0x000080400000791a */ /* 0x000fc80000000000 */
[----:B------:R-:W-:Y:S01]  /*9ff0*/  IMNMX R16, R2, 0x80, PT ;  /* 0x0000008002107817 */ /* 0x000fe20003800200 */
[----:B------:R-:W-:Y:S01]  /*a000*/  BSSY B1, `(.L_x_308) ;  /* 0x000005d000017945 */ /* 0x000fe20003800000 */
[----:B------:R-:W-:Y:S01]  /*a010*/  PRMT R20, R17, 0x5410, R4 ;  /* 0x0000541011147816 */ /* 0x000fe20000000004 */
[----:B------:R-:W-:Y:S01]  /*a020*/  BAR.SYNC.DEFER_BLOCKING 0x0 ;  /* 0x0000000000007b1d */ /* 0x000fe20000010000 */
[----:B------:R-:W-:Y:S02]  /*a030*/  ISETP.GE.AND P0, PT, R229, R16, PT ;  /* 0x00000010e500720c */ /* 0x000fe40003f06270 */
[----:B------:R-:W-:Y:S02]  /*a040*/  PRMT R22, R12, 0x5410, R15 ;  /* 0x000054100c167816 */ /* 0x000fe4000000000f */
[----:B------:R-:W-:Y:S02]  /*a050*/  PRMT R19, R13, 0x5410, R7 ;  /* 0x000054100d137816 */ /* 0x000fe40000000007 */
[----:B------:R-:W-:-:S02]  /*a060*/  PRMT R23, R9, 0x5410, R14 ;  /* 0x0000541009177816 */ /* 0x000fc4000000000e */
[----:B------:R-:W-:Y:S02]  /*a070*/  PRMT R15, R11, 0x5410, R8 ;  /* 0x000054100b0f7816 */ /* 0x000fe40000000008 */
[----:B------:R-:W-:Y:S02]  /*a080*/  PRMT R17, R5, 0x5410, R10 ;  /* 0x0000541005117816 */ /* 0x000fe4000000000a */
[----:B------:R-:W-:Y:S01]  /*a090*/  PRMT R21, R0, 0x5410, R6 ;  /* 0x0000541000157816 */ /* 0x000fe20000000006 */
[----:B------:R-:W-:Y:S05]  /*a0a0*/  @P0 BRA `(.L_x_309) ;  /* 0x0000052000000947 */ /* 0x000fea0003800000 */
[----:B------:R-:W-:Y:S01]  /*a0b0*/  ISETP.GE.AND P0, PT, R24, c[0x0][0x27c], PT ;  /* 0x00009f0018007a0c */ /* 0x000fe20003f06270 */
[----:B------:R-:W-:-:S12]  /*a0c0*/  BSSY B0, `(.L_x_310) ;  /* 0x0000028000007945 */ /* 0x000fd80003800000 */
[----:B------:R-:W-:Y:S05]  /*a0d0*/  @P0 BRA `(.L_x_311) ;  /* 0x0000026000000947 */ /* 0x000fea0003800000 */
[----:B------:R-:W1:Y:S01]  /*a0e0*/  LDS.128 R4, [R208+0x100] ;  /* 0x00010000d0047984 */ /* 0x000e620000000c00 */
[--C-:B------:R-:W-:Y:S02]  /*a0f0*/  HADD2.F32 R9, -RZ, R15.reuse.H0_H0 ;  /* 0x2000000fff097230 */ /* 0x100fe40000004100 */
[----:B------:R-:W-:Y:S02]  /*a100*/  HADD2.F32 R0, -RZ, R15.H1_H1 ;  /* 0x3000000fff007230 */ /* 0x000fe40000004100 */
[--C-:B------:R-:W-:Y:S02]  /*a110*/  HADD2.F32 R3, -RZ, R18.reuse.H1_H1 ;  /* 0x30000012ff037230 */ /* 0x100fe40000004100 */
[----:B------:R-:W-:Y:S02]  /*a120*/  HADD2.F32 R2, -RZ, R18.H0_H0 ;  /* 0x20000012ff027230 */ /* 0x000fe40000004100 */
[--C-:B-1----:R-:W-:Y:S02]  /*a130*/  HADD2.F32 R10, -RZ, R4.reuse.H0_H0 ;  /* 0x20000004ff0a7230 */ /* 0x102fe40000004100 */
[----:B------:R-:W-:-:S02]  /*a140*/  HADD2.F32 R8, -RZ, R4.H1_H1 ;  /* 0x30000004ff087230 */ /* 0x000fc40000004100 */
[--C-:B------:R-:W-:Y:S01]  /*a150*/  HADD2.F32 R4, -RZ, R5.reuse.H0_H0 ;  /* 0x20000005ff047230 */ /* 0x100fe20000004100 */
[-C--:B------:R-:W-:Y:S01]  /*a160*/  FMUL.FTZ R13, R10, R9.reuse ;  /* 0x000000090a0d7220 */ /* 0x080fe20000410000 */
[----:B------:R-:W-:Y:S01]  /*a170*/  HADD2.F32 R5, -RZ, R5.H1_H1 ;  /* 0x30000005ff057230 */ /* 0x000fe20000004100 */
[C---:B------:R-:W-:Y:S01]  /*a180*/  FMUL.FTZ R14, R8.reuse, R9 ;  /* 0x00000009080e7220 */ /* 0x040fe20000410000 */
[--C-:B------:R-:W-:Y:S01]  /*a190*/  HADD2.F32 R12, -RZ, R6.reuse.H0_H0 ;  /* 0x20000006ff0c7230 */ /* 0x100fe20000004100 */
[-C--:B------:R-:W-:Y:S01]  /*a1a0*/  FFMA.FTZ R13, R8, R3.reuse, R13 ;  /* 0x00000003080d7223 */ /* 0x080fe2000001000d */
[----:B------:R-:W-:Y:S01]  /*a1b0*/  HADD2.F32 R6, -RZ, R6.H1_H1 ;  /* 0x30000006ff067230 */ /* 0x000fe20000004100 */
[CC--:B------:R-:W-:Y:S01]  /*a1c0*/  FMUL.FTZ R9, R5.reuse, R0.reuse ;  /* 0x0000000005097220 */ /* 0x0c0fe20000410000 */
[--C-:B------:R-:W-:Y:S01]  /*a1d0*/  HADD2.F32 R11, -RZ, R7.reuse.H0_H0 ;  /* 0x20000007ff0b7230 */ /* 0x100fe20000004100 */
[----:B------:R-:W-:Y:S01]  /*a1e0*/  FMUL.FTZ R0, R4, R0 ;  /* 0x0000000004007220 */ /* 0x000fe20000410000 */
[----:B------:R-:W-:Y:S01]  /*a1f0*/  HADD2.F32 R7, -RZ, R7.H1_H1 ;  /* 0x30000007ff077230 */ /* 0x000fe20000004100 */
[----:B------:R-:W-:Y:S01]  /*a200*/  FFMA.FTZ R14, R10, R3, -R14 ;  /* 0x000000030a0e7223 */ /* 0x000fe2000001080e */
[----:B------:R-:W-:Y:S01]  /*a210*/  HADD2.F32 R3, -RZ, R20.H0_H0 ;  /* 0x20000014ff037230 */ /* 0x000fe20000004100 */
[-C--:B------:R-:W-:Y:S01]  /*a220*/  FFMA.FTZ R10, R4, R2.reuse, -R9 ;  /* 0x00000002040a7223 */ /* 0x080fe20000010809 */
[--C-:B------:R-:W-:Y:S01]  /*a230*/  HADD2.F32 R4, -RZ, R17.reuse.H1_H1 ;  /* 0x30000011ff047230 */ /* 0x100fe20000004100 */
[----:B------:R-:W-:Y:S01]  /*a240*/  FFMA.FTZ R9, R5, R2, R0 ;  /* 0x0000000205097223 */ /* 0x000fe20000010000 */
[----:B------:R-:W-:-:S02]  /*a250*/  HADD2.F32 R0, -RZ, R17.H0_H0 ;  /* 0x20000011ff007230 */ /* 0x000fc40000004100 */
[----:B------:R-:W-:Y:S01]  /*a260*/  HADD2.F32 R2, -RZ, R19.H0_H0 ;  /* 0x20000013ff027230 */ /* 0x000fe20000004100 */
[-C--:B------:R-:W-:Y:S02]  /*a270*/  FMUL.FTZ R8, R6, R4.reuse ;  /* 0x0000000406087220 */ /* 0x080fe40000410000 */
[C---:B------:R-:W-:Y:S02]  /*a280*/  FMUL.FTZ R5, R12.reuse, R4 ;  /* 0x000000040c057220 */ /* 0x040fe40000410000 */
[-C--:B------:R-:W-:Y:S02]  /*a290*/  FMUL.FTZ R4, R7, R0.reuse ;  /* 0x0000000007047220 */ /* 0x080fe40000410000 */
[----:B------:R-:W-:Y:S02]  /*a2a0*/  FMUL.FTZ R0, R11, R0 ;  /* 0x000000000b007220 */ /* 0x000fe40000410000 */
[-C--:B------:R-:W-:Y:S02]  /*a2b0*/  FFMA.FTZ R8, R12, R3.reuse, -R8 ;  /* 0x000000030c087223 */ /* 0x080fe40000010808 */
[----:B------:R-:W-:Y:S01]  /*a2c0*/  FFMA.FTZ R6, R6, R3, R5 ;  /* 0x0000000306067223 */ /* 0x000fe20000010005 */
[----:B------:R-:W-:Y:S01]  /*a2d0*/  F2FP.PACK_AB R5, R9, R10 ;  /* 0x0000000a0905723e */ /* 0x000fe200000000ff */
[----:B------:R-:W-:Y:S01]  /*a2e0*/  FFMA.FTZ R3, R11, R2, -R4 ;  /* 0x000000020b037223 */ /* 0x000fe20000010804 */
[----:B------:R-:W-:Y:S01]  /*a2f0*/  F2FP.PACK_AB R4, R13, R14 ;  /* 0x0000000e0d04723e */ /* 0x000fe200000000ff */
[----:B------:R-:W-:Y:S01]  /*a300*/  FFMA.FTZ R0, R7, R2, R0 ;  /* 0x0000000207007223 */ /* 0x000fe20000010000 */
[----:B------:R-:W-:-:S04]  /*a310*/  F2FP.PACK_AB R6, R6, R8 ;  /* 0x000000080606723e */ /* 0x000fc800000000ff */
[----:B------:R-:W-:-:S05]  /*a320*/  F2FP.PACK_AB R7, R0, R3 ;  /* 0x000000030007723e */ /* 0x000fca00000000ff */
[----:B------:R1:W-:Y:S02]  /*a330*/  STS.128 [R208+0x100], R4 ;  /* 0x00010004d0007388 */ /* 0x0003e40000000c00 */
.L_x_311:
[----:B------:R-:W-:Y:S05]  /*a340*/  BSYNC B0 ;  /* 0x0000000000007941 */ /* 0x000fea0003800000 */
.L_x_310:
[----:B------:R-:W-:-:S13]  /*a350*/  ISETP.GE.AND P0, PT, R68, c[0x0][0x27c], PT ;  /* 0x00009f0044007a0c */ /* 0x000fda0003f06270 */
[----:B------:R-:W-:Y:S05]  /*a360*/  @P0 BRA `(.L_x_309) ;  /* 0x0000026000000947 */ /* 0x000fea0003800000 */
[----:B-1----:R-:W1:Y:S01]  /*a370*/  LDS.128 R4, [R208+0x4100] ;  /* 0x00410000d0047984 */ /* 0x002e620000000c00 */
[----:B------:R-:W-:Y:S02]  /*a380*/  HADD2.F32 R9, -RZ, R19.H1_H1 ;  /* 0x30000013ff097230 */ /* 0x000fe40000004100 */
        /* <DEDUP_REMOVED lines=17> */
[----:B------:R-:W-:Y:S01]  /*a4a0*/  HADD2.F32 R3, -RZ, R23.H1_H1 ;  /* 0x30000017ff037230 */ /* 0x000fe20000004100 */
        /* <DEDUP_REMOVED lines=18> */
.L_x_309:
[----:B------:R-:W-:Y:S05]  /*a5d0*/  BSYNC B1 ;  /* 0x0000000000017941 */ /* 0x000fea0003800000 */
.L_x_308:
[----:B------:R-:W-:Y:S01]  /*a5e0*/  IADD3 R0, R229, 0x20, RZ ;  /* 0x00000020e5007810 */ /* 0x000fe20007ffe0ff */
[----:B------:R-:W-:Y:S03]  /*a5f0*/  BSSY B1, `(.L_x_312) ;  /* 0x0000055000017945 */ /* 0x000fe60003800000 */
[----:B------:R-:W-:-:S13]  /*a600*/  ISETP.GE.AND P0, PT, R0, R16, PT ;  /* 0x000000100000720c */ /* 0x000fda0003f06270 */
[----:B------:R-:W-:Y:S05]  /*a610*/  @P0 BRA `(.L_x_313) ;  /* 0x0000052000000947 */ /* 0x000fea0003800000 */
[----:B------:R-:W-:Y:S01]  /*a620*/  ISETP.GE.AND P0, PT, R24, c[0x0][0x27c], PT ;  /* 0x00009f0018007a0c */ /* 0x000fe20003f06270 */
[----:B------:R-:W-:-:S12]  /*a630*/  BSSY B0, `(.L_x_314) ;  /* 0x0000028000007945 */ /* 0x000fd80003800000 */
[----:B------:R-:W-:Y:S05]  /*a640*/  @P0 BRA `(.L_x_315) ;  /* 0x0000026000000947 */ /* 0x000fea0003800000 */
[----:B-1----:R-:W1:Y:S01]  /*a650*/  LDS.128 R4, [R208+0x1100] ;  /* 0x00110000d0047984 */ /* 0x002e620000000c00 */
[--C-:B------:R-:W-:Y:S02]  /*a660*/  HADD2.F32 R9, -RZ, R15.reuse.H0_H0 ;  /* 0x2000000fff097230 */ /* 0x100fe40000004100 */
[----:B------:R-:W-:Y:S02]  /*a670*/  HADD2.F32 R0, -RZ, R15.H1_H1 ;  /* 0x3000000fff007230 */ /* 0x000fe40000004100 */
[--C-:B------:R-:W-:Y:S02]  /*a680*/  HADD2.F32 R3, -RZ, R18.reuse.H1_H1 ;  /* 0x30000012ff037230 */ /* 0x100fe40000004100 */
[----:B------:R-:W-:Y:S02]  /*a690*/  HADD2.F32 R2, -RZ, R18.H0_H0 ;  /* 0x20000012ff027230 */ /* 0x000fe40000004100 */
[--C-:B-1----:R-:W-:Y:S02]  /*a6a0*/  HADD2.F32 R10, -RZ, R4.reuse.H0_H0 ;  /* 0x20000004ff0a7230 */ /* 0x102fe40000004100 */
[----:B------:R-:W-:-:S02]  /*a6b0*/  HADD2.F32 R8, -RZ, R4.H1_H1 ;  /* 0x30000004ff087230 */ /* 0x000fc40000004100 */
[--C-:B------:R-:W-:Y:S01]  /*a6c0*/  HADD2.F32 R4, -RZ, R5.reuse.H0_H0 ;  /* 0x20000005ff047230 */ /* 0x100fe20000004100 */
[C---:B------:R-:W-:Y:S01]  /*a6d0*/  FMUL.FTZ R13, R9.reuse, R10 ;  /* 0x0000000a090d7220 */ /* 0x040fe20000410000 */
[----:B------:R-:W-:Y:S01]  /*a6e0*/  HADD2.F32 R5, -RZ, R5.H1_H1 ;  /* 0x30000005ff057230 */ /* 0x000fe20000004100 */
[-C--:B------:R-:W-:Y:S01]  /*a6f0*/  FMUL.FTZ R14, R9, R8.reuse ;  /* 0x00000008090e7220 */ /* 0x080fe20000410000 */
[--C-:B------:R-:W-:Y:S01]  /*a700*/  HADD2.F32 R12, -RZ, R6.reuse.H0_H0 ;  /* 0x20000006ff0c7230 */ /* 0x100fe20000004100 */
[C---:B------:R-:W-:Y:S01]  /*a710*/  FFMA.FTZ R13, R3.reuse, R8, R13 ;  /* 0x00000008030d7223 */ /* 0x040fe2000001000d */
[----:B------:R-:W-:Y:S01]  /*a720*/  HADD2.F32 R6, -RZ, R6.H1_H1 ;  /* 0x30000006ff067230 */ /* 0x000fe20000004100 */
[CC--:B------:R-:W-:Y:S01]  /*a730*/  FMUL.FTZ R9, R0.reuse, R5.reuse ;  /* 0x0000000500097220 */ /* 0x0c0fe20000410000 */
[--C-:B------:R-:W-:Y:S01]  /*a740*/  HADD2.F32 R11, -RZ, R7.reuse.H0_H0 ;  /* 0x20000007ff0b7230 */ /* 0x100fe20000004100 */
[----:B------:R-:W-:Y:S01]  /*a750*/  FMUL.FTZ R0, R0, R4 ;  /* 0x0000000400007220 */ /* 0x000fe20000410000 */
[----:B------:R-:W-:Y:S01]  /*a760*/  HADD2.F32 R7, -RZ, R7.H1_H1 ;  /* 0x30000007ff077230 */ /* 0x000fe20000004100 */
[----:B------:R-:W-:Y:S01]  /*a770*/  FFMA.FTZ R14, R3, R10, -R14 ;  /* 0x0000000a030e7223 */ /* 0x000fe2000001080e */
[----:B------:R-:W-:Y:S01]  /*a780*/  HADD2.F32 R3, -RZ, R20.H0_H0 ;  /* 0x20000014ff037230 */ /* 0x000fe20000004100 */
[C---:B------:R-:W-:Y:S01]  /*a790*/  FFMA.FTZ R10, R2.reuse, R4, -R9 ;  /* 0x00000004020a7223 */ /* 0x040fe20000010809 */
[--C-:B------:R-:W-:Y:S01]  /*a7a0*/  HADD2.F32 R4, -RZ, R17.reuse.H1_H1 ;  /* 0x30000011ff047230 */ /* 0x100fe20000004100 */
[----:B------:R-:W-:Y:S01]  /*a7b0*/  FFMA.FTZ R9, R2, R5, R0 ;  /* 0x0000000502097223 */ /* 0x000fe20000010000 */
[----:B------:R-:W-:-:S02]  /*a7c0*/  HADD2.F32 R0, -RZ, R17.H0_H0 ;  /* 0x20000011ff007230 */ /* 0x000fc40000004100 */
[----:B------:R-:W-:Y:S01]  /*a7d0*/  HADD2.F32 R2, -RZ, R19.H0_H0 ;  /* 0x20000013ff027230 */ /* 0x000fe20000004100 */
[C---:B------:R-:W-:Y:S02]  /*a7e0*/  FMUL.FTZ R8, R4.reuse, R6 ;  /* 0x0000000604087220 */ /* 0x040fe40000410000 */
[-C--:B------:R-:W-:Y:S02]  /*a7f0*/  FMUL.FTZ R5, R4, R12.reuse ;  /* 0x0000000c04057220 */ /* 0x080fe40000410000 */
[C---:B------:R-:W-:Y:S02]  /*a800*/  FMUL.FTZ R4, R0.reuse, R7 ;  /* 0x0000000700047220 */ /* 0x040fe40000410000 */
[-C--:B------:R-:W-:Y:S02]  /*a810*/  FMUL.FTZ R0, R0, R11.reuse ;  /* 0x0000000b00007220 */ /* 0x080fe40000410000 */
[C---:B------:R-:W-:Y:S02]  /*a820*/  FFMA.FTZ R8, R3.reuse, R12, -R8 ;  /* 0x0000000c03087223 */ /* 0x040fe40000010808 */
[----:B------:R-:W-:Y:S01]  /*a830*/  FFMA.FTZ R6, R3, R6, R5 ;  /* 0x0000000603067223 */ /* 0x000fe20000010005 */
[----:B------:R-:W-:Y:S01]  /*a840*/  F2FP.PACK_AB R5, R9, R10 ;  /* 0x0000000a0905723e */ /* 0x000fe200000000ff */
[C---:B------:R-:W-:Y:S01]  /*a850*/  FFMA.FTZ R3, R2.reuse, R11, -R4 ;  /* 0x0000000b02037223 */ /* 0x040fe20000010804 */
[----:B------:R-:W-:Y:S01]  /*a860*/  F2FP.PACK_AB R4, R13, R14 ;  /* 0x0000000e0d04723e */ /* 0x000fe200000000ff */
[----:B------:R-:W-:Y:S01]  /*a870*/  FFMA.FTZ R0, R2, R7, R0 ;  /* 0x0000000702007223 */ /* 0x000fe20000010000 */
[----:B------:R-:W-:-:S04]  /*a880*/  F2FP.PACK_AB R6, R6, R8 ;  /* 0x000000080606723e */ /* 0x000fc800000000ff */
[----:B------:R-:W-:-:S05]  /*a890*/  F2FP.PACK_AB R7, R0, R3 ;  /* 0x000000030007723e */ /* 0x000fca00000000ff */
[----:B------:R1:W-:Y:S02]  /*a8a0*/  STS.128 [R208+0x1100], R4 ;  /* 0x00110004d0007388 */ /* 0x0003e40000000c00 */
.L_x_315:
[----:B------:R-:W-:Y:S05]  /*a8b0*/  BSYNC B0 ;  /* 0x0000000000007941 */ /* 0x000fea0003800000 */
.L_x_314:
        /* <DEDUP_REMOVED lines=21> */
[----:B------:R-:W-:Y:S01]  /*aa10*/  HADD2.F32 R3, -RZ, R23.H1_H1 ;  /* 0x30000017ff037230 */ /* 0x000fe20000004100 */
        /* <DEDUP_REMOVED lines=18> */
.L_x_313:
[----:B------:R-:W-:Y:S05]  /*ab40*/  BSYNC B1 ;  /* 0x0000000000017941 */ /* 0x000fea0003800000 */
.L_x_312:
        /* <DEDUP_REMOVED lines=45> */
.L_x_319:
[----:B------:R-:W-:Y:S05]  /*ae20*/  BSYNC B0 ;  /* 0x0000000000007941 */ /* 0x000fea0003800000 */
.L_x_318:
        /* <DEDUP_REMOVED lines=40> */
.L_x_317:
[----:B------:R-:W-:Y:S05]  /*b0b0*/  BSYNC B1 ;  /* 0x0000000000017941 */ /* 0x000fea0003800000 */
.L_x_316:
[----:B------:R-:W-:-:S04]  /*b0c0*/  IADD3 R0, R229, 0x60, RZ ;  /* 0x00000060e5007810 */ /* 0x000fc80007ffe0ff */
        /* <DEDUP_REMOVED lines=43> */
.L_x_322:
[----:B------:R-:W-:Y:S05]  /*b380*/  BSYNC B0 ;  /* 0x0000000000007941 */ /* 0x000fea0003800000 */
.L_x_321:
        /* <DEDUP_REMOVED lines=39> */
[----:B------:R1:W-:Y:S01]  /*b600*/  STS.128 [R208+0x7100], R4 ;  /* 0x00710004d0007388 */ /* 0x0003e20000000c00 */
[----:B------:R-:W-:Y:S05]  /*b610*/  BRA `(.L_x_320) ;  /* 0x00001b3000007947 */ /* 0x000fea0003800000 */
.L_x_305:
[----:B------:R-:W1:Y:S01]  /*b620*/  SHFL.IDX PT, R16, R0, RZ, 0x181f ;  /* 0x00181fff00107589 */ /* 0x000e6200000e0000 */
[----:B------:R-:W-:Y:S01]  /*b630*/  BSSY B0, `(.L_x_323) ;  /* 0x0000014000007945 */ /* 0x000fe20003800000 */
[----:B------:R-:W-:Y:S01]  /*b640*/  CS2R R4, SRZ ;  /* 0x0000000000047805 */ /* 0x000fe2000001ff00 */
[----:B------:R-:W-:Y:S01]  /*b650*/  CS2R R10, SRZ ;  /* 0x00000000000a7805 */ /* 0x000fe2000001ff00 */
[----:B------:R-:W2:Y:S01]  /*b660*/  SHFL.IDX PT, R14, R6, RZ, 0x181f ;  /* 0x00181fff060e7589 */ /* 0x000ea200000e0000 */
[----:B------:R-:W-:-:S03]  /*b670*/  CS2R R8, SRZ ;  /* 0x0000000000087805 */ /* 0x000fc6000001ff00 */
[----:B------:R-:W3:Y:S04]  /*b680*/  SHFL.IDX PT, R15, R2, RZ, 0x181f ;  /* 0x00181fff020f7589 */ /* 0x000ee800000e0000 */
[----:B------:R4:W1:Y:S02]  /*b690*/  SHFL.IDX PT, R3, R7, RZ, 0x181f ;  /* 0x00181fff07037589 */ /* 0x00086400000e0000 */
[----:B----4-:R-:W-:Y:S01]  /*b6a0*/  CS2R R6, SRZ ;  /* 0x0000000000067805 */ /* 0x010fe2000001ff00 */
[----:B------:R-:W-:Y:S05]  /*b6b0*/  @P5 BRA `(.L_x_324) ;  /* 0x000000b000005947 */ /* 0x000fea0003800000 */
[C---:B-123--:R-:W-:Y:S01]  /*b6c0*/  ISETP.GE.AND P0, PT, R36.reuse, c[0x0][0x27c], PT ;  /* 0x00009f0024007a0c */ /* 0x04efe20003f06270 */
[C---:B------:R-:W-:Y:S01]  /*b6d0*/  IMAD.SHL.U32 R2, R36.reuse, 0x2, RZ ;  /* 0x0000000224027824 */ /* 0x040fe200078e00ff */
[----:B------:R-:W-:Y:S01]  /*b6e0*/  SHF.L.U64.HI R0, R36, 0x1, R13 ;  /* 0x0000000124007819 */ /* 0x000fe2000001020d */
[----:B------:R-:W-:-:S03]  /*b6f0*/  CS2R R6, SRZ ;  /* 0x0000000000067805 */ /* 0x000fc6000001ff00 */
[-C--:B------:R-:W-:Y:S02]  /*b700*/  IADD3 R12, P2, R14, R2.reuse, RZ ;  /* 0x000000020e0c7210 */ /* 0x080fe40007f5e0ff */
[----:B------:R-:W-:-:S03]  /*b710*/  IADD3 R2, P1, R3, R2, RZ ;  /* 0x0000000203027210 */ /* 0x000fc60007f3e0ff */
[--C-:B------:R-:W-:Y:S02]  /*b720*/  IMAD.X R13, R16, 0x1, R0.reuse, P2 ;  /* 0x00000001100d7824 */ /* 0x100fe400010e0600 */
[----:B------:R-:W-:Y:S01]  /*b730*/  IMAD.X R3, R15, 0x1, R0, P1 ;  /* 0x000000010f037824 */ /* 0x000fe200008e0600 */
[----:B------:R-:W-:Y:S05]  /*b740*/  @P0 BRA `(.L_x_324) ;  /* 0x0000002000000947 */ /* 0x000fea0003800000 */
[----:B------:R1:W5:Y:S04]  /*b750*/  LD.E.128 R8, [R12.64] ;  /* 0x0000000a0c087980 */ /* 0x000368000c101d00 */
[----:B------:R1:W5:Y:S02]  /*b760*/  LD.E.128 R4, [R2.64] ;  /* 0x0000000a02047980 */ /* 0x000364000c101d00 */
.L_x_324:
[----:B-123--:R-:W-:Y:S05]  /*b770*/  BSYNC B0 ;  /* 0x0000000000007941 */ /* 0x00efea0003800000 */
.L_x_323:
[--C-:B-----5:R-:W-:Y:S01]  /*b780*/  SHF.R.U32.HI R2, RZ, 0x10, R9.reuse ;  /* 0x00000010ff027819 */ /* 0x120fe20000011609 */
[----:B------:R-:W-:Y:S01]  /*b790*/  IMAD.MOV.U32 R17, RZ, RZ, R9 ;  /* 0x000000ffff117224 */ /* 0x000fe200078e0009 */
[--C-:B------:R-:W-:Y:S01]  /*b7a0*/  SHF.R.U64 R13, R10, 0x10, R11.reuse ;  /* 0x000000100a0d7819 */ /* 0x100fe2000000120b */
[----:B------:R-:W-:Y:S01]  /*b7b0*/  IMAD.MOV.U32 R15, RZ, RZ, R10 ;  /* 0x000000ffff0f7224 */ /* 0x000fe200078e000a */
[----:B------:R-:W-:Y:S01]  /*b7c0*/  ISETP.GE.AND P0, PT, R36, c[0x0][0x27c], PT ;  /* 0x00009f0024007a0c */ /* 0x000fe20003f06270 */
[----:B------:R-:W-:Y:S01]  /*b7d0*/  IMAD.MOV.U32 R14, RZ, RZ, R11 ;  /* 0x000000ffff0e7224 */ /* 0x000fe200078e000b */
[----:B------:R-:W-:Y:S01]  /*b7e0*/  PRMT R47, R2, 0x5410, R13 ;  /* 0x00005410022f7816 */ /* 0x000fe2000000000d */
[----:B------:R-:W-:Y:S01]  /*b7f0*/  IMAD R2, R25, -0x80, R19 ;  /* 0xffffff8019027824 */ /* 0x000fe200078e0213 */
[----:B------:R-:W-:Y:S01]  /*b800*/  SHF.R.U64 R16, R8, 0x10, R9 ;  /* 0x0000001008107819 */ /* 0x000fe20000001209 */
[----:B------:R-:W-:Y:S01]  /*b810*/  IMAD.MOV.U32 R12, RZ, RZ, R4 ;  /* 0x000000ffff0c7224 */ /* 0x000fe200078e0004 */
[----:B------:R-:W-:Y:S01]  /*b820*/  SHF.R.U32.HI R10, RZ, 0x10, R11 ;  /* 0x00000010ff0a7819 */ /* 0x000fe2000001160b */
[----:B------:R-:W-:Y:S01]  /*b830*/  IMAD.MOV.U32 R18, RZ, RZ, R8 ;  /* 0x000000ffff127224 */ /* 0x000fe200078e0008 */
[----:B------:R-:W-:Y:S01]  /*b840*/  IMNMX R40, R2, 0x80, PT ;  /* 0x0000008002287817 */ /* 0x000fe20003800200 */
[--C-:B------:R-:W-:Y:S01]  /*b850*/  IMAD.MOV.U32 R11, RZ, RZ, R5.reuse ;  /* 0x000000ffff0b7224 */ /* 0x100fe200078e0005 */
[----:B------:R-:W-:Y:S01]  /*b860*/  SHF.R.U64 R9, R4, 0x10, R5 ;  /* 0x0000001004097819 */ /* 0x000fe20000001205 */
[----:B------:R-:W-:Y:S01]  /*b870*/  IMAD.MOV.U32 R8, RZ, RZ, R6 ;  /* 0x000000ffff087224 */ /* 0x000fe200078e0006 */
[----:B------:R-:W-:Y:S01]  /*b880*/  ISETP.GE.OR P1, PT, R229, R40, P0 ;  /* 0x00000028e500720c */ /* 0x000fe20000726670 */
[----:B------:R-:W-:-:S04]  /*b890*/  DEPBAR.LE SB0, 0x1 ;  /* 0x000080400000791a */ /* 0x000fc80000000000 */
[----:B------:R-:W-:Y:S01]  /*b8a0*/  SHF.R.U32.HI R4, RZ, 0x10, R5 ;  /* 0x00000010ff047819 */ /* 0x000fe20000011605 */
[--C-:B------:R-:W-:Y:S01]  /*b8b0*/  IMAD.MOV.U32 R5, RZ, RZ, R7.reuse ;  /* 0x000000ffff057224 */ /* 0x100fe200078e0007 */
[--C-:B------:R-:W-:Y:S01]  /*b8c0*/  SHF.R.U64 R3, R6, 0x10, R7.reuse ;  /* 0x0000001006037819 */ /* 0x100fe20000001207 */
[----:B------:R-:W-:Y:S01]  /*b8d0*/  BSSY B0, `(.L_x_325) ;  /* 0x0000062000007945 */ /* 0x000fe20003800000 */
[----:B------:R-:W-:Y:S02]  /*b8e0*/  SHF.R.U32.HI R0, RZ, 0x10, R7 ;  /* 0x00000010ff007819 */ /* 0x000fe40000011607 */
[----:B------:R-:W-:Y:S02]  /*b8f0*/  PRMT R43, R18, 0x5410, R8 ;  /* 0x00005410122b7816 */ /* 0x000fe40000000008 */
[----:B------:R-:W-:Y:S02]  /*b900*/  PRMT R45, R17, 0x5410, R0 ;  /* 0x00005410112d7816 */ /* 0x000fe40000000000 */
[----:B------:R-:W-:-:S02]  /*b910*/  PRMT R44, R3, 0x5410, R16 ;  /* 0x00005410032c7816 */ /* 0x000fc40000000010 */
[----:B------:R-:W-:Y:S02]  /*b920*/  PRMT R46, R15, 0x5410, R5 ;  /* 0x000054100f2e7816 */ /* 0x000fe40000000005 */
[----:B------:R-:W-:Y:S02]  /*b930*/  PRMT R48, R10, 0x5410, R14 ;  /* 0x000054100a307816 */ /* 0x000fe4000000000e */
[----:B------:R-:W-:Y:S02]  /*b940*/  PRMT R41, R12, 0x5410, R9 ;  /* 0x000054100c297816 */ /* 0x000fe40000000009 */
[----:B------:R-:W-:Y:S01]  /*b950*/  PRMT R42, R11, 0x5410, R4 ;  /* 0x000054100b2a7816 */ /* 0x000fe20000000004 */
[----:B------:R-:W-:Y:S06]  /*b960*/  BAR.SYNC.DEFER_BLOCKING 0x0 ;  /* 0x0000000000007b1d */ /* 0x000fec0000010000 */
[----:B------:R-:W-:Y:S05]  /*b970*/  @P1 BRA `(.L_x_326) ;  /* 0x0000057000001947 */ /* 0x000fea0003800000 */
[----:B------:R-:W-:Y:S01]  /*b980*/  MOV R0, c[0x0][0x27c] ;  /* 0x00009f0000007a02 */ /* 0x000fe20000000f00 */
[----:B------:R-:W1:Y:S01]  /*b990*/  LDS.128 R4, [R208+0x100] ;  /* 0x00010000d0047984 */ /* 0x000e620000000c00 */
[----:B------:R-:W-:-:S02]  /*b9a0*/  HADD2.F32 R13, -RZ, R43.H0_H0 ;  /* 0x2000002bff0d7230 */ /* 0x000fc40000004100 */
[----:B------:R-:W-:Y:S01]  /*b9b0*/  LEA.HI R0, R0, R249, RZ, 0x1d ;  /* 0x000000f900007211 */ /* 0x000fe200078fe8ff */
[----:B------:R-:W-:-:S03]  /*b9c0*/  HADD2.F32 R12, -RZ, R44.H1_H1 ;  /* 0x3000002cff0c7230 */ /* 0x000fc60000004100 */
[----:B------:R-:W-:Y:S02]  /*b9d0*/  SHF.R.S32.HI R3, RZ, 0x1f, R0 ;  /* 0x0000001fff037819 */ /* 0x000fe40000011400 */
[----:B------:R-:W-:Y:S02]  /*b9e0*/  SHF.L.U32 R2, R0, 0x3, RZ ;  /* 0x0000000300027819 */ /* 0x000fe400000006ff */
[----:B------:R-:W-:Y:S02]  /*b9f0*/  LEA.HI R0, R3, R0, RZ, 0x3 ;  /* 0x0000000003007211 */ /* 0x000fe400078f18ff */
[----:B------:R-:W-:Y:S02]  /*ba00*/  LOP3.LUT R2, R158, 0x38, R2, 0xf8, !PT ;  /* 0x000000389e027812 */ /* 0x000fe400078ef802 */
[----:B------:R-:W-:Y:S02]  /*ba10*/  SHF.L.U32 R0, R0, 0xa, RZ ;  /* 0x0000000a00007819 */ /* 0x000fe400000006ff */
[----:B------:R-:W-:-:S02]  /*ba20*/  LOP3.LUT R2, R2, R193, RZ, 0x3c, !PT ;  /* 0x000000c102027212 */ /* 0x000fc400078e3cff */
[----:B------:R-:W-:-:S04]  /*ba30*/  LOP3.LUT R0, R0, 0x7fffe000, RZ, 0xc0, !PT ;  /* 0x7fffe00000007812 */ /* 0x000fc800078ec0ff */
[----:B------:R-:W-:Y:S01]  /*ba40*/  IADD3 R0, R2, R0, R169 ;  /* 0x0000000002007210 */ /* 0x000fe20007ffe0a9 */
[----:B------:R-:W-:-:S03]  /*ba50*/  HADD2.F32 R2, -RZ, R41.H0_H0 ;  /* 0x20000029ff027230 */ /* 0x000fc60000004100 */
[----:B------:R-:W-:Y:S01]  /*ba60*/  SHF.L.U32 R28, R0, 0x1, RZ ;  /* 0x00000001001c7819 */ /* 0x000fe200000006ff */
[----:B------:R-:W-:-:S04]  /*ba70*/  HADD2.F32 R0, -RZ, R41.H1_H1 ;  /* 0x30000029ff007230 */ /* 0x000fc80000004100 */
[----:B------:R-:W2:Y:S01]  /*ba80*/  LDS.128 R8, [R28+0x100] ;  /* 0x000100001c087984 */ /* 0x000ea20000000c00 */
[--C-:B-1----:R-:W-:Y:S02]  /*ba90*/  HADD2.F32 R17, -RZ, R4.reuse.H0_H0 ;  /* 0x20000004ff117230 */ /* 0x102fe40000004100 */
[----:B------:R-:W-:Y:S02]  /*baa0*/  HADD2.F32 R16, -RZ, R4.H1_H1 ;  /* 0x30000004ff107230 */ /* 0x000fe40000004100 */
[--C-:B------:R-:W-:Y:S02]  /*bab0*/  HADD2.F32 R23, -RZ, R7.reuse.H0_H0 ;  /* 0x20000007ff177230 */ /* 0x100fe40000004100 */
[----:B------:R-:W-:Y:S01]  /*bac0*/  HADD2.F32 R22, -RZ, R7.H1_H1 ;  /* 0x30000007ff167230 */ /* 0x000fe20000004100 */
[----:B------:R-:W-:Y:S01]  /*bad0*/  FMUL.FTZ R7, R17, R2 ;  /* 0x0000000211077220 */ /* 0x000fe20000410000 */
[--C-:B------:R-:W-:Y:S02]  /*bae0*/  HADD2.F32 R19, -RZ, R5.reuse.H0_H0 ;  /* 0x20000005ff137230 */ /* 0x100fe40000004100 */
[----:B------:R-:W-:-:S02]  /*baf0*/  HADD2.F32 R18, -RZ, R5.H1_H1 ;  /* 0x30000005ff127230 */ /* 0x000fc40000004100 */
[----:B------:R-:W-:Y:S02]  /*bb00*/  HADD2.F32 R5, -RZ, R42.H0_H0 ;  /* 0x2000002aff057230 */ /* 0x000fe40000004100 */
[--C-:B------:R-:W-:Y:S02]  /*bb10*/  HADD2.F32 R21, -RZ, R6.reuse.H0_H0 ;  /* 0x20000006ff157230 */ /* 0x100fe40000004100 */
[----:B------:R-:W-:Y:S02]  /*bb20*/  HADD2.F32 R20, -RZ, R6.H1_H1 ;  /* 0x30000006ff147230 */ /* 0x000fe40000004100 */
[--C-:B--2---:R-:W-:Y:S02]  /*bb30*/  HADD2.F32 R4, -RZ, R8.reuse.H0_H0 ;  /* 0x20000008ff047230 */ /* 0x104fe40000004100 */
[----:B------:R-:W-:Y:S02]  /*bb40*/  HADD2.F32 R3, -RZ, R8.H1_H1 ;  /* 0x30000008ff037230 */ /* 0x000fe40000004100 */
[--C-:B------:R-:W-:Y:S01]  /*bb50*/  HADD2.F32 R15, -RZ, R11.reuse.H0_H0 ;  /* 0x2000000bff0f7230 */ /* 0x100fe20000004100 */
[----:B------:R-:W-:Y:S01]  /*bb60*/  FMUL.FTZ R33, R4, R2 ;  /* 0x0000000204217220 */ /* 0x000fe20000410000 */
[----:B------:R-:W-:Y:S01]  /*bb70*/  HADD2.F32 R14, -RZ, R11.H1_H1 ;  /* 0x3000000bff0e7230 */ /* 0x000fe20000004100 */
[----:B------:R-:W-:Y:S01]  /*bb80*/  FMUL.FTZ R2, R16, R0 ;  /* 0x0000000010027220 */ /* 0x000fe20000410000 */
[----:B------:R-:W-:Y:S01]  /*bb90*/  HADD2.F32 R6, -RZ, R9.H0_H0 ;  /* 0x20000009ff067230 */ /* 0x000fe20000004100 */
[----:B------:R-:W-:Y:S01]  /*bba0*/  FFMA.FTZ R38, R4, R13, R7 ;  /* 0x0000000d04267223 */ /* 0x000fe20000010007 */
[----:B------:R-:W-:Y:S01]  /*bbb0*/  HADD2.F32 R11, -RZ, R45.H0_H0 ;  /* 0x2000002dff0b7230 */ /* 0x000fe20000004100 */
[----:B------:R-:W-:Y:S01]  /*bbc0*/  FFMA.FTZ R35, R3, R12, R2 ;  /* 0x0000000c03237223 */ /* 0x000fe20000010002 */
[----:B------:R-:W-:Y:S01]  /*bbd0*/  HADD2.F32 R2, -RZ, R42.H1_H1 ;  /* 0x3000002aff027230 */ /* 0x000fe20000004100 */
[-C--:B------:R-:W-:Y:S01]  /*bbe0*/  FMUL.FTZ R4, R19, R5.reuse ;  /* 0x0000000513047220 */ /* 0x080fe20000410000 */
[----:B------:R-:W-:Y:S01]  /*bbf0*/  HADD2.F32 R9, -RZ, R9.H1_H1 ;  /* 0x30000009ff097230 */ /* 0x000fe20000004100 */
[----:B------:R-:W-:Y:S01]  /*bc00*/  FMUL.FTZ R32, R3, R0 ;  /* 0x0000000003207220 */ /* 0x000fe20000410000 */
[----:B------:R-:W-:Y:S01]  /*bc10*/  HADD2.F32 R0, -RZ, R43.H1_H1 ;  /* 0x3000002bff007230 */ /* 0x000fe20000004100 */
[C---:B------:R-:W-:Y:S01]  /*bc20*/  FMUL.FTZ R30, R6.reuse, R5 ;  /* 0x00000005061e7220 */ /* 0x040fe20000410000 */
[--C-:B------:R-:W-:Y:S01]  /*bc30*/  HADD2.F32 R7, -RZ, R47.reuse.H0_H0 ;  /* 0x2000002fff077230 */ /* 0x100fe20000004100 */
[----:B------:R-:W-:Y:S01]  /*bc40*/  FFMA.FTZ R34, R6, R11, R4 ;  /* 0x0000000b06227223 */ /* 0x000fe20000010004 */
[----:B------:R-:W-:Y:S01]  /*bc50*/  HADD2.F32 R8, -RZ, R10.H0_H0 ;  /* 0x2000000aff087230 */ /* 0x000fe20000004100 */
[----:B------:R-:W-:Y:S01]  /*bc60*/  FMUL.FTZ R5, R18, R2 ;  /* 0x0000000212057220 */ /* 0x000fe20000410000 */
[----:B------:R-:W-:Y:S01]  /*bc70*/  HADD2.F32 R6, -RZ, R46.H0_H0 ;  /* 0x2000002eff067230 */ /* 0x000fe20000004100 */
[-C--:B------:R-:W-:Y:S01]  /*bc80*/  FMUL.FTZ R4, R21, R0.reuse ;  /* 0x0000000015047220 */ /* 0x080fe20000410000 */
[----:B------:R-:W-:Y:S01]  /*bc90*/  HADD2.F32 R3, -RZ, R44.H0_H0 ;  /* 0x2000002cff037230 */ /* 0x000fe20000004100 */
[C---:B------:R-:W-:Y:S01]  /*bca0*/  FFMA.FTZ R31, R9.reuse, R7, R5 ;  /* 0x00000007091f7223 */ /* 0x040fe20000010005 */
[----:B------:R-:W-:Y:S01]  /*bcb0*/  HADD2.F32 R10, -RZ, R10.H1_H1 ;  /* 0x3000000aff0a7230 */ /* 0x000fe20000004100 */
[C---:B------:R-:W-:Y:S01]  /*bcc0*/  FMUL.FTZ R25, R8.reuse, R0 ;  /* 0x0000000008197220 */ /* 0x040fe20000410000 */
[----:B------:R-:W-:Y:S01]  /*bcd0*/  HADD2.F32 R5, -RZ, R47.H1_H1 ;  /* 0x3000002fff057230 */ /* 0x000fe20000004100 */
[----:B------:R-:W-:Y:S01]  /*bce0*/  FFMA.FTZ R29, R8, R6, R4 ;  /* 0x00000006081d7223 */ /* 0x000fe20000010004 */
[----:B------:R-:W-:Y:S01]  /*bcf0*/  HADD2.F32 R0, -RZ, R45.H1_H1 ;  /* 0x3000002dff007230 */ /* 0x000fe20000004100 */
[----:B------:R-:W-:Y:S01]  /*bd00*/  FMUL.FTZ R27, R9, R2 ;  /* 0x00000002091b7220 */ /* 0x000fe20000410000 */
[----:B------:R-:W-:Y:S01]  /*bd10*/  HADD2.F32 R2, -RZ, R46.H1_H1 ;  /* 0x3000002eff027230 */ /* 0x000fe20000004100 */
[----:B------:R-:W-:-:S02]  /*bd20*/  FMUL.FTZ R4, R20, R3 ;  /* 0x0000000314047220 */ /* 0x000fc40000410000 */
[C---:B------:R-:W-:Y:S01]  /*bd30*/  FMUL.FTZ R24, R10.reuse, R3 ;  /* 0x000000030a187220 */ /* 0x040fe20000410000 */
[--C-:B------:R-:W-:Y:S01]  /*bd40*/  HADD2.F32 R3, -RZ, R48.reuse.H0_H0 ;  /* 0x20000030ff037230 */ /* 0x100fe20000004100 */
[----:B------:R-:W-:Y:S01]  /*bd50*/  FFMA.FTZ R26, R10, R5, R4 ;  /* 0x000000050a1a7223 */ /* 0x000fe20000010004 */
[----:B------:R-:W-:Y:S01]  /*bd60*/  HADD2.F32 R4, -RZ, R48.H1_H1 ;  /* 0x30000030ff047230 */ /* 0x000fe20000004100 */
[----:B------:R-:W-:Y:S02]  /*bd70*/  FMUL.FTZ R9, R22, R0 ;  /* 0x0000000016097220 */ /* 0x000fe40000410000 */
[-C--:B------:R-:W-:Y:S02]  /*bd80*/  FMUL.FTZ R8, R23, R2.reuse ;  /* 0x0000000217087220 */ /* 0x080fe40000410000 */
[----:B------:R-:W-:Y:S02]  /*bd90*/  FMUL.FTZ R2, R15, R2 ;  /* 0x000000020f027220 */ /* 0x000fe40000410000 */
[----:B------:R-:W-:-:S02]  /*bda0*/  FMUL.FTZ R0, R14, R0 ;  /* 0x000000000e007220 */ /* 0x000fc40000410000 */
[----:B------:R-:W-:Y:S02]  /*bdb0*/  FFMA.FTZ R14, R14, R3, R9 ;  /* 0x000000030e0e7223 */ /* 0x000fe40000010009 */
[----:B------:R-:W-:Y:S02]  /*bdc0*/  FFMA.FTZ R15, R15, R4, R8 ;  /* 0x000000040f0f7223 */ /* 0x000fe40000010008 */
[----:B------:R-:W-:Y:S02]  /*bdd0*/  FFMA.FTZ R11, R19, R11, -R30 ;  /* 0x0000000b130b7223 */ /* 0x000fe4000001081e */
[----:B------:R-:W-:Y:S02]  /*bde0*/  FFMA.FTZ R9, R18, R7, -R27 ;  /* 0x0000000712097223 */ /* 0x000fe4000001081b */
[----:B------:R-:W-:Y:S02]  /*bdf0*/  FFMA.FTZ R13, R17, R13, -R33 ;  /* 0x0000000d110d7223 */ /* 0x000fe40000010821 */
[----:B------:R-:W-:Y:S01]  /*be00*/  FFMA.FTZ R8, R16, R12, -R32 ;  /* 0x0000000c10087223 */ /* 0x000fe20000010820 */
[----:B------:R-:W-:Y:S01]  /*be10*/  F2FP.PACK_AB R9, R9, R11 ;  /* 0x0000000b0909723e */ /* 0x000fe200000000ff */
[----:B------:R-:W-:Y:S01]  /*be20*/  FFMA.FTZ R10, R21, R6, -R25 ;  /* 0x00000006150a7223 */ /* 0x000fe20000010819 */
[----:B------:R-:W-:Y:S01]  /*be30*/  F2FP.PACK_AB R6, R26, R29 ;  /* 0x0000001d1a06723e */ /* 0x000fe200000000ff */
[----:B------:R-:W-:Y:S01]  /*be40*/  FFMA.FTZ R7, R20, R5, -R24 ;  /* 0x0000000514077223 */ /* 0x000fe20000010818 */
[----:B------:R-:W-:Y:S01]  /*be50*/  F2FP.PACK_AB R8, R8, R13 ;  /* 0x0000000d0808723e */ /* 0x000fe200000000ff */
[----:B------:R-:W-:Y:S01]  /*be60*/  FFMA.FTZ R2, R23, R4, -R2 ;  /* 0x0000000417027223 */ /* 0x000fe20000010802 */
[----:B------:R-:W-:Y:S01]  /*be70*/  F2FP.PACK_AB R4, R35, R38 ;  /* 0x000000262304723e */ /* 0x000fe200000000ff */
[----:B------:R-:W-:Y:S01]  /*be80*/  FFMA.FTZ R0, R22, R3, -R0 ;  /* 0x0000000316007223 */ /* 0x000fe20000010800 */
[----:B------:R-:W-:-:S02]  /*be90*/  F2FP.PACK_AB R10, R7, R10 ;  /* 0x0000000a070a723e */ /* 0x000fc400000000ff */
[----:B------:R-:W-:Y:S02]  /*bea0*/  F2FP.PACK_AB R5, R31, R34 ;  /* 0x000000221f05723e */ /* 0x000fe400000000ff */
[----:B------:R-:W-:Y:S02]  /*beb0*/  F2FP.PACK_AB R11, R0, R2 ;  /* 0x00000002000b723e */ /* 0x000fe400000000ff */
[----:B------:R-:W-:-:S03]  /*bec0*/  F2FP.PACK_AB R7, R14, R15 ;  /* 0x0000000f0e07723e */ /* 0x000fc600000000ff */
[----:B------:R1:W-:Y:S04]  /*bed0*/  STS.128 [R208+0x100], R8 ;  /* 0x00010008d0007388 */ /* 0x0003e80000000c00 */
[----:B------:R1:W-:Y:S02]  /*bee0*/  STS.128 [R28+0x100], R4 ;  /* 0x000100041c007388 */ /* 0x0003e40000000c00 */
.L_x_326:
[----:B------:R-:W-:Y:S05]  /*bef0*/  BSYNC B0 ;  /* 0x0000000000007941 */ /* 0x000fea0003800000 */
.L_x_325:
[----:B------:R-:W-:Y:S01]  /*bf00*/  IADD3 R0, R229, 0x20, RZ ;  /* 0x00000020e5007810 */ /* 0x000fe20007ffe0ff */
[----:B------:R-:W-:Y:S03]  /*bf10*/  BSSY B0, `(.L_x_327) ;  /* 0x000005d000007945 */ /* 0x000fe60003800000 */
[----:B------:R-:W-:-:S13]  /*bf20*/  ISETP.GE.OR P1, PT, R0, R40, P0 ;  /* 0x000000280000720c */ /* 0x000fda0000726670 */
[----:B------:R-:W-:Y:S05]  /*bf30*/  @P1 BRA `(.L_x_328) ;  /* 0x000005a000001947 */ /* 0x000fea0003800000 */
[----:B------:R-:W-:Y:S01]  /*bf40*/  MOV R3, c[0x0][0x27c] ;  /* 0x00009f0000037a02 */ /* 0x000fe20000000f00 */
[----:B------:R-:W-:Y:S01]  /*bf50*/  HADD2.F32 R13, -RZ, R43.H0_H0 ;  /* 0x2000002bff0d7230 */ /* 0x000fe20000004100 */
[----:B------:R-:W-:Y:S01]  /*bf60*/  LOP3.LUT R0, R157, 0x38, R36, 0xf8, !PT ;  /* 0x000000389d007812 */ /* 0x000fe200078ef824 */
[----:B------:R-:W-:Y:S01]  /*bf70*/  HADD2.F32 R12, -RZ, R44.H1_H1 ;  /* 0x3000002cff0c7230 */ /* 0x000fe20000004100 */
[----:B------:R-:W-:-:S04]  /*bf80*/  LEA.HI R3, R3, R249, RZ, 0x1d ;  /* 0x000000f903037211 */ /* 0x000fc800078fe8ff */
[----:B-1----:R-:W-:Y:S02]  /*bf90*/  SHF.R.S32.HI R4, RZ, 0x1f, R3 ;  /* 0x0000001fff047819 */ /* 0x002fe40000011403 */
[----:B------:R-:W-:Y:S02]  /*bfa0*/  SHF.L.U32 R2, R3, 0x3, RZ ;  /* 0x0000000303027819 */ /* 0x000fe400000006ff */
[----:B------:R-:W-:Y:S02]  /*bfb0*/  LEA.HI R4, R4, R3, RZ, 0x3 ;  /* 0x0000000304047211 */ /* 0x000fe400078f18ff */
[----:B------:R-:W-:Y:S02]  /*bfc0*/  LOP3.LUT R3, R170, R0, R215, 0xf6, !PT ;  /* 0x00000000aa037212 */ /* 0x000fe400078ef6d7 */
[----:B------:R-:W-:Y:S02]  /*bfd0*/  LOP3.LUT R2, R157, 0x38, R2, 0xf8, !PT ;  /* 0x000000389d027812 */ /* 0x000fe400078ef802 */
[----:B------:R-:W-:-:S02]  /*bfe0*/  SHF.L.U32 R0, R4, 0xa, RZ ;  /* 0x0000000a04007819 */ /* 0x000fc400000006ff */
[----:B------:R-:W-:Y:S02]  /*bff0*/  LOP3.LUT R2, R2, R215, RZ, 0x3c, !PT ;  /* 0x000000d702027212 */ /* 0x000fe400078e3cff */
[----:B------:R-:W-:Y:S02]  /*c000*/  LOP3.LUT R0, R0, 0x7fffe000, RZ, 0xc0, !PT ;  /* 0x7fffe00000007812 */ /* 0x000fe400078ec0ff */
[----:B------:R-:W-:Y:S02]  /*c010*/  LEA R31, R3, 0x100, 0x1 ;  /* 0x00000100031f7811 */ /* 0x000fe400078e08ff */
[----:B------:R-:W-:Y:S01]  /*c020*/  IADD3 R0, R2, R0, R170 ;  /* 0x0000000002007210 */ /* 0x000fe20007ffe0aa */
[--C-:B------:R-:W-:Y:S02]  /*c030*/  HADD2.F32 R2, -RZ, R41.reuse.H0_H0 ;  /* 0x20000029ff027230 */ /* 0x100fe40000004100 */
[----:B------:R-:W1:Y:S01]  /*c040*/  LDS.128 R4, [R31] ;  /* 0x000000001f047984 */ /* 0x000e620000000c00 */
[----:B------:R-:W-:Y:S01]  /*c050*/  SHF.L.U32 R28, R0, 0x1, RZ ;  /* 0x00000001001c7819 */ /* 0x000fe200000006ff */
[----:B------:R-:W-:-:S04]  /*c060*/  HADD2.F32 R0, -RZ, R41.H1_H1 ;  /* 0x30000029ff007230 */ /* 0x000fc80000004100 */
[----:B------:R-:W2:Y:S01]  /*c070*/  LDS.128 R8, [R28+0x100] ;  /* 0x000100001c087984 */ /* 0x000ea20000000c00 */
[--C-:B-1----:R-:W-:Y:S02]  /*c080*/  HADD2.F32 R17, -RZ, R4.reuse.H0_H0 ;  /* 0x20000004ff117230 */ /* 0x102fe40000004100 */
[----:B------:R-:W-:Y:S02]  /*c090*/  HADD2.F32 R16, -RZ, R4.H1_H1 ;  /* 0x30000004ff107230 */ /* 0x000fe40000004100 */
[--C-:B------:R-:W-:Y:S02]  /*c0a0*/  HADD2.F32 R23, -RZ, R7.reuse.H0_H0 ;  /* 0x20000007ff177230 */ /* 0x100fe40000004100 */
[--C-:B--2---:R-:W-:Y:S02]  /*c0b0*/  HADD2.F32 R4, -RZ, R8.reuse.H0_H0 ;  /* 0x20000008ff047230 */ /* 0x104fe40000004100 */
[----:B------:R-:W-:Y:S01]  /*c0c0*/  HADD2.F32 R22, -RZ, R7.H1_H1 ;  /* 0x30000007ff167230 */ /* 0x000fe20000004100 */
[CC--:B------:R-:W-:Y:S01]  /*c0d0*/  FMUL.FTZ R7, R2.reuse, R17.reuse ;  /* 0x0000001102077220 */ /* 0x0c0fe20000410000 */
[--C-:B------:R-:W-:Y:S01]  /*c0e0*/  HADD2.F32 R19, -RZ, R5.reuse.H0_H0 ;  /* 0x20000005ff137230 */ /* 0x100fe20000004100 */
[----:B------:R-:W-:Y:S01]  /*c0f0*/  FMUL.FTZ R34, R2, R4 ;  /* 0x0000000402227220 */ /* 0x000fe20000410000 */
[----:B------:R-:W-:Y:S01]  /*c100*/  HADD2.F32 R18, -RZ, R5.H1_H1 ;  /* 0x30000005ff127230 */ /* 0x000fe20000004100 */
[----:B------:R-:W-:Y:S01]  /*c110*/  FMUL.FTZ R2, R0, R16 ;  /* 0x0000001000027220 */ /* 0x000fe20000410000 */
[----:B------:R-:W-:Y:S01]  /*c120*/  HADD2.F32 R3, -RZ, R8.H1_H1 ;  /* 0x30000008ff037230 */ /* 0x000fe20000004100 */
[C---:B------:R-:W-:Y:S01]  /*c130*/  FFMA.FTZ R39, R13.reuse, R4, R7 ;  /* 0x000000040d277223 */ /* 0x040fe20000010007 */
[----:B------:R-:W-:Y:S01]  /*c140*/  HADD2.F32 R5, -RZ, R42.H0_H0 ;  /* 0x2000002aff057230 */ /* 0x000fe20000004100 */
[----:B------:R-:W-:Y:S01]  /*c150*/  FFMA.FTZ R13, R13, R17, -R34 ;  /* 0x000000110d0d7223 */ /* 0x000fe20000010822 */
[--C-:B------:R-:W-:Y:S01]  /*c160*/  HADD2.F32 R21, -RZ, R6.reuse.H0_H0 ;  /* 0x20000006ff157230 */ /* 0x100fe20000004100 */
[----:B------:R-:W-:Y:S01]  /*c170*/  FFMA.FTZ R38, R12, R3, R2 ;  /* 0x000000030c267223 */ /* 0x000fe20000010002 */
[----:B------:R-:W-:Y:S01]  /*c180*/  HADD2.F32 R20, -RZ, R6.H1_H1 ;  /* 0x30000006ff147230 */ /* 0x000fe20000004100 */
[----:B------:R-:W-:Y:S01]  /*c190*/  FMUL.FTZ R4, R5, R19 ;  /* 0x0000001305047220 */ /* 0x000fe20000410000 */
[--C-:B------:R-:W-:Y:S01]  /*c1a0*/  HADD2.F32 R15, -RZ, R11.reuse.H0_H0 ;  /* 0x2000000bff0f7230 */ /* 0x100fe20000004100 */
[----:B------:R-:W-:Y:S01]  /*c1b0*/  FMUL.FTZ R33, R0, R3 ;  /* 0x0000000300217220 */ /* 0x000fe20000410000 */
[----:B------:R-:W-:-:S02]  /*c1c0*/  HADD2.F32 R14, -RZ, R11.H1_H1 ;  /* 0x3000000bff0e7230 */ /* 0x000fc40000004100 */
[----:B------:R-:W-:Y:S02]  /*c1d0*/  HADD2.F32 R6, -RZ, R9.H0_H0 ;  /* 0x20000009ff067230 */ /* 0x000fe40000004100 */
[----:B------:R-:W-:Y:S02]  /*c1e0*/  HADD2.F32 R11, -RZ, R45.H0_H0 ;  /* 0x2000002dff0b7230 */ /* 0x000fe40000004100 */
[----:B------:R-:W-:Y:S01]  /*c1f0*/  HADD2.F32 R2, -RZ, R42.H1_H1 ;  /* 0x3000002aff027230 */ /* 0x000fe20000004100 */
[-C--:B------:R-:W-:Y:S01]  /*c200*/  FMUL.FTZ R30, R5, R6.reuse ;  /* 0x00000006051e7220 */ /* 0x080fe20000410000 */
[----:B------:R-:W-:Y:S01]  /*c210*/  HADD2.F32 R0, -RZ, R43.H1_H1 ;  /* 0x3000002bff007230 */ /* 0x000fe20000004100 */
[----:B------:R-:W-:Y:S01]  /*c220*/  FFMA.FTZ R35, R11, R6, R4 ;  /* 0x000000060b237223 */ /* 0x000fe20000010004 */
[----:B------:R-:W-:Y:S01]  /*c230*/  HADD2.F32 R9, -RZ, R9.H1_H1 ;  /* 0x30000009ff097230 */ /* 0x000fe20000004100 */
[----:B------:R-:W-:Y:S01]  /*c240*/  FMUL.FTZ R5, R2, R18 ;  /* 0x0000001202057220 */ /* 0x000fe20000410000 */
[--C-:B------:R-:W-:Y:S01]  /*c250*/  HADD2.F32 R7, -RZ, R47.reuse.H0_H0 ;  /* 0x2000002fff077230 */ /* 0x100fe20000004100 */
[----:B------:R-:W-:Y:S01]  /*c260*/  FMUL.FTZ R4, R0, R21 ;  /* 0x0000001500047220 */ /* 0x000fe20000410000 */
[----:B------:R-:W-:Y:S01]  /*c270*/  HADD2.F32 R8, -RZ, R10.H0_H0 ;  /* 0x2000000aff087230 */ /* 0x000fe20000004100 */
[-C--:B------:R-:W-:Y:S01]  /*c280*/  FMUL.FTZ R27, R2, R9.reuse ;  /* 0x00000009021b7220 */ /* 0x080fe20000410000 */
[----:B------:R-:W-:Y:S01]  /*c290*/  HADD2.F32 R6, -RZ, R46.H0_H0 ;  /* 0x2000002eff067230 */ /* 0x000fe20000004100 */
[----:B------:R-:W-:Y:S01]  /*c2a0*/  FFMA.FTZ R32, R7, R9, R5 ;  /* 0x0000000907207223 */ /* 0x000fe20000010005 */
[----:B------:R-:W-:Y:S01]  /*c2b0*/  HADD2.F32 R3, -RZ, R44.H0_H0 ;  /* 0x2000002cff037230 */ /* 0x000fe20000004100 */
[-C--:B------:R-:W-:Y:S01]  /*c2c0*/  FMUL.FTZ R25, R0, R8.reuse ;  /* 0x0000000800197220 */ /* 0x080fe20000410000 */
[----:B------:R-:W-:Y:S01]  /*c2d0*/  HADD2.F32 R10, -RZ, R10.H1_H1 ;  /* 0x3000000aff0a7230 */ /* 0x000fe20000004100 */
[----:B------:R-:W-:Y:S01]  /*c2e0*/  FFMA.FTZ R29, R6, R8, R4 ;  /* 0x00000008061d7223 */ /* 0x000fe20000010004 */
[----:B------:R-:W-:Y:S01]  /*c2f0*/  HADD2.F32 R5, -RZ, R47.H1_H1 ;  /* 0x3000002fff057230 */ /* 0x000fe20000004100 */
[C---:B------:R-:W-:Y:S01]  /*c300*/  FMUL.FTZ R4, R3.reuse, R20 ;  /* 0x0000001403047220 */ /* 0x040fe20000410000 */
[----:B------:R-:W-:Y:S01]  /*c310*/  HADD2.F32 R0, -RZ, R45.H1_H1 ;  /* 0x3000002dff007230 */ /* 0x000fe20000004100 */
[-C--:B------:R-:W-:Y:S01]  /*c320*/  FMUL.FTZ R24, R3, R10.reuse ;  /* 0x0000000a03187220 */ /* 0x080fe20000410000 */
[----:B------:R-:W-:Y:S01]  /*c330*/  HADD2.F32 R2, -RZ, R46.H1_H1 ;  /* 0x3000002eff027230 */ /* 0x000fe20000004100 */
[----:B------:R-:W-:Y:S01]  /*c340*/  FFMA.FTZ R26, R5, R10, R4 ;  /* 0x0000000a051a7223 */ /* 0x000fe20000010004 */
[--C-:B------:R-:W-:Y:S01]  /*c350*/  HADD2.F32 R3, -RZ, R48.reuse.H0_H0 ;  /* 0x20000030ff037230 */ /* 0x100fe20000004100 */
[----:B------:R-:W-:Y:S01]  /*c360*/  FMUL.FTZ R9, R0, R22 ;  /* 0x0000001600097220 */ /* 0x000fe20000410000 */
[----:B------:R-:W-:Y:S01]  /*c370*/  HADD2.F32 R4, -RZ, R48.H1_H1 ;  /* 0x30000030ff047230 */ /* 0x000fe20000004100 */
[----:B------:R-:W-:-:S02]  /*c380*/  FMUL.FTZ R8, R2, R23 ;  /* 0x0000001702087220 */ /* 0x000fc40000410000 */
[-C--:B------:R-:W-:Y:S02]  /*c390*/  FMUL.FTZ R2, R2, R15.reuse ;  /* 0x0000000f02027220 */ /* 0x080fe40000410000 */
[-C--:B------:R-:W-:Y:S02]  /*c3a0*/  FMUL.FTZ R0, R0, R14.reuse ;  /* 0x0000000e00007220 */ /* 0x080fe40000410000 */
[----:B------:R-:W-:Y:S02]  /*c3b0*/  FFMA.FTZ R14, R3, R14, R9 ;  /* 0x0000000e030e7223 */ /* 0x000fe40000010009 */
[----:B------:R-:W-:Y:S02]  /*c3c0*/  FFMA.FTZ R15, R4, R15, R8 ;  /* 0x0000000f040f7223 */ /* 0x000fe40000010008 */
[----:B------:R-:W-:Y:S02]  /*c3d0*/  FFMA.FTZ R11, R11, R19, -R30 ;  /* 0x000000130b0b7223 */ /* 0x000fe4000001081e */
[----:B------:R-:W-:-:S02]  /*c3e0*/  FFMA.FTZ R9, R7, R18, -R27 ;  /* 0x0000001207097223 */ /* 0x000fc4000001081b */
        /* <DEDUP_REMOVED lines=8> */
[----:B------:R-:W-:Y:S02]  /*c470*/  F2FP.PACK_AB R10, R7, R10 ;  /* 0x0000000a070a723e */ /* 0x000fe400000000ff */
[----:B------:R-:W-:-:S02]  /*c480*/  F2FP.PACK_AB R5, R32, R35 ;  /* 0x000000232005723e */ /* 0x000fc400000000ff */
[----:B------:R-:W-:Y:S02]  /*c490*/  F2FP.PACK_AB R11, R0, R2 ;  /* 0x00000002000b723e */ /* 0x000fe400000000ff */
[----:B------:R-:W-:Y:S02]  /*c4a0*/  F2FP.PACK_AB R6, R26, R29 ;  /* 0x0000001d1a06723e */ /* 0x000fe400000000ff */
[----:B------:R-:W-:Y:S01]  /*c4b0*/  F2FP.PACK_AB R7, R14, R15 ;  /* 0x0000000f0e07723e */ /* 0x000fe200000000ff */
[----:B------:R1:W-:Y:S04]  /*c4c0*/  STS.128 [R31], R8 ;  /* 0x000000081f007388 */ /* 0x0003e80000000c00 */
[----:B------:R1:W-:Y:S02]  /*c4d0*/  STS.128 [R28+0x100], R4 ;  /* 0x000100041c007388 */ /* 0x0003e40000000c00 */
.L_x_328:
[----:B------:R-:W-:Y:S05]  /*c4e0*/  BSYNC B0 ;  /* 0x0000000000007941 */ /* 0x000fea0003800000 */
.L_x_327:
[----:B------:R-:W-:Y:S01]  /*c4f0*/  IADD3 R2, R229, 0x40, RZ ;  /* 0x00000040e5027810 */ /* 0x000fe20007ffe0ff */
[----:B------:R-:W-:Y:S03]  /*c500*/  BSSY B0, `(.L_x_329) ;  /* 0x0000062000007945 */ /* 0x000fe60003800000 */
[----:B------:R-:W-:-:S13]  /*c510*/  ISETP.GE.OR P1, PT, R2, R40, P0 ;  /* 0x000000280200720c */ /* 0x000fda0000726670 */
[----:B------:R-:W-:Y:S05]  /*c520*/  @P1 BRA `(.L_x_330) ;  /* 0x000005f000001947 */ /* 0x000fea0003800000 */
[----:B------:R-:W-:Y:S01]  /*c530*/  SHF.R.S32.HI R0, RZ, 0x1f, R2 ;  /* 0x0000001fff007819 */ /* 0x000fe20000011402 */
[----:B------:R-:W-:Y:S01]  /*c540*/  HADD2.F32 R13, -RZ, R43.H0_H0 ;  /* 0x2000002bff0d7230 */ /* 0x000fe20000004100 */
[----:B------:R-:W-:Y:S01]  /*c550*/  MOV R3, c[0x0][0x27c] ;  /* 0x00009f0000037a02 */ /* 0x000fe20000000f00 */
[----:B------:R-:W-:Y:S01]  /*c560*/  HADD2.F32 R12, -RZ, R44.H1_H1 ;  /* 0x3000002cff0c7230 */ /* 0x000fe20000004100 */
[----:B------:R-:W-:Y:S02]  /*c570*/  LEA.HI R0, R0, R2, RZ, 0x3 ;  /* 0x0000000200007211 */ /* 0x000fe400078f18ff */
[----:B------:R-:W-:Y:S02]  /*c580*/  LEA.HI R3, R3, R249, RZ, 0x1d ;  /* 0x000000f903037211 */ /* 0x000fe400078fe8ff */
[----:B------:R-:W-:Y:S02]  /*c590*/  SHF.L.U32 R0, R0, 0x6, RZ ;  /* 0x0000000600007819 */ /* 0x000fe400000006ff */
[----:B-1----:R-:W-:-:S02]  /*c5a0*/  SHF.R.S32.HI R5, RZ, 0x1f, R3 ;  /* 0x0000001fff057819 */ /* 0x002fc40000011403 */
[----:B------:R-:W-:Y:S02]  /*c5b0*/  SHF.R.U32.HI R6, RZ, 0x3, R147 ;  /* 0x00000003ff067819 */ /* 0x000fe40000011693 */
[----:B------:R-:W-:Y:S02]  /*c5c0*/  LOP3.LUT R2, R147, 0x38, R36, 0xf8, !PT ;  /* 0x0000003893027812 */ /* 0x000fe400078ef824 */
[----:B------:R-:W-:Y:S02]  /*c5d0*/  SHF.L.U32 R4, R3, 0x3, RZ ;  /* 0x0000000303047819 */ /* 0x000fe400000006ff */
[----:B------:R-:W-:Y:S02]  /*c5e0*/  LOP3.LUT R0, R0, 0xfffffe00, RZ, 0xc0, !PT ;  /* 0xfffffe0000007812 */ /* 0x000fe400078ec0ff */
[----:B------:R-:W-:Y:S02]  /*c5f0*/  LEA.HI R3, R5, R3, RZ, 0x3 ;  /* 0x0000000305037211 */ /* 0x000fe400078f18ff */
[----:B------:R-:W-:-:S02]  /*c600*/  LOP3.LUT R2, R0, R2, R6, 0xf6, !PT ;  /* 0x0000000200027212 */ /* 0x000fc400078ef606 */
[----:B------:R-:W-:Y:S02]  /*c610*/  LOP3.LUT R4, R147, 0x38, R4, 0xf8, !PT ;  /* 0x0000003893047812 */ /* 0x000fe400078ef804 */
[----:B------:R-:W-:Y:S02]  /*c620*/  SHF.L.U32 R3, R3, 0xa, RZ ;  /* 0x0000000a03037819 */ /* 0x000fe400000006ff */
[----:B------:R-:W-:Y:S02]  /*c630*/  LEA R31, R2, 0x100, 0x1 ;  /* 0x00000100021f7811 */ /* 0x000fe400078e08ff */
[----:B------:R-:W-:Y:S02]  /*c640*/  LOP3.LUT R4, R4, R6, RZ, 0x3c, !PT ;  /* 0x0000000604047212 */ /* 0x000fe400078e3cff */
[----:B------:R-:W-:-:S04]  /*c650*/  LOP3.LUT R2, R3, 0x7fffe000, RZ, 0xc0, !PT ;  /* 0x7fffe00003027812 */ /* 0x000fc800078ec0ff */
[----:B------:R-:W-:Y:S01]  /*c660*/  IADD3 R2, R4, R2, R0 ;  /* 0x0000000204027210 */ /* 0x000fe20007ffe000 */
[--C-:B------:R-:W-:Y:S01]  /*c670*/  HADD2.F32 R0, -RZ, R41.reuse.H1_H1 ;  /* 0x30000029ff007230 */ /* 0x100fe20000004100 */
[----:B------:R-:W1:Y:S02]  /*c680*/  LDS.128 R4, [R31] ;  /* 0x000000001f047984 */ /* 0x000e640000000c00 */
[----:B------:R-:W-:Y:S01]  /*c690*/  SHF.L.U32 R28, R2, 0x1, RZ ;  /* 0x00000001021c7819 */ /* 0x000fe200000006ff */
[----:B------:R-:W-:-:S04]  /*c6a0*/  HADD2.F32 R2, -RZ, R41.H0_H0 ;  /* 0x20000029ff027230 */ /* 0x000fc80000004100 */
[----:B------:R-:W2:Y:S01]  /*c6b0*/  LDS.128 R8, [R28+0x100] ;  /* 0x000100001c087984 */ /* 0x000ea20000000c00 */
[--C-:B-1----:R-:W-:Y:S02]  /*c6c0*/  HADD2.F32 R17, -RZ, R4.reuse.H0_H0 ;  /* 0x20000004ff117230 */ /* 0x102fe40000004100 */
[----:B------:R-:W-:Y:S02]  /*c6d0*/  HADD2.F32 R16, -RZ, R4.H1_H1 ;  /* 0x30000004ff107230 */ /* 0x000fe40000004100 */
[--C-:B------:R-:W-:Y:S02]  /*c6e0*/  HADD2.F32 R23, -RZ, R7.reuse.H0_H0 ;  /* 0x20000007ff177230 */ /* 0x100fe40000004100 */
[----:B------:R-:W-:Y:S01]  /*c6f0*/  HADD2.F32 R22, -RZ, R7.H1_H1 ;  /* 0x30000007ff167230 */ /* 0x000fe20000004100 */
[----:B------:R-:W-:Y:S01]  /*c700*/  FMUL.FTZ R7, R2, R17 ;  /* 0x0000001102077220 */ /* 0x000fe20000410000 */
[----:B--2---:R-:W-:Y:S02]  /*c710*/  HADD2.F32 R4, -RZ, R8.H0_H0 ;  /* 0x20000008ff047230 */ /* 0x004fe40000004100 */
[----:B------:R-:W-:-:S02]  /*c720*/  HADD2.F32 R19, -RZ, R5.H0_H0 ;  /* 0x20000005ff137230 */ /* 0x000fc40000004100 */
[----:B------:R-:W-:Y:S01]  /*c730*/  HADD2.F32 R18, -RZ, R5.H1_H1 ;  /* 0x30000005ff127230 */ /* 0x000fe20000004100 */
[----:B------:R-:W-:Y:S01]  /*c740*/  FMUL.FTZ R34, R2, R4 ;  /* 0x0000000402227220 */ /* 0x000fe20000410000 */
[----:B------:R-:W-:Y:S01]  /*c750*/  HADD2.F32 R3, -RZ, R8.H1_H1 ;  /* 0x30000008ff037230 */ /* 0x000fe20000004100 */
[----:B------:R-:W-:Y:S01]  /*c760*/  FMUL.FTZ R2, R0, R16 ;  /* 0x0000001000027220 */ /* 0x000fe20000410000 */
[----:B------:R-:W-:Y:S01]  /*c770*/  HADD2.F32 R5, -RZ, R42.H0_H0 ;  /* 0x2000002aff057230 */ /* 0x000fe20000004100 */
[----:B------:R-:W-:Y:S01]  /*c780*/  FFMA.FTZ R39, R13, R4, R7 ;  /* 0x000000040d277223 */ /* 0x000fe20000010007 */
[--C-:B------:R-:W-:Y:S01]  /*c790*/  HADD2.F32 R21, -RZ, R6.reuse.H0_H0 ;  /* 0x20000006ff157230 */ /* 0x100fe20000004100 */
[----:B------:R-:W-:Y:S01]  /*c7a0*/  FFMA.FTZ R38, R12, R3, R2 ;  /* 0x000000030c267223 */ /* 0x000fe20000010002 */
[----:B------:R-:W-:Y:S01]  /*c7b0*/  HADD2.F32 R20, -RZ, R6.H1_H1 ;  /* 0x30000006ff147230 */ /* 0x000fe20000004100 */
[----:B------:R-:W-:Y:S01]  /*c7c0*/  FMUL.FTZ R4, R5, R19 ;  /* 0x0000001305047220 */ /* 0x000fe20000410000 */
[--C-:B------:R-:W-:Y:S01]  /*c7d0*/  HADD2.F32 R15, -RZ, R11.reuse.H0_H0 ;  /* 0x2000000bff0f7230 */ /* 0x100fe20000004100 */
[----:B------:R-:W-:Y:S01]  /*c7e0*/  FMUL.FTZ R33, R0, R3 ;  /* 0x0000000300217220 */ /* 0x000fe20000410000 */
[----:B------:R-:W-:Y:S01]  /*c7f0*/  HADD2.F32 R14, -RZ, R11.H1_H1 ;  /* 0x3000000bff0e7230 */ /* 0x000fe20000004100 */
[----:B------:R-:W-:Y:S01]  /*c800*/  FFMA.FTZ R13, R13, R17, -R34 ;  /* 0x000000110d0d7223 */ /* 0x000fe20000010822 */
[----:B------:R-:W-:-:S02]  /*c810*/  HADD2.F32 R6, -RZ, R9.H0_H0 ;  /* 0x20000009ff067230 */ /* 0x000fc40000004100 */
        /* <DEDUP_REMOVED lines=48> */
.L_x_330:
[----:B------:R-:W-:Y:S05]  /*cb20*/  BSYNC B0 ;  /* 0x0000000000007941 */ /* 0x000fea0003800000 */
.L_x_329:
[----:B------:R-:W-:-:S04]  /*cb30*/  IADD3 R2, R229, 0x60, RZ ;  /* 0x00000060e5027810 */ /* 0x000fc80007ffe0ff */
        /* <DEDUP_REMOVED lines=97> */
.L_x_320:
[----:B------:R-:W-:Y:S05]  /*d150*/  BSYNC B2 ;  /* 0x0000000000027941 */ /* 0x000fea0003800000 */
.L_x_304:
[----:B------:R-:W2:Y:S01]  /*d160*/  S2R R250, SR_TID.X ;  /* 0x0000000000fa7919 */ /* 0x000ea20000002100 */
[----:B------:R-:W-:Y:S01]  /*d170*/  MOV R3, 0x40 ;  /* 0x0000004000037802 */ /* 0x000fe20000000f00 */
[----:B-1----:R-:W-:Y:S01]  /*d180*/  IMAD.WIDE.U32 R6, R148, c[0x0][0x208], RZ ;  /* 0x0000820094067a25 */ /* 0x002fe200078e00ff */
[----:B------:R-:W-:Y:S01]  /*d190*/  MOV R15, c[0x0][0x208] ;  /* 0x00008200000f7a02 */ /* 0x000fe20000000f00 */
[----:B------:R-:W-:Y:S01]  /*d1a0*/  BAR.SYNC.DEFER_BLOCKING 0x0 ;  /* 0x0000000000007b1d */ /* 0x000fe20000010000 */
[----:B------:R-:W-:-:S02]  /*d1b0*/  MOV R11, 0x6 ;  /* 0x00000006000b7802 */ /* 0x000fc40000000f00 */
[C---:B------:R-:W-:Y:S02]  /*d1c0*/  SHF.L.U32 R12, R15.reuse, 0x6, RZ ;  /* 0x000000060f0c7819 */ /* 0x040fe400000006ff */
[----:B------:R-:W-:Y:S01]  /*d1d0*/  SHF.L.U64.HI R11, R15, R11, c[0x0][0x20c] ;  /* 0x000083000f0b7619 */ /* 0x000fe2000001020b */
[----:B------:R-:W-:Y:S01]  /*d1e0*/  BSSY B0, `(.L_x_331) ;  /* 0x00001a5000007945 */ /* 0x000fe20003800000 */
[----:B------:R-:W-:Y:S02]  /*d1f0*/  LOP3.LUT P3, RZ, R249, 0x2, RZ, 0xc0, !PT ;  /* 0x00000002f9ff7812 */ /* 0x000fe4000786c0ff */
[----:B------:R-:W-:Y:S02]  /*d200*/  IADD3 R206, R201, 0x20, RZ ;  /* 0x00000020c9ce7810 */ /* 0x000fe40007ffe0ff */
[----:B------:R-:W-:Y:S02]  /*d210*/  ISETP.NE.AND P5, PT, R50, RZ, PT ;  /* 0x000000ff3200720c */ /* 0x000fe40003fa5270 */
[----:B--2---:R-:W-:-:S02]  /*d220*/  LEA.HI R0, R217, R250, RZ, 0x4 ;  /* 0x000000fad9007211 */ /* 0x004fc400078f20ff */
[----:B------:R-:W-:Y:S02]  /*d230*/  ISETP.GT.AND P4, PT, R250, 0x7f, PT ;  /* 0x0000007ffa00780c */ /* 0x000fe40003f84270 */
[----:B------:R-:W-:Y:S01]  /*d240*/  LOP3.LUT R0, R0, 0xfffffff0, RZ, 0xc0, !PT ;  /* 0xfffffff000007812 */ /* 0x000fe200078ec0ff */
[----:B------:R-:W-:Y:S03]  /*d250*/  LDSM.16.M88.4 R132, [R207] ;  /* 0x00000000cf84783b */ /* 0x000fe60000000200 */
[----:B------:R-:W-:Y:S01]  /*d260*/  IADD3 R0, -R0, R250, RZ ;  /* 0x000000fa00007210 */ /* 0x000fe20007ffe1ff */
[----:B------:R-:W-:Y:S03]  /*d270*/  LDSM.16.M88.4 R176, [R207+0x4000] ;  /* 0x00400000cfb0783b */ /* 0x000fe60000000200 */
[----:B------:R-:W-:-:S03]  /*d280*/  SHF.R.S32.HI R2, RZ, 0x1f, R0 ;  /* 0x0000001fff027819 */ /* 0x000fc60000011400 */
[----:B------:R-:W-:Y:S02]  /*d290*/  @!P4 MOV R14, c[0x0][0x20c] ;  /* 0x00008300000eca02 */ /* 0x000fe40000000f00 */
[----:B------:R-:W-:-:S04]  /*d2a0*/  LEA.HI R2, R2, R0, RZ, 0x3 ;  /* 0x0000000002027211 */ /* 0x000fc800078f18ff */
[----:B------:R-:W-:-:S04]  /*d2b0*/  LOP3.LUT R2, R2, 0xfffffff8, RZ, 0xc0, !PT ;  /* 0xfffffff802027812 */ /* 0x000fc800078ec0ff */
[----:B------:R-:W-:Y:S02]  /*d2c0*/  IADD3 R0, R0, -R2, RZ ;  /* 0x8000000200007210 */ /* 0x000fe40007ffe0ff */
[----:B------:R-:W-:Y:S02]  /*d2d0*/  MOV R2, 0x20 ;  /* 0x0000002000027802 */ /* 0x000fe40000000f00 */
[C---:B------:R-:W-:Y:S02]  /*d2e0*/  LOP3.LUT P0, RZ, R0.reuse, 0x2, RZ, 0xc0, !PT ;  /* 0x0000000200ff7812 */ /* 0x040fe4000780c0ff */
[----:B------:R-:W-:Y:S01]  /*d2f0*/  LOP3.LUT P1, RZ, R0, 0x4, RZ, 0xc0, !PT ;  /* 0x0000000400ff7812 */ /* 0x000fe2000782c0ff */
[----:B------:R-:W-:Y:S01]  /*d300*/  IMAD R0, R49, c[0x0][0x208], RZ ;  /* 0x0000820031007a24 */ /* 0x000fe200078e02ff */
[----:B------:R-:W-:Y:S02]  /*d310*/  SEL R2, R2, 0xffffffe0, !P0 ;  /* 0xffffffe002027807 */ /* 0x000fe40004000000 */
[----:B------:R-:W-:Y:S01]  /*d320*/  SEL R3, R3, 0xffffffc0, !P1 ;  /* 0xffffffc003037807 */ /* 0x000fe20004800000 */
[----:B------:R-:W-:Y:S01]  /*d330*/  IMAD R4, R148, c[0x0][0x20c], R0 ;  /* 0x0000830094047a24 */ /* 0x000fe200078e0200 */
[----:B------:R-:W-:-:S02]  /*d340*/  IADD3 R0, R207, R2, RZ ;  /* 0x00000002cf007210 */ /* 0x000fc40007ffe0ff */
[-C--:B------:R-:W-:Y:S02]  /*d350*/  IADD3 R2, R207, R3.reuse, RZ ;  /* 0x00000003cf027210 */ /* 0x080fe40007ffe0ff */
[----:B------:R-:W-:Y:S01]  /*d360*/  IADD3 R3, R0, R3, RZ ;  /* 0x0000000300037210 */ /* 0x000fe20007ffe0ff */
[----:B------:R-:W-:Y:S01]  /*d370*/  LDSM.16.M88.4 R136, [R0] ;  /* 0x000000000088783b */ /* 0x000fe20000000200 */
[----:B------:R-:W-:-:S03]  /*d380*/  IADD3 R7, R7, R4, RZ ;  /* 0x0000000407077210 */ /* 0x000fc60007ffe0ff */
[----:B------:R1:W-:Y:S04]  /*d390*/  LDSM.16.M88.4 R180, [R0+0x4000] ;  /* 0x0040000000b4783b */ /* 0x0003e80000000200 */
[----:B------:R-:W-:Y:S04]  /*d3a0*/  LDSM.16.M88.4 R156, [R2] ;  /* 0x00000000029c783b */ /* 0x000fe80000000200 */
[----:B------:R2:W-:Y:S04]  /*d3b0*/  LDSM.16.M88.4 R188, [R2+0x4000] ;  /* 0x0040000002bc783b */ /* 0x0005e80000000200 */
[----:B------:R-:W-:Y:S04]  /*d3c0*/  LDSM.16.M88.4 R168, [R3] ;  /* 0x0000000003a8783b */ /* 0x000fe80000000200 */
[----:B------:R3:W-:Y:S04]  /*d3d0*/  LDSM.16.M88.4 R192, [R3+0x4000] ;  /* 0x0040000003c0783b */ /* 0x0007e80000000200 */
[----:B------:R-:W-:Y:S01]  /*d3e0*/  BAR.SYNC.DEFER_BLOCKING 0x0 ;  /* 0x0000000000007b1d */ /* 0x000fe20000010000 */
[----:B-1----:R-:W-:Y:S01]  /*d3f0*/  IMAD R0, R7, 0x70, RZ ;  /* 0x0000007007007824 */ /* 0x002fe200078e02ff */
[----:B--2---:R-:W-:-:S02]  /*d400*/  MOV R2, R246 ;  /* 0x000000f600027202 */ /* 0x004fc40000000f00 */
[----:B---3--:R-:W-:-:S05]  /*d410*/  MOV R3, R248 ;  /* 0x000000f800037202 */ /* 0x008fca0000000f00 */
[----:B------:R-:W-:Y:S01]  /*d420*/  IMAD.WIDE.U32 R4, R6, 0x70, R2 ;  /* 0x0000007006047825 */ /* 0x000fe200078e0002 */
[----:B------:R-:W-:-:S04]  /*d430*/  DEPBAR.LE SB0, 0x0 ;  /* 0x000080000000791a */ /* 0x000fc80000000000 */
[----:B------:R-:W-:Y:S01]  /*d440*/  BAR.SYNC.DEFER_BLOCKING 0x0 ;  /* 0x0000000000007b1d */ /* 0x000fe20000010000 */
[----:B------:R-:W-:Y:S02]  /*d450*/  LEA R2, P0, R4, c[0x0][0x1f8], 0x1 ;  /* 0x00007e0004027a11 */ /* 0x000fe400078008ff */
[----:B------:R-:W-:Y:S02]  /*d460*/  IADD3 R0, R5, R0, RZ ;  /* 0x0000000005007210 */ /* 0x000fe40007ffe0ff */
[----:B------:R-:W-:Y:S02]  /*d470*/  IADD3 R8, P1, R12, R2, RZ ;  /* 0x000000020c087210 */ /* 0x000fe40007f3e0ff */
[----:B------:R-:W-:Y:S02]  /*d480*/  LEA.HI.X R3, R4, c[0x0][0x1fc], R0, 0x1, P0 ;  /* 0x00007f0004037a11 */ /* 0x000fe400000f0c00 */
[----:B------:R-:W-:Y:S02]  /*d490*/  SEL R5, RZ, 0x2, P6 ;  /* 0x00000002ff057807 */ /* 0x000fe40003000000 */
[----:B------:R-:W-:-:S02]  /*d4a0*/  IADD3 R6, P0, R8, R12, RZ ;  /* 0x0000000c08067210 */ /* 0x000fc40007f1e0ff */
[----:B------:R-:W-:Y:S02]  /*d4b0*/  IADD3.X R9, R11, R3, RZ, P1, !PT ;  /* 0x000000030b097210 */ /* 0x000fe40000ffe4ff */
[----:B------:R-:W-:Y:S02]  /*d4c0*/  IADD3 R12, P2, P1, R12, 0x80, R2 ;  /* 0x000000800c0c7810 */ /* 0x000fe4000795e002 */
[----:B------:R-:W-:Y:S02]  /*d4d0*/  IADD3 R5, R52, R5, RZ ;  /* 0x0000000534057210 */ /* 0x000fe40007ffe0ff */
[----:B------:R-:W-:Y:S02]  /*d4e0*/  IADD3.X R7, R9, R11, RZ, P0, !PT ;  /* 0x0000000b09077210 */ /* 0x000fe400007fe4ff */
[----:B------:R-:W-:Y:S02]  /*d4f0*/  @!P4 LEA R10, P0, R15, R6, 0x6 ;  /* 0x000000060f0ac211 */ /* 0x000fe400078030ff */
[----:B------:R-:W-:Y:S01]  /*d500*/  IADD3.X R13, R11, RZ, R3, P2, P1 ;  /* 0x000000ff0b0d7210 */ /* 0x000fe200017e2403 */
[----:B------:R-:W1:Y:S01]  /*d510*/  LDSM.16.M88.4 R20, [R201] ;  /* 0x00000000c914783b */ /* 0x000e620000000200 */
[----:B------:R-:W-:-:S02]  /*d520*/  IADD3 R4, R51, R173, -R229 ;  /* 0x000000ad33047210 */ /* 0x000fc40007ffe8e5 */
[----:B------:R-:W-:Y:S01]  /*d530*/  LOP3.LUT P1, RZ, R5, 0x1, RZ, 0xc0, !PT ;  /* 0x0000000105ff7812 */ /* 0x000fe2000782c0ff */
[----:B------:R-:W2:Y:S01]  /*d540*/  LDSM.16.M88.4 R28, [R201+0x800] ;  /* 0x00080000c91c783b */ /* 0x000ea20000000200 */
[----:B------:R-:W-:Y:S02]  /*d550*/  @!P4 LEA.HI.X R11, R15, R7, R14, 0x6, P0 ;  /* 0x000000070f0bc211 */ /* 0x000fe400000f340e */
[----:B------:R-:W-:Y:S01]  /*d560*/  ISETP.LT.OR P0, PT, R4, 0x1, !P1 ;  /* 0x000000010400780c */ /* 0x000fe20004f01670 */
[----:B------:R-:W-:Y:S01]  /*d570*/  LDSM.16.M88.4 R40, [R201+0x1000] ;  /* 0x00100000c928783b */ /* 0x000fe20000000200 */
[----:B------:R-:W-:Y:S02]  /*d580*/  MOV R0, R206 ;  /* 0x000000ce00007202 */ /* 0x000fe40000000f00 */
[----:B------:R-:W-:Y:S01]  /*d590*/  @P3 IADD3 R0, R201, -0x20, RZ ;  /* 0xffffffe0c9003810 */ /* 0x000fe20007ffe0ff */
[----:B------:R-:W-:Y:S01]  /*d5a0*/  LDSM.16.M88.4 R44, [R201+0x1800] ;  /* 0x00180000c92c783b */ /* 0x000fe20000000200 */
[----:B------:R-:W-:-:S02]  /*d5b0*/  LOP3.LUT P2, RZ, R5, 0x2, RZ, 0xc0, !PT ;  /* 0x0000000205ff7812 */ /* 0x000fc4000784c0ff */
[----:B------:R-:W-:Y:S01]  /*d5c0*/  @P3 IADD3 R206, R201, -0x20, RZ ;  /* 0xffffffe0c9ce3810 */ /* 0x000fe20007ffe0ff */
[----:B------:R-:W3:Y:S04]  /*d5d0*/  LDSM.16.M88.4 R32, [R0] ;  /* 0x000000000020783b */ /* 0x000ee80000000200 */
[----:B------:R-:W4:Y:S04]  /*d5e0*/  LDSM.16.M88.4 R48, [R0+0x800] ;  /* 0x000800000030783b */ /* 0x000f280000000200 */
[----:B------:R-:W-:Y:S04]  /*d5f0*/  LDSM.16.M88.4 R60, [R0+0x1000] ;  /* 0x00100000003c783b */ /* 0x000fe80000000200 */
[----:B------:R-:W-:Y:S04]  /*d600*/  LDSM.16.M88.4 R56, [R0+0x1800] ;  /* 0x001800000038783b */ /* 0x000fe80000000200 */
[----:B------:R-:W-:Y:S04]  /*d610*/  LDSM.16.M88.4 R88, [R0+0x2000] ;  /* 0x002000000058783b */ /* 0x000fe80000000200 */
[----:B------:R-:W-:Y:S04]  /*d620*/  LDSM.16.M88.4 R120, [R0+0x2800] ;  /* 0x002800000078783b */ /* 0x000fe80000000200 */
[----:B------:R3:W-:Y:S01]  /*d630*/  LDSM.16.M88.4 R116, [R0+0x3000] ;  /* 0x003000000074783b */ /* 0x0007e20000000200 */
[C---:B-1----:R-:W-:Y:S03]  /*d640*/  HMMA.16816.F32 R24, R132.reuse, R20, RZ ;  /* 0x000000148418723c */ /* 0x042fe600000018ff */
[----:B------:R-:W1:Y:S04]  /*d650*/  LDSM.16.M88.4 R52, [R201+0x2000] ;  /* 0x00200000c934783b */ /* 0x000e680000000200 */
[----:B------:R-:W-:Y:S01]  /*d660*/  LDSM.16.M88.4 R64, [R201+0x2800] ;  /* 0x00280000c940783b */ /* 0x000fe20000000200 */
[C---:B------:R-:W-:Y:S03]  /*d670*/  HMMA.16816.F32 R20, R132.reuse, R22, RZ ;  /* 0x000000168414723c */ /* 0x040fe600000018ff */
[----:B------:R-:W1:Y:S04]  /*d680*/  LDSM.16.M88.4 R76, [R201+0x3000] ;  /* 0x00300000c94c783b */ /* 0x000e680000000200 */
[----:B------:R-:W-:Y:S01]  /*d690*/  @!PT LDS RZ, [RZ] ;  /* 0x00000000fffff984 */ /* 0x000fe20000000800 */
[----:B------:R-:W-:Y:S01]  /*d6a0*/  @!PT LDS RZ, [RZ] ;  /* 0x00000000fffff984 */ /* 0x000fe20000000800 */
[----:B------:R-:W-:Y:S01]  /*d6b0*/  @!PT LDS RZ, [RZ] ;  /* 0x00000000fffff984 */ /* 0x000fe20000000800 */
[----:B------:R1:W-:Y:S01]  /*d6c0*/  LDGSTS.E.BYPASS.LTC128B.128 [R208+0x100], [R2.64], !P0 ;  /* 0x0010000002d07fae */ /* 0x0003e2000c101d4a */
[C---:B------:R-:W-:Y:S01]  /*d6d0*/  ISETP.LT.OR P0, PT, R4.reuse, 0x1, !P2 ;  /* 0x000000010400780c */ /* 0x040fe20005701670 */
[----:B--2---:R-:W-:Y:S08]  /*d6e0*/  HMMA.16816.F32 R16, R132, R28, RZ ;  /* 0x0000001c8410723c */ /* 0x004ff000000018ff */
[----:B---3--:R-:W-:Y:S04]  /*d6f0*/  HMMA.16816.F32 R80, R136, R32, R24 ;  /* 0x000000208850723c */ /* 0x008fe80000001818 */
[----:B------:R1:W-:Y:S01]  /*d700*/  LDGSTS.E.BYPASS.LTC128B.128 [R208+0x3900], [R2.64+0x80], !P0 ;  /* 0x0390008002d07fae */ /* 0x0003e2000c101d4a */
[----:B------:R-:W-:-:S02]  /*d710*/  ISETP.LT.OR P0, PT, R4, 0x21, !P1 ;  /* 0x000000210400780c */ /* 0x000fc40004f01670 */
[C---:B------:R-:W-:Y:S01]  /*d720*/  ISETP.LT.OR P1, PT, R4.reuse, 0x41, !P1 ;  /* 0x000000410400780c */ /* 0x040fe20004f21670 */
[----:B------:R-:W-:Y:S08]  /*d730*/  HMMA.16816.F32 R92, R136, R34, R20 ;  /* 0x00000022885c723c */ /* 0x000ff00000001814 */
[----:B------:R-:W-:Y:S02]  /*d740*/  HMMA.16816.F32 R28, R132, R30, RZ ;  /* 0x0000001e841c723c */ /* 0x000fe400000018ff */
[----:B------:R2:W-:Y:S01]  /*d750*/  LDGSTS.E.BYPASS.LTC128B.128 [R208+0x1100], [R8.64], !P0 ;  /* 0x0110000008d07fae */ /* 0x0005e2000c101d4a */
[----:B------:R-:W-:-:S02]  /*d760*/  ISETP.LT.OR P0, PT, R4, 0x21, !P2 ;  /* 0x000000210400780c */ /* 0x000fc40005701670 */
[----:B------:R-:W-:-:S03]  /*d770*/  ISETP.LT.OR P2, PT, R4, 0x41, !P2 ;  /* 0x000000410400780c */ /* 0x000fc60005741670 */
[C---:B------:R-:W-:Y:S08]  /*d780*/  HMMA.16816.F32 R32, R132.reuse, R40, RZ ;  /* 0x000000288420723c */ /* 0x040ff000000018ff */
[----:B------:R3:W-:Y:S01]  /*d790*/  LDGSTS.E.BYPASS.LTC128B.128 [R208+0x4900], [R12.64], !P0 ;  /* 0x049000000cd07fae */ /* 0x0007e2000c101d4a */
[----:B------:R-:W-:Y:S01]  /*d7a0*/  LOP3.LUT P0, RZ, R249, 0x4, RZ, 0xc0, !PT ;  /* 0x00000004f9ff7812 */ /* 0x000fe2000780c0ff */
[----:B------:R-:W-:Y:S02]  /*d7b0*/  HMMA.16816.F32 R24, R132, R42, RZ ;  /* 0x0000002a8418723c */ /* 0x000fe400000018ff */
[----:B------:R2:W-:Y:S01]  /*d7c0*/  LDGSTS.E.BYPASS.LTC128B.128 [R208+0x2100], [R6.64], !P1 ;  /* 0x0210000006d07fae */ /* 0x0005e2000c901d4a */
[----:B------:R-:W-:-:S02]  /*d7d0*/  @!P4 ISETP.LT.OR P1, PT, R4, 0x61, P5 ;  /* 0x000000610400c80c */ /* 0x000fc40002f21670 */
[----:B------:R-:W-:Y:S01]  /*d7e0*/  SEL R0, R69, 0xffffffc0, !P0 ;  /* 0xffffffc045007807 */ /* 0x000fe20004000000 */
[----:B------:R2:W-:Y:S01]  /*d7f0*/  LDGSTS.E.BYPASS.LTC128B.128 [R208+0x5900], [R6.64+0x80], !P2 ;  /* 0x0590008006d07fae */ /* 0x0005e2000d101d4a */
[----:B------:R-:W-:Y:S01]  /*d800*/  @!P4 ISETP.LT.OR P0, PT, R4, 0x61, P6 ;  /* 0x000000610400c80c */ /* 0x000fe20003701670 */
[----:B------:R-:W-:Y:S01]  /*d810*/  HMMA.16816.F32 R20, R132, R44, RZ ;  /* 0x0000002c8414723c */ /* 0x000fe200000018ff */
[----:B-1----:R-:W-:Y:S02]  /*d820*/  IADD3 R2, R201, R0, RZ ;  /* 0x00000000c9027210 */ /* 0x002fe40007ffe0ff */
[----:B------:R-:W-:-:S05]  /*d830*/  IADD3 R200, R0, 0x3800, R206 ;  /* 0x0000380000c87810 */ /* 0x000fca0007ffe0ce */
[----:B------:R1:W-:Y:S01]  /*d840*/  @!P4 LDGSTS.E.BYPASS.LTC128B.128 [R210+0x3100], [R10.64], !P1 ;  /* 0x031000000ad2cfae */ /* 0x0003e2000c901d4a */
[----:B----4-:R-:W-:Y:S03]  /*d850*/  HMMA.16816.F32 R112, R136, R50, R28 ;  /* 0x000000328870723c */ /* 0x010fe6000000181c */
[----:B------:R1:W-:Y:S01]  /*d860*/  @!P4 LDGSTS.E.BYPASS.LTC128B.128 [R210+0x6900], [R10.64+0x80], !P0 ;  /* 0x069000800ad2cfae */ /* 0x0003e2000c101d4a */
[----:B------:R-:W-:-:S03]  /*d870*/  ISETP.GT.AND P0, PT, R148, R251, PT ;  /* 0x000000fb9400720c */ /* 0x000fc60003f04270 */
[----:B------:R-:W4:Y:S01]  /*d880*/  LDSM.16.M88.4 R40, [R2] ;  /* 0x000000000228783b */ /* 0x000f220000000200 */
[----:B---3--:R-:W-:Y:S03]  /*d890*/  HMMA.16816.F32 R12, R132, R52, RZ ;  /* 0x00000034840c723c */ /* 0x008fe600000018ff */
[----:B------:R-:W3:Y:S04]  /*d8a0*/  LDSM.16.M88.4 R28, [R200+-0x3800] ;  /* 0xffc80000c81c783b */ /* 0x000ee80000000200 */
[----:B------:R-:W0:Y:S01]  /*d8b0*/  LDGDEPBAR ;  /* 0x00000000000079af */ /* 0x000e220000000000 */
[----:B------:R-:W-:Y:S08]  /*d8c0*/  HMMA.16816.F32 R108, R136, R48, R16 ;  /* 0x00000030886c723c */ /* 0x000ff00000001810 */
[C---:B------:R-:W-:Y:S01]  /*d8d0*/  HMMA.16816.F32 R16, R132.reuse, R46, RZ ;  /* 0x0000002e8410723c */ /* 0x040fe200000018ff */
[----:B------:R-:W1:Y:S07]  /*d8e0*/  LDSM.16.M88.4 R44, [R2+0x800] ;  /* 0x00080000022c783b */ /* 0x000e6e0000000200 */
[----:B--2---:R-:W-:Y:S08]  /*d8f0*/  HMMA.16816.F32 R4, R132, R78, RZ ;  /* 0x0000004e8404723c */ /* 0x004ff000000018ff */
[C---:B------:R-:W-:Y:S08]  /*d900*/  HMMA.16816.F32 R96, R136.reuse, R88, R12 ;  /* 0x000000588860723c */ /* 0x040ff0000000180c */
[----:B------:R-:W-:Y:S08]  /*d910*/  HMMA.16816.F32 R84, R136, R62, R24 ;  /* 0x0000003e8854723c */ /* 0x000ff00000001818 */
[----:B------:R-:W-:Y:S08]  /*d920*/  HMMA.16816.F32 R12, R132, R66, RZ ;  /* 0x00000042840c723c */ /* 0x000ff000000018ff */
[----:B----4-:R-:W-:Y:S01]  /*d930*/  HMMA.16816.F32 R24, R156, R40, R80 ;  /* 0x000000289c18723c */ /* 0x010fe20000001850 */
[----:B------:R-:W-:Y:S07]  /*d940*/  LDSM.16.M88.4 R80, [R206+0x3800] ;  /* 0x00380000ce50783b */ /* 0x000fee0000000200 */
[----:B-1----:R-:W-:Y:S01]  /*d950*/  HMMA.16816.F32 R8, R132, R76, RZ ;  /* 0x0000004c8408723c */ /* 0x002fe200000018ff */
[----:B------:R-:W-:Y:S07]  /*d960*/  LDSM.16.M88.4 R76, [R200+-0x2800] ;  /* 0xffd80000c84c783b */ /* 0x000fee0000000200 */
[----:B------:R-:W-:Y:S08]  /*d970*/  HMMA.16816.F32 R72, R136, R56, R20 ;  /* 0x000000388848723c */ /* 0x000ff00000001814 */
[----:B------:R-:W-:Y:S01]  /*d980*/  HMMA.16816.F32 R20, R132, R54, RZ ;  /* 0x000000368414723c */ /* 0x000fe200000018ff */
[----:B------:R-:W1:Y:S07]  /*d990*/  LDSM.16.M88.4 R52, [R201+0x3800] ;  /* 0x00380000c934783b */ /* 0x000e6e0000000200 */
[----:B------:R-:W-:Y:S01]  /*d9a0*/  HMMA.16816.F32 R104, R136, R58, R16 ;  /* 0x0000003a8868723c */ /* 0x000fe20000001810 */
[----:B------:R-:W2:Y:S07]  /*d9b0*/  LDSM.16.M88.4 R56, [R2+0x1800] ;  /* 0x001800000238783b */ /* 0x000eae0000000200 */
[----:B------:R-:W-:Y:S08]  /*d9c0*/  HMMA.16816.F32 R16, R132, R64, RZ ;  /* 0x000000408410723c */ /* 0x000ff000000018ff */
[----:B------:R-:W-:Y:S08]  /*d9d0*/  HMMA.16816.F32 R64, R136, R118, R4 ;  /* 0x000000768840723c */ /* 0x000ff00000001804 */
[----:B------:R-:W-:Y:S01]  /*d9e0*/  HMMA.16816.F32 R4, R156, R42, R92 ;  /* 0x0000002a9c04723c */ /* 0x000fe2000000185c */
[----:B------:R-:W4:Y:S04]  /*d9f0*/  LDSM.16.M88.4 R40, [R200+-0x3000] ;  /* 0xffd00000c828783b */ /* 0x000f280000000200 */
[----:B------:R-:W-:Y:S03]  /*da00*/  LDSM.16.M88.4 R92, [R201+0x4000] ;  /* 0x00400000c95c783b */ /* 0x000fe60000000200 */
[----:B------:R-:W-:Y:S08]  /*da10*/  HMMA.16816.F32 R140, R136, R122, R12 ;  /* 0x0000007a888c723c */ /* 0x000ff0000000180c */
[----:B---3--:R-:W-:Y:S08]  /*da20*/  HMMA.16816.F32 R12, R168, R28, R24 ;  /* 0x0000001ca80c723c */ /* 0x008ff00000001818 */
[C---:B-----5:R-:W-:Y:S01]  /*da30*/  HMMA.16816.F32 R144, R136.reuse, R116, R8 ;  /* 0x000000748890723c */ /* 0x060fe20000001808 */
[----:B------:R-:W3:Y:S07]  /*da40*/  LDSM.16.M88.4 R8, [R2+0x2000] ;  /* 0x002000000208783b */ /* 0x000eee0000000200 */
[C---:B------:R-:W-:Y:S01]  /*da50*/  HMMA.16816.F32 R100, R136.reuse, R60, R32 ;  /* 0x0000003c8864723c */ /* 0x040fe20000001820 */
[----:B------:R-:W1:Y:S07]  /*da60*/  LDSM.16.M88.4 R32, [R2+0x1000] ;  /* 0x001000000220783b */ /* 0x000e6e0000000200 */
[----:B------:R-:W-:Y:S08]  /*da70*/  HMMA.16816.F32 R48, R136, R120, R16 ;  /* 0x000000788830723c */ /* 0x000ff00000001810 */
[----:B------:R-:W-:Y:S01]  /*da80*/  HMMA.16816.F32 R16, R156, R44, R108 ;  /* 0x0000002c9c10723c */ /* 0x000fe2000000186c */
[----:B------:R-:W-:Y:S07]  /*da90*/  LDSM.16.M88.4 R108, [R200] ;  /* 0x00000000c86c783b */ /* 0x000fee0000000200 */
[----:B------:R-:W-:Y:S01]  /*daa0*/  HMMA.16816.F32 R60, R136, R90, R20 ;  /* 0x0000005a883c723c */ /* 0x000fe20000001814 */
[----:B------:R-:W3:Y:S04]  /*dab0*/  LDSM.16.M88.4 R20, [R2+0x2800] ;  /* 0x002800000214783b */ /* 0x000ee80000000200 */
[----:B------:R-:W-:Y:S03]  /*dac0*/  LDSM.16.M88.4 R88, [R206+0x4000] ;  /* 0x00400000ce58783b */ /* 0x000fe60000000200 */
[----:B------:R-:W-:Y:S01]  /*dad0*/  HMMA.16816.F32 R112, R156, R46, R112 ;  /* 0x0000002e9c70723c */ /* 0x000fe20000001870 */
[----:B------:R-:W3:Y:S07]  /*dae0*/  LDSM.16.M88.4 R44, [R2+0x3000] ;  /* 0x00300000022c783b */ /* 0x000eee0000000200 */
[----:B------:R-:W-:Y:S08]  /*daf0*/  HMMA.16816.F32 R4, R168, R30, R4 ;  /* 0x0000001ea804723c */ /* 0x000ff00000001804 */
[----:B-1----:R-:W-:Y:S08]  /*db00*/  HMMA.16816.F32 R12, R176, R52, R12 ;  /* 0x00000034b00c723c */ /* 0x002ff0000000180c */
[----:B--2---:R-:W-:Y:S01]  /*db10*/  HMMA.16816.F32 R120, R156, R58, R104 ;  /* 0x0000003a9c78723c */ /* 0x004fe20000001868 */
[----:B------:R-:W1:Y:S07]  /*db20*/  LDSM.16.M88.4 R104, [R2+0x3800] ;  /* 0x003800000268783b */ /* 0x000e6e0000000200 */
[----:B----4-:R-:W-:Y:S08]  /*db30*/  HMMA.16816.F32 R16, R168, R40, R16 ;  /* 0x00000028a810723c */ /* 0x010ff00000001810 */
[C---:B---3--:R-:W-:Y:S08]  /*db40*/  HMMA.16816.F32 R116, R156.reuse, R8, R96 ;  /* 0x000000089c74723c */ /* 0x048ff00000001860 */
[----:B------:R-:W-:Y:S01]  /*db50*/  HMMA.16816.F32 R96, R156, R10, R60 ;  /* 0x0000000a9c60723c */ /* 0x000fe2000000183c */
[----:B------:R-:W2:Y:S07]  /*db60*/  LDSM.16.M88.4 R60, [R200+-0x800] ;  /* 0xfff80000c83c783b */ /* 0x000eae0000000200 */
[----:B------:R-:W-:Y:S01]  /*db70*/  HMMA.16816.F32 R4, R176, R54, R4 ;  /* 0x00000036b004723c */ /* 0x000fe20000001804 */
[----:B------:R-:W3:Y:S07]  /*db80*/  LDSM.16.M88.4 R52, [R200+-0x2000] ;  /* 0xffe00000c834783b */ /* 0x000eee0000000200 */
[C---:B------:R-:W-:Y:S08]  /*db90*/  HMMA.16816.F32 R100, R156.reuse, R32, R100 ;  /* 0x000000209c64723c */ /* 0x040ff00000001864 */
[----:B------:R-:W-:Y:S01]  /*dba0*/  HMMA.16816.F32 R124, R156, R34, R84 ;  /* 0x000000229c7c723c */ /* 0x000fe20000001854 */
[----:B------:R-:W4:Y:S07]  /*dbb0*/  LDSM.16.M88.4 R32, [R200+-0x1000] ;  /* 0xfff00000c820783b */ /* 0x000f2e0000000200 */
[----:B------:R-:W-:Y:S08]  /*dbc0*/  HMMA.16816.F32 R12, R180, R80, R12 ;  /* 0x00000050b40c723c */ /* 0x000ff0000000180c */
[C---:B------:R-:W-:Y:S01]  /*dbd0*/  HMMA.16816.F32 R84, R156.reuse, R20, R48 ;  /* 0x000000149c54723c */ /* 0x040fe20000001830 */
[----:B------:R-:W-:Y:S07]  /*dbe0*/  LDSM.16.M88.4 R48, [R200+-0x1800] ;  /* 0xffe80000c830783b */ /* 0x000fee0000000200 */
[C---:B------:R-:W-:Y:S08]  /*dbf0*/  HMMA.16816.F32 R28, R156.reuse, R22, R140 ;  /* 0x000000169c1c723c */ /* 0x040ff0000000188c */
[----:B------:R-:W-:Y:S08]  /*dc00*/  HMMA.16816.F32 R24, R156, R44, R144 ;  /* 0x0000002c9c18723c */ /* 0x000ff00000001890 */
[----:B------:R-:W-:Y:S01]  /*dc10*/  HMMA.16816.F32 R20, R168, R42, R112 ;  /* 0x0000002aa814723c */ /* 0x000fe20000001870 */
[----:B------:R-:W1:Y:S07]  /*dc20*/  LDSM.16.M88.4 R40, [R201+0x4800] ;  /* 0x00480000c928783b */ /* 0x000e6e0000000200 */
[----:B------:R-:W-:Y:S08]  /*dc30*/  HMMA.16816.F32 R16, R176, R92, R16 ;  /* 0x0000005cb010723c */ /* 0x000ff00000001810 */
[----:B------:R-:W-:Y:S08]  /*dc40*/  HMMA.16816.F32 R128, R156, R56, R72 ;  /* 0x000000389c80723c */ /* 0x000ff00000001848 */
[----:B------:R-:W-:Y:S01]  /*dc50*/  HMMA.16816.F32 R8, R180, R82, R4 ;  /* 0x00000052b408723c */ /* 0x000fe20000001804 */
[----:B------:R-:W-:Y:S07]  /*dc60*/  LDSM.16.M88.4 R80, [R201+0x5000] ;  /* 0x00500000c950783b */ /* 0x000fee0000000200 */
[----:B------:R-:W-:Y:S08]  /*dc70*/  HMMA.16816.F32 R64, R156, R46, R64 ;  /* 0x0000002e9c40723c */ /* 0x000ff00000001840 */
[C---:B------:R-:W-:Y:S08]  /*dc80*/  HMMA.16816.F32 R72, R168.reuse, R76, R100 ;  /* 0x0000004ca848723c */ /* 0x040ff00000001864 */
[----:B------:R-:W-:Y:S01]  /*dc90*/  HMMA.16816.F32 R44, R168, R78, R124 ;  /* 0x0000004ea82c723c */ /* 0x000fe2000000187c */
[----:B------:R-:W4:Y:S07]  /*dca0*/  LDSM.16.M88.4 R76, [R2+0x4000] ;  /* 0x00400000024c783b */ /* 0x000f2e0000000200 */
[----:B-1----:R-:W-:Y:S08]  /*dcb0*/  HMMA.16816.F32 R4, R188, R104, R12 ;  /* 0x00000068bc04723c */ /* 0x002ff0000000180c */
[----:B--2---:R-:W-:Y:S08]  /*dcc0*/  HMMA.16816.F32 R112, R168, R60, R24 ;  /* 0x0000003ca870723c */ /* 0x004ff00000001818 */
[----:B------:R-:W-:Y:S08]  /*dcd0*/  HMMA.16816.F32 R24, R176, R94, R20 ;  /* 0x0000005eb018723c */ /* 0x000ff00000001814 */
[----:B------:R-:W-:Y:S08]  /*dce0*/  HMMA.16816.F32 R20, R180, R88, R16 ;  /* 0x00000058b414723c */ /* 0x000ff00000001810 */
[C---:B---3--:R-:W-:Y:S08]  /*dcf0*/  HMMA.16816.F32 R56, R168.reuse, R52, R128 ;  /* 0x00000034a838723c */ /* 0x048ff00000001880 */
[C---:B------:R-:W-:Y:S08]  /*dd00*/  HMMA.16816.F32 R52, R168.reuse, R54, R120 ;  /* 0x00000036a834723c */ /* 0x040ff00000001878 */
[C---:B----4-:R-:W-:Y:S08]  /*dd10*/  HMMA.16816.F32 R84, R168.reuse, R32, R84 ;  /* 0x00000020a854723c */ /* 0x050ff00000001854 */
[----:B------:R-:W-:Y:S01]  /*dd20*/  HMMA.16816.F32 R100, R168, R34, R28 ;  /* 0x00000022a864723c */ /* 0x000fe2000000181c */
[----:B------:R-:W1:Y:S04]  /*dd30*/  LDSM.16.M88.4 R32, [R206+0x4800] ;  /* 0x00480000ce20783b */ /* 0x000e680000000200 */
[----:B------:R-:W-:Y:S03]  /*dd40*/  LDSM.16.M88.4 R28, [R206+0x5000] ;  /* 0x00500000ce1c783b */ /* 0x000fe60000000200 */
[----:B------:R-:W-:Y:S08]  /*dd50*/  HMMA.16816.F32 R16, R188, R106, R8 ;  /* 0x0000006abc10723c */ /* 0x000ff00000001808 */
[----:B------:R-:W-:Y:S01]  /*dd60*/  HMMA.16816.F32 R92, R168, R62, R64 ;  /* 0x0000003ea85c723c */ /* 0x000fe20000001840 */
[----:B------:R-:W2:Y:S07]  /*dd70*/  LDSM.16.M88.4 R60, [R200+0x800] ;  /* 0x00080000c83c783b */ /* 0x000eae0000000200 */
[----:B------:R-:W-:Y:S08]  /*dd80*/  HMMA.16816.F32 R4, R192, R108, R4 ;  /* 0x0000006cc004723c */ /* 0x000ff00000001804 */
[----:B------:R-:W-:Y:S08]  /*dd90*/  HMMA.16816.F32 R12, R176, R40, R72 ;  /* 0x00000028b00c723c */ /* 0x000ff00000001848 */
[----:B------:R-:W-:Y:S08]  /*dda0*/  HMMA.16816.F32 R8, R188, R76, R20 ;  /* 0x0000004cbc08723c */ /* 0x000ff00000001814 */
[----:B------:R-:W-:Y:S01]  /*ddb0*/  HMMA.16816.F32 R24, R180, R90, R24 ;  /* 0x0000005ab418723c */ /* 0x000fe20000001818 */
[----:B------:R-:W-:-:S04]  /*ddc0*/  FMUL.FTZ R0, R4, c[0x0][0x320] ;  /* 0x0000c80004007a20 */ /* 0x000fc80000410000 */
[----:B------:R3:W4:Y:S03]  /*ddd0*/  MUFU.TANH R121, R0 ;  /* 0x0000000000797308 */ /* 0x0007260000002400 */
[C---:B------:R-:W-:Y:S01]  /*dde0*/  HMMA.16816.F32 R64, R176.reuse, R80, R56 ;  /* 0x00000050b040723c */ /* 0x040fe20000001838 */
[----:B------:R-:W-:Y:S07]  /*ddf0*/  LDSM.16.M88.4 R56, [R201+0x6000] ;  /* 0x00600000c938783b */ /* 0x000fee0000000200 */
[----:B------:R-:W-:Y:S01]  /*de00*/  HMMA.16816.F32 R80, R176, R82, R52 ;  /* 0x00000052b050723c */ /* 0x000fe20000001834 */
[----:B------:R-:W-:Y:S01]  /*de10*/  LDSM.16.M88.4 R52, [R2+0x4800] ;  /* 0x004800000234783b */ /* 0x000fe20000000200 */
[----:B---3--:R-:W-:-:S06]  /*de20*/  FMUL.FTZ R0, R5, c[0x0][0x320] ;  /* 0x0000c80005007a20 */ /* 0x008fcc0000410000 */
[----:B------:R-:W-:Y:S01]  /*de30*/  HMMA.16816.F32 R16, R192, R110, R16 ;  /* 0x0000006ec010723c */ /* 0x000fe20000001810 */
[----:B------:R3:W1:Y:S07]  /*de40*/  MUFU.TANH R120, R0 ;  /* 0x0000000000787308 */ /* 0x00066e0000002400 */
[C---:B------:R-:W-:Y:S08]  /*de50*/  HMMA.16816.F32 R116, R168.reuse, R48, R116 ;  /* 0x00000030a874723c */ /* 0x040ff00000001874 */
[----:B------:R-:W-:Y:S01]  /*de60*/  HMMA.16816.F32 R96, R168, R50, R96 ;  /* 0x00000032a860723c */ /* 0x000fe20000001860 */
[----:B---3--:R-:W-:-:S04]  /*de70*/  FMUL.FTZ R0, R6, c[0x0][0x320] ;  /* 0x0000c80006007a20 */ /* 0x008fc80000410000 */
[----:B------:R3:W2:Y:S03]  /*de80*/  MUFU.TANH R111, R0 ;  /* 0x00000000006f7308 */ /* 0x0006a60000002400 */
[----:B------:R-:W-:Y:S01]  /*de90*/  HMMA.16816.F32 R48, R176, R42, R44 ;  /* 0x0000002ab030723c */ /* 0x000fe2000000182c */
[----:B------:R-:W4:Y:S04]  /*dea0*/  LDSM.16.M88.4 R44, [R201+0x5800] ;  /* 0x00580000c92c783b */ /* 0x000f280000000200 */
[----:B------:R-:W4:Y:S03]  /*deb0*/  LDSM.16.M88.4 R40, [R200+0x1000] ;  /* 0x00100000c828783b */ /* 0x000f260000000200 */
[----:B-1----:R-:W-:Y:S01]  /*dec0*/  HMMA.16816.F32 R12, R180, R32, R12 ;  /* 0x00000020b40c723c */ /* 0x002fe2000000180c */
[----:B---3--:R-:W-:-:S07]  /*ded0*/  FMUL.FTZ R0, R7, c[0x0][0x320] ;  /* 0x0000c80007007a20 */ /* 0x008fce0000410000 */
[----:B--2---:R-:W-:Y:S01]  /*dee0*/  HMMA.16816.F32 R4, R192, R60, R8 ;  /* 0x0000003cc004723c */ /* 0x004fe20000001808 */
[----:B------:R1:W2:Y:S07]  /*def0*/  MUFU.TANH R110, R0 ;  /* 0x00000000006e7308 */ /* 0x0002ae0000002400 */
[----:B------:R-:W-:Y:S08]  /*df00*/  HMMA.16816.F32 R8, R188, R78, R24 ;  /* 0x0000004ebc08723c */ /* 0x000ff00000001818 */
[----:B------:R-:W-:Y:S01]  /*df10*/  HMMA.16816.F32 R20, R180, R34, R48 ;  /* 0x00000022b414723c */ /* 0x000fe20000001830 */
[----:B-1----:R-:W-:Y:S01]  /*df20*/  FMUL.FTZ R0, R16, c[0x0][0x320] ;  /* 0x0000c80010007a20 */ /* 0x002fe20000410000 */
[----:B------:R-:W1:Y:S03]  /*df30*/  LDSM.16.M88.4 R32, [R2+0x5000] ;  /* 0x005000000220783b */ /* 0x000e660000000200 */
[----:B------:R3:W1:Y:S01]  /*df40*/  MUFU.TANH R109, R0 ;  /* 0x00000000006d7308 */ /* 0x0006620000002400 */
[----:B------:R-:W-:Y:S02]  /*df50*/  LDSM.16.M88.4 R48, [R2+0x5800] ;  /* 0x005800000230783b */ /* 0x000fe40000000200 */
[C---:B----4-:R-:W-:Y:S08]  /*df60*/  HMMA.16816.F32 R76, R176.reuse, R44, R116 ;  /* 0x0000002cb04c723c */ /* 0x050ff00000001874 */
[----:B------:R-:W-:Y:S01]  /*df70*/  HMMA.16816.F32 R72, R176, R46, R96 ;  /* 0x0000002eb048723c */ /* 0x000fe20000001860 */
[----:B------:R-:W4:Y:S01]  /*df80*/  LDSM.16.M88.4 R44, [R206+0x5800] ;  /* 0x00580000ce2c783b */ /* 0x000f220000000200 */
[----:B---3--:R-:W-:-:S04]  /*df90*/  FMUL.FTZ R0, R17, c[0x0][0x320] ;  /* 0x0000c80011007a20 */ /* 0x008fc80000410000 */
[----:B------:R3:W1:Y:S02]  /*dfa0*/  MUFU.TANH R108, R0 ;  /* 0x00000000006c7308 */ /* 0x0006640000002400 */
[----:B---3--:R-:W-:-:S06]  /*dfb0*/  FMUL.FTZ R0, R18, c[0x0][0x320] ;  /* 0x0000c80012007a20 */ /* 0x008fcc0000410000 */
[----:B------:R3:W1:Y:S02]  /*dfc0*/  MUFU.TANH R107, R0 ;  /* 0x00000000006b7308 */ /* 0x0006640000002400 */
[----:B---3--:R-:W-:Y:S02]  /*dfd0*/  FMUL.FTZ R0, R19, c[0x0][0x320] ;  /* 0x0000c80013007a20 */ /* 0x008fe40000410000 */
[----:B------:R-:W-:Y:S04]  /*dfe0*/  HMMA.16816.F32 R16, R188, R52, R12 ;  /* 0x00000034bc10723c */ /* 0x000fe8000000180c */
[----:B------:R3:W1:Y:S04]  /*dff0*/  MUFU.TANH R106, R0 ;  /* 0x00000000006a7308 */ /* 0x0006680000002400 */
[----:B------:R-:W-:Y:S01]  /*e000*/  HMMA.16816.F32 R12, R192, R62, R8 ;  /* 0x0000003ec00c723c */ /* 0x000fe20000001808 */
[----:B------:R-:W2:Y:S07]  /*e010*/  LDSM.16.M88.4 R60, [R201+0x6800] ;  /* 0x00680000c93c783b */ /* 0x000eae0000000200 */
[----:B------:R-:W-:Y:S01]  /*e020*/  HMMA.16816.F32 R8, R180, R28, R64 ;  /* 0x0000001cb408723c */ /* 0x000fe20000001840 */
[----:B---3--:R-:W-:-:S04]  /*e030*/  FMUL.FTZ R0, R4, c[0x0][0x320] ;  /* 0x0000c80004007a20 */ /* 0x008fc80000410000 */
[----:B------:R3:W1:Y:S03]  /*e040*/  MUFU.TANH R105, R0 ;  /* 0x0000000000697308 */ /* 0x0006660000002400 */
[----:B------:R-:W-:Y:S08]  /*e050*/  HMMA.16816.F32 R24, R192, R40, R16 ;  /* 0x00000028c018723c */ /* 0x000ff00000001810 */
[----:B------:R-:W-:Y:S01]  /*e060*/  HMMA.16816.F32 R64, R176, R56, R84 ;  /* 0x00000038b040723c */ /* 0x000fe20000001854 */
[----:B---3--:R-:W-:-:S07]  /*e070*/  FMUL.FTZ R0, R5, c[0x0][0x320] ;  /* 0x0000c80005007a20 */ /* 0x008fce0000410000 */
[----:B-1----:R-:W-:Y:S01]  /*e080*/  HMMA.16816.F32 R16, R188, R32, R8 ;  /* 0x00000020bc10723c */ /* 0x002fe20000001808 */
[----:B------:R1:W3:Y:S02]  /*e090*/  MUFU.TANH R104, R0 ;  /* 0x0000000000687308 */ /* 0x0002e40000002400 */
[----:B-1----:R-:W-:-:S06]  /*e0a0*/  FMUL.FTZ R0, R6, c[0x0][0x320] ;  /* 0x0000c80006007a20 */ /* 0x002fcc0000410000 */
[----:B------:R1:W1:Y:S02]  /*e0b0*/  MUFU.TANH R91, R0 ;  /* 0x00000000005b7308 */ /* 0x0002640000002400 */
[----:B-1----:R-:W-:Y:S02]  /*e0c0*/  FMUL.FTZ R0, R7, c[0x0][0x320] ;  /* 0x0000c80007007a20 */ /* 0x002fe40000410000 */
[----:B------:R-:W-:Y:S01]  /*e0d0*/  HMMA.16816.F32 R4, R188, R54, R20 ;  /* 0x00000036bc04723c */ /* 0x000fe20000001814 */
[----:B------:R-:W1:Y:S03]  /*e0e0*/  LDSM.16.M88.4 R52, [R200+0x1800] ;  /* 0x00180000c834783b */ /* 0x000e660000000200 */
[----:B------:R2:W1:Y:S04]  /*e0f0*/  MUFU.TANH R90, R0 ;  /* 0x00000000005a7308 */ /* 0x0004680000002400 */
[----:B------:R-:W-:Y:S01]  /*e100*/  HMMA.16816.F32 R20, R180, R30, R80 ;  /* 0x0000001eb414723c */ /* 0x000fe20000001850 */
[----:B------:R-:W1:Y:S01]  /*e110*/  LDSM.16.M88.4 R28, [R206+0x6000] ;  /* 0x00600000ce1c783b */ /* 0x000e620000000200 */
[----:B--2---:R-:W-:-:S04]  /*e120*/  FMUL.FTZ R0, R12, c[0x0][0x320] ;  /* 0x0000c8000c007a20 */ /* 0x004fc80000410000 */
[----:B------:R2:W1:Y:S10]  /*e130*/  MUFU.TANH R89, R0 ;  /* 0x0000000000597308 */ /* 0x0004740000002400 */
[----:B------:R-:W-:Y:S01]  /*e140*/  HMMA.16816.F32 R4, R192, R42, R4 ;  /* 0x0000002ac004723c */ /* 0x000fe20000001804 */
[----:B------:R-:W1:Y:S07]  /*e150*/  LDSM.16.M88.4 R40, [R200+0x2000] ;  /* 0x00200000c828783b */ /* 0x000e6e0000000200 */
[----:B------:R-:W-:Y:S01]  /*e160*/  HMMA.16816.F32 R8, R188, R34, R20 ;  /* 0x00000022bc08723c */ /* 0x000fe20000001814 */
[----:B--2---:R-:W-:-:S07]  /*e170*/  FMUL.FTZ R0, R13, c[0x0][0x320] ;  /* 0x0000c8000d007a20 */ /* 0x004fce0000410000 */
[----:B----4-:R-:W-:Y:S01]  /*e180*/  HMMA.16816.F32 R20, R180, R46, R72 ;  /* 0x0000002eb414723c */ /* 0x010fe20000001848 */
[----:B------:R2:W4:Y:S07]  /*e190*/  MUFU.TANH R88, R0 ;  /* 0x0000000000587308 */ /* 0x00052e0000002400 */
[C---:B------:R-:W-:Y:S08]  /*e1a0*/  HMMA.16816.F32 R32, R176.reuse, R58, R100 ;  /* 0x0000003ab020723c */ /* 0x040ff00000001864 */
[----:B------:R-:W-:Y:S01]  /*e1b0*/  HMMA.16816.F32 R56, R176, R60, R112 ;  /* 0x0000003cb038723c */ /* 0x000fe20000001870 */
[----:B--2---:R-:W-:-:S04]  /*e1c0*/  FMUL.FTZ R0, R14, c[0x0][0x320] ;  /* 0x0000c8000e007a20 */ /* 0x004fc80000410000 */
[----:B------:R2:W1:Y:S02]  /*e1d0*/  MUFU.TANH R38, R0 ;  /* 0x0000000000267308 */ /* 0x0004640000002400 */
[----:B--2---:R-:W-:Y:S02]  /*e1e0*/  FMUL.FTZ R0, R15, c[0x0][0x320] ;  /* 0x0000c8000f007a20 */ /* 0x004fe40000410000 */
[----:B------:R-:W-:Y:S01]  /*e1f0*/  HMMA.16816.F32 R12, R180, R44, R76 ;  /* 0x0000002cb40c723c */ /* 0x000fe2000000184c */
[----:B------:R-:W-:Y:S03]  /*e200*/  LDSM.16.M88.4 R44, [R200+0x2800] ;  /* 0x00280000c82c783b */ /* 0x000fe60000000200 */
        /* <DEDUP_REMOVED lines=8> */
[----:B-1----:R-:W-:Y:S04]  /*e290*/  HMMA.16816.F32 R24, R192, R52, R16 ;  /* 0x00000034c018723c */ /* 0x002fe80000001810 */
[----:B------:R1:W2:Y:S04]  /*e2a0*/  MUFU.TANH R78, R0 ;  /* 0x00000000004e7308 */ /* 0x0002a80000002400 */
[----:B------:R-:W-:Y:S08]  /*e2b0*/  HMMA.16816.F32 R16, R188, R48, R12 ;  /* 0x00000030bc10723c */ /* 0x000ff0000000180c */
[----:B------:R-:W-:Y:S01]  /*e2c0*/  HMMA.16816.F32 R12, R180, R28, R64 ;  /* 0x0000001cb40c723c */ /* 0x000fe20000001840 */
[----:B-1----:R-:W-:-:S04]  /*e2d0*/  FMUL.FTZ R0, R4, c[0x0][0x320] ;  /* 0x0000c80004007a20 */ /* 0x002fc80000410000 */
[----:B------:R1:W1:Y:S02]  /*e2e0*/  MUFU.TANH R77, R0 ;  /* 0x00000000004d7308 */ /* 0x0002640000002400 */
[----:B-1----:R-:W-:-:S06]  /*e2f0*/  FMUL.FTZ R0, R5, c[0x0][0x320] ;  /* 0x0000c80005007a20 */ /* 0x002fcc0000410000 */
[----:B------:R1:W1:Y:S02]  /*e300*/  MUFU.TANH R76, R0 ;  /* 0x00000000004c7308 */ /* 0x0002640000002400 */
[----:B-1----:R-:W-:-:S06]  /*e310*/  FMUL.FTZ R0, R6, c[0x0][0x320] ;  /* 0x0000c80006007a20 */ /* 0x002fcc0000410000 */
[----:B------:R1:W1:Y:S02]  /*e320*/  MUFU.TANH R74, R0 ;  /* 0x00000000004a7308 */ /* 0x0002640000002400 */
[----:B-1----:R-:W-:Y:S02]  /*e330*/  FMUL.FTZ R0, R7, c[0x0][0x320] ;  /* 0x0000c80007007a20 */ /* 0x002fe40000410000 */
[----:B------:R-:W-:Y:S01]  /*e340*/  HMMA.16816.F32 R4, R192, R54, R8 ;  /* 0x00000036c004723c */ /* 0x000fe20000001808 */
[----:B------:R-:W1:Y:S03]  /*e350*/  LDSM.16.M88.4 R52, [R2+0x6000] ;  /* 0x006000000234783b */ /* 0x000e660000000200 */
[----:B------:R2:W1:Y:S04]  /*e360*/  MUFU.TANH R72, R0 ;  /* 0x0000000000487308 */ /* 0x0004680000002400 */
[----:B------:R-:W-:Y:S01]  /*e370*/  HMMA.16816.F32 R8, R188, R50, R20 ;  /* 0x00000032bc08723c */ /* 0x000fe20000001814 */
[----:B------:R-:W3:Y:S07]  /*e380*/  LDSM.16.M88.4 R48, [R206+0x6800] ;  /* 0x00680000ce30783b */ /* 0x000eee0000000200 */
[----:B------:R-:W-:Y:S01]  /*e390*/  HMMA.16816.F32 R20, R192, R40, R16 ;  /* 0x00000028c014723c */ /* 0x000fe20000001810 */
[----:B--2---:R-:W-:-:S04]  /*e3a0*/  FMUL.FTZ R0, R24, c[0x0][0x320] ;  /* 0x0000c80018007a20 */ /* 0x004fc80000410000 */
[----:B------:R2:W1:Y:S11]  /*e3b0*/  MUFU.TANH R70, R0 ;  /* 0x0000000000467308 */ /* 0x0004760000002400 */
[----:B------:R-:W-:Y:S01]  /*e3c0*/  HMMA.16816.F32 R8, R192, R42, R8 ;  /* 0x0000002ac008723c */ /* 0x000fe20000001808 */
[----:B--2---:R-:W-:-:S07]  /*e3d0*/  FMUL.FTZ R0, R25, c[0x0][0x320] ;  /* 0x0000c80019007a20 */ /* 0x004fce0000410000 */
[----:B-1----:R-:W-:Y:S01]  /*e3e0*/  HMMA.16816.F32 R16, R188, R52, R12 ;  /* 0x00000034bc10723c */ /* 0x002fe2000000180c */
[----:B------:R1:W2:Y:S07]  /*e3f0*/  MUFU.TANH R73, R0 ;  /* 0x0000000000497308 */ /* 0x0002ae0000002400 */
[----:B---3--:R-:W-:Y:S01]  /*e400*/  HMMA.16816.F32 R12, R180, R48, R56 ;  /* 0x00000030b40c723c */ /* 0x008fe20000001838 */
[----:B-1----:R-:W-:-:S04]  /*e410*/  FMUL.FTZ R0, R26, c[0x0][0x320] ;  /* 0x0000c8001a007a20 */ /* 0x002fc80000410000 */
[----:B------:R1:W3:Y:S02]  /*e420*/  MUFU.TANH R69, R0 ;  /* 0x0000000000457308 */ /* 0x0002e40000002400 */
[----:B-1----:R-:W-:Y:S02]  /*e430*/  FMUL.FTZ R0, R27, c[0x0][0x320] ;  /* 0x0000c8001b007a20 */ /* 0x002fe40000410000 */
[----:B------:R-:W-:Y:S01]  /*e440*/  HMMA.16816.F32 R24, R180, R30, R32 ;  /* 0x0000001eb418723c */ /* 0x000fe20000001820 */
[----:B------:R-:W1:Y:S03]  /*e450*/  LDSM.16.M88.4 R32, [R2+0x6800] ;  /* 0x006800000220783b */ /* 0x000e660000000200 */
[----:B------:R2:W1:Y:S01]  /*e460*/  MUFU.TANH R67, R0 ;  /* 0x0000000000437308 */ /* 0x0004620000002400 */
[----:B------:R-:W3:Y:S01]  /*e470*/  LDSM.16.M88.4 R28, [R200+0x3000] ;  /* 0x00300000c81c783b */ /* 0x000ee20000000200 */
[----:B------:R-:W-:-:S04]  /*e480*/  DEPBAR.LE SB0, 0x0 ;  /* 0x000080000000791a */ /* 0x000fc80000000000 */
[----:B--2---:R-:W-:-:S04]  /*e490*/  FMUL.FTZ R0, R4, c[0x0][0x320] ;  /* 0x0000c80004007a20 */ /* 0x004fc80000410000 */
[----:B------:R2:W1:Y:S10]  /*e4a0*/  MUFU.TANH R66, R0 ;  /* 0x0000000000427308 */ /* 0x0004740000002400 */
[----:B------:R-:W-:Y:S01]  /*e4b0*/  HMMA.16816.F32 R24, R188, R54, R24 ;  /* 0x00000036bc18723c */ /* 0x000fe20000001818 */
[----:B--2---:R-:W-:-:S07]  /*e4c0*/  FMUL.FTZ R0, R5, c[0x0][0x320] ;  /* 0x0000c80005007a20 */ /* 0x004fce0000410000 */
[----:B-1----:R-:W-:Y:S01]  /*e4d0*/  HMMA.16816.F32 R12, R188, R32, R12 ;  /* 0x00000020bc0c723c */ /* 0x002fe2000000180c */
[----:B------:R1:W2:Y:S02]  /*e4e0*/  MUFU.TANH R65, R0 ;  /* 0x0000000000417308 */ /* 0x0002a40000002400 */
[----:B-1----:R-:W-:-:S06]  /*e4f0*/  FMUL.FTZ R0, R6, c[0x0][0x320] ;  /* 0x0000c80006007a20 */ /* 0x002fcc0000410000 */
[----:B------:R1:W1:Y:S02]  /*e500*/  MUFU.TANH R64, R0 ;  /* 0x0000000000407308 */ /* 0x0002640000002400 */
[----:B-1----:R-:W-:Y:S02]  /*e510*/  FMUL.FTZ R0, R7, c[0x0][0x320] ;  /* 0x0000c80007007a20 */ /* 0x002fe40000410000 */
[----:B------:R-:W-:Y:S04]  /*e520*/  HMMA.16816.F32 R4, R176, R62, R92 ;  /* 0x0000003eb004723c */ /* 0x000fe8000000185c */
[----:B------:R1:W1:Y:S02]  /*e530*/  MUFU.TANH R61, R0 ;  /* 0x00000000003d7308 */ /* 0x0002640000002400 */
[----:B-1----:R-:W-:-:S06]  /*e540*/  FMUL.FTZ R0, R20, c[0x0][0x320] ;  /* 0x0000c80014007a20 */ /* 0x002fcc0000410000 */
[----:B------:R1:W1:Y:S11]  /*e550*/  MUFU.TANH R60, R0 ;  /* 0x00000000003c7308 */ /* 0x0002760000002400 */
[----:B------:R-:W-:Y:S01]  /*e560*/  @!UPT UIADD3 URZ, URZ, URZ, URZ ;  /* 0x0000003f3f3ff290 */ /* 0x000fe2000fffe03f */
[----:B------:R-:W-:Y:S01]  /*e570*/  HMMA.16816.F32 R4, R180, R50, R4 ;  /* 0x00000032b404723c */ /* 0x000fe20000001804 */
[----:B-1----:R-:W-:-:S04]  /*e580*/  FMUL.FTZ R0, R21, c[0x0][0x320] ;  /* 0x0000c80015007a20 */ /* 0x002fc80000410000 */
[----:B------:R1:W1:Y:S11]  /*e590*/  MUFU.TANH R53, R0 ;  /* 0x0000000000357308 */ /* 0x0002760000002400 */
[----:B------:R-:W-:Y:S08]  /*e5a0*/  @!UPT UIADD3 URZ, URZ, URZ, URZ ;  /* 0x0000003f3f3ff290 */ /* 0x000ff0000fffe03f */
[----:B------:R-:W-:Y:S01]  /*e5b0*/  HMMA.16816.F32 R4, R188, R34, R4 ;  /* 0x00000022bc04723c */ /* 0x000fe20000001804 */
[----:B-1----:R-:W-:-:S04]  /*e5c0*/  FMUL.FTZ R0, R22, c[0x0][0x320] ;  /* 0x0000c80016007a20 */ /* 0x002fc80000410000 */
[----:B------:R1:W1:Y:S11]  /*e5d0*/  MUFU.TANH R52, R0 ;  /* 0x0000000000347308 */ /* 0x0002760000002400 */
[----:B------:R-:W-:Y:S08]  /*e5e0*/  @!UPT UIADD3 URZ, URZ, URZ, URZ ;  /* 0x0000003f3f3ff290 */ /* 0x000ff0000fffe03f */
[----:B---3--:R-:W-:Y:S01]  /*e5f0*/  HMMA.16816.F32 R4, R192, R30, R4 ;  /* 0x0000001ec004723c */ /* 0x008fe20000001804 */
[----:B-1----:R-:W-:-:S07]  /*e600*/  FMUL.FTZ R0, R23, c[0x0][0x320] ;  /* 0x0000c80017007a20 */ /* 0x002fce0000410000 */
[C---:B------:R-:W-:Y:S01]  /*e610*/  HMMA.16816.F32 R20, R192.reuse, R44, R16 ;  /* 0x0000002cc014723c */ /* 0x040fe20000001810 */
[----:B------:R1:W3:Y:S07]  /*e620*/  MUFU.TANH R49, R0 ;  /* 0x0000000000317308 */ /* 0x0002ee0000002400 */
        /* <DEDUP_REMOVED lines=42> */
[----:B------:R-:W-:Y:S06]  /*e8d0*/  BAR.SYNC.DEFER_BLOCKING 0x0 ;  /* 0x0000000000007b1d */ /* 0x000fec0000010000 */
[----:B------:R-:W-:Y:S05]  /*e8e0*/  @!P0 BRA `(.L_x_332) ;  /* 0x0000034000008947 */ /* 0x000fea0003800000 */
[----:B-1234-:R-:W-:Y:S02]  /*e8f0*/  IADD3 R0, R241, -0x2, RZ ;  /* 0xfffffffef1007810 */ /* 0x01efe40007ffe0ff */
[----:B------:R-:W-:Y:S02]  /*e900*/  ISETP.GE.AND P3, PT, R228, 0x1, PT ;  /* 0x00000001e400780c */ /* 0x000fe40003f66270 */
[----:B------:R-:W-:-:S02]  /*e910*/  SHF.R.S32.HI R2, RZ, 0x1f, R0 ;  /* 0x0000001fff027819 */ /* 0x000fc40000011400 */
[C---:B------:R-:W-:Y:S02]  /*e920*/  ISETP.GE.AND P2, PT, R228.reuse, 0x21, PT ;  /* 0x00000021e400780c */ /* 0x040fe40003f46270 */
[----:B------:R-:W-:Y:S01]  /*e930*/  ISETP.GE.AND P1, PT, R228, 0x41, PT ;  /* 0x00000041e400780c */ /* 0x000fe20003f26270 */
[----:B------:R-:W-:Y:S02]  /*e940*/  IMAD R4, R2, c[0x0][0x1e0], RZ ;  /* 0x0000780002047a24 */ /* 0x000fe400078e02ff */
[----:B------:R-:W-:-:S04]  /*e950*/  IMAD.WIDE.U32 R2, R0, c[0x0][0x1e0], RZ ;  /* 0x0000780000027a25 */ /* 0x000fc800078e00ff */
        /* <DEDUP_REMOVED lines=12> */
[----:B------:R-:W-:Y:S02]  /*ea20*/  @P3 LEA.HI.X R9, R0, c[0x0][0x1cc], R4, 0x1, P0 ;  /* 0x0000730000093a11 */ /* 0x000fe400000f0c04 */
[----:B------:R-:W-:Y:S01]  /*ea30*/  @P2 IADD3 R0, P4, R5, R152, RZ ;  /* 0x0000009805002210 */ /* 0x000fe20007f9e0ff */
[----:B------:R-:W-:Y:S01]  /*ea40*/  @P1 IMAD.MOV.U32 R5, RZ, RZ, c[0x0][0x1e0] ;  /* 0x00007800ff051624 */ /* 0x000fe200078e00ff */
        /* <DEDUP_REMOVED lines=30> */
.L_x_332:
[----:B--234-:R-:W-:Y:S05]  /*ec30*/  BSYNC B0 ;  /* 0x0000000000007941 */ /* 0x01cfea0003800000 */
.L_x_331:
[----:B-1----:R-:W-:Y:S01]  /*ec40*/  LEA.HI R0, R217, R250, RZ, 0x5 ;  /* 0x000000fad9007211 */ /* 0x002fe200078f28ff */
[----:B------:R-:W0:Y:S03]  /*ec50*/  LDGDEPBAR ;  /* 0x00000000000079af */ /* 0x000e260000000000 */
[----:B------:R-:W-:-:S05]  /*ec60*/  LOP3.LUT R0, R0, 0xffffffe0, RZ, 0xc0, !PT ;  /* 0xffffffe000007812 */ /* 0x000fca00078ec0ff */
[----:B------:R-:W-:-:S05]  /*ec70*/  IMAD.IADD R0, R250, 0x1, -R0 ;  /* 0x00000001fa007824 */ /* 0x000fca00078e0a00 */
[----:B------:R-:W-:-:S04]  /*ec80*/  SHF.R.S32.HI R2, RZ, 0x1f, R0 ;  /* 0x0000001fff027819 */ /* 0x000fc80000011400 */
[----:B------:R-:W-:-:S04]  /*ec90*/  LEA.HI R2, R2, R0, RZ, 0x2 ;  /* 0x0000000002027211 */ /* 0x000fc800078f10ff */
[----:B------:R-:W-:-:S05]  /*eca0*/  LOP3.LUT R2, R2, 0x7ffffffc, RZ, 0xc0, !PT ;  /* 0x7ffffffc02027812 */ /* 0x000fca00078ec0ff */
[----:B------:R-:W-:-:S04]  /*ecb0*/  IMAD.IADD R0, R0, 0x1, -R2 ;  /* 0x0000000100007824 */ /* 0x000fc800078e0a02 */
[----:B------:R-:W-:-:S04]  /*ecc0*/  IMAD.SHL.U32 R0, R0, 0x2, RZ ;  /* 0x0000000200007824 */ /* 0x000fc800078e00ff */
[----:B------:R-:W-:-:S05]  /*ecd0*/  IMAD.IADD R0, R149, 0x1, -R0 ;  /* 0x0000000195007824 */ /* 0x000fca00078e0a00 */
        /* <DEDUP_REMOVED lines=14> */
[----:B------:R-:W-:Y:S02]  /*edc0*/  FSEL R20, R107, -INF , P2 ;  /* 0xff8000006b147808 */ /* 0x000fe40001000000 */
[----:B------:R-:W-:Y:S02]  /*edd0*/  ISETP.GT.AND P2, PT, R0, 0x18, PT ;  /* 0x000000180000780c */ /* 0x000fe40003f44270 */
[----:B------:R-:W-:Y:S02]  /*ede0*/  FSEL R25, R104, -INF , P6 ;  /* 0xff80000068197808 */ /* 0x000fe40003000000 */
[----:B------:R-:W-:-:S02]  /*edf0*/  FMNMX.FTZ R2, R24, R2, !PT ;  /* 0x0000000218027209 */ /* 0x000fc40007810000 */
[----:B------:R-:W-:Y:S02]  /*ee00*/  FSEL R10, R111, -INF , P1 ;  /* 0xff8000006f0a7808 */ /* 0x000fe40000800000 */
[----:B------:R-:W-:Y:S02]  /*ee10*/  ISETP.GT.AND P5, PT, R0, 0x19, PT ;  /* 0x000000190000780c */ /* 0x000fe40003fa4270 */
[----:B------:R-:W-:Y:S02]  /*ee20*/  FSEL R11, R110, -INF , P0 ;  /* 0xff8000006e0b7808 */ /* 0x000fe40000000000 */
[----:B------:R-:W-:Y:S02]  /*ee30*/  FSEL R26, R89, -INF , P2 ;  /* 0xff800000591a7808 */ /* 0x000fe40001000000 */
[----:B------:R-:W-:Y:S02]  /*ee40*/  FMNMX.FTZ R2, R25, R2, !PT ;  /* 0x0000000219027209 */ /* 0x000fe40007810000 */
[----:B------:R-:W-:-:S02]  /*ee50*/  ISETP.GT.AND P1, PT, R0, 0x20, PT ;  /* 0x000000200000780c */ /* 0x000fc40003f24270 */
        /* <DEDUP_REMOVED lines=20> */
[----:B------:R-:W-:Y:S02]  /*efa0*/  FSEL R38, R38, -INF , P2 ;  /* 0xff80000026267808 */ /* 0x000fe40001000000 */
[----:B------:R-:W-:Y:S02]  /*efb0*/  FSEL R86, R76, -INF , P4 ;  /* 0xff8000004c567808 */ /* 0x000fe40002000000 */
[----:B------:R-:W-:Y:S02]  /*efc0*/  ISETP.GT.AND P5, PT, R0, 0x30, PT ;  /* 0x000000300000780c */ /* 0x000fe40003fa4270 */
        /* <DEDUP_REMOVED lines=8> */
[----:B------:R-:W-:Y:S02]  /*f050*/  FSEL R146, R73, -INF , P3 ;  /* 0xff80000049927808 */ /* 0x000fe40001800000 */
[C---:B------:R-:W-:Y:S02]  /*f060*/  ISETP.GT.AND P3, PT, R0.reuse, 0x38, PT ;  /* 0x000000380000780c */ /* 0x040fe40003f64270 */
        /* <DEDUP_REMOVED lines=23> */
[----:B------:R-:W-:Y:S02]  /*f1e0*/  FMNMX.FTZ R3, R148, R3, !PT ;  /* 0x0000000394037209 */ /* 0x000fe40007810000 */
[----:B------:R-:W-:Y:S02]  /*f1f0*/  FMNMX.FTZ R2, R153, R2, !PT ;  /* 0x0000000299027209 */ /* 0x000fe40007810000 */
[----:B------:R-:W-:Y:S02]  /*f200*/  FSEL R161, R44, -INF , P0 ;  /* 0xff8000002ca17808 */ /* 0x000fe40000000000 */
[----:B------:R-:W-:-:S02]  /*f210*/  FSEL R151, R64, -INF , P3 ;  /* 0xff80000040977808 */ /* 0x000fc40001800000 */
[----:B------:R-:W-:Y:S02]  /*f220*/  FSEL R155, R45, -INF , P5 ;  /* 0xff8000002d9b7808 */ /* 0x000fe40002800000 */
[----:B------:R-:W-:Y:S02]  /*f230*/  FMNMX.FTZ R3, R149, R3, !PT ;  /* 0x0000000395037209 */ /* 0x000fe40007810000 */
[----:B------:R-:W-:Y:S02]  /*f240*/  FMNMX.FTZ R2, R154, R2, !PT ;  /* 0x000000029a027209 */ /* 0x000fe40007810000 */
[----:B------:R-:W-:Y:S02]  /*f250*/  ISETP.GT.AND P0, PT, R0, 0x50, PT ;  /* 0x000000500000780c */ /* 0x000fe40003f04270 */
[----:B------:R-:W-:Y:S02]  /*f260*/  FSEL R162, R49, -INF , P1 ;  /* 0xff80000031a27808 */ /* 0x000fe40000800000 */
[----:B------:R-:W-:-:S02]  /*f270*/  FSEL R150, R61, -INF , P6 ;  /* 0xff8000003d967808 */ /* 0x000fc40003000000 */
[----:B------:R-:W-:Y:S02]  /*f280*/  FSEL R166, R41, -INF , P0 ;  /* 0xff80000029a67808 */ /* 0x000fe40000000000 */
[C---:B------:R-:W-:Y:S02]  /*f290*/  ISETP.GT.AND P1, PT, R0.reuse, 0x51, PT ;  /* 0x000000510000780c */ /* 0x040fe40003f24270 */
        /* <DEDUP_REMOVED lines=9> */
[----:B------:R-:W-:-:S02]  /*f330*/  FMNMX.FTZ R3, R160, R3, !PT ;  /* 0x00000003a0037209 */ /* 0x000fc40007810000 */
[----:B------:R-:W-:Y:S02]  /*f340*/  FMNMX.FTZ R2, R172, R2, !PT ;  /* 0x00000002ac027209 */ /* 0x000fe40007810000 */
[----:B------:R-:W-:Y:S02]  /*f350*/  ISETP.GT.AND P3, PT, R0, 0x60, PT ;  /* 0x000000600000780c */ /* 0x000fe40003f64270 */
        /* <DEDUP_REMOVED lines=9> */
[C---:B------:R-:W-:Y:S01]  /*f3f0*/  ISETP.GT.AND P1, PT, R0.reuse, 0x68, PT ;  /* 0x000000680000780c */ /* 0x040fe20003f24270 */
[----:B------:R-:W-:Y:S01]  /*f400*/  LDSM.16.MT88.4 R40, [R203+0x3800] ;  /* 0x00380000cb28783b */ /* 0x000fe20000004200 */
[----:B------:R-:W-:-:S02]  /*f410*/  ISETP.GT.AND P0, PT, R0, 0x69, PT ;  /* 0x000000690000780c */ /* 0x000fc40003f04270 */
[----:B------:R-:W-:Y:S02]  /*f420*/  ISETP.GT.AND P5, PT, R0, 0x51, PT ;  /* 0x000000510000780c */ /* 0x000fe40003fa4270 */
[----:B------:R-:W-:Y:S02]  /*f430*/  FSEL R215, R15, -INF , P2 ;  /* 0xff8000000fd77808 */ /* 0x000fe40001000000 */
[----:B------:R-:W-:Y:S02]  /*f440*/  FMNMX.FTZ R3, R163, R3, !PT ;  /* 0x00000003a3037209 */ /* 0x000fe40007810000 */
[----:B------:R-:W-:Y:S02]  /*f450*/  FMNMX.FTZ R0, R214, R2, !PT ;  /* 0x00000002d6007209 */ /* 0x000fe40007810000 */
[----:B------:R-:W-:Y:S02]  /*f460*/  FSEL R184, R34, -INF , P5 ;  /* 0xff80000022b87808 */ /* 0x000fe40002800000 */
[----:B------:R-:W-:-:S02]  /*f470*/  FSEL R216, R13, -INF , P1 ;  /* 0xff8000000dd87808 */ /* 0x000fc40000800000 */
[----:B------:R-:W-:Y:S02]  /*f480*/  FMNMX.FTZ R2, R175, R3, !PT ;  /* 0x00000003af027209 */ /* 0x000fe40007810000 */
[----:B------:R-:W-:Y:S02]  /*f490*/  FMNMX.FTZ R0, R215, R0, !PT ;  /* 0x00000000d7007209 */ /* 0x000fe40007810000 */
[----:B------:R-:W-:Y:S02]  /*f4a0*/  FSEL R186, R29, -INF , P6 ;  /* 0xff8000001dba7808 */ /* 0x000fe40003000000 */
[----:B------:R-:W-:Y:S02]  /*f4b0*/  FSEL R217, R12, -INF , P0 ;  /* 0xff8000000cd97808 */ /* 0x000fe40000000000 */
[----:B------:R-:W-:Y:S02]  /*f4c0*/  FMNMX.FTZ R2, R184, R2, !PT ;  /* 0x00000002b8027209 */ /* 0x000fe40007810000 */
[----:B------:R-:W-:-:S02]  /*f4d0*/  FMNMX.FTZ R0, R216, R0, !PT ;  /* 0x00000000d8007209 */ /* 0x000fc40007810000 */
[----:B------:R-:W-:Y:S02]  /*f4e0*/  FSEL R185, R28, -INF , P4 ;  /* 0xff8000001cb97808 */ /* 0x000fe40002000000 */
[----:B------:R-:W-:Y:S01]  /*f4f0*/  FMNMX.FTZ R2, R186, R2, !PT ;  /* 0x00000002ba027209 */ /* 0x000fe20007810000 */
[----:B------:R-:W-:Y:S01]  /*f500*/  LDSM.16.MT88.4 R28, [R205+0x3800] ;  /* 0x00380000cd1c783b */ /* 0x000fe20000004200 */
[----:B------:R-:W-:Y:S02]  /*f510*/  FMNMX.FTZ R0, R217, R0, !PT ;  /* 0x00000000d9007209 */ /* 0x000fe40007810000 */
[----:B------:R-:W-:Y:S02]  /*f520*/  FSEL R218, R19, -INF , P3 ;  /* 0xff80000013da7808 */ /* 0x000fe40001800000 */
[----:B------:R-:W-:Y:S01]  /*f530*/  FMNMX.FTZ R2, R185, R2, !PT ;  /* 0x00000002b9027209 */ /* 0x000fe20007810000 */
[----:B------:R-:W1:Y:S01]  /*f540*/  SHFL.BFLY PT, R4, R0, 0x2, 0x1f ;  /* 0x0c401f0000047f89 */ /* 0x000e6200000e0000 */
[----:B------:R-:W-:-:S02]  /*f550*/  FSEL R220, R18, -INF , P2 ;  /* 0xff80000012dc7808 */ /* 0x000fc40001000000 */
[----:B------:R-:W-:Y:S02]  /*f560*/  FMNMX.FTZ R2, R218, R2, !PT ;  /* 0x00000002da027209 */ /* 0x000fe40007810000 */
[----:B------:R-:W-:Y:S02]  /*f570*/  FSEL R219, R17, -INF , P1 ;  /* 0xff80000011db7808 */ /* 0x000fe40000800000 */
[----:B------:R-:W-:Y:S01]  /*f580*/  FMNMX.FTZ R2, R220, R2, !PT ;  /* 0x00000002dc027209 */ /* 0x000fe20007810000 */
[----:B------:R-:W-:Y:S01]  /*f590*/  LDSM.16.MT88.4 R16, [R202] ;  /* 0x00000000ca10783b */ /* 0x000fe20000004200 */
        /* <DEDUP_REMOVED lines=41> */
[C---:B------:R-:W-:Y:S08]  /*f830*/  HMMA.16816.F32 R76, R4.reuse, R16, RZ ;  /* 0x00000010044c723c */ /* 0x040ff000000018ff */
[----:B------:R-:W-:Y:S01]  /*f840*/  HMMA.16816.F32 R72, R4, R18, RZ ;  /* 0x000000120448723c */ /* 0x000fe200000018ff */
[----:B------:R-:W4:Y:S01]  /*f850*/  LDSM.16.MT88.4 R16, [R202+0x3800] ;  /* 0x00380000ca10783b */ /* 0x000f220000004200 */
[----:B---3--:R-:W-:-:S06]  /*f860*/  FFMA.FTZ R3, R25, c[0x0][0x2d0], -R2 ;  /* 0x0000b40019037a23 */ /* 0x008fcc0000010802 */
[C---:B-1----:R-:W-:Y:S01]  /*f870*/  HMMA.16816.F32 R56, R4.reuse, R8, RZ ;  /* 0x000000080438723c */ /* 0x042fe200000018ff */
[----:B------:R1:W3:Y:S07]  /*f880*/  MUFU.EX2 R232, R3 ;  /* 0x0000000300e87308 */ /* 0x0002ee0000000800 */
[C---:B------:R-:W-:Y:S01]  /*f890*/  HMMA.16816.F32 R48, R4.reuse, R10, RZ ;  /* 0x0000000a0430723c */ /* 0x040fe200000018ff */
[----:B------:R-:W5:Y:S07]  /*f8a0*/  LDSM.16.MT88.4 R8, [R204+0x3800] ;  /* 0x00380000cc08783b */ /* 0x000f6e0000004200 */
[----:B------:R-:W-:Y:S01]  /*f8b0*/  HMMA.16816.F32 R64, R4, R12, RZ ;  /* 0x0000000c0440723c */ /* 0x000fe200000018ff */
[----:B-1----:R-:W-:-:S04]  /*f8c0*/  FFMA.FTZ R3, R26, c[0x0][0x2d0], -R2 ;  /* 0x0000b4001a037a23 */ /* 0x002fc80000010802 */
[----:B------:R1:W-:Y:S03]  /*f8d0*/  MUFU.EX2 R226, R3 ;  /* 0x0000000300e27308 */ /* 0x0003e60000000800 */
[C---:B------:R-:W-:Y:S01]  /*f8e0*/  HMMA.16816.F32 R60, R4.reuse, R14, RZ ;  /* 0x0000000e043c723c */ /* 0x040fe200000018ff */
[----:B------:R-:W-:Y:S07]  /*f8f0*/  LDSM.16.MT88.4 R12, [R205+0x800] ;  /* 0x00080000cd0c783b */ /* 0x000fee0000004200 */
[----:B--2---:R-:W-:Y:S01]  /*f900*/  HMMA.16816.F32 R52, R4, R20, RZ ;  /* 0x000000140434723c */ /* 0x004fe200000018ff */
[----:B-1----:R-:W-:-:S02]  /*f910*/  FFMA.FTZ R3, R27, c[0x0][0x2d0], -R2 ;  /* 0x0000b4001b037a23 */ /* 0x002fc40000010802 */
[----:B------:R-:W1:Y:S05]  /*f920*/  LDSM.16.MT88.4 R24, [R203+0x800] ;  /* 0x00080000cb18783b */ /* 0x000e6a0000004200 */
[C---:B----4-:R-:W-:Y:S01]  /*f930*/  HMMA.16816.F32 R80, R4.reuse, R16, RZ ;  /* 0x000000100450723c */ /* 0x050fe200000018ff */
[----:B------:R2:W4:Y:S07]  /*f940*/  MUFU.EX2 R235, R3 ;  /* 0x0000000300eb7308 */ /* 0x00052e0000000800 */
[C---:B------:R-:W-:Y:S01]  /*f950*/  HMMA.16816.F32 R88, R4.reuse, R18, RZ ;  /* 0x000000120458723c */ /* 0x040fe200000018ff */
[----:B------:R-:W1:Y:S07]  /*f960*/  LDSM.16.MT88.4 R16, [R204+0x800] ;  /* 0x00080000cc10783b */ /* 0x000e6e0000004200 */
[C---:B------:R-:W-:Y:S01]  /*f970*/  HMMA.16816.F32 R44, R4.reuse, R22, RZ ;  /* 0x00000016042c723c */ /* 0x040fe200000018ff */
[--C-:B--2---:R-:W-:Y:S01]  /*f980*/  FFMA.FTZ R3, R32, c[0x0][0x2d0], -R0.reuse ;  /* 0x0000b40020037a23 */ /* 0x104fe20000010800 */
[----:B------:R-:W-:Y:S03]  /*f990*/  LDSM.16.MT88.4 R20, [R202+0x4000] ;  /* 0x00400000ca14783b */ /* 0x000fe60000004200 */
[----:B------:R2:W-:Y:S03]  /*f9a0*/  MUFU.EX2 R224, R3 ;  /* 0x0000000300e07308 */ /* 0x0005e60000000800 */
[C---:B------:R-:W-:Y:S08]  /*f9b0*/  HMMA.16816.F32 R100, R4.reuse, R40, RZ ;  /* 0x000000280464723c */ /* 0x040ff000000018ff */
[----:B------:R-:W-:Y:S01]  /*f9c0*/  HMMA.16816.F32 R40, R4, R42, RZ ;  /* 0x0000002a0428723c */ /* 0x000fe200000018ff */
[----:B--2---:R-:W-:-:S02]  /*f9d0*/  FFMA.FTZ R3, R33, c[0x0][0x2d0], -R0 ;  /* 0x0000b40021037a23 */ /* 0x004fc40000010800 */
[----:B------:R-:W2:Y:S05]  /*f9e0*/  LDSM.16.MT88.4 R32, [R202+0x800] ;  /* 0x00080000ca20783b */ /* 0x000eaa0000004200 */
[C---:B------:R-:W-:Y:S01]  /*f9f0*/  HMMA.16816.F32 R112, R4.reuse, R28, RZ ;  /* 0x0000001c0470723c */ /* 0x040fe200000018ff */
[----:B------:R1:W1:Y:S07]  /*fa00*/  MUFU.EX2 R222, R3 ;  /* 0x0000000300de7308 */ /* 0x00026e0000000800 */
[C---:B------:R-:W-:Y:S01]  /*fa10*/  HMMA.16816.F32 R120, R4.reuse, R30, RZ ;  /* 0x0000001e0478723c */ /* 0x040fe200000018ff */
[----:B------:R-:W2:Y:S07]  /*fa20*/  LDSM.16.MT88.4 R28, [R203+0x4000] ;  /* 0x00400000cb1c783b */ /* 0x000eae0000004200 */
[----:B-----5:R-:W-:Y:S01]  /*fa30*/  HMMA.16816.F32 R124, R4, R8, RZ ;  /* 0x00000008047c723c */ /* 0x020fe200000018ff */
[----:B-1----:R-:W-:-:S04]  /*fa40*/  FFMA.FTZ R3, R38, c[0x0][0x2d0], -R0 ;  /* 0x0000b40026037a23 */ /* 0x002fc80000010800 */
[----:B------:R1:W-:Y:S03]  /*fa50*/  MUFU.EX2 R223, R3 ;  /* 0x0000000300df7308 */ /* 0x0003e60000000800 */
[----:B------:R-:W-:Y:S01]  /*fa60*/  HMMA.16816.F32 R116, R4, R10, RZ ;  /* 0x0000000a0474723c */ /* 0x000fe200000018ff */
[----:B------:R-:W-:Y:S06]  /*fa70*/  LDSM.16.MT88.4 R8, [R204+0x4000] ;  /* 0x00400000cc08783b */ /* 0x000fec0000004200 */
[----:B---3--:R-:W-:-:S02]  /*fa80*/  F2FP.PACK_AB R4, R232, R227 ;  /* 0x000000e3e804723e */ /* 0x008fc400000000ff */
[----:B----4-:R-:W-:Y:S02]  /*fa90*/  F2FP.PACK_AB R6, R235, R226 ;  /* 0x000000e2eb06723e */ /* 0x010fe400000000ff */
        /* <DEDUP_REMOVED lines=8> */
[----:B-1----:R-:W-:-:S04]  /*fb20*/  FFMA.FTZ R3, R85, c[0x0][0x2d0], -R2 ;  /* 0x0000b40055037a23 */ /* 0x002fc80000010802 */
[----:B------:R1:W3:Y:S03]  /*fb30*/  MUFU.EX2 R211, R3 ;  /* 0x0000000300d37308 */ /* 0x0002e60000000800 */
[C---:B------:R-:W-:Y:S01]  /*fb40*/  HMMA.16816.F32 R60, R4.reuse, R14, R48 ;  /* 0x0000000e043c723c */ /* 0x040fe20000001830 */
[----:B------:R-:W4:Y:S07]  /*fb50*/  LDSM.16.MT88.4 R12, [R205+0x4000] ;  /* 0x00400000cd0c783b */ /* 0x000f2e0000004200 */
[----:B------:R-:W-:Y:S01]  /*fb60*/  HMMA.16816.F32 R56, R4, R16, R52 ;  /* 0x000000100438723c */ /* 0x000fe20000001834 */
[----:B-1----:R-:W-:-:S07]  /*fb70*/  FFMA.FTZ R3, R84, c[0x0][0x2d0], -R2 ;  /* 0x0000b40054037a23 */ /* 0x002fce0000010802 */
[C---:B------:R-:W-:Y:S01]  /*fb80*/  HMMA.16816.F32 R44, R4.reuse, R18, R44 ;  /* 0x00000012042c723c */ /* 0x040fe2000000182c */
[----:B------:R-:W1:Y:S01]  /*fb90*/  LDSM.16.MT88.4 R16, [R205+0x1000] ;  /* 0x00100000cd10783b */ /* 0x000e620000004200 */
[----:B------:R5:W-:Y:S06]  /*fba0*/  MUFU.EX2 R199, R3 ;  /* 0x0000000300c77308 */ /* 0x000bec0000000800 */
[C---:B------:R-:W-:Y:S01]  /*fbb0*/  HMMA.16816.F32 R108, R4.reuse, R24, R64 ;  /* 0x00000018046c723c */ /* 0x040fe20000001840 */
[----:B------:R-:W1:Y:S07]  /*fbc0*/  LDSM.16.MT88.4 R24, [R202+0x1000] ;  /* 0x00100000ca18783b */ /* 0x000e6e0000004200 */
[----:B--2---:R-:W-:Y:S01]  /*fbd0*/  HMMA.16816.F32 R128, R4, R32, R76 ;  /* 0x000000200480723c */ /* 0x004fe2000000184c */
[----:B-----5:R-:W-:-:S04]  /*fbe0*/  FFMA.FTZ R3, R86, c[0x0][0x2d0], -R2 ;  /* 0x0000b40056037a23 */ /* 0x020fc80000010802 */
[----:B------:R2:W5:Y:S03]  /*fbf0*/  MUFU.EX2 R212, R3 ;  /* 0x0000000300d47308 */ /* 0x0005660000000800 */
[C---:B------:R-:W-:Y:S01]  /*fc00*/  HMMA.16816.F32 R140, R4.reuse, R34, R72 ;  /* 0x00000022048c723c */ /* 0x040fe20000001848 */
[----:B------:R-:W-:Y:S07]  /*fc10*/  LDSM.16.MT88.4 R32, [R204+0x1000] ;  /* 0x00100000cc20783b */ /* 0x000fee0000004200 */
[----:B------:R-:W-:Y:S01]  /*fc20*/  HMMA.16816.F32 R52, R4, R20, R80 ;  /* 0x000000140434723c */ /* 0x000fe20000001850 */
[----:B--2---:R-:W-:-:S07]  /*fc30*/  FFMA.FTZ R3, R104, c[0x0][0x2d0], -R0 ;  /* 0x0000b40068037a23 */ /* 0x004fce0000010800 */
[C---:B------:R-:W-:Y:S01]  /*fc40*/  HMMA.16816.F32 R48, R4.reuse, R22, R88 ;  /* 0x000000160430723c */ /* 0x040fe20000001858 */
[----:B------:R-:W2:Y:S01]  /*fc50*/  LDSM.16.MT88.4 R20, [R203+0x1000] ;  /* 0x00100000cb14783b */ /* 0x000ea20000004200 */
[----:B------:R1:W-:Y:S06]  /*fc60*/  MUFU.EX2 R198, R3 ;  /* 0x0000000300c67308 */ /* 0x0003ec0000000800 */
[C---:B------:R-:W-:Y:S08]  /*fc70*/  HMMA.16816.F32 R76, R4.reuse, R30, R40 ;  /* 0x0000001e044c723c */ /* 0x040ff00000001828 */
[----:B----4-:R-:W-:Y:S01]  /*fc80*/  HMMA.16816.F32 R80, R4, R12, R112 ;  /* 0x0000000c0450723c */ /* 0x010fe20000001870 */
[----:B-1----:R-:W-:-:S04]  /*fc90*/  FFMA.FTZ R3, R87, c[0x0][0x2d0], -R0 ;  /* 0x0000b40057037a23 */ /* 0x002fc80000010800 */
[----:B------:R1:W4:Y:S03]  /*fca0*/  MUFU.EX2 R197, R3 ;  /* 0x0000000300c57308 */ /* 0x0003260000000800 */
[C---:B------:R-:W-:Y:S01]  /*fcb0*/  HMMA.16816.F32 R84, R4.reuse, R28, R100 ;  /* 0x0000001c0454723c */ /* 0x040fe20000001864 */
[----:B------:R-:W2:Y:S07]  /*fcc0*/  LDSM.16.MT88.4 R28, [R203+0x4800] ;  /* 0x00480000cb1c783b */ /* 0x000eae0000004200 */
[----:B------:R-:W-:Y:S01]  /*fcd0*/  HMMA.16816.F32 R72, R4, R14, R120 ;  /* 0x0000000e0448723c */ /* 0x000fe20000001878 */
[----:B------:R-:W-:Y:S01]  /*fce0*/  LDSM.16.MT88.4 R12, [R204+0x4800] ;  /* 0x00480000cc0c783b */ /* 0x000fe20000004200 */
[----:B-1----:R-:W-:-:S06]  /*fcf0*/  FFMA.FTZ R3, R105, c[0x0][0x2d0], -R0 ;  /* 0x0000b40069037a23 */ /* 0x002fcc0000010800 */
[C---:B------:R-:W-:Y:S01]  /*fd00*/  HMMA.16816.F32 R64, R4.reuse, R8, R124 ;  /* 0x000000080440723c */ /* 0x040fe2000000187c */
[----:B------:R1:W-:Y:S07]  /*fd10*/  MUFU.EX2 R196, R3 ;  /* 0x0000000300c47308 */ /* 0x0003ee0000000800 */
[----:B------:R-:W-:Y:S01]  /*fd20*/  HMMA.16816.F32 R40, R4, R10, R116 ;  /* 0x0000000a0428723c */ /* 0x000fe20000001874 */
[----:B------:R-:W-:Y:S06]  /*fd30*/  LDSM.16.MT88.4 R8, [R202+0x4800] ;  /* 0x00480000ca08783b */ /* 0x000fec0000004200 */
[----:B---3--:R-:W-:-:S02]  /*fd40*/  F2FP.PACK_AB R4, R211, R213 ;  /* 0x000000d5d304723e */ /* 0x008fc400000000ff */
[----:B-----5:R-:W-:Y:S01]  /*fd50*/  F2FP.PACK_AB R6, R212, R199 ;  /* 0x000000c7d406723e */ /* 0x020fe200000000ff */
[----:B-1----:R-:W-:Y:S01]  /*fd60*/  FFMA.FTZ R3, R106, c[0x0][0x2d0], -R0 ;  /* 0x0000b4006a037a23 */ /* 0x002fe20000010800 */
[----:B----4-:R-:W-:-:S03]  /*fd70*/  F2FP.PACK_AB R5, R197, R198 ;  /* 0x000000c6c505723e */ /* 0x010fc600000000ff */
[----:B------:R-:W1:Y:S02]  /*fd80*/  MUFU.EX2 R187, R3 ;  /* 0x0000000300bb7308 */ /* 0x000e640000000800 */
[----:B-1----:R-:W-:Y:S01]  /*fd90*/  F2FP.PACK_AB R7, R187, R196 ;  /* 0x000000c4bb07723e */ /* 0x002fe200000000ff */
[----:B------:R-:W-:-:S05]  /*fda0*/  FFMA.FTZ R3, R145, c[0x0][0x2d0], -R2 ;  /* 0x0000b40091037a23 */ /* 0x000fca0000010802 */
[----:B------:R1:W-:Y:S01]  /*fdb0*/  MUFU.EX2 R245, R3 ;  /* 0x0000000300f57308 */ /* 0x0003e20000000800 */
[C---:B------:R-:W-:Y:S08]  /*fdc0*/  HMMA.16816.F32 R104, R4.reuse, R16, R92 ;  /* 0x000000100468723c */ /* 0x040ff0000000185c */
[----:B------:R-:W-:Y:S01]  /*fdd0*/  HMMA.16816.F32 R112, R4, R18, R60 ;  /* 0x000000120470723c */ /* 0x000fe2000000183c */
[----:B------:R-:W3:Y:S01]  /*fde0*/  LDSM.16.MT88.4 R16, [R205+0x4800] ;  /* 0x00480000cd10783b */ /* 0x000ee20000004200 */
[----:B-1----:R-:W-:-:S06]  /*fdf0*/  FFMA.FTZ R3, R146, c[0x0][0x2d0], -R2 ;  /* 0x0000b40092037a23 */ /* 0x002fcc0000010802 */
[C---:B------:R-:W-:Y:S01]  /*fe00*/  HMMA.16816.F32 R124, R4.reuse, R24, R128 ;  /* 0x00000018047c723c */ /* 0x040fe20000001880 */
[----:B------:R1:W4:Y:S07]  /*fe10*/  MUFU.EX2 R244, R3 ;  /* 0x0000000300f47308 */ /* 0x00032e0000000800 */
[C---:B------:R-:W-:Y:S01]  /*fe20*/  HMMA.16816.F32 R140, R4.reuse, R26, R140 ;  /* 0x0000001a048c723c */ /* 0x040fe2000000188c */
[----:B------:R-:W5:Y:S07]  /*fe30*/  LDSM.16.MT88.4 R24, [R202+0x1800] ;  /* 0x00180000ca18783b */ /* 0x000f6e0000004200 */
[----:B--2---:R-:W-:Y:S01]  /*fe40*/  HMMA.16816.F32 R120, R4, R20, R108 ;  /* 0x000000140478723c */ /* 0x004fe2000000186c */
[----:B-1----:R-:W-:-:S04]  /*fe50*/  FFMA.FTZ R3, R144, c[0x0][0x2d0], -R2 ;  /* 0x0000b40090037a23 */ /* 0x002fc80000010802 */
[----:B------:R1:W-:Y:S03]  /*fe60*/  MUFU.EX2 R165, R3 ;  /* 0x0000000300a57308 */ /* 0x0003e60000000800 */
[C---:B------:R-:W-:Y:S01]  /*fe70*/  HMMA.16816.F32 R116, R4.reuse, R22, R96 ;  /* 0x000000160474723c */ /* 0x040fe20000001860 */
[----:B------:R-:W2:Y:S07]  /*fe80*/  LDSM.16.MT88.4 R20, [R203+0x1800] ;  /* 0x00180000cb14783b */ /* 0x000eae0000004200 */
[----:B------:R-:W-:Y:S01]  /*fe90*/  HMMA.16816.F32 R100, R4, R32, R56 ;  /* 0x000000200464723c */ /* 0x000fe20000001838 */
[----:B-1----:R-:W-:-:S07]  /*fea0*/  FFMA.FTZ R3, R147, c[0x0][0x2d0], -R2 ;  /* 0x0000b40093037a23 */ /* 0x002fce0000010802 */
[C---:B------:R-:W-:Y:S01]  /*feb0*/  HMMA.16816.F32 R44, R4.reuse, R34, R44 ;  /* 0x00000022042c723c */ /* 0x040fe2000000182c */
[----:B------:R-:W1:Y:S01]  /*fec0*/  LDSM.16.MT88.4 R32, [R205+0x1800] ;  /* 0x00180000cd20783b */ /* 0x000e620000004200 */
[----:B------:R3:W1:Y:S06]  /*fed0*/  MUFU.EX2 R167, R3 ;  /* 0x0000000300a77308 */ /* 0x00066c0000000800 */
[C---:B------:R-:W-:Y:S08]  /*fee0*/  HMMA.16816.F32 R92, R4.reuse, R28, R84 ;  /* 0x0000001c045c723c */ /* 0x040ff00000001854 */
[----:B------:R-:W-:Y:S01]  /*fef0*/  HMMA.16816.F32 R128, R4, R30, R76 ;  /* 0x0000001e0480723c */ /* 0x000fe2000000184c */
[----:B------:R-:W1:Y:S01]  /*ff00*/  LDSM.16.MT88.4 R28, [R204+0x1800] ;  /* 0x00180000cc1c783b */ /* 0x000e620000004200 */
[----:B---3--:R-:W-:-:S04]  /*ff10*/  FFMA.FTZ R3, R148, c[0x0][0x2d0], -R0 ;  /* 0x0000b40094037a23 */ /* 0x008fc80000010800 */
[----:B------:R3:W-:Y:S02]  /*ff20*/  MUFU.EX2 R243, R3 ;  /* 0x0000000300f37308 */ /* 0x0007e40000000800 */
[C---:B------:R-:W-:Y:S08]  /*ff30*/  HMMA.16816.F32 R88, R4.reuse, R16, R80 ;  /* 0x000000100458723c */ /* 0x040ff00000001850 */
[----:B------:R-:W-:Y:S01]  /*ff40*/  HMMA.16816.F32 R84, R4, R18, R72 ;  /* 0x000000120454723c */ /* 0x000fe20000001848 */
[----:B------:R-:W1:Y:S01]  /*ff50*/  LDSM.16.MT88.4 R16, [R205+0x5000] ;  /* 0x00500000cd10783b */ /* 0x000e620000004200 */
[----:B---3--:R-:W-:-:S06]  /*ff60*/  FFMA.FTZ R3, R149, c[0x0][0x2d0], -R0 ;  /* 0x0000b40095037a23 */ /* 0x008fcc0000010800 */
[C---:B------:R-:W-:Y:S01]  /*ff70*/  HMMA.16816.F32 R80, R4.reuse, R12, R64 ;  /* 0x0000000c0450723c */ /* 0x040fe20000001840 */
[----:B------:R3:W1:Y:S07]  /*ff80*/  MUFU.EX2 R242, R3 ;  /* 0x0000000300f27308 */ /* 0x00066e0000000800 */
[C---:B------:R-:W-:Y:S01]  /*ff90*/  HMMA.16816.F32 R56, R4.reuse, R14, R40 ;  /* 0x0000000e0438723c */ /* 0x040fe20000001828 */
[----:B------:R-:W2:Y:S07]  /*ffa0*/  LDSM.16.MT88.4 R12, [R203+0x5000] ;  /* 0x00500000cb0c783b */ /* 0x000eae0000004200 */
[----:B------:R-:W-:Y:S01]  /*ffb0*/  HMMA.16816.F32 R96, R4, R8, R52 ;  /* 0x000000080460723c */ /* 0x000fe20000001834 */
[----:B---3--:R-:W-:-:S04]  /*ffc0*/  FFMA.FTZ R3, R151, c[0x0][0x2d0], -R0 ;  /* 0x0000b40097037a23 */ /* 0x008fc80000010800 */
[----:B------:R3:W-:Y:S03]  /*ffd0*/  MUFU.EX2 R164, R3 ;  /* 0x0000000300a47308 */ /* 0x0007e60000000800 */
[----:B------:R-:W-:Y:S01]  /*ffe0*/  HMMA.16816.F32 R108, R4, R10, R48 ;  /* 0x0000000a046c723c */ /* 0x000fe20000001830 */
[----:B------:R-:W2:Y:S06]  /*fff0*/  LDSM.16.MT88.4 R8, [R202+0x5000] ;  /* 0x00500000ca08783b */ /* 0x000eac0000004200 */
[----:B----4-:R-:W-:-:S02]  /*10000*/  F2FP.PACK_AB R4, R244, R245 ;  /* 0x000000f5f404723e */ /* 0x010fc400000000ff */
[----:B-1----:R-:W-:Y:S02]  /*10010*/  F2FP.PACK_AB R6, R167, R165 ;  /* 0x000000a5a706723e */ /* 0x002fe400000000ff */
[----:B------:R-:W-:Y:S01]  /*10020*/  F2FP.PACK_AB R5, R242, R243 ;  /* 0x000000f3f205723e */ /* 0x000fe200000000ff */
[----:B---3--:R-:W-:-:S04]  /*10030*/  FFMA.FTZ R3, R150, c[0x0][0x2d0], -R0 ;  /* 0x0000b40096037a23 */ /* 0x008fc80000010800 */
[----:B------:R-:W1:Y:S02]  /*10040*/  MUFU.EX2 R151, R3 ;  /* 0x0000000300977308 */ /* 0x000e640000000800 */
[----:B-1----:R-:W-:Y:S01]  /*10050*/  F2FP.PACK_AB R7, R151, R164 ;  /* 0x000000a49707723e */ /* 0x002fe200000000ff */
[----:B------:R-:W-:-:S06]  /*10060*/  FFMA.FTZ R3, R152, c[0x0][0x2d0], -R2 ;  /* 0x0000b40098037a23 */ /* 0x000fcc0000010802 */
[C---:B-----5:R-:W-:Y:S01]  /*10070*/  HMMA.16816.F32 R76, R4.reuse, R24, R124 ;  /* 0x00000018044c723c */ /* 0x060fe2000000187c */
[----:B------:R1:W-:Y:S07]  /*10080*/  MUFU.EX2 R125, R3 ;  /* 0x00000003007d7308 */ /* 0x0003ee0000000800 */
[C---:B--2---:R-:W-:Y:S08]  /*10090*/  HMMA.16816.F32 R64, R4.reuse, R20, R120 ;  /* 0x000000140440723c */ /* 0x044ff00000001878 */
[C---:B------:R-:W-:Y:S01]  /*100a0*/  HMMA.16816.F32 R52, R4.reuse, R22, R116 ;  /* 0x000000160434723c */ /* 0x040fe20000001874 */
[--C-:B-1----:R-:W-:Y:S01]  /*100b0*/  FFMA.FTZ R3, R153, c[0x0][0x2d0], -R2.reuse ;  /* 0x0000b40099037a23 */ /* 0x102fe20000010802 */
[----:B------:R-:W1:Y:S03]  /*100c0*/  LDSM.16.MT88.4 R20, [R204+0x5000] ;  /* 0x00500000cc14783b */ /* 0x000e660000004200 */
[----:B------:R2:W3:Y:S03]  /*100d0*/  MUFU.EX2 R150, R3 ;  /* 0x0000000300967308 */ /* 0x0004e60000000800 */
[C---:B------:R-:W-:Y:S08]  /*100e0*/  HMMA.16816.F32 R60, R4.reuse, R32, R104 ;  /* 0x00000020043c723c */ /* 0x040ff00000001868 */
[----:B------:R-:W-:Y:S01]  /*100f0*/  HMMA.16816.F32 R48, R4, R34, R112 ;  /* 0x000000220430723c */ /* 0x000fe20000001870 */
[----:B--2---:R-:W-:-:S07]  /*10100*/  FFMA.FTZ R3, R154, c[0x0][0x2d0], -R2 ;  /* 0x0000b4009a037a23 */ /* 0x004fce0000010802 */
[C---:B------:R-:W-:Y:S01]  /*10110*/  HMMA.16816.F32 R32, R4.reuse, R28, R100 ;  /* 0x0000001c0420723c */ /* 0x040fe20000001864 */
[----:B------:R2:W-:Y:S07]  /*10120*/  MUFU.EX2 R149, R3 ;  /* 0x0000000300957308 */ /* 0x0005ee0000000800 */
[C---:B------:R-:W-:Y:S01]  /*10130*/  HMMA.16816.F32 R44, R4.reuse, R30, R44 ;  /* 0x0000001e042c723c */ /* 0x040fe2000000182c */
[----:B------:R-:W4:Y:S07]  /*10140*/  LDSM.16.MT88.4 R28, [R202+0x2000] ;  /* 0x00200000ca1c783b */ /* 0x000f2e0000004200 */
[----:B------:R-:W-:Y:S01]  /*10150*/  HMMA.16816.F32 R112, R4, R16, R88 ;  /* 0x000000100470723c */ /* 0x000fe20000001858 */
[----:B--2---:R-:W-:-:S04]  /*10160*/  FFMA.FTZ R3, R155, c[0x0][0x2d0], -R2 ;  /* 0x0000b4009b037a23 */ /* 0x004fc80000010802 */
[----:B------:R2:W5:Y:S03]  /*10170*/  MUFU.EX2 R148, R3 ;  /* 0x0000000300947308 */ /* 0x0005660000000800 */
[C---:B------:R-:W-:Y:S01]  /*10180*/  HMMA.16816.F32 R120, R4.reuse, R18, R84 ;  /* 0x000000120478723c */ /* 0x040fe20000001854 */
[----:B------:R-:W1:Y:S07]  /*10190*/  LDSM.16.MT88.4 R16, [R204+0x2000] ;  /* 0x00200000cc10783b */ /* 0x000e6e0000004200 */
[----:B------:R-:W-:Y:S01]  /*101a0*/  HMMA.16816.F32 R72, R4, R26, R140 ;  /* 0x0000001a0448723c */ /* 0x000fe2000000188c */
[----:B------:R-:W3:Y:S01]  /*101b0*/  LDSM.16.MT88.4 R24, [R203+0x2000] ;  /* 0x00200000cb18783b */ /* 0x000ee20000004200 */
[----:B--2---:R-:W-:-:S06]  /*101c0*/  FFMA.FTZ R3, R160, c[0x0][0x2d0], -R0 ;  /* 0x0000b400a0037a23 */ /* 0x004fcc0000010800 */
[C---:B------:R-:W-:Y:S01]  /*101d0*/  HMMA.16816.F32 R92, R4.reuse, R12, R92 ;  /* 0x0000000c045c723c */ /* 0x040fe2000000185c */
[----:B------:R2:W-:Y:S07]  /*101e0*/  MUFU.EX2 R124, R3 ;  /* 0x00000003007c7308 */ /* 0x0005ee0000000800 */
[C---:B------:R-:W-:Y:S01]  /*101f0*/  HMMA.16816.F32 R128, R4.reuse, R14, R128 ;  /* 0x0000000e0480723c */ /* 0x040fe20000001880 */
[----:B------:R-:W4:Y:S07]  /*10200*/  LDSM.16.MT88.4 R12, [R205+0x2000] ;  /* 0x00200000cd0c783b */ /* 0x000f2e0000004200 */
[----:B------:R-:W-:Y:S01]  /*10210*/  HMMA.16816.F32 R40, R4, R8, R96 ;  /* 0x000000080428723c */ /* 0x000fe20000001860 */
[----:B--2---:R-:W-:-:S04]  /*10220*/  FFMA.FTZ R3, R162, c[0x0][0x2d0], -R0 ;  /* 0x0000b400a2037a23 */ /* 0x004fc80000010800 */
[----:B------:R2:W2:Y:S03]  /*10230*/  MUFU.EX2 R147, R3 ;  /* 0x0000000300937308 */ /* 0x0004a60000000800 */
[C---:B------:R-:W-:Y:S01]  /*10240*/  HMMA.16816.F32 R96, R4.reuse, R10, R108 ;  /* 0x0000000a0460723c */ /* 0x040fe2000000186c */
[----:B------:R-:W-:Y:S07]  /*10250*/  LDSM.16.MT88.4 R8, [R202+0x5800] ;  /* 0x00580000ca08783b */ /* 0x000fee0000004200 */
[----:B-1----:R-:W-:Y:S01]  /*10260*/  HMMA.16816.F32 R108, R4, R20, R80 ;  /* 0x00000014046c723c */ /* 0x002fe20000001850 */
[----:B--2---:R-:W-:-:S07]  /*10270*/  FFMA.FTZ R3, R161, c[0x0][0x2d0], -R0 ;  /* 0x0000b400a1037a23 */ /* 0x004fce0000010800 */
[----:B------:R-:W-:Y:S01]  /*10280*/  HMMA.16816.F32 R84, R4, R22, R56 ;  /* 0x000000160454723c */ /* 0x000fe20000001838 */
[----:B------:R1:W-:Y:S01]  /*10290*/  MUFU.EX2 R146, R3 ;  /* 0x0000000300927308 */ /* 0x0003e20000000800 */
[----:B------:R-:W-:Y:S05]  /*102a0*/  LDSM.16.MT88.4 R20, [R204+0x5800] ;  /* 0x00580000cc14783b */ /* 0x000fea0000004200 */
[----:B---3--:R-:W-:Y:S02]  /*102b0*/  F2FP.PACK_AB R4, R150, R125 ;  /* 0x0000007d9604723e */ /* 0x008fe400000000ff */
[----:B-----5:R-:W-:Y:S02]  /*102c0*/  F2FP.PACK_AB R6, R148, R149 ;  /* 0x000000959406723e */ /* 0x020fe400000000ff */
[----:B------:R-:W-:Y:S01]  /*102d0*/  F2FP.PACK_AB R5, R147, R124 ;  /* 0x0000007c9305723e */ /* 0x000fe200000000ff */
[----:B-1----:R-:W-:-:S04]  /*102e0*/  FFMA.FTZ R3, R163, c[0x0][0x2d0], -R0 ;  /* 0x0000b400a3037a23 */ /* 0x002fc80000010800 */
[----:B------:R1:W2:Y:S02]  /*102f0*/  MUFU.EX2 R145, R3 ;  /* 0x0000000300917308 */ /* 0x0002a40000000800 */
[----:B-1----:R-:W-:Y:S01]  /*10300*/  FFMA.FTZ R3, R166, c[0x0][0x2d0], -R2 ;  /* 0x0000b400a6037a23 */ /* 0x002fe20000010802 */
[----:B--2---:R-:W-:-:S05]  /*10310*/  F2FP.PACK_AB R7, R145, R146 ;  /* 0x000000929107723e */ /* 0x004fca00000000ff */
[----:B------:R1:W-:Y:S02]  /*10320*/  MUFU.EX2 R144, R3 ;  /* 0x0000000300907308 */ /* 0x0003e40000000800 */
[C---:B----4-:R-:W-:Y:S08]  /*10330*/  HMMA.16816.F32 R104, R4.reuse, R30, R72 ;  /* 0x0000001e0468723c */ /* 0x050ff00000001848 */
[----:B------:R-:W-:Y:S01]  /*10340*/  HMMA.16816.F32 R72, R4, R16, R32 ;  /* 0x000000100448723c */ /* 0x000fe20000001820 */
[----:B------:R-:W2:Y:S01]  /*10350*/  LDSM.16.MT88.4 R32, [R205+0x5800] ;  /* 0x00580000cd20783b */ /* 0x000ea20000004200 */
[----:B-1----:R-:W-:-:S04]  /*10360*/  FFMA.FTZ R3, R172, c[0x0][0x2d0], -R2 ;  /* 0x0000b400ac037a23 */ /* 0x002fc80000010802 */
[----:B------:R1:W3:Y:S02]  /*10370*/  MUFU.EX2 R143, R3 ;  /* 0x00000003008f7308 */ /* 0x0002e40000000800 */
[C---:B------:R-:W-:Y:S08]  /*10380*/  HMMA.16816.F32 R100, R4.reuse, R24, R64 ;  /* 0x000000180464723c */ /* 0x040ff00000001840 */
[----:B------:R-:W-:Y:S01]  /*10390*/  HMMA.16816.F32 R116, R4, R26, R52 ;  /* 0x0000001a0474723c */ /* 0x000fe20000001834 */
[----:B------:R-:W4:Y:S01]  /*103a0*/  LDSM.16.MT88.4 R24, [R203+0x5800] ;  /* 0x00580000cb18783b */ /* 0x000f220000004200 */
[----:B-1----:R-:W-:-:S06]  /*103b0*/  FFMA.FTZ R3, R173, c[0x0][0x2d0], -R2 ;  /* 0x0000b400ad037a23 */ /* 0x002fcc0000010802 */
[C---:B------:R-:W-:Y:S01]  /*103c0*/  HMMA.16816.F32 R88, R4.reuse, R12, R60 ;  /* 0x0000000c0458723c */ /* 0x040fe2000000183c */
[----:B------:R1:W-:Y:S07]  /*103d0*/  MUFU.EX2 R142, R3 ;  /* 0x00000003008e7308 */ /* 0x0003ee0000000800 */
[C---:B------:R-:W-:Y:S01]  /*103e0*/  HMMA.16816.F32 R80, R4.reuse, R14, R48 ;  /* 0x0000000e0450723c */ /* 0x040fe20000001830 */
[----:B------:R-:W5:Y:S07]  /*103f0*/  LDSM.16.MT88.4 R12, [R203+0x2800] ;  /* 0x00280000cb0c783b */ /* 0x000f6e0000004200 */
[----:B------:R-:W-:Y:S01]  /*10400*/  HMMA.16816.F32 R76, R4, R28, R76 ;  /* 0x0000001c044c723c */ /* 0x000fe2000000184c */
[----:B------:R-:W3:Y:S01]  /*10410*/  LDSM.16.MT88.4 R28, [R204+0x2800] ;  /* 0x00280000cc1c783b */ /* 0x000ee20000004200 */
[----:B-1----:R-:W-:-:S04]  /*10420*/  FFMA.FTZ R3, R174, c[0x0][0x2d0], -R2 ;  /* 0x0000b400ae037a23 */ /* 0x002fc80000010802 */
[----:B------:R1:W1:Y:S02]  /*10430*/  MUFU.EX2 R141, R3 ;  /* 0x00000003008d7308 */ /* 0x0002640000000800 */
[C---:B------:R-:W-:Y:S01]  /*10440*/  HMMA.16816.F32 R60, R4.reuse, R18, R44 ;  /* 0x00000012043c723c */ /* 0x040fe2000000182c */
[----:B------:R-:W3:Y:S07]  /*10450*/  LDSM.16.MT88.4 R16, [R202+0x2800] ;  /* 0x00280000ca10783b */ /* 0x000eee0000004200 */
[----:B--2---:R-:W-:Y:S01]  /*10460*/  HMMA.16816.F32 R56, R4, R32, R112 ;  /* 0x000000200438723c */ /* 0x004fe20000001870 */
[----:B-1----:R-:W-:-:S07]  /*10470*/  FFMA.FTZ R3, R175, c[0x0][0x2d0], -R0 ;  /* 0x0000b400af037a23 */ /* 0x002fce0000010800 */
[C---:B------:R-:W-:Y:S01]  /*10480*/  HMMA.16816.F32 R52, R4.reuse, R8, R40 ;  /* 0x000000080434723c */ /* 0x040fe20000001828 */
[----:B------:R1:W-:Y:S07]  /*10490*/  MUFU.EX2 R140, R3 ;  /* 0x00000003008c7308 */ /* 0x0003ee0000000800 */
[C---:B------:R-:W-:Y:S01]  /*104a0*/  HMMA.16816.F32 R112, R4.reuse, R34, R120 ;  /* 0x000000220470723c */ /* 0x040fe20000001878 */
[----:B------:R-:W-:Y:S07]  /*104b0*/  LDSM.16.MT88.4 R120, [R203+0x6800] ;  /* 0x00680000cb78783b */ /* 0x000fee0000004200 */
[----:B------:R-:W-:Y:S01]  /*104c0*/  HMMA.16816.F32 R44, R4, R10, R96 ;  /* 0x0000000a042c723c */ /* 0x000fe20000001860 */
[----:B------:R-:W2:Y:S01]  /*104d0*/  LDSM.16.MT88.4 R8, [R205+0x2800] ;  /* 0x00280000cd08783b */ /* 0x000ea20000004200 */
[----:B-1----:R-:W-:-:S03]  /*104e0*/  FFMA.FTZ R3, R184, c[0x0][0x2d0], -R0 ;  /* 0x0000b400b8037a23 */ /* 0x002fc60000010800 */
[----:B------:R-:W-:Y:S01]  /*104f0*/  LDSM.16.MT88.4 R96, [R205+0x3000] ;  /* 0x00300000cd60783b */ /* 0x000fe20000004200 */
[----:B------:R1:W1:Y:S02]  /*10500*/  MUFU.EX2 R71, R3 ;  /* 0x0000000300477308 */ /* 0x0002640000000800 */
[C---:B----4-:R-:W-:Y:S08]  /*10510*/  HMMA.16816.F32 R48, R4.reuse, R24, R92 ;  /* 0x000000180430723c */ /* 0x050ff0000000185c */
[----:B------:R-:W-:Y:S01]  /*10520*/  HMMA.16816.F32 R40, R4, R26, R128 ;  /* 0x0000001a0428723c */ /* 0x000fe20000001880 */
[----:B------:R-:W-:Y:S04]  /*10530*/  LDSM.16.MT88.4 R24, [R202+0x6000] ;  /* 0x00600000ca18783b */ /* 0x000fe80000004200 */
[----:B------:R-:W-:Y:S01]  /*10540*/  LDSM.16.MT88.4 R128, [R205+0x6800] ;  /* 0x00680000cd80783b */ /* 0x000fe20000004200 */
[----:B-1----:R-:W-:-:S02]  /*10550*/  FFMA.FTZ R3, R186, c[0x0][0x2d0], -R0 ;  /* 0x0000b400ba037a23 */ /* 0x002fc40000010800 */
[C---:B------:R-:W-:Y:S02]  /*10560*/  HMMA.16816.F32 R64, R4.reuse, R20, R108 ;  /* 0x000000140440723c */ /* 0x040fe4000000186c */
[----:B------:R1:W-:Y:S06]  /*10570*/  MUFU.EX2 R39, R3 ;  /* 0x0000000300277308 */ /* 0x0003ec0000000800 */
[----:B------:R-:W-:Y:S01]  /*10580*/  HMMA.16816.F32 R32, R4, R22, R84 ;  /* 0x000000160420723c */ /* 0x000fe20000001854 */
[----:B------:R-:W-:Y:S06]  /*10590*/  LDSM.16.MT88.4 R20, [R203+0x6000] ;  /* 0x00600000cb14783b */ /* 0x000fec0000004200 */
[----:B---3--:R-:W-:-:S02]  /*105a0*/  F2FP.PACK_AB R4, R143, R144 ;  /* 0x000000908f04723e */ /* 0x008fc400000000ff */
[----:B------:R-:W-:Y:S01]  /*105b0*/  F2FP.PACK_AB R6, R141, R142 ;  /* 0x0000008e8d06723e */ /* 0x000fe200000000ff */
[----:B-1----:R-:W-:Y:S01]  /*105c0*/  FFMA.FTZ R3, R185, c[0x0][0x2d0], -R0 ;  /* 0x0000b400b9037a23 */ /* 0x002fe20000010800 */
[----:B------:R-:W-:-:S03]  /*105d0*/  F2FP.PACK_AB R5, R71, R140 ;  /* 0x0000008c4705723e */ /* 0x000fc600000000ff */
[----:B------:R-:W1:Y:S02]  /*105e0*/  MUFU.EX2 R38, R3 ;  /* 0x0000000300267308 */ /* 0x000e640000000800 */
[----:B-1----:R-:W-:Y:S01]  /*105f0*/  F2FP.PACK_AB R7, R38, R39 ;  /* 0x000000272607723e */ /* 0x002fe200000000ff */
[----:B------:R-:W-:-:S06]  /*10600*/  FFMA.FTZ R3, R214, c[0x0][0x2d0], -R2 ;  /* 0x0000b400d6037a23 */ /* 0x000fcc0000010802 */
[C---:B-----5:R-:W-:Y:S08]  /*10610*/  HMMA.16816.F32 R100, R4.reuse, R12, R100 ;  /* 0x0000000c0464723c */ /* 0x060ff00000001864 */
[C---:B------:R-:W-:Y:S01]  /*10620*/  HMMA.16816.F32 R116, R4.reuse, R14, R116 ;  /* 0x0000000e0474723c */ /* 0x040fe20000001874 */
[----:B------:R-:W1:Y:S07]  /*10630*/  LDSM.16.MT88.4 R12, [R205+0x6000] ;  /* 0x00600000cd0c783b */ /* 0x000e6e0000004200 */
[C---:B------:R-:W-:Y:S01]  /*10640*/  HMMA.16816.F32 R72, R4.reuse, R28, R72 ;  /* 0x0000001c0448723c */ /* 0x040fe20000001848 */
[----:B------:R3:W-:Y:S07]  /*10650*/  MUFU.EX2 R29, R3 ;  /* 0x00000003001d7308 */ /* 0x0007ee0000000800 */
[C---:B------:R-:W-:Y:S01]  /*10660*/  HMMA.16816.F32 R84, R4.reuse, R18, R104 ;  /* 0x000000120454723c */ /* 0x040fe20000001868 */
[----:B------:R-:W-:Y:S07]  /*10670*/  LDSM.16.MT88.4 R104, [R204+0x3000] ;  /* 0x00300000cc68783b */ /* 0x000fee0000004200 */
[----:B------:R-:W-:Y:S01]  /*10680*/  HMMA.16816.F32 R76, R4, R16, R76 ;  /* 0x00000010044c723c */ /* 0x000fe2000000184c */
[----:B---3--:R-:W-:-:S04]  /*10690*/  FFMA.FTZ R3, R215, c[0x0][0x2d0], -R2 ;  /* 0x0000b400d7037a23 */ /* 0x008fc80000010802 */
[----:B------:R3:W4:Y:S03]  /*106a0*/  MUFU.EX2 R28, R3 ;  /* 0x00000003001c7308 */ /* 0x0007260000000800 */
[C---:B--2---:R-:W-:Y:S01]  /*106b0*/  HMMA.16816.F32 R92, R4.reuse, R8, R88 ;  /* 0x00000008045c723c */ /* 0x044fe20000001858 */
[----:B------:R-:W-:Y:S07]  /*106c0*/  LDSM.16.MT88.4 R88, [R203+0x3000] ;  /* 0x00300000cb58783b */ /* 0x000fee0000004200 */
[----:B------:R-:W-:Y:S01]  /*106d0*/  HMMA.16816.F32 R108, R4, R10, R80 ;  /* 0x0000000a046c723c */ /* 0x000fe20000001850 */
[----:B------:R-:W2:Y:S01]  /*106e0*/  LDSM.16.MT88.4 R8, [R204+0x6000] ;  /* 0x00600000cc08783b */ /* 0x000ea20000004200 */
[----:B---3--:R-:W-:-:S03]  /*106f0*/  FFMA.FTZ R3, R216, c[0x0][0x2d0], -R2 ;  /* 0x0000b400d8037a23 */ /* 0x008fc60000010802 */
[----:B------:R-:W3:Y:S01]  /*10700*/  LDSM.16.MT88.4 R80, [R202+0x3000] ;  /* 0x00300000ca50783b */ /* 0x000ee20000004200 */
[----:B------:R-:W-:Y:S02]  /*10710*/  FFMA.FTZ R2, R217, c[0x0][0x2d0], -R2 ;  /* 0x0000b400d9027a23 */ /* 0x000fe40000010802 */
[C---:B-1----:R-:W-:Y:S01]  /*10720*/  HMMA.16816.F32 R56, R4.reuse, R12, R56 ;  /* 0x0000000c0438723c */ /* 0x042fe20000001838 */
[----:B------:R-:W-:Y:S07]  /*10730*/  MUFU.EX2 R19, R3 ;  /* 0x0000000300137308 */ /* 0x000fee0000000800 */
[C---:B------:R-:W-:Y:S01]  /*10740*/  HMMA.16816.F32 R48, R4.reuse, R20, R48 ;  /* 0x000000140430723c */ /* 0x040fe20000001830 */
[----:B------:R1:W5:Y:S07]  /*10750*/  MUFU.EX2 R18, R2 ;  /* 0x0000000200127308 */ /* 0x00036e0000000800 */
[C---:B------:R-:W-:Y:S08]  /*10760*/  HMMA.16816.F32 R40, R4.reuse, R22, R40 ;  /* 0x000000160428723c */ /* 0x040ff00000001828 */
[----:B------:R-:W-:Y:S01]  /*10770*/  HMMA.16816.F32 R52, R4, R24, R52 ;  /* 0x000000180434723c */ /* 0x000fe20000001834 */
[----:B-1----:R-:W-:-:S04]  /*10780*/  FFMA.FTZ R2, R218, c[0x0][0x2d0], -R0 ;  /* 0x0000b400da027a23 */ /* 0x002fc80000010800 */
[----:B------:R1:W-:Y:S03]  /*10790*/  MUFU.EX2 R17, R2 ;  /* 0x0000000200117308 */ /* 0x0003e60000000800 */
[C---:B------:R-:W-:Y:S08]  /*107a0*/  HMMA.16816.F32 R44, R4.reuse, R26, R44 ;  /* 0x0000001a042c723c */ /* 0x040ff0000000182c */
[----:B------:R-:W-:Y:S01]  /*107b0*/  HMMA.16816.F32 R20, R4, R14, R112 ;  /* 0x0000000e0414723c */ /* 0x000fe20000001870 */
[----:B------:R-:W3:Y:S01]  /*107c0*/  LDSM.16.MT88.4 R112, [R202+0x6800] ;  /* 0x00680000ca70783b */ /* 0x000ee20000004200 */
[----:B-1----:R-:W-:-:S06]  /*107d0*/  FFMA.FTZ R2, R220, c[0x0][0x2d0], -R0 ;  /* 0x0000b400dc027a23 */ /* 0x002fcc0000010800 */
[C---:B------:R-:W-:Y:S01]  /*107e0*/  HMMA.16816.F32 R60, R4.reuse, R30, R60 ;  /* 0x0000001e043c723c */ /* 0x040fe2000000183c */
[----:B------:R1:W1:Y:S07]  /*107f0*/  MUFU.EX2 R16, R2 ;  /* 0x0000000200107308 */ /* 0x00026e0000000800 */
[C---:B--2---:R-:W-:Y:S07]  /*10800*/  HMMA.16816.F32 R24, R4.reuse, R8, R64 ;  /* 0x000000080418723c */ /* 0x044fee0000001840 */
[----:B----4-:R-:W-:Y:S01]  /*10810*/  F2FP.PACK_AB R64, R28, R29 ;  /* 0x0000001d1c40723e */ /* 0x010fe200000000ff */
[----:B------:R-:W-:Y:S01]  /*10820*/  HMMA.16816.F32 R32, R4, R10, R32 ;  /* 0x0000000a0420723c */ /* 0x000fe20000001820 */
[--C-:B-1----:R-:W-:Y:S01]  /*10830*/  FFMA.FTZ R2, R219, c[0x0][0x2d0], -R0.reuse ;  /* 0x0000b400db027a23 */ /* 0x102fe20000010800 */
[----:B------:R-:W1:Y:S01]  /*10840*/  LDSM.16.MT88.4 R4, [R204+0x6800] ;  /* 0x00680000cc04783b */ /* 0x000e620000004200 */
[----:B------:R-:W-:Y:S01]  /*10850*/  FFMA.FTZ R0, R221, c[0x0][0x2d0], -R0 ;  /* 0x0000b400dd007a23 */ /* 0x000fe20000010800 */
[----:B-----5:R-:W-:Y:S01]  /*10860*/  F2FP.PACK_AB R66, R18, R19 ;  /* 0x000000131242723e */ /* 0x020fe200000000ff */
[----:B------:R2:W-:Y:S01]  /*10870*/  MUFU.EX2 R13, R2 ;  /* 0x00000002000d7308 */ /* 0x0005e20000000800 */
[----:B------:R-:W-:-:S07]  /*10880*/  F2FP.PACK_AB R65, R16, R17 ;  /* 0x000000111041723e */ /* 0x000fce00000000ff */
[----:B------:R4:W5:Y:S01]  /*10890*/  MUFU.EX2 R12, R0 ;  /* 0x00000000000c7308 */ /* 0x0009620000000800 */
[----:B--2---:R-:W-:-:S04]  /*108a0*/  FADD.FTZ R2, R233, R231 ;  /* 0x000000e7e9027221 */ /* 0x004fc80000010000 */
[----:B------:R-:W-:Y:S02]  /*108b0*/  FADD.FTZ R2, R234, R2 ;  /* 0x00000002ea027221 */ /* 0x000fe40000010000 */
[----:B----4-:R-:W-:Y:S01]  /*108c0*/  FADD.FTZ R0, R239, R238 ;  /* 0x000000eeef007221 */ /* 0x010fe20000010000 */
[----:B-----5:R-:W-:Y:S01]  /*108d0*/  F2FP.PACK_AB R67, R12, R13 ;  /* 0x0000000d0c43723e */ /* 0x020fe200000000ff */
        /* <DEDUP_REMOVED lines=19> */
[----:B------:R-:W-:Y:S01]  /*10a10*/  IADD3 R211, R241, -0x2, RZ ;  /* 0xfffffffef1d37810 */ /* 0x000fe20007ffe0ff */
[----:B------:R-:W-:Y:S02]  /*10a20*/  HMMA.16816.F32 R92, R64, R96, R92 ;  /* 0x00000060405c723c */ /* 0x000fe4000000185c */
[----:B------:R-:W-:Y:S01]  /*10a30*/  FADD.FTZ R0, R199, R0 ;  /* 0x00000000c7007221 */ /* 0x000fe20000010000 */
[----:B------:R-:W-:-:S03]  /*10a40*/  ISETP.GE.AND P0, PT, R211, R251, PT ;  /* 0x000000fbd300720c */ /* 0x000fc60003f06270 */
[----:B------:R-:W-:Y:S02]  /*10a50*/  FADD.FTZ R2, R212, R0 ;  /* 0x00000000d4027221 */ /* 0x000fe40000010000 */
        /* <DEDUP_REMOVED lines=41> */
[C---:B------:R-:W-:Y:S04]  /*10cf0*/  HMMA.16816.F32 R120, R64.reuse, R122, R40 ;  /* 0x0000007a4078723c */ /* 0x040fe80000001828 */
[----:B------:R2:W-:Y:S04]  /*10d00*/  STL [R1+0x14], R0 ;  /* 0x0000140001007387 */ /* 0x0005e80000100800 */
[----:B------:R2:W-:Y:S01]  /*10d10*/  STL [R1+0x10], R2 ;  /* 0x0000100201007387 */ /* 0x0005e20000100800 */
[C---:B------:R-:W-:Y:S08]  /*10d20*/  HMMA.16816.F32 R128, R64.reuse, R130, R20 ;  /* 0x000000824080723c */ /* 0x040ff00000001814 */
[C---:B-1----:R-:W-:Y:S08]  /*10d30*/  HMMA.16816.F32 R60, R64.reuse, R4, R24 ;  /* 0x00000004403c723c */ /* 0x042ff00000001818 */
[----:B------:R-:W-:Y:S01]  /*10d40*/  HMMA.16816.F32 R64, R64, R6, R32 ;  /* 0x000000064040723c */ /* 0x000fe20000001820 */
[----:B------:R-:W-:Y:S07]  /*10d50*/  @!UPT UIADD3 URZ, URZ, URZ, URZ ;  /* 0x0000003f3f3ff290 */ /* 0x000fee000fffe03f */
[----:B------:R-:W-:Y:S11]  /*10d60*/  @!P0 BRA `(.L_x_333) ;  /* 0x00003a7000008947 */ /* 0x000ff60003800000 */
[----:B------:R-:W-:Y:S01]  /*10d70*/  LOP3.LUT P1, RZ, R249, 0x2, RZ, 0xc0, !PT ;  /* 0x00000002f9ff7812 */ /* 0x000fe2000782c0ff */
[----:B--2---:R-:W-:Y:S01]  /*10d80*/  IMAD.MOV.U32 R0, RZ, RZ, c[0x0][0x208] ;  /* 0x00008200ff007624 */ /* 0x004fe200078e00ff */
[----:B------:R-:W-:Y:S01]  /*10d90*/  ISETP.GT.AND P0, PT, R250, 0x7f, PT ;  /* 0x0000007ffa00780c */ /* 0x000fe20003f04270 */
[----:B------:R-:W-:Y:S01]  /*10da0*/  IMAD.MOV.U32 R234, RZ, RZ, c[0x0][0x20c] ;  /* 0x00008300ffea7624 */ /* 0x000fe200078e00ff */
[----:B------:R-:W-:Y:S01]  /*10db0*/  LOP3.LUT R230, R230, 0xfffffff7, RZ, 0xc0, !PT ;  /* 0xfffffff7e6e67812 */ /* 0x000fe200078ec0ff */
[----:B------:R-:W-:Y:S01]  /*10dc0*/  IMAD.MOV.U32 R3, RZ, RZ, R248 ;  /* 0x000000ffff037224 */ /* 0x000fe200078e00f8 */
[----:B------:R-:W-:-:S02]  /*10dd0*/  ISETP.GE.AND P4, PT, R36, c[0x0][0x1d4], PT ;  /* 0x0000750024007a0c */ /* 0x000fc40003f86270 */
[C---:B------:R-:W-:Y:S01]  /*10de0*/  SHF.L.U64.HI R2, R0.reuse, 0x6, R234 ;  /* 0x0000000600027819 */ /* 0x040fe200000102ea */
[----:B------:R-:W-:Y:S01]  /*10df0*/  IMAD.MOV.U32 R2, RZ, RZ, R246 ;  /* 0x000000ffff027224 */ /* 0x000fe200078e00f6 */
[C---:B------:R-:W-:Y:S01]  /*10e00*/  SHF.L.U64.HI R235, R0.reuse, 0x5, R234 ;  /* 0x0000000500eb7819 */ /* 0x040fe200000102ea */
[----:B------:R-:W-:Y:S01]  /*10e10*/  IMAD.SHL.U32 R234, R0, 0x20, RZ ;  /* 0x0000002000ea7824 */ /* 0x000fe200078e00ff */
[----:B------:R-:W-:Y:S02]  /*10e20*/  ISETP.GE.AND P5, PT, R209, c[0x0][0x1d4], PT ;  /* 0x00007500d1007a0c */ /* 0x000fe40003fa6270 */
[----:B------:R-:W-:Y:S01]  /*10e30*/  @P1 LOP3.LUT R230, R230, 0x8, RZ, 0xfc, !PT ;  /* 0x00000008e6e61812 */ /* 0x000fe200078efcff */
[----:B------:R1:W-:Y:S03]  /*10e40*/  STL.64 [R1+0x20], R2 ;  /* 0x0000200201007387 */ /* 0x0003e60000100a00 */
[----:B------:R-:W-:-:S04]  /*10e50*/  LOP3.LUT R230, R230, 0xfffffffd, RZ, 0xc0, !PT ;  /* 0xfffffffde6e67812 */ /* 0x000fc800078ec0ff */
[----:B------:R-:W-:Y:S02]  /*10e60*/  @P0 LOP3.LUT R230, R230, 0x2, RZ, 0xfc, !PT ;  /* 0x00000002e6e60812 */ /* 0x000fe400078efcff */
[----:B------:R-:W-:Y:S02]  /*10e70*/  LOP3.LUT P0, RZ, R249, 0x4, RZ, 0xc0, !PT ;  /* 0x00000004f9ff7812 */ /* 0x000fe4000780c0ff */
[----:B------:R-:W-:-:S11]  /*10e80*/  LOP3.LUT R230, R230, 0xfffffffb, RZ, 0xc0, !PT ;  /* 0xfffffffbe6e67812 */ /* 0x000fd600078ec0ff */
[----:B------:R-:W-:Y:S02]  /*10e90*/  @P0 LOP3.LUT R230, R230, 0x4, RZ, 0xfc, !PT ;  /* 0x00000004e6e60812 */ /* 0x000fe400078efcff */
.L_x_336:
[----:B------:R-:W2:Y:S01]  /*10ea0*/  LDL.64 R148, [R1+0x20] ;  /* 0x0000200001947983 */ /* 0x000ea20000100a00 */
[----:B------:R-:W-:Y:S04]  /*10eb0*/  DEPBAR.LE SB0, 0x0 ;  /* 0x000080000000791a */ /* 0x000fe80000000000 */
[----:B------:R-:W-:Y:S01]  /*10ec0*/  WARPSYNC 0xffffffff ;  /* 0xffffffff00007948 */ /* 0x000fe20003800000 */
[----:B------:R-:W3:Y:S01]  /*10ed0*/  LDL.64 R152, [R1+0x30] ;  /* 0x0000300001987983 */ /* 0x000ee20000100a00 */
[----:B-1----:R-:W-:Y:S01]  /*10ee0*/  IADD3 R0, R201, 0x20, RZ ;  /* 0x00000020c9007810 */ /* 0x002fe20007ffe0ff */
[----:B------:R-:W-:Y:S01]  /*10ef0*/  BSSY B0, `(.L_x_334) ;  /* 0x000018c000007945 */ /* 0x000fe20003800000 */
[----:B-1----:R-:W-:Y:S02]  /*10f00*/  SHF.R.S32.HI R2, RZ, 0x1f, R211 ;  /* 0x0000001fff027819 */ /* 0x002fe400000114d3 */
[----:B------:R-:W-:Y:S01]  /*10f10*/  MOV R162, c[0x0][0x208] ;  /* 0x0000820000a27a02 */ /* 0x000fe20000000f00 */
[----:B------:R-:W4:Y:S01]  /*10f20*/  LDL R150, [R1+0x24] ;  /* 0x0000240001967983 */ /* 0x000f220000100800 */
[----:B------:R-:W-:Y:S01]  /*10f30*/  MOV R172, c[0x0][0x20c] ;  /* 0x0000830000ac7a02 */ /* 0x000fe20000000f00 */
[----:B------:R-:W-:Y:S01]  /*10f40*/  IMAD R71, R2, c[0x0][0x208], RZ ;  /* 0x0000820002477a24 */ /* 0x000fe200078e02ff */
[----:B------:R-:W-:Y:S01]  /*10f50*/  SHF.L.U32 R162, R162, 0x6, RZ ;  /* 0x00000006a2a27819 */ /* 0x000fe200000006ff */
[----:B------:R-:W-:Y:S01]  /*10f60*/  BAR.SYNC.DEFER_BLOCKING 0x0 ;  /* 0x0000000000007b1d */ /* 0x000fe20000010000 */
[C---:B------:R-:W-:Y:S01]  /*10f70*/  IMAD.WIDE.U32 R2, R211.reuse, c[0x0][0x208], RZ ;  /* 0x00008200d3027a25 */ /* 0x040fe200078e00ff */
[----:B------:R-:W-:Y:S02]  /*10f80*/  MOV R167, c[0x0][0x208] ;  /* 0x0000820000a77a02 */ /* 0x000fe40000000f00 */
[----:B------:R-:W-:Y:S01]  /*10f90*/  LOP3.LUT R230, R230, 0xfffffffe, RZ, 0xc0, !PT ;  /* 0xfffffffee6e67812 */ /* 0x000fe200078ec0ff */
[----:B------:R-:W-:Y:S01]  /*10fa0*/  IMAD R71, R211, c[0x0][0x20c], R71 ;  /* 0x00008300d3477a24 */ /* 0x000fe200078e0247 */
[----:B------:R-:W-:Y:S04]  /*10fb0*/  SHF.L.U64.HI R167, R167, 0x6, R172 ;  /* 0x00000006a7a77819 */ /* 0x000fe800000102ac */
[----:B------:R-:W-:Y:S05]  /*10fc0*/  IADD3 R3, R3, R71, RZ ;  /* 0x0000004703037210 */ /* 0x000fea0007ffe0ff */
[----:B------:R-:W-:Y:S01]  /*10fd0*/  IMAD R3, R3, 0x70, RZ ;  /* 0x0000007003037824 */ /* 0x000fe200078e02ff */
[----:B------:R-:W1:Y:S08]  /*10fe0*/  LDSM.16.M88.4 R8, [R201] ;  /* 0x00000000c908783b */ /* 0x000e700000000200 */
[----:B------:R-:W5:Y:S08]  /*10ff0*/  LDSM.16.M88.4 R16, [R201+0x800] ;  /* 0x00080000c910783b */ /* 0x000f700000000200 */
[----:B------:R-:W5:Y:S08]  /*11000*/  LDSM.16.M88.4 R24, [R201+0x1000] ;  /* 0x00100000c918783b */ /* 0x000f700000000200 */
[----:B------:R-:W4:Y:S04]  /*11010*/  LDL R231, [R1+0x28] ;  /* 0x0000280001e77983 */ /* 0x000f280000100800 */
[----:B------:R-:W5:Y:S08]  /*11020*/  LDSM.16.M88.4 R32, [R201+0x1800] ;  /* 0x00180000c920783b */ /* 0x000f700000000200 */
[----:B------:R-:W5:Y:S01]  /*11030*/  LDSM.16.M88.4 R40, [R201+0x2000] ;  /* 0x00200000c928783b */ /* 0x000f620000000200 */
[C---:B-1----:R-:W-:Y:S07]  /*11040*/  HMMA.16816.F32 R4, R132.reuse, R8, RZ ;  /* 0x000000088404723c */ /* 0x042fee00000018ff */
[----:B------:R-:W1:Y:S01]  /*11050*/  LDSM.16.M88.4 R48, [R201+0x2800] ;  /* 0x00280000c930783b */ /* 0x000e620000000200 */
[C---:B------:R-:W-:Y:S07]  /*11060*/  HMMA.16816.F32 R8, R132.reuse, R10, RZ ;  /* 0x0000000a8408723c */ /* 0x040fee00000018ff */
[----:B------:R-:W5:Y:S02]  /*11070*/  S2R R151, SR_TID.X ;  /* 0x0000000000977919 */ /* 0x000f640000002100 */
[C---:B-----5:R-:W-:Y:S06]  /*11080*/  HMMA.16816.F32 R12, R132.reuse, R16, RZ ;  /* 0x00000010840c723c */ /* 0x060fec00000018ff */
[----:B------:R-:W5:Y:S02]  /*11090*/  LDSM.16.M88.4 R56, [R201+0x3000] ;  /* 0x00300000c938783b */ /* 0x000f640000000200 */
[C---:B------:R-:W-:Y:S08]  /*110a0*/  HMMA.16816.F32 R16, R132.reuse, R18, RZ ;  /* 0x000000128410723c */ /* 0x040ff000000018ff */
[C---:B------:R-:W-:Y:S01]  /*110b0*/  HMMA.16816.F32 R20, R132.reuse, R24, RZ ;  /* 0x000000188414723c */ /* 0x040fe200000018ff */
[----:B------:R-:W-:Y:S02]  /*110c0*/  SHF.R.S32.HI R166, RZ, 0x1f, R151 ;  /* 0x0000001fffa67819 */ /* 0x000fe40000011497 */
[----:B------:R-:W-:Y:S05]  /*110d0*/  ISETP.GT.AND P2, PT, R151, 0x7f, PT ;  /* 0x0000007f9700780c */ /* 0x000fea0003f44270 */
[C---:B------:R-:W-:Y:S01]  /*110e0*/  HMMA.16816.F32 R24, R132.reuse, R26, RZ ;  /* 0x0000001a8418723c */ /* 0x040fe200000018ff */
[-C--:B------:R-:W-:Y:S04]  /*110f0*/  LEA.HI R166, R166, R151.reuse, RZ, 0x3 ;  /* 0x00000097a6a67211 */ /* 0x080fe800078f18ff */
[----:B------:R-:W-:Y:S03]  /*11100*/  LOP3.LUT R166, R166, 0xfffffff8, RZ, 0xc0, !PT ;  /* 0xfffffff8a6a67812 */ /* 0x000fe600078ec0ff */
[C---:B------:R-:W-:Y:S01]  /*11110*/  HMMA.16816.F32 R28, R132.reuse, R32, RZ ;  /* 0x00000020841c723c */ /* 0x040fe200000018ff */
[----:B------:R-:W-:Y:S04]  /*11120*/  IADD3 R166, -R166, R151, RZ ;  /* 0x00000097a6a67210 */ /* 0x000fe80007ffe1ff */
[C---:B------:R-:W-:Y:S02]  /*11130*/  LOP3.LUT P0, RZ, R166.reuse, 0x2, RZ, 0xc0, !PT ;  /* 0x00000002a6ff7812 */ /* 0x040fe4000780c0ff */
[----:B------:R-:W-:Y:S01]  /*11140*/  LOP3.LUT P3, RZ, R166, 0x4, RZ, 0xc0, !PT ;  /* 0x00000004a6ff7812 */ /* 0x000fe2000786c0ff */
[C---:B------:R-:W-:Y:S08]  /*11150*/  HMMA.16816.F32 R32, R132.reuse, R34, RZ ;  /* 0x000000228420723c */ /* 0x040ff000000018ff */
[C---:B------:R-:W-:Y:S04]  /*11160*/  HMMA.16816.F32 R36, R132.reuse, R40, RZ ;  /* 0x000000288424723c */ /* 0x040fe800000018ff */
[----:B------:R-:W-:Y:S04]  /*11170*/  @P0 IADD3 R0, R201, -0x20, RZ ;  /* 0xffffffe0c9000810 */ /* 0x000fe80007ffe0ff */
[C---:B------:R-:W-:Y:S01]  /*11180*/  HMMA.16816.F32 R40, R132.reuse, R42, RZ ;  /* 0x0000002a8428723c */ /* 0x040fe200000018ff */
[----:B------:R-:W5:Y:S07]  /*11190*/  LDSM.16.M88.4 R72, [R0] ;  /* 0x000000000048783b */ /* 0x000f6e0000000200 */
[C---:B-1----:R-:W-:Y:S01]  /*111a0*/  HMMA.16816.F32 R44, R132.reuse, R48, RZ ;  /* 0x00000030842c723c */ /* 0x042fe200000018ff */
[----:B------:R-:W1:Y:S07]  /*111b0*/  LDSM.16.M88.4 R140, [R0+0x800] ;  /* 0x00080000008c783b */ /* 0x000e6e0000000200 */
[C---:B------:R-:W-:Y:S01]  /*111c0*/  HMMA.16816.F32 R48, R132.reuse, R50, RZ ;  /* 0x000000328430723c */ /* 0x040fe200000018ff */
[----:B------:R-:W1:Y:S07]  /*111d0*/  LDSM.16.M88.4 R144, [R0+0x1000] ;  /* 0x001000000090783b */ /* 0x000e6e0000000200 */
[C---:B-----5:R-:W-:Y:S08]  /*111e0*/  HMMA.16816.F32 R52, R132.reuse, R56, RZ ;  /* 0x000000388434723c */ /* 0x060ff000000018ff */
[----:B------:R-:W-:Y:S08]  /*111f0*/  HMMA.16816.F32 R56, R132, R58, RZ ;  /* 0x0000003a8438723c */ /* 0x000ff000000018ff */
[C---:B------:R-:W-:Y:S07]  /*11200*/  HMMA.16816.F32 R4, R136.reuse, R72, R4 ;  /* 0x000000488804723c */ /* 0x040fee0000001804 */
[--C-:B------:R-:W-:Y:S01]  /*11210*/  IMAD.WIDE.U32 R72, R2, 0x70, R234.reuse ;  /* 0x0000007002487825 */ /* 0x100fe200078e00ea */
[C---:B------:R-:W-:Y:S04]  /*11220*/  HMMA.16816.F32 R8, R136.reuse, R74, R8 ;  /* 0x0000004a8808723c */ /* 0x040fe80000001808 */
[----:B------:R-:W-:Y:S02]  /*11230*/  @!P2 IADD3 R72, P1, P0, R234, R72, R234 ;  /* 0x00000048ea48a210 */ /* 0x000fe4000783e0ea */
[----:B------:R-:W-:Y:S02]  /*11240*/  IADD3 R71, R3, R73, RZ ;  /* 0x0000004903477210 */ /* 0x000fe40007ffe0ff */
[C---:B-1----:R-:W-:Y:S07]  /*11250*/  HMMA.16816.F32 R12, R136.reuse, R140, R12 ;  /* 0x0000008c880c723c */ /* 0x042fee000000180c */
[----:B------:R-:W-:Y:S01]  /*11260*/  @!P2 IADD3.X R140, R235, R71, R235, P1, P0 ;  /* 0x00000047eb8ca210 */ /* 0x000fe20000fe04eb */
[C---:B------:R-:W-:Y:S08]  /*11270*/  HMMA.16816.F32 R16, R136.reuse, R142, R16 ;  /* 0x0000008e8810723c */ /* 0x040ff00000001810 */
[C---:B------:R-:W-:Y:S08]  /*11280*/  HMMA.16816.F32 R20, R136.reuse, R144, R20 ;  /* 0x000000908814723c */ /* 0x040ff00000001814 */
[C---:B------:R-:W-:Y:S04]  /*11290*/  HMMA.16816.F32 R24, R136.reuse, R146, R24 ;  /* 0x000000928818723c */ /* 0x040fe80000001818 */
[----:B--2---:R-:W-:Y:S05]  /*112a0*/  IMAD.WIDE.U32 R148, R2, 0x70, R148 ;  /* 0x0000007002947825 */ /* 0x004fea00078e0094 */
[----:B------:R-:W-:Y:S03]  /*112b0*/  IADD3 R3, R149, R3, RZ ;  /* 0x0000000395037210 */ /* 0x000fe60007ffe0ff */
[----:B---3--:R-:W-:Y:S02]  /*112c0*/  @!P2 IADD3 R71, P0, R72, R152, RZ ;  /* 0x000000984847a210 */ /* 0x008fe40007f1e0ff */
[----:B------:R-:W-:Y:S01]  /*112d0*/  LEA R2, P1, R148, c[0x0][0x1f8], 0x1 ;  /* 0x00007e0094027a11 */ /* 0x000fe200078208ff */
[----:B------:R-:W1:Y:S01]  /*112e0*/  LDSM.16.M88.4 R72, [R0+0x1800] ;  /* 0x001800000048783b */ /* 0x000e620000000200 */
[----:B----4-:R-:W-:Y:S02]  /*112f0*/  @!P2 IADD3.X R140, R140, R150, RZ, P0, !PT ;  /* 0x000000968c8ca210 */ /* 0x010fe400007fe4ff */
[C---:B------:R-:W-:Y:S02]  /*11300*/  @!P2 LEA R164, P0, R71.reuse, c[0x0][0x1f8], 0x1 ;  /* 0x00007e0047a4aa11 */ /* 0x040fe400078008ff */
[----:B------:R-:W-:Y:S02]  /*11310*/  LEA.HI.X R3, R148, c[0x0][0x1fc], R3, 0x1, P1 ;  /* 0x00007f0094037a11 */ /* 0x000fe400008f0c03 */
[----:B------:R-:W-:Y:S01]  /*11320*/  @!P2 LEA.HI.X R165, R71, c[0x0][0x1fc], R140, 0x1, P0 ;  /* 0x00007f0047a5aa11 */ /* 0x000fe200000f0c8c */
[----:B------:R-:W2:Y:S01]  /*11330*/  LDSM.16.M88.4 R148, [R0+0x2000] ;  /* 0x002000000094783b */ /* 0x000ea20000000200 */
[-C--:B------:R-:W-:Y:S04]  /*11340*/  IADD3 R160, P1, R2, R162.reuse, RZ ;  /* 0x000000a202a07210 */ /* 0x080fe80007f3e0ff */
[-C--:B------:R-:W-:Y:S02]  /*11350*/  IADD3.X R161, R3, R167.reuse, RZ, P1, !PT ;  /* 0x000000a703a17210 */ /* 0x080fe40000ffe4ff */
[----:B------:R-:W-:Y:S01]  /*11360*/  IADD3 R162, P0, R160, R162, RZ ;  /* 0x000000a2a0a27210 */ /* 0x000fe20007f1e0ff */
[----:B------:R-:W3:Y:S03]  /*11370*/  LDSM.16.M88.4 R140, [R0+0x2800] ;  /* 0x00280000008c783b */ /* 0x000ee60000000200 */
[----:B------:R-:W-:Y:S05]  /*11380*/  IADD3.X R163, R161, R167, RZ, P0, !PT ;  /* 0x000000a7a1a37210 */ /* 0x000fea00007fe4ff */
[----:B------:R4:W5:Y:S08]  /*11390*/  LDSM.16.M88.4 R152, [R0+0x3000] ;  /* 0x003000000098783b */ /* 0x0009700000000200 */
[----:B------:R-:W-:Y:S01]  /*113a0*/  @!PT LDS RZ, [RZ] ;  /* 0x00000000fffff984 */ /* 0x000fe20000000800 */
[----:B------:R-:W-:Y:S01]  /*113b0*/  @!PT LDS RZ, [RZ] ;  /* 0x00000000fffff984 */ /* 0x000fe20000000800 */
[----:B------:R-:W-:Y:S01]  /*113c0*/  @!PT LDS RZ, [RZ] ;  /* 0x00000000fffff984 */ /* 0x000fe20000000800 */
[----:B------:R3:W-:Y:S01]  /*113d0*/  LDGSTS.E.BYPASS.LTC128B.128 [R208+0x100], [R2.64], !P4 ;  /* 0x0010000002d07fae */ /* 0x0007e2000e101d4a */
[C---:B-1----:R-:W-:Y:S07]  /*113e0*/  HMMA.16816.F32 R28, R136.reuse, R72, R28 ;  /* 0x00000048881c723c */ /* 0x042fee000000181c */
[----:B------:R1:W-:Y:S01]  /*113f0*/  LDGSTS.E.BYPASS.LTC128B.128 [R208+0x3900], [R2.64+0x80], !P5 ;  /* 0x0390008002d07fae */ /* 0x0003e2000e901d4a */
[C---:B------:R-:W-:Y:S07]  /*11400*/  HMMA.16816.F32 R32, R136.reuse, R74, R32 ;  /* 0x0000004a8820723c */ /* 0x040fee0000001820 */
[----:B------:R1:W-:Y:S01]  /*11410*/  LDGSTS.E.BYPASS.LTC128B.128 [R208+0x1100], [R160.64], !P4 ;  /* 0x01100000a0d07fae */ /* 0x0003e2000e101d4a */
[C---:B----4-:R-:W-:Y:S04]  /*11420*/  IADD3 R0, R201.reuse, 0x40, RZ ;  /* 0x00000040c9007810 */ /* 0x050fe80007ffe0ff */
[----:B------:R-:W-:Y:S01]  /*11430*/  @P3 IADD3 R0, R201, -0x40, RZ ;  /* 0xffffffc0c9003810 */ /* 0x000fe20007ffe0ff */
[C---:B--2---:R-:W-:Y:S02]  /*11440*/  HMMA.16816.F32 R36, R136.reuse, R148, R36 ;  /* 0x000000948824723c */ /* 0x044fe40000001824 */
[----:B------:R1:W-:Y:S01]  /*11450*/  LDGSTS.E.BYPASS.LTC128B.128 [R208+0x4900], [R160.64+0x80], !P5 ;  /* 0x04900080a0d07fae */ /* 0x0003e2000e901d4a */
[----:B------:R-:W-:Y:S05]  /*11460*/  ISETP.GT.AND P0, PT, R211, R231, PT ;  /* 0x000000e7d300720c */ /* 0x000fea0003f04270 */
[C---:B------:R-:W-:Y:S02]  /*11470*/  HMMA.16816.F32 R40, R136.reuse, R150, R40 ;  /* 0x000000968828723c */ /* 0x040fe40000001828 */
[----:B------:R1:W-:Y:S06]  /*11480*/  LDGSTS.E.BYPASS.LTC128B.128 [R208+0x2100], [R162.64], !P4 ;  /* 0x02100000a2d07fae */ /* 0x0003ec000e101d4a */
[C---:B---3--:R-:W-:Y:S02]  /*11490*/  HMMA.16816.F32 R44, R136.reuse, R140, R44 ;  /* 0x0000008c882c723c */ /* 0x048fe4000000182c */
[----:B------:R1:W-:Y:S02]  /*114a0*/  LDGSTS.E.BYPASS.LTC128B.128 [R208+0x5900], [R162.64+0x80], !P5 ;  /* 0x05900080a2d07fae */ /* 0x0003e4000e901d4a */
[----:B------:R-:W-:Y:S04]  /*114b0*/  @P0 LOP3.LUT R230, R230, 0x1, RZ, 0xfc, !PT ;  /* 0x00000001e6e60812 */ /* 0x000fe800078efcff */
[C---:B------:R-:W-:Y:S02]  /*114c0*/  HMMA.16816.F32 R48, R136.reuse, R142, R48 ;  /* 0x0000008e8830723c */ /* 0x040fe40000001830 */
[----:B------:R2:W-:Y:S06]  /*114d0*/  @!P2 LDGSTS.E.BYPASS.LTC128B.128 [R210+0x3100], [R164.64], !P4 ;  /* 0x03100000a4d2afae */ /* 0x0005ec000e101d4a */
[C---:B-----5:R-:W-:Y:S02]  /*114e0*/  HMMA.16816.F32 R52, R136.reuse, R152, R52 ;  /* 0x000000988834723c */ /* 0x060fe40000001834 */
[----:B------:R2:W-:Y:S06]  /*114f0*/  @!P2 LDGSTS.E.BYPASS.LTC128B.128 [R210+0x6900], [R164.64+0x80], !P5 ;  /* 0x06900080a4d2afae */ /* 0x0005ec000e901d4a */
[----:B------:R-:W-:Y:S02]  /*11500*/  HMMA.16816.F32 R56, R136, R154, R56 ;  /* 0x0000009a8838723c */ /* 0x000fe40000001838 */
[----:B------:R-:W-:Y:S08]  /*11510*/  LDSM.16.M88.4 R144, [R0+0x800] ;  /* 0x000800000090783b */ /* 0x000ff00000000200 */
[----:B-1----:R-:W1:Y:S08]  /*11520*/  LDSM.16.M88.4 R160, [R0] ;  /* 0x0000000000a0783b */ /* 0x002e700000000200 */
[----:B------:R-:W0:Y:S08]  /*11530*/  LDGDEPBAR ;  /* 0x00000000000079af */ /* 0x000e300000000000 */
[----:B--2---:R-:W2:Y:S08]  /*11540*/  LDSM.16.M88.4 R164, [R0+0x1000] ;  /* 0x0010000000a4783b */ /* 0x004eb00000000200 */
[----:B------:R-:W3:Y:S08]  /*11550*/  LDSM.16.M88.4 R72, [R0+0x1800] ;  /* 0x001800000048783b */ /* 0x000ef00000000200 */
[----:B------:R-:W4:Y:S01]  /*11560*/  LDSM.16.M88.4 R148, [R0+0x2000] ;  /* 0x002000000094783b */ /* 0x000f220000000200 */
[C---:B-1----:R-:W-:Y:S07]  /*11570*/  HMMA.16816.F32 R4, R156.reuse, R160, R4 ;  /* 0x000000a09c04723c */ /* 0x042fee0000001804 */
[----:B------:R-:W1:Y:S01]  /*11580*/  LDSM.16.M88.4 R140, [R0+0x2800] ;  /* 0x00280000008c783b */ /* 0x000e620000000200 */
[C---:B------:R-:W-:Y:S07]  /*11590*/  HMMA.16816.F32 R8, R156.reuse, R162, R8 ;  /* 0x000000a29c08723c */ /* 0x040fee0000001808 */
[----:B------:R-:W-:Y:S01]  /*115a0*/  LDSM.16.M88.4 R152, [R200+-0x3800] ;  /* 0xffc80000c898783b */ /* 0x000fe20000000200 */
[C---:B------:R-:W-:Y:S07]  /*115b0*/  HMMA.16816.F32 R12, R156.reuse, R144, R12 ;  /* 0x000000909c0c723c */ /* 0x040fee000000180c */
[----:B------:R-:W-:Y:S01]  /*115c0*/  LDSM.16.M88.4 R160, [R200+-0x3000] ;  /* 0xffd00000c8a0783b */ /* 0x000fe20000000200 */
[C---:B------:R-:W-:Y:S07]  /*115d0*/  HMMA.16816.F32 R16, R156.reuse, R146, R16 ;  /* 0x000000929c10723c */ /* 0x040fee0000001810 */
[----:B------:R-:W5:Y:S01]  /*115e0*/  LDSM.16.M88.4 R144, [R0+0x3000] ;  /* 0x003000000090783b */ /* 0x000f620000000200 */
[C---:B--2---:R-:W-:Y:S07]  /*115f0*/  HMMA.16816.F32 R20, R156.reuse, R164, R20 ;  /* 0x000000a49c14723c */ /* 0x044fee0000001814 */
[----:B------:R-:W-:Y:S01]  /*11600*/  LDSM.16.M88.4 R172, [R200+-0x1800] ;  /* 0xffe80000c8ac783b */ /* 0x000fe20000000200 */
[C---:B------:R-:W-:Y:S07]  /*11610*/  HMMA.16816.F32 R24, R156.reuse, R166, R24 ;  /* 0x000000a69c18723c */ /* 0x040fee0000001818 */
[----:B------:R-:W-:Y:S01]  /*11620*/  LDSM.16.M88.4 R164, [R200+-0x2000] ;  /* 0xffe00000c8a4783b */ /* 0x000fe20000000200 */
[C---:B---3--:R-:W-:Y:S07]  /*11630*/  HMMA.16816.F32 R28, R156.reuse, R72, R28 ;  /* 0x000000489c1c723c */ /* 0x048fee000000181c */
[----:B------:R-:W-:Y:S01]  /*11640*/  LDSM.16.M88.4 R184, [R206+0x5800] ;  /* 0x00580000ceb8783b */ /* 0x000fe20000000200 */
[C---:B------:R-:W-:Y:S07]  /*11650*/  HMMA.16816.F32 R32, R156.reuse, R74, R32 ;  /* 0x0000004a9c20723c */ /* 0x040fee0000001820 */
[----:B------:R-:W2:Y:S01]  /*11660*/  LDSM.16.M88.4 R72, [R200+-0x2800] ;  /* 0xffd80000c848783b */ /* 0x000ea20000000200 */
[C---:B----4-:R-:W-:Y:S07]  /*11670*/  HMMA.16816.F32 R36, R156.reuse, R148, R36 ;  /* 0x000000949c24723c */ /* 0x050fee0000001824 */
[----:B------:R-:W-:Y:S01]  /*11680*/  LDSM.16.M88.4 R196, [R200] ;  /* 0x00000000c8c4783b */ /* 0x000fe20000000200 */
[C---:B------:R-:W-:Y:S07]  /*11690*/  HMMA.16816.F32 R40, R156.reuse, R150, R40 ;  /* 0x000000969c28723c */ /* 0x040fee0000001828 */
[----:B------:R-:W3:Y:S01]  /*116a0*/  LDSM.16.M88.4 R148, [R200+-0x1000] ;  /* 0xfff00000c894783b */ /* 0x000ee20000000200 */
[C---:B-1----:R-:W-:Y:S08]  /*116b0*/  HMMA.16816.F32 R44, R156.reuse, R140, R44 ;  /* 0x0000008c9c2c723c */ /* 0x042ff0000000182c */
[C---:B------:R-:W-:Y:S01]  /*116c0*/  HMMA.16816.F32 R48, R156.reuse, R142, R48 ;  /* 0x0000008e9c30723c */ /* 0x040fe20000001830 */
[----:B------:R-:W1:Y:S07]  /*116d0*/  LDSM.16.M88.4 R140, [R200+-0x800] ;  /* 0xfff80000c88c783b */ /* 0x000e6e0000000200 */
[C---:B-----5:R-:W-:Y:S08]  /*116e0*/  HMMA.16816.F32 R52, R156.reuse, R144, R52 ;  /* 0x000000909c34723c */ /* 0x060ff00000001834 */
[----:B------:R-:W-:Y:S01]  /*116f0*/  HMMA.16816.F32 R56, R156, R146, R56 ;  /* 0x000000929c38723c */ /* 0x000fe20000001838 */
[----:B------:R-:W4:Y:S07]  /*11700*/  LDSM.16.M88.4 R144, [R201+0x3800] ;  /* 0x00380000c990783b */ /* 0x000f2e0000000200 */
[C---:B------:R-:W-:Y:S08]  /*11710*/  HMMA.16816.F32 R4, R168.reuse, R152, R4 ;  /* 0x00000098a804723c */ /* 0x040ff00000001804 */
[C---:B------:R-:W-:Y:S01]  /*11720*/  HMMA.16816.F32 R8, R168.reuse, R154, R8 ;  /* 0x0000009aa808723c */ /* 0x040fe20000001808 */
[----:B------:R-:W5:Y:S07]  /*11730*/  LDSM.16.M88.4 R152, [R201+0x4000] ;  /* 0x00400000c998783b */ /* 0x000f6e0000000200 */
[C---:B------:R-:W-:Y:S08]  /*11740*/  HMMA.16816.F32 R12, R168.reuse, R160, R12 ;  /* 0x000000a0a80c723c */ /* 0x040ff0000000180c */
[C---:B------:R-:W-:Y:S01]  /*11750*/  HMMA.16816.F32 R16, R168.reuse, R162, R16 ;  /* 0x000000a2a810723c */ /* 0x040fe20000001810 */
[----:B------:R-:W-:Y:S07]  /*11760*/  LDSM.16.M88.4 R160, [R201+0x6000] ;  /* 0x00600000c9a0783b */ /* 0x000fee0000000200 */
[C---:B--2---:R-:W-:Y:S08]  /*11770*/  HMMA.16816.F32 R20, R168.reuse, R72, R20 ;  /* 0x00000048a814723c */ /* 0x044ff00000001814 */
[C---:B------:R-:W-:Y:S01]  /*11780*/  HMMA.16816.F32 R24, R168.reuse, R74, R24 ;  /* 0x0000004aa818723c */ /* 0x040fe20000001818 */
[----:B------:R-:W2:Y:S07]  /*11790*/  LDSM.16.M88.4 R72, [R201+0x4800] ;  /* 0x00480000c948783b */ /* 0x000eae0000000200 */
[C---:B------:R-:W-:Y:S08]  /*117a0*/  HMMA.16816.F32 R28, R168.reuse, R164, R28 ;  /* 0x000000a4a81c723c */ /* 0x040ff0000000181c */
[C---:B------:R-:W-:Y:S01]  /*117b0*/  HMMA.16816.F32 R32, R168.reuse, R166, R32 ;  /* 0x000000a6a820723c */ /* 0x040fe20000001820 */
[----:B------:R-:W-:Y:S07]  /*117c0*/  LDSM.16.M88.4 R164, [R206+0x3800] ;  /* 0x00380000cea4783b */ /* 0x000fee0000000200 */
[C---:B------:R-:W-:Y:S08]  /*117d0*/  HMMA.16816.F32 R36, R168.reuse, R172, R36 ;  /* 0x000000aca824723c */ /* 0x040ff00000001824 */
[C---:B------:R-:W-:Y:S01]  /*117e0*/  HMMA.16816.F32 R40, R168.reuse, R174, R40 ;  /* 0x000000aea828723c */ /* 0x040fe20000001828 */
[----:B------:R-:W-:Y:S07]  /*117f0*/  LDSM.16.M88.4 R172, [R206+0x4000] ;  /* 0x00400000ceac783b */ /* 0x000fee0000000200 */
[C---:B---3--:R-:W-:Y:S08]  /*11800*/  HMMA.16816.F32 R44, R168.reuse, R148, R44 ;  /* 0x00000094a82c723c */ /* 0x048ff0000000182c */
[C---:B------:R-:W-:Y:S01]  /*11810*/  HMMA.16816.F32 R48, R168.reuse, R150, R48 ;  /* 0x00000096a830723c */ /* 0x040fe20000001830 */
[----:B------:R-:W3:Y:S07]  /*11820*/  LDSM.16.M88.4 R148, [R201+0x5000] ;  /* 0x00500000c994783b */ /* 0x000eee0000000200 */
[C---:B-1----:R-:W-:Y:S08]  /*11830*/  HMMA.16816.F32 R52, R168.reuse, R140, R52 ;  /* 0x0000008ca834723c */ /* 0x042ff00000001834 */
[----:B------:R-:W-:Y:S01]  /*11840*/  HMMA.16816.F32 R56, R168, R142, R56 ;  /* 0x0000008ea838723c */ /* 0x000fe20000001838 */
[----:B------:R-:W1:Y:S07]  /*11850*/  LDSM.16.M88.4 R140, [R201+0x5800] ;  /* 0x00580000c98c783b */ /* 0x000e6e0000000200 */
[C---:B----4-:R-:W-:Y:S08]  /*11860*/  HMMA.16816.F32 R4, R176.reuse, R144, R4 ;  /* 0x00000090b004723c */ /* 0x050ff00000001804 */
[C---:B------:R-:W-:Y:S01]  /*11870*/  HMMA.16816.F32 R8, R176.reuse, R146, R8 ;  /* 0x00000092b008723c */ /* 0x040fe20000001808 */
[----:B------:R-:W4:Y:S07]  /*11880*/  LDSM.16.M88.4 R144, [R201+0x6800] ;  /* 0x00680000c990783b */ /* 0x000f2e0000000200 */
[C---:B-----5:R-:W-:Y:S08]  /*11890*/  HMMA.16816.F32 R12, R176.reuse, R152, R12 ;  /* 0x00000098b00c723c */ /* 0x060ff0000000180c */
[C---:B------:R-:W-:Y:S01]  /*118a0*/  HMMA.16816.F32 R16, R176.reuse, R154, R16 ;  /* 0x0000009ab010723c */ /* 0x040fe20000001810 */
[----:B------:R-:W5:Y:S07]  /*118b0*/  LDSM.16.M88.4 R152, [R206+0x4800] ;  /* 0x00480000ce98783b */ /* 0x000f6e0000000200 */
[C---:B--2---:R-:W-:Y:S08]  /*118c0*/  HMMA.16816.F32 R20, R176.reuse, R72, R20 ;  /* 0x00000048b014723c */ /* 0x044ff00000001814 */
[C---:B------:R-:W-:Y:S01]  /*118d0*/  HMMA.16816.F32 R24, R176.reuse, R74, R24 ;  /* 0x0000004ab018723c */ /* 0x040fe20000001818 */
[----:B------:R-:W2:Y:S07]  /*118e0*/  LDSM.16.M88.4 R72, [R206+0x5000] ;  /* 0x00500000ce48783b */ /* 0x000eae0000000200 */
[C---:B---3--:R-:W-:Y:S08]  /*118f0*/  HMMA.16816.F32 R28, R176.reuse, R148, R28 ;  /* 0x00000094b01c723c */ /* 0x048ff0000000181c */
[C---:B------:R-:W-:Y:S01]  /*11900*/  HMMA.16816.F32 R32, R176.reuse, R150, R32 ;  /* 0x00000096b020723c */ /* 0x040fe20000001820 */
[----:B------:R-:W-:Y:S07]  /*11910*/  LDSM.16.M88.4 R148, [R0+0x3800] ;  /* 0x003800000094783b */ /* 0x000fee0000000200 */
[C---:B-1----:R-:W-:Y:S08]  /*11920*/  HMMA.16816.F32 R36, R176.reuse, R140, R36 ;  /* 0x0000008cb024723c */ /* 0x042ff00000001824 */
[C---:B------:R-:W-:Y:S01]  /*11930*/  HMMA.16816.F32 R40, R176.reuse, R142, R40 ;  /* 0x0000008eb028723c */ /* 0x040fe20000001828 */
[----:B------:R-:W1:Y:S07]  /*11940*/  LDSM.16.M88.4 R140, [R206+0x6000] ;  /* 0x00600000ce8c783b */ /* 0x000e6e0000000200 */
[C---:B------:R-:W-:Y:S08]  /*11950*/  HMMA.16816.F32 R44, R176.reuse, R160, R44 ;  /* 0x000000a0b02c723c */ /* 0x040ff0000000182c */
[C---:B------:R-:W-:Y:S01]  /*11960*/  HMMA.16816.F32 R48, R176.reuse, R162, R48 ;  /* 0x000000a2b030723c */ /* 0x040fe20000001830 */
[----:B------:R-:W-:Y:S07]  /*11970*/  LDSM.16.M88.4 R160, [R0+0x5000] ;  /* 0x0050000000a0783b */ /* 0x000fee0000000200 */
[C---:B----4-:R-:W-:Y:S08]  /*11980*/  HMMA.16816.F32 R52, R176.reuse, R144, R52 ;  /* 0x00000090b034723c */ /* 0x050ff00000001834 */
[----:B------:R-:W-:Y:S01]  /*11990*/  HMMA.16816.F32 R56, R176, R146, R56 ;  /* 0x00000092b038723c */ /* 0x000fe20000001838 */
[----:B------:R-:W3:Y:S07]  /*119a0*/  LDSM.16.M88.4 R144, [R206+0x6800] ;  /* 0x00680000ce90783b */ /* 0x000eee0000000200 */
[C---:B------:R-:W-:Y:S08]  /*119b0*/  HMMA.16816.F32 R4, R180.reuse, R164, R4 ;  /* 0x000000a4b404723c */ /* 0x040ff00000001804 */
[C---:B------:R-:W-:Y:S01]  /*119c0*/  HMMA.16816.F32 R8, R180.reuse, R166, R8 ;  /* 0x000000a6b408723c */ /* 0x040fe20000001808 */
[----:B------:R-:W-:Y:S07]  /*119d0*/  LDSM.16.M88.4 R164, [R0+0x5800] ;  /* 0x0058000000a4783b */ /* 0x000fee0000000200 */
[C---:B------:R-:W-:Y:S08]  /*119e0*/  HMMA.16816.F32 R12, R180.reuse, R172, R12 ;  /* 0x000000acb40c723c */ /* 0x040ff0000000180c */
[C---:B------:R-:W-:Y:S01]  /*119f0*/  HMMA.16816.F32 R16, R180.reuse, R174, R16 ;  /* 0x000000aeb410723c */ /* 0x040fe20000001810 */
[----:B------:R-:W-:Y:S07]  /*11a00*/  LDSM.16.M88.4 R172, [R0+0x6000] ;  /* 0x0060000000ac783b */ /* 0x000fee0000000200 */
[C---:B-----5:R-:W-:Y:S08]  /*11a10*/  HMMA.16816.F32 R20, R180.reuse, R152, R20 ;  /* 0x00000098b414723c */ /* 0x060ff00000001814 */
[C---:B------:R-:W-:Y:S01]  /*11a20*/  HMMA.16816.F32 R24, R180.reuse, R154, R24 ;  /* 0x0000009ab418723c */ /* 0x040fe20000001818 */
[----:B------:R-:W-:Y:S07]  /*11a30*/  LDSM.16.M88.4 R152, [R0+0x4800] ;  /* 0x004800000098783b */ /* 0x000fee0000000200 */
[C---:B--2---:R-:W-:Y:S08]  /*11a40*/  HMMA.16816.F32 R28, R180.reuse, R72, R28 ;  /* 0x00000048b41c723c */ /* 0x044ff0000000181c */
[C---:B------:R-:W-:Y:S01]  /*11a50*/  HMMA.16816.F32 R32, R180.reuse, R74, R32 ;  /* 0x0000004ab420723c */ /* 0x040fe20000001820 */
[----:B------:R-:W2:Y:S07]  /*11a60*/  LDSM.16.M88.4 R72, [R0+0x4000] ;  /* 0x004000000048783b */ /* 0x000eae0000000200 */
[C---:B------:R-:W-:Y:S08]  /*11a70*/  HMMA.16816.F32 R36, R180.reuse, R184, R36 ;  /* 0x000000b8b424723c */ /* 0x040ff00000001824 */
[C---:B------:R-:W-:Y:S01]  /*11a80*/  HMMA.16816.F32 R40, R180.reuse, R186, R40 ;  /* 0x000000bab428723c */ /* 0x040fe20000001828 */
[----:B------:R-:W4:Y:S07]  /*11a90*/  LDSM.16.M88.4 R184, [R0+0x6800] ;  /* 0x0068000000b8783b */ /* 0x000f2e0000000200 */
[C---:B-1----:R-:W-:Y:S08]  /*11aa0*/  HMMA.16816.F32 R44, R180.reuse, R140, R44 ;  /* 0x0000008cb42c723c */ /* 0x042ff0000000182c */
[C---:B------:R-:W-:Y:S08]  /*11ab0*/  HMMA.16816.F32 R48, R180.reuse, R142, R48 ;  /* 0x0000008eb430723c */ /* 0x040ff00000001830 */
[C---:B---3--:R-:W-:Y:S08]  /*11ac0*/  HMMA.16816.F32 R52, R180.reuse, R144, R52 ;  /* 0x00000090b434723c */ /* 0x048ff00000001834 */
[----:B------:R-:W-:Y:S08]  /*11ad0*/  HMMA.16816.F32 R56, R180, R146, R56 ;  /* 0x00000092b438723c */ /* 0x000ff00000001838 */
[C---:B------:R-:W-:Y:S08]  /*11ae0*/  HMMA.16816.F32 R4, R188.reuse, R148, R4 ;  /* 0x00000094bc04723c */ /* 0x040ff00000001804 */
[C---:B------:R-:W-:Y:S08]  /*11af0*/  HMMA.16816.F32 R8, R188.reuse, R150, R8 ;  /* 0x00000096bc08723c */ /* 0x040ff00000001808 */
[C---:B--2---:R-:W-:Y:S08]  /*11b00*/  HMMA.16816.F32 R12, R188.reuse, R72, R12 ;  /* 0x00000048bc0c723c */ /* 0x044ff0000000180c */
        /* <DEDUP_REMOVED lines=148> */
[----:B--234-:R-:W-:Y:S01]  /*12450*/  IADD3 R0, R211, -0x1, RZ ;  /* 0xffffffffd3007810 */ /* 0x01cfe20007ffe0ff */
[----:B------:R-:W2:Y:S01]  /*12460*/  LDL.64 R232, [R1+0x8] ;  /* 0x0000080001e87983 */ /* 0x000ea20000100a00 */
[C---:B------:R-:W-:Y:S02]  /*12470*/  ISETP.GE.AND P2, PT, R228.reuse, 0x21, PT ;  /* 0x00000021e400780c */ /* 0x040fe40003f46270 */
[----:B------:R-:W-:Y:S01]  /*12480*/  SHF.R.S32.HI R2, RZ, 0x1f, R0 ;  /* 0x0000001fff027819 */ /* 0x000fe20000011400 */
[----:B------:R-:W3:Y:S01]  /*12490*/  LDL R231, [R1] ;  /* 0x0000000001e77983 */ /* 0x000ee20000100800 */
[C---:B------:R-:W-:Y:S02]  /*124a0*/  ISETP.GE.AND P1, PT, R228.reuse, 0x41, PT ;  /* 0x00000041e400780c */ /* 0x040fe40003f26270 */
[----:B------:R-:W-:Y:S01]  /*124b0*/  ISETP.GE.AND P3, PT, R228, 0x1, PT ;  /* 0x00000001e400780c */ /* 0x000fe20003f66270 */
[----:B------:R-:W-:Y:S02]  /*124c0*/  IMAD R5, R2, c[0x0][0x1e0], RZ ;  /* 0x0000780002057a24 */ /* 0x000fe400078e02ff */
[C---:B------:R-:W-:Y:S04]  /*124d0*/  IMAD.WIDE.U32 R2, R0.reuse, c[0x0][0x1e0], RZ ;  /* 0x0000780000027a25 */ /* 0x040fe800078e00ff */
[----:B------:R-:W-:Y:S02]  /*124e0*/  IMAD R0, R0, c[0x0][0x1e4], R5 ;  /* 0x0000790000007a24 */ /* 0x000fe400078e0205 */
[----:B------:R-:W-:Y:S02]  /*124f0*/  @P2 IMAD.MOV.U32 R5, RZ, RZ, c[0x0][0x1e0] ;  /* 0x00007800ff052624 */ /* 0x000fe400078e00ff */
[----:B------:R-:W-:Y:S02]  /*12500*/  IMAD.IADD R0, R3, 0x1, R0 ;  /* 0x0000000103007824 */ /* 0x000fe400078e0200 */
[----:B------:R-:W-:Y:S04]  /*12510*/  IMAD.WIDE.U32 R2, R2, 0x70, RZ ;  /* 0x0000007002027825 */ /* 0x000fe800078e00ff */
[----:B------:R-:W-:Y:S01]  /*12520*/  IMAD R0, R0, 0x70, RZ ;  /* 0x0000007000007824 */ /* 0x000fe200078e02ff */
[-C--:B------:R-:W-:Y:S01]  /*12530*/  @P2 LEA R8, P0, R5, R2.reuse, 0x5 ;  /* 0x0000000205082211 */ /* 0x080fe200078028ff */
[----:B------:R-:W-:Y:S02]  /*12540*/  @P2 IMAD.MOV.U32 R6, RZ, RZ, c[0x0][0x1e4] ;  /* 0x00007900ff062624 */ /* 0x000fe400078e00ff */
[----:B------:R-:W-:Y:S02]  /*12550*/  IMAD.IADD R3, R3, 0x1, R0 ;  /* 0x0000000103037824 */ /* 0x000fe400078e0200 */
[----:B------:R-:W-:Y:S03]  /*12560*/  @P1 IMAD.MOV.U32 R0, RZ, RZ, c[0x0][0x1e0] ;  /* 0x00007800ff001624 */ /* 0x000fe600078e00ff */
[-C--:B------:R-:W-:Y:S01]  /*12570*/  @P2 LEA.HI.X R9, R5, R3.reuse, R6, 0x5, P0 ;  /* 0x0000000305092211 */ /* 0x080fe200000f2c06 */
[----:B------:R-:W-:Y:S01]  /*12580*/  @P1 IMAD.MOV.U32 R5, RZ, RZ, c[0x0][0x1e4] ;  /* 0x00007900ff051624 */ /* 0x000fe200078e00ff */
[CC--:B------:R-:W-:Y:S04]  /*12590*/  @P1 LEA R10, P0, R0.reuse, R2.reuse, 0x6 ;  /* 0x00000002000a1211 */ /* 0x0c0fe800078030ff */
[----:B------:R-:W-:Y:S02]  /*125a0*/  @P1 LEA.HI.X R11, R0, R3, R5, 0x6, P0 ;  /* 0x00000003000b1211 */ /* 0x000fe400000f3405 */
[----:B--2---:R-:W-:Y:S05]  /*125b0*/  @P3 IADD3 R0, P0, R232, R2, RZ ;  /* 0x00000002e8003210 */ /* 0x004fea0007f1e0ff */
[----:B---3--:R-:W-:Y:S01]  /*125c0*/  @P3 IMAD.X R5, R3, 0x1, R231, P0 ;  /* 0x0000000103053824 */ /* 0x008fe200000e06e7 */
        /* <DEDUP_REMOVED lines=26> */
[----:B------:R-:W-:Y:S04]  /*12770*/  @P0 IADD3.X R3, R231, R5, R3, P6, !PT ;  /* 0x00000005e7030210 */ /* 0x000fe800037fe403 */
[----:B------:R-:W-:Y:S05]  /*12780*/  @P0 LEA.HI.X R3, R0, c[0x0][0x1cc], R3, 0x1, P3 ;  /* 0x0000730000030a11 */ /* 0x000fea00018f0c03 */
[----:B------:R2:W-:Y:S04]  /*12790*/  @P0 LDGSTS.E.BYPASS.LTC128B.128 [R210+0xb100], [R2.64], !P4 ;  /* 0x0b10000002d20fae */ /* 0x0005e8000e101d4a */
[----:B------:R2:W-:Y:S02]  /*127a0*/  @P0 LDGSTS.E.BYPASS.LTC128B.128 [R210+0xe900], [R2.64+0x80], !P5 ;  /* 0x0e90008002d20fae */ /* 0x0005e4000e901d4a */
.L_x_335:
[----:B---34-:R-:W-:Y:S05]  /*127b0*/  BSYNC B0 ;  /* 0x0000000000007941 */ /* 0x018fea0003800000 */
.L_x_334:
        /* <DEDUP_REMOVED lines=90> */
[--C-:B------:R-:W-:Y:S02]  /*12d60*/  FFMA.FTZ R6, R140, c[0x0][0x2d0], -R69.reuse ;  /* 0x0000b4008c067a23 */ /* 0x100fe40000010845 */
[C---:B---3--:R-:W-:Y:S02]  /*12d70*/  FMUL.FTZ R5, R2.reuse, R77 ;  /* 0x0000004d02057220 */ /* 0x048fe40000410000 */
[C---:B------:R-:W-:Y:S02]  /*12d80*/  FMUL.FTZ R9, R2.reuse, R81 ;  /* 0x0000005102097220 */ /* 0x040fe40000410000 */
[C---:B------:R-:W-:Y:S01]  /*12d90*/  FMUL.FTZ R16, R2.reuse, R88 ;  /* 0x0000005802107220 */ /* 0x040fe20000410000 */
[----:B------:R3:W-:Y:S01]  /*12da0*/  MUFU.EX2 R243, R56 ;  /* 0x0000003800f37308 */ /* 0x0007e20000000800 */
[----:B------:R-:W-:Y:S02]  /*12db0*/  FMUL.FTZ R17, R2, R89 ;  /* 0x0000005902117220 */ /* 0x000fe40000410000 */
[--C-:B-1----:R-:W-:Y:S02]  /*12dc0*/  FFMA.FTZ R4, R142, c[0x0][0x2d0], -R148.reuse ;  /* 0x0000b4008e047a23 */ /* 0x102fe40000010894 */
[C---:B------:R-:W-:Y:S02]  /*12dd0*/  FMUL.FTZ R24, R2.reuse, R96 ;  /* 0x0000006002187220 */ /* 0x040fe40000410000 */
[C---:B------:R-:W-:Y:S02]  /*12de0*/  FMUL.FTZ R25, R2.reuse, R97 ;  /* 0x0000006102197220 */ /* 0x040fe40000410000 */
[C---:B------:R-:W-:Y:S01]  /*12df0*/  FMUL.FTZ R32, R2.reuse, R104 ;  /* 0x0000006802207220 */ /* 0x040fe20000410000 */
[----:B------:R1:W-:Y:S01]  /*12e00*/  MUFU.EX2 R50, R4 ;  /* 0x0000000400327308 */ /* 0x0003e20000000800 */
[C---:B------:R-:W-:Y:S02]  /*12e10*/  FMUL.FTZ R33, R2.reuse, R105 ;  /* 0x0000006902217220 */ /* 0x040fe40000410000 */
[--C-:B------:R-:W-:Y:S02]  /*12e20*/  FFMA.FTZ R40, R147, c[0x0][0x2d0], -R69.reuse ;  /* 0x0000b40093287a23 */ /* 0x100fe40000010845 */
[C---:B------:R-:W-:Y:S02]  /*12e30*/  FMUL.FTZ R41, R2.reuse, R113 ;  /* 0x0000007102297220 */ /* 0x040fe40000410000 */
[C---:B--2---:R-:W-:Y:S02]  /*12e40*/  FMUL.FTZ R48, R2.reuse, R120 ;  /* 0x0000007802307220 */ /* 0x044fe40000410000 */
[C---:B------:R-:W-:Y:S01]  /*12e50*/  FMUL.FTZ R57, R2.reuse, R129 ;  /* 0x0000008102397220 */ /* 0x040fe20000410000 */
[----:B------:R-:W2:Y:S01]  /*12e60*/  MUFU.EX2 R0, R0 ;  /* 0x0000000000007308 */ /* 0x000ea20000000800 */
[C---:B------:R-:W-:Y:S02]  /*12e70*/  FMUL.FTZ R60, R2.reuse, R60 ;  /* 0x0000003c023c7220 */ /* 0x040fe40000410000 */
[C---:B------:R-:W-:Y:S02]  /*12e80*/  FMUL.FTZ R61, R2.reuse, R61 ;  /* 0x0000003d023d7220 */ /* 0x040fe40000410000 */
[C---:B---3--:R-:W-:Y:S02]  /*12e90*/  FMUL.FTZ R56, R2.reuse, R128 ;  /* 0x0000008002387220 */ /* 0x048fe40000410000 */
[C---:B------:R-:W-:Y:S02]  /*12ea0*/  FMUL.FTZ R64, R2.reuse, R64 ;  /* 0x0000004002407220 */ /* 0x040fe40000410000 */
[----:B------:R-:W-:Y:S01]  /*12eb0*/  FMUL.FTZ R65, R2, R65 ;  /* 0x0000004102417220 */ /* 0x000fe20000410000 */
[----:B------:R-:W3:Y:S01]  /*12ec0*/  MUFU.EX2 R58, R6 ;  /* 0x00000006003a7308 */ /* 0x000ee20000000800 */
[--C-:B------:R-:W-:Y:S02]  /*12ed0*/  FFMA.FTZ R71, R71, c[0x0][0x2d0], -R69.reuse ;  /* 0x0000b40047477a23 */ /* 0x100fe40000010845 */
[--C-:B-1----:R-:W-:Y:S02]  /*12ee0*/  FFMA.FTZ R4, R73, c[0x0][0x2d0], -R148.reuse ;  /* 0x0000b40049047a23 */ /* 0x102fe40000010894 */
[--C-:B------:R-:W-:Y:S05]  /*12ef0*/  FFMA.FTZ R73, R153, c[0x0][0x2d0], -R69.reuse ;  /* 0x0000b40099497a23 */ /* 0x100fea0000010845 */
[----:B------:R1:W-:Y:S01]  /*12f00*/  MUFU.EX2 R128, R73 ;  /* 0x0000004900807308 */ /* 0x0003e20000000800 */
[C---:B--2---:R-:W-:Y:S02]  /*12f10*/  FMUL.FTZ R7, R0.reuse, R79 ;  /* 0x0000004f00077220 */ /* 0x044fe40000410000 */
[C---:B------:R-:W-:Y:S02]  /*12f20*/  FMUL.FTZ R10, R0.reuse, R82 ;  /* 0x00000052000a7220 */ /* 0x040fe40000410000 */
[C---:B------:R-:W-:Y:S05]  /*12f30*/  FMUL.FTZ R11, R0.reuse, R83 ;  /* 0x00000053000b7220 */ /* 0x040fea0000410000 */
[----:B------:R-:W2:Y:S01]  /*12f40*/  MUFU.EX2 R49, R4 ;  /* 0x0000000400317308 */ /* 0x000ea20000000800 */
[C---:B------:R-:W-:Y:S02]  /*12f50*/  FMUL.FTZ R18, R0.reuse, R90 ;  /* 0x0000005a00127220 */ /* 0x040fe40000410000 */
[C---:B------:R-:W-:Y:S01]  /*12f60*/  FMUL.FTZ R19, R0.reuse, R91 ;  /* 0x0000005b00137220 */ /* 0x040fe20000410000 */
[----:B---3--:R-:W-:Y:S01]  /*12f70*/  MOV R129, R58 ;  /* 0x0000003a00817202 */ /* 0x008fe20000000f00 */
[C---:B------:R-:W-:Y:S01]  /*12f80*/  FMUL.FTZ R6, R0.reuse, R78 ;  /* 0x0000004e00067220 */ /* 0x040fe20000410000 */
[----:B------:R-:W-:Y:S01]  /*12f90*/  LDSM.16.MT88.4 R88, [R202+0x800] ;  /* 0x00080000ca58783b */ /* 0x000fe20000004200 */
[C---:B------:R-:W-:Y:S02]  /*12fa0*/  FMUL.FTZ R26, R0.reuse, R98 ;  /* 0x00000062001a7220 */ /* 0x040fe40000410000 */
[C---:B------:R-:W-:Y:S01]  /*12fb0*/  FMUL.FTZ R27, R0.reuse, R99 ;  /* 0x00000063001b7220 */ /* 0x040fe20000410000 */
[----:B------:R-:W3:Y:S01]  /*12fc0*/  MUFU.EX2 R252, R8 ;  /* 0x0000000800fc7308 */ /* 0x000ee20000000800 */
[C---:B------:R-:W-:Y:S01]  /*12fd0*/  FMUL.FTZ R59, R0.reuse, R131 ;  /* 0x00000083003b7220 */ /* 0x040fe20000410000 */
[----:B------:R-:W-:Y:S01]  /*12fe0*/  MOV R131, R231 ;  /* 0x000000e700837202 */ /* 0x000fe20000000f00 */
[----:B------:R-:W-:Y:S01]  /*12ff0*/  FMUL.FTZ R34, R0, R106 ;  /* 0x0000006a00227220 */ /* 0x000fe20000410000 */
[----:B------:R-:W-:Y:S01]  /*13000*/  LDSM.16.MT88.4 R96, [R205+0x4000] ;  /* 0x00400000cd60783b */ /* 0x000fe20000004200 */
[--C-:B-1----:R-:W-:Y:S02]  /*13010*/  FFMA.FTZ R73, R154, c[0x0][0x2d0], -R148.reuse ;  /* 0x0000b4009a497a23 */ /* 0x102fe40000010894 */
[C---:B------:R-:W-:Y:S02]  /*13020*/  FMUL.FTZ R35, R0.reuse, R107 ;  /* 0x0000006b00237220 */ /* 0x040fe40000410000 */
[C---:B------:R-:W-:Y:S01]  /*13030*/  FMUL.FTZ R42, R0.reuse, R114 ;  /* 0x00000072002a7220 */ /* 0x040fe20000410000 */
[----:B------:R1:W-:Y:S01]  /*13040*/  MUFU.EX2 R242, R73 ;  /* 0x0000004900f27308 */ /* 0x0003e20000000800 */
[C---:B------:R-:W-:Y:S01]  /*13050*/  FMUL.FTZ R43, R0.reuse, R115 ;  /* 0x00000073002b7220 */ /* 0x040fe20000410000 */
[----:B------:R-:W-:Y:S01]  /*13060*/  LDSM.16.MT88.4 R104, [R204+0x6000] ;  /* 0x00600000cc68783b */ /* 0x000fe20000004200 */
[----:B------:R-:W-:Y:S01]  /*13070*/  FMUL.FTZ R62, R0, R62 ;  /* 0x0000003e003e7220 */ /* 0x000fe20000410000 */
[-C--:B--2---:R-:W-:Y:S01]  /*13080*/  F2FP.PACK_AB R78, R49, R50.reuse ;  /* 0x00000032314e723e */ /* 0x084fe200000000ff */
[--C-:B------:R-:W-:Y:S01]  /*13090*/  FFMA.FTZ R4, R141, c[0x0][0x2d0], -R69.reuse ;  /* 0x0000b4008d047a23 */ /* 0x100fe20000010845 */
[----:B------:R-:W-:Y:S01]  /*130a0*/  MOV R120, R49 ;  /* 0x0000003100787202 */ /* 0x000fe20000000f00 */
[----:B------:R-:W-:Y:S01]  /*130b0*/  FMUL.FTZ R49, R2, R121 ;  /* 0x0000007902317220 */ /* 0x000fe20000410000 */
[----:B------:R-:W-:Y:S01]  /*130c0*/  MOV R121, R50 ;  /* 0x0000003200797202 */ /* 0x000fe20000000f00 */
[C---:B------:R-:W-:Y:S01]  /*130d0*/  FMUL.FTZ R50, R0.reuse, R122 ;  /* 0x0000007a00327220 */ /* 0x040fe20000410000 */
[----:B------:R2:W-:Y:S01]  /*130e0*/  MUFU.EX2 R251, R4 ;  /* 0x0000000400fb7308 */ /* 0x0005e20000000800 */
[----:B------:R-:W-:Y:S01]  /*130f0*/  MOV R122, R51 ;  /* 0x00000033007a7202 */ /* 0x000fe20000000f00 */
[----:B------:R-:W-:Y:S01]  /*13100*/  FMUL.FTZ R63, R0, R63 ;  /* 0x0000003f003f7220 */ /* 0x000fe20000410000 */
[----:B---3--:R-:W-:Y:S01]  /*13110*/  F2FP.PACK_AB R77, R252, R58 ;  /* 0x0000003afc4d723e */ /* 0x008fe200000000ff */
[----:B------:R-:W-:Y:S02]  /*13120*/  FMUL.FTZ R8, R2, R80 ;  /* 0x0000005002087220 */ /* 0x000fe40000410000 */
[----:B------:R-:W3:Y:S01]  /*13130*/  LDSM.16.MT88.4 R80, [R205+0x3800] ;  /* 0x00380000cd50783b */ /* 0x000ee20000004200 */
[C---:B------:R-:W-:Y:S03]  /*13140*/  FMUL.FTZ R58, R0.reuse, R130 ;  /* 0x00000082003a7220 */ /* 0x040fe60000410000 */
[----:B------:R4:W-:Y:S01]  /*13150*/  MUFU.EX2 R247, R40 ;  /* 0x0000002800f77308 */ /* 0x0009e20000000800 */
[C---:B------:R-:W-:Y:S02]  /*13160*/  FMUL.FTZ R66, R0.reuse, R66 ;  /* 0x0000004200427220 */ /* 0x040fe40000410000 */
[----:B------:R-:W-:Y:S02]  /*13170*/  FMUL.FTZ R67, R0, R67 ;  /* 0x0000004300437220 */ /* 0x000fe40000410000 */
[--C-:B-1----:R-:W-:Y:S05]  /*13180*/  FFMA.FTZ R73, R155, c[0x0][0x2d0], -R148.reuse ;  /* 0x0000b4009b497a23 */ /* 0x102fea0000010894 */
[----:B------:R1:W-:Y:S01]  /*13190*/  MUFU.EX2 R241, R73 ;  /* 0x0000004900f17308 */ /* 0x0003e20000000800 */
[--C-:B--2---:R-:W-:Y:S09]  /*131a0*/  FFMA.FTZ R4, R143, c[0x0][0x2d0], -R69.reuse ;  /* 0x0000b4008f047a23 */ /* 0x104ff20000010845 */
[----:B------:R2:W5:Y:S01]  /*131b0*/  MUFU.EX2 R250, R4 ;  /* 0x0000000400fa7308 */ /* 0x0005620000000800 */
[----:B----4-:R-:W-:Y:S02]  /*131c0*/  FMUL.FTZ R40, R2, R112 ;  /* 0x0000007002287220 */ /* 0x010fe40000410000 */
[----:B------:R-:W-:Y:S07]  /*131d0*/  LDSM.16.MT88.4 R112, [R205+0x3000] ;  /* 0x00300000cd70783b */ /* 0x000fee0000004200 */
[----:B------:R-:W-:Y:S01]  /*131e0*/  MUFU.EX2 R71, R71 ;  /* 0x0000004700477308 */ /* 0x000fe20000000800 */
[--C-:B-1----:R-:W-:Y:S09]  /*131f0*/  FFMA.FTZ R73, R160, c[0x0][0x2d0], -R69.reuse ;  /* 0x0000b400a0497a23 */ /* 0x102ff20000010845 */
[----:B------:R1:W-:Y:S01]  /*13200*/  MUFU.EX2 R240, R73 ;  /* 0x0000004900f07308 */ /* 0x0003e20000000800 */
[----:B--2---:R-:W-:Y:S01]  /*13210*/  FMUL.FTZ R4, R2, R76 ;  /* 0x0000004c02047220 */ /* 0x004fe20000410000 */
[----:B------:R-:W-:Y:S01]  /*13220*/  F2FP.PACK_AB R76, R51, R231 ;  /* 0x000000e7334c723e */ /* 0x000fe200000000ff */
[----:B------:R-:W-:Y:S01]  /*13230*/  FMUL.FTZ R51, R0, R123 ;  /* 0x0000007b00337220 */ /* 0x000fe20000410000 */
[----:B-----5:R-:W-:Y:S01]  /*13240*/  F2FP.PACK_AB R79, R250, R251 ;  /* 0x000000fbfa4f723e */ /* 0x020fe200000000ff */
[----:B------:R-:W2:Y:S04]  /*13250*/  LDL.LU R123, [R1+0x14] ;  /* 0x00001400017b7983 */ /* 0x000ea80000300800 */
[----:B------:R-:W4:Y:S02]  /*13260*/  LDL.LU R130, [R1+0x10] ;  /* 0x0000100001827983 */ /* 0x000f240000300800 */
[C---:B------:R-:W-:Y:S07]  /*13270*/  HMMA.16816.F32 R4, R76.reuse, R12, R4 ;  /* 0x0000000c4c04723c */ /* 0x040fee0000001804 */
[C---:B------:R-:W-:Y:S01]  /*13280*/  FMUL.FTZ R12, R2.reuse, R84 ;  /* 0x00000054020c7220 */ /* 0x040fe20000410000 */
[C---:B------:R-:W-:Y:S04]  /*13290*/  HMMA.16816.F32 R8, R76.reuse, R14, R8 ;  /* 0x0000000e4c08723c */ /* 0x040fe80000001808 */
[--C-:B-1----:R-:W-:Y:S02]  /*132a0*/  FFMA.FTZ R73, R161, c[0x0][0x2d0], -R69.reuse ;  /* 0x0000b400a1497a23 */ /* 0x102fe40000010845 */
[----:B------:R-:W-:Y:S02]  /*132b0*/  FMUL.FTZ R13, R2, R85 ;  /* 0x00000055020d7220 */ /* 0x000fe40000410000 */
[----:B------:R1:W-:Y:S01]  /*132c0*/  MUFU.EX2 R239, R73 ;  /* 0x0000004900ef7308 */ /* 0x0003e20000000800 */
[C---:B------:R-:W-:Y:S03]  /*132d0*/  FMUL.FTZ R14, R0.reuse, R86 ;  /* 0x00000056000e7220 */ /* 0x040fe60000410000 */
[----:B------:R-:W-:Y:S02]  /*132e0*/  FMUL.FTZ R15, R0, R87 ;  /* 0x00000057000f7220 */ /* 0x000fe40000410000 */
[----:B------:R-:W5:Y:S05]  /*132f0*/  LDSM.16.MT88.4 R84, [R204+0x3800] ;  /* 0x00380000cc54783b */ /* 0x000f6a0000004200 */
[C---:B------:R-:W-:Y:S07]  /*13300*/  HMMA.16816.F32 R12, R76.reuse, R20, R12 ;  /* 0x000000144c0c723c */ /* 0x040fee000000180c */
[C---:B------:R-:W-:Y:S01]  /*13310*/  FMUL.FTZ R20, R2.reuse, R92 ;  /* 0x0000005c02147220 */ /* 0x040fe20000410000 */
[C---:B------:R-:W-:Y:S04]  /*13320*/  HMMA.16816.F32 R16, R76.reuse, R22, R16 ;  /* 0x000000164c10723c */ /* 0x040fe80000001810 */
[----:B------:R-:W-:Y:S02]  /*13330*/  FMUL.FTZ R21, R2, R93 ;  /* 0x0000005d02157220 */ /* 0x000fe40000410000 */
[--C-:B-1----:R-:W-:Y:S02]  /*13340*/  FFMA.FTZ R73, R162, c[0x0][0x2d0], -R148.reuse ;  /* 0x0000b400a2497a23 */ /* 0x102fe40000010894 */
[C---:B------:R-:W-:Y:S02]  /*13350*/  FMUL.FTZ R22, R0.reuse, R94 ;  /* 0x0000005e00167220 */ /* 0x040fe40000410000 */
[----:B------:R1:W-:Y:S02]  /*13360*/  MUFU.EX2 R238, R73 ;  /* 0x0000004900ee7308 */ /* 0x0003e40000000800 */
[----:B------:R-:W-:Y:S02]  /*13370*/  FMUL.FTZ R23, R0, R95 ;  /* 0x0000005f00177220 */ /* 0x000fe40000410000 */
[----:B------:R-:W-:Y:S05]  /*13380*/  LDSM.16.MT88.4 R92, [R205+0x800] ;  /* 0x00080000cd5c783b */ /* 0x000fea0000004200 */
        /* <DEDUP_REMOVED lines=10> */
[--C-:B------:R-:W-:Y:S01]  /*13430*/  FFMA.FTZ R36, R75, c[0x0][0x2d0], -R148.reuse ;  /* 0x0000b4004b247a23 */ /* 0x100fe20000010894 */
[C---:B------:R-:W-:Y:S03]  /*13440*/  HMMA.16816.F32 R32, R76.reuse, R38, R32 ;  /* 0x000000264c20723c */ /* 0x040fe60000001820 */
[----:B------:R3:W3:Y:S01]  /*13450*/  MUFU.EX2 R248, R36 ;  /* 0x0000002400f87308 */ /* 0x0006e20000000800 */
[----:B------:R-:W-:Y:S03]  /*13460*/  FMUL.FTZ R37, R2, R109 ;  /* 0x0000006d02257220 */ /* 0x000fe60000410000 */
[----:B------:R-:W-:Y:S02]  /*13470*/  FMUL.FTZ R38, R0, R110 ;  /* 0x0000006e00267220 */ /* 0x000fe40000410000 */
[--C-:B-1----:R-:W-:Y:S03]  /*13480*/  FFMA.FTZ R73, R164, c[0x0][0x2d0], -R69.reuse ;  /* 0x0000b400a4497a23 */ /* 0x102fe60000010845 */
[----:B------:R-:W-:Y:S01]  /*13490*/  FMUL.FTZ R39, R0, R111 ;  /* 0x0000006f00277220 */ /* 0x000fe20000410000 */
[----:B------:R1:W-:Y:S01]  /*134a0*/  MUFU.EX2 R236, R73 ;  /* 0x0000004900ec7308 */ /* 0x0003e20000000800 */
[C---:B---3--:R-:W-:Y:S02]  /*134b0*/  FMUL.FTZ R36, R2.reuse, R108 ;  /* 0x0000006c02247220 */ /* 0x048fe40000410000 */
[----:B------:R-:W-:Y:S05]  /*134c0*/  LDSM.16.MT88.4 R108, [R203+0x3000] ;  /* 0x00300000cb6c783b */ /* 0x000fea0000004200 */
[C---:B------:R-:W-:Y:S03]  /*134d0*/  HMMA.16816.F32 R36, R76.reuse, R44, R36 ;  /* 0x0000002c4c24723c */ /* 0x040fe60000001824 */
[--C-:B-1----:R-:W-:Y:S04]  /*134e0*/  FFMA.FTZ R73, R165, c[0x0][0x2d0], -R69.reuse ;  /* 0x0000b400a5497a23 */ /* 0x102fe80000010845 */
[----:B------:R1:W-:Y:S01]  /*134f0*/  MUFU.EX2 R233, R73 ;  /* 0x0000004900e97308 */ /* 0x0003e20000000800 */
[C---:B------:R-:W-:Y:S04]  /*13500*/  HMMA.16816.F32 R40, R76.reuse, R46, R40 ;  /* 0x0000002e4c28723c */ /* 0x040fe80000001828 */
[--C-:B------:R-:W-:Y:S02]  /*13510*/  FFMA.FTZ R44, R149, c[0x0][0x2d0], -R69.reuse ;  /* 0x0000b400952c7a23 */ /* 0x100fe40000010845 */
[----:B------:R-:W-:Y:S02]  /*13520*/  FMUL.FTZ R45, R2, R117 ;  /* 0x00000075022d7220 */ /* 0x000fe40000410000 */
[C---:B------:R-:W-:Y:S01]  /*13530*/  FMUL.FTZ R46, R0.reuse, R118 ;  /* 0x00000076002e7220 */ /* 0x040fe20000410000 */
[----:B------:R3:W3:Y:S03]  /*13540*/  MUFU.EX2 R246, R44 ;  /* 0x0000002c00f67308 */ /* 0x0006e60000000800 */
[----:B------:R-:W-:Y:S02]  /*13550*/  FMUL.FTZ R47, R0, R119 ;  /* 0x00000077002f7220 */ /* 0x000fe40000410000 */
[--C-:B-1----:R-:W-:Y:S05]  /*13560*/  FFMA.FTZ R73, R166, c[0x0][0x2d0], -R148.reuse ;  /* 0x0000b400a6497a23 */ /* 0x102fea0000010894 */
[----:B------:R1:W-:Y:S01]  /*13570*/  MUFU.EX2 R232, R73 ;  /* 0x0000004900e87308 */ /* 0x0003e20000000800 */
[C---:B---3--:R-:W-:Y:S02]  /*13580*/  FMUL.FTZ R44, R2.reuse, R116 ;  /* 0x00000074022c7220 */ /* 0x048fe40000410000 */
[----:B------:R-:W-:Y:S05]  /*13590*/  LDSM.16.MT88.4 R116, [R204+0x3000] ;  /* 0x00300000cc74783b */ /* 0x000fea0000004200 */
[C---:B------:R-:W-:Y:S07]  /*135a0*/  HMMA.16816.F32 R44, R76.reuse, R52, R44 ;  /* 0x000000344c2c723c */ /* 0x040fee000000182c */
[--C-:B------:R-:W-:Y:S01]  /*135b0*/  FFMA.FTZ R52, R151, c[0x0][0x2d0], -R148.reuse ;  /* 0x0000b40097347a23 */ /* 0x100fe20000010894 */
[C---:B------:R-:W-:Y:S03]  /*135c0*/  HMMA.16816.F32 R48, R76.reuse, R54, R48 ;  /* 0x000000364c30723c */ /* 0x040fe60000001830 */
[----:B------:R3:W3:Y:S01]  /*135d0*/  MUFU.EX2 R244, R52 ;  /* 0x0000003400f47308 */ /* 0x0006e20000000800 */
[--C-:B-1----:R-:W-:Y:S02]  /*135e0*/  FFMA.FTZ R73, R167, c[0x0][0x2d0], -R148.reuse ;  /* 0x0000b400a7497a23 */ /* 0x102fe40000010894 */
[----:B------:R-:W-:Y:S02]  /*135f0*/  FMUL.FTZ R53, R2, R125 ;  /* 0x0000007d02357220 */ /* 0x000fe40000410000 */
[C---:B------:R-:W-:Y:S04]  /*13600*/  FMUL.FTZ R54, R0.reuse, R126 ;  /* 0x0000007e00367220 */ /* 0x040fe80000410000 */
[----:B------:R-:W-:Y:S01]  /*13610*/  FMUL.FTZ R55, R0, R127 ;  /* 0x0000007f00377220 */ /* 0x000fe20000410000 */
[----:B------:R1:W1:Y:S01]  /*13620*/  MUFU.EX2 R231, R73 ;  /* 0x0000004900e77308 */ /* 0x0002620000000800 */
[----:B---3--:R-:W-:Y:S07]  /*13630*/  FMUL.FTZ R52, R2, R124 ;  /* 0x0000007c02347220 */ /* 0x008fee0000410000 */
[C---:B------:R-:W-:Y:S03]  /*13640*/  HMMA.16816.F32 R52, R76.reuse, R80, R52 ;  /* 0x000000504c34723c */ /* 0x040fe60000001834 */
[--C-:B-1----:R-:W-:Y:S04]  /*13650*/  FFMA.FTZ R73, R172, c[0x0][0x2d0], -R69.reuse ;  /* 0x0000b400ac497a23 */ /* 0x102fe80000010845 */
[----:B------:R1:W-:Y:S01]  /*13660*/  MUFU.EX2 R172, R73 ;  /* 0x0000004900ac7308 */ /* 0x0003e20000000800 */
[C---:B------:R-:W-:Y:S01]  /*13670*/  HMMA.16816.F32 R56, R76.reuse, R82, R56 ;  /* 0x000000524c38723c */ /* 0x040fe20000001838 */
[----:B------:R-:W3:Y:S07]  /*13680*/  LDSM.16.MT88.4 R80, [R203+0x800] ;  /* 0x00080000cb50783b */ /* 0x000eee0000004200 */
[C---:B-----5:R-:W-:Y:S08]  /*13690*/  HMMA.16816.F32 R60, R76.reuse, R84, R60 ;  /* 0x000000544c3c723c */ /* 0x060ff0000000183c */
[----:B------:R-:W-:Y:S01]  /*136a0*/  HMMA.16816.F32 R64, R76, R86, R64 ;  /* 0x000000564c40723c */ /* 0x000fe20000001840 */
[----:B------:R-:W5:Y:S03]  /*136b0*/  LDSM.16.MT88.4 R84, [R204+0x800] ;  /* 0x00080000cc54783b */ /* 0x000f660000004200 */
[----:B-1----:R-:W-:Y:S03]  /*136c0*/  FFMA.FTZ R73, R173, c[0x0][0x2d0], -R69 ;  /* 0x0000b400ad497a23 */ /* 0x002fe60000010845 */
[----:B------:R-:W-:Y:S01]  /*136d0*/  F2FP.PACK_AB R79, R128, R243 ;  /* 0x000000f3804f723e */ /* 0x000fe200000000ff */
[----:B------:R1:W-:Y:S01]  /*136e0*/  MUFU.EX2 R167, R73 ;  /* 0x0000004900a77308 */ /* 0x0003e20000000800 */
[----:B------:R-:W-:Y:S03]  /*136f0*/  F2FP.PACK_AB R76, R248, R249 ;  /* 0x000000f9f84c723e */ /* 0x000fe600000000ff */
[----:B------:R-:W-:Y:S02]  /*13700*/  F2FP.PACK_AB R77, R246, R247 ;  /* 0x000000f7f64d723e */ /* 0x000fe400000000ff */
[----:B------:R-:W-:Y:S07]  /*13710*/  F2FP.PACK_AB R78, R244, R245 ;  /* 0x000000f5f44e723e */ /* 0x000fee00000000ff */
[C---:B------:R-:W-:Y:S08]  /*13720*/  HMMA.16816.F32 R4, R76.reuse, R88, R4 ;  /* 0x000000584c04723c */ /* 0x040ff00000001804 */
[C---:B------:R-:W-:Y:S01]  /*13730*/  HMMA.16816.F32 R8, R76.reuse, R90, R8 ;  /* 0x0000005a4c08723c */ /* 0x040fe20000001808 */
[----:B------:R-:W5:Y:S03]  /*13740*/  LDSM.16.MT88.4 R88, [R202+0x4000] ;  /* 0x00400000ca58783b */ /* 0x000f660000004200 */
[--C-:B-1----:R-:W-:Y:S04]  /*13750*/  FFMA.FTZ R73, R174, c[0x0][0x2d0], -R148.reuse ;  /* 0x0000b400ae497a23 */ /* 0x102fe80000010894 */
[C---:B---3--:R-:W-:Y:S01]  /*13760*/  HMMA.16816.F32 R12, R76.reuse, R80, R12 ;  /* 0x000000504c0c723c */ /* 0x048fe2000000180c */
[----:B------:R1:W3:Y:S07]  /*13770*/  MUFU.EX2 R166, R73 ;  /* 0x0000004900a67308 */ /* 0x0002ee0000000800 */
[C---:B------:R-:W-:Y:S01]  /*13780*/  HMMA.16816.F32 R16, R76.reuse, R82, R16 ;  /* 0x000000524c10723c */ /* 0x040fe20000001810 */
[----:B------:R-:W3:Y:S07]  /*13790*/  LDSM.16.MT88.4 R80, [R203+0x4000] ;  /* 0x00400000cb50783b */ /* 0x000eee0000004200 */
[C---:B------:R-:W-:Y:S04]  /*137a0*/  HMMA.16816.F32 R20, R76.reuse, R92, R20 ;  /* 0x0000005c4c14723c */ /* 0x040fe80000001814 */
[----:B--2---:R-:W-:Y:S02]  /*137b0*/  FFMA.FTZ R0, R0, R123, R129 ;  /* 0x0000007b00007223 */ /* 0x004fe40000010081 */
[----:B----4-:R-:W-:Y:S02]  /*137c0*/  FFMA.FTZ R2, R2, R130, R131 ;  /* 0x0000008202027223 */ /* 0x010fe40000010083 */
[C---:B------:R-:W-:Y:S01]  /*137d0*/  HMMA.16816.F32 R24, R76.reuse, R94, R24 ;  /* 0x0000005e4c18723c */ /* 0x040fe20000001818 */
[----:B------:R-:W-:Y:S03]  /*137e0*/  LDSM.16.MT88.4 R92, [R204+0x1000] ;  /* 0x00100000cc5c783b */ /* 0x000fe60000004200 */
[----:B-1----:R-:W-:Y:S02]  /*137f0*/  FFMA.FTZ R73, R175, c[0x0][0x2d0], -R148 ;  /* 0x0000b400af497a23 */ /* 0x002fe40000010894 */
[----:B------:R-:W-:Y:S02]  /*13800*/  FADD.FTZ R2, R122, R2 ;  /* 0x000000027a027221 */ /* 0x000fe40000010000 */
[C---:B-----5:R-:W-:Y:S01]  /*13810*/  HMMA.16816.F32 R28, R76.reuse, R84, R28 ;  /* 0x000000544c1c723c */ /* 0x060fe2000000181c */
[----:B------:R1:W2:Y:S03]  /*13820*/  MUFU.EX2 R165, R73 ;  /* 0x0000004900a57308 */ /* 0x0002a60000000800 */
[----:B------:R-:W-:Y:S02]  /*13830*/  FADD.FTZ R2, R121, R2 ;  /* 0x0000000279027221 */ /* 0x000fe40000010000 */
[----:B------:R-:W-:Y:S02]  /*13840*/  FADD.FTZ R0, R252, R0 ;  /* 0x00000000fc007221 */ /* 0x000fe40000010000 */
[C---:B------:R-:W-:Y:S01]  /*13850*/  HMMA.16816.F32 R32, R76.reuse, R86, R32 ;  /* 0x000000564c20723c */ /* 0x040fe20000001820 */
[----:B------:R-:W4:Y:S03]  /*13860*/  LDSM.16.MT88.4 R84, [R202+0x1000] ;  /* 0x00100000ca54783b */ /* 0x000f260000004200 */
[----:B------:R-:W-:Y:S02]  /*13870*/  FADD.FTZ R2, R120, R2 ;  /* 0x0000000278027221 */ /* 0x000fe40000010000 */
[----:B------:R-:W-:Y:S02]  /*13880*/  FADD.FTZ R0, R251, R0 ;  /* 0x00000000fb007221 */ /* 0x000fe40000010000 */
[C---:B------:R-:W-:Y:S01]  /*13890*/  HMMA.16816.F32 R36, R76.reuse, R88, R36 ;  /* 0x000000584c24723c */ /* 0x040fe20000001824 */
[----:B------:R-:W-:Y:S03]  /*138a0*/  LDSM.16.MT88.4 R120, [R203+0x6800] ;  /* 0x00680000cb78783b */ /* 0x000fe60000004200 */
[----:B------:R-:W-:Y:S02]  /*138b0*/  FADD.FTZ R0, R250, R0 ;  /* 0x00000000fa007221 */ /* 0x000fe40000010000 */
[----:B------:R-:W-:Y:S02]  /*138c0*/  FADD.FTZ R2, R249, R2 ;  /* 0x00000002f9027221 */ /* 0x000fe40000010000 */
[C---:B------:R-:W-:Y:S01]  /*138d0*/  HMMA.16816.F32 R40, R76.reuse, R90, R40 ;  /* 0x0000005a4c28723c */ /* 0x040fe20000001828 */
[----:B------:R-:W5:Y:S03]  /*138e0*/  LDSM.16.MT88.4 R88, [R203+0x1000] ;  /* 0x00100000cb58783b */ /* 0x000f660000004200 */
[--C-:B-1----:R-:W-:Y:S02]  /*138f0*/  FFMA.FTZ R73, R184, c[0x0][0x2d0], -R69.reuse ;  /* 0x0000b400b8497a23 */ /* 0x102fe40000010845 */
[----:B------:R-:W-:Y:S02]  /*13900*/  FADD.FTZ R0, R247, R0 ;  /* 0x00000000f7007221 */ /* 0x000fe40000010000 */
[C---:B---3--:R-:W-:Y:S01]  /*13910*/  HMMA.16816.F32 R44, R76.reuse, R80, R44 ;  /* 0x000000504c2c723c */ /* 0x048fe2000000182c */
[----:B------:R1:W-:Y:S03]  /*13920*/  MUFU.EX2 R164, R73 ;  /* 0x0000004900a47308 */ /* 0x0003e60000000800 */
        /* <DEDUP_REMOVED lines=8> */
[----:B------:R-:W-:Y:S01]  /*139b0*/  LDSM.16.MT88.4 R128, [R205+0x6800] ;  /* 0x00680000cd80783b */ /* 0x000fe20000004200 */
[----:B------:R-:W-:Y:S01]  /*139c0*/  FADD.FTZ R2, R244, R2 ;  /* 0x00000002f4027221 */ /* 0x000fe20000010000 */
[C---:B------:R-:W-:Y:S04]  /*139d0*/  HMMA.16816.F32 R56, R76.reuse, R98, R56 ;  /* 0x000000624c38723c */ /* 0x040fe80000001838 */
[--C-:B-1----:R-:W-:Y:S02]  /*139e0*/  FFMA.FTZ R73, R185, c[0x0][0x2d0], -R69.reuse ;  /* 0x0000b400b9497a23 */ /* 0x102fe40000010845 */
[----:B------:R-:W-:Y:S01]  /*139f0*/  LDSM.16.MT88.4 R96, [R205+0x4800] ;  /* 0x00480000cd60783b */ /* 0x000fe20000004200 */
[----:B------:R-:W-:Y:S01]  /*13a00*/  FADD.FTZ R2, R242, R2 ;  /* 0x00000002f2027221 */ /* 0x000fe20000010000 */
[C---:B------:R-:W-:Y:S01]  /*13a10*/  HMMA.16816.F32 R60, R76.reuse, R100, R60 ;  /* 0x000000644c3c723c */ /* 0x040fe2000000183c */
[----:B------:R1:W-:Y:S03]  /*13a20*/  MUFU.EX2 R163, R73 ;  /* 0x0000004900a37308 */ /* 0x0003e60000000800 */
[----:B------:R-:W-:Y:S02]  /*13a30*/  FADD.FTZ R2, R241, R2 ;  /* 0x00000002f1027221 */ /* 0x000fe40000010000 */
[----:B------:R-:W-:Y:S02]  /*13a40*/  FADD.FTZ R0, R240, R0 ;  /* 0x00000000f0007221 */ /* 0x000fe40000010000 */
[----:B------:R-:W-:Y:S01]  /*13a50*/  HMMA.16816.F32 R64, R76, R102, R64 ;  /* 0x000000664c40723c */ /* 0x000fe20000001840 */
[----:B------:R-:W-:Y:S03]  /*13a60*/  LDSM.16.MT88.4 R100, [R204+0x5000] ;  /* 0x00500000cc64783b */ /* 0x000fe60000004200 */
[----:B------:R-:W-:Y:S02]  /*13a70*/  FADD.FTZ R2, R238, R2 ;  /* 0x00000002ee027221 */ /* 0x000fe40000010000 */
[----:B------:R-:W-:Y:S01]  /*13a80*/  FADD.FTZ R0, R239, R0 ;  /* 0x00000000ef007221 */ /* 0x000fe20000010000 */
[----:B------:R-:W-:Y:S01]  /*13a90*/  F2FP.PACK_AB R76, R241, R242 ;  /* 0x000000f2f14c723e */ /* 0x000fe200000000ff */
[----:B------:R-:W-:Y:S01]  /*13aa0*/  FADD.FTZ R2, R237, R2 ;  /* 0x00000002ed027221 */ /* 0x000fe20000010000 */
[----:B------:R-:W-:Y:S03]  /*13ab0*/  F2FP.PACK_AB R77, R239, R240 ;  /* 0x000000f0ef4d723e */ /* 0x000fe600000000ff */
[----:B------:R-:W-:Y:S01]  /*13ac0*/  F2FP.PACK_AB R78, R237, R238 ;  /* 0x000000eeed4e723e */ /* 0x000fe200000000ff */
[----:B------:R-:W-:Y:S01]  /*13ad0*/  FADD.FTZ R2, R232, R2 ;  /* 0x00000002e8027221 */ /* 0x000fe20000010000 */
[----:B------:R-:W-:Y:S01]  /*13ae0*/  F2FP.PACK_AB R79, R233, R236 ;  /* 0x000000ece94f723e */ /* 0x000fe200000000ff */
[----:B------:R-:W-:Y:S02]  /*13af0*/  FADD.FTZ R0, R236, R0 ;  /* 0x00000000ec007221 */ /* 0x000fe40000010000 */
[----:B-1----:R-:W-:Y:S02]  /*13b00*/  FFMA.FTZ R73, R186, c[0x0][0x2d0], -R148 ;  /* 0x0000b400ba497a23 */ /* 0x002fe40000010894 */
[----:B------:R-:W-:Y:S02]  /*13b10*/  FADD.FTZ R2, R231, R2 ;  /* 0x00000002e7027221 */ /* 0x000fe40000010000 */
[C---:B----4-:R-:W-:Y:S01]  /*13b20*/  HMMA.16816.F32 R4, R76.reuse, R84, R4 ;  /* 0x000000544c04723c */ /* 0x050fe20000001804 */
[----:B------:R1:W4:Y:S02]  /*13b30*/  MUFU.EX2 R127, R73 ;  /* 0x00000049007f7308 */ /* 0x0003240000000800 */
[----:B------:R-:W-:Y:S02]  /*13b40*/  FADD.FTZ R2, R166, R2 ;  /* 0x00000002a6027221 */ /* 0x000fe40000010000 */
[----:B------:R-:W-:Y:S02]  /*13b50*/  FADD.FTZ R0, R233, R0 ;  /* 0x00000000e9007221 */ /* 0x000fe40000010000 */
[----:B--2---:R-:W-:Y:S01]  /*13b60*/  FADD.FTZ R2, R165, R2 ;  /* 0x00000002a5027221 */ /* 0x004fe20000010000 */
[C---:B------:R-:W-:Y:S01]  /*13b70*/  HMMA.16816.F32 R8, R76.reuse, R86, R8 ;  /* 0x000000564c08723c */ /* 0x040fe20000001808 */
[----:B------:R-:W2:Y:S03]  /*13b80*/  LDSM.16.MT88.4 R84, [R202+0x4800] ;  /* 0x00480000ca54783b */ /* 0x000ea60000004200 */
[----:B------:R-:W-:Y:S04]  /*13b90*/  FADD.FTZ R0, R172, R0 ;  /* 0x00000000ac007221 */ /* 0x000fe80000010000 */
[C---:B-----5:R-:W-:Y:S04]  /*13ba0*/  HMMA.16816.F32 R12, R76.reuse, R88, R12 ;  /* 0x000000584c0c723c */ /* 0x060fe8000000180c */
[----:B------:R-:W-:Y:S04]  /*13bb0*/  FADD.FTZ R0, R167, R0 ;  /* 0x00000000a7007221 */ /* 0x000fe80000010000 */
[C---:B------:R-:W-:Y:S01]  /*13bc0*/  HMMA.16816.F32 R16, R76.reuse, R90, R16 ;  /* 0x0000005a4c10723c */ /* 0x040fe20000001810 */
[----:B------:R-:W5:Y:S03]  /*13bd0*/  LDSM.16.MT88.4 R88, [R203+0x4800] ;  /* 0x00480000cb58783b */ /* 0x000f660000004200 */
[----:B-1----:R-:W-:Y:S02]  /*13be0*/  FFMA.FTZ R73, R187, c[0x0][0x2d0], -R148 ;  /* 0x0000b400bb497a23 */ /* 0x002fe40000010894 */
[----:B----4-:R-:W-:Y:S02]  /*13bf0*/  FADD.FTZ R2, R127, R2 ;  /* 0x000000027f027221 */ /* 0x010fe40000010000 */
[C---:B---3--:R-:W-:Y:S01]  /*13c00*/  HMMA.16816.F32 R20, R76.reuse, R80, R20 ;  /* 0x000000504c14723c */ /* 0x048fe20000001814 */
[----:B------:R1:W3:Y:S03]  /*13c10*/  MUFU.EX2 R126, R73 ;  /* 0x00000049007e7308 */ /* 0x0002e60000000800 */
[----:B------:R-:W-:Y:S04]  /*13c20*/  FADD.FTZ R0, R164, R0 ;  /* 0x00000000a4007221 */ /* 0x000fe80000010000 */
[C---:B------:R-:W-:Y:S01]  /*13c30*/  HMMA.16816.F32 R24, R76.reuse, R82, R24 ;  /* 0x000000524c18723c */ /* 0x040fe20000001818 */
[----:B------:R-:W4:Y:S03]  /*13c40*/  LDSM.16.MT88.4 R80, [R204+0x4800] ;  /* 0x00480000cc50783b */ /* 0x000f260000004200 */
[----:B------:R-:W-:Y:S04]  /*13c50*/  FADD.FTZ R0, R163, R0 ;  /* 0x00000000a3007221 */ /* 0x000fe80000010000 */
[C---:B------:R-:W-:Y:S08]  /*13c60*/  HMMA.16816.F32 R28, R76.reuse, R92, R28 ;  /* 0x0000005c4c1c723c */ /* 0x040ff0000000181c */
[C---:B------:R-:W-:Y:S01]  /*13c70*/  HMMA.16816.F32 R32, R76.reuse, R94, R32 ;  /* 0x0000005e4c20723c */ /* 0x040fe20000001820 */
[----:B------:R-:W4:Y:S03]  /*13c80*/  LDSM.16.MT88.4 R92, [R202+0x1800] ;  /* 0x00180000ca5c783b */ /* 0x000f260000004200 */
[--C-:B-1----:R-:W-:Y:S02]  /*13c90*/  FFMA.FTZ R73, R196, c[0x0][0x2d0], -R69.reuse ;  /* 0x0000b400c4497a23 */ /* 0x102fe40000010845 */
[----:B---3--:R-:W-:Y:S02]  /*13ca0*/  FADD.FTZ R2, R126, R2 ;  /* 0x000000027e027221 */ /* 0x008fe40000010000 */
[C---:B--2---:R-:W-:Y:S01]  /*13cb0*/  HMMA.16816.F32 R36, R76.reuse, R84, R36 ;  /* 0x000000544c24723c */ /* 0x044fe20000001824 */
[----:B------:R1:W2:Y:S07]  /*13cc0*/  MUFU.EX2 R125, R73 ;  /* 0x00000049007d7308 */ /* 0x0002ae0000000800 */
[C---:B------:R-:W-:Y:S01]  /*13cd0*/  HMMA.16816.F32 R40, R76.reuse, R86, R40 ;  /* 0x000000564c28723c */ /* 0x040fe20000001828 */
[----:B------:R-:W3:Y:S07]  /*13ce0*/  LDSM.16.MT88.4 R84, [R203+0x1800] ;  /* 0x00180000cb54783b */ /* 0x000eee0000004200 */
[C---:B-----5:R-:W-:Y:S08]  /*13cf0*/  HMMA.16816.F32 R44, R76.reuse, R88, R44 ;  /* 0x000000584c2c723c */ /* 0x060ff0000000182c */
[C---:B------:R-:W-:Y:S01]  /*13d00*/  HMMA.16816.F32 R48, R76.reuse, R90, R48 ;  /* 0x0000005a4c30723c */ /* 0x040fe20000001830 */
[----:B------:R-:W-:Y:S03]  /*13d10*/  LDSM.16.MT88.4 R88, [R204+0x1800] ;  /* 0x00180000cc58783b */ /* 0x000fe60000004200 */
[--C-:B-1----:R-:W-:Y:S02]  /*13d20*/  FFMA.FTZ R73, R197, c[0x0][0x2d0], -R69.reuse ;  /* 0x0000b400c5497a23 */ /* 0x102fe40000010845 */
[----:B--2---:R-:W-:Y:S02]  /*13d30*/  FADD.FTZ R0, R125, R0 ;  /* 0x000000007d007221 */ /* 0x004fe40000010000 */
[C---:B------:R-:W-:Y:S01]  /*13d40*/  HMMA.16816.F32 R52, R76.reuse, R96, R52 ;  /* 0x000000604c34723c */ /* 0x040fe20000001834 */
[----:B------:R1:W2:Y:S07]  /*13d50*/  MUFU.EX2 R124, R73 ;  /* 0x00000049007c7308 */ /* 0x0002ae0000000800 */
[C---:B------:R-:W-:Y:S01]  /*13d60*/  HMMA.16816.F32 R56, R76.reuse, R98, R56 ;  /* 0x000000624c38723c */ /* 0x040fe20000001838 */
[----:B------:R-:W-:Y:S07]  /*13d70*/  LDSM.16.MT88.4 R96, [R205+0x5000] ;  /* 0x00500000cd60783b */ /* 0x000fee0000004200 */
[C---:B----4-:R-:W-:Y:S08]  /*13d80*/  HMMA.16816.F32 R60, R76.reuse, R80, R60 ;  /* 0x000000504c3c723c */ /* 0x050ff0000000183c */
[----:B------:R-:W-:Y:S01]  /*13d90*/  HMMA.16816.F32 R64, R76, R82, R64 ;  /* 0x000000524c40723c */ /* 0x000fe20000001840 */
[----:B------:R-:W4:Y:S03]  /*13da0*/  LDSM.16.MT88.4 R80, [R205+0x1800] ;  /* 0x00180000cd50783b */ /* 0x000f260000004200 */
[----:B-1----:R-:W-:Y:S02]  /*13db0*/  FFMA.FTZ R73, R198, c[0x0][0x2d0], -R148 ;  /* 0x0000b400c6497a23 */ /* 0x002fe40000010894 */
[----:B--2---:R-:W-:Y:S01]  /*13dc0*/  FADD.FTZ R0, R124, R0 ;  /* 0x000000007c007221 */ /* 0x004fe20000010000 */
[----:B------:R-:W-:Y:S01]  /*13dd0*/  F2FP.PACK_AB R76, R231, R232 ;  /* 0x000000e8e74c723e */ /* 0x000fe200000000ff */
[----:B------:R1:W2:Y:S01]  /*13de0*/  MUFU.EX2 R162, R73 ;  /* 0x0000004900a27308 */ /* 0x0002a20000000800 */
[----:B------:R-:W-:Y:S03]  /*13df0*/  F2FP.PACK_AB R77, R167, R172 ;  /* 0x000000aca74d723e */ /* 0x000fe600000000ff */
[----:B------:R-:W-:Y:S02]  /*13e00*/  F2FP.PACK_AB R78, R165, R166 ;  /* 0x000000a6a54e723e */ /* 0x000fe400000000ff */
[----:B------:R-:W-:Y:S07]  /*13e10*/  F2FP.PACK_AB R79, R163, R164 ;  /* 0x000000a4a34f723e */ /* 0x000fee00000000ff */
[C---:B------:R-:W-:Y:S08]  /*13e20*/  HMMA.16816.F32 R4, R76.reuse, R92, R4 ;  /* 0x0000005c4c04723c */ /* 0x040ff00000001804 */
[C---:B------:R-:W-:Y:S01]  /*13e30*/  HMMA.16816.F32 R8, R76.reuse, R94, R8 ;  /* 0x0000005e4c08723c */ /* 0x040fe20000001808 */
[----:B------:R-:W5:Y:S03]  /*13e40*/  LDSM.16.MT88.4 R92, [R202+0x5000] ;  /* 0x00500000ca5c783b */ /* 0x000f660000004200 */
[----:B-1----:R-:W-:Y:S02]  /*13e50*/  FFMA.FTZ R73, R199, c[0x0][0x2d0], -R148 ;  /* 0x0000b400c7497a23 */ /* 0x002fe40000010894 */
[----:B--2---:R-:W-:Y:S02]  /*13e60*/  FADD.FTZ R2, R162, R2 ;  /* 0x00000002a2027221 */ /* 0x004fe40000010000 */
[C---:B---3--:R-:W-:Y:S01]  /*13e70*/  HMMA.16816.F32 R12, R76.reuse, R84, R12 ;  /* 0x000000544c0c723c */ /* 0x048fe2000000180c */
[----:B------:R1:W2:Y:S07]  /*13e80*/  MUFU.EX2 R161, R73 ;  /* 0x0000004900a17308 */ /* 0x0002ae0000000800 */
[C---:B------:R-:W-:Y:S01]  /*13e90*/  HMMA.16816.F32 R16, R76.reuse, R86, R16 ;  /* 0x000000564c10723c */ /* 0x040fe20000001810 */
[----:B------:R-:W3:Y:S07]  /*13ea0*/  LDSM.16.MT88.4 R84, [R203+0x5000] ;  /* 0x00500000cb54783b */ /* 0x000eee0000004200 */
[C---:B----4-:R-:W-:Y:S08]  /*13eb0*/  HMMA.16816.F32 R20, R76.reuse, R80, R20 ;  /* 0x000000504c14723c */ /* 0x050ff00000001814 */
[C---:B------:R-:W-:Y:S01]  /*13ec0*/  HMMA.16816.F32 R24, R76.reuse, R82, R24 ;  /* 0x000000524c18723c */ /* 0x040fe20000001818 */
[----:B------:R-:W4:Y:S03]  /*13ed0*/  LDSM.16.MT88.4 R80, [R202+0x2000] ;  /* 0x00200000ca50783b */ /* 0x000f260000004200 */
[--C-:B-1----:R-:W-:Y:S02]  /*13ee0*/  FFMA.FTZ R73, R212, c[0x0][0x2d0], -R69.reuse ;  /* 0x0000b400d4497a23 */ /* 0x102fe40000010845 */
[----:B--2---:R-:W-:Y:S02]  /*13ef0*/  FADD.FTZ R2, R161, R2 ;  /* 0x00000002a1027221 */ /* 0x004fe40000010000 */
[C---:B------:R-:W-:Y:S01]  /*13f00*/  HMMA.16816.F32 R28, R76.reuse, R88, R28 ;  /* 0x000000584c1c723c */ /* 0x040fe2000000181c */
[----:B------:R1:W2:Y:S07]  /*13f10*/  MUFU.EX2 R160, R73 ;  /* 0x0000004900a07308 */ /* 0x0002ae0000000800 */
[C---:B------:R-:W-:Y:S01]  /*13f20*/  HMMA.16816.F32 R32, R76.reuse, R90, R32 ;  /* 0x0000005a4c20723c */ /* 0x040fe20000001820 */
[----:B------:R-:W4:Y:S07]  /*13f30*/  LDSM.16.MT88.4 R88, [R203+0x2000] ;  /* 0x00200000cb58783b */ /* 0x000f2e0000004200 */
[C---:B-----5:R-:W-:Y:S08]  /*13f40*/  HMMA.16816.F32 R36, R76.reuse, R92, R36 ;  /* 0x0000005c4c24723c */ /* 0x060ff00000001824 */
[C---:B------:R-:W-:Y:S01]  /*13f50*/  HMMA.16816.F32 R40, R76.reuse, R94, R40 ;  /* 0x0000005e4c28723c */ /* 0x040fe20000001828 */
[----:B------:R-:W5:Y:S03]  /*13f60*/  LDSM.16.MT88.4 R92, [R205+0x2000] ;  /* 0x00200000cd5c783b */ /* 0x000f660000004200 */
[--C-:B-1----:R-:W-:Y:S02]  /*13f70*/  FFMA.FTZ R73, R213, c[0x0][0x2d0], -R69.reuse ;  /* 0x0000b400d5497a23 */ /* 0x102fe40000010845 */
[----:B--2---:R-:W-:Y:S02]  /*13f80*/  FADD.FTZ R0, R160, R0 ;  /* 0x00000000a0007221 */ /* 0x004fe40000010000 */
[C---:B---3--:R-:W-:Y:S01]  /*13f90*/  HMMA.16816.F32 R44, R76.reuse, R84, R44 ;  /* 0x000000544c2c723c */ /* 0x048fe2000000182c */
[----:B------:R1:W2:Y:S07]  /*13fa0*/  MUFU.EX2 R155, R73 ;  /* 0x00000049009b7308 */ /* 0x0002ae0000000800 */
[C---:B------:R-:W-:Y:S01]  /*13fb0*/  HMMA.16816.F32 R48, R76.reuse, R86, R48 ;  /* 0x000000564c30723c */ /* 0x040fe20000001830 */
[----:B------:R-:W3:Y:S07]  /*13fc0*/  LDSM.16.MT88.4 R84, [R204+0x2000] ;  /* 0x00200000cc54783b */ /* 0x000eee0000004200 */
[C---:B------:R-:W-:Y:S08]  /*13fd0*/  HMMA.16816.F32 R52, R76.reuse, R96, R52 ;  /* 0x000000604c34723c */ /* 0x040ff00000001834 */
[C---:B------:R-:W-:Y:S01]  /*13fe0*/  HMMA.16816.F32 R56, R76.reuse, R98, R56 ;  /* 0x000000624c38723c */ /* 0x040fe20000001838 */
[----:B------:R-:W3:Y:S03]  /*13ff0*/  LDSM.16.MT88.4 R96, [R202+0x5800] ;  /* 0x00580000ca60783b */ /* 0x000ee60000004200 */
[----:B-1----:R-:W-:Y:S02]  /*14000*/  FFMA.FTZ R73, R215, c[0x0][0x2d0], -R148 ;  /* 0x0000b400d7497a23 */ /* 0x002fe40000010894 */
[----:B--2---:R-:W-:Y:S02]  /*14010*/  FADD.FTZ R0, R155, R0 ;  /* 0x000000009b007221 */ /* 0x004fe40000010000 */
[C---:B------:R-:W-:Y:S01]  /*14020*/  HMMA.16816.F32 R60, R76.reuse, R100, R60 ;  /* 0x000000644c3c723c */ /* 0x040fe2000000183c */
[----:B------:R1:W2:Y:S07]  /*14030*/  MUFU.EX2 R154, R73 ;  /* 0x00000049009a7308 */ /* 0x0002ae0000000800 */
[----:B------:R-:W-:Y:S01]  /*14040*/  HMMA.16816.F32 R64, R76, R102, R64 ;  /* 0x000000664c40723c */ /* 0x000fe20000001840 */
[----:B------:R-:W-:Y:S06]  /*14050*/  LDSM.16.MT88.4 R100, [R205+0x6000] ;  /* 0x00600000cd64783b */ /* 0x000fec0000004200 */
[----:B------:R-:W-:Y:S02]  /*14060*/  F2FP.PACK_AB R76, R126, R127 ;  /* 0x0000007f7e4c723e */ /* 0x000fe400000000ff */
[----:B------:R-:W-:Y:S03]  /*14070*/  F2FP.PACK_AB R77, R124, R125 ;  /* 0x0000007d7c4d723e */ /* 0x000fe600000000ff */
[----:B------:R-:W-:Y:S02]  /*14080*/  F2FP.PACK_AB R78, R161, R162 ;  /* 0x000000a2a14e723e */ /* 0x000fe400000000ff */
[----:B------:R-:W-:Y:S01]  /*14090*/  F2FP.PACK_AB R79, R155, R160 ;  /* 0x000000a09b4f723e */ /* 0x000fe200000000ff */
[----:B-1----:R-:W-:Y:S02]  /*140a0*/  FFMA.FTZ R73, R214, c[0x0][0x2d0], -R148 ;  /* 0x0000b400d6497a23 */ /* 0x002fe40000010894 */
[----:B--2---:R-:W-:Y:S04]  /*140b0*/  FADD.FTZ R2, R154, R2 ;  /* 0x000000029a027221 */ /* 0x004fe80000010000 */
[C---:B----4-:R-:W-:Y:S01]  /*140c0*/  HMMA.16816.F32 R4, R76.reuse, R80, R4 ;  /* 0x000000504c04723c */ /* 0x050fe20000001804 */
[----:B------:R1:W2:Y:S07]  /*140d0*/  MUFU.EX2 R153, R73 ;  /* 0x0000004900997308 */ /* 0x0002ae0000000800 */
[C---:B------:R-:W-:Y:S01]  /*140e0*/  HMMA.16816.F32 R8, R76.reuse, R82, R8 ;  /* 0x000000524c08723c */ /* 0x040fe20000001808 */
[----:B------:R-:W4:Y:S07]  /*140f0*/  LDSM.16.MT88.4 R80, [R203+0x5800] ;  /* 0x00580000cb50783b */ /* 0x000f2e0000004200 */
[C---:B------:R-:W-:Y:S08]  /*14100*/  HMMA.16816.F32 R12, R76.reuse, R88, R12 ;  /* 0x000000584c0c723c */ /* 0x040ff0000000180c */
[C---:B------:R-:W-:Y:S01]  /*14110*/  HMMA.16816.F32 R16, R76.reuse, R90, R16 ;  /* 0x0000005a4c10723c */ /* 0x040fe20000001810 */
[----:B------:R-:W4:Y:S03]  /*14120*/  LDSM.16.MT88.4 R88, [R205+0x5800] ;  /* 0x00580000cd58783b */ /* 0x000f260000004200 */
[--C-:B-1----:R-:W-:Y:S02]  /*14130*/  FFMA.FTZ R73, R216, c[0x0][0x2d0], -R69.reuse ;  /* 0x0000b400d8497a23 */ /* 0x102fe40000010845 */
[----:B--2---:R-:W-:Y:S02]  /*14140*/  FADD.FTZ R2, R153, R2 ;  /* 0x0000000299027221 */ /* 0x004fe40000010000 */
[C---:B-----5:R-:W-:Y:S01]  /*14150*/  HMMA.16816.F32 R20, R76.reuse, R92, R20 ;  /* 0x0000005c4c14723c */ /* 0x060fe20000001814 */
[----:B------:R1:W2:Y:S07]  /*14160*/  MUFU.EX2 R152, R73 ;  /* 0x0000004900987308 */ /* 0x0002ae0000000800 */
[C---:B------:R-:W-:Y:S01]  /*14170*/  HMMA.16816.F32 R24, R76.reuse, R94, R24 ;  /* 0x0000005e4c18723c */ /* 0x040fe20000001818 */
[----:B------:R-:W-:Y:S07]  /*14180*/  LDSM.16.MT88.4 R92, [R204+0x2800] ;  /* 0x00280000cc5c783b */ /* 0x000fee0000004200 */
[C---:B---3--:R-:W-:Y:S08]  /*14190*/  HMMA.16816.F32 R28, R76.reuse, R84, R28 ;  /* 0x000000544c1c723c */ /* 0x048ff0000000181c */
[C---:B------:R-:W-:Y:S01]  /*141a0*/  HMMA.16816.F32 R32, R76.reuse, R86, R32 ;  /* 0x000000564c20723c */ /* 0x040fe20000001820 */
[----:B------:R-:W3:Y:S03]  /*141b0*/  LDSM.16.MT88.4 R84, [R204+0x5800] ;  /* 0x00580000cc54783b */ /* 0x000ee60000004200 */
[--C-:B-1----:R-:W-:Y:S02]  /*141c0*/  FFMA.FTZ R73, R217, c[0x0][0x2d0], -R69.reuse ;  /* 0x0000b400d9497a23 */ /* 0x102fe40000010845 */
[----:B--2---:R-:W-:Y:S02]  /*141d0*/  FADD.FTZ R0, R152, R0 ;  /* 0x0000000098007221 */ /* 0x004fe40000010000 */
[C---:B------:R-:W-:Y:S01]  /*141e0*/  HMMA.16816.F32 R36, R76.reuse, R96, R36 ;  /* 0x000000604c24723c */ /* 0x040fe20000001824 */
[----:B------:R1:W2:Y:S07]  /*141f0*/  MUFU.EX2 R151, R73 ;  /* 0x0000004900977308 */ /* 0x0002ae0000000800 */
[C---:B------:R-:W-:Y:S01]  /*14200*/  HMMA.16816.F32 R40, R76.reuse, R98, R40 ;  /* 0x000000624c28723c */ /* 0x040fe20000001828 */
[----:B------:R-:W-:Y:S07]  /*14210*/  LDSM.16.MT88.4 R96, [R203+0x6000] ;  /* 0x00600000cb60783b */ /* 0x000fee0000004200 */
[C---:B----4-:R-:W-:Y:S08]  /*14220*/  HMMA.16816.F32 R44, R76.reuse, R80, R44 ;  /* 0x000000504c2c723c */ /* 0x050ff0000000182c */
[C---:B------:R-:W-:Y:S01]  /*14230*/  HMMA.16816.F32 R48, R76.reuse, R82, R48 ;  /* 0x000000524c30723c */ /* 0x040fe20000001830 */
[----:B------:R-:W4:Y:S03]  /*14240*/  LDSM.16.MT88.4 R80, [R202+0x2800] ;  /* 0x00280000ca50783b */ /* 0x000f260000004200 */
[----:B-1----:R-:W-:Y:S02]  /*14250*/  FFMA.FTZ R73, R218, c[0x0][0x2d0], -R148 ;  /* 0x0000b400da497a23 */ /* 0x002fe40000010894 */
[----:B--2---:R-:W-:Y:S02]  /*14260*/  FADD.FTZ R0, R151, R0 ;  /* 0x0000000097007221 */ /* 0x004fe40000010000 */
[C---:B------:R-:W-:Y:S01]  /*14270*/  HMMA.16816.F32 R52, R76.reuse, R88, R52 ;  /* 0x000000584c34723c */ /* 0x040fe20000001834 */
[----:B------:R1:W2:Y:S07]  /*14280*/  MUFU.EX2 R150, R73 ;  /* 0x0000004900967308 */ /* 0x0002ae0000000800 */
[C---:B------:R-:W-:Y:S01]  /*14290*/  HMMA.16816.F32 R56, R76.reuse, R90, R56 ;  /* 0x0000005a4c38723c */ /* 0x040fe20000001838 */
[----:B------:R-:W5:Y:S07]  /*142a0*/  LDSM.16.MT88.4 R88, [R203+0x2800] ;  /* 0x00280000cb58783b */ /* 0x000f6e0000004200 */
[C---:B---3--:R-:W-:Y:S08]  /*142b0*/  HMMA.16816.F32 R60, R76.reuse, R84, R60 ;  /* 0x000000544c3c723c */ /* 0x048ff0000000183c */
[----:B------:R-:W-:Y:S01]  /*142c0*/  HMMA.16816.F32 R64, R76, R86, R64 ;  /* 0x000000564c40723c */ /* 0x000fe20000001840 */
[----:B------:R-:W3:Y:S03]  /*142d0*/  LDSM.16.MT88.4 R84, [R205+0x2800] ;  /* 0x00280000cd54783b */ /* 0x000ee60000004200 */
[----:B-1----:R-:W-:Y:S02]  /*142e0*/  FFMA.FTZ R73, R219, c[0x0][0x2d0], -R148 ;  /* 0x0000b400db497a23 */ /* 0x002fe40000010894 */
[----:B--2---:R-:W-:Y:S01]  /*142f0*/  FADD.FTZ R2, R150, R2 ;  /* 0x0000000296027221 */ /* 0x004fe20000010000 */
[----:B------:R-:W-:Y:S01]  /*14300*/  F2FP.PACK_AB R76, R153, R154 ;  /* 0x0000009a994c723e */ /* 0x000fe200000000ff */
[----:B------:R1:W2:Y:S01]  /*14310*/  MUFU.EX2 R149, R73 ;  /* 0x0000004900957308 */ /* 0x0002a20000000800 */
[----:B------:R-:W-:Y:S03]  /*14320*/  F2FP.PACK_AB R77, R151, R152 ;  /* 0x00000098974d723e */ /* 0x000fe600000000ff */
[--C-:B-1----:R-:W-:Y:S01]  /*14330*/  FFMA.FTZ R73, R220, c[0x0][0x2d0], -R69.reuse ;  /* 0x0000b400dc497a23 */ /* 0x102fe20000010845 */
[----:B--2---:R-:W-:Y:S05]  /*14340*/  F2FP.PACK_AB R78, R149, R150 ;  /* 0x00000096954e723e */ /* 0x004fea00000000ff */
[----:B------:R1:W2:Y:S02]  /*14350*/  MUFU.EX2 R147, R73 ;  /* 0x0000004900937308 */ /* 0x0002a40000000800 */
[--C-:B-1----:R-:W-:Y:S02]  /*14360*/  FFMA.FTZ R73, R221, c[0x0][0x2d0], -R69.reuse ;  /* 0x0000b400dd497a23 */ /* 0x102fe40000010845 */
[----:B--2---:R-:W-:Y:S06]  /*14370*/  FADD.FTZ R0, R147, R0 ;  /* 0x0000000093007221 */ /* 0x004fec0000010000 */
[----:B------:R1:W2:Y:S02]  /*14380*/  MUFU.EX2 R146, R73 ;  /* 0x0000004900927308 */ /* 0x0002a40000000800 */
[--C-:B-1----:R-:W-:Y:S01]  /*14390*/  FFMA.FTZ R73, R223, c[0x0][0x2d0], -R148.reuse ;  /* 0x0000b400df497a23 */ /* 0x102fe20000010894 */
[----:B--2---:R-:W-:Y:S07]  /*143a0*/  F2FP.PACK_AB R79, R146, R147 ;  /* 0x00000093924f723e */ /* 0x004fee00000000ff */
[----:B------:R1:W-:Y:S01]  /*143b0*/  MUFU.EX2 R145, R73 ;  /* 0x0000004900917308 */ /* 0x0003e20000000800 */
[C---:B----4-:R-:W-:Y:S08]  /*143c0*/  HMMA.16816.F32 R4, R76.reuse, R80, R4 ;  /* 0x000000504c04723c */ /* 0x050ff00000001804 */
[C---:B------:R-:W-:Y:S01]  /*143d0*/  HMMA.16816.F32 R8, R76.reuse, R82, R8 ;  /* 0x000000524c08723c */ /* 0x040fe20000001808 */
[----:B------:R-:W2:Y:S07]  /*143e0*/  LDSM.16.MT88.4 R80, [R202+0x6000] ;  /* 0x00600000ca50783b */ /* 0x000eae0000004200 */
[C---:B-----5:R-:W-:Y:S04]  /*143f0*/  HMMA.16816.F32 R12, R76.reuse, R88, R12 ;  /* 0x000000584c0c723c */ /* 0x060fe8000000180c */
[--C-:B-1----:R-:W-:Y:S04]  /*14400*/  FFMA.FTZ R73, R222, c[0x0][0x2d0], -R148.reuse ;  /* 0x0000b400de497a23 */ /* 0x102fe80000010894 */
[C---:B------:R-:W-:Y:S01]  /*14410*/  HMMA.16816.F32 R16, R76.reuse, R90, R16 ;  /* 0x0000005a4c10723c */ /* 0x040fe20000001810 */
[----:B------:R1:W4:Y:S01]  /*14420*/  MUFU.EX2 R144, R73 ;  /* 0x0000004900907308 */ /* 0x0003220000000800 */
[----:B------:R-:W5:Y:S06]  /*14430*/  LDSM.16.MT88.4 R88, [R202+0x3000] ;  /* 0x00300000ca58783b */ /* 0x000f6c0000004200 */
[C---:B---3--:R-:W-:Y:S08]  /*14440*/  HMMA.16816.F32 R20, R76.reuse, R84, R20 ;  /* 0x000000544c14723c */ /* 0x048ff00000001814 */
[C---:B------:R-:W-:Y:S08]  /*14450*/  HMMA.16816.F32 R24, R76.reuse, R86, R24 ;  /* 0x000000564c18723c */ /* 0x040ff00000001818 */
[C---:B------:R-:W-:Y:S04]  /*14460*/  HMMA.16816.F32 R28, R76.reuse, R92, R28 ;  /* 0x0000005c4c1c723c */ /* 0x040fe8000000181c */
[--C-:B-1----:R-:W-:Y:S04]  /*14470*/  FFMA.FTZ R73, R224, c[0x0][0x2d0], -R69.reuse ;  /* 0x0000b400e0497a23 */ /* 0x102fe80000010845 */
[C---:B------:R-:W-:Y:S01]  /*14480*/  HMMA.16816.F32 R32, R76.reuse, R94, R32 ;  /* 0x0000005e4c20723c */ /* 0x040fe20000001820 */
[----:B------:R1:W-:Y:S07]  /*14490*/  MUFU.EX2 R143, R73 ;  /* 0x00000049008f7308 */ /* 0x0003ee0000000800 */
[C---:B--2---:R-:W-:Y:S08]  /*144a0*/  HMMA.16816.F32 R36, R76.reuse, R80, R36 ;  /* 0x000000504c24723c */ /* 0x044ff00000001824 */
[C---:B------:R-:W-:Y:S08]  /*144b0*/  HMMA.16816.F32 R40, R76.reuse, R82, R40 ;  /* 0x000000524c28723c */ /* 0x040ff00000001828 */
[C---:B------:R-:W-:Y:S04]  /*144c0*/  HMMA.16816.F32 R44, R76.reuse, R96, R44 ;  /* 0x000000604c2c723c */ /* 0x040fe8000000182c */
[--C-:B-1----:R-:W-:Y:S02]  /*144d0*/  FFMA.FTZ R73, R225, c[0x0][0x2d0], -R69.reuse ;  /* 0x0000b400e1497a23 */ /* 0x102fe40000010845 */
[----:B------:R-:W-:Y:S01]  /*144e0*/  FFMA.FTZ R69, R72, c[0x0][0x2d0], -R69 ;  /* 0x0000b40048457a23 */ /* 0x000fe20000010845 */
[----:B----4-:R-:W-:Y:S01]  /*144f0*/  F2FP.PACK_AB R72, R144, R145 ;  /* 0x000000919048723e */ /* 0x010fe200000000ff */
[C---:B------:R-:W-:Y:S01]  /*14500*/  HMMA.16816.F32 R48, R76.reuse, R98, R48 ;  /* 0x000000624c30723c */ /* 0x040fe20000001830 */
[----:B------:R1:W-:Y:S07]  /*14510*/  MUFU.EX2 R142, R73 ;  /* 0x00000049008e7308 */ /* 0x0003ee0000000800 */
[C---:B------:R-:W-:Y:S03]  /*14520*/  HMMA.16816.F32 R52, R76.reuse, R100, R52 ;  /* 0x000000644c34723c */ /* 0x040fe60000001834 */
[----:B------:R-:W2:Y:S05]  /*14530*/  MUFU.EX2 R69, R69 ;  /* 0x0000004500457308 */ /* 0x000eaa0000000800 */
[C---:B------:R-:W-:Y:S08]  /*14540*/  HMMA.16816.F32 R56, R76.reuse, R102, R56 ;  /* 0x000000664c38723c */ /* 0x040ff00000001838 */
[C---:B------:R-:W-:Y:S04]  /*14550*/  HMMA.16816.F32 R60, R76.reuse, R104, R60 ;  /* 0x000000684c3c723c */ /* 0x040fe8000000183c */
[--C-:B-1----:R-:W-:Y:S04]  /*14560*/  FFMA.FTZ R73, R226, c[0x0][0x2d0], -R148.reuse ;  /* 0x0000b400e2497a23 */ /* 0x102fe80000010894 */
[----:B------:R-:W-:Y:S01]  /*14570*/  HMMA.16816.F32 R64, R76, R106, R64 ;  /* 0x0000006a4c40723c */ /* 0x000fe20000001840 */
[----:B------:R1:W-:Y:S03]  /*14580*/  MUFU.EX2 R141, R73 ;  /* 0x00000049008d7308 */ /* 0x0003e60000000800 */
[----:B--2---:R-:W-:Y:S01]  /*14590*/  F2FP.PACK_AB R75, R69, R71 ;  /* 0x00000047454b723e */ /* 0x004fe200000000ff */
[----:B-1----:R-:W-:Y:S06]  /*145a0*/  FFMA.FTZ R73, R227, c[0x0][0x2d0], -R148 ;  /* 0x0000b400e3497a23 */ /* 0x002fec0000010894 */
[----:B------:R1:W2:Y:S02]  /*145b0*/  MUFU.EX2 R140, R73 ;  /* 0x00000049008c7308 */ /* 0x0002a40000000800 */
[----:B-1----:R-:W-:Y:S02]  /*145c0*/  F2FP.PACK_AB R73, R142, R143 ;  /* 0x0000008f8e49723e */ /* 0x002fe400000000ff */
[----:B--2---:R-:W-:Y:S07]  /*145d0*/  F2FP.PACK_AB R74, R140, R141 ;  /* 0x0000008d8c4a723e */ /* 0x004fee00000000ff */
[C---:B-----5:R-:W-:Y:S01]  /*145e0*/  HMMA.16816.F32 R76, R72.reuse, R88, R4 ;  /* 0x00000058484c723c */ /* 0x060fe20000001804 */
        /* <DEDUP_REMOVED lines=28> */
[----:B------:R1:W-:Y:S04]  /*147b0*/  STL [R1+0x10], R2 ;  /* 0x0000100201007387 */ /* 0x0003e80000100800 */
[----:B------:R1:W-:Y:S01]  /*147c0*/  STL [R1+0x14], R0 ;  /* 0x0000140001007387 */ /* 0x0003e20000100800 */
[----:B------:R-:W-:-:S05]  /*147d0*/  @P0 BRA `(.L_x_336) ;  /* 0xffffc6c000000947 */ /* 0x000fca000383ffff */
.L_x_333:
[----:B------:R-:W-:Y:S05]  /*147e0*/  BRA.DIV ~URZ, `(.L_x_337) ;  /* 0x000043527f007947 */ /* 0x000fea000b800000 */
[----:B-12---:R-:W2:Y:S04]  /*147f0*/  LDL.LU R2, [R1+0x10] ;  /* 0x0000100001027983 */ /* 0x006ea80000300800 */
        /* <DEDUP_REMOVED lines=8> */
.L_x_400:
[----:B------:R-:W-:Y:S01]  /*14880*/  FSETP.NE.FTZ.AND P1, PT, R0, RZ, PT ;  /* 0x000000ff0000720b */ /* 0x000fe20003f35000 */
[----:B--23--:R-:W-:Y:S01]  /*14890*/  FADD.FTZ R3, R4, R3 ;  /* 0x0000000304037221 */ /* 0x00cfe20000010000 */
[----:B------:R-:W-:Y:S02]  /*148a0*/  MOV R2, RZ ;  /* 0x000000ff00027202 */ /* 0x000fe40000000f00 */
[----:B------:R-:W-:Y:S02]  /*148b0*/  MOV R23, 0xff800000 ;  /* 0xff80000000177802 */ /* 0x000fe40000000f00 */
[----:B------:R-:W-:-:S02]  /*148c0*/  FSETP.NE.FTZ.AND P0, PT, R3, RZ, PT ;  /* 0x000000ff0300720b */ /* 0x000fc40003f15000 */
[----:B------:R-:W-:-:S05]  /*148d0*/  MOV R17, 0xff800000 ;  /* 0xff80000000117802 */ /* 0x000fca0000000f00 */
[----:B------:R-:W1:Y:S01]  /*148e0*/  @P1 MUFU.LG2 R5, R0 ;  /* 0x0000000000051308 */ /* 0x000e620000000c00 */
[----:B------:R-:W-:-:S05]  /*148f0*/  @P1 MOV R4, 0x3f317218 ;  /* 0x3f31721800041802 */ /* 0x000fca0000000f00 */
[----:B------:R-:W-:Y:S02]  /*14900*/  @P1 FMUL.FTZ R4, R4, c[0x0][0x2d0] ;  /* 0x0000b40004041a20 */ /* 0x000fe40000410000 */
[----:B------:R2:W3:Y:S01]  /*14910*/  @P1 MUFU.RCP R2, R0 ;  /* 0x0000000000021308 */ /* 0x0004e20000001000 */
[----:B-1----:R-:W-:-:S04]  /*14920*/  @P1 FMUL.FTZ R5, R5, 0.69314718246459960938 ;  /* 0x3f31721805051820 */ /* 0x002fc80000410000 */
[----:B------:R-:W-:Y:S01]  /*14930*/  @P1 FFMA.FTZ R23, R4, R70, R5 ;  /* 0x0000004604171223 */ /* 0x000fe20000010005 */
[----:B------:R-:W-:Y:S02]  /*14940*/  MOV R4, 0x1 ;  /* 0x0000000100047802 */ /* 0x000fe40000000f00 */
[----:B--2---:R-:W-:Y:S01]  /*14950*/  MOV R0, RZ ;  /* 0x000000ff00007202 */ /* 0x004fe20000000f00 */
[C---:B---3--:R-:W-:Y:S02]  /*14960*/  FMUL.FTZ R132, R2.reuse, R76 ;  /* 0x0000004c02847220 */ /* 0x048fe40000410000 */
[C---:B------:R-:W-:Y:S02]  /*14970*/  FMUL.FTZ R133, R2.reuse, R77 ;  /* 0x0000004d02857220 */ /* 0x040fe40000410000 */
[C---:B------:R-:W-:Y:S01]  /*14980*/  FMUL.FTZ R48, R2.reuse, R80 ;  /* 0x0000005002307220 */ /* 0x040fe20000410000 */
[----:B------:R-:W1:Y:S01]  /*14990*/  @P0 MUFU.RCP R0, R3 ;  /* 0x0000000300000308 */ /* 0x000e620000001000 */
        /* <DEDUP_REMOVED lines=28> */
[----:B------:R-:W-:Y:S02]  /*14b60*/  FMUL.FTZ R45, R2, R65 ;  /* 0x00000041022d7220 */ /* 0x000fe40000410000 */
[----:B------:R2:W3:Y:S01]  /*14b70*/  @P0 MUFU.LG2 R2, R3 ;  /* 0x0000000300020308 */ /* 0x0004e20000000c00 */
[C---:B-1----:R-:W-:Y:S02]  /*14b80*/  FMUL.FTZ R64, R0.reuse, R86 ;  /* 0x0000005600407220 */ /* 0x042fe40000410000 */
[----:B------:R-:W-:-:S02]  /*14b90*/  FMUL.FTZ R65, R0, R87 ;  /* 0x0000005700417220 */ /* 0x000fc40000410000 */
[C---:B------:R-:W-:Y:S02]  /*14ba0*/  FMUL.FTZ R104, R0.reuse, R94 ;  /* 0x0000005e00687220 */ /* 0x040fe40000410000 */
[C---:B------:R-:W-:Y:S02]  /*14bb0*/  FMUL.FTZ R105, R0.reuse, R95 ;  /* 0x0000005f00697220 */ /* 0x040fe40000410000 */
[C---:B------:R-:W-:Y:S02]  /*14bc0*/  FMUL.FTZ R96, R0.reuse, R78 ;  /* 0x0000004e00607220 */ /* 0x040fe40000410000 */
[C---:B------:R-:W-:Y:S02]  /*14bd0*/  FMUL.FTZ R97, R0.reuse, R79 ;  /* 0x0000004f00617220 */ /* 0x040fe40000410000 */
[C---:B------:R-:W-:Y:S02]  /*14be0*/  FMUL.FTZ R108, R0.reuse, R90 ;  /* 0x0000005a006c7220 */ /* 0x040fe40000410000 */
[----:B------:R-:W-:Y:S01]  /*14bf0*/  FMUL.FTZ R109, R0, R91 ;  /* 0x0000005b006d7220 */ /* 0x000fe20000410000 */
[----:B--2---:R-:W-:Y:S01]  /*14c00*/  @P0 MOV R3, 0x3f317218 ;  /* 0x3f31721800030802 */ /* 0x004fe20000000f00 */
[----:B---3--:R-:W-:-:S02]  /*14c10*/  @P0 FMUL.FTZ R2, R2, 0.69314718246459960938 ;  /* 0x3f31721802020820 */ /* 0x008fc40000410000 */
[C---:B------:R-:W-:Y:S02]  /*14c20*/  FMUL.FTZ R100, R0.reuse, R98 ;  /* 0x0000006200647220 */ /* 0x040fe40000410000 */
[----:B------:R-:W-:Y:S02]  /*14c30*/  @P0 FMUL.FTZ R3, R3, c[0x0][0x2d0] ;  /* 0x0000b40003030a20 */ /* 0x000fe40000410000 */
        /* <DEDUP_REMOVED lines=23> */
[----:B------:R-:W-:Y:S01]  /*14db0*/  PRMT R0, R4, 0x7610, R0 ;  /* 0x0000761004007816 */ /* 0x000fe20000000000 */
[----:B------:R-:W-:Y:S02]  /*14dc0*/  @P0 FFMA.FTZ R17, R3, R69, R2 ;  /* 0x0000004503110223 */ /* 0x000fe40000010002 */
.L_x_302:
[----:B------:R2:W5:Y:S01]  /*14dd0*/  LDL R6, [R1+0x38] ;  /* 0x0000380001067983 */ /* 0x0005620000100800 */
        /* <DEDUP_REMOVED lines=18> */
.L_x_339:
[----:B--2---:R-:W-:Y:S05]  /*14f00*/  BSYNC B0 ;  /* 0x0000000000007941 */ /* 0x004fea0003800000 */
.L_x_338:
[----:B------:R-:W2:Y:S01]  /*14f10*/  LDL R11, [R1+0x18] ;  /* 0x00001800010b7983 */ /* 0x000ea20000100800 */
[----:B------:R-:W-:Y:S01]  /*14f20*/  SHF.R.S32.HI R25, RZ, 0x1f, R15 ;  /* 0x0000001fff197819 */ /* 0x000fe2000001140f */
[----:B------:R-:W-:Y:S01]  /*14f30*/  BSSY B1, `(.L_x_340) ;  /* 0x00002bf000017945 */ /* 0x000fe20003800000 */
[----:B------:R-:W-:Y:S01]  /*14f40*/  PRMT R0, R0, 0x9910, RZ ;  /* 0x0000991000007816 */ /* 0x000fe200000000ff */
[----:B-----5:R-:W-:Y:S01]  /*14f50*/  IMAD.MOV.U32 R67, RZ, RZ, R6 ;  /* 0x000000ffff437224 */ /* 0x020fe200078e0006 */
[----:B------:R-:W-:Y:S02]  /*14f60*/  LEA.HI R25, R25, R15, RZ, 0x3 ;  /* 0x0000000f19197211 */ /* 0x000fe400078f18ff */
[----:B------:R-:W-:Y:S02]  /*14f70*/  ISETP.NE.AND P0, PT, R0, RZ, PT ;  /* 0x000000ff0000720c */ /* 0x000fe40003f05270 */
[----:B------:R-:W-:Y:S02]  /*14f80*/  LOP3.LUT R25, R25, 0xfffffff8, RZ, 0xc0, !PT ;  /* 0xfffffff819197812 */ /* 0x000fe400078ec0ff */
[----:B------:R-:W-:-:S03]  /*14f90*/  SHF.R.S32.HI R30, RZ, 0x1f, R209 ;  /* 0x0000001fff1e7819 */ /* 0x000fc600000114d1 */
[----:B------:R-:W-:-:S04]  /*14fa0*/  IMAD.IADD R25, R15, 0x1, -R25 ;  /* 0x000000010f197824 */ /* 0x000fc800078e0a19 */
[----:B------:R-:W-:-:S05]  /*14fb0*/  IMAD.SHL.U32 R28, R25, 0x8, RZ ;  /* 0x00000008191c7824 */ /* 0x000fca00078e00ff */
[----:B------:R-:W-:Y:S02]  /*14fc0*/  SHF.R.S32.HI R29, RZ, 0x1f, R28 ;  /* 0x0000001fff1d7819 */ /* 0x000fe4000001141c */
[----:B--2---:R-:W-:Y:S01]  /*14fd0*/  SHF.R.S32.HI R9, RZ, 0x1f, R11 ;  /* 0x0000001fff097819 */ /* 0x004fe2000001140b */
[----:B------:R-:W-:Y:S05]  /*14fe0*/  @!P0 BRA `(.L_x_341) ;  /* 0x00001fa000008947 */ /* 0x000fea0003800000 */
[----:B------:R-:W2:Y:S04]  /*14ff0*/  LDL R19, [R1+0x4c] ;  /* 0x00004c0001137983 */ /* 0x000ea80000100800 */
[----:B------:R-:W3:Y:S04]  /*15000*/  LDL R12, [R1+0x54] ;  /* 0x00005400010c7983 */ /* 0x000ee80000100800 */
[----:B------:R-:W4:Y:S04]  /*15010*/  LDL R18, [R1+0x50] ;  /* 0x0000500001127983 */ /* 0x000f280000100800 */
[----:B------:R-:W4:Y:S04]  /*15020*/  LDL R16, [R1+0x64] ;  /* 0x0000640001107983 */ /* 0x000f280000100800 */
[----:B------:R-:W4:Y:S04]  /*15030*/  LDL R14, [R1+0x5c] ;  /* 0x00005c00010e7983 */ /* 0x000f280000100800 */
[----:B------:R-:W4:Y:S04]  /*15040*/  LDL R8, [R1+0x60] ;  /* 0x0000600001087983 */ /* 0x000f280000100800 */
[----:B------:R-:W4:Y:S01]  /*15050*/  LDL R13, [R1+0x58] ;  /* 0x00005800010d7983 */ /* 0x000f220000100800 */
[----:B------:R-:W-:Y:S01]  /*15060*/  SHF.R.S32.HI R7, RZ, 0x1f, R15 ;  /* 0x0000001fff077819 */ /* 0x000fe2000001140f */
[----:B------:R-:W-:Y:S01]  /*15070*/  WARPSYNC 0xffffffff ;  /* 0xffffffff00007948 */ /* 0x000fe20003800000 */
[----:B------:R-:W-:-:S02]  /*15080*/  F2FP.PACK_AB R4, R71, R70 ;  /* 0x000000464704723e */ /* 0x000fc400000000ff */
[CC--:B------:R-:W-:Y:S02]  /*15090*/  LEA.HI R3, R7.reuse, R15.reuse, RZ, 0x2 ;  /* 0x0000000f07037211 */ /* 0x0c0fe400078f10ff */
[----:B------:R-:W-:Y:S02]  /*150a0*/  LEA.HI R7, R7, R15, RZ, 0x5 ;  /* 0x0000000f07077211 */ /* 0x000fe400078f28ff */
[--C-:B------:R-:W-:Y:S02]  /*150b0*/  SHF.R.S32.HI R2, RZ, 0x2, R3.reuse ;  /* 0x00000002ff027819 */ /* 0x100fe40000011403 */
[----:B------:R-:W-:Y:S02]  /*150c0*/  SHF.R.S32.HI R0, RZ, 0x1f, R3 ;  /* 0x0000001fff007819 */ /* 0x000fe40000011403 */
[----:B------:R-:W-:Y:S02]  /*150d0*/  SHF.R.S32.HI R10, RZ, 0x5, R7 ;  /* 0x00000005ff0a7819 */ /* 0x000fe40000011407 */
[----:B------:R-:W-:-:S04]  /*150e0*/  LEA.HI R0, R0, R2, RZ, 0x3 ;  /* 0x0000000200007211 */ /* 0x000fc800078f18ff */
[----:B------:R-:W-:-:S05]  /*150f0*/  LOP3.LUT R0, R0, 0xfffffff8, RZ, 0xc0, !PT ;  /* 0xfffffff800007812 */ /* 0x000fca00078ec0ff */
[----:B------:R-:W-:Y:S01]  /*15100*/  IMAD.IADD R2, R2, 0x1, -R0 ;  /* 0x0000000102027824 */ /* 0x000fe200078e0a00 */
[----:B------:R-:W-:-:S03]  /*15110*/  LOP3.LUT R0, R3, 0xfffffffc, RZ, 0xc0, !PT ;  /* 0xfffffffc03007812 */ /* 0x000fc600078ec0ff */
[----:B------:R-:W-:Y:S02]  /*15120*/  IMAD.SHL.U32 R2, R2, 0x40, RZ ;  /* 0x0000004002027824 */ /* 0x000fe400078e00ff */
[----:B------:R-:W-:Y:S02]  /*15130*/  IMAD.IADD R6, R15, 0x1, -R0 ;  /* 0x000000010f067824 */ /* 0x000fe400078e0a00 */
[----:B------:R-:W-:Y:S01]  /*15140*/  IMAD.SHL.U32 R0, R10, 0x400, RZ ;  /* 0x000004000a007824 */ /* 0x000fe200078e00ff */
[----:B------:R-:W-:-:S03]  /*15150*/  LOP3.LUT R3, R2, 0x1c0, RZ, 0xc0, !PT ;  /* 0x000001c002037812 */ /* 0x000fc600078ec0ff */
[----:B------:R-:W-:Y:S01]  /*15160*/  IMAD R2, R6, 0x2, R0 ;  /* 0x0000000206027824 */ /* 0x000fe200078e0200 */
[----:B------:R-:W-:Y:S02]  /*15170*/  LEA.HI R0, R3, R3, RZ, 0x1d ;  /* 0x0000000303007211 */ /* 0x000fe400078fe8ff */
[----:B------:R-:W-:-:S03]  /*15180*/  F2FP.PACK_AB R3, R49, R48 ;  /* 0x000000303103723e */ /* 0x000fc600000000ff */
[----:B------:R-:W-:Y:S01]  /*15190*/  IMAD.IADD R2, R2, 0x1, R0 ;  /* 0x0000000102027824 */ /* 0x000fe200078e0200 */
[----:B------:R-:W-:-:S03]  /*151a0*/  F2FP.PACK_AB R0, R133, R132 ;  /* 0x000000848500723e */ /* 0x000fc600000000ff */
[----:B------:R-:W-:Y:S01]  /*151b0*/  IMAD.SHL.U32 R5, R2, 0x2, RZ ;  /* 0x0000000202057824 */ /* 0x000fe200078e00ff */
[----:B------:R-:W-:Y:S01]  /*151c0*/  BAR.SYNC.DEFER_BLOCKING 0x1, 0x100 ;  /* 0x0044000000007b1d */ /* 0x000fe20000010000 */
[----:B------:R-:W-:-:S05]  /*151d0*/  F2FP.PACK_AB R2, R97, R96 ;  /* 0x000000606102723e */ /* 0x000fca00000000ff */
[----:B------:R1:W-:Y:S04]  /*151e0*/  STS [R5+0x80], R0 ;  /* 0x0000800005007388 */ /* 0x0003e80000000800 */
[----:B------:R1:W-:Y:S02]  /*151f0*/  STS [R5+0x480], R2 ;  /* 0x0004800205007388 */ /* 0x0003e40000000800 */
[----:B-1----:R-:W-:Y:S02]  /*15200*/  F2FP.PACK_AB R0, R83, R82 ;  /* 0x000000525300723e */ /* 0x002fe400000000ff */
[----:B------:R-:W-:Y:S02]  /*15210*/  F2FP.PACK_AB R2, R51, R50 ;  /* 0x000000323302723e */ /* 0x000fe400000000ff */
[----:B------:R-:W-:-:S04]  /*15220*/  ISETP.NE.U32.AND P2, PT, RZ, c[0x0][0x500], PT ;  /* 0x00014000ff007a0c */ /* 0x000fc80003f45070 */
[----:B------:R-:W-:Y:S01]  /*15230*/  ISETP.NE.AND.EX P2, PT, RZ, c[0x0][0x504], PT, P2 ;  /* 0x00014100ff007a0c */ /* 0x000fe20003f45320 */
[----:B--2---:R1:W-:Y:S04]  /*15240*/  STS [R19], R3 ;  /* 0x0000000313007388 */ /* 0x0043e80000000800 */
[----:B------:R2:W-:Y:S04]  /*15250*/  STS [R19+0x400], R0 ;  /* 0x0004000013007388 */ /* 0x0005e80000000800 */
[----:B---3--:R3:W-:Y:S01]  /*15260*/  STS [R12+0x80], R2 ;  /* 0x000080020c007388 */ /* 0x0087e20000000800 */
        /* <DEDUP_REMOVED lines=8> */
[----:B------:R1:W-:Y:S01]  /*152f0*/  STS [R16+0x80], R3 ;  /* 0x0000800310007388 */ /* 0x0003e20000000800 */
        /* <DEDUP_REMOVED lines=9> */
[----:B------:R4:W-:Y:S01]  /*15390*/  STS [R13], R4 ;  /* 0x000000040d007388 */ /* 0x0009e20000000800 */
[----:B-1----:R-:W-:Y:S02]  /*153a0*/  F2FP.PACK_AB R3, R85, R84 ;  /* 0x000000545503723e */ /* 0x002fe400000000ff */
[----:B--2---:R-:W-:-:S02]  /*153b0*/  F2FP.PACK_AB R0, R87, R86 ;  /* 0x000000565700723e */ /* 0x004fc400000000ff */
[----:B---3--:R-:W-:-:S03]  /*153c0*/  F2FP.PACK_AB R2, R73, R72 ;  /* 0x000000484902723e */ /* 0x008fc600000000ff */
[----:B------:R1:W-:Y:S01]  /*153d0*/  STS [R13+0x400], R0 ;  /* 0x000400000d007388 */ /* 0x0003e20000000800 */
[----:B----4-:R-:W-:-:S03]  /*153e0*/  F2FP.PACK_AB R4, R61, R60 ;  /* 0x0000003c3d04723e */ /* 0x010fc600000000ff */
        /* <DEDUP_REMOVED lines=16> */
[----:B------:R-:W-:Y:S02]  /*154f0*/  ISETP.NE.U32.AND P0, PT, RZ, c[0x0][0x508], PT ;  /* 0x00014200ff007a0c */ /* 0x000fe40003f05070 */
[----:B---3--:R-:W-:Y:S01]  /*15500*/  F2FP.PACK_AB R2, R91, R90 ;  /* 0x0000005a5b02723e */ /* 0x008fe200000000ff */
[----:B------:R3:W-:Y:S01]  /*15510*/  STS [R16+0x4080], R3 ;  /* 0x0040800310007388 */ /* 0x0007e20000000800 */
[----:B------:R-:W-:Y:S01]  /*15520*/  IMAD.WIDE R4, R11, R4, c[0x0][0x500] ;  /* 0x000140000b047625 */ /* 0x000fe200078e0204 */
[----:B------:R-:W-:-:S02]  /*15530*/  ISETP.NE.AND.EX P1, PT, RZ, c[0x0][0x50c], PT, P0 ;  /* 0x00014300ff007a0c */ /* 0x000fc40003f25300 */
        /* <DEDUP_REMOVED lines=9> */
[----:B---3--:R-:W-:Y:S01]  /*155d0*/  F2FP.PACK_AB R3, R45, R44 ;  /* 0x0000002c2d03723e */ /* 0x008fe200000000ff */
[----:B------:R-:W-:Y:S01]  /*155e0*/  IMAD.MOV.U32 R14, RZ, RZ, c[0x0][0x388] ;  /* 0x0000e200ff0e7624 */ /* 0x000fe200078e00ff */
[----:B----4-:R-:W-:-:S03]  /*155f0*/  @P1 LEA R2, P0, R11, c[0x0][0x508], 0x2 ;  /* 0x000142000b021a11 */ /* 0x010fc600078010ff */
[----:B------:R3:W-:Y:S01]  /*15600*/  STS [R13+0x4000], R3 ;  /* 0x004000030d007388 */ /* 0x0007e20000000800 */
[----:B-1----:R-:W-:Y:S01]  /*15610*/  F2FP.PACK_AB R0, R47, R46 ;  /* 0x0000002e2f00723e */ /* 0x002fe200000000ff */
[----:B------:R-:W-:-:S04]  /*15620*/  IMAD.MOV.U32 R8, RZ, RZ, RZ ;  /* 0x000000ffff087224 */ /* 0x000fc800078e00ff */
[----:B------:R1:W-:Y:S04]  /*15630*/  STS [R13+0x4400], R0 ;  /* 0x004400000d007388 */ /* 0x0003e80000000800 */
[----:B------:R-:W-:Y:S01]  /*15640*/  BAR.SYNC.DEFER_BLOCKING 0x1, 0x100 ;  /* 0x0044000000007b1d */ /* 0x000fe20000010000 */
[----:B---3--:R-:W-:-:S05]  /*15650*/  @P1 LEA.HI.X R3, R11, c[0x0][0x50c], R9, 0x2, P0 ;  /* 0x000143000b031a11 */ /* 0x008fca00000f1409 */
[----:B------:R1:W5:Y:S04]  /*15660*/  @P2 LDG.E R8, [R4.64] ;  /* 0x0000000a04082981 */ /* 0x000368000c1e1900 */
[----:B------:R3:W5:Y:S01]  /*15670*/  @P1 LDG.E R14, [R2.64] ;  /* 0x0000000a020e1981 */ /* 0x000762000c1e1900 */
[----:B--2---:R-:W-:-:S04]  /*15680*/  ISETP.NE.AND P0, PT, R12, RZ, PT ;  /* 0x000000ff0c00720c */ /* 0x004fc80003f05270 */
[----:B---3--:R-:W-:Y:S01]  /*15690*/  SEL R2, R12, c[0x0][0x3d4], P0 ;  /* 0x0000f5000c027a07 */ /* 0x008fe20000000000 */
[----:B------:R-:W-:Y:S05]  /*156a0*/  @P1 BRA `(.L_x_342) ;  /* 0x0000004000001947 */ /* 0x000fea0003800000 */
[----:B-1----:R-:W-:Y:S05]  /*156b0*/  @!P2 BRA `(.L_x_342) ;  /* 0x000000300000a947 */ /* 0x002fea0003800000 */
[----:B------:R1:W2:Y:S04]  /*156c0*/  LDG.E R0, [R4.64] ;  /* 0x0000000a04007981 */ /* 0x0002a8000c1e1900 */
[----:B-1----:R-:W2:Y:S02]  /*156d0*/  LDG.E R4, [R4.64+0x4] ;  /* 0x0000040a04047981 */ /* 0x002ea4000c1e1900 */
[----:B--2--5:R-:W-:Y:S02]  /*156e0*/  IADD3 R14, -R0, R4, RZ ;  /* 0x00000004000e7210 */ /* 0x024fe40007ffe1ff */
.L_x_342:
[----:B-1----:R-:W2:Y:S04]  /*156f0*/  LDL R31, [R1+0x3c] ;  /* 0x00003c00011f7983 */ /* 0x002ea80000100800 */
[----:B------:R-:W3:Y:S04]  /*15700*/  LDL R24, [R1+0x2c] ;  /* 0x00002c0001187983 */ /* 0x000ee80000100800 */
[----:B------:R-:W4:Y:S01]  /*15710*/  LDL R26, [R1+0x48] ;  /* 0x00004800011a7983 */ /* 0x000f220000100800 */
[----:B------:R-:W-:Y:S01]  /*15720*/  ISETP.GT.AND P2, PT, R2, 0x1, PT ;  /* 0x000000010200780c */ /* 0x000fe20003f44270 */
[----:B------:R-:W-:-:S05]  /*15730*/  IMAD.MOV.U32 R2, RZ, RZ, 0x368 ;  /* 0x00000368ff027424 */ /* 0x000fca00078e00ff */
[----:B------:R-:W-:-:S04]  /*15740*/  SEL R2, R2, 0x328, P2 ;  /* 0x0000032802027807 */ /* 0x000fc80001000000 */
[----:B------:R1:W1:Y:S08]  /*15750*/  LDC.64 R4, c[0x0][R2+0x170] ;  /* 0x00005c0002047b82 */ /* 0x0002700000000a00 */
[----:B------:R1:W3:Y:S01]  /*15760*/  LDC.64 R12, c[0x0][R2+0x168] ;  /* 0x00005a00020c7b82 */ /* 0x0002e20000000a00 */
[----:B------:R-:W-:Y:S02]  /*15770*/  SHF.R.S32.HI R0, RZ, 0x1f, R7 ;  /* 0x0000001fff007819 */ /* 0x000fe40000011407 */
[----:B------:R-:W-:-:S05]  /*15780*/  LOP3.LUT R3, R7, 0xffffffe0, RZ, 0xc0, !PT ;  /* 0xffffffe007037812 */ /* 0x000fca00078ec0ff */
[----:B------:R1:W2:Y:S01]  /*15790*/  LDC.64 R20, c[0x0][R2+0x178] ;  /* 0x00005e0002147b82 */ /* 0x0002a20000000a00 */
[----:B------:R-:W-:Y:S01]  /*157a0*/  LEA.HI R0, R0, R10, RZ, 0x3 ;  /* 0x0000000a00007211 */ /* 0x000fe200078f18ff */
[----:B------:R-:W-:-:S03]  /*157b0*/  IMAD.IADD R16, R15, 0x1, -R3 ;  /* 0x000000010f107824 */ /* 0x000fc600078e0a03 */
[----:B------:R-:W-:Y:S02]  /*157c0*/  LOP3.LUT R0, R0, 0xffffff8, RZ, 0xc0, !PT ;  /* 0x0ffffff800007812 */ /* 0x000fe400078ec0ff */
[----:B------:R-:W-:Y:S01]  /*157d0*/  SHF.R.S32.HI R7, RZ, 0x1f, R16 ;  /* 0x0000001fff077819 */ /* 0x000fe20000011410 */
[----:B------:R1:W2:Y:S02]  /*157e0*/  LDC.64 R18, c[0x0][R2+0x160] ;  /* 0x0000580002127b82 */ /* 0x0002a40000000a00 */
[----:B------:R-:W-:Y:S01]  /*157f0*/  IMAD.IADD R3, R10, 0x1, -R0 ;  /* 0x000000010a037824 */ /* 0x000fe200078e0a00 */
[----:B------:R-:W-:Y:S02]  /*15800*/  LEA.HI R0, R6, R6, RZ, 0x1 ;  /* 0x0000000606007211 */ /* 0x000fe400078f08ff */
[----:B------:R-:W-:Y:S01]  /*15810*/  LEA.HI R22, R7, R16, RZ, 0x2 ;  /* 0x0000001007167211 */ /* 0x000fe200078f10ff */
[----:B------:R-:W-:Y:S01]  /*15820*/  IMAD.MOV.U32 R7, RZ, RZ, c[0x0][0x4e8] ;  /* 0x00013a00ff077624 */ /* 0x000fe200078e00ff */
[----:B------:R-:W-:-:S02]  /*15830*/  ISETP.NE.U32.AND P0, PT, RZ, c[0x0][0x500], PT ;  /* 0x00014000ff007a0c */ /* 0x000fc40003f05070 */
[----:B------:R-:W-:Y:S02]  /*15840*/  LOP3.LUT R0, R0, 0x1ffffffe, RZ, 0xc0, !PT ;  /* 0x1ffffffe00007812 */ /* 0x000fe400078ec0ff */
[----:B------:R-:W-:Y:S02]  /*15850*/  ISETP.NE.AND.EX P0, PT, RZ, c[0x0][0x504], PT, P0 ;  /* 0x00014100ff007a0c */ /* 0x000fe40003f05300 */
[----:B------:R-:W-:Y:S01]  /*15860*/  ISETP.NE.AND P3, PT, R7, 0x1, PT ;  /* 0x000000010700780c */ /* 0x000fe20003f65270 */
[----:B------:R-:W-:Y:S01]  /*15870*/  IMAD.IADD R0, R6, 0x1, -R0 ;  /* 0x0000000106007824 */ /* 0x000fe200078e0a00 */
[----:B------:R-:W-:Y:S02]  /*15880*/  SEL R7, R11, RZ, !P0 ;  /* 0x000000ff0b077207 */ /* 0x000fe40004000000 */
[----:B-1----:R-:W-:-:S05]  /*15890*/  SHF.R.S32.HI R2, RZ, 0x2, R22 ;  /* 0x00000002ff027819 */ /* 0x002fca0000011416 */
[----:B------:R-:W-:Y:S01]  /*158a0*/  IMAD R15, R3, 0x10, R2 ;  /* 0x00000010030f7824 */ /* 0x000fe200078e0202 */
[----:B------:R-:W-:-:S03]  /*158b0*/  SEL R3, R9, RZ, !P0 ;  /* 0x000000ff09037207 */ /* 0x000fc60004000000 */
[----:B------:R-:W-:Y:S02]  /*158c0*/  IMAD R0, R0, 0x8, R15 ;  /* 0x0000000800007824 */ /* 0x000fe400078e020f */
[----:B------:R-:W-:-:S04]  /*158d0*/  IMAD R2, R5, R7, RZ ;  /* 0x0000000705027224 */ /* 0x000fc800078e02ff */
[C---:B------:R-:W-:Y:S02]  /*158e0*/  IMAD R9, R4.reuse, R3, R2 ;  /* 0x0000000304097224 */ /* 0x040fe400078e0202 */
[----:B------:R-:W-:-:S04]  /*158f0*/  IMAD.WIDE.U32 R2, R4, R7, RZ ;  /* 0x0000000704027225 */ /* 0x000fc800078e00ff */
[----:B--2---:R-:W-:-:S04]  /*15900*/  IMAD R10, R31, 0x80, R0 ;  /* 0x000000801f0a7824 */ /* 0x004fc800078e0200 */
[----:B------:R-:W-:-:S04]  /*15910*/  @P3 IMAD.HI.U32 R6, R10, c[0x0][0x4ec], RZ ;  /* 0x00013b000a063a27 */ /* 0x000fc800078e00ff */
[----:B---3--:R-:W-:-:S04]  /*15920*/  IMAD.WIDE.U32 R4, R12, R24, RZ ;  /* 0x000000180c047225 */ /* 0x008fc800078e00ff */
[----:B------:R-:W-:Y:S02]  /*15930*/  IMAD R11, R13, R24, RZ ;  /* 0x000000180d0b7224 */ /* 0x000fe400078e02ff */
[----:B------:R-:W-:Y:S01]  /*15940*/  IMAD.MOV.U32 R0, RZ, RZ, R10 ;  /* 0x000000ffff007224 */ /* 0x000fe200078e000a */
[----:B------:R-:W-:Y:S01]  /*15950*/  @P3 SHF.R.U32.HI R0, RZ, c[0x0][0x4f0], R6 ;  /* 0x00013c00ff003a19 */ /* 0x000fe20000011606 */
[----:B------:R-:W-:Y:S01]  /*15960*/  IMAD.IADD R12, R3, 0x1, R9 ;  /* 0x00000001030c7824 */ /* 0x000fe200078e0209 */
[----:B----4-:R-:W-:Y:S02]  /*15970*/  SEL R6, R26, RZ, P2 ;  /* 0x000000ff1a067207 */ /* 0x010fe40001000000 */
[--C-:B-----5:R-:W-:Y:S01]  /*15980*/  IADD3 R13, P1, P0, R2, R4, R8.reuse ;  /* 0x00000004020d7210 */ /* 0x120fe2000783e008 */
[----:B------:R-:W-:Y:S01]  /*15990*/  IMAD.IADD R4, R5, 0x1, R11 ;  /* 0x0000000105047824 */ /* 0x000fe200078e020b */
[----:B------:R-:W-:Y:S01]  /*159a0*/  SHF.R.S32.HI R9, RZ, 0x1f, R8 ;  /* 0x0000001fff097819 */ /* 0x000fe20000011408 */
[----:B------:R-:W-:-:S02]  /*159b0*/  IMAD R5, R21, R6, RZ ;  /* 0x0000000615057224 */ /* 0x000fc400078e02ff */
[----:B------:R-:W-:Y:S01]  /*159c0*/  IMAD.WIDE.U32 R2, R20, R6, RZ ;  /* 0x0000000614027225 */ /* 0x000fe200078e00ff */
[----:B------:R-:W-:-:S03]  /*159d0*/  IADD3.X R6, R12, R4, R9, P1, P0 ;  /* 0x000000040c067210 */ /* 0x000fc60000fe0409 */
[----:B------:R-:W-:Y:S01]  /*159e0*/  IMAD.MOV R4, RZ, RZ, -R0 ;  /* 0x000000ffff047224 */ /* 0x000fe200078e0a00 */
[----:B------:R-:W-:Y:S01]  /*159f0*/  IADD3 R2, P1, P0, R0, R13, R2 ;  /* 0x0000000d00027210 */ /* 0x000fe2000783e002 */
[----:B------:R-:W-:Y:S01]  /*15a00*/  IMAD.IADD R5, R3, 0x1, R5 ;  /* 0x0000000103057824 */ /* 0x000fe200078e0205 */
[----:B------:R-:W-:Y:S01]  /*15a10*/  SHF.R.S32.HI R3, RZ, 0x1f, R0 ;  /* 0x0000001fff037819 */ /* 0x000fe20000011400 */
[----:B------:R-:W-:-:S03]  /*15a20*/  IMAD R0, R4, c[0x0][0x4e8], R10 ;  /* 0x00013a0004007a24 */ /* 0x000fc600078e020a */
[----:B------:R-:W-:Y:S01]  /*15a30*/  IADD3.X R3, R3, R6, R5, P1, P0 ;  /* 0x0000000603037210 */ /* 0x000fe20000fe0405 */
[-C--:B------:R-:W-:Y:S01]  /*15a40*/  IMAD R4, R19, R0.reuse, RZ ;  /* 0x0000000013047224 */ /* 0x080fe200078e02ff */
[----:B------:R-:W-:Y:S01]  /*15a50*/  SHF.R.S32.HI R5, RZ, 0x1f, R0 ;  /* 0x0000001fff057819 */ /* 0x000fe20000011400 */
[----:B------:R-:W-:Y:S02]  /*15a60*/  IMAD.MOV.U32 R6, RZ, RZ, c[0x0][0x4a8] ;  /* 0x00012a00ff067624 */ /* 0x000fe400078e00ff */
[----:B------:R-:W-:-:S04]  /*15a70*/  IMAD.WIDE.U32 R2, R18, R0, R2 ;  /* 0x0000000012027225 */ /* 0x000fc800078e0002 */
[----:B------:R-:W-:Y:S01]  /*15a80*/  IMAD R0, R18, R5, R4 ;  /* 0x0000000512007224 */ /* 0x000fe200078e0204 */
[----:B------:R-:W-:Y:S01]  /*15a90*/  SEL R4, R6, c[0x0][0x450], P2 ;  /* 0x0001140006047a07 */ /* 0x000fe20001000000 */
[----:B------:R-:W-:Y:S02]  /*15aa0*/  IMAD.MOV.U32 R5, RZ, RZ, c[0x0][0x4ac] ;  /* 0x00012b00ff057624 */ /* 0x000fe400078e00ff */
[----:B------:R-:W-:Y:S01]  /*15ab0*/  IMAD.IADD R3, R3, 0x1, R0 ;  /* 0x0000000103037824 */ /* 0x000fe200078e0200 */
[----:B------:R-:W-:Y:S02]  /*15ac0*/  LEA R0, P0, R2, R4, 0x2 ;  /* 0x0000000402007211 */ /* 0x000fe400078010ff */
[----:B------:R-:W-:-:S04]  /*15ad0*/  SEL R5, R5, c[0x0][0x454], P2 ;  /* 0x0001150005057a07 */ /* 0x000fc80001000000 */
[----:B------:R-:W-:Y:S01]  /*15ae0*/  LEA.HI.X R3, R2, R5, R3, 0x2, P0 ;  /* 0x0000000502037211 */ /* 0x000fe200000f1403 */
[----:B------:R-:W-:Y:S04]  /*15af0*/  SHFL.IDX PT, R4, R0, RZ, 0x1c1f ;  /* 0x001c1fff00047589 */ /* 0x000fe800000e0000 */
[----:B------:R-:W1:Y:S01]  /*15b00*/  SHFL.IDX PT, R5, R3, RZ, 0x1c1f ;  /* 0x001c1fff03057589 */ /* 0x000e6200000e0000 */
[----:B------:R-:W-:-:S03]  /*15b10*/  IMAD R11, R14, c[0x0][0x4e8], RZ ;  /* 0x00013a000e0b7a24 */ /* 0x000fc600078e02ff */
[----:B------:R2:W-:Y:S01]  /*15b20*/  SHFL.IDX PT, R2, R0, 0x1, 0x1c1f ;  /* 0x003c1f0000027f89 */ /* 0x0005e200000e0000 */
[----:B------:R-:W-:-:S03]  /*15b30*/  LOP3.LUT P0, RZ, R16, 0x3, RZ, 0xc0, !PT ;  /* 0x0000000310ff7812 */ /* 0x000fc6000780c0ff */
[----:B------:R-:W3:Y:S01]  /*15b40*/  SHFL.IDX PT, R3, R3, 0x1, 0x1c1f ;  /* 0x003c1f0003037f89 */ /* 0x000ee200000e0000 */
[----:B--2---:R-:W-:-:S05]  /*15b50*/  IMAD R0, R31, 0x80, R15 ;  /* 0x000000801f007824 */ /* 0x004fca00078e020f */
[C---:B------:R-:W-:Y:S02]  /*15b60*/  IADD3 R6, R0.reuse, 0x8, RZ ;  /* 0x0000000800067810 */ /* 0x040fe40007ffe0ff */
[-C--:B------:R-:W-:Y:S02]  /*15b70*/  ISETP.GE.OR P1, PT, R0, R11.reuse, P0 ;  /* 0x0000000b0000720c */ /* 0x080fe40000726670 */
[----:B------:R-:W-:-:S11]  /*15b80*/  ISETP.GE.OR P0, PT, R6, R11, P0 ;  /* 0x0000000b0600720c */ /* 0x000fd60000706670 */
[----:B-1----:R1:W-:Y:S01]  /*15b90*/  @!P1 ST.E [R4.64], R23 ;  /* 0x0000001704009985 */ /* 0x0023e2000c10190a */
[----:B------:R-:W-:-:S03]  /*15ba0*/  ISETP.GE.AND P1, PT, R6, R11, PT ;  /* 0x0000000b0600720c */ /* 0x000fc60003f26270 */
[----:B---3--:R1:W-:Y:S01]  /*15bb0*/  @!P0 ST.E [R2.64], R17 ;  /* 0x0000001102008985 */ /* 0x0083e2000c10190a */
[----:B------:R-:W-:Y:S02]  /*15bc0*/  ISETP.GE.AND P0, PT, R0, R11, PT ;  /* 0x0000000b0000720c */ /* 0x000fe40003f06270 */
[----:B------:R-:W-:Y:S01]  /*15bd0*/  P2R R66, PR, RZ, 0x2 ;  /* 0x00000002ff427803 */ /* 0x000fe20000000000 */
[----:B------:R-:W-:Y:S05]  /*15be0*/  @P2 BRA `(.L_x_343) ;  /* 0x0000068000002947 */ /* 0x000fea0003800000 */
[----:B------:R-:W-:Y:S01]  /*15bf0*/  IMAD R0, R9, c[0x0][0x3a0], RZ ;  /* 0x0000e80009007a24 */ /* 0x000fe200078e02ff */
[----:B-1----:R-:W-:Y:S01]  /*15c00*/  LEA R4, R25, R229, 0x5 ;  /* 0x000000e519047211 */ /* 0x002fe200078e28ff */
[C---:B------:R-:W-:Y:S01]  /*15c10*/  IMAD.WIDE.U32 R2, R8.reuse, c[0x0][0x3a0], RZ ;  /* 0x0000e80008027a25 */ /* 0x040fe200078e00ff */
[----:B------:R-:W-:Y:S01]  /*15c20*/  SHF.R.S32.HI R5, RZ, 0x1f, R7 ;  /* 0x0000001fff057819 */ /* 0x000fe20000011407 */
[----:B------:R1:W2:Y:S01]  /*15c30*/  LDS.128 R16, [R208+0x80] ;  /* 0x00008000d0107984 */ /* 0x0002a20000000c00 */
[----:B------:R-:W-:Y:S01]  /*15c40*/  LEA R4, R31, R4, 0x7 ;  /* 0x000000041f047211 */ /* 0x000fe200078e38ff */
[----:B------:R-:W-:-:S02]  /*15c50*/  IMAD R0, R8, c[0x0][0x3a4], R0 ;  /* 0x0000e90008007a24 */ /* 0x000fc400078e0200 */
[----:B------:R1:W3:Y:S01]  /*15c60*/  LDS.128 R36, [R208+0x2080] ;  /* 0x00208000d0247984 */ /* 0x0002e20000000c00 */
[----:B------:R-:W-:Y:S02]  /*15c70*/  IMAD R5, R5, c[0x0][0x3f0], RZ ;  /* 0x0000fc0005057a24 */ /* 0x000fe400078e02ff */
[----:B------:R-:W-:Y:S01]  /*15c80*/  IADD3 R3, R3, R0, RZ ;  /* 0x0000000003037210 */ /* 0x000fe20007ffe0ff */
[----:B------:R-:W-:Y:S01]  /*15c90*/  @P3 IMAD.HI.U32 R6, R4, c[0x0][0x4ec], RZ ;  /* 0x00013b0004063a27 */ /* 0x000fe200078e00ff */
[----:B------:R1:W4:Y:S01]  /*15ca0*/  LDS.128 R44, [R208+0x3080] ;  /* 0x00308000d02c7984 */ /* 0x0003220000000c00 */
[----:B------:R-:W-:Y:S02]  /*15cb0*/  MOV R0, R4 ;  /* 0x0000000400007202 */ /* 0x000fe40000000f00 */
[----:B------:R-:W-:Y:S01]  /*15cc0*/  IMAD.WIDE.U32 R2, R24, c[0x0][0x3e8], R2 ;  /* 0x0000fa0018027a25 */ /* 0x000fe200078e0002 */
[----:B------:R1:W1:Y:S01]  /*15cd0*/  LDS.128 R12, [R208+0x4080] ;  /* 0x00408000d00c7984 */ /* 0x0002620000000c00 */
[----:B------:R-:W-:-:S02]  /*15ce0*/  @P3 SHF.R.U32.HI R0, RZ, c[0x0][0x4f0], R6 ;  /* 0x00013c00ff003a19 */ /* 0x000fc40000011606 */
[----:B------:R-:W-:Y:S01]  /*15cf0*/  IMAD R3, R24, c[0x0][0x3ec], R3 ;  /* 0x0000fb0018037a24 */ /* 0x000fe200078e0203 */
[----:B------:R1:W1:Y:S01]  /*15d00*/  LDS.128 R20, [R208+0x5080] ;  /* 0x00508000d0147984 */ /* 0x0002620000000c00 */
[C---:B------:R-:W-:Y:S01]  /*15d10*/  IMAD R8, R7.reuse, c[0x0][0x3f4], R5 ;  /* 0x0000fd0007087a24 */ /* 0x040fe200078e0205 */
[----:B------:R-:W-:Y:S01]  /*15d20*/  SHF.R.S32.HI R6, RZ, 0x1f, R0 ;  /* 0x0000001fff067819 */ /* 0x000fe20000011400 */
[----:B------:R-:W-:Y:S01]  /*15d30*/  IMAD.WIDE.U32 R2, R7, c[0x0][0x3f0], R2 ;  /* 0x0000fc0007027a25 */ /* 0x000fe200078e0002 */
[----:B------:R1:W1:Y:S01]  /*15d40*/  LDS.128 R24, [R208+0x1080] ;  /* 0x00108000d0187984 */ /* 0x0002620000000c00 */
[----:B------:R-:W-:Y:S02]  /*15d50*/  IADD3 R5, -R0, RZ, RZ ;  /* 0x000000ff00057210 */ /* 0x000fe40007ffe1ff */
[----:B------:R-:W-:Y:S01]  /*15d60*/  IMAD R6, R6, c[0x0][0x3e0], RZ ;  /* 0x0000f80006067a24 */ /* 0x000fe200078e02ff */
[----:B------:R1:W1:Y:S01]  /*15d70*/  LDS.128 R32, [R208+0x6080] ;  /* 0x00608000d0207984 */ /* 0x0002620000000c00 */
[----:B------:R-:W-:Y:S01]  /*15d80*/  IADD3 R3, R3, R8, RZ ;  /* 0x0000000803037210 */ /* 0x000fe20007ffe0ff */
[----:B------:R-:W-:-:S02]  /*15d90*/  IMAD R4, R5, c[0x0][0x4e8], R4 ;  /* 0x00013a0005047a24 */ /* 0x000fc400078e0204 */
[----:B------:R1:W1:Y:S01]  /*15da0*/  LDS.128 R40, [R208+0x7080] ;  /* 0x00708000d0287984 */ /* 0x0002620000000c00 */
[C---:B------:R-:W-:Y:S01]  /*15db0*/  IMAD R5, R0.reuse, c[0x0][0x3e4], R6 ;  /* 0x0000f90000057a24 */ /* 0x040fe200078e0206 */
[----:B------:R-:W-:Y:S01]  /*15dc0*/  LEA R6, R31, R229, 0x7 ;  /* 0x000000e51f067211 */ /* 0x000fe200078e38ff */
        /* <DEDUP_REMOVED lines=10> */
[----:B--234-:R2:W3:Y:S02]  /*15e70*/  SHFL.IDX PT, R8, R7, RZ, 0x181f ;  /* 0x00181fff07087589 */ /* 0x01c4e400000e0000 */
.L_x_401:
[----:B------:R-:W-:Y:S05]  /*15e80*/  BRA.DIV ~URZ, `(.L_x_345) ;  /* 0x00002eb27f007947 */ /* 0x000fea000b800000 */
[----:B------:R4:W2:Y:S02]  /*15e90*/  SHFL.IDX PT, R0, R10, RZ, 0x181f ;  /* 0x00181fff0a007589 */ /* 0x0008a400000e0000 */
.L_x_402:
[----:B------:R-:W-:Y:S01]  /*15ea0*/  ISETP.GE.AND P0, PT, R6, R11, PT ;  /* 0x0000000b0600720c */ /* 0x000fe20003f06270 */
[----:B------:R-:W-:-:S12]  /*15eb0*/  BSSY B0, `(.L_x_346) ;  /* 0x000000a000007945 */ /* 0x000fd80003800000 */
[----:B------:R-:W-:Y:S05]  /*15ec0*/  @P0 BRA `(.L_x_347) ;  /* 0x0000008000000947 */ /* 0x000fea0003800000 */
[----:B------:R-:W-:Y:S02]  /*15ed0*/  ISETP.GE.AND P1, PT, R28, c[0x0][0x3c8], PT ;  /* 0x0000f2001c007a0c */ /* 0x000fe40003f26270 */
[----:B------:R-:W-:-:S11]  /*15ee0*/  ISETP.GE.AND P0, PT, R209, c[0x0][0x3c8], PT ;  /* 0x0000f200d1007a0c */ /* 0x000fd60003f06270 */
[CC--:B--2---:R-:W-:Y:S02]  /*15ef0*/  @!P1 LEA R4, P3, R28.reuse, R0.reuse, 0x1 ;  /* 0x000000001c049211 */ /* 0x0c4fe400078608ff */
[C---:B------:R-:W-:Y:S02]  /*15f00*/  @!P0 LEA R2, P2, R209.reuse, R0, 0x1 ;  /* 0x00000000d1028211 */ /* 0x040fe400078408ff */
[-C--:B---3--:R-:W-:Y:S02]  /*15f10*/  @!P1 LEA.HI.X R5, R28, R8.reuse, R29, 0x1, P3 ;  /* 0x000000081c059211 */ /* 0x088fe400018f0c1d */
[----:B------:R-:W-:-:S03]  /*15f20*/  @!P0 LEA.HI.X R3, R209, R8, R30, 0x1, P2 ;  /* 0x00000008d1038211 */ /* 0x000fc600010f0c1e */
[----:B------:R2:W-:Y:S04]  /*15f30*/  @!P1 ST.E.128 [R4.64], R16 ;  /* 0x0000001004009985 */ /* 0x0005e8000c101d0a */
[----:B-1----:R2:W-:Y:S02]  /*15f40*/  @!P0 ST.E.128 [R2.64], R12 ;  /* 0x0000000c02008985 */ /* 0x0025e4000c101d0a */
.L_x_347:
[----:B------:R-:W-:Y:S05]  /*15f50*/  BSYNC B0 ;  /* 0x0000000000007941 */ /* 0x000fea0003800000 */
.L_x_346:
[----:B------:R-:W-:Y:S05]  /*15f60*/  BRA.DIV ~URZ, `(.L_x_348) ;  /* 0x00002e327f007947 */ /* 0x000fea000b800000 */
[----:B---3--:R3:W4:Y:S04]  /*15f70*/  SHFL.IDX PT, R8, R7, 0x1, 0x181f ;  /* 0x00381f0007087f89 */ /* 0x00872800000e0000 */
[----:B--2---:R3:W2:Y:S02]  /*15f80*/  SHFL.IDX PT, R0, R10, 0x1, 0x181f ;  /* 0x00381f000a007f89 */ /* 0x0046a400000e0000 */
.L_x_403:
[----:B------:R-:W-:Y:S01]  /*15f90*/  IADD3 R2, R6, 0x20, RZ ;  /* 0x0000002006027810 */ /* 0x000fe20007ffe0ff */
[----:B------:R-:W-:Y:S03]  /*15fa0*/  BSSY B0, `(.L_x_349) ;  /* 0x000000b000007945 */ /* 0x000fe60003800000 */
[----:B------:R-:W-:-:S13]  /*15fb0*/  ISETP.GE.AND P0, PT, R2, R11, PT ;  /* 0x0000000b0200720c */ /* 0x000fda0003f06270 */
[----:B------:R-:W-:Y:S05]  /*15fc0*/  @P0 BRA `(.L_x_350) ;  /* 0x0000008000000947 */ /* 0x000fea0003800000 */
[----:B------:R-:W-:Y:S02]  /*15fd0*/  ISETP.GE.AND P1, PT, R28, c[0x0][0x3c8], PT ;  /* 0x0000f2001c007a0c */ /* 0x000fe40003f26270 */
[----:B------:R-:W-:-:S11]  /*15fe0*/  ISETP.GE.AND P0, PT, R209, c[0x0][0x3c8], PT ;  /* 0x0000f200d1007a0c */ /* 0x000fd60003f06270 */
[CC--:B--2---:R-:W-:Y:S02]  /*15ff0*/  @!P1 LEA R4, P3, R28.reuse, R0.reuse, 0x1 ;  /* 0x000000001c049211 */ /* 0x0c4fe400078608ff */
[C---:B------:R-:W-:Y:S02]  /*16000*/  @!P0 LEA R2, P2, R209.reuse, R0, 0x1 ;  /* 0x00000000d1028211 */ /* 0x040fe400078408ff */
[-C--:B----4-:R-:W-:Y:S02]  /*16010*/  @!P1 LEA.HI.X R5, R28, R8.reuse, R29, 0x1, P3 ;  /* 0x000000081c059211 */ /* 0x090fe400018f0c1d */
[----:B------:R-:W-:-:S03]  /*16020*/  @!P0 LEA.HI.X R3, R209, R8, R30, 0x1, P2 ;  /* 0x00000008d1038211 */ /* 0x000fc600010f0c1e */
[----:B-1----:R1:W-:Y:S04]  /*16030*/  @!P1 ST.E.128 [R4.64], R24 ;  /* 0x0000001804009985 */ /* 0x0023e8000c101d0a */
[----:B------:R1:W-:Y:S02]  /*16040*/  @!P0 ST.E.128 [R2.64], R20 ;  /* 0x0000001402008985 */ /* 0x0003e4000c101d0a */
.L_x_350:
[----:B------:R-:W-:Y:S05]  /*16050*/  BSYNC B0 ;  /* 0x0000000000007941 */ /* 0x000fea0003800000 */
.L_x_349:
[----:B------:R-:W-:Y:S05]  /*16060*/  BRA.DIV ~URZ, `(.L_x_351) ;  /* 0x00002df27f007947 */ /* 0x000fea000b800000 */
[----:B----4-:R4:W3:Y:S02]  /*16070*/  SHFL.IDX PT, R8, R7, 0x2, 0x181f ;  /* 0x00581f0007087f89 */ /* 0x0108e400000e0000 */
.L_x_404:
[----:B------:R-:W-:Y:S05]  /*16080*/  BRA.DIV ~URZ, `(.L_x_352) ;  /* 0x00002e427f007947 */ /* 0x000fea000b800000 */
[----:B--2---:R2:W4:Y:S02]  /*16090*/  SHFL.IDX PT, R0, R10, 0x2, 0x181f ;  /* 0x00581f000a007f89 */ /* 0x00452400000e0000 */
.L_x_405:
[----:B-1----:R-:W-:Y:S01]  /*160a0*/  IADD3 R2, R6, 0x40, RZ ;  /* 0x0000004006027810 */ /* 0x002fe20007ffe0ff */
[----:B------:R-:W-:Y:S03]  /*160b0*/  BSSY B0, `(.L_x_353) ;  /* 0x000000b000007945 */ /* 0x000fe60003800000 */
[----:B------:R-:W-:-:S13]  /*160c0*/  ISETP.GE.AND P0, PT, R2, R11, PT ;  /* 0x0000000b0200720c */ /* 0x000fda0003f06270 */
[----:B------:R-:W-:Y:S05]  /*160d0*/  @P0 BRA `(.L_x_354) ;  /* 0x0000008000000947 */ /* 0x000fea0003800000 */
[----:B------:R-:W-:Y:S02]  /*160e0*/  ISETP.GE.AND P1, PT, R28, c[0x0][0x3c8], PT ;  /* 0x0000f2001c007a0c */ /* 0x000fe40003f26270 */
[----:B------:R-:W-:-:S11]  /*160f0*/  ISETP.GE.AND P0, PT, R209, c[0x0][0x3c8], PT ;  /* 0x0000f200d1007a0c */ /* 0x000fd60003f06270 */
[CC--:B----4-:R-:W-:Y:S02]  /*16100*/  @!P1 LEA R4, P3, R28.reuse, R0.reuse, 0x1 ;  /* 0x000000001c049211 */ /* 0x0d0fe400078608ff */
[C---:B------:R-:W-:Y:S02]  /*16110*/  @!P0 LEA R2, P2, R209.reuse, R0, 0x1 ;  /* 0x00000000d1028211 */ /* 0x040fe400078408ff */
[-C--:B---3--:R-:W-:Y:S02]  /*16120*/  @!P1 LEA.HI.X R5, R28, R8.reuse, R29, 0x1, P3 ;  /* 0x000000081c059211 */ /* 0x088fe400018f0c1d */
[----:B------:R-:W-:-:S03]  /*16130*/  @!P0 LEA.HI.X R3, R209, R8, R30, 0x1, P2 ;  /* 0x00000008d1038211 */ /* 0x000fc600010f0c1e */
[----:B------:R1:W-:Y:S04]  /*16140*/  @!P1 ST.E.128 [R4.64], R36 ;  /* 0x0000002404009985 */ /* 0x0003e8000c101d0a */
[----:B------:R1:W-:Y:S02]  /*16150*/  @!P0 ST.E.128 [R2.64], R32 ;  /* 0x0000002002008985 */ /* 0x0003e4000c101d0a */
.L_x_354:
[----:B------:R-:W-:Y:S05]  /*16160*/  BSYNC B0 ;  /* 0x0000000000007941 */ /* 0x000fea0003800000 */
.L_x_353:
[----:B------:R-:W-:Y:S05]  /*16170*/  BRA.DIV ~URZ, `(.L_x_355) ;  /* 0x00002db27f007947 */ /* 0x000fea000b800000 */
[----:B---34-:R-:W3:Y:S04]  /*16180*/  SHFL.IDX PT, R7, R7, 0x3, 0x181f ;  /* 0x00781f0007077f89 */ /* 0x018ee800000e0000 */
[----:B------:R4:W1:Y:S02]  /*16190*/  SHFL.IDX PT, R0, R10, 0x3, 0x181f ;  /* 0x00781f000a007f89 */ /* 0x00086400000e0000 */
.L_x_406:
[----:B-1----:R-:W-:-:S04]  /*161a0*/  IADD3 R2, R6, 0x60, RZ ;  /* 0x0000006006027810 */ /* 0x002fc80007ffe0ff */
[----:B------:R-:W-:-:S13]  /*161b0*/  ISETP.GE.AND P0, PT, R2, R11, PT ;  /* 0x0000000b0200720c */ /* 0x000fda0003f06270 */
[----:B------:R-:W-:Y:S05]  /*161c0*/  @P0 BRA `(.L_x_356) ;  /* 0x0000195000000947 */ /* 0x000fea0003800000 */
[----:B------:R-:W-:-:S13]  /*161d0*/  ISETP.GE.AND P0, PT, R28, c[0x0][0x3c8], PT ;  /* 0x0000f2001c007a0c */ /* 0x000fda0003f06270 */
[----:B------:R-:W-:-:S04]  /*161e0*/  @!P0 LEA R2, P1, R28, R0, 0x1 ;  /* 0x000000001c028211 */ /* 0x000fc800078208ff */
[----:B---3--:R-:W-:-:S05]  /*161f0*/  @!P0 LEA.HI.X R3, R28, R7, R29, 0x1, P1 ;  /* 0x000000071c038211 */ /* 0x008fca00008f0c1d */
[----:B------:R1:W-:Y:S01]  /*16200*/  @!P0 ST.E.128 [R2.64], R44 ;  /* 0x0000002c02008985 */ /* 0x0003e2000c101d0a */
[----:B------:R-:W-:-:S13]  /*16210*/  ISETP.GE.AND P0, PT, R209, c[0x0][0x3c8], PT ;  /* 0x0000f200d1007a0c */ /* 0x000fda0003f06270 */
[----:B------:R-:W-:Y:S05]  /*16220*/  @P0 BRA `(.L_x_356) ;  /* 0x000018f000000947 */ /* 0x000fea0003800000 */
[----:B-1----:R-:W-:-:S04]  /*16230*/  LEA R2, P0, R209, R0, 0x1 ;  /* 0x00000000d1027211 */ /* 0x002fc800078008ff */
[----:B------:R-:W-:-:S05]  /*16240*/  LEA.HI.X R3, R209, R7, R30, 0x1, P0 ;  /* 0x00000007d1037211 */ /* 0x000fca00000f0c1e */
[----:B------:R1:W-:Y:S01]  /*16250*/  ST.E.128 [R2.64], R40 ;  /* 0x0000002802007985 */ /* 0x0003e2000c101d0a */
[----:B------:R-:W-:Y:S05]  /*16260*/  BRA `(.L_x_356) ;  /* 0x000018b000007947 */ /* 0x000fea0003800000 */
.L_x_343:
        /* <DEDUP_REMOVED lines=34> */
.L_x_407:
[----:B------:R-:W-:Y:S05]  /*16490*/  BRA.DIV ~URZ, `(.L_x_358) ;  /* 0x00002bc27f007947 */ /* 0x000fea000b800000 */
[----:B------:R3:W4:Y:S02]  /*164a0*/  SHFL.IDX PT, R0, R28, RZ, 0x1c1f ;  /* 0x001c1fff1c007589 */ /* 0x00072400000e0000 */
.L_x_408:
[----:B------:R-:W-:Y:S01]  /*164b0*/  LOP3.LUT R4, R22, 0x7ffffffc, RZ, 0xc0, !PT ;  /* 0x7ffffffc16047812 */ /* 0x000fe200078ec0ff */
[----:B------:R-:W-:Y:S04]  /*164c0*/  BSSY B0, `(.L_x_359) ;  /* 0x0000063000007945 */ /* 0x000fe80003800000 */
[----:B------:R-:W-:-:S04]  /*164d0*/  IMAD.IADD R4, R16, 0x1, -R4 ;  /* 0x0000000110047824 */ /* 0x000fc800078e0a04 */
[----:B------:R-:W-:-:S05]  /*164e0*/  IMAD.SHL.U32 R4, R4, 0x2, RZ ;  /* 0x0000000204047824 */ /* 0x000fca00078e00ff */
        /* <DEDUP_REMOVED lines=14> */
[----:B------:R-:W-:Y:S02]  /*165d0*/  IADD3 R22, R4, 0x50, RZ ;  /* 0x0000005004167810 */ /* 0x000fe40007ffe0ff */
        /* <DEDUP_REMOVED lines=16> */
[----:B------:R-:W-:Y:S02]  /*166e0*/  ISETP.GE.AND P1, PT, R4, c[0x0][0x3c8], PT ;  /* 0x0000f20004007a0c */ /* 0x000fe40003f26270 */
[----:B------:R-:W-:-:S02]  /*166f0*/  ISETP.GE.AND P0, PT, R13, c[0x0][0x3c8], PT ;  /* 0x0000f2000d007a0c */ /* 0x000fc40003f06270 */
[----:B------:R-:W-:Y:S02]  /*16700*/  ISETP.GE.AND P3, PT, R12, c[0x0][0x3c8], PT ;  /* 0x0000f2000c007a0c */ /* 0x000fe40003f66270 */
[----:B------:R-:W-:Y:S02]  /*16710*/  ISETP.GE.AND P4, PT, R15, c[0x0][0x3c8], PT ;  /* 0x0000f2000f007a0c */ /* 0x000fe40003f86270 */
[----:B------:R-:W-:-:S05]  /*16720*/  ISETP.GE.AND P6, PT, R22, c[0x0][0x3c8], PT ;  /* 0x0000f20016007a0c */ /* 0x000fca0003fc6270 */
[----:B----4-:R-:W-:Y:S02]  /*16730*/  @!P1 IMAD.MOV.U32 R6, RZ, RZ, R0 ;  /* 0x000000ffff069224 */ /* 0x010fe400078e0000 */
[----:B--2---:R-:W-:Y:S01]  /*16740*/  @!P1 IMAD.MOV.U32 R7, RZ, RZ, R5 ;  /* 0x000000ffff079224 */ /* 0x004fe200078e0005 */
[----:B------:R-:W-:-:S03]  /*16750*/  @!P0 LEA R2, P2, R13, R0, 0x2 ;  /* 0x000000000d028211 */ /* 0x000fc600078410ff */
[----:B------:R-:W-:Y:S01]  /*16760*/  @!P1 IMAD.WIDE R6, R4, 0x4, R6 ;  /* 0x0000000404069825 */ /* 0x000fe200078e0206 */
[----:B------:R-:W-:Y:S02]  /*16770*/  @!P0 LEA.HI.X R3, R13, R5, R29, 0x2, P2 ;  /* 0x000000050d038211 */ /* 0x000fe400010f141d */
[----:B------:R-:W-:Y:S02]  /*16780*/  ISETP.GE.AND P2, PT, R16, c[0x0][0x3c8], PT ;  /* 0x0000f20010007a0c */ /* 0x000fe40003f46270 */
[----:B------:R2:W-:Y:S01]  /*16790*/  @!P1 ST.E.64 [R6.64], R132 ;  /* 0x0000008406009985 */ /* 0x0005e2000c101b0a */
[----:B------:R-:W-:-:S03]  /*167a0*/  ISETP.GE.AND P1, PT, R17, c[0x0][0x3c8], PT ;  /* 0x0000f20011007a0c */ /* 0x000fc60003f26270 */
[----:B------:R4:W-:Y:S01]  /*167b0*/  @!P0 ST.E.64 [R2.64], R48 ;  /* 0x0000003002008985 */ /* 0x0009e2000c101b0a */
[CC--:B--2---:R-:W-:Y:S02]  /*167c0*/  @!P3 LEA R6, P5, R12.reuse, R0.reuse, 0x2 ;  /* 0x000000000c06b211 */ /* 0x0c4fe400078a10ff */
[C---:B----4-:R-:W-:Y:S02]  /*167d0*/  @!P4 LEA R2, P0, R15.reuse, R0, 0x2 ;  /* 0x000000000f02c211 */ /* 0x050fe400078010ff */
[-C--:B------:R-:W-:Y:S02]  /*167e0*/  @!P3 LEA.HI.X R7, R12, R5.reuse, R30, 0x2, P5 ;  /* 0x000000050c07b211 */ /* 0x080fe400028f141e */
        /* <DEDUP_REMOVED lines=14> */
[CC--:B----4-:R-:W-:Y:S02]  /*168d0*/  @!P4 LEA R2, P0, R19.reuse, R0.reuse, 0x2 ;  /* 0x000000001302c211 */ /* 0x0d0fe400078010ff */
[-C--:B------:R-:W-:Y:S02]  /*168e0*/  @!P3 LEA.HI.X R7, R18, R5.reuse, R34, 0x2, P5 ;  /* 0x000000051207b211 */ /* 0x080fe400028f1422 */
[----:B------:R-:W-:Y:S02]  /*168f0*/  @!P4 LEA.HI.X R3, R19, R5, R35, 0x2, P0 ;  /* 0x000000051303c211 */ /* 0x000fe400000f1423 */
[----:B------:R-:W-:Y:S01]  /*16900*/  @!P2 LEA R8, P0, R20, R0, 0x2 ;  /* 0x000000001408a211 */ /* 0x000fe200078010ff */
[----:B------:R2:W-:Y:S01]  /*16910*/  @!P3 ST.E.64 [R6.64], R58 ;  /* 0x0000003a0600b985 */ /* 0x0005e2000c101b0a */
[----:B------:R-:W-:-:S02]  /*16920*/  ISETP.GE.AND P5, PT, R23, c[0x0][0x3c8], PT ;  /* 0x0000f20017007a0c */ /* 0x000fc40003fa6270 */
[----:B------:R-:W-:Y:S01]  /*16930*/  @!P2 LEA.HI.X R9, R20, R5, R36, 0x2, P0 ;  /* 0x000000051409a211 */ /* 0x000fe200000f1424 */
[----:B------:R4:W-:Y:S01]  /*16940*/  @!P4 ST.E.64 [R2.64], R70 ;  /* 0x000000460200c985 */ /* 0x0009e2000c101b0a */
[----:B------:R-:W-:-:S03]  /*16950*/  ISETP.GE.AND P4, PT, R24, c[0x0][0x3c8], PT ;  /* 0x0000f20018007a0c */ /* 0x000fc60003f86270 */
[----:B------:R-:W-:Y:S01]  /*16960*/  @!P2 ST.E.64 [R8.64], R84 ;  /* 0x000000540800a985 */ /* 0x000fe2000c101b0a */
[----:B------:R-:W-:Y:S02]  /*16970*/  ISETP.GE.AND P2, PT, R25, c[0x0][0x3c8], PT ;  /* 0x0000f20019007a0c */ /* 0x000fe40003f46270 */
[CC--:B--2---:R-:W-:Y:S02]  /*16980*/  @!P6 LEA R6, P0, R22.reuse, R0.reuse, 0x2 ;  /* 0x000000001606e211 */ /* 0x0c4fe400078010ff */
[C---:B----4-:R-:W-:Y:S02]  /*16990*/  @!P1 LEA R2, P3, R21.reuse, R0, 0x2 ;  /* 0x0000000015029211 */ /* 0x050fe400078610ff */
[-C--:B------:R-:W-:Y:S02]  /*169a0*/  @!P6 LEA.HI.X R7, R22, R5.reuse, R39, 0x2, P0 ;  /* 0x000000051607e211 */ /* 0x080fe400000f1427 */
[----:B------:R-:W-:Y:S02]  /*169b0*/  @!P1 LEA.HI.X R3, R21, R5, R37, 0x2, P3 ;  /* 0x0000000515039211 */ /* 0x000fe400018f1425 */
[----:B------:R-:W-:-:S03]  /*169c0*/  ISETP.GE.AND P0, PT, R27, c[0x0][0x3c8], PT ;  /* 0x0000f2001b007a0c */ /* 0x000fc60003f06270 */
[----:B------:R2:W-:Y:S01]  /*169d0*/  @!P1 ST.E.64 [R2.64], R72 ;  /* 0x0000004802009985 */ /* 0x0005e2000c101b0a */
[----:B------:R-:W-:-:S03]  /*169e0*/  ISETP.GE.AND P1, PT, R26, c[0x0][0x3c8], PT ;  /* 0x0000f2001a007a0c */ /* 0x000fc60003f26270 */
[----:B------:R4:W-:Y:S01]  /*169f0*/  @!P6 ST.E.64 [R6.64], R74 ;  /* 0x0000004a0600e985 */ /* 0x0009e2000c101b0a */
[----:B------:R-:W-:-:S04]  /*16a00*/  @!P4 LEA R10, P6, R24, R0, 0x2 ;  /* 0x00000000180ac211 */ /* 0x000fc800078c10ff */
[----:B------:R-:W-:Y:S02]  /*16a10*/  @!P4 LEA.HI.X R11, R24, R5, R40, 0x2, P6 ;  /* 0x00000005180bc211 */ /* 0x000fe400030f1428 */
[----:B--2---:R-:W-:-:S04]  /*16a20*/  @!P5 LEA R2, P3, R23, R0, 0x2 ;  /* 0x000000001702d211 */ /* 0x004fc800078610ff */
[----:B------:R-:W-:Y:S02]  /*16a30*/  @!P5 LEA.HI.X R3, R23, R5, R38, 0x2, P3 ;  /* 0x000000051703d211 */ /* 0x000fe400018f1426 */
[----:B------:R-:W-:-:S03]  /*16a40*/  @!P2 LEA R8, P3, R25, R0, 0x2 ;  /* 0x000000001908a211 */ /* 0x000fc600078610ff */
[----:B------:R2:W-:Y:S01]  /*16a50*/  @!P5 ST.E.64 [R2.64], R76 ;  /* 0x0000004c0200d985 */ /* 0x0005e2000c101b0a */
        /* <DEDUP_REMOVED lines=9> */
.L_x_360:
[----:B------:R-:W-:Y:S05]  /*16af0*/  BSYNC B0 ;  /* 0x0000000000007941 */ /* 0x000fea0003800000 */
.L_x_359:
[----:B------:R-:W-:Y:S05]  /*16b00*/  BRA.DIV ~URZ, `(.L_x_361) ;  /* 0x000025b27f007947 */ /* 0x000fea000b800000 */
[----:B--2---:R2:W1:Y:S04]  /*16b10*/  SHFL.IDX PT, R5, R14, 0x1, 0x1c1f ;  /* 0x003c1f000e057f89 */ /* 0x00446800000e0000 */
[----:B----4-:R2:W4:Y:S02]  /*16b20*/  SHFL.IDX PT, R0, R28, 0x1, 0x1c1f ;  /* 0x003c1f001c007f89 */ /* 0x01052400000e0000 */
.L_x_409:
[----:B------:R-:W-:-:S13]  /*16b30*/  ISETP.NE.AND P0, PT, R66, RZ, PT ;  /* 0x000000ff4200720c */ /* 0x000fda0003f05270 */
[----:B------:R-:W-:Y:S05]  /*16b40*/  @P0 BRA `(.L_x_356) ;  /* 0x00000fd000000947 */ /* 0x000fea0003800000 */
[----:B------:R-:W-:Y:S02]  /*16b50*/  ISETP.GE.AND P2, PT, R4, c[0x0][0x3c8], PT ;  /* 0x0000f20004007a0c */ /* 0x000fe40003f46270 */
[----:B------:R-:W-:Y:S02]  /*16b60*/  ISETP.GE.AND P1, PT, R13, c[0x0][0x3c8], PT ;  /* 0x0000f2000d007a0c */ /* 0x000fe40003f26270 */
[----:B------:R-:W-:Y:S02]  /*16b70*/  ISETP.GE.AND P0, PT, R12, c[0x0][0x3c8], PT ;  /* 0x0000f2000c007a0c */ /* 0x000fe40003f06270 */
[----:B------:R-:W-:Y:S02]  /*16b80*/  ISETP.GE.AND P5, PT, R15, c[0x0][0x3c8], PT ;  /* 0x0000f2000f007a0c */ /* 0x000fe40003fa6270 */
[----:B------:R-:W-:-:S05]  /*16b90*/  ISETP.GE.AND P6, PT, R16, c[0x0][0x3c8], PT ;  /* 0x0000f20010007a0c */ /* 0x000fca0003fc6270 */
[----:B----4-:R-:W-:Y:S02]  /*16ba0*/  @!P2 IMAD.MOV.U32 R2, RZ, RZ, R0 ;  /* 0x000000ffff02a224 */ /* 0x010fe400078e0000 */
[----:B-1----:R-:W-:Y:S01]  /*16bb0*/  @!P2 IMAD.MOV.U32 R3, RZ, RZ, R5 ;  /* 0x000000ffff03a224 */ /* 0x002fe200078e0005 */
[----:B------:R-:W-:-:S03]  /*16bc0*/  @!P1 LEA R6, P4, R13, R0, 0x2 ;  /* 0x000000000d069211 */ /* 0x000fc600078810ff */
[----:B------:R-:W-:Y:S01]  /*16bd0*/  @!P2 IMAD.WIDE R8, R4, 0x4, R2 ;  /* 0x000000040408a825 */ /* 0x000fe200078e0202 */
[C---:B------:R-:W-:Y:S02]  /*16be0*/  @!P0 LEA R2, P3, R12.reuse, R0, 0x2 ;  /* 0x000000000c028211 */ /* 0x040fe400078610ff */
[-C--:B------:R-:W-:Y:S02]  /*16bf0*/  @!P1 LEA.HI.X R7, R13, R5.reuse, R29, 0x2, P4 ;  /* 0x000000050d079211 */ /* 0x080fe400020f141d */
[----:B------:R-:W-:Y:S01]  /*16c00*/  ISETP.GE.AND P4, PT, R17, c[0x0][0x3c8], PT ;  /* 0x0000f20011007a0c */ /* 0x000fe20003f86270 */
[----:B------:R1:W-:Y:S01]  /*16c10*/  @!P2 ST.E.64 [R8.64], R96 ;  /* 0x000000600800a985 */ /* 0x0003e2000c101b0a */
[----:B------:R-:W-:Y:S02]  /*16c20*/  @!P0 LEA.HI.X R3, R12, R5, R30, 0x2, P3 ;  /* 0x000000050c038211 */ /* 0x000fe400018f141e */
[----:B------:R-:W-:Y:S01]  /*16c30*/  ISETP.GE.AND P3, PT, R18, c[0x0][0x3c8], PT ;  /* 0x0000f20012007a0c */ /* 0x000fe20003f66270 */
[----:B------:R4:W-:Y:S01]  /*16c40*/  @!P1 ST.E.64 [R6.64], R82 ;  /* 0x0000005206009985 */ /* 0x0009e2000c101b0a */
[----:B------:R-:W-:-:S02]  /*16c50*/  ISETP.GE.AND P2, PT, R19, c[0x0][0x3c8], PT ;  /* 0x0000f20013007a0c */ /* 0x000fc40003f46270 */
[CC--:B------:R-:W-:Y:S01]  /*16c60*/  @!P6 LEA R12, P1, R16.reuse, R0.reuse, 0x2 ;  /* 0x00000000100ce211 */ /* 0x0c0fe200078210ff */
[----:B------:R5:W-:Y:S01]  /*16c70*/  @!P0 ST.E.64 [R2.64], R64 ;  /* 0x0000004002008985 */ /* 0x000be2000c101b0a */
[CC--:B--2---:R-:W-:Y:S02]  /*16c80*/  @!P5 LEA R14, P0, R15.reuse, R0.reuse, 0x2 ;  /* 0x000000000f0ed211 */ /* 0x0c4fe400078010ff */
[-C--:B------:R-:W-:Y:S02]  /*16c90*/  @!P6 LEA.HI.X R13, R16, R5.reuse, R32, 0x2, P1 ;  /* 0x00000005100de211 */ /* 0x080fe400008f1420 */
[-C--:B------:R-:W-:Y:S02]  /*16ca0*/  @!P5 LEA.HI.X R15, R15, R5.reuse, R31, 0x2, P0 ;  /* 0x000000050f0fd211 */ /* 0x080fe400000f141f */
[C---:B------:R-:W-:Y:S02]  /*16cb0*/  @!P4 LEA R10, P0, R17.reuse, R0, 0x2 ;  /* 0x00000000110ac211 */ /* 0x040fe400078010ff */
[----:B------:R-:W-:Y:S01]  /*16cc0*/  ISETP.GE.AND P1, PT, R20, c[0x0][0x3c8], PT ;  /* 0x0000f20014007a0c */ /* 0x000fe20003f26270 */
[----:B------:R2:W-:Y:S01]  /*16cd0*/  @!P5 ST.E.64 [R14.64], R108 ;  /* 0x0000006c0e00d985 */ /* 0x0005e2000c101b0a */
[----:B------:R-:W-:-:S02]  /*16ce0*/  @!P4 LEA.HI.X R11, R17, R5, R33, 0x2, P0 ;  /* 0x00000005110bc211 */ /* 0x000fc400000f1421 */
[----:B------:R-:W-:Y:S02]  /*16cf0*/  ISETP.GE.AND P6, PT, R21, c[0x0][0x3c8], PT ;  /* 0x0000f20015007a0c */ /* 0x000fe40003fc6270 */
[----:B------:R-:W-:Y:S02]  /*16d00*/  ISETP.GE.AND P5, PT, R22, c[0x0][0x3c8], PT ;  /* 0x0000f20016007a0c */ /* 0x000fe40003fa6270 */
[----:B-1----:R-:W-:-:S04]  /*16d10*/  @!P3 LEA R8, P0, R18, R0, 0x2 ;  /* 0x000000001208b211 */ /* 0x002fc800078010ff */
[----:B------:R-:W-:Y:S02]  /*16d20*/  @!P3 LEA.HI.X R9, R18, R5, R34, 0x2, P0 ;  /* 0x000000051209b211 */ /* 0x000fe400000f1422 */
[----:B----4-:R-:W-:-:S04]  /*16d30*/  @!P2 LEA R6, P0, R19, R0, 0x2 ;  /* 0x000000001306a211 */ /* 0x010fc800078010ff */
[----:B------:R-:W-:Y:S02]  /*16d40*/  @!P2 LEA.HI.X R7, R19, R5, R35, 0x2, P0 ;  /* 0x000000051307a211 */ /* 0x000fe400000f1423 */
[----:B-----5:R-:W-:-:S04]  /*16d50*/  @!P1 LEA R2, P0, R20, R0, 0x2 ;  /* 0x0000000014029211 */ /* 0x020fc800078010ff */
[----:B------:R-:W-:Y:S02]  /*16d60*/  @!P1 LEA.HI.X R3, R20, R5, R36, 0x2, P0 ;  /* 0x0000000514039211 */ /* 0x000fe400000f1424 */
[----:B------:R-:W-:-:S13]  /*16d70*/  ISETP.GE.AND P0, PT, R16, c[0x0][0x3c8], PT ;  /* 0x0000f20010007a0c */ /* 0x000fda0003f06270 */
[----:B------:R1:W-:Y:S01]  /*16d80*/  @!P0 ST.E.64 [R12.64], R104 ;  /* 0x000000680c008985 */ /* 0x0003e2000c101b0a */
[----:B--2---:R-:W-:-:S03]  /*16d90*/  @!P6 LEA R14, P0, R21, R0, 0x2 ;  /* 0x00000000150ee211 */ /* 0x004fc600078010ff */
[----:B------:R2:W-:Y:S01]  /*16da0*/  @!P4 ST.E.64 [R10.64], R100 ;  /* 0x000000640a00c985 */ /* 0x0005e2000c101b0a */
[----:B------:R-:W-:Y:S02]  /*16db0*/  ISETP.GE.AND P4, PT, R23, c[0x0][0x3c8], PT ;  /* 0x0000f20017007a0c */ /* 0x000fe40003f86270 */
[----:B------:R-:W-:Y:S01]  /*16dc0*/  @!P6 LEA.HI.X R15, R21, R5, R37, 0x2, P0 ;  /* 0x00000005150fe211 */ /* 0x000fe200000f1425 */
[----:B------:R4:W-:Y:S01]  /*16dd0*/  @!P3 ST.E.64 [R8.64], R94 ;  /* 0x0000005e0800b985 */ /* 0x0009e2000c101b0a */
[----:B------:R-:W-:-:S03]  /*16de0*/  ISETP.GE.AND P3, PT, R24, c[0x0][0x3c8], PT ;  /* 0x0000f20018007a0c */ /* 0x000fc60003f66270 */
[----:B------:R5:W-:Y:S01]  /*16df0*/  @!P2 ST.E.64 [R6.64], R86 ;  /* 0x000000560600a985 */ /* 0x000be2000c101b0a */
[----:B------:R-:W-:-:S03]  /*16e00*/  ISETP.GE.AND P2, PT, R25, c[0x0][0x3c8], PT ;  /* 0x0000f20019007a0c */ /* 0x000fc60003f46270 */
[----:B------:R3:W-:Y:S04]  /*16e10*/  @!P1 ST.E.64 [R2.64], R60 ;  /* 0x0000003c02009985 */ /* 0x0007e8000c101b0a */
[----:B------:R3:W-:Y:S01]  /*16e20*/  @!P6 ST.E.64 [R14.64], R106 ;  /* 0x0000006a0e00e985 */ /* 0x0007e2000c101b0a */
[CC--:B-1----:R-:W-:Y:S02]  /*16e30*/  @!P5 LEA R12, P1, R22.reuse, R0.reuse, 0x2 ;  /* 0x00000000160cd211 */ /* 0x0c2fe400078210ff */
[----:B--2---:R-:W-:Y:S02]  /*16e40*/  @!P4 LEA R10, P0, R23, R0, 0x2 ;  /* 0x00000000170ac211 */ /* 0x004fe400078010ff */
[----:B------:R-:W-:Y:S02]  /*16e50*/  @!P5 LEA.HI.X R13, R22, R5, R39, 0x2, P1 ;  /* 0x00000005160dd211 */ /* 0x000fe400008f1427 */
[----:B------:R-:W-:-:S02]  /*16e60*/  ISETP.GE.AND P1, PT, R26, c[0x0][0x3c8], PT ;  /* 0x0000f2001a007a0c */ /* 0x000fc40003f26270 */
[----:B------:R-:W-:Y:S01]  /*16e70*/  @!P4 LEA.HI.X R11, R23, R5, R38, 0x2, P0 ;  /* 0x00000005170bc211 */ /* 0x000fe200000f1426 */
[----:B------:R1:W-:Y:S01]  /*16e80*/  @!P5 ST.E.64 [R12.64], R102 ;  /* 0x000000660c00d985 */ /* 0x0003e2000c101b0a */
[----:B----4-:R-:W-:-:S03]  /*16e90*/  @!P3 LEA R8, P0, R24, R0, 0x2 ;  /* 0x000000001808b211 */ /* 0x010fc600078010ff */
[----:B------:R1:W-:Y:S01]  /*16ea0*/  @!P4 ST.E.64 [R10.64], R98 ;  /* 0x000000620a00c985 */ /* 0x0003e2000c101b0a */
[----:B------:R-:W-:Y:S02]  /*16eb0*/  @!P3 LEA.HI.X R9, R24, R5, R40, 0x2, P0 ;  /* 0x000000051809b211 */ /* 0x000fe400000f1428 */
[----:B-----5:R-:W-:-:S03]  /*16ec0*/  @!P2 LEA R6, P0, R25, R0, 0x2 ;  /* 0x000000001906a211 */ /* 0x020fc600078010ff */
[----:B------:R1:W-:Y:S01]  /*16ed0*/  @!P3 ST.E.64 [R8.64], R90 ;  /* 0x0000005a0800b985 */ /* 0x0003e2000c101b0a */
[----:B------:R-:W-:Y:S02]  /*16ee0*/  @!P2 LEA.HI.X R7, R25, R5, R41, 0x2, P0 ;  /* 0x000000051907a211 */ /* 0x000fe400000f1429 */
[----:B---3--:R-:W-:-:S03]  /*16ef0*/  @!P1 LEA R2, P0, R26, R0, 0x2 ;  /* 0x000000001a029211 */ /* 0x008fc600078010ff */
[----:B------:R1:W-:Y:S01]  /*16f00*/  @!P2 ST.E.64 [R6.64], R78 ;  /* 0x0000004e0600a985 */ /* 0x0003e2000c101b0a */
[----:B------:R-:W-:Y:S02]  /*16f10*/  @!P1 LEA.HI.X R3, R26, R5, R42, 0x2, P0 ;  /* 0x000000051a039211 */ /* 0x000fe400000f142a */
[----:B------:R-:W-:-:S03]  /*16f20*/  ISETP.GE.AND P0, PT, R27, c[0x0][0x3c8], PT ;  /* 0x0000f2001b007a0c */ /* 0x000fc60003f06270 */
[----:B------:R1:W-:Y:S10]  /*16f30*/  @!P1 ST.E.64 [R2.64], R62 ;  /* 0x0000003e02009985 */ /* 0x0003f4000c101b0a */
[----:B------:R-:W-:Y:S05]  /*16f40*/  @P0 BRA `(.L_x_356) ;  /* 0x00000bd000000947 */ /* 0x000fea0003800000 */
[----:B-1----:R-:W-:-:S04]  /*16f50*/  LEA R2, P0, R27, R0, 0x2 ;  /* 0x000000001b027211 */ /* 0x002fc800078010ff */
[----:B------:R-:W-:-:S05]  /*16f60*/  LEA.HI.X R3, R27, R5, R43, 0x2, P0 ;  /* 0x000000051b037211 */ /* 0x000fca00000f142b */
[----:B------:R1:W-:Y:S01]  /*16f70*/  ST.E.64 [R2.64], R46 ;  /* 0x0000002e02007985 */ /* 0x0003e2000c101b0a */
[----:B------:R-:W-:Y:S05]  /*16f80*/  BRA `(.L_x_356) ;  /* 0x00000b9000007947 */ /* 0x000fea0003800000 */
.L_x_341:
        /* <DEDUP_REMOVED lines=18> */
[----:B------:R2:W4:Y:S04]  /*170b0*/  LDG.E R0, [R4.64] ;  /* 0x0000000a04007981 */ /* 0x000528000c1e1900 */
[----:B--23--:R-:W4:Y:S02]  /*170c0*/  LDG.E R4, [R4.64+0x4] ;  /* 0x0000040a04047981 */ /* 0x00cf24000c1e1900 */
[----:B----45:R-:W-:Y:S02]  /*170d0*/  IADD3 R19, -R0, R4, RZ ;  /* 0x0000000400137210 */ /* 0x030fe40007ffe1ff */
.L_x_362:
[----:B---3--:R-:W2:Y:S01]  /*170e0*/  S2R R3, SR_TID.X ;  /* 0x0000000000037919 */ /* 0x008ea20000002100 */
[----:B------:R-:W-:Y:S01]  /*170f0*/  BSSY B0, `(.L_x_363) ;  /* 0x0000038000007945 */ /* 0x000fe20003800000 */
[----:B------:R-:W-:Y:S02]  /*17100*/  SEL R15, R6, RZ, !P2 ;  /* 0x000000ff060f7207 */ /* 0x000fe40005000000 */
[----:B------:R-:W-:-:S02]  /*17110*/  SEL R20, R9, RZ, !P2 ;  /* 0x000000ff09147207 */ /* 0x000fc40005000000 */
[----:B-----5:R-:W-:Y:S02]  /*17120*/  SHF.R.S32.HI R17, RZ, 0x1f, R7 ;  /* 0x0000001fff117819 */ /* 0x020fe40000011407 */
[----:B--2---:R-:W-:-:S13]  /*17130*/  ISETP.GT.AND P0, PT, R3, 0x7f, PT ;  /* 0x0000007f0300780c */ /* 0x004fda0003f04270 */
        /* <DEDUP_REMOVED lines=9> */
[----:B------:R-:W-:Y:S02]  /*171d0*/  ISETP.GT.AND P2, PT, R18, 0x1, PT ;  /* 0x000000011200780c */ /* 0x000fe40003f44270 */
[----:B------:R-:W-:Y:S02]  /*171e0*/  MOV R6, R14 ;  /* 0x0000000e00067202 */ /* 0x000fe40000000f00 */
[----:B------:R-:W-:-:S04]  /*171f0*/  SEL R0, R0, 0x328, P2 ;  /* 0x0000032800007807 */ /* 0x000fc80001000000 */
[----:B------:R4:W5:Y:S08]  /*17200*/  LDC.64 R8, c[0x0][R0+0x170] ;  /* 0x00005c0000087b82 */ /* 0x0009700000000a00 */
[----:B------:R4:W2:Y:S08]  /*17210*/  LDC.64 R4, c[0x0][R0+0x168] ;  /* 0x00005a0000047b82 */ /* 0x0008b00000000a00 */
[----:B------:R4:W1:Y:S08]  /*17220*/  LDC.64 R10, c[0x0][R0+0x178] ;  /* 0x00005e00000a7b82 */ /* 0x0008700000000a00 */
[----:B------:R4:W1:Y:S02]  /*17230*/  LDC.64 R12, c[0x0][R0+0x160] ;  /* 0x00005800000c7b82 */ /* 0x0008640000000a00 */
[----:B----4-:R-:W-:-:S05]  /*17240*/  IMAD.MOV.U32 R0, RZ, RZ, c[0x0][0x4e8] ;  /* 0x00013a00ff007624 */ /* 0x010fca00078e00ff */
[----:B------:R-:W-:Y:S01]  /*17250*/  ISETP.NE.AND P0, PT, R0, 0x1, PT ;  /* 0x000000010000780c */ /* 0x000fe20003f05270 */
[----:B-----5:R-:W-:-:S12]  /*17260*/  IMAD R0, R9, R15, RZ ;  /* 0x0000000f09007224 */ /* 0x020fd800078e02ff */
[----:B------:R-:W-:-:S05]  /*17270*/  @P0 IMAD.HI.U32 R16, R14, c[0x0][0x4ec], RZ ;  /* 0x00013b000e100a27 */ /* 0x000fca00078e00ff */
[----:B------:R-:W-:Y:S01]  /*17280*/  @P0 SHF.R.U32.HI R6, RZ, c[0x0][0x4f0], R16 ;  /* 0x00013c00ff060a19 */ /* 0x000fe20000011610 */
[-C--:B--2---:R-:W-:Y:S02]  /*17290*/  IMAD R9, R5, R2.reuse, RZ ;  /* 0x0000000205097224 */ /* 0x084fe400078e02ff */
[----:B------:R-:W-:-:S04]  /*172a0*/  IMAD.WIDE.U32 R4, R4, R2, RZ ;  /* 0x0000000204047225 */ /* 0x000fc800078e00ff */
[----:B------:R-:W-:-:S04]  /*172b0*/  IMAD.WIDE.U32 R2, R8, R15, RZ ;  /* 0x0000000f08027225 */ /* 0x000fc800078e00ff */
[----:B------:R-:W-:Y:S01]  /*172c0*/  IMAD R8, R8, R20, R0 ;  /* 0x0000001408087224 */ /* 0x000fe200078e0200 */
[----:B---3--:R-:W-:Y:S01]  /*172d0*/  SEL R0, R21, RZ, P2 ;  /* 0x000000ff15007207 */ /* 0x008fe20001000000 */
[----:B------:R-:W-:Y:S01]  /*172e0*/  IMAD.IADD R9, R5, 0x1, R9 ;  /* 0x0000000105097824 */ /* 0x000fe200078e0209 */
[----:B------:R-:W-:Y:S01]  /*172f0*/  IADD3 R16, P1, P0, R2, R4, R7 ;  /* 0x0000000402107210 */ /* 0x000fe2000783e007 */
[----:B------:R-:W-:Y:S01]  /*17300*/  IMAD.MOV R4, RZ, RZ, -R6 ;  /* 0x000000ffff047224 */ /* 0x000fe200078e0a06 */
[----:B------:R-:W-:Y:S01]  /*17310*/  IADD3 R5, R3, R8, RZ ;  /* 0x0000000803057210 */ /* 0x000fe20007ffe0ff */
[----:B-1----:R-:W-:-:S03]  /*17320*/  IMAD.WIDE.U32 R2, R10, R0, RZ ;  /* 0x000000000a027225 */ /* 0x002fc600078e00ff */
[----:B------:R-:W-:Y:S01]  /*17330*/  IADD3.X R9, R5, R9, R17, P1, P0 ;  /* 0x0000000905097210 */ /* 0x000fe20000fe0411 */
[----:B------:R-:W-:Y:S01]  /*17340*/  IMAD R8, R11, R0, RZ ;  /* 0x000000000b087224 */ /* 0x000fe200078e02ff */
[----:B------:R-:W-:Y:S01]  /*17350*/  IADD3 R2, P1, P0, R6, R16, R2 ;  /* 0x0000001006027210 */ /* 0x000fe2000783e002 */
[----:B------:R-:W-:Y:S01]  /*17360*/  IMAD R0, R4, c[0x0][0x4e8], R14 ;  /* 0x00013a0004007a24 */ /* 0x000fe200078e020e */
[----:B------:R-:W-:Y:S02]  /*17370*/  SHF.R.S32.HI R6, RZ, 0x1f, R6 ;  /* 0x0000001fff067819 */ /* 0x000fe40000011406 */
[----:B------:R-:W-:Y:S01]  /*17380*/  IADD3 R3, R3, R8, RZ ;  /* 0x0000000803037210 */ /* 0x000fe20007ffe0ff */
[----:B------:R-:W-:Y:S01]  /*17390*/  IMAD R4, R13, R0, RZ ;  /* 0x000000000d047224 */ /* 0x000fe200078e02ff */
[----:B------:R-:W-:Y:S01]  /*173a0*/  SHF.R.S32.HI R5, RZ, 0x1f, R0 ;  /* 0x0000001fff057819 */ /* 0x000fe20000011400 */
[----:B------:R-:W-:Y:S01]  /*173b0*/  IMAD.MOV.U32 R8, RZ, RZ, c[0x0][0x4a8] ;  /* 0x00012a00ff087624 */ /* 0x000fe200078e00ff */
[----:B------:R-:W-:-:S02]  /*173c0*/  IADD3.X R3, R6, R9, R3, P1, P0 ;  /* 0x0000000906037210 */ /* 0x000fc40000fe0403 */
[----:B------:R-:W-:Y:S01]  /*173d0*/  MOV R6, c[0x0][0x4ac] ;  /* 0x00012b0000067a02 */ /* 0x000fe20000000f00 */
[----:B------:R-:W-:Y:S01]  /*173e0*/  IMAD R4, R12, R5, R4 ;  /* 0x000000050c047224 */ /* 0x000fe200078e0204 */
[----:B------:R-:W-:Y:S01]  /*173f0*/  SEL R5, R8, c[0x0][0x450], P2 ;  /* 0x0001140008057a07 */ /* 0x000fe20001000000 */
[----:B------:R-:W-:Y:S01]  /*17400*/  IMAD.WIDE.U32 R2, R12, R0, R2 ;  /* 0x000000000c027225 */ /* 0x000fe200078e0002 */
[----:B------:R-:W-:-:S03]  /*17410*/  SEL R6, R6, c[0x0][0x454], P2 ;  /* 0x0001150006067a07 */ /* 0x000fc60001000000 */
[----:B------:R-:W-:Y:S01]  /*17420*/  IMAD.IADD R0, R3, 0x1, R4 ;  /* 0x0000000103007824 */ /* 0x000fe200078e0204 */
[----:B------:R-:W-:-:S04]  /*17430*/  LEA R4, P0, R2, R5, 0x2 ;  /* 0x0000000502047211 */ /* 0x000fc800078010ff */
[----:B------:R-:W-:Y:S02]  /*17440*/  LEA.HI.X R5, R2, R6, R0, 0x2, P0 ;  /* 0x0000000602057211 */ /* 0x000fe400000f1400 */
[----:B------:R-:W-:-:S05]  /*17450*/  MOV R0, 0xff800000 ;  /* 0xff80000000007802 */ /* 0x000fca0000000f00 */
[----:B------:R1:W-:Y:S02]  /*17460*/  STG.E [R4.64], R0 ;  /* 0x0000000004007986 */ /* 0x0003e4000c10190a */
.L_x_364:
[----:B------:R-:W-:Y:S05]  /*17470*/  BSYNC B0 ;  /* 0x0000000000007941 */ /* 0x000fea0003800000 */
.L_x_363:
        /* <DEDUP_REMOVED lines=8> */
[----:B-1----:R-:W-:-:S04]  /*17500*/  SHF.R.S32.HI R4, RZ, 0x1f, R3 ;  /* 0x0000001fff047819 */ /* 0x002fc80000011403 */
[----:B------:R-:W-:-:S04]  /*17510*/  LEA.HI R4, R4, R3, RZ, 0x3 ;  /* 0x0000000304047211 */ /* 0x000fc800078f18ff */
[----:B------:R-:W-:-:S04]  /*17520*/  LOP3.LUT R4, R4, 0xfffffff8, RZ, 0xc0, !PT ;  /* 0xfffffff804047812 */ /* 0x000fc800078ec0ff */
[----:B------:R-:W-:Y:S01]  /*17530*/  IADD3 R4, -R4, R3, RZ ;  /* 0x0000000304047210 */ /* 0x000fe20007ffe1ff */
[----:B------:R-:W-:-:S03]  /*17540*/  IMAD.WIDE.U32 R2, R7, c[0x0][0x3a0], RZ ;  /* 0x0000e80007027a25 */ /* 0x000fc600078e00ff */
[----:B------:R-:W-:Y:S02]  /*17550*/  LEA R4, R4, R229, 0x5 ;  /* 0x000000e504047211 */ /* 0x000fe400078e28ff */
[----:B--2---:R-:W-:Y:S01]  /*17560*/  MOV R8, R0 ;  /* 0x0000000000087202 */ /* 0x004fe20000000f00 */
[----:B------:R-:W-:-:S03]  /*17570*/  IMAD R0, R17, c[0x0][0x3a0], RZ ;  /* 0x0000e80011007a24 */ /* 0x000fc600078e02ff */
[C---:B------:R-:W-:Y:S01]  /*17580*/  LEA R4, R8.reuse, R4, 0x7 ;  /* 0x0000000408047211 */ /* 0x040fe200078e38ff */
[----:B------:R-:W-:Y:S01]  /*17590*/  IMAD R0, R7, c[0x0][0x3a4], R0 ;  /* 0x0000e90007007a24 */ /* 0x000fe200078e0200 */
[----:B------:R-:W-:Y:S01]  /*175a0*/  LEA R8, R8, R229, 0x7 ;  /* 0x000000e508087211 */ /* 0x000fe200078e38ff */
[----:B------:R-:W-:Y:S02]  /*175b0*/  IMAD R7, R15, c[0x0][0x3f4], R5 ;  /* 0x0000fd000f077a24 */ /* 0x000fe400078e0205 */
[----:B------:R-:W-:Y:S01]  /*175c0*/  IMAD.IADD R3, R3, 0x1, R0 ;  /* 0x0000000103037824 */ /* 0x000fe200078e0200 */
[----:B------:R-:W-:Y:S01]  /*175d0*/  MOV R0, R4 ;  /* 0x0000000400007202 */ /* 0x000fe20000000f00 */
[----:B------:R-:W-:-:S04]  /*175e0*/  @P0 IMAD.HI.U32 R6, R4, c[0x0][0x4ec], RZ ;  /* 0x00013b0004060a27 */ /* 0x000fc800078e00ff */
[----:B---3--:R-:W-:Y:S01]  /*175f0*/  IMAD.WIDE.U32 R2, R9, c[0x0][0x3e8], R2 ;  /* 0x0000fa0009027a25 */ /* 0x008fe200078e0002 */
[----:B------:R-:W-:-:S03]  /*17600*/  @P0 SHF.R.U32.HI R0, RZ, c[0x0][0x4f0], R6 ;  /* 0x00013c00ff000a19 */ /* 0x000fc60000011606 */
[----:B------:R-:W-:Y:S01]  /*17610*/  IMAD R3, R9, c[0x0][0x3ec], R3 ;  /* 0x0000fb0009037a24 */ /* 0x000fe200078e0203 */
[----:B------:R-:W-:Y:S02]  /*17620*/  SHF.R.S32.HI R6, RZ, 0x1f, R0 ;  /* 0x0000001fff067819 */ /* 0x000fe40000011400 */
[----:B------:R-:W-:Y:S01]  /*17630*/  IADD3 R5, -R0, RZ, RZ ;  /* 0x000000ff00057210 */ /* 0x000fe20007ffe1ff */
[----:B------:R-:W-:-:S04]  /*17640*/  IMAD.WIDE.U32 R2, R15, c[0x0][0x3f0], R2 ;  /* 0x0000fc000f027a25 */ /* 0x000fc800078e0002 */
[----:B------:R-:W-:Y:S02]  /*17650*/  IMAD R6, R6, c[0x0][0x3e0], RZ ;  /* 0x0000f80006067a24 */ /* 0x000fe400078e02ff */
[----:B------:R-:W-:Y:S02]  /*17660*/  IMAD.IADD R3, R3, 0x1, R7 ;  /* 0x0000000103037824 */ /* 0x000fe400078e0207 */
        /* <DEDUP_REMOVED lines=13> */
.L_x_410:
[----:B------:R-:W-:Y:S05]  /*17740*/  BRA.DIV ~URZ, `(.L_x_366) ;  /* 0x00001aa27f007947 */ /* 0x000fea000b800000 */
[----:B------:R3:W4:Y:S02]  /*17750*/  SHFL.IDX PT, R0, R10, RZ, 0x181f ;  /* 0x00181fff0a007589 */ /* 0x00072400000e0000 */
.L_x_411:
[----:B------:R-:W-:Y:S01]  /*17760*/  IMAD R7, R19, c[0x0][0x4e8], RZ ;  /* 0x00013a0013077a24 */ /* 0x000fe200078e02ff */
[----:B------:R-:W-:Y:S04]  /*17770*/  BSSY B0, `(.L_x_367) ;  /* 0x000000b000007945 */ /* 0x000fe80003800000 */
[----:B------:R-:W-:-:S13]  /*17780*/  ISETP.GE.AND P0, PT, R8, R7, PT ;  /* 0x000000070800720c */ /* 0x000fda0003f06270 */
[----:B------:R-:W-:Y:S05]  /*17790*/  @P0 BRA `(.L_x_368) ;  /* 0x0000008000000947 */ /* 0x000fea0003800000 */
[----:B------:R-:W-:Y:S02]  /*177a0*/  ISETP.GE.AND P1, PT, R28, c[0x0][0x3c8], PT ;  /* 0x0000f2001c007a0c */ /* 0x000fe40003f26270 */
[----:B------:R-:W-:-:S11]  /*177b0*/  ISETP.GE.AND P0, PT, R209, c[0x0][0x3c8], PT ;  /* 0x0000f200d1007a0c */ /* 0x000fd60003f06270 */
[CC--:B----4-:R-:W-:Y:S02]  /*177c0*/  @!P1 LEA R4, P3, R28.reuse, R0.reuse, 0x1 ;  /* 0x000000001c049211 */ /* 0x0d0fe400078608ff */
[C---:B------:R-:W-:Y:S02]  /*177d0*/  @!P0 LEA R2, P2, R209.reuse, R0, 0x1 ;  /* 0x00000000d1028211 */ /* 0x040fe400078408ff */
[-C--:B--2---:R-:W-:Y:S02]  /*177e0*/  @!P1 LEA.HI.X R5, R28, R11.reuse, R29, 0x1, P3 ;  /* 0x0000000b1c059211 */ /* 0x084fe400018f0c1d */
[----:B------:R-:W-:-:S03]  /*177f0*/  @!P0 LEA.HI.X R3, R209, R11, R30, 0x1, P2 ;  /* 0x0000000bd1038211 */ /* 0x000fc600010f0c1e */
[----:B------:R2:W-:Y:S04]  /*17800*/  @!P1 ST.E.128 [R4.64], RZ ;  /* 0x000000ff04009985 */ /* 0x0005e8000c101d0a */
[----:B------:R2:W-:Y:S02]  /*17810*/  @!P0 ST.E.128 [R2.64], RZ ;  /* 0x000000ff02008985 */ /* 0x0005e4000c101d0a */
.L_x_368:
[----:B------:R-:W-:Y:S05]  /*17820*/  BSYNC B0 ;  /* 0x0000000000007941 */ /* 0x000fea0003800000 */
.L_x_367:
[----:B------:R-:W-:Y:S05]  /*17830*/  BRA.DIV ~URZ, `(.L_x_369) ;  /* 0x00001a127f007947 */ /* 0x000fea000b800000 */
[----:B--2---:R2:W1:Y:S04]  /*17840*/  SHFL.IDX PT, R11, R6, 0x1, 0x181f ;  /* 0x00381f00060b7f89 */ /* 0x00446800000e0000 */
[----:B----4-:R2:W4:Y:S02]  /*17850*/  SHFL.IDX PT, R0, R10, 0x1, 0x181f ;  /* 0x00381f000a007f89 */ /* 0x01052400000e0000 */
.L_x_412:
[----:B------:R-:W-:Y:S01]  /*17860*/  IADD3 R2, R8, 0x20, RZ ;  /* 0x0000002008027810 */ /* 0x000fe20007ffe0ff */
[----:B------:R-:W-:Y:S03]  /*17870*/  BSSY B0, `(.L_x_370) ;  /* 0x000000b000007945 */ /* 0x000fe60003800000 */
[----:B------:R-:W-:-:S13]  /*17880*/  ISETP.GE.AND P0, PT, R2, R7, PT ;  /* 0x000000070200720c */ /* 0x000fda0003f06270 */
[----:B------:R-:W-:Y:S05]  /*17890*/  @P0 BRA `(.L_x_371) ;  /* 0x0000008000000947 */ /* 0x000fea0003800000 */
[----:B------:R-:W-:Y:S02]  /*178a0*/  ISETP.GE.AND P1, PT, R28, c[0x0][0x3c8], PT ;  /* 0x0000f2001c007a0c */ /* 0x000fe40003f26270 */
[----:B------:R-:W-:-:S11]  /*178b0*/  ISETP.GE.AND P0, PT, R209, c[0x0][0x3c8], PT ;  /* 0x0000f200d1007a0c */ /* 0x000fd60003f06270 */
[CC--:B----4-:R-:W-:Y:S02]  /*178c0*/  @!P1 LEA R4, P3, R28.reuse, R0.reuse, 0x1 ;  /* 0x000000001c049211 */ /* 0x0d0fe400078608ff */
[C---:B------:R-:W-:Y:S02]  /*178d0*/  @!P0 LEA R2, P2, R209.reuse, R0, 0x1 ;  /* 0x00000000d1028211 */ /* 0x040fe400078408ff */
[-C--:B-1----:R-:W-:Y:S02]  /*178e0*/  @!P1 LEA.HI.X R5, R28, R11.reuse, R29, 0x1, P3 ;  /* 0x0000000b1c059211 */ /* 0x082fe400018f0c1d */
[----:B------:R-:W-:-:S03]  /*178f0*/  @!P0 LEA.HI.X R3, R209, R11, R30, 0x1, P2 ;  /* 0x0000000bd1038211 */ /* 0x000fc600010f0c1e */
[----:B------:R1:W-:Y:S04]  /*17900*/  @!P1 ST.E.128 [R4.64], RZ ;  /* 0x000000ff04009985 */ /* 0x0003e8000c101d0a */
[----:B------:R1:W-:Y:S02]  /*17910*/  @!P0 ST.E.128 [R2.64], RZ ;  /* 0x000000ff02008985 */ /* 0x0003e4000c101d0a */
.L_x_371:
[----:B------:R-:W-:Y:S05]  /*17920*/  BSYNC B0 ;  /* 0x0000000000007941 */ /* 0x000fea0003800000 */
.L_x_370:
[----:B------:R-:W-:Y:S05]  /*17930*/  BRA.DIV ~URZ, `(.L_x_372) ;  /* 0x000019d27f007947 */ /* 0x000fea000b800000 */
[----:B-1----:R1:W2:Y:S02]  /*17940*/  SHFL.IDX PT, R11, R6, 0x2, 0x181f ;  /* 0x00581f00060b7f89 */ /* 0x0022a400000e0000 */
.L_x_413:
[----:B------:R-:W-:Y:S05]  /*17950*/  BRA.DIV ~URZ, `(.L_x_373) ;  /* 0x00001a227f007947 */ /* 0x000fea000b800000 */
[----:B----4-:R4:W1:Y:S02]  /*17960*/  SHFL.IDX PT, R0, R10, 0x2, 0x181f ;  /* 0x00581f000a007f89 */ /* 0x01086400000e0000 */
.L_x_414:
[----:B------:R-:W-:Y:S01]  /*17970*/  IADD3 R2, R8, 0x40, RZ ;  /* 0x0000004008027810 */ /* 0x000fe20007ffe0ff */
[----:B------:R-:W-:Y:S03]  /*17980*/  BSSY B0, `(.L_x_374) ;  /* 0x000000b000007945 */ /* 0x000fe60003800000 */
[----:B------:R-:W-:-:S13]  /*17990*/  ISETP.GE.AND P0, PT, R2, R7, PT ;  /* 0x000000070200720c */ /* 0x000fda0003f06270 */
[----:B------:R-:W-:Y:S05]  /*179a0*/  @P0 BRA `(.L_x_375) ;  /* 0x0000008000000947 */ /* 0x000fea0003800000 */
[----:B------:R-:W-:Y:S02]  /*179b0*/  ISETP.GE.AND P1, PT, R28, c[0x0][0x3c8], PT ;  /* 0x0000f2001c007a0c */ /* 0x000fe40003f26270 */
[----:B------:R-:W-:-:S11]  /*179c0*/  ISETP.GE.AND P0, PT, R209, c[0x0][0x3c8], PT ;  /* 0x0000f200d1007a0c */ /* 0x000fd60003f06270 */
[CC--:B-1----:R-:W-:Y:S02]  /*179d0*/  @!P1 LEA R4, P3, R28.reuse, R0.reuse, 0x1 ;  /* 0x000000001c049211 */ /* 0x0c2fe400078608ff */
[C---:B------:R-:W-:Y:S02]  /*179e0*/  @!P0 LEA R2, P2, R209.reuse, R0, 0x1 ;  /* 0x00000000d1028211 */ /* 0x040fe400078408ff */
[-C--:B--2---:R-:W-:Y:S02]  /*179f0*/  @!P1 LEA.HI.X R5, R28, R11.reuse, R29, 0x1, P3 ;  /* 0x0000000b1c059211 */ /* 0x084fe400018f0c1d */
[----:B------:R-:W-:-:S03]  /*17a00*/  @!P0 LEA.HI.X R3, R209, R11, R30, 0x1, P2 ;  /* 0x0000000bd1038211 */ /* 0x000fc600010f0c1e */
[----:B------:R1:W-:Y:S04]  /*17a10*/  @!P1 ST.E.128 [R4.64], RZ ;  /* 0x000000ff04009985 */ /* 0x0003e8000c101d0a */
[----:B------:R1:W-:Y:S02]  /*17a20*/  @!P0 ST.E.128 [R2.64], RZ ;  /* 0x000000ff02008985 */ /* 0x0003e4000c101d0a */
.L_x_375:
[----:B------:R-:W-:Y:S05]  /*17a30*/  BSYNC B0 ;  /* 0x0000000000007941 */ /* 0x000fea0003800000 */
.L_x_374:
[----:B------:R-:W-:Y:S05]  /*17a40*/  BRA.DIV ~URZ, `(.L_x_376) ;  /* 0x000019927f007947 */ /* 0x000fea000b800000 */
[----:B-12---:R-:W1:Y:S04]  /*17a50*/  SHFL.IDX PT, R6, R6, 0x3, 0x181f ;  /* 0x00781f0006067f89 */ /* 0x006e6800000e0000 */
[----:B------:R2:W3:Y:S02]  /*17a60*/  SHFL.IDX PT, R0, R10, 0x3, 0x181f ;  /* 0x00781f000a007f89 */ /* 0x0004e400000e0000 */
.L_x_415:
[----:B------:R-:W-:-:S04]  /*17a70*/  IADD3 R2, R8, 0x60, RZ ;  /* 0x0000006008027810 */ /* 0x000fc80007ffe0ff */
[----:B------:R-:W-:-:S13]  /*17a80*/  ISETP.GE.AND P0, PT, R2, R7, PT ;  /* 0x000000070200720c */ /* 0x000fda0003f06270 */
[----:B------:R-:W-:Y:S05]  /*17a90*/  @P0 BRA `(.L_x_356) ;  /* 0x0000008000000947 */ /* 0x000fea0003800000 */
[----:B------:R-:W-:Y:S02]  /*17aa0*/  ISETP.GE.AND P1, PT, R28, c[0x0][0x3c8], PT ;  /* 0x0000f2001c007a0c */ /* 0x000fe40003f26270 */
[----:B------:R-:W-:-:S11]  /*17ab0*/  ISETP.GE.AND P0, PT, R209, c[0x0][0x3c8], PT ;  /* 0x0000f200d1007a0c */ /* 0x000fd60003f06270 */
[CC--:B---3--:R-:W-:Y:S02]  /*17ac0*/  @!P1 LEA R4, P3, R28.reuse, R0.reuse, 0x1 ;  /* 0x000000001c049211 */ /* 0x0c8fe400078608ff */
[C---:B------:R-:W-:Y:S02]  /*17ad0*/  @!P0 LEA R2, P2, R209.reuse, R0, 0x1 ;  /* 0x00000000d1028211 */ /* 0x040fe400078408ff */
[-C--:B-1----:R-:W-:Y:S02]  /*17ae0*/  @!P1 LEA.HI.X R5, R28, R6.reuse, R29, 0x1, P3 ;  /* 0x000000061c059211 */ /* 0x082fe400018f0c1d */
[----:B------:R-:W-:-:S03]  /*17af0*/  @!P0 LEA.HI.X R3, R209, R6, R30, 0x1, P2 ;  /* 0x00000006d1038211 */ /* 0x000fc600010f0c1e */
[----:B------:R1:W-:Y:S04]  /*17b00*/  @!P1 ST.E.128 [R4.64], RZ ;  /* 0x000000ff04009985 */ /* 0x0003e8000c101d0a */
[----:B------:R1:W-:Y:S02]  /*17b10*/  @!P0 ST.E.128 [R2.64], RZ ;  /* 0x000000ff02008985 */ /* 0x0003e4000c101d0a */
.L_x_356:
[----:B------:R-:W-:Y:S05]  /*17b20*/  BSYNC B1 ;  /* 0x0000000000017941 */ /* 0x000fea0003800000 */
.L_x_340:
        /* <DEDUP_REMOVED lines=11> */
[----:B--23--:R-:W-:-:S04]  /*17be0*/  LOP3.LUT R14, R0, 0x1f, RZ, 0xc0, !PT ;  /* 0x0000001f000e7812 */ /* 0x00cfc800078ec0ff */
[----:B------:R-:W-:Y:S01]  /*17bf0*/  ISETP.NE.AND P6, PT, R14, 0x1f, PT ;  /* 0x0000001f0e00780c */ /* 0x000fe20003fc5270 */
[----:B------:R-:W-:Y:S10]  /*17c00*/  BRA.DIV ~URZ, `(.L_x_378) ;  /* 0x000018927f007947 */ /* 0x000ff4000b800000 */
[----:B------:R1:W2:Y:S02]  /*17c10*/  SHFL.IDX PT, R10, R67, RZ, 0x1f ;  /* 0x00001fff430a7589 */ /* 0x0002a400000e0000 */
.L_x_416:
[----:B------:R-:W-:Y:S05]  /*17c20*/  BRA.DIV ~URZ, `(.L_x_379) ;  /* 0x000018e27f007947 */ /* 0x000fea000b800000 */
[----:B------:R3:W4:Y:S02]  /*17c30*/  SHFL.IDX PT, R8, R67, 0x1, 0x1f ;  /* 0x00201f0043087f89 */ /* 0x00072400000e0000 */
.L_x_417:
        /* <DEDUP_REMOVED lines=19> */
.L_x_418:
        /* <DEDUP_REMOVED lines=16> */
.L_x_419:
[----:B---3--:R-:W-:Y:S01]  /*17e70*/  IMAD R0, R0, c[0x0][0x538], RZ ;  /* 0x00014e0000007a24 */ /* 0x008fe200078e02ff */
[----:B------:R-:W-:Y:S04]  /*17e80*/  BSSY B1, `(.L_x_382) ;  /* 0x0000083000017945 */ /* 0x000fe80003800000 */
[----:B----4-:R-:W-:-:S04]  /*17e90*/  IADD3 R8, R0, R8, RZ ;  /* 0x0000000800087210 */ /* 0x010fc80007ffe0ff */
[----:B--2---:R-:W-:-:S13]  /*17ea0*/  ISETP.GT.AND P0, PT, R8, R10, PT ;  /* 0x0000000a0800720c */ /* 0x004fda0003f04270 */
[----:B------:R-:W-:Y:S05]  /*17eb0*/  @P0 BRA `(.L_x_383) ;  /* 0x0000025000000947 */ /* 0x000fea0003800000 */
.L_x_387:
        /* <DEDUP_REMOVED lines=17> */
.L_x_420:
        /* <DEDUP_REMOVED lines=16> */
.L_x_421:
[----:B--2---:R-:W-:-:S05]  /*180d0*/  IMAD R0, R0, c[0x0][0x538], RZ ;  /* 0x00014e0000007a24 */ /* 0x004fca00078e02ff */
[----:B------:R-:W-:-:S04]  /*180e0*/  IADD3 R8, R0, R8, RZ ;  /* 0x0000000800087210 */ /* 0x000fc80007ffe0ff */
[----:B------:R-:W-:-:S13]  /*180f0*/  ISETP.GT.AND P0, PT, R8, R10, PT ;  /* 0x0000000a0800720c */ /* 0x000fda0003f04270 */
[----:B-1----:R-:W-:Y:S05]  /*18100*/  @!P0 BRA `(.L_x_387) ;  /* 0xfffffdb000008947 */ /* 0x002fea000383ffff */
.L_x_383:
[----:B------:R-:W-:-:S05]  /*18110*/  IADD3 R11, -R0, R8, RZ ;  /* 0x00000008000b7210 */ /* 0x000fca0007ffe1ff */
[----:B------:R-:W-:-:S05]  /*18120*/  IMAD R0, R4, c[0x0][0x538], R11 ;  /* 0x00014e0004007a24 */ /* 0x000fca00078e020b */
[----:B------:R-:W-:Y:S01]  /*18130*/  ISETP.GT.AND P0, PT, R0, R10, PT ;  /* 0x0000000a0000720c */ /* 0x000fe20003f04270 */
[----:B------:R-:W-:-:S12]  /*18140*/  BRA.DIV ~URZ, `(.L_x_388) ;  /* 0x000018027f007947 */ /* 0x000fd8000b800000 */
[----:B------:R-:W-:-:S04]  /*18150*/  VOTE.ANY R5, PT, !P0 ;  /* 0x0000000000057806 */ /* 0x000fc800040e0100 */
.L_x_422:
[----:B------:R2:W3:Y:S01]  /*18160*/  POPC R12, R5 ;  /* 0x00000005000c7309 */ /* 0x0004e20000000000 */
[----:B------:R-:W-:Y:S05]  /*18170*/  BRA.DIV ~URZ, `(.L_x_389) ;  /* 0x000018227f007947 */ /* 0x000fea000b800000 */
[----:B---3--:R3:W4:Y:S04]  /*18180*/  SHFL.IDX PT, R8, R6, R12, 0x1f ;  /* 0x00001f0c06087589 */ /* 0x00872800000e0000 */
[----:B------:R3:W1:Y:S02]  /*18190*/  SHFL.IDX PT, R7, R7, R12, 0x1f ;  /* 0x00001f0c07077589 */ /* 0x00066400000e0000 */
.L_x_423:
[----:B------:R-:W-:Y:S01]  /*181a0*/  ISETP.NE.AND P0, PT, R5, RZ, PT ;  /* 0x000000ff0500720c */ /* 0x000fe20003f05270 */
[----:B------:R-:W-:-:S12]  /*181b0*/  BSSY B0, `(.L_x_390) ;  /* 0x0000005000007945 */ /* 0x000fd80003800000 */
[----:B------:R-:W-:Y:S05]  /*181c0*/  @!P0 BRA `(.L_x_391) ;  /* 0x0000003000008947 */ /* 0x000fea0003800000 */
[----:B------:R-:W-:Y:S01]  /*181d0*/  IADD3 R3, R12, -0x1, RZ ;  /* 0xffffffff0c037810 */ /* 0x000fe20007ffe0ff */
[----:B------:R-:W-:Y:S05]  /*181e0*/  BRA.DIV ~URZ, `(.L_x_392) ;  /* 0x000018827f007947 */ /* 0x000fea000b800000 */
[----:B------:R2:W3:Y:S02]  /*181f0*/  SHFL.IDX PT, R13, R4, R3, 0x1f ;  /* 0x00001f03040d7589 */ /* 0x0004e400000e0000 */
.L_x_391:
[----:B------:R-:W-:Y:S05]  /*18200*/  BSYNC B0 ;  /* 0x0000000000007941 */ /* 0x000fea0003800000 */
.L_x_390:
[----:B--23--:R-:W-:Y:S01]  /*18210*/  IMAD R5, R13, c[0x0][0x538], R11 ;  /* 0x00014e000d057a24 */ /* 0x00cfe200078e020b */
[----:B-1--4-:R-:W-:Y:S02]  /*18220*/  IABS R4, R8 ;  /* 0x0000000800047213 */ /* 0x012fe40000000000 */
        /* <DEDUP_REMOVED lines=57> */
[C---:B------:R-:W-:Y:S02]  /*185c0*/  IMAD R2, R7.reuse, 0x1000000, R2 ;  /* 0x0100000007027824 */ /* 0x040fe400078e0202 */
[----:B------:R-:W-:Y:S02]  /*185d0*/  IMAD R4, R0, R8, RZ ;  /* 0x0000000800047224 */ /* 0x000fe400078e02ff */
[----:B------:R-:W-:-:S04]  /*185e0*/  IMAD R3, R7, R3, R0 ;  /* 0x0000000307037224 */ /* 0x000fc800078e0200 */
[----:B------:R-:W-:Y:S01]  /*185f0*/  IMAD R0, R3, 0x10000, R2 ;  /* 0x0001000003007824 */ /* 0x000fe200078e0202 */
[----:B------:R-:W-:-:S04]  /*18600*/  IADD3 R4, R10, -R4, RZ ;  /* 0x800000040a047210 */ /* 0x000fc80007ffe0ff */
[----:B------:R1:W-:Y:S01]  /*18610*/  STL [R1+0x40], R0 ;  /* 0x0000400001007387 */ /* 0x0003e20000100800 */
[----:B---3--:R-:W-:-:S05]  /*18620*/  IMAD.IADD R13, R12, 0x1, R13 ;  /* 0x000000010c0d7824 */ /* 0x008fca00078e020d */
[----:B------:R1:W-:Y:S04]  /*18630*/  STL [R1+0x44], R13 ;  /* 0x0000440d01007387 */ /* 0x0003e80000100800 */
[----:B------:R1:W-:Y:S01]  /*18640*/  STL [R1+0x3c], R4 ;  /* 0x00003c0401007387 */ /* 0x0003e20000100800 */
[----:B------:R-:W-:Y:S05]  /*18650*/  BRA `(.L_x_393) ;  /* 0x0000005000007947 */ /* 0x000fea0003800000 */
.L_x_384:
[----:B------:R-:W-:Y:S01]  /*18660*/  MOV R0, c[0x0][0x53c] ;  /* 0x00014f0000007a02 */ /* 0x000fe20000000f00 */
[----:B------:R2:W-:Y:S04]  /*18670*/  STL [R1+0x38], R10 ;  /* 0x0000380a01007387 */ /* 0x0005e80000100800 */
[----:B------:R2:W-:Y:S04]  /*18680*/  STL [R1+0x3c], RZ ;  /* 0x00003cff01007387 */ /* 0x0005e80000100800 */
[----:B------:R2:W-:Y:S04]  /*18690*/  STL [R1+0x40], RZ ;  /* 0x000040ff01007387 */ /* 0x0005e80000100800 */
[----:B------:R2:W-:Y:S02]  /*186a0*/  STL [R1+0x44], R0 ;  /* 0x0000440001007387 */ /* 0x0005e40000100800 */
.L_x_393:
[----:B------:R-:W-:Y:S05]  /*186b0*/  BSYNC B1 ;  /* 0x0000000000017941 */ /* 0x000fea0003800000 */
.L_x_382:
        /* <DEDUP_REMOVED lines=9> */
.L_x_377:
[----:B--2---:R-:W2:Y:S02]  /*18750*/  LDL R0, [R1+0x44] ;  /* 0x0000440001007983 */ /* 0x004ea40000100800 */
[----:B--2---:R-:W-:-:S13]  /*18760*/  ISETP.GE.AND P0, PT, R0, c[0x0][0x53c], PT ;  /* 0x00014f0000007a0c */ /* 0x004fda0003f06270 */
[----:B-1----:R-:W-:Y:S01]  /*18770*/  @P0 CALL.REL.NOINC `(.L_x_394) ;  /* 0x0000001000000944 */ /* 0x002fe20003c00000 */
[----:B------:R-:W-:Y:S05]  /*18780*/  BRA `(.L_x_395) ;  /* 0xfffe8ae000007947 */ /* 0x000fea000383ffff */
.L_x_394:
[----:B------:R-:W-:Y:S05]  /*18790*/  EXIT ;  /* 0x000000000000794d */ /* 0x000fea0003800000 */
.L_x_236:
[----:B------:R-:W-:Y:S01]  /*187a0*/  IMAD.MOV.U32 R0, RZ, RZ, R5 ;  /* 0x000000ffff007224 */ /* 0x000fe200078e0005 */
[----:B------:R-:W-:Y:S02]  /*187b0*/  MOV R2, 0x1 ;  /* 0x0000000100027802 */ /* 0x000fe40000000f00 */
[----:B------:R-:W-:Y:S02]  /*187c0*/  MOV R3, 0x187e0 ;  /* 0x000187e000037802 */ /* 0x000fe40000000f00 */
[----:B------:R-:W-:Y:S05]  /*187d0*/  CALL.REL.NOINC `($__internal_8_$__cuda_sm70_shflsync_up_p) ;  /* 0x0000138000007944 */ /* 0x000fea0003c00000 */
[----:B------:R-:W-:Y:S01]  /*187e0*/  MOV R0, R4 ;  /* 0x0000000400007202 */ /* 0x000fe20000000f00 */
[----:B------:R-:W-:Y:S05]  /*187f0*/  BRA `(.L_x_396) ;  /* 0xfffe7c8000007947 */ /* 0x000fea000383ffff */
.L_x_237:
[----:B------:R-:W-:Y:S01]  /*18800*/  IMAD.MOV.U32 R0, RZ, RZ, R5 ;  /* 0x000000ffff007224 */ /* 0x000fe200078e0005 */
[----:B------:R-:W-:Y:S02]  /*18810*/  MOV R2, 0x2 ;  /* 0x0000000200027802 */ /* 0x000fe40000000f00 */
[----:B------:R-:W-:Y:S02]  /*18820*/  MOV R3, 0x18840 ;  /* 0x0001884000037802 */ /* 0x000fe40000000f00 */
[----:B------:R-:W-:Y:S05]  /*18830*/  CALL.REL.NOINC `($__internal_8_$__cuda_sm70_shflsync_up_p) ;  /* 0x0000132000007944 */ /* 0x000fea0003c00000 */
[----:B------:R-:W-:Y:S01]  /*18840*/  SEL R0, R4, RZ, P4 ;  /* 0x000000ff04007207 */ /* 0x000fe20002000000 */
[----:B------:R-:W-:Y:S01]  /*18850*/  IMAD.MOV.U32 R2, RZ, RZ, 0x4 ;  /* 0x00000004ff027424 */ /* 0x000fe200078e00ff */
[----:B------:R-:W-:-:S03]  /*18860*/  MOV R3, 0x18890 ;  /* 0x0001889000037802 */ /* 0x000fc60000000f00 */
[----:B------:R-:W-:Y:S02]  /*18870*/  IMAD.IADD R0, R5, 0x1, R0 ;  /* 0x0000000105007824 */ /* 0x000fe400078e0200 */
        /* <DEDUP_REMOVED lines=14> */
[----:B------:R-:W-:Y:S01]  /*18960*/  IMAD.IADD R4, R0, 0x1, R4 ;  /* 0x0000000100047824 */ /* 0x000fe200078e0204 */
[----:B------:R-:W-:-:S03]  /*18970*/  MOV R0, 0x1f ;  /* 0x0000001f00007802 */ /* 0x000fc60000000f00 */
[----:B------:R-:W-:Y:S02]  /*18980*/  IMAD.MOV.U32 R9, RZ, RZ, R4 ;  /* 0x000000ffff097224 */ /* 0x000fe400078e0004 */
[----:B------:R-:W-:Y:S05]  /*18990*/  CALL.REL.NOINC `($__internal_7_$__cuda_sm70_shflsync_idx_p) ;  /* 0x0000117000007944 */ /* 0x000fea0003c00000 */
[----:B------:R-:W-:Y:S05]  /*189a0*/  BRA `(.L_x_397) ;  /* 0xfffe7bd000007947 */ /* 0x000fea000383ffff */
.L_x_239:
[----:B------:R-:W-:Y:S02]  /*189b0*/  SEL R0, RZ, 0x1, P0 ;  /* 0x00000001ff007807 */ /* 0x000fe40000000000 */
[----:B------:R-:W-:Y:S02]  /*189c0*/  MOV R2, 0x189e0 ;  /* 0x000189e000027802 */ /* 0x000fe40000000f00 */
[----:B------:R-:W-:Y:S05]  /*189d0*/  CALL.REL.NOINC `($__internal_9_$__cuda_sm70_votesync_ballot) ;  /* 0x000011f000007944 */ /* 0x000fea0003c00000 */
[----:B------:R-:W-:Y:S01]  /*189e0*/  MOV R5, R0 ;  /* 0x0000000000057202 */ /* 0x000fe20000000f00 */
[----:B------:R-:W-:Y:S05]  /*189f0*/  BRA `(.L_x_398) ;  /* 0xfffe7c1000007947 */ /* 0x000fea000383ffff */
.L_x_240:
[----:B------:R-:W-:Y:S01]  /*18a00*/  IMAD.MOV.U32 R9, RZ, RZ, R8 ;  /* 0x000000ffff097224 */ /* 0x000fe200078e0008 */
[----:B--2---:R-:W-:Y:S01]  /*18a10*/  MOV R3, R14 ;  /* 0x0000000e00037202 */ /* 0x004fe20000000f00 */
[----:B------:R-:W-:Y:S01]  /*18a20*/  IMAD.MOV.U32 R0, RZ, RZ, 0x1f ;  /* 0x0000001fff007424 */ /* 0x000fe200078e00ff */
[----:B------:R-:W-:Y:S02]  /*18a30*/  MOV R2, 0x18a50 ;  /* 0x00018a5000027802 */ /* 0x000fe40000000f00 */
[----:B-1----:R-:W-:Y:S05]  /*18a40*/  CALL.REL.NOINC `($__internal_7_$__cuda_sm70_shflsync_idx_p) ;  /* 0x000010c000007944 */ /* 0x002fea0003c00000 */
[----:B------:R-:W-:Y:S01]  /*18a50*/  IMAD.MOV.U32 R12, RZ, RZ, R0 ;  /* 0x000000ffff0c7224 */ /* 0x000fe200078e0000 */
[----:B------:R-:W-:Y:S01]  /*18a60*/  MOV R9, R7 ;  /* 0x0000000700097202 */ /* 0x000fe20000000f00 */
[----:B------:R-:W-:Y:S01]  /*18a70*/  IMAD.MOV.U32 R6, RZ, RZ, RZ ;  /* 0x000000ffff067224 */ /* 0x000fe200078e00ff */
[----:B------:R-:W-:Y:S01]  /*18a80*/  MOV R3, R14 ;  /* 0x0000000e00037202 */ /* 0x000fe20000000f00 */
[----:B------:R-:W-:Y:S01]  /*18a90*/  IMAD.MOV.U32 R0, RZ, RZ, 0x1f ;  /* 0x0000001fff007424 */ /* 0x000fe200078e00ff */
[----:B------:R-:W-:-:S02]  /*18aa0*/  MOV R2, 0x18ac0 ;  /* 0x00018ac000027802 */ /* 0x000fc40000000f00 */
[----:B------:R-:W-:Y:S05]  /*18ab0*/  CALL.REL.NOINC `($__internal_7_$__cuda_sm70_shflsync_idx_p) ;  /* 0x0000105000007944 */ /* 0x000fea0003c00000 */
[----:B------:R-:W-:Y:S01]  /*18ac0*/  MOV R11, R0 ;  /* 0x00000000000b7202 */ /* 0x000fe20000000f00 */
[----:B------:R-:W-:Y:S05]  /*18ad0*/  BRA `(.L_x_399) ;  /* 0xfffe7b8000007947 */ /* 0x000fea000383ffff */
.L_x_243:
[----:B------:R-:W-:Y:S01]  /*18ae0*/  IMAD.MOV.U32 R9, RZ, RZ, R4 ;  /* 0x000000ffff097224 */ /* 0x000fe200078e0004 */
[----:B------:R-:W-:-:S02]  /*18af0*/  MOV R0, 0x1f ;  /* 0x0000001f00007802 */ /* 0x000fc40000000f00 */
[----:B------:R-:W-:Y:S02]  /*18b00*/  MOV R2, 0x18b20 ;  /* 0x00018b2000027802 */ /* 0x000fe40000000f00 */
[----:B-1234-:R-:W-:Y:S05]  /*18b10*/  CALL.REL.NOINC `($__internal_7_$__cuda_sm70_shflsync_idx_p) ;  /* 0x00000ff000007944 */ /* 0x01efea0003c00000 */
[----:B------:R-:W-:Y:S01]  /*18b20*/  MOV R6, R0 ;  /* 0x0000000000067202 */ /* 0x000fe20000000f00 */
[----:B------:R-:W-:Y:S05]  /*18b30*/  BRA `(.L_x_242) ;  /* 0xfffe7b8000007947 */ /* 0x000fea000383ffff */
.L_x_337:
[----:B-12---:R1:W5:Y:S01]  /*18b40*/  LDL R2, [R1+0x10] ;  /* 0x0000100001027983 */ /* 0x0063620000100800 */
[----:B------:R-:W-:Y:S01]  /*18b50*/  IMAD.MOV.U32 R5, RZ, RZ, 0x2 ;  /* 0x00000002ff057424 */ /* 0x000fe200078e00ff */
[----:B------:R-:W-:Y:S01]  /*18b60*/  MOV R7, 0x1f ;  /* 0x0000001f00077802 */ /* 0x000fe20000000f00 */
[----:B------:R-:W-:Y:S01]  /*18b70*/  IMAD.MOV.U32 R6, RZ, RZ, -0x1 ;  /* 0xffffffffff067424 */ /* 0x000fe200078e00ff */
[----:B------:R-:W-:Y:S02]  /*18b80*/  MOV R4, 0x18ba0 ;  /* 0x00018ba000047802 */ /* 0x000fe40000000f00 */
[----:B-1---5:R-:W-:Y:S05]  /*18b90*/  CALL.REL.NOINC `($__internal_6_$__cuda_sm70_shflsync_bfly_p) ;  /* 0x00000f3000007944 */ /* 0x022fea0003c00000 */
[----:B------:R-:W2:Y:S01]  /*18ba0*/  LDL.LU R0, [R1+0x10] ;  /* 0x0000100001007983 */ /* 0x000ea20000300800 */
[----:B------:R-:W-:Y:S02]  /*18bb0*/  MOV R5, 0x1 ;  /* 0x0000000100057802 */ /* 0x000fe40000000f00 */
[----:B------:R-:W-:Y:S01]  /*18bc0*/  MOV R4, 0x18c00 ;  /* 0x00018c0000047802 */ /* 0x000fe20000000f00 */
[----:B--2---:R-:W-:-:S05]  /*18bd0*/  FADD.FTZ R3, R0, R2 ;  /* 0x0000000200037221 */ /* 0x004fca0000010000 */
[----:B------:R-:W-:Y:S02]  /*18be0*/  MOV R2, R3 ;  /* 0x0000000300027202 */ /* 0x000fe40000000f00 */
[----:B------:R-:W-:Y:S05]  /*18bf0*/  CALL.REL.NOINC `($__internal_6_$__cuda_sm70_shflsync_bfly_p) ;  /* 0x00000ed000007944 */ /* 0x000fea0003c00000 */
[----:B------:R-:W-:Y:S02]  /*18c00*/  FADD.FTZ R0, R3, R2 ;  /* 0x0000000203007221 */ /* 0x000fe40000010000 */
[----:B------:R1:W5:Y:S01]  /*18c10*/  LDL R2, [R1+0x14] ;  /* 0x0000140001027983 */ /* 0x0003620000100800 */
[----:B------:R-:W-:Y:S02]  /*18c20*/  MOV R5, 0x2 ;  /* 0x0000000200057802 */ /* 0x000fe40000000f00 */
        /* <DEDUP_REMOVED lines=8> */
[----:B------:R-:W-:Y:S01]  /*18cb0*/  MOV R4, R2 ;  /* 0x0000000200047202 */ /* 0x000fe20000000f00 */
[----:B------:R-:W-:Y:S05]  /*18cc0*/  BRA `(.L_x_400) ;  /* 0xffffbbb000007947 */ /* 0x000fea000383ffff */
.L_x_344:
[----:B--234-:R-:W-:Y:S01]  /*18cd0*/  IMAD.MOV.U32 R9, RZ, RZ, R7 ;  /* 0x000000ffff097224 */ /* 0x01cfe200078e0007 */
[----:B------:R-:W-:Y:S01]  /*18ce0*/  MOV R3, RZ ;  /* 0x000000ff00037202 */ /* 0x000fe20000000f00 */
[----:B------:R-:W-:Y:S01]  /*18cf0*/  IMAD.MOV.U32 R0, RZ, RZ, 0x181f ;  /* 0x0000181fff007424 */ /* 0x000fe200078e00ff */
[----:B------:R-:W-:Y:S02]  /*18d00*/  MOV R2, 0x18d20 ;  /* 0x00018d2000027802 */ /* 0x000fe40000000f00 */
[----:B-1----:R-:W-:Y:S05]  /*18d10*/  CALL.REL.NOINC `($__internal_7_$__cuda_sm70_shflsync_idx_p) ;  /* 0x00000df000007944 */ /* 0x002fea0003c00000 */
[----:B------:R-:W-:Y:S01]  /*18d20*/  MOV R8, R0 ;  /* 0x0000000000087202 */ /* 0x000fe20000000f00 */
[----:B------:R-:W-:Y:S05]  /*18d30*/  BRA `(.L_x_401) ;  /* 0xffffd14000007947 */ /* 0x000fea000383ffff */
.L_x_345:
[----:B------:R-:W-:Y:S01]  /*18d40*/  IMAD.MOV.U32 R9, RZ, RZ, R10 ;  /* 0x000000ffff097224 */ /* 0x000fe200078e000a */
[----:B------:R-:W-:Y:S01]  /*18d50*/  MOV R3, RZ ;  /* 0x000000ff00037202 */ /* 0x000fe20000000f00 */
[----:B------:R-:W-:Y:S01]  /*18d60*/  IMAD.MOV.U32 R0, RZ, RZ, 0x181f ;  /* 0x0000181fff007424 */ /* 0x000fe200078e00ff */
[----:B------:R-:W-:Y:S02]  /*18d70*/  MOV R2, 0x18d90 ;  /* 0x00018d9000027802 */ /* 0x000fe40000000f00 */
[----:B-123--:R-:W-:Y:S05]  /*18d80*/  CALL.REL.NOINC `($__internal_7_$__cuda_sm70_shflsync_idx_p) ;  /* 0x00000d8000007944 */ /* 0x00efea0003c00000 */
[----:B------:R-:W-:Y:S05]  /*18d90*/  BRA `(.L_x_402) ;  /* 0xffffd10000007947 */ /* 0x000fea000383ffff */
.L_x_348:
[----:B------:R-:W-:Y:S01]  /*18da0*/  IMAD.MOV.U32 R9, RZ, RZ, R7 ;  /* 0x000000ffff097224 */ /* 0x000fe200078e0007 */
[----:B--2---:R-:W-:Y:S01]  /*18db0*/  MOV R3, 0x1 ;  /* 0x0000000100037802 */ /* 0x004fe20000000f00 */
[----:B------:R-:W-:Y:S01]  /*18dc0*/  IMAD.MOV.U32 R0, RZ, RZ, 0x181f ;  /* 0x0000181fff007424 */ /* 0x000fe200078e00ff */
[----:B------:R-:W-:-:S02]  /*18dd0*/  MOV R2, 0x18df0 ;  /* 0x00018df000027802 */ /* 0x000fc40000000f00 */
[----:B-1-34-:R-:W-:Y:S05]  /*18de0*/  CALL.REL.NOINC `($__internal_7_$__cuda_sm70_shflsync_idx_p) ;  /* 0x00000d2000007944 */ /* 0x01afea0003c00000 */
[----:B------:R-:W-:Y:S01]  /*18df0*/  IMAD.MOV.U32 R8, RZ, RZ, R0 ;  /* 0x000000ffff087224 */ /* 0x000fe200078e0000 */
[----:B------:R-:W-:Y:S01]  /*18e00*/  MOV R3, 0x1 ;  /* 0x0000000100037802 */ /* 0x000fe20000000f00 */
[----:B------:R-:W-:Y:S01]  /*18e10*/  IMAD.MOV.U32 R9, RZ, RZ, R10 ;  /* 0x000000ffff097224 */ /* 0x000fe200078e000a */
[----:B------:R-:W-:-:S02]  /*18e20*/  MOV R0, 0x181f ;  /* 0x0000181f00007802 */ /* 0x000fc40000000f00 */
[----:B------:R-:W-:Y:S02]  /*18e30*/  MOV R2, 0x18e50 ;  /* 0x00018e5000027802 */ /* 0x000fe40000000f00 */
[----:B------:R-:W-:Y:S05]  /*18e40*/  CALL.REL.NOINC `($__internal_7_$__cuda_sm70_shflsync_idx_p) ;  /* 0x00000cc000007944 */ /* 0x000fea0003c00000 */
[----:B------:R-:W-:Y:S05]  /*18e50*/  BRA `(.L_x_403) ;  /* 0xffffd13000007947 */ /* 0x000fea000383ffff */
.L_x_351:
[----:B------:R-:W-:Y:S01]  /*18e60*/  IMAD.MOV.U32 R9, RZ, RZ, R7 ;  /* 0x000000ffff097224 */ /* 0x000fe200078e0007 */
[----:B-1----:R-:W-:Y:S01]  /*18e70*/  MOV R3, 0x2 ;  /* 0x0000000200037802 */ /* 0x002fe20000000f00 */
[----:B--2---:R-:W-:Y:S01]  /*18e80*/  IMAD.MOV.U32 R0, RZ, RZ, 0x181f ;  /* 0x0000181fff007424 */ /* 0x004fe200078e00ff */
[----:B------:R-:W-:Y:S02]  /*18e90*/  MOV R2, 0x18eb0 ;  /* 0x00018eb000027802 */ /* 0x000fe40000000f00 */
[----:B---34-:R-:W-:Y:S05]  /*18ea0*/  CALL.REL.NOINC `($__internal_7_$__cuda_sm70_shflsync_idx_p) ;  /* 0x00000c6000007944 */ /* 0x018fea0003c00000 */
[----:B------:R-:W-:Y:S01]  /*18eb0*/  MOV R8, R0 ;  /* 0x0000000000087202 */ /* 0x000fe20000000f00 */
[----:B------:R-:W-:Y:S05]  /*18ec0*/  BRA `(.L_x_404) ;  /* 0xffffd1b000007947 */ /* 0x000fea000383ffff */
.L_x_352:
[----:B------:R-:W-:Y:S01]  /*18ed0*/  IMAD.MOV.U32 R9, RZ, RZ, R10 ;  /* 0x000000ffff097224 */ /* 0x000fe200078e000a */
[----:B-1----:R-:W-:Y:S01]  /*18ee0*/  MOV R3, 0x2 ;  /* 0x0000000200037802 */ /* 0x002fe20000000f00 */
[----:B--2---:R-:W-:Y:S01]  /*18ef0*/  IMAD.MOV.U32 R0, RZ, RZ, 0x181f ;  /* 0x0000181fff007424 */ /* 0x004fe200078e00ff */
[----:B------:R-:W-:Y:S02]  /*18f00*/  MOV R2, 0x18f20 ;  /* 0x00018f2000027802 */ /* 0x000fe40000000f00 */
[----:B---34-:R-:W-:Y:S05]  /*18f10*/  CALL.REL.NOINC `($__internal_7_$__cuda_sm70_shflsync_idx_p) ;  /* 0x00000bf000007944 */ /* 0x018fea0003c00000 */
[----:B------:R-:W-:Y:S05]  /*18f20*/  BRA `(.L_x_405) ;  /* 0xffffd17000007947 */ /* 0x000fea000383ffff */
.L_x_355:
[----:B------:R-:W-:Y:S01]  /*18f30*/  IMAD.MOV.U32 R9, RZ, RZ, R7 ;  /* 0x000000ffff097224 */ /* 0x000fe200078e0007 */
[----:B-1----:R-:W-:Y:S01]  /*18f40*/  MOV R3, 0x3 ;  /* 0x0000000300037802 */ /* 0x002fe20000000f00 */
[----:B----4-:R-:W-:Y:S01]  /*18f50*/  IMAD.MOV.U32 R0, RZ, RZ, 0x181f ;  /* 0x0000181fff007424 */ /* 0x010fe200078e00ff */
[----:B------:R-:W-:-:S02]  /*18f60*/  MOV R2, 0x18f80 ;  /* 0x00018f8000027802 */ /* 0x000fc40000000f00 */
[----:B--23--:R-:W-:Y:S05]  /*18f70*/  CALL.REL.NOINC `($__internal_7_$__cuda_sm70_shflsync_idx_p) ;  /* 0x00000b9000007944 */ /* 0x00cfea0003c00000 */
[----:B------:R-:W-:Y:S01]  /*18f80*/  IMAD.MOV.U32 R7, RZ, RZ, R0 ;  /* 0x000000ffff077224 */ /* 0x000fe200078e0000 */
[----:B------:R-:W-:Y:S01]  /*18f90*/  MOV R3, 0x3 ;  /* 0x0000000300037802 */ /* 0x000fe20000000f00 */
[----:B------:R-:W-:Y:S01]  /*18fa0*/  IMAD.MOV.U32 R9, RZ, RZ, R10 ;  /* 0x000000ffff097224 */ /* 0x000fe200078e000a */
[----:B------:R-:W-:-:S02]  /*18fb0*/  MOV R0, 0x181f ;  /* 0x0000181f00007802 */ /* 0x000fc40000000f00 */
[----:B------:R-:W-:Y:S02]  /*18fc0*/  MOV R2, 0x18fe0 ;  /* 0x00018fe000027802 */ /* 0x000fe40000000f00 */
[----:B------:R-:W-:Y:S05]  /*18fd0*/  CALL.REL.NOINC `($__internal_7_$__cuda_sm70_shflsync_idx_p) ;  /* 0x00000b3000007944 */ /* 0x000fea0003c00000 */
[----:B------:R-:W-:Y:S05]  /*18fe0*/  BRA `(.L_x_406) ;  /* 0xffffd1b000007947 */ /* 0x000fea000383ffff */
.L_x_357:
[----:B------:R-:W-:Y:S01]  /*18ff0*/  IMAD.MOV.U32 R9, RZ, RZ, R14 ;  /* 0x000000ffff097224 */ /* 0x000fe200078e000e */
[----:B------:R-:W-:Y:S01]  /*19000*/  MOV R3, RZ ;  /* 0x000000ff00037202 */ /* 0x000fe20000000f00 */
[----:B------:R-:W-:Y:S01]  /*19010*/  IMAD.MOV.U32 R0, RZ, RZ, 0x1c1f ;  /* 0x00001c1fff007424 */ /* 0x000fe200078e00ff */
[----:B------:R-:W-:Y:S02]  /*19020*/  MOV R2, 0x19040 ;  /* 0x0001904000027802 */ /* 0x000fe40000000f00 */
[----:B------:R-:W-:Y:S05]  /*19030*/  CALL.REL.NOINC `($__internal_7_$__cuda_sm70_shflsync_idx_p) ;  /* 0x00000ad000007944 */ /* 0x000fea0003c00000 */
[----:B------:R-:W-:Y:S01]  /*19040*/  MOV R5, R0 ;  /* 0x0000000000057202 */ /* 0x000fe20000000f00 */
[----:B------:R-:W-:Y:S05]  /*19050*/  BRA `(.L_x_407) ;  /* 0xffffd43000007947 */ /* 0x000fea000383ffff */
.L_x_358:
[----:B------:R-:W-:Y:S01]  /*19060*/  IMAD.MOV.U32 R9, RZ, RZ, R28 ;  /* 0x000000ffff097224 */ /* 0x000fe200078e001c */
[----:B------:R-:W-:Y:S01]  /*19070*/  MOV R3, RZ ;  /* 0x000000ff00037202 */ /* 0x000fe20000000f00 */
[----:B------:R-:W-:Y:S01]  /*19080*/  IMAD.MOV.U32 R0, RZ, RZ, 0x1c1f ;  /* 0x00001c1fff007424 */ /* 0x000fe200078e00ff */
[----:B------:R-:W-:Y:S02]  /*19090*/  MOV R2, 0x190b0 ;  /* 0x000190b000027802 */ /* 0x000fe40000000f00 */
[----:B-12---:R-:W-:Y:S05]  /*190a0*/  CALL.REL.NOINC `($__internal_7_$__cuda_sm70_shflsync_idx_p) ;  /* 0x00000a6000007944 */ /* 0x006fea0003c00000 */
[----:B------:R-:W-:Y:S05]  /*190b0*/  BRA `(.L_x_408) ;  /* 0xffffd3f000007947 */ /* 0x000fea000383ffff */
.L_x_361:
[----:B----4-:R-:W-:Y:S01]  /*190c0*/  IMAD.MOV.U32 R9, RZ, RZ, R14 ;  /* 0x000000ffff097224 */ /* 0x010fe200078e000e */
[----:B------:R-:W-:Y:S01]  /*190d0*/  MOV R3, 0x1 ;  /* 0x0000000100037802 */ /* 0x000fe20000000f00 */
[----:B------:R-:W-:Y:S01]  /*190e0*/  IMAD.MOV.U32 R0, RZ, RZ, 0x1c1f ;  /* 0x00001c1fff007424 */ /* 0x000fe200078e00ff */
[----:B------:R-:W-:-:S02]  /*190f0*/  MOV R2, 0x19110 ;  /* 0x0001911000027802 */ /* 0x000fc40000000f00 */
[----:B-123--:R-:W-:Y:S05]  /*19100*/  CALL.REL.NOINC `($__internal_7_$__cuda_sm70_shflsync_idx_p) ;  /* 0x00000a0000007944 */ /* 0x00efea0003c00000 */
[----:B------:R-:W-:Y:S01]  /*19110*/  IMAD.MOV.U32 R5, RZ, RZ, R0 ;  /* 0x000000ffff057224 */ /* 0x000fe200078e0000 */
[----:B------:R-:W-:Y:S01]  /*19120*/  MOV R3, 0x1 ;  /* 0x0000000100037802 */ /* 0x000fe20000000f00 */
[----:B------:R-:W-:Y:S01]  /*19130*/  IMAD.MOV.U32 R9, RZ, RZ, R28 ;  /* 0x000000ffff097224 */ /* 0x000fe200078e001c */
[----:B------:R-:W-:-:S02]  /*19140*/  MOV R0, 0x1c1f ;  /* 0x00001c1f00007802 */ /* 0x000fc40000000f00 */
[----:B------:R-:W-:Y:S02]  /*19150*/  MOV R2, 0x19170 ;  /* 0x0001917000027802 */ /* 0x000fe40000000f00 */
[----:B------:R-:W-:Y:S05]  /*19160*/  CALL.REL.NOINC `($__internal_7_$__cuda_sm70_shflsync_idx_p) ;  /* 0x000009a000007944 */ /* 0x000fea0003c00000 */
[----:B------:R-:W-:Y:S05]  /*19170*/  BRA `(.L_x_409) ;  /* 0xffffd9b000007947 */ /* 0x000fea000383ffff */
.L_x_365:
[----:B------:R-:W-:Y:S01]  /*19180*/  IMAD.MOV.U32 R9, RZ, RZ, R6 ;  /* 0x000000ffff097224 */ /* 0x000fe200078e0006 */
[----:B------:R-:W-:Y:S01]  /*19190*/  MOV R3, RZ ;  /* 0x000000ff00037202 */ /* 0x000fe20000000f00 */
[----:B------:R-:W-:Y:S01]  /*191a0*/  IMAD.MOV.U32 R0, RZ, RZ, 0x181f ;  /* 0x0000181fff007424 */ /* 0x000fe200078e00ff */
[----:B------:R-:W-:Y:S02]  /*191b0*/  MOV R2, 0x191d0 ;  /* 0x000191d000027802 */ /* 0x000fe40000000f00 */
[----:B------:R-:W-:Y:S05]  /*191c0*/  CALL.REL.NOINC `($__internal_7_$__cuda_sm70_shflsync_idx_p) ;  /* 0x0000094000007944 */ /* 0x000fea0003c00000 */
[----:B------:R-:W-:Y:S01]  /*191d0*/  MOV R11, R0 ;  /* 0x00000000000b7202 */ /* 0x000fe20000000f00 */
[----:B------:R-:W-:Y:S05]  /*191e0*/  BRA `(.L_x_410) ;  /* 0xffffe55000007947 */ /* 0x000fea000383ffff */
.L_x_366:
[----:B------:R-:W-:Y:S01]  /*191f0*/  IMAD.MOV.U32 R9, RZ, RZ, R10 ;  /* 0x000000ffff097224 */ /* 0x000fe200078e000a */
[----:B------:R-:W-:Y:S01]  /*19200*/  MOV R3, RZ ;  /* 0x000000ff00037202 */ /* 0x000fe20000000f00 */
[----:B------:R-:W-:Y:S01]  /*19210*/  IMAD.MOV.U32 R0, RZ, RZ, 0x181f ;  /* 0x0000181fff007424 */ /* 0x000fe200078e00ff */
[----:B------:R-:W-:Y:S02]  /*19220*/  MOV R2, 0x19240 ;  /* 0x0001924000027802 */ /* 0x000fe40000000f00 */
[----:B-12---:R-:W-:Y:S05]  /*19230*/  CALL.REL.NOINC `($__internal_7_$__cuda_sm70_shflsync_idx_p) ;  /* 0x000008d000007944 */ /* 0x006fea0003c00000 */
[----:B------:R-:W-:Y:S05]  /*19240*/  BRA `(.L_x_411) ;  /* 0xffffe51000007947 */ /* 0x000fea000383ffff */
.L_x_369:
[----:B------:R-:W-:Y:S01]  /*19250*/  IMAD.MOV.U32 R9, RZ, RZ, R6 ;  /* 0x000000ffff097224 */ /* 0x000fe200078e0006 */
[----:B--2---:R-:W-:Y:S01]  /*19260*/  MOV R3, 0x1 ;  /* 0x0000000100037802 */ /* 0x004fe20000000f00 */
[----:B----4-:R-:W-:Y:S01]  /*19270*/  IMAD.MOV.U32 R0, RZ, RZ, 0x181f ;  /* 0x0000181fff007424 */ /* 0x010fe200078e00ff */
[----:B------:R-:W-:-:S02]  /*19280*/  MOV R2, 0x192a0 ;  /* 0x000192a000027802 */ /* 0x000fc40000000f00 */
[----:B-1-3--:R-:W-:Y:S05]  /*19290*/  CALL.REL.NOINC `($__internal_7_$__cuda_sm70_shflsync_idx_p) ;  /* 0x0000087000007944 */ /* 0x00afea0003c00000 */
[----:B------:R-:W-:Y:S01]  /*192a0*/  IMAD.MOV.U32 R11, RZ, RZ, R0 ;  /* 0x000000ffff0b7224 */ /* 0x000fe200078e0000 */
[----:B------:R-:W-:Y:S01]  /*192b0*/  MOV R3, 0x1 ;  /* 0x0000000100037802 */ /* 0x000fe20000000f00 */
[----:B------:R-:W-:Y:S01]  /*192c0*/  IMAD.MOV.U32 R9, RZ, RZ, R10 ;  /* 0x000000ffff097224 */ /* 0x000fe200078e000a */
[----:B------:R-:W-:-:S02]  /*192d0*/  MOV R0, 0x181f ;  /* 0x0000181f00007802 */ /* 0x000fc40000000f00 */
[----:B------:R-:W-:Y:S02]  /*192e0*/  MOV R2, 0x19300 ;  /* 0x0001930000027802 */ /* 0x000fe40000000f00 */
[----:B------:R-:W-:Y:S05]  /*192f0*/  CALL.REL.NOINC `($__internal_7_$__cuda_sm70_shflsync_idx_p) ;  /* 0x0000081000007944 */ /* 0x000fea0003c00000 */
[----:B------:R-:W-:Y:S05]  /*19300*/  BRA `(.L_x_412) ;  /* 0xffffe55000007947 */ /* 0x000fea000383ffff */
.L_x_372:
[----:B------:R-:W-:Y:S01]  /*19310*/  IMAD.MOV.U32 R9, RZ, RZ, R6 ;  /* 0x000000ffff097224 */ /* 0x000fe200078e0006 */
[----:B-1----:R-:W-:Y:S01]  /*19320*/  MOV R3, 0x2 ;  /* 0x0000000200037802 */ /* 0x002fe20000000f00 */
[----:B----4-:R-:W-:Y:S01]  /*19330*/  IMAD.MOV.U32 R0, RZ, RZ, 0x181f ;  /* 0x0000181fff007424 */ /* 0x010fe200078e00ff */
[----:B------:R-:W-:Y:S02]  /*19340*/  MOV R2, 0x19360 ;  /* 0x0001936000027802 */ /* 0x000fe40000000f00 */
[----:B--23--:R-:W-:Y:S05]  /*19350*/  CALL.REL.NOINC `($__internal_7_$__cuda_sm70_shflsync_idx_p) ;  /* 0x000007b000007944 */ /* 0x00cfea0003c00000 */
[----:B------:R-:W-:Y:S01]  /*19360*/  MOV R11, R0 ;  /* 0x00000000000b7202 */ /* 0x000fe20000000f00 */
[----:B------:R-:W-:Y:S05]  /*19370*/  BRA `(.L_x_413) ;  /* 0xffffe5d000007947 */ /* 0x000fea000383ffff */
.L_x_373:
[----:B------:R-:W-:Y:S01]  /*19380*/  IMAD.MOV.U32 R9, RZ, RZ, R10 ;  /* 0x000000ffff097224 */ /* 0x000fe200078e000a */
[----:B------:R-:W-:Y:S01]  /*19390*/  MOV R3, 0x2 ;  /* 0x0000000200037802 */ /* 0x000fe20000000f00 */
[----:B----4-:R-:W-:Y:S01]  /*193a0*/  IMAD.MOV.U32 R0, RZ, RZ, 0x181f ;  /* 0x0000181fff007424 */ /* 0x010fe200078e00ff */
[----:B------:R-:W-:Y:S02]  /*193b0*/  MOV R2, 0x193d0 ;  /* 0x000193d000027802 */ /* 0x000fe40000000f00 */
[----:B-123--:R-:W-:Y:S05]  /*193c0*/  CALL.REL.NOINC `($__internal_7_$__cuda_sm70_shflsync_idx_p) ;  /* 0x0000074000007944 */ /* 0x00efea0003c00000 */
[----:B------:R-:W-:Y:S05]  /*193d0*/  BRA `(.L_x_414) ;  /* 0xffffe59000007947 */ /* 0x000fea000383ffff */
.L_x_376:
[----:B------:R-:W-:Y:S01]  /*193e0*/  IMAD.MOV.U32 R9, RZ, RZ, R6 ;  /* 0x000000ffff097224 */ /* 0x000fe200078e0006 */
[----:B-1----:R-:W-:Y:S01]  /*193f0*/  MOV R3, 0x3 ;  /* 0x0000000300037802 */ /* 0x002fe20000000f00 */
[----:B------:R-:W-:Y:S01]  /*19400*/  IMAD.MOV.U32 R0, RZ, RZ, 0x181f ;  /* 0x0000181fff007424 */ /* 0x000fe200078e00ff */
[----:B------:R-:W-:-:S02]  /*19410*/  MOV R2, 0x19430 ;  /* 0x0001943000027802 */ /* 0x000fc40000000f00 */
[----:B--234-:R-:W-:Y:S05]  /*19420*/  CALL.REL.NOINC `($__internal_7_$__cuda_sm70_shflsync_idx_p) ;  /* 0x000006e000007944 */ /* 0x01cfea0003c00000 */
[----:B------:R-:W-:Y:S01]  /*19430*/  IMAD.MOV.U32 R6, RZ, RZ, R0 ;  /* 0x000000ffff067224 */ /* 0x000fe200078e0000 */
[----:B------:R-:W-:Y:S01]  /*19440*/  MOV R3, 0x3 ;  /* 0x0000000300037802 */ /* 0x000fe20000000f00 */
[----:B------:R-:W-:Y:S01]  /*19450*/  IMAD.MOV.U32 R9, RZ, RZ, R10 ;  /* 0x000000ffff097224 */ /* 0x000fe200078e000a */
[----:B------:R-:W-:-:S02]  /*19460*/  MOV R0, 0x181f ;  /* 0x0000181f00007802 */ /* 0x000fc40000000f00 */
[----:B------:R-:W-:Y:S02]  /*19470*/  MOV R2, 0x19490 ;  /* 0x0001949000027802 */ /* 0x000fe40000000f00 */
[----:B------:R-:W-:Y:S05]  /*19480*/  CALL.REL.NOINC `($__internal_7_$__cuda_sm70_shflsync_idx_p) ;  /* 0x0000068000007944 */ /* 0x000fea0003c00000 */
[----:B------:R-:W-:Y:S05]  /*19490*/  BRA `(.L_x_415) ;  /* 0xffffe5d000007947 */ /* 0x000fea000383ffff */
.L_x_378:
[----:B------:R-:W-:Y:S01]  /*194a0*/  IMAD.MOV.U32 R9, RZ, RZ, R67 ;  /* 0x000000ffff097224 */ /* 0x000fe200078e0043 */
[----:B------:R-:W-:Y:S01]  /*194b0*/  MOV R3, RZ ;  /* 0x000000ff00037202 */ /* 0x000fe20000000f00 */
[----:B------:R-:W-:Y:S01]  /*194c0*/  IMAD.MOV.U32 R0, RZ, RZ, 0x1f ;  /* 0x0000001fff007424 */ /* 0x000fe200078e00ff */
[----:B------:R-:W-:Y:S02]  /*194d0*/  MOV R2, 0x194f0 ;  /* 0x000194f000027802 */ /* 0x000fe40000000f00 */
[----:B------:R-:W-:Y:S05]  /*194e0*/  CALL.REL.NOINC `($__internal_7_$__cuda_sm70_shflsync_idx_p) ;  /* 0x0000062000007944 */ /* 0x000fea0003c00000 */
[----:B------:R-:W-:Y:S01]  /*194f0*/  MOV R10, R0 ;  /* 0x00000000000a7202 */ /* 0x000fe20000000f00 */
[----:B------:R-:W-:Y:S05]  /*19500*/  BRA `(.L_x_416) ;  /* 0xffffe71000007947 */ /* 0x000fea000383ffff */
.L_x_379:
[----:B------:R-:W-:Y:S01]  /*19510*/  IMAD.MOV.U32 R9, RZ, RZ, R67 ;  /* 0x000000ffff097224 */ /* 0x000fe200078e0043 */
[----:B------:R-:W-:Y:S01]  /*19520*/  MOV R3, 0x1 ;  /* 0x0000000100037802 */ /* 0x000fe20000000f00 */
[----:B------:R-:W-:Y:S01]  /*19530*/  IMAD.MOV.U32 R0, RZ, RZ, 0x1f ;  /* 0x0000001fff007424 */ /* 0x000fe200078e00ff */
[----:B------:R-:W-:Y:S02]  /*19540*/  MOV R2, 0x19560 ;  /* 0x0001956000027802 */ /* 0x000fe40000000f00 */
[----:B-12---:R-:W-:Y:S05]  /*19550*/  CALL.REL.NOINC `($__internal_7_$__cuda_sm70_shflsync_idx_p) ;  /* 0x000005b000007944 */ /* 0x006fea0003c00000 */
[----:B------:R-:W-:Y:S01]  /*19560*/  MOV R8, R0 ;  /* 0x0000000000087202 */ /* 0x000fe20000000f00 */
[----:B------:R-:W-:Y:S05]  /*19570*/  BRA `(.L_x_417) ;  /* 0xffffe6c000007947 */ /* 0x000fea000383ffff */
.L_x_380:
[----:B------:R-:W-:Y:S02]  /*19580*/  MOV R2, 0x1 ;  /* 0x0000000100027802 */ /* 0x000fe40000000f00 */
[----:B------:R-:W-:-:S02]  /*19590*/  MOV R3, 0x195b0 ;  /* 0x000195b000037802 */ /* 0x000fc40000000f00 */
[----:B-1234-:R-:W-:Y:S05]  /*195a0*/  CALL.REL.NOINC `($__internal_8_$__cuda_sm70_shflsync_up_p) ;  /* 0x000005b000007944 */ /* 0x01efea0003c00000 */
[----:B------:R-:W-:Y:S05]  /*195b0*/  BRA `(.L_x_418) ;  /* 0xffffe7b000007947 */ /* 0x000fea000383ffff */
.L_x_381:
[----:B------:R-:W-:Y:S02]  /*195c0*/  MOV R2, 0x2 ;  /* 0x0000000200027802 */ /* 0x000fe40000000f00 */
[----:B------:R-:W-:-:S02]  /*195d0*/  MOV R3, 0x195f0 ;  /* 0x000195f000037802 */ /* 0x000fc40000000f00 */
[----:B--2-4-:R-:W-:Y:S05]  /*195e0*/  CALL.REL.NOINC `($__internal_8_$__cuda_sm70_shflsync_up_p) ;  /* 0x0000057000007944 */ /* 0x014fea0003c00000 */
        /* <DEDUP_REMOVED lines=23> */
.L_x_385:
[----:B------:R-:W-:Y:S02]  /*19760*/  MOV R2, 0x1 ;  /* 0x0000000100027802 */ /* 0x000fe40000000f00 */
[----:B------:R-:W-:Y:S02]  /*19770*/  MOV R3, 0x19790 ;  /* 0x0001979000037802 */ /* 0x000fe40000000f00 */
[----:B------:R-:W-:Y:S05]  /*19780*/  CALL.REL.NOINC `($__internal_8_$__cuda_sm70_shflsync_up_p) ;  /* 0x000003d000007944 */ /* 0x000fea0003c00000 */
[----:B------:R-:W-:Y:S01]  /*19790*/  MOV R2, R4 ;  /* 0x0000000400027202 */ /* 0x000fe20000000f00 */
[----:B------:R-:W-:Y:S05]  /*197a0*/  BRA `(.L_x_420) ;  /* 0xffffe82000007947 */ /* 0x000fea000383ffff */
.L_x_386:
        /* <DEDUP_REMOVED lines=26> */
.L_x_388:
[----:B------:R-:W-:Y:S02]  /*19950*/  SEL R0, RZ, 0x1, P0 ;  /* 0x00000001ff007807 */ /* 0x000fe40000000000 */
[----:B------:R-:W-:Y:S02]  /*19960*/  MOV R2, 0x19980 ;  /* 0x0001998000027802 */ /* 0x000fe40000000f00 */
[----:B-1----:R-:W-:Y:S05]  /*19970*/  CALL.REL.NOINC `($__internal_9_$__cuda_sm70_votesync_ballot) ;  /* 0x0000025000007944 */ /* 0x002fea0003c00000 */
[----:B------:R-:W-:Y:S01]  /*19980*/  MOV R5, R0 ;  /* 0x0000000000057202 */ /* 0x000fe20000000f00 */
[----:B------:R-:W-:Y:S05]  /*19990*/  BRA `(.L_x_422) ;  /* 0xffffe7c000007947 */ /* 0x000fea000383ffff */
.L_x_389:
[----:B------:R-:W-:Y:S01]  /*199a0*/  IMAD.MOV.U32 R9, RZ, RZ, R6 ;  /* 0x000000ffff097224 */ /* 0x000fe200078e0006 */
[----:B---3--:R-:W-:Y:S01]  /*199b0*/  MOV R3, R12 ;  /* 0x0000000c00037202 */ /* 0x008fe20000000f00 */
[----:B------:R-:W-:Y:S01]  /*199c0*/  IMAD.MOV.U32 R0, RZ, RZ, 0x1f ;  /* 0x0000001fff007424 */ /* 0x000fe200078e00ff */
[----:B------:R-:W-:Y:S02]  /*199d0*/  MOV R2, 0x199f0 ;  /* 0x000199f000027802 */ /* 0x000fe40000000f00 */
[----:B-12---:R-:W-:Y:S05]  /*199e0*/  CALL.REL.NOINC `($__internal_7_$__cuda_sm70_shflsync_idx_p) ;  /* 0x0000012000007944 */ /* 0x006fea0003c00000 */
[----:B------:R-:W-:Y:S01]  /*199f0*/  IMAD.MOV.U32 R8, RZ, RZ, R0 ;  /* 0x000000ffff087224 */ /* 0x000fe200078e0000 */
[----:B------:R-:W-:Y:S01]  /*19a00*/  MOV R3, R12 ;  /* 0x0000000c00037202 */ /* 0x000fe20000000f00 */
[----:B------:R-:W-:Y:S01]  /*19a10*/  IMAD.MOV.U32 R9, RZ, RZ, R7 ;  /* 0x000000ffff097224 */ /* 0x000fe200078e0007 */
[----:B------:R-:W-:Y:S02]  /*19a20*/  MOV R0, 0x1f ;  /* 0x0000001f00007802 */ /* 0x000fe40000000f00 */
[----:B------:R-:W-:-:S02]  /*19a30*/  MOV R2, 0x19a50 ;  /* 0x00019a5000027802 */ /* 0x000fc40000000f00 */
[----:B------:R-:W-:Y:S05]  /*19a40*/  CALL.REL.NOINC `($__internal_7_$__cuda_sm70_shflsync_idx_p) ;  /* 0x000000c000007944 */ /* 0x000fea0003c00000 */
[----:B------:R-:W-:Y:S01]  /*19a50*/  MOV R7, R0 ;  /* 0x0000000000077202 */ /* 0x000fe20000000f00 */
[----:B------:R-:W-:Y:S05]  /*19a60*/  BRA `(.L_x_423) ;  /* 0xffffe73000007947 */ /* 0x000fea000383ffff */
.L_x_392:
[----:B------:R-:W-:Y:S01]  /*19a70*/  IMAD.MOV.U32 R9, RZ, RZ, R4 ;  /* 0x000000ffff097224 */ /* 0x000fe200078e0004 */
[----:B------:R-:W-:-:S02]  /*19a80*/  MOV R0, 0x1f ;  /* 0x0000001f00007802 */ /* 0x000fc40000000f00 */
[----:B------:R-:W-:Y:S02]  /*19a90*/  MOV R2, 0x19ab0 ;  /* 0x00019ab000027802 */ /* 0x000fe40000000f00 */
[----:B-1234-:R-:W-:Y:S05]  /*19aa0*/  CALL.REL.NOINC `($__internal_7_$__cuda_sm70_shflsync_idx_p) ;  /* 0x0000006000007944 */ /* 0x01efea0003c00000 */
[----:B------:R-:W-:Y:S01]  /*19ab0*/  MOV R13, R0 ;  /* 0x00000000000d7202 */ /* 0x000fe20000000f00 */
[----:B------:R-:W-:Y:S05]  /*19ac0*/  BRA `(.L_x_391) ;  /* 0xffffe73000007947 */ /* 0x000fea000383ffff */
        .weak           $__internal_6_$__cuda_sm70_shflsync_bfly_p
        .type           $__internal_6_$__cuda_sm70_shflsync_bfly_p,@function
        .size           $__internal_6_$__cuda_sm70_shflsync_bfly_p,($__internal_7_$__cuda_sm70_shflsync_idx_p - $__internal_6_$__cuda_sm70_shflsync_bfly_p)
$__internal_6_$__cuda_sm70_shflsync_bfly_p:
[----:B------:R-:W-:Y:S04]  /*19ad0*/  WARPSYNC R6 ;  /* 0x0000000600007348 */ /* 0x000fe80003800000 */
[----:B------:R1:W2:Y:S02]  /*19ae0*/  SHFL.BFLY PT, R2, R2, R5, R7 ;  /* 0x0c00000502027389 */ /* 0x0002a400000e0007 */
[----:B-1----:R-:W-:-:S04]  /*19af0*/  MOV R5, 0x0 ;  /* 0x0000000000057802 */ /* 0x002fc80000000f00 */
[----:B--2---:R-:W-:Y:S05]  /*19b00*/  RET.REL.NODEC R4 `(_ZN7cutlass13device_kernelIN5flash19enable_sm80_to_sm89INS1_16FlashAttnFwdSm80INS1_25CollectiveMainloopFwdSm80ILi8ELi1ELb1EN4cute5tupleIJNS5_1CILi128EEENS7_ILi112EEES8_EEELi128ENS_6half_tEfNS_4arch4Sm80ELb0ELb0ELb1ELb1ELb0ELb1ELb1ELb1EEENS1_21CollectiveEpilogueFwdINS6_IJS8_S8_S9_EEENS6_IJNS7_ILi1EEESH_SH_EEESB_SD_Li256ELb1ELb1ELb1ELb0EEENS1_36VarlenDynamicPersistentTileSchedulerILi128ELi112ELi256ELi256ELb1ELb1ELb0ELb0ELb1ELb1EEEEEEEEEvNT_6ParamsE) ;  /* 0xfffe64f004007950 */ /* 0x004fea0003c3ffff */
        .weak           $__internal_7_$__cuda_sm70_shflsync_idx_p
        .type           $__internal_7_$__cuda_sm70_shflsync_idx_p,@function
        .size           $__internal_7_$__cuda_sm70_shflsync_idx_p,($__internal_8_$__cuda_sm70_shflsync_up_p - $__internal_7_$__cuda_sm70_shflsync_idx_p)
$__internal_7_$__cuda_sm70_shflsync_idx_p:
[----:B------:R-:W-:-:S04]  /*19b10*/  MOV R69, 0xffffffff ;  /* 0xffffffff00457802 */ /* 0x000fc80000000f00 */
[----:B------:R-:W-:Y:S04]  /*19b20*/  WARPSYNC R69 ;  /* 0x0000004500007348 */ /* 0x000fe80003800000 */
[----:B------:R1:W2:Y:S02]  /*19b30*/  SHFL.IDX PT, R0, R9, R3, R0 ;  /* 0x0000000309007389 */ /* 0x0002a400000e0000 */
[----:B-1----:R-:W-:-:S04]  /*19b40*/  MOV R3, 0x0 ;  /* 0x0000000000037802 */ /* 0x002fc80000000f00 */
[----:B--2---:R-:W-:Y:S05]  /*19b50*/  RET.REL.NODEC R2 `(_ZN7cutlass13device_kernelIN5flash19enable_sm80_to_sm89INS1_16FlashAttnFwdSm80INS1_25CollectiveMainloopFwdSm80ILi8ELi1ELb1EN4cute5tupleIJNS5_1CILi128EEENS7_ILi112EEES8_EEELi128ENS_6half_tEfNS_4arch4Sm80ELb0ELb0ELb1ELb1ELb0ELb1ELb1ELb1EEENS1_21CollectiveEpilogueFwdINS6_IJS8_S8_S9_EEENS6_IJNS7_ILi1EEESH_SH_EEESB_SD_Li256ELb1ELb1ELb1ELb0EEENS1_36VarlenDynamicPersistentTileSchedulerILi128ELi112ELi256ELi256ELb1ELb1ELb0ELb0ELb1ELb1EEEEEEEEEvNT_6ParamsE) ;  /* 0xfffe64a002007950 */ /* 0x004fea0003c3ffff */
        .weak           $__internal_8_$__cuda_sm70_shflsync_up_p
        .type           $__internal_8_$__cuda_sm70_shflsync_up_p,@function
        .size           $__internal_8_$__cuda_sm70_shflsync_up_p,($__internal_9_$__cuda_sm70_votesync_ballot - $__internal_8_$__cuda_sm70_shflsync_up_p)
$__internal_8_$__cuda_sm70_shflsync_up_p:
[----:B------:R-:W-:Y:S02]  /*19b60*/  IMAD.MOV.U32 R4, RZ, RZ, RZ ;  /* 0x000000ffff047224 */ /* 0x000fe400078e00ff */
[----:B------:R-:W-:-:S04]  /*19b70*/  IMAD.MOV.U32 R9, RZ, RZ, -0x1 ;  /* 0xffffffffff097424 */ /* 0x000fc800078e00ff */
[----:B------:R-:W-:Y:S04]  /*19b80*/  WARPSYNC R9 ;  /* 0x0000000900007348 */ /* 0x000fe80003800000 */
[----:B------:R1:W2:Y:S02]  /*19b90*/  SHFL.UP PT, R4, R0, R2, R4 ;  /* 0x0400000200047389 */ /* 0x0002a400000e0004 */
[----:B-1----:R-:W-:Y:S02]  /*19ba0*/  MOV R2, R3 ;  /* 0x0000000300027202 */ /* 0x002fe40000000f00 */
[----:B------:R-:W-:-:S04]  /*19bb0*/  MOV R3, 0x0 ;  /* 0x0000000000037802 */ /* 0x000fc80000000f00 */
[----:B--2---:R-:W-:Y:S05]  /*19bc0*/  RET.REL.NODEC R2 `(_ZN7cutlass13device_kernelIN5flash19enable_sm80_to_sm89INS1_16FlashAttnFwdSm80INS1_25CollectiveMainloopFwdSm80ILi8ELi1ELb1EN4cute5tupleIJNS5_1CILi128EEENS7_ILi112EEES8_EEELi128ENS_6half_tEfNS_4arch4Sm80ELb0ELb0ELb1ELb1ELb0ELb1ELb1ELb1EEENS1_21CollectiveEpilogueFwdINS6_IJS8_S8_S9_EEENS6_IJNS7_ILi1EEESH_SH_EEESB_SD_Li256ELb1ELb1ELb1ELb0EEENS1_36VarlenDynamicPersistentTileSchedulerILi128ELi112ELi256ELi256ELb1ELb1ELb0ELb0ELb1ELb1EEEEEEEEEvNT_6ParamsE) ;  /* 0xfffe643002007950 */ /* 0x004fea0003c3ffff */
        .weak           $__internal_9_$__cuda_sm70_votesync_ballot
        .type           $__internal_9_$__cuda_sm70_votesync_ballot,@function
        .size           $__internal_9_$__cuda_sm70_votesync_ballot,(.L_x_2683 - $__internal_9_$__cuda_sm70_votesync_ballot)
$__internal_9_$__cuda_sm70_votesync_ballot:
[----:B------:R-:W-:Y:S01]  /*19bd0*/  ISETP.NE.U32.AND P0, PT, R0, 0x1, PT ;  /* 0x000000010000780c */ /* 0x000fe20003f05070 */
[----:B------:R-:W-:-:S04]  /*19be0*/  IMAD.MOV.U32 R3, RZ, RZ, -0x1 ;  /* 0xffffffffff037424 */ /* 0x000fc800078e00ff */
[----:B------:R-:W-:Y:S08]  /*19bf0*/  WARPSYNC R3 ;  /* 0x0000000300007348 */ /* 0x000ff00003800000 */
[----:B------:R-:W-:-:S04]  /*19c00*/  VOTE.ANY R0, PT, !P0 ;  /* 0x0000000000007806 */ /* 0x000fc800040e0100 */
[----:B------:R-:W-:Y:S01]  /*19c10*/  LOP3.LUT R0, R0, R3, RZ, 0xc0, !PT ;  /* 0x0000000300007212 */ /* 0x000fe200078ec0ff */
[----:B------:R-:W-:-:S04]  /*19c20*/  IMAD.MOV.U32 R3, RZ, RZ, 0x0 ;  /* 0x00000000ff037424 */ /* 0x000fc800078e00ff */
[----:B------:R-:W-:Y:S05]  /*19c30*/  RET.REL.NODEC R2 `(_ZN7cutlass13device_kernelIN5flash19enable_sm80_to_sm89INS1_16FlashAttnFwdSm80INS1_25CollectiveMainloopFwdSm80ILi8ELi1ELb1EN4cute5tupleIJNS5_1CILi128EEENS7_ILi112EEES8_EEELi128ENS_6half_tEfNS_4arch4Sm80ELb0ELb0ELb1ELb1ELb0ELb1ELb1ELb1EEENS1_21CollectiveEpilogueFwdINS6_IJS8_S8_S9_EEENS6_IJNS7_ILi1EEESH_SH_EEESB_SD_Li256ELb1ELb1ELb1ELb0EEENS1_36VarlenDynamicPersistentTileSchedulerILi128ELi112ELi256ELi256ELb1ELb1ELb0ELb0ELb1ELb1EEEEEEEEEvNT_6ParamsE) ;  /* 0xfffe63c002007950 */ /* 0x000fea0003c3ffff */
.L_x_424:
        /* <DEDUP_REMOVED lines=12> */
.L_x_2683:


//--------------------- .text._ZN7cutlass13device_kernelIN5flash19enable_sm80_to_sm89INS1_16FlashAttnFwdSm80INS1_25CollectiveMainloopFwdSm80ILi4ELi1ELb0EN4cute5tupleIJNS5_1CILi128EEENS7_ILi48EEES8_EEELi128ENS_6half_tEfNS_4arch4Sm80ELb0ELb1ELb1ELb0ELb0ELb0ELb1ELb1EEENS1_21CollectiveEpilogueFwdINS6_IJS8_S8_S9_EEENS6_IJNS7_ILi1EEESH_SH_EEESB_SD_Li128ELb0ELb1ELb1ELb0EEENS1_19SingleTileSchedulerILb0ELb1ELb1ELi128EEEEEEEEEvNT_6ParamsE --------------------------
	.section	.text._ZN7cutlass13device_kernelIN5flash19enable_sm80_to_sm89INS1_16FlashAttnFwdSm80INS1_25CollectiveMainloopFwdSm80ILi4ELi1ELb0EN4cute5tupleIJNS5_1CILi128EEENS7_ILi48EEES8_EEELi128ENS_6half_tEfNS_4arch4Sm80ELb0ELb1ELb1ELb0ELb0ELb0ELb1ELb1EEENS1_21CollectiveEpilogueFwdINS6_IJS8_S8_S9_EEENS6_IJNS7_ILi1EEESH_SH_EEESB_SD_Li128ELb0ELb1ELb1ELb0EEENS1_19SingleTileSchedulerILb0ELb1ELb1ELi128EEEEEEEEEvNT_6ParamsE,"ax",@progbits
	.sectioninfo	@"SHI_REGISTERS=255"
	.align	128
.text._ZN7cutlass13device_kernelIN5flash19enable_sm80_to_sm89INS1_16FlashAttnFwdSm80INS1_25CollectiveMainloopFwdSm80ILi4ELi1ELb0EN4cute5tupleIJNS5_1CILi128EEENS7_ILi48EEES8_EEELi128ENS_6half_tEfNS_4arch4Sm80ELb0ELb1ELb1ELb0ELb0ELb0ELb1ELb1EEENS1_21CollectiveEpilogueFwdINS6_IJS8_S8_S9_EEENS6_IJNS7_ILi1EEESH_SH_EEESB_SD_Li128ELb0ELb1ELb1ELb0EEENS1_19SingleTileSchedulerILb0ELb1ELb1ELi128EEEEEEEEEvNT_6ParamsE:
        .type           _ZN7cutlass13device_kernelIN5flash19enable_sm80_to_sm89INS1_16FlashAttnFwdSm80INS1_25CollectiveMainloopFwdSm80ILi4ELi1ELb0EN4cute5tupleIJNS5_1CILi128EEENS7_ILi48EEES8_EEELi128ENS_6half_tEfNS_4arch4Sm80ELb0ELb1ELb1ELb0ELb0ELb0ELb1ELb1EEENS1_21CollectiveEpilogueFwdINS6_IJS8_S8_S9_EEENS6_IJNS7_ILi1EEESH_SH_EEESB_SD_Li128ELb0ELb1ELb1ELb0EEENS1_19SingleTileSchedulerILb0ELb1ELb1ELi128EEEEEEEEEvNT_6ParamsE,@function
        .size           _ZN7cutlass13device_kernelIN5flash19enable_sm80_to_sm89INS1_16FlashAttnFwdSm80INS1_25CollectiveMainloopFwdSm80ILi4ELi1ELb0EN4cute5tupleIJNS5_1CILi128EEENS7_ILi48EEES8_EEELi128ENS_6half_tEfNS_4arch4Sm80ELb0ELb1ELb1ELb0ELb0ELb0ELb1ELb1EEENS1_21CollectiveEpilogueFwdINS6_IJS8_S8_S9_EEENS6_IJNS7_ILi1EEESH_SH_EEESB_SD_Li128ELb0ELb1ELb1ELb0EEENS1_19SingleTileSchedulerILb0ELb1ELb1ELi128EEEEEEEEEvNT_6ParamsE,(.L_x_2688 - _ZN7cutlass13device_kernelIN5flash19enable_sm80_to_sm89INS1_16FlashAttnFwdSm80INS1_25CollectiveMainloopFwdSm80ILi4ELi1ELb0EN4cute5tupleIJNS5_1CILi128EEENS7_ILi48EEES8_EEELi128ENS_6half_tEfNS_4arch4Sm80ELb0ELb1ELb1ELb0ELb0ELb0ELb1ELb1EEENS1_21CollectiveEpilogueFwdINS6_IJS8_S8_S9_EEENS6_IJNS7_ILi1EEESH_SH_EEESB_SD_Li128ELb0ELb1ELb1ELb0EEENS1_19SingleTileSchedulerILb0ELb1ELb1ELi128EEEEEEEEEvNT_6ParamsE)
        .other          _ZN7cutlass13device_kernelIN5flash19enable_sm80_to_sm89INS1_16FlashAttnFwdSm80INS1_25CollectiveMainloopFwdSm80ILi4ELi1ELb0EN4cute5tupleIJNS5_1CILi128EEENS7_ILi48EEES8_EEELi128ENS_6half_tEfNS_4arch4Sm80ELb0ELb1ELb1ELb0ELb0ELb0ELb1ELb1EEENS1_21CollectiveEpilogueFwdINS6_IJS8_S8_S9_EEENS6_IJNS7_ILi1EEESH_SH_EEESB_SD_Li128ELb0ELb1ELb1ELb0EEENS1_19SingleTileSchedulerILb0ELb1ELb1ELi128EEEEEEEEEvNT_6ParamsE,@"STO_CUDA_ENTRY STV_DEFAULT"
_ZN7cutlass13device_kernelIN5flash19enable_sm80_to_sm89INS1_16FlashAttnFwdSm80INS1_25CollectiveMainloopFwdSm80ILi4ELi1ELb0EN4cute5tupleIJNS5_1CILi128EEENS7_ILi48EEES8_EEELi128ENS_6half_tEfNS_4arch4Sm80ELb0ELb1ELb1ELb0ELb0ELb0ELb1ELb1EEENS1_21CollectiveEpilogueFwdINS6_IJS8_S8_S9_EEENS6_IJNS7_ILi1EEESH_SH_EEESB_SD_Li128ELb0ELb1ELb1ELb0EEENS1_19SingleTileSchedulerILb0ELb1ELb1ELi128EEEEEEEEEvNT_6ParamsE:
        /* <DEDUP_REMOVED lines=18> */
.L_x_425:
[----:B---3--:R-:W-:Y:S02]  /*0120*/  ULDC.64 UR4, c[0x0][0x550] ;  /* 0x0001540000047ab9 */ /* 0x008fe40000000a00 */
[----:B------:R-:W-:Y:S02]  /*0130*/  UISETP.NE.AND UP0, UPT, UR4, 0x1, UPT ;  /* 0x000000010400788c */ /* 0x000fe4000bf05270 */
[----:B------:R-:W-:-:S02]  /*0140*/  UIMAD.WIDE.U32 UR8, UR6, UR5, URZ ;  /* 0x00000005060872a5 */ /* 0x000fc4000f8e003f */
[----:B------:R-:W-:Y:S02]  /*0150*/  ULDC UR4, c[0x0][0x558] ;  /* 0x0001560000047ab9 */ /* 0x000fe40000000800 */
[----:B------:R-:W-:-:S05]  /*0160*/  UMOV UR10, UR6 ;  /* 0x00000006000a7c82 */ /* 0x000fca0008000000 */
[----:B------:R-:W-:-:S03]  /*0170*/  @UP0 USHF.R.U32.HI UR10, URZ, UR4, UR9 ;  /* 0x000000043f0a0299 */ /* 0x000fc60008011609 */
.L_x_426:
        /* <DEDUP_REMOVED lines=35> */
.L_x_428:
[----:B------:R-:W-:Y:S02]  /*03b0*/  ULDC UR4, c[0x0][0x32c] ;  /* 0x0000cb0000047ab9 */ /* 0x000fe40000000800 */
[----:B------:R-:W-:-:S03]  /*03c0*/  UISETP.NE.AND UP0, UPT, UR9, UR4, UPT ;  /* 0x000000040900728c */ /* 0x000fc6000bf05270 */
[----:B------:R-:W-:Y:S02]  /*03d0*/  ULDC.64 UR4, c[0x0][0x330] ;  /* 0x0000cc0000047ab9 */ /* 0x000fe40000000a00 */
[----:B------:R-:W-:-:S06]  /*03e0*/  UIMAD.WIDE.U32 UR12, UR7, UR4, URZ ;  /* 0x00000004070c72a5 */ /* 0x000fcc000f8e003f */
[----:B------:R-:W-:Y:S02]  /*03f0*/  @UP0 USHF.R.U32.HI UR7, URZ, UR5, UR13 ;  /* 0x000000053f070299 */ /* 0x000fe4000801160d */
.L_x_429:
[----:B------:R-:W-:Y:S02]  /*0400*/  ULDC UR4, c[0x0][0x32c] ;  /* 0x0000cb0000047ab9 */ /* 0x000fe40000000800 */
[----:B------:R-:W-:-:S04]  /*0410*/  UIMAD UR4, UR7, UR4, UR4 ;  /* 0x00000004070472a4 */ /* 0x000fc8000f8e0204 */
[----:B------:R-:W-:-:S04]  /*0420*/  UISETP.LT.AND UP0, UPT, UR6, UR4, UPT ;  /* 0x000000040600728c */ /* 0x000fc8000bf01270 */
[----:B------:R-:W-:Y:S02]  /*0430*/  USEL UR6, UR6, UR4, UP0 ;  /* 0x0000000406067287 */ /* 0x000fe40008000000 */
.L_x_427:
[----:B------:R-:W-:Y:S01]  /*0440*/  UMOV UR14, 0x2f ;  /* 0x0000002f000e7882 */ /* 0x000fe20000000000 */
[----:B------:R-:W-:Y:S01]  /*0450*/  PLOP3.LUT P0, PT, PT, PT, UP2, 0x40, 0x0 ;  /* 0x000000000000781c */ /* 0x000fe20003f0e828 */
[----:B------:R-:W-:Y:S02]  /*0460*/  ULDC UR16, c[0x0][0x1d0] ;  /* 0x0000740000107ab9 */ /* 0x000fe40000000800 */
[----:B------:R-:W-:Y:S02]  /*0470*/  ULDC.64 UR4, c[0x0][0x2c8] ;  /* 0x0000b20000047ab9 */ /* 0x000fe40000000a00 */
[----:B------:R-:W-:Y:S02]  /*0480*/  UIADD3 UR14, UR14, UR16, URZ ;  /* 0x000000100e0e7290 */ /* 0x000fe4000fffe03f */
[----:B------:R-:W-:Y:S02]  /*0490*/  UIMAD.WIDE.U32 UR12, UR17, UR4, URZ ;  /* 0x00000004110c72a5 */ /* 0x000fe4000f8e003f */
[----:B------:R-:W-:-:S02]  /*04a0*/  UIMAD.WIDE UR14, UR14, 0x2aaaaaab, URZ ;  /* 0x2aaaaaab0e0e78a5 */ /* 0x000fc4000f8e023f */
[----:B------:R-:W-:Y:S02]  /*04b0*/  UIADD3 UR6, UR6, 0x2f, URZ ;  /* 0x0000002f06067890 */ /* 0x000fe4000fffe03f */
[----:B------:R-:W-:Y:S02]  /*04c0*/  UMOV UR4, UR17 ;  /* 0x0000001100047c82 */ /* 0x000fe40008000000 */
[----:B------:R-:W-:Y:S02]  /*04d0*/  UIMAD.WIDE UR6, UR6, 0x2aaaaaab, URZ ;  /* 0x2aaaaaab060678a5 */ /* 0x000fe4000f8e023f */
[----:B------:R-:W-:Y:S02]  /*04e0*/  @UP3 UMOV UR9, UR13 ;  /* 0x0000000d00093c82 */ /* 0x000fe40008000000 */
[----:B------:R-:W-:Y:S02]  /*04f0*/  ULDC UR12, c[0x0][0x168] ;  /* 0x00005a00000c7ab9 */ /* 0x000fe40000000800 */
[----:B------:R-:W-:-:S02]  /*0500*/  @UP3 USHF.R.U32.HI UR4, URZ, UR5, UR9 ;  /* 0x000000053f043299 */ /* 0x000fc40008011609 */
[----:B------:R-:W-:Y:S02]  /*0510*/  UMOV UR11, UR15 ;  /* 0x0000000f000b7c82 */ /* 0x000fe40008000000 */
[----:B------:R-:W-:Y:S02]  /*0520*/  UIADD3 UR16, UR16, -UR12, URZ ;  /* 0x8000000c10107290 */ /* 0x000fe4000fffe03f */
[----:B------:R-:W-:Y:S02]  /*0530*/  USHF.R.U32.HI UR6, URZ, 0x1f, UR7 ;  /* 0x0000001f3f067899 */ /* 0x000fe40008011607 */
[----:B------:R-:W-:Y:S02]  /*0540*/  USHF.R.U32.HI UR9, URZ, 0x1f, UR11 ;  /* 0x0000001f3f097899 */ /* 0x000fe4000801160b */
[----:B------:R-:W-:Y:S02]  /*0550*/  UIADD3 UR4, UR16, UR4, URZ ;  /* 0x0000000410047290 */ /* 0x000fe4000fffe03f */
[----:B------:R-:W-:-:S02]  /*0560*/  ULDC UR5, c[0x0][0x324] ;  /* 0x0000c90000057ab9 */ /* 0x000fc40000000800 */
[----:B------:R-:W-:Y:S02]  /*0570*/  ULEA.HI.SX32 UR6, UR7, UR6, 0x1d ;  /* 0x0000000607067291 */ /* 0x000fe4000f8fea3f */
        /* <DEDUP_REMOVED lines=16> */
.L_x_431:
[----:B------:R-:W-:-:S04]  /*0680*/  MOV R2, c[0x0][0x32c] ;  /* 0x0000cb0000027a02 */ /* 0x000fc80000000f00 */
[----:B------:R-:W-:-:S13]  /*0690*/  ISETP.NE.AND P0, PT, R2, 0x1, PT ;  /* 0x000000010200780c */ /* 0x000fda0003f05270 */
[----:B------:R-:W-:-:S05]  /*06a0*/  @P0 IMAD.HI.U32 R2, R0, c[0x0][0x330], RZ ;  /* 0x0000cc0000020a27 */ /* 0x000fca00078e00ff */
[----:B------:R-:W-:-:S05]  /*06b0*/  @P0 SHF.R.U32.HI R0, RZ, c[0x0][0x334], R2 ;  /* 0x0000cd00ff000a19 */ /* 0x000fca0000011602 */
.L_x_432:
[----:B------:R-:W-:-:S05]  /*06c0*/  IMAD R0, R0, c[0x0][0x32c], RZ ;  /* 0x0000cb0000007a24 */ /* 0x000fca00078e02ff */
[----:B------:R-:W-:-:S05]  /*06d0*/  IMNMX R3, R3, R0, !PT ;  /* 0x0000000003037217 */ /* 0x000fca0007800200 */
.L_x_430:
[----:B------:R-:W-:Y:S01]  /*06e0*/  IMAD.HI R0, R3, 0x2aaaaaab, RZ ;  /* 0x2aaaaaab03007827 */ /* 0x000fe200078e02ff */
[----:B------:R-:W-:Y:S02]  /*06f0*/  USHF.R.U32.HI UR5, URZ, 0x10, UR8 ;  /* 0x000000103f057899 */ /* 0x000fe40008011608 */
[----:B------:R-:W-:Y:S02]  /*0700*/  ULDC UR4, c[0x0][0x338] ;  /* 0x0000ce0000047ab9 */ /* 0x000fe40000000800 */
[----:B------:R-:W-:Y:S01]  /*0710*/  SHF.R.U32.HI R2, RZ, 0x1f, R0 ;  /* 0x0000001fff027819 */ /* 0x000fe20000011600 */
[----:B------:R-:W-:-:S03]  /*0720*/  UISETP.NE.AND UP0, UPT, UR5, URZ, UPT ;  /* 0x0000003f0500728c */ /* 0x000fc6000bf05270 */
[----:B------:R-:W-:Y:S01]  /*0730*/  LEA.HI.SX32 R0, R0, R2, 0x1d ;  /* 0x0000000200007211 */ /* 0x000fe200078feaff */
[----:B------:R-:W-:-:S03]  /*0740*/  USEL UR4, UR5, UR4, UP0 ;  /* 0x0000000405047287 */ /* 0x000fc60008000000 */
[----:B------:R-:W-:Y:S01]  /*0750*/  IMNMX R9, RZ, R0, !PT ;  /* 0x00000000ff097217 */ /* 0x000fe20007800200 */
[----:B------:R-:W-:-:S03]  /*0760*/  IMAD.MOV.U32 R0, RZ, RZ, RZ ;  /* 0x000000ffff007224 */ /* 0x000fc600078e00ff */
[----:B------:R-:W-:-:S13]  /*0770*/  ISETP.LT.AND P0, PT, R9, UR6, PT ;  /* 0x0000000609007c0c */ /* 0x000fda000bf01270 */
[----:B------:R-:W-:Y:S05]  /*0780*/  @!P0 BRA `(.L_x_433) ;  /* 0x000001f000008947 */ /* 0x000fea0003800000 */
[----:B------:R-:W-:Y:S01]  /*0790*/  IMAD.U32 R5, RZ, RZ, UR4 ;  /* 0x00000004ff057e24 */ /* 0x000fe2000f8e00ff */
[----:B------:R-:W-:-:S04]  /*07a0*/  UIADD3 UR5, UR4, -0x1, UR6 ;  /* 0xffffffff04057890 */ /* 0x000fc8000fffe006 */
[----:B------:R-:W-:Y:S02]  /*07b0*/  IABS R0, R5 ;  /* 0x0000000500007213 */ /* 0x000fe40000000000 */
[----:B------:R-:W-:-:S03]  /*07c0*/  IADD3 R8, -R9, UR5, RZ ;  /* 0x0000000509087c10 */ /* 0x000fc6000fffe1ff */
        /* <DEDUP_REMOVED lines=9> */
[----:B------:R-:W-:Y:S01]  /*0860*/  IMAD R5, R2, R4, RZ ;  /* 0x0000000402057224 */ /* 0x000fe200078e02ff */
[----:B------:R-:W-:Y:S01]  /*0870*/  MOV R2, RZ ;  /* 0x000000ff00027202 */ /* 0x000fe20000000f00 */
[----:B------:R-:W-:-:S04]  /*0880*/  IMAD.MOV R6, RZ, RZ, -R0 ;  /* 0x000000ffff067224 */ /* 0x000fc800078e0a00 */
[----:B------:R-:W-:-:S04]  /*0890*/  IMAD.HI.U32 R0, R3, R5, R2 ;  /* 0x0000000503007227 */ /* 0x000fc800078e0002 */
[----:B------:R-:W-:Y:S02]  /*08a0*/  IMAD.MOV.U32 R2, RZ, RZ, R7 ;  /* 0x000000ffff027224 */ /* 0x000fe400078e0007 */
[----:B------:R-:W-:Y:S02]  /*08b0*/  IMAD.MOV.U32 R3, RZ, RZ, R6 ;  /* 0x000000ffff037224 */ /* 0x000fe400078e0006 */
[----:B------:R-:W-:-:S04]  /*08c0*/  IMAD.HI.U32 R0, R0, R2, RZ ;  /* 0x0000000200007227 */ /* 0x000fc800078e00ff */
[----:B------:R-:W-:-:S05]  /*08d0*/  IMAD R2, R0, R3, R2 ;  /* 0x0000000300027224 */ /* 0x000fca00078e0202 */
[----:B------:R-:W-:-:S13]  /*08e0*/  ISETP.GT.U32.AND P1, PT, R4, R2, PT ;  /* 0x000000020400720c */ /* 0x000fda0003f24070 */
[-C--:B------:R-:W-:Y:S02]  /*08f0*/  @!P1 IADD3 R2, R2, -R4.reuse, RZ ;  /* 0x8000000402029210 */ /* 0x080fe40007ffe0ff */
[----:B------:R-:W-:Y:S02]  /*0900*/  @!P1 IADD3 R0, R0, 0x1, RZ ;  /* 0x0000000100009810 */ /* 0x000fe40007ffe0ff */
[----:B------:R-:W-:Y:S02]  /*0910*/  ISETP.GE.U32.AND P2, PT, R2, R4, PT ;  /* 0x000000040200720c */ /* 0x000fe40003f46070 */
[----:B------:R-:W-:Y:S02]  /*0920*/  LOP3.LUT R2, R8, UR4, RZ, 0x3c, !PT ;  /* 0x0000000408027c12 */ /* 0x000fe4000f8e3cff */
[----:B------:R-:W-:Y:S02]  /*0930*/  ISETP.NE.AND P1, PT, RZ, UR4, PT ;  /* 0x00000004ff007c0c */ /* 0x000fe4000bf25270 */
[----:B------:R-:W-:-:S07]  /*0940*/  ISETP.GE.AND P0, PT, R2, RZ, PT ;  /* 0x000000ff0200720c */ /* 0x000fce0003f06270 */
[----:B------:R-:W-:-:S06]  /*0950*/  @P2 IADD3 R0, R0, 0x1, RZ ;  /* 0x0000000100002810 */ /* 0x000fcc0007ffe0ff */
[----:B------:R-:W-:Y:S01]  /*0960*/  @!P0 IMAD.MOV R0, RZ, RZ, -R0 ;  /* 0x000000ffff008224 */ /* 0x000fe200078e0a00 */
[----:B------:R-:W-:Y:S02]  /*0970*/  @!P1 LOP3.LUT R0, RZ, UR4, RZ, 0x33, !PT ;  /* 0x00000004ff009c12 */ /* 0x000fe4000f8e33ff */
.L_x_433:
[----:B------:R-:W-:Y:S01]  /*0980*/  ULOP3.LUT UR8, UR8, 0xffff, URZ, 0xc0, !UPT ;  /* 0x0000ffff08087892 */ /* 0x000fe2000f8ec03f */
[----:B------:R-:W-:Y:S01]  /*0990*/  PLOP3.LUT P4, PT, PT, PT, PT, 0x80, 0x0 ;  /* 0x000000000000781c */ /* 0x000fe20003f8f070 */
[----:B------:R-:W-:Y:S01]  /*09a0*/  ULDC.64 UR14, c[0x0][0x118] ;  /* 0x00004600000e7ab9 */ /* 0x000fe20000000a00 */
[----:B------:R-:W-:Y:S01]  /*09b0*/  CS2R R20, SRZ ;  /* 0x0000000000147805 */ /* 0x000fe2000001ff00 */
[----:B------:R-:W-:Y:S01]  /*09c0*/  CS2R R18, SRZ ;  /* 0x0000000000127805 */ /* 0x000fe2000001ff00 */
[----:B------:R-:W-:Y:S01]  /*09d0*/  CS2R R126, SRZ ;  /* 0x00000000007e7805 */ /* 0x000fe2000001ff00 */
[----:B------:R-:W-:Y:S01]  /*09e0*/  IMAD R133, R0, UR8, R9 ;  /* 0x0000000800857c24 */ /* 0x000fe2000f8e0209 */
[----:B------:R-:W-:Y:S01]  /*09f0*/  CS2R R124, SRZ ;  /* 0x00000000007c7805 */ /* 0x000fe2000001ff00 */
[----:B------:R-:W-:Y:S01]  /*0a00*/  CS2R R130, SRZ ;  /* 0x0000000000827805 */ /* 0x000fe2000001ff00 */
[----:B------:R-:W-:Y:S01]  /*0a10*/  CS2R R128, SRZ ;  /* 0x0000000000807805 */ /* 0x000fe2000001ff00 */
[----:B------:R-:W-:Y:S01]  /*0a20*/  IMAD.IADD R0, R133, 0x1, R0 ;  /* 0x0000000185007824 */ /* 0x000fe200078e0200 */
[----:B------:R1:W-:Y:S01]  /*0a30*/  STL [R1], R133 ;  /* 0x0000008501007387 */ /* 0x0003e20000100800 */
        /* <DEDUP_REMOVED lines=63> */
[----:B-1----:R-:W-:Y:S02]  /*0e30*/  ISETP.NE.U32.AND P1, PT, RZ, c[0x0][0x340], PT ;  /* 0x0000d000ff007a0c */ /* 0x002fe40003f25070 */
[----:B------:R-:W-:Y:S01]  /*0e40*/  SHF.R.S32.HI R126, RZ, 0x1f, R132 ;  /* 0x0000001fff7e7819 */ /* 0x000fe20000011484 */
[----:B------:R-:W-:Y:S01]  /*0e50*/  USHF.R.S32.HI UR8, URZ, 0x1f, UR10 ;  /* 0x0000001f3f087899 */ /* 0x000fe2000801140a */
[----:B------:R-:W-:Y:S01]  /*0e60*/  ISETP.NE.AND.EX P1, PT, RZ, c[0x0][0x344], PT, P1 ;  /* 0x0000d100ff007a0c */ /* 0x000fe20003f25310 */
[----:B------:R-:W-:-:S12]  /*0e70*/  ULDC.64 UR4, c[0x0][0x1b8] ;  /* 0x00006e0000047ab9 */ /* 0x000fd80000000a00 */
[----:B------:R-:W-:-:S04]  /*0e80*/  @P1 IMAD.MOV.U32 R2, RZ, RZ, 0x4 ;  /* 0x00000004ff021424 */ /* 0x000fc800078e00ff */
[----:B------:R-:W-:-:S05]  /*0e90*/  @P1 IMAD.WIDE R2, R25, R2, c[0x0][0x340] ;  /* 0x0000d00019021625 */ /* 0x000fca00078e0202 */
[----:B------:R1:W2:Y:S01]  /*0ea0*/  @P1 LDG.E R18, [R2.64] ;  /* 0x0000000e02121981 */ /* 0x0002a2000c1e1900 */
[----:B------:R-:W-:Y:S01]  /*0eb0*/  PLOP3.LUT P2, PT, PT, PT, UP3, 0x80, 0x0 ;  /* 0x000000000000781c */ /* 0x000fe20003f4f038 */
[----:B------:R-:W-:Y:S01]  /*0ec0*/  UIMAD.WIDE.U32 UR6, UR10, UR4, URZ ;  /* 0x000000040a0672a5 */ /* 0x000fe2000f8e003f */
[----:B------:R-:W-:Y:S01]  /*0ed0*/  PLOP3.LUT P0, PT, PT, PT, UP3, 0x80, 0x0 ;  /* 0x000000000000781c */ /* 0x000fe20003f0f038 */
[----:B------:R-:W-:Y:S01]  /*0ee0*/  UIMAD UR4, UR8, UR4, URZ ;  /* 0x00000004080472a4 */ /* 0x000fe2000f8e023f */
[----:B------:R-:W-:Y:S01]  /*0ef0*/  SHF.R.S32.HI R24, RZ, 0x1f, R25 ;  /* 0x0000001fff187819 */ /* 0x000fe20000011419 */
[----:B------:R-:W-:Y:S01]  /*0f00*/  BSSY B0, `(.L_x_435) ;  /* 0x0000075000007945 */ /* 0x000fe20003800000 */
[----:B------:R-:W-:Y:S01]  /*0f10*/  LEA.HI R23, R126, R132, RZ, 0x4 ;  /* 0x000000847e177211 */ /* 0x000fe200078f20ff */
[----:B------:R-:W-:Y:S02]  /*0f20*/  UIMAD UR4, UR10, UR5, UR4 ;  /* 0x000000050a0472a4 */ /* 0x000fe4000f8e0204 */
[----:B------:R-:W-:-:S02]  /*0f30*/  IMAD R12, R24, c[0x0][0x1c0], RZ ;  /* 0x00007000180c7a24 */ /* 0x000fc400078e02ff */
[----:B------:R-:W-:Y:S02]  /*0f40*/  UIADD3 UR4, UR7, UR4, URZ ;  /* 0x0000000407047290 */ /* 0x000fe4000fffe03f */
[C---:B------:R-:W-:Y:S01]  /*0f50*/  IMAD R12, R25.reuse, c[0x0][0x1c4], R12 ;  /* 0x00007100190c7a24 */ /* 0x040fe200078e020c */
[----:B-1----:R-:W-:Y:S02]  /*0f60*/  LEA.HI R2, R126, R132, RZ, 0x3 ;  /* 0x000000847e027211 */ /* 0x002fe400078f18ff */
[----:B------:R-:W-:Y:S01]  /*0f70*/  MOV R3, UR7 ;  /* 0x0000000700037c02 */ /* 0x000fe20008000f00 */
[----:B------:R-:W-:Y:S01]  /*0f80*/  IMAD.U32 R3, RZ, RZ, UR4 ;  /* 0x00000004ff037e24 */ /* 0x000fe2000f8e00ff */
[----:B------:R-:W-:Y:S01]  /*0f90*/  LOP3.LUT R0, R2, 0xfffffff8, RZ, 0xc0, !PT ;  /* 0xfffffff802007812 */ /* 0x000fe200078ec0ff */
[----:B------:R-:W-:Y:S01]  /*0fa0*/  ULDC.64 UR4, c[0x0][0x210] ;  /* 0x0000840000047ab9 */ /* 0x000fe20000000a00 */
[----:B------:R-:W-:Y:S01]  /*0fb0*/  SHF.R.S32.HI R19, RZ, 0x3, R2 ;  /* 0x00000003ff137819 */ /* 0x000fe20000011402 */
[----:B------:R-:W-:Y:S01]  /*0fc0*/  IMAD.U32 R2, RZ, RZ, UR6 ;  /* 0x00000006ff027e24 */ /* 0x000fe2000f8e00ff */
[----:B------:R-:W-:Y:S01]  /*0fd0*/  ULDC.64 UR6, c[0x0][0x1e8] ;  /* 0x00007a0000067ab9 */ /* 0x000fe20000000a00 */
[----:B------:R-:W-:Y:S01]  /*0fe0*/  IMAD.IADD R26, R132, 0x1, -R0 ;  /* 0x00000001841a7824 */ /* 0x000fe200078e0a00 */
[----:B------:R-:W-:Y:S01]  /*0ff0*/  SHF.R.S32.HI R4, RZ, 0x1f, R19 ;  /* 0x0000001fff047819 */ /* 0x000fe20000011413 */
[----:B------:R-:W-:Y:S01]  /*1000*/  IMAD.WIDE.U32 R2, R25, c[0x0][0x1c0], R2 ;  /* 0x0000700019027a25 */ /* 0x000fe200078e0002 */
[----:B------:R-:W-:-:S02]  /*1010*/  UIMAD UR6, UR8, UR6, URZ ;  /* 0x00000006080672a4 */ /* 0x000fc4000f8e023f */
[C---:B------:R-:W-:Y:S01]  /*1020*/  SHF.L.U32 R10, R26.reuse, 0x3, RZ ;  /* 0x000000031a0a7819 */ /* 0x040fe200000006ff */
[----:B------:R-:W-:Y:S01]  /*1030*/  IMAD R0, R26, 0x10, R19 ;  /* 0x000000101a007824 */ /* 0x000fe200078e0213 */
[----:B------:R-:W-:Y:S01]  /*1040*/  UIMAD UR4, UR8, UR4, URZ ;  /* 0x00000004080472a4 */ /* 0x000fe2000f8e023f */
[----:B------:R-:W-:Y:S01]  /*1050*/  IMAD R5, R4, c[0x0][0x1e0], RZ ;  /* 0x0000780004057a24 */ /* 0x000fe200078e02ff */
[----:B------:R-:W-:Y:S01]  /*1060*/  SHF.R.S32.HI R11, RZ, 0x1f, R10 ;  /* 0x0000001fff0b7819 */ /* 0x000fe2000001140a */
[----:B------:R-:W-:Y:S01]  /*1070*/  IMAD.IADD R3, R3, 0x1, R12 ;  /* 0x0000000103037824 */ /* 0x000fe200078e020c */
[----:B------:R-:W-:Y:S01]  /*1080*/  IADD3 R9, R0, UR17, RZ ;  /* 0x0000001100097c10 */ /* 0x000fe2000fffe0ff */
[C---:B------:R-:W-:Y:S01]  /*1090*/  IMAD R14, R19.reuse, c[0x0][0x1e4], R5 ;  /* 0x00007900130e7a24 */ /* 0x040fe200078e0205 */
[----:B------:R-:W-:Y:S01]  /*10a0*/  UIMAD UR6, UR10, UR7, UR6 ;  /* 0x000000070a0672a4 */ /* 0x000fe2000f8e0206 */
[----:B------:R-:W-:Y:S01]  /*10b0*/  IMAD.WIDE.U32 R6, R19, c[0x0][0x1e0], R10 ;  /* 0x0000780013067a25 */ /* 0x000fe200078e000a */
[----:B------:R-:W-:Y:S01]  /*10c0*/  UIMAD UR4, UR10, UR5, UR4 ;  /* 0x000000050a0472a4 */ /* 0x000fe2000f8e0204 */
[----:B------:R-:W-:-:S02]  /*10d0*/  ISETP.GE.AND P4, PT, R10, c[0x0][0x1d4], PT ;  /* 0x000075000a007a0c */ /* 0x000fc40003f86270 */
[----:B------:R-:W-:Y:S01]  /*10e0*/  @P2 IMAD.HI.U32 R0, R9, c[0x0][0x2c8], RZ ;  /* 0x0000b20009002a27 */ /* 0x000fe200078e00ff */
[----:B------:R-:W-:-:S03]  /*10f0*/  ULDC UR5, c[0x0][0x2c4] ;  /* 0x0000b10000057ab9 */ /* 0x000fc60000000800 */
[--C-:B------:R-:W-:Y:S01]  /*1100*/  IMAD.MOV.U32 R8, RZ, RZ, R9.reuse ;  /* 0x000000ffff087224 */ /* 0x100fe200078e0009 */
[----:B------:R-:W-:Y:S01]  /*1110*/  @P0 SHF.R.U32.HI R8, RZ, c[0x0][0x2cc], R0 ;  /* 0x0000b300ff080a19 */ /* 0x000fe20000011600 */
[----:B------:R-:W-:Y:S02]  /*1120*/  IMAD.SHL.U32 R0, R19, 0x40, RZ ;  /* 0x0000004013007824 */ /* 0x000fe400078e00ff */
[----:B------:R-:W-:Y:S02]  /*1130*/  IMAD.IADD R7, R7, 0x1, R14 ;  /* 0x0000000107077824 */ /* 0x000fe400078e020e */
[----:B------:R-:W-:Y:S01]  /*1140*/  IMAD.MOV R12, RZ, RZ, -R8 ;  /* 0x000000ffff0c7224 */ /* 0x000fe200078e0a08 */
[----:B------:R-:W-:Y:S01]  /*1150*/  LOP3.LUT R0, R0, 0x1c0, RZ, 0xc0, !PT ;  /* 0x000001c000007812 */ /* 0x000fe200078ec0ff */
[----:B------:R-:W-:Y:S02]  /*1160*/  IMAD R4, R4, c[0x0][0x208], RZ ;  /* 0x0000820004047a24 */ /* 0x000fe400078e02ff */
[----:B------:R-:W-:Y:S01]  /*1170*/  IMAD R12, R12, c[0x0][0x2c4], R9 ;  /* 0x0000b1000c0c7a24 */ /* 0x000fe200078e0209 */
[----:B------:R-:W-:Y:S01]  /*1180*/  LOP3.LUT R13, R0, 0x38, R10, 0xf8, !PT ;  /* 0x00000038000d7812 */ /* 0x000fe200078ef80a */
[----:B------:R-:W-:Y:S01]  /*1190*/  IMAD.WIDE.U32 R2, R8, c[0x0][0x1b0], R2 ;  /* 0x00006c0008027a25 */ /* 0x000fe200078e0002 */
[----:B------:R-:W-:-:S03]  /*11a0*/  SHF.R.U32.HI R0, RZ, 0x3, R0 ;  /* 0x00000003ff007819 */ /* 0x000fc60000011600 */
[----:B------:R-:W-:Y:S01]  /*11b0*/  IMAD R15, R19, c[0x0][0x20c], R4 ;  /* 0x00008300130f7a24 */ /* 0x000fe200078e0204 */
[----:B------:R-:W-:Y:S01]  /*11c0*/  LOP3.LUT R20, R13, R0, RZ, 0x3c, !PT ;  /* 0x000000000d147212 */ /* 0x000fe200078e3cff */
[----:B------:R-:W-:Y:S01]  /*11d0*/  IMAD.U32 R0, RZ, RZ, UR10 ;  /* 0x0000000aff007e24 */ /* 0x000fe2000f8e00ff */
[----:B------:R-:W-:Y:S01]  /*11e0*/  SHF.R.S32.HI R13, RZ, 0x1f, R8 ;  /* 0x0000001fff0d7819 */ /* 0x000fe20000011408 */
[----:B------:R-:W-:-:S04]  /*11f0*/  IMAD.WIDE.U32 R4, R19, c[0x0][0x208], R10 ;  /* 0x0000820013047a25 */ /* 0x000fc800078e000a */
[----:B------:R-:W-:Y:S01]  /*1200*/  IMAD.WIDE.U32 R6, R0, c[0x0][0x1e8], R6 ;  /* 0x00007a0000067a25 */ /* 0x000fe200078e0006 */
[----:B------:R-:W-:Y:S02]  /*1210*/  LOP3.LUT R0, R23, 0xfffffff0, RZ, 0xc0, !PT ;  /* 0xfffffff017007812 */ /* 0x000fe400078ec0ff */
[----:B------:R-:W-:Y:S01]  /*1220*/  IADD3 R5, R5, R15, RZ ;  /* 0x0000000f05057210 */ /* 0x000fe20007ffe0ff */
[----:B------:R-:W-:Y:S01]  /*1230*/  IMAD R9, R13, c[0x0][0x1b0], RZ ;  /* 0x00006c000d097a24 */ /* 0x000fe200078e02ff */
[----:B------:R-:W-:Y:S01]  /*1240*/  IADD3 R7, R7, UR6, RZ ;  /* 0x0000000607077c10 */ /* 0x000fe2000fffe0ff */
[----:B------:R-:W-:Y:S01]  /*1250*/  IMAD.IADD R0, R132, 0x1, -R0 ;  /* 0x0000000184007824 */ /* 0x000fe200078e0a00 */
[----:B------:R-:W-:Y:S01]  /*1260*/  IADD3 R15, R19, UR17, RZ ;  /* 0x00000011130f7c10 */ /* 0x000fe2000fffe0ff */
[----:B------:R-:W-:Y:S01]  /*1270*/  IMAD R9, R8, c[0x0][0x1b4], R9 ;  /* 0x00006d0008097a24 */ /* 0x000fe200078e0209 */
[----:B------:R-:W-:Y:S01]  /*1280*/  SHF.R.S32.HI R8, RZ, 0x1f, R12 ;  /* 0x0000001fff087819 */ /* 0x000fe2000001140c */
[----:B------:R-:W-:-:S02]  /*1290*/  IMAD.U32 R13, RZ, RZ, UR10 ;  /* 0x0000000aff0d7e24 */ /* 0x000fc4000f8e00ff */
[----:B------:R-:W-:Y:S01]  /*12a0*/  IMAD.SHL.U32 R14, R26, 0x8, RZ ;  /* 0x000000081a0e7824 */ /* 0x000fe200078e00ff */
[----:B------:R-:W-:Y:S01]  /*12b0*/  IADD3 R3, R3, R9, RZ ;  /* 0x0000000903037210 */ /* 0x000fe20007ffe0ff */
[----:B------:R-:W-:Y:S01]  /*12c0*/  IMAD R8, R8, c[0x0][0x1a8], RZ ;  /* 0x00006a0008087a24 */ /* 0x000fe200078e02ff */
[----:B------:R-:W-:Y:S01]  /*12d0*/  SHF.R.S32.HI R9, RZ, 0x1f, R0 ;  /* 0x0000001fff097819 */ /* 0x000fe20000011400 */
[----:B------:R-:W-:Y:S01]  /*12e0*/  IMAD.WIDE.U32 R4, R13, c[0x0][0x210], R4 ;  /* 0x000084000d047a25 */ /* 0x000fe200078e0004 */
[----:B------:R-:W-:Y:S02]  /*12f0*/  ISETP.GE.AND P6, PT, R14, c[0x0][0x198], PT ;  /* 0x000066000e007a0c */ /* 0x000fe40003fc6270 */
        /* <DEDUP_REMOVED lines=13> */
[----:B------:R1:W3:Y:S01]  /*13d0*/  SHFL.IDX PT, R8, R17, RZ, 0x181f ;  /* 0x00181fff11087589 */ /* 0x0002e200000e0000 */
[----:B------:R-:W-:Y:S01]  /*13e0*/  ISETP.GE.AND P5, PT, R15, UR4, PT ;  /* 0x000000040f007c0c */ /* 0x000fe2000bfa6270 */
[----:B------:R-:W-:Y:S01]  /*13f0*/  IMAD.SHL.U32 R13, R13, 0x8, RZ ;  /* 0x000000080d0d7824 */ /* 0x000fe200078e00ff */
[----:B------:R-:W-:-:S04]  /*1400*/  LEA.HI.X R16, R2, c[0x0][0x164], R0, 0x1, P0 ;  /* 0x0000590002107a11 */ /* 0x000fc800000f0c00 */
[----:B------:R-:W-:Y:S01]  /*1410*/  LOP3.LUT R13, R20, 0xfffffe00, R13, 0xf8, !PT ;  /* 0xfffffe00140d7812 */ /* 0x000fe200078ef80d */
[----:B------:R1:W4:Y:S01]  /*1420*/  SHFL.IDX PT, R9, R16, RZ, 0x181f ;  /* 0x00181fff10097589 */ /* 0x00032200000e0000 */
[----:B--2---:R-:W-:Y:S01]  /*1430*/  @P1 SHF.R.S32.HI R3, RZ, 0x1f, R18 ;  /* 0x0000001fff031819 */ /* 0x004fe20000011412 */
[----:B------:R-:W-:Y:S02]  /*1440*/  @!P1 IMAD.MOV.U32 R3, RZ, RZ, R24 ;  /* 0x000000ffff039224 */ /* 0x000fe400078e0018 */
[----:B------:R-:W-:Y:S01]  /*1450*/  @P1 IMAD.MOV.U32 R2, RZ, RZ, R18 ;  /* 0x000000ffff021224 */ /* 0x000fe200078e0012 */
[----:B------:R-:W-:Y:S01]  /*1460*/  @!P1 MOV R2, R25 ;  /* 0x0000001900029202 */ /* 0x000fe20000000f00 */
[C---:B------:R-:W-:Y:S01]  /*1470*/  IMAD R12, R3.reuse, c[0x0][0x1f0], RZ ;  /* 0x00007c00030c7a24 */ /* 0x040fe200078e02ff */
[----:B------:R-:W-:Y:S01]  /*1480*/  IADD3 R18, R14, 0x40, RZ ;  /* 0x000000400e127810 */ /* 0x000fe20007ffe0ff */
[----:B------:R-:W-:Y:S01]  /*1490*/  IMAD R0, R3, c[0x0][0x218], RZ ;  /* 0x0000860003007a24 */ /* 0x000fe200078e02ff */
[----:B------:R-:W-:Y:S01]  /*14a0*/  MOV R25, 0x20 ;  /* 0x0000002000197802 */ /* 0x000fe20000000f00 */
[----:B------:R-:W-:Y:S01]  /*14b0*/  IMAD R12, R2, c[0x0][0x1f4], R12 ;  /* 0x00007d00020c7a24 */ /* 0x000fe200078e020c */
[----:B------:R-:W-:Y:S01]  /*14c0*/  ISETP.GE.AND P0, PT, R18, c[0x0][0x198], PT ;  /* 0x0000660012007a0c */ /* 0x000fe20003f06270 */
[----:B------:R-:W-:-:S02]  /*14d0*/  IMAD R0, R2, c[0x0][0x21c], R0 ;  /* 0x0000870002007a24 */ /* 0x000fc400078e0200 */
[----:B------:R-:W-:Y:S01]  /*14e0*/  IMAD.WIDE.U32 R30, R2, c[0x0][0x1f0], R6 ;  /* 0x00007c00021e7a25 */ /* 0x000fe200078e0006 */
[----:B------:R-:W-:-:S03]  /*14f0*/  R2P PR, R21, 0x6 ;  /* 0x0000000615007804 */ /* 0x000fc60000000000 */
[----:B------:R-:W-:Y:S01]  /*1500*/  IMAD.WIDE.U32 R78, R2, c[0x0][0x218], R4 ;  /* 0x00008600024e7a25 */ /* 0x000fe200078e0004 */
[----:B------:R-:W-:Y:S01]  /*1510*/  IADD3 R33, R31, R12, RZ ;  /* 0x0000000c1f217210 */ /* 0x000fe20007ffe0ff */
[----:B------:R1:W-:Y:S01]  /*1520*/  STL.64 [R1+0x40], R30 ;  /* 0x0000401e01007387 */ /* 0x0003e20000100a00 */
[----:B------:R-:W-:Y:S01]  /*1530*/  SEL R2, R25, 0xffffffe0, !P2 ;  /* 0xffffffe019027807 */ /* 0x000fe20005000000 */
[----:B------:R-:W-:Y:S02]  /*1540*/  IMAD.IADD R29, R79, 0x1, R0 ;  /* 0x000000014f1d7824 */ /* 0x000fe400078e0200 */
[----:B------:R1:W-:Y:S01]  /*1550*/  STL.64 [R1+0x48], R78 ;  /* 0x0000484e01007387 */ /* 0x0003e20000100a00 */
[----:B------:R-:W-:-:S03]  /*1560*/  IMAD.MOV.U32 R24, RZ, RZ, 0x10 ;  /* 0x00000010ff187424 */ /* 0x000fc600078e00ff */
[----:B------:R1:W-:Y:S02]  /*1570*/  STL [R1+0x34], R29 ;  /* 0x0000341d01007387 */ /* 0x0003e40000100800 */
[----:B------:R-:W-:Y:S02]  /*1580*/  SEL R3, R24, 0xfffffff0, !P1 ;  /* 0xfffffff018037807 */ /* 0x000fe40004800000 */
[----:B------:R1:W-:Y:S01]  /*1590*/  STL [R1+0x3c], R33 ;  /* 0x00003c2101007387 */ /* 0x0003e20000100800 */
[----:B------:R-:W-:Y:S05]  /*15a0*/  @P5 BRA `(.L_x_436) ;  /* 0x000000a000005947 */ /* 0x000fea0003800000 */
[----:B---34-:R-:W-:Y:S02]  /*15b0*/  SHF.R.S32.HI R0, RZ, 0x1f, R18 ;  /* 0x0000001fff007819 */ /* 0x018fe40000011412 */
[----:B------:R-:W-:Y:S02]  /*15c0*/  LEA R4, P1, R14, R8, 0x1 ;  /* 0x000000080e047211 */ /* 0x000fe400078208ff */
[----:B------:R-:W-:Y:S02]  /*15d0*/  LEA.HI R0, R0, R18, RZ, 0x3 ;  /* 0x0000001200007211 */ /* 0x000fe400078f18ff */
[----:B------:R-:W-:-:S02]  /*15e0*/  LEA.HI.X R5, R14, R9, R11, 0x1, P1 ;  /* 0x000000090e057211 */ /* 0x000fc400008f0c0b */
[----:B------:R-:W-:Y:S01]  /*15f0*/  LOP3.LUT R6, R0, 0xfffffff8, RZ, 0xc0, !PT ;  /* 0xfffffff800067812 */ /* 0x000fe200078ec0ff */
[----:B------:R-:W-:-:S04]  /*1600*/  IMAD.SHL.U32 R0, R13, 0x2, RZ ;  /* 0x000000020d007824 */ /* 0x000fc800078e00ff */
[----:B------:R-:W-:Y:S01]  /*1610*/  IMAD.WIDE R8, R6, 0x2, R8 ;  /* 0x0000000206087825 */ /* 0x000fe200078e0208 */
[----:B------:R-:W-:Y:S01]  /*1620*/  @!PT LDS RZ, [RZ] ;  /* 0x00000000fffff984 */ /* 0x000fe20000000800 */
[----:B------:R2:W-:Y:S04]  /*1630*/  LDGSTS.E.BYPASS.LTC128B.128 [R0+0x6100], [R4.64], !P6 ;  /* 0x0610000004007fae */ /* 0x0005e8000f101d4e */
[----:B------:R2:W-:Y:S02]  /*1640*/  LDGSTS.E.BYPASS.LTC128B.128 [R0+0xa100], [R8.64], !P0 ;  /* 0x0a10000008007fae */ /* 0x0005e4000c101d4e */
.L_x_436:
[----:B---34-:R-:W-:Y:S05]  /*1650*/  BSYNC B0 ;  /* 0x0000000000007941 */ /* 0x018fea0003800000 */
.L_x_435:
[----:B--2---:R-:W-:Y:S01]  /*1660*/  IADD3 R0, R15, 0x10, RZ ;  /* 0x000000100f007810 */ /* 0x004fe20007ffe0ff */
[----:B------:R2:W3:Y:S01]  /*1670*/  SHFL.IDX PT, R5, R16, 0x1, 0x181f ;  /* 0x00381f0010057f89 */ /* 0x0004e200000e0000 */
[----:B------:R-:W-:Y:S02]  /*1680*/  BSSY B0, `(.L_x_437) ;  /* 0x000000e000007945 */ /* 0x000fe40003800000 */
[----:B------:R-:W-:Y:S01]  /*1690*/  ISETP.GE.AND P1, PT, R0, UR4, PT ;  /* 0x0000000400007c0c */ /* 0x000fe2000bf26270 */
[----:B------:R2:W4:-:S12]  /*16a0*/  SHFL.IDX PT, R4, R17, 0x1, 0x181f ;  /* 0x00381f0011047f89 */ /* 0x00051800000e0000 */
[----:B------:R-:W-:Y:S05]  /*16b0*/  @P1 BRA `(.L_x_438) ;  /* 0x000000a000001947 */ /* 0x000fea0003800000 */
[----:B------:R-:W-:Y:S02]  /*16c0*/  SHF.R.S32.HI R0, RZ, 0x1f, R18 ;  /* 0x0000001fff007819 */ /* 0x000fe40000011412 */
[----:B----4-:R-:W-:Y:S02]  /*16d0*/  LEA R6, P1, R14, R4, 0x1 ;  /* 0x000000040e067211 */ /* 0x010fe400078208ff */
        /* <DEDUP_REMOVED lines=8> */
.L_x_438:
[----:B------:R-:W-:Y:S05]  /*1760*/  BSYNC B0 ;  /* 0x0000000000007941 */ /* 0x000fea0003800000 */
.L_x_437:
[----:B---3--:R-:W-:Y:S01]  /*1770*/  IADD3 R0, R15, 0x20, RZ ;  /* 0x000000200f007810 */ /* 0x008fe20007ffe0ff */
[----:B------:R3:W1:Y:S01]  /*1780*/  SHFL.IDX PT, R5, R16, 0x2, 0x181f ;  /* 0x00581f0010057f89 */ /* 0x00066200000e0000 */
[----:B------:R-:W-:Y:S02]  /*1790*/  BSSY B0, `(.L_x_439) ;  /* 0x000000e000007945 */ /* 0x000fe40003800000 */
[----:B------:R-:W-:Y:S01]  /*17a0*/  ISETP.GE.AND P1, PT, R0, UR4, PT ;  /* 0x0000000400007c0c */ /* 0x000fe2000bf26270 */
[----:B----4-:R3:W4:-:S12]  /*17b0*/  SHFL.IDX PT, R4, R17, 0x2, 0x181f ;  /* 0x00581f0011047f89 */ /* 0x01071800000e0000 */
[----:B------:R-:W-:Y:S05]  /*17c0*/  @P1 BRA `(.L_x_440) ;  /* 0x000000a000001947 */ /* 0x000fea0003800000 */
[----:B------:R-:W-:Y:S02]  /*17d0*/  SHF.R.S32.HI R0, RZ, 0x1f, R18 ;  /* 0x0000001fff007819 */ /* 0x000fe40000011412 */
[----:B----4-:R-:W-:Y:S02]  /*17e0*/  LEA R6, P1, R14, R4, 0x1 ;  /* 0x000000040e067211 */ /* 0x010fe400078208ff */
        /* <DEDUP_REMOVED lines=8> */
.L_x_440:
[----:B------:R-:W-:Y:S05]  /*1870*/  BSYNC B0 ;  /* 0x0000000000007941 */ /* 0x000fea0003800000 */
.L_x_439:
[----:B-1----:R-:W-:Y:S01]  /*1880*/  IADD3 R0, R15, 0x30, RZ ;  /* 0x000000300f007810 */ /* 0x002fe20007ffe0ff */
[----:B------:R1:W2:Y:S01]  /*1890*/  SHFL.IDX PT, R5, R16, 0x3, 0x181f ;  /* 0x00781f0010057f89 */ /* 0x0002a200000e0000 */
[----:B------:R-:W-:Y:S02]  /*18a0*/  BSSY B0, `(.L_x_441) ;  /* 0x000000e000007945 */ /* 0x000fe40003800000 */
[----:B------:R-:W-:Y:S01]  /*18b0*/  ISETP.GE.AND P1, PT, R0, UR4, PT ;  /* 0x0000000400007c0c */ /* 0x000fe2000bf26270 */
[----:B----4-:R1:W4:-:S12]  /*18c0*/  SHFL.IDX PT, R4, R17, 0x3, 0x181f ;  /* 0x00781f0011047f89 */ /* 0x01031800000e0000 */
[----:B------:R-:W-:Y:S05]  /*18d0*/  @P1 BRA `(.L_x_442) ;  /* 0x000000a000001947 */ /* 0x000fea0003800000 */
[----:B------:R-:W-:Y:S02]  /*18e0*/  SHF.R.S32.HI R0, RZ, 0x1f, R18 ;  /* 0x0000001fff007819 */ /* 0x000fe40000011412 */
[----:B----4-:R-:W-:Y:S02]  /*18f0*/  LEA R6, P1, R14, R4, 0x1 ;  /* 0x000000040e067211 */ /* 0x010fe400078208ff */
        /* <DEDUP_REMOVED lines=8> */
.L_x_442:
[----:B------:R-:W-:Y:S05]  /*1980*/  BSYNC B0 ;  /* 0x0000000000007941 */ /* 0x000fea0003800000 */
.L_x_441:
[----:B--2---:R-:W-:Y:S01]  /*1990*/  IADD3 R0, R15, 0x40, RZ ;  /* 0x000000400f007810 */ /* 0x004fe20007ffe0ff */
        /* <DEDUP_REMOVED lines=15> */
.L_x_444:
[----:B------:R-:W-:Y:S05]  /*1a90*/  BSYNC B0 ;  /* 0x0000000000007941 */ /* 0x000fea0003800000 */
.L_x_443:
        /* <DEDUP_REMOVED lines=16> */
.L_x_446:
[----:B------:R-:W-:Y:S05]  /*1ba0*/  BSYNC B0 ;  /* 0x0000000000007941 */ /* 0x000fea0003800000 */
.L_x_445:
        /* <DEDUP_REMOVED lines=16> */
.L_x_448:
[----:B------:R-:W-:Y:S05]  /*1cb0*/  BSYNC B0 ;  /* 0x0000000000007941 */ /* 0x000fea0003800000 */
.L_x_447:
[----:B-1--4-:R-:W1:Y:S01]  /*1cc0*/  SHFL.IDX PT, R4, R17, 0x7, 0x181f ;  /* 0x00f81f0011047f89 */ /* 0x012e6200000e0000 */
[----:B------:R-:W-:Y:S01]  /*1cd0*/  IADD3 R0, R15, 0x70, RZ ;  /* 0x000000700f007810 */ /* 0x000fe20007ffe0ff */
[----:B------:R-:W-:Y:S01]  /*1ce0*/  IMAD.MOV.U32 R8, RZ, RZ, 0x30 ;  /* 0x00000030ff087424 */ /* 0x000fe200078e00ff */
[----:B------:R-:W-:Y:S01]  /*1cf0*/  IADD3 R122, R242, -0x1, RZ ;  /* 0xfffffffff27a7810 */ /* 0x000fe20007ffe0ff */
[----:B------:R-:W4:Y:S01]  /*1d00*/  SHFL.IDX PT, R5, R16, 0x7, 0x181f ;  /* 0x00f81f0010057f89 */ /* 0x000f2200000e0000 */
[----:B------:R-:W-:Y:S01]  /*1d10*/  ISETP.GE.AND P1, PT, R0, UR4, PT ;  /* 0x0000000400007c0c */ /* 0x000fe2000bf26270 */
[----:B------:R-:W-:Y:S01]  /*1d20*/  IMAD R24, R242, -0x30, R8 ;  /* 0xffffffd0f2187824 */ /* 0x000fe200078e0208 */
[----:B------:R-:W-:Y:S01]  /*1d30*/  SHF.R.S32.HI R27, RZ, 0x1f, R122 ;  /* 0x0000001fff1b7819 */ /* 0x000fe2000001147a */
[----:B------:R-:W-:Y:S01]  /*1d40*/  IMAD.SHL.U32 R243, R13, 0x2, RZ ;  /* 0x000000020df37824 */ /* 0x000fe200078e00ff */
[----:B------:R-:W-:Y:S01]  /*1d50*/  ULDC.64 UR6, c[0x0][0x1e0] ;  /* 0x0000780000067ab9 */ /* 0x000fe20000000a00 */
[----:B------:R-:W-:Y:S01]  /*1d60*/  IMAD R9, R8, c[0x0][0x1e4], RZ ;  /* 0x0000790008097a24 */ /* 0x000fe200078e02ff */
[----:B------:R-:W-:Y:S01]  /*1d70*/  IADD3 R25, R24, c[0x0][0x1d0], -R19 ;  /* 0x0000740018197a10 */ /* 0x000fe20007ffe813 */
[----:B------:R-:W-:Y:S01]  /*1d80*/  IMAD.WIDE.U32 R128, R8, c[0x0][0x1e0], RZ ;  /* 0x0000780008807a25 */ /* 0x000fe200078e00ff */
[----:B------:R-:W-:Y:S01]  /*1d90*/  UIMAD.WIDE.U32 UR12, UR6, 0x20, URZ ;  /* 0x00000020060c78a5 */ /* 0x000fe2000f8e003f */
[----:B------:R-:W-:Y:S01]  /*1da0*/  LEA.HI R124, R126, R132, RZ, 0x5 ;  /* 0x000000847e7c7211 */ /* 0x000fe200078f28ff */
[----:B------:R-:W-:Y:S01]  /*1db0*/  USHF.L.U32 UR8, UR7, 0x5, URZ ;  /* 0x0000000507087899 */ /* 0x000fe2000800063f */
[----:B------:R-:W-:Y:S01]  /*1dc0*/  IMAD.IADD R125, R129, 0x1, R9 ;  /* 0x00000001817d7824 */ /* 0x000fe200078e0209 */
[C---:B------:R-:W-:Y:S01]  /*1dd0*/  ISETP.GE.AND P5, PT, R25.reuse, 0x11, PT ;  /* 0x000000111900780c */ /* 0x040fe20003fa6270 */
[----:B------:R-:W-:Y:S01]  /*1de0*/  IMAD.MOV.U32 R130, RZ, RZ, R32 ;  /* 0x000000ffff827224 */ /* 0x000fe200078e0020 */
[----:B------:R-:W-:Y:S01]  /*1df0*/  @!P1 SHF.R.S32.HI R0, RZ, 0x1f, R18 ;  /* 0x0000001fff009819 */ /* 0x000fe20000011412 */
[----:B------:R-:W-:Y:S01]  /*1e00*/  IMAD.MOV.U32 R131, RZ, RZ, R33 ;  /* 0x000000ffff837224 */ /* 0x000fe200078e0021 */
[----:B------:R-:W-:Y:S01]  /*1e10*/  UIADD3 UR8, UR13, UR8, URZ ;  /* 0x000000080d087290 */ /* 0x000fe2000fffe03f */
[----:B------:R-:W-:Y:S01]  /*1e20*/  IMAD.MOV.U32 R130, RZ, RZ, R30 ;  /* 0x000000ffff827224 */ /* 0x000fe200078e001e */
[----:B------:R-:W-:Y:S01]  /*1e30*/  @!P1 LEA.HI R0, R0, R18, RZ, 0x3 ;  /* 0x0000001200009211 */ /* 0x000fe200078f18ff */
[----:B------:R-:W-:Y:S01]  /*1e40*/  IMAD.MOV.U32 R10, RZ, RZ, c[0x0][0x1e0] ;  /* 0x00007800ff0a7624 */ /* 0x000fe200078e00ff */
[----:B-1----:R-:W-:Y:S01]  /*1e50*/  @!P1 LEA R6, P2, R14, R4, 0x1 ;  /* 0x000000040e069211 */ /* 0x002fe200078408ff */
[----:B------:R-:W-:Y:S01]  /*1e60*/  IMAD.MOV.U32 R76, RZ, RZ, R28 ;  /* 0x000000ffff4c7224 */ /* 0x000fe200078e001c */
[----:B------:R-:W-:Y:S01]  /*1e70*/  @!P1 LOP3.LUT R0, R0, 0xfffffff8, RZ, 0xc0, !PT ;  /* 0xfffffff800009812 */ /* 0x000fe200078ec0ff */
[----:B------:R-:W-:Y:S01]  /*1e80*/  IMAD.MOV.U32 R77, RZ, RZ, R29 ;  /* 0x000000ffff4d7224 */ /* 0x000fe200078e001d */
[----:B----4-:R-:W-:Y:S01]  /*1e90*/  @!P1 LEA.HI.X R7, R14, R5, R11, 0x1, P2 ;  /* 0x000000050e079211 */ /* 0x010fe200010f0c0b */
[----:B------:R-:W-:Y:S01]  /*1ea0*/  IMAD.MOV.U32 R76, RZ, RZ, R78 ;  /* 0x000000ffff4c7224 */ /* 0x000fe200078e004e */
[C---:B------:R-:W-:Y:S01]  /*1eb0*/  ISETP.GE.AND P2, PT, R25.reuse, 0x21, PT ;  /* 0x000000211900780c */ /* 0x040fe20003f46270 */
[----:B------:R-:W-:Y:S01]  /*1ec0*/  @!P1 IMAD.WIDE R4, R0, 0x2, R4 ;  /* 0x0000000200049825 */ /* 0x000fe200078e0204 */
[----:B------:R-:W-:Y:S01]  /*1ed0*/  SHF.R.S32.HI R11, RZ, 0x4, R23 ;  /* 0x00000004ff0b7819 */ /* 0x000fe20000011417 */
[----:B------:R-:W-:Y:S01]  /*1ee0*/  @!PT LDS RZ, [RZ] ;  /* 0x00000000fffff984 */ /* 0x000fe20000000800 */
[----:B------:R1:W-:Y:S01]  /*1ef0*/  @!P1 LDGSTS.E.BYPASS.LTC128B.128 [R243+0x9900], [R6.64], !P6 ;  /* 0x0990000006f39fae */ /* 0x0003e2000f101d4e */
[----:B------:R-:W-:Y:S01]  /*1f00*/  ISETP.GE.AND P6, PT, R25, 0x1, PT ;  /* 0x000000011900780c */ /* 0x000fe20003fc6270 */
[----:B------:R-:W-:Y:S01]  /*1f10*/  IMAD R0, R125, R122, RZ ;  /* 0x0000007a7d007224 */ /* 0x000fe200078e02ff */
[----:B------:R-:W-:Y:S01]  /*1f20*/  LEA.HI R12, R23, R11, RZ, 0x1 ;  /* 0x0000000b170c7211 */ /* 0x000fe200078f08ff */
[----:B------:R4:W-:Y:S01]  /*1f30*/  @!P1 LDGSTS.E.BYPASS.LTC128B.128 [R243+0xd900], [R4.64], !P0 ;  /* 0x0d90000004f39fae */ /* 0x0009e2000c101d4e */
[----:B------:R-:W-:Y:S01]  /*1f40*/  SHF.R.S32.HI R123, RZ, 0x5, R124 ;  /* 0x00000005ff7b7819 */ /* 0x000fe2000001147c */
[----:B------:R-:W-:Y:S01]  /*1f50*/  IMAD R0, R27, R128, R0 ;  /* 0x000000801b007224 */ /* 0x000fe200078e0200 */
[----:B------:R-:W-:Y:S01]  /*1f60*/  ULDC.64 UR4, c[0x0][0x208] ;  /* 0x0000820000047ab9 */ /* 0x000fe20000000a00 */
[----:B------:R-:W0:Y:S01]  /*1f70*/  LDGDEPBAR ;  /* 0x00000000000079af */ /* 0x000e220000000000 */
[----:B------:R-:W-:-:S02]  /*1f80*/  USHF.L.U32 UR9, UR4, 0x5, URZ ;  /* 0x0000000504097899 */ /* 0x000fc4000800063f */
[----:B------:R-:W-:Y:S01]  /*1f90*/  UMOV UR11, 0x5 ;  /* 0x00000005000b7882 */ /* 0x000fe20000000000 */
[----:B------:R-:W-:Y:S01]  /*1fa0*/  STL.64 [R1+0x38], R130 ;  /* 0x0000388201007387 */ /* 0x000fe20000100a00 */
[----:B------:R-:W-:-:S03]  /*1fb0*/  USHF.L.U64.HI UR11, UR4, UR11, UR5 ;  /* 0x0000000b040b7299 */ /* 0x000fc60008010205 */
[----:B------:R-:W-:Y:S01]  /*1fc0*/  STL.64 [R1+0x30], R76 ;  /* 0x0000304c01007387 */ /* 0x000fe20000100a00 */
[----:B-1----:R-:W-:Y:S02]  /*1fd0*/  IMAD.MOV.U32 R6, RZ, RZ, c[0x0][0x1e4] ;  /* 0x00007900ff067624 */ /* 0x002fe400078e00ff */
[----:B----4-:R-:W-:-:S04]  /*1fe0*/  IMAD.WIDE.U32 R4, R122, R128, R130 ;  /* 0x000000807a047225 */ /* 0x010fc800078e0082 */
[----:B------:R-:W-:Y:S01]  /*1ff0*/  IMAD.IADD R0, R5, 0x1, R0 ;  /* 0x0000000105007824 */ /* 0x000fe200078e0200 */
[----:B------:R-:W-:Y:S01]  /*2000*/  BAR.SYNC.DEFER_BLOCKING 0x0 ;  /* 0x0000000000007b1d */ /* 0x000fe20000010000 */
[----:B------:R-:W-:Y:S02]  /*2010*/  @P5 LEA R7, P0, R10, R4, 0x4 ;  /* 0x000000040a075211 */ /* 0x000fe400078020ff */
[----:B------:R-:W-:Y:S02]  /*2020*/  @P6 LEA R8, P1, R4, c[0x0][0x1c8], 0x1 ;  /* 0x0000720004086a11 */ /* 0x000fe400078208ff */
[----:B------:R-:W-:Y:S02]  /*2030*/  @P5 LEA.HI.X R10, R10, R0, R6, 0x4, P0 ;  /* 0x000000000a0a5211 */ /* 0x000fe400000f2406 */
[----:B------:R-:W-:Y:S02]  /*2040*/  @P6 LEA.HI.X R9, R4, c[0x0][0x1cc], R0, 0x1, P1 ;  /* 0x0000730004096a11 */ /* 0x000fe400008f0c00 */
[----:B------:R-:W-:-:S02]  /*2050*/  @P5 LEA R6, P0, R7, c[0x0][0x1c8], 0x1 ;  /* 0x0000720007065a11 */ /* 0x000fc400078008ff */
[----:B------:R-:W-:Y:S02]  /*2060*/  @P2 IADD3 R5, P1, R4, UR12, RZ ;  /* 0x0000000c04052c10 */ /* 0x000fe4000ff3e0ff */
[----:B------:R-:W-:Y:S02]  /*2070*/  @P5 LEA.HI.X R7, R7, c[0x0][0x1cc], R10, 0x1, P0 ;  /* 0x0000730007075a11 */ /* 0x000fe400000f0c0a */
[C---:B------:R-:W-:Y:S02]  /*2080*/  @P2 LEA R4, P0, R5.reuse, c[0x0][0x1c8], 0x1 ;  /* 0x0000720005042a11 */ /* 0x040fe400078008ff */
[----:B------:R-:W-:Y:S02]  /*2090*/  @P2 IADD3.X R0, R0, UR8, RZ, P1, !PT ;  /* 0x0000000800002c10 */ /* 0x000fe40008ffe4ff */
[----:B------:R-:W-:Y:S02]  /*20a0*/  LOP3.LUT R10, R12, 0xfffffffe, RZ, 0xc0, !PT ;  /* 0xfffffffe0c0a7812 */ /* 0x000fe400078ec0ff */
[----:B------:R-:W-:Y:S01]  /*20b0*/  @P2 LEA.HI.X R5, R5, c[0x0][0x1cc], R0, 0x1, P0 ;  /* 0x0000730005052a11 */ /* 0x000fe200000f0c00 */
[C---:B------:R-:W-:Y:S01]  /*20c0*/  IMAD.SHL.U32 R0, R26.reuse, 0x40, RZ ;  /* 0x000000401a007824 */ /* 0x040fe200078e00ff */
[----:B------:R-:W-:Y:S01]  /*20d0*/  LOP3.LUT P0, RZ, R26, 0x2, RZ, 0xc0, !PT ;  /* 0x000000021aff7812 */ /* 0x000fe2000780c0ff */
[----:B------:R-:W-:Y:S01]  /*20e0*/  @!PT LDS RZ, [RZ] ;  /* 0x00000000fffff984 */ /* 0x000fe20000000800 */
[----:B------:R-:W-:Y:S01]  /*20f0*/  @!PT LDS RZ, [RZ] ;  /* 0x00000000fffff984 */ /* 0x000fe20000000800 */
[----:B------:R-:W-:Y:S01]  /*2100*/  @!PT LDS RZ, [RZ] ;  /* 0x00000000fffff984 */ /* 0x000fe20000000800 */
[----:B------:R1:W-:Y:S01]  /*2110*/  @P6 LDGSTS.E.BYPASS.LTC128B.128 [R243+0x3100], [R8.64], !P4 ;  /* 0x0310000008f36fae */ /* 0x0003e2000e101d4e */
[----:B------:R-:W-:Y:S01]  /*2120*/  IMAD.IADD R10, R11, 0x1, -R10 ;  /* 0x000000010b0a7824 */ /* 0x000fe200078e0a0a */
[----:B------:R-:W-:-:S02]  /*2130*/  ISETP.LT.OR P1, PT, R25, 0x1, P4 ;  /* 0x000000011900780c */ /* 0x000fc40002721670 */
[----:B------:R1:W-:Y:S01]  /*2140*/  @P6 LDGSTS.E.BYPASS.LTC128B.128 [R243+0x4900], [R8.64+0x80], !P3 ;  /* 0x0490008008f36fae */ /* 0x0003e2000d901d4e */
[----:B------:R-:W-:Y:S02]  /*2150*/  LOP3.LUT R0, R0, 0x1c0, RZ, 0xc0, !PT ;  /* 0x000001c000007812 */ /* 0x000fe400078ec0ff */
[----:B------:R-:W-:Y:S01]  /*2160*/  ISETP.LT.OR P6, PT, R25, 0x1, P3 ;  /* 0x000000011900780c */ /* 0x000fe20001fc1670 */
[----:B------:R4:W-:Y:S04]  /*2170*/  @P5 LDGSTS.E.BYPASS.LTC128B.128 [R243+0x3900], [R6.64], !P4 ;  /* 0x0390000006f35fae */ /* 0x0009e8000e101d4e */
[----:B------:R4:W-:Y:S04]  /*2180*/  @P5 LDGSTS.E.BYPASS.LTC128B.128 [R243+0x5100], [R6.64+0x80], !P3 ;  /* 0x0510008006f35fae */ /* 0x0009e8000d901d4e */
[----:B------:R5:W-:Y:S04]  /*2190*/  @P2 LDGSTS.E.BYPASS.LTC128B.128 [R243+0x4100], [R4.64], !P4 ;  /* 0x0410000004f32fae */ /* 0x000be8000e101d4e */
[----:B------:R5:W-:Y:S04]  /*21a0*/  @P2 LDGSTS.E.BYPASS.LTC128B.128 [R243+0x5900], [R4.64+0x80], !P3 ;  /* 0x0590008004f32fae */ /* 0x000be8000d901d4e */
[----:B------:R-:W0:Y:S01]  /*21b0*/  LDGDEPBAR ;  /* 0x00000000000079af */ /* 0x000e220000000000 */
[----:B----4-:R-:W-:-:S02]  /*21c0*/  IMAD.SHL.U32 R6, R21, 0x40, RZ ;  /* 0x0000004015067824 */ /* 0x010fc400078e00ff */
[----:B------:R-:W-:-:S05]  /*21d0*/  IMAD.SHL.U32 R7, R19, 0x8, RZ ;  /* 0x0000000813077824 */ /* 0x000fca00078e00ff */
[----:B------:R-:W-:Y:S01]  /*21e0*/  LOP3.LUT R7, R0, 0x8, R7, 0xf8, !PT ;  /* 0x0000000800077812 */ /* 0x000fe200078ef807 */
[----:B-----5:R-:W-:Y:S01]  /*21f0*/  IMAD.SHL.U32 R5, R22, 0x40, RZ ;  /* 0x0000004016057824 */ /* 0x020fe200078e00ff */
[----:B------:R-:W-:-:S04]  /*2200*/  DEPBAR.LE SB0, 0x1 ;  /* 0x000080400000791a */ /* 0x000fc80000000000 */
[----:B------:R-:W-:Y:S01]  /*2210*/  LOP3.LUT R4, R6, 0x1c0, RZ, 0xc0, !PT ;  /* 0x000001c006047812 */ /* 0x000fe200078ec0ff */
[----:B------:R-:W-:-:S04]  /*2220*/  DEPBAR.LE SB0, 0x0 ;  /* 0x000080000000791a */ /* 0x000fc80000000000 */
[----:B------:R-:W-:Y:S01]  /*2230*/  IMAD.SHL.U32 R6, R10, 0x8, RZ ;  /* 0x000000080a067824 */ /* 0x000fe200078e00ff */
[----:B------:R-:W-:Y:S02]  /*2240*/  LOP3.LUT R121, R5, 0xfffffe00, RZ, 0xc0, !PT ;  /* 0xfffffe0005797812 */ /* 0x000fe400078ec0ff */
[----:B------:R-:W-:Y:S02]  /*2250*/  SHF.R.U32.HI R0, RZ, 0x3, R0 ;  /* 0x00000003ff007819 */ /* 0x000fe40000011600 */
[----:B------:R-:W-:Y:S02]  /*2260*/  LOP3.LUT R5, R4, 0x8, R6, 0xf8, !PT ;  /* 0x0000000804057812 */ /* 0x000fe400078ef806 */
[----:B------:R-:W-:Y:S02]  /*2270*/  SHF.R.U32.HI R4, RZ, 0x3, R4 ;  /* 0x00000003ff047819 */ /* 0x000fe40000011604 */
[----:B------:R-:W-:Y:S02]  /*2280*/  LOP3.LUT R0, R7, R0, RZ, 0x3c, !PT ;  /* 0x0000000007007212 */ /* 0x000fe400078e3cff */
[----:B------:R-:W-:Y:S01]  /*2290*/  LOP3.LUT R120, R5, R4, RZ, 0x3c, !PT ;  /* 0x0000000405787212 */ /* 0x000fe200078e3cff */
[----:B------:R-:W-:-:S02]  /*22a0*/  IMAD R4, R123, 0x400, R121 ;  /* 0x000004007b047824 */ /* 0x000fc400078e0279 */
[----:B------:R-:W-:Y:S02]  /*22b0*/  IMAD R0, R10, 0x200, R0 ;  /* 0x000002000a007824 */ /* 0x000fe400078e0200 */
[----:B------:R-:W-:Y:S02]  /*22c0*/  IMAD.IADD R4, R120, 0x1, R4 ;  /* 0x0000000178047824 */ /* 0x000fe400078e0204 */
[----:B------:R-:W-:Y:S01]  /*22d0*/  IMAD.SHL.U32 R224, R0, 0x2, RZ ;  /* 0x0000000200e07824 */ /* 0x000fe200078e00ff */
[----:B------:R-:W-:Y:S01]  /*22e0*/  BAR.SYNC.DEFER_BLOCKING 0x0 ;  /* 0x0000000000007b1d */ /* 0x000fe20000010000 */
[----:B------:R-:W-:-:S03]  /*22f0*/  IMAD.SHL.U32 R231, R4, 0x2, RZ ;  /* 0x0000000204e77824 */ /* 0x000fc600078e00ff */
[C---:B------:R-:W-:Y:S01]  /*2300*/  IADD3 R0, R224.reuse, 0x3100, RZ ;  /* 0x00003100e0007810 */ /* 0x040fe20007ffe0ff */
[--C-:B------:R-:W-:Y:S01]  /*2310*/  IMAD R233, R3, 0x2, R231.reuse ;  /* 0x0000000203e97824 */ /* 0x100fe200078e02e7 */
[----:B------:R-:W-:Y:S01]  /*2320*/  IADD3 R235, R224, 0x3120, RZ ;  /* 0x00003120e0eb7810 */ /* 0x000fe20007ffe0ff */
[----:B------:R-:W-:Y:S01]  /*2330*/  IMAD R232, R2, 0x2, R231 ;  /* 0x0000000202e87824 */ /* 0x000fe200078e02e7 */
[----:B------:R-:W-:Y:S01]  /*2340*/  @P0 IADD3 R235, R0, -0x20, RZ ;  /* 0xffffffe000eb0810 */ /* 0x000fe20007ffe0ff */
[----:B------:R-:W-:Y:S02]  /*2350*/  IMAD R0, R27, c[0x0][0x208], RZ ;  /* 0x000082001b007a24 */ /* 0x000fe400078e02ff */
[----:B------:R-:W-:Y:S01]  /*2360*/  IMAD R234, R2, 0x2, R233 ;  /* 0x0000000202ea7824 */ /* 0x000fe200078e02e9 */
[C---:B------:R-:W-:Y:S01]  /*2370*/  IADD3 R241, R235.reuse, 0x800, RZ ;  /* 0x00000800ebf17810 */ /* 0x040fe20007ffe0ff */
[----:B------:R-:W-:Y:S01]  /*2380*/  IMAD R0, R122, c[0x0][0x20c], R0 ;  /* 0x000083007a007a24 */ /* 0x000fe200078e0200 */
[----:B------:R-:W-:Y:S01]  /*2390*/  IADD3 R240, R235, 0x1000, RZ ;  /* 0x00001000ebf07810 */ /* 0x000fe20007ffe0ff */
[----:B------:R-:W-:Y:S01]  /*23a0*/  IMAD R236, R3, 0x2, R232 ;  /* 0x0000000203ec7824 */ /* 0x000fe200078e02e8 */
[----:B------:R-:W-:-:S02]  /*23b0*/  IADD3 R239, R235, 0x1800, RZ ;  /* 0x00001800ebef7810 */ /* 0x000fc40007ffe0ff */
[C---:B------:R-:W-:Y:S02]  /*23c0*/  IADD3 R238, R235.reuse, 0x2000, RZ ;  /* 0x00002000ebee7810 */ /* 0x040fe40007ffe0ff */
[----:B------:R-:W-:Y:S01]  /*23d0*/  IADD3 R237, R235, 0x2800, RZ ;  /* 0x00002800ebed7810 */ /* 0x000fe20007ffe0ff */
[----:B-1----:R-:W-:Y:S04]  /*23e0*/  LDSM.16.M88.4 R8, [R231+0x6100] ;  /* 0x00610000e708783b */ /* 0x002fe80000000200 */
[----:B------:R-:W-:Y:S04]  /*23f0*/  LDSM.16.M88.4 R4, [R231+0x8100] ;  /* 0x00810000e704783b */ /* 0x000fe80000000200 */
[----:B--23--:R-:W1:Y:S04]  /*2400*/  LDSM.16.M88.4 R16, [R224+0x3900] ;  /* 0x00390000e010783b */ /* 0x00ce680000000200 */
[----:B------:R-:W2:Y:S04]  /*2410*/  LDSM.16.M88.4 R12, [R224+0x3100] ;  /* 0x00310000e00c783b */ /* 0x000ea80000000200 */
[----:B------:R-:W3:Y:S04]  /*2420*/  LDSM.16.M88.4 R20, [R224+0x4100] ;  /* 0x00410000e014783b */ /* 0x000ee80000000200 */
[----:B------:R-:W-:Y:S04]  /*2430*/  LDSM.16.M88.4 R40, [R235] ;  /* 0x00000000eb28783b */ /* 0x000fe80000000200 */
[----:B------:R-:W-:Y:S04]  /*2440*/  LDSM.16.M88.4 R44, [R235+0x800] ;  /* 0x00080000eb2c783b */ /* 0x000fe80000000200 */
[----:B------:R-:W-:Y:S01]  /*2450*/  LDSM.16.M88.4 R52, [R235+0x1000] ;  /* 0x00100000eb34783b */ /* 0x000fe20000000200 */
[-C--:B-1----:R-:W-:Y:S08]  /*2460*/  HMMA.16816.F32 R68, R8, R16.reuse, RZ ;  /* 0x000000100844723c */ /* 0x082ff000000018ff */
[----:B------:R-:W-:Y:S07]  /*2470*/  HMMA.16816.F32 R36, R4, R16, RZ ;  /* 0x000000100424723c */ /* 0x000fee00000018ff */
[----:B------:R-:W-:Y:S01]  /*2480*/  IMAD.WIDE.U32 R16, R122, c[0x0][0x208], RZ ;  /* 0x000082007a107a25 */ /* 0x000fe200078e00ff */
[----:B--2---:R-:W-:Y:S03]  /*2490*/  HMMA.16816.F32 R72, R8, R12, RZ ;  /* 0x0000000c0848723c */ /* 0x004fe600000018ff */
[----:B------:R-:W-:-:S04]  /*24a0*/  IMAD.IADD R0, R17, 0x1, R0 ;  /* 0x0000000111007824 */ /* 0x000fc800078e0200 */
[----:B------:R-:W-:Y:S01]  /*24b0*/  IMAD R0, R0, 0x30, RZ ;  /* 0x0000003000007824 */ /* 0x000fe200078e02ff */
[C---:B------:R-:W-:Y:S08]  /*24c0*/  HMMA.16816.F32 R32, R4.reuse, R12, RZ ;  /* 0x0000000c0420723c */ /* 0x040ff000000018ff */
[-C--:B------:R-:W-:Y:S08]  /*24d0*/  HMMA.16816.F32 R56, R4, R14.reuse, RZ ;  /* 0x0000000e0438723c */ /* 0x080ff000000018ff */
[----:B------:R-:W-:Y:S01]  /*24e0*/  HMMA.16816.F32 R88, R8, R14, RZ ;  /* 0x0000000e0858723c */ /* 0x000fe200000018ff */
[----:B------:R-:W1:Y:S07]  /*24f0*/  LDSM.16.M88.4 R12, [R233+0x8100] ;  /* 0x00810000e90c783b */ /* 0x000e6e0000000200 */
[C---:B------:R-:W-:Y:S08]  /*2500*/  HMMA.16816.F32 R48, R4.reuse, R18, RZ ;  /* 0x000000120430723c */ /* 0x040ff000000018ff */
[C---:B---3--:R-:W-:Y:S08]  /*2510*/  HMMA.16816.F32 R28, R4.reuse, R20, RZ ;  /* 0x00000014041c723c */ /* 0x048ff000000018ff */
[----:B------:R-:W-:Y:S07]  /*2520*/  HMMA.16816.F32 R60, R4, R22, RZ ;  /* 0x00000016043c723c */ /* 0x000fee00000018ff */
[----:B------:R-:W-:Y:S01]  /*2530*/  IMAD.WIDE.U32 R6, R16, 0x30, R76 ;  /* 0x0000003010067825 */ /* 0x000fe200078e004c */
[----:B------:R-:W-:Y:S03]  /*2540*/  HMMA.16816.F32 R64, R8, R20, RZ ;  /* 0x000000140840723c */ /* 0x000fe600000018ff */
[----:B------:R-:W-:Y:S01]  /*2550*/  IMAD.IADD R0, R7, 0x1, R0 ;  /* 0x0000000107007824 */ /* 0x000fe200078e0200 */
[----:B------:R-:W-:-:S04]  /*2560*/  LEA R4, P0, R6, c[0x0][0x1f8], 0x1 ;  /* 0x00007e0006047a11 */ /* 0x000fc800078008ff */
[----:B------:R-:W-:Y:S01]  /*2570*/  LEA.HI.X R5, R6, c[0x0][0x1fc], R0, 0x1, P0 ;  /* 0x00007f0006057a11 */ /* 0x000fe200000f0c00 */
[----:B------:R-:W-:Y:S01]  /*2580*/  IMAD.U32 R0, RZ, RZ, UR9 ;  /* 0x00000009ff007e24 */ /* 0x000fe2000f8e00ff */
[----:B------:R-:W-:Y:S01]  /*2590*/  IADD3 R6, P2, R4, UR9, RZ ;  /* 0x0000000904067c10 */ /* 0x000fe2000ff5e0ff */
[----:B------:R-:W-:Y:S01]  /*25a0*/  HMMA.16816.F32 R96, R8, R18, RZ ;  /* 0x000000120860723c */ /* 0x000fe200000018ff */
[----:B------:R-:W-:Y:S01]  /*25b0*/  ISETP.LT.OR P0, PT, R25, 0x11, P4 ;  /* 0x000000111900780c */ /* 0x000fe20002701670 */
[----:B------:R-:W2:Y:S01]  /*25c0*/  LDSM.16.M88.4 R16, [R233+0x6100] ;  /* 0x00610000e910783b */ /* 0x000ea20000000200 */
[----:B------:R-:W-:-:S03]  /*25d0*/  IADD3.X R7, R5, UR11, RZ, P2, !PT ;  /* 0x0000000b05077c10 */ /* 0x000fc600097fe4ff */
[----:B------:R-:W-:Y:S01]  /*25e0*/  @!PT LDS RZ, [RZ] ;  /* 0x00000000fffff984 */ /* 0x000fe20000000800 */
[----:B------:R-:W-:Y:S01]  /*25f0*/  @!PT LDS RZ, [RZ] ;  /* 0x00000000fffff984 */ /* 0x000fe20000000800 */
[----:B------:R-:W-:Y:S01]  /*2600*/  @!PT LDS RZ, [RZ] ;  /* 0x00000000fffff984 */ /* 0x000fe20000000800 */
[----:B------:R3:W-:Y:S01]  /*2610*/  LDGSTS.E.BYPASS.LTC128B.128 [R243+0x100], [R4.64], !P1 ;  /* 0x0010000004f37fae */ /* 0x0007e2000c901d4e */
[----:B------:R-:W-:Y:S01]  /*2620*/  LOP3.LUT P1, RZ, R26, 0x4, RZ, 0xc0, !PT ;  /* 0x000000041aff7812 */ /* 0x000fe2000782c0ff */
[----:B------:R-:W-:Y:S02]  /*2630*/  HMMA.16816.F32 R20, R8, R22, RZ ;  /* 0x000000160814723c */ /* 0x000fe400000018ff */
[----:B------:R3:W-:Y:S01]  /*2640*/  LDGSTS.E.BYPASS.LTC128B.128 [R243+0x1900], [R4.64+0x80], !P6 ;  /* 0x0190008004f37fae */ /* 0x0007e2000f101d4e */
[----:B------:R-:W-:-:S03]  /*2650*/  ISETP.LT.OR P6, PT, R25, 0x11, P3 ;  /* 0x000000111900780c */ /* 0x000fc60001fc1670 */
[----:B------:R4:W-:Y:S01]  /*2660*/  LDGSTS.E.BYPASS.LTC128B.128 [R243+0x900], [R6.64], !P0 ;  /* 0x0090000006f37fae */ /* 0x0009e2000c101d4e */
[----:B------:R-:W-:Y:S01]  /*2670*/  IADD3 R8, P5, P2, R0, 0x80, R4 ;  /* 0x0000008000087810 */ /* 0x000fe20007abe004 */
[----:B------:R-:W-:Y:S01]  /*2680*/  IMAD.MOV.U32 R0, RZ, RZ, 0x40 ;  /* 0x00000040ff007424 */ /* 0x000fe200078e00ff */
[C---:B-1----:R-:W-:Y:S02]  /*2690*/  HMMA.16816.F32 R104, R12.reuse, R40, R32 ;  /* 0x000000280c68723c */ /* 0x042fe40000001820 */
[----:B------:R-:W-:Y:S02]  /*26a0*/  IADD3.X R9, RZ, UR11, R5, P5, P2 ;  /* 0x0000000bff097c10 */ /* 0x000fe4000afe4405 */
[C---:B------:R-:W-:Y:S02]  /*26b0*/  ISETP.LT.OR P5, PT, R25.reuse, 0x21, P4 ;  /* 0x000000211900780c */ /* 0x040fe400027a1670 */
[----:B------:R-:W-:Y:S01]  /*26c0*/  ISETP.LT.OR P2, PT, R25, 0x21, P3 ;  /* 0x000000211900780c */ /* 0x000fe20001f41670 */
[----:B------:R1:W-:Y:S01]  /*26d0*/  LDGSTS.E.BYPASS.LTC128B.128 [R243+0x2100], [R8.64], !P6 ;  /* 0x0210000008f37fae */ /* 0x0003e2000f101d4e */
[----:B------:R-:W-:Y:S01]  /*26e0*/  SEL R0, R0, 0xffffffc0, !P1 ;  /* 0xffffffc000007807 */ /* 0x000fe20004800000 */
[----:B------:R-:W-:Y:S04]  /*26f0*/  HMMA.16816.F32 R100, R12, R44, R36 ;  /* 0x0000002c0c64723c */ /* 0x000fe80000001824 */
[----:B------:R-:W-:-:S02]  /*2700*/  IMAD.IADD R230, R224, 0x1, R0 ;  /* 0x00000001e0e67824 */ /* 0x000fc400078e0200 */
[----:B------:R-:W-:Y:S01]  /*2710*/  IMAD.IADD R229, R0, 0x1, R235 ;  /* 0x0000000100e57824 */ /* 0x000fe200078e02eb */
[----:B------:R-:W-:Y:S01]  /*2720*/  LOP3.LUT R0, R120, R121, RZ, 0xfc, !PT ;  /* 0x0000007978007212 */ /* 0x000fe200078efcff */
[----:B------:R-:W-:Y:S01]  /*2730*/  HMMA.16816.F32 R92, R12, R52, R28 ;  /* 0x000000340c5c723c */ /* 0x000fe2000000181c */
[----:B---3--:R-:W-:-:S04]  /*2740*/  IADD3 R4, P0, R6, UR9, RZ ;  /* 0x0000000906047c10 */ /* 0x008fc8000ff1e0ff */
[----:B------:R-:W-:-:S03]  /*2750*/  IADD3.X R5, R7, UR11, RZ, P0, !PT ;  /* 0x0000000b07057c10 */ /* 0x000fc600087fe4ff */
[C---:B------:R-:W-:Y:S01]  /*2760*/  HMMA.16816.F32 R84, R12.reuse, R42, R56 ;  /* 0x0000002a0c54723c */ /* 0x040fe20000001838 */
[----:B------:R-:W-:Y:S01]  /*2770*/  ISETP.GT.AND P0, PT, R122, R133, PT ;  /* 0x000000857a00720c */ /* 0x000fe20003f04270 */
[----:B------:R4:W-:Y:S04]  /*2780*/  LDGSTS.E.BYPASS.LTC128B.128 [R243+0x1100], [R4.64], !P5 ;  /* 0x0110000004f37fae */ /* 0x0009e8000e901d4e */
[----:B------:R4:W-:Y:S02]  /*2790*/  LDGSTS.E.BYPASS.LTC128B.128 [R243+0x2900], [R4.64+0x80], !P2 ;  /* 0x0290008004f37fae */ /* 0x0009e4000d101d4e */
[C---:B------:R-:W-:Y:S02]  /*27a0*/  HMMA.16816.F32 R80, R12.reuse, R46, R48 ;  /* 0x0000002e0c50723c */ /* 0x040fe40000001830 */
[----:B-1----:R-:W-:Y:S04]  /*27b0*/  LDSM.16.M88.4 R8, [R232+0x8100] ;  /* 0x00810000e808783b */ /* 0x002fe80000000200 */
[----:B------:R-:W1:Y:S02]  /*27c0*/  LDSM.16.M88.4 R32, [R230+0x3100] ;  /* 0x00310000e620783b */ /* 0x000e640000000200 */
[----:B------:R-:W-:Y:S02]  /*27d0*/  HMMA.16816.F32 R76, R12, R54, R60 ;  /* 0x000000360c4c723c */ /* 0x000fe4000000183c */
[----:B------:R-:W3:Y:S04]  /*27e0*/  LDSM.16.M88.4 R36, [R230+0x4100] ;  /* 0x00410000e624783b */ /* 0x000ee80000000200 */
[----:B------:R-:W5:Y:S02]  /*27f0*/  LDSM.16.M88.4 R28, [R230+0x3900] ;  /* 0x00390000e61c783b */ /* 0x000f640000000200 */
[C---:B--2---:R-:W-:Y:S02]  /*2800*/  HMMA.16816.F32 R72, R16.reuse, R40, R72 ;  /* 0x000000281048723c */ /* 0x044fe40000001848 */
[----:B------:R-:W2:Y:S04]  /*2810*/  LDSM.16.M88.4 R12, [R232+0x6100] ;  /* 0x00610000e80c783b */ /* 0x000ea80000000200 */
[----:B------:R-:W0:Y:S02]  /*2820*/  LDGDEPBAR ;  /* 0x00000000000079af */ /* 0x000e240000000000 */
[C---:B------:R-:W-:Y:S02]  /*2830*/  HMMA.16816.F32 R60, R16.reuse, R44, R68 ;  /* 0x0000002c103c723c */ /* 0x040fe40000001844 */
[----:B----4-:R-:W-:Y:S04]  /*2840*/  LDSM.16.M88.4 R4, [R234+0x8100] ;  /* 0x00810000ea04783b */ /* 0x010fe80000000200 */
[----:B------:R-:W-:Y:S02]  /*2850*/  LDSM.16.M88.4 R68, [R229+0x1000] ;  /* 0x00100000e544783b */ /* 0x000fe40000000200 */
[C---:B------:R-:W-:Y:S02]  /*2860*/  HMMA.16816.F32 R56, R16.reuse, R52, R64 ;  /* 0x000000341038723c */ /* 0x040fe40000001840 */
[----:B------:R-:W-:Y:S06]  /*2870*/  LDSM.16.M88.4 R64, [R229+0x800] ;  /* 0x00080000e540783b */ /* 0x000fec0000000200 */
[C---:B------:R-:W-:Y:S01]  /*2880*/  HMMA.16816.F32 R48, R16.reuse, R42, R88 ;  /* 0x0000002a1030723c */ /* 0x040fe20000001858 */
[----:B------:R-:W4:Y:S07]  /*2890*/  LDSM.16.M88.4 R40, [R229] ;  /* 0x00000000e528783b */ /* 0x000f2e0000000200 */
[C---:B------:R-:W-:Y:S08]  /*28a0*/  HMMA.16816.F32 R44, R16.reuse, R46, R96 ;  /* 0x0000002e102c723c */ /* 0x040ff00000001860 */
[----:B------:R-:W-:Y:S01]  /*28b0*/  HMMA.16816.F32 R52, R16, R54, R20 ;  /* 0x000000361034723c */ /* 0x000fe20000001814 */
[----:B------:R-:W2:Y:S04]  /*28c0*/  LDSM.16.M88.4 R20, [R234+0x6100] ;  /* 0x00610000ea14783b */ /* 0x000ea80000000200 */
[----:B------:R-:W-:Y:S03]  /*28d0*/  LDSM.16.M88.4 R16, [R231+0xc100] ;  /* 0x00c10000e710783b */ /* 0x000fe60000000200 */
[C---:B-1----:R-:W-:Y:S08]  /*28e0*/  HMMA.16816.F32 R88, R8.reuse, R32, R104 ;  /* 0x000000200858723c */ /* 0x042ff00000001868 */
[C---:B---3--:R-:W-:Y:S08]  /*28f0*/  HMMA.16816.F32 R104, R8.reuse, R36, R92 ;  /* 0x000000240868723c */ /* 0x048ff0000000185c */
[C---:B-----5:R-:W-:Y:S08]  /*2900*/  HMMA.16816.F32 R92, R8.reuse, R30, R80 ;  /* 0x0000001e085c723c */ /* 0x060ff00000001850 */
[C---:B------:R-:W-:Y:S08]  /*2910*/  HMMA.16816.F32 R96, R8.reuse, R28, R100 ;  /* 0x0000001c0860723c */ /* 0x040ff00000001864 */
[C---:B------:R-:W-:Y:S08]  /*2920*/  HMMA.16816.F32 R84, R8.reuse, R34, R84 ;  /* 0x000000220854723c */ /* 0x040ff00000001854 */
[----:B------:R-:W-:Y:S08]  /*2930*/  HMMA.16816.F32 R80, R8, R38, R76 ;  /* 0x000000260850723c */ /* 0x000ff0000000184c */
[C---:B--2---:R-:W-:Y:S08]  /*2940*/  HMMA.16816.F32 R8, R12.reuse, R32, R72 ;  /* 0x000000200c08723c */ /* 0x044ff00000001848 */
[C---:B------:R-:W-:Y:S01]  /*2950*/  HMMA.16816.F32 R48, R12.reuse, R34, R48 ;  /* 0x000000220c30723c */ /* 0x040fe20000001830 */
[----:B------:R-:W1:Y:S07]  /*2960*/  LDSM.16.M88.4 R32, [R224+0x4900] ;  /* 0x00490000e020783b */ /* 0x000e6e0000000200 */
[C---:B------:R-:W-:Y:S08]  /*2970*/  HMMA.16816.F32 R60, R12.reuse, R28, R60 ;  /* 0x0000001c0c3c723c */ /* 0x040ff0000000183c */
[C---:B------:R-:W-:Y:S01]  /*2980*/  HMMA.16816.F32 R108, R12.reuse, R30, R44 ;  /* 0x0000001e0c6c723c */ /* 0x040fe2000000182c */
[----:B------:R-:W2:Y:S07]  /*2990*/  LDSM.16.M88.4 R28, [R224+0x5100] ;  /* 0x00510000e01c783b */ /* 0x000eae0000000200 */
[C---:B------:R-:W-:Y:S08]  /*29a0*/  HMMA.16816.F32 R112, R12.reuse, R36, R56 ;  /* 0x000000240c70723c */ /* 0x040ff00000001838 */
[----:B------:R-:W-:Y:S01]  /*29b0*/  HMMA.16816.F32 R56, R12, R38, R52 ;  /* 0x000000260c38723c */ /* 0x000fe20000001834 */
[----:B------:R-:W3:Y:S04]  /*29c0*/  LDSM.16.M88.4 R12, [R224+0x5900] ;  /* 0x00590000e00c783b */ /* 0x000ee80000000200 */
[----:B------:R-:W-:Y:S03]  /*29d0*/  LDSM.16.M88.4 R52, [R235+0x1800] ;  /* 0x00180000eb34783b */ /* 0x000fe60000000200 */
[C---:B----4-:R-:W-:Y:S08]  /*29e0*/  HMMA.16816.F32 R44, R4.reuse, R40, R88 ;  /* 0x00000028042c723c */ /* 0x050ff00000001858 */
[C---:B------:R-:W-:Y:S08]  /*29f0*/  HMMA.16816.F32 R72, R4.reuse, R64, R96 ;  /* 0x000000400448723c */ /* 0x040ff00000001860 */
[----:B------:R-:W-:Y:S08]  /*2a00*/  HMMA.16816.F32 R36, R4, R42, R84 ;  /* 0x0000002a0424723c */ /* 0x000ff00000001854 */
[----:B------:R-:W-:Y:S01]  /*2a10*/  HMMA.16816.F32 R96, R20, R40, R8 ;  /* 0x000000281460723c */ /* 0x000fe20000001808 */
[----:B------:R-:W4:Y:S07]  /*2a20*/  LDSM.16.M88.4 R8, [R231+0xa100] ;  /* 0x00a10000e708783b */ /* 0x000f2e0000000200 */
[C---:B------:R-:W-:Y:S08]  /*2a30*/  HMMA.16816.F32 R76, R4.reuse, R66, R92 ;  /* 0x00000042044c723c */ /* 0x040ff0000000185c */
[C---:B------:R-:W-:Y:S08]  /*2a40*/  HMMA.16816.F32 R104, R4.reuse, R68, R104 ;  /* 0x000000440468723c */ /* 0x040ff00000001868 */
[----:B------:R-:W-:Y:S01]  /*2a50*/  HMMA.16816.F32 R100, R4, R70, R80 ;  /* 0x000000460464723c */ /* 0x000fe20000001850 */
[----:B------:R-:W-:Y:S07]  /*2a60*/  LDSM.16.M88.4 R4, [R233+0xc100] ;  /* 0x00c10000e904783b */ /* 0x000fee0000000200 */
[C---:B------:R-:W-:Y:S01]  /*2a70*/  HMMA.16816.F32 R88, R20.reuse, R42, R48 ;  /* 0x0000002a1458723c */ /* 0x040fe20000001830 */
[----:B------:R-:W5:Y:S07]  /*2a80*/  LDSM.16.M88.4 R48, [R235+0x2000] ;  /* 0x00200000eb30783b */ /* 0x000f6e0000000200 */
[C---:B------:R-:W-:Y:S01]  /*2a90*/  HMMA.16816.F32 R92, R20.reuse, R64, R60 ;  /* 0x00000040145c723c */ /* 0x040fe2000000183c */
[----:B------:R-:W2:Y:S07]  /*2aa0*/  LDSM.16.M88.4 R60, [R235+0x2800] ;  /* 0x00280000eb3c783b */ /* 0x000eae0000000200 */
[C---:B------:R-:W-:Y:S08]  /*2ab0*/  HMMA.16816.F32 R108, R20.reuse, R66, R108 ;  /* 0x00000042146c723c */ /* 0x040ff0000000186c */
[C---:B------:R-:W-:Y:S08]  /*2ac0*/  HMMA.16816.F32 R112, R20.reuse, R68, R112 ;  /* 0x000000441470723c */ /* 0x040ff00000001870 */
[----:B------:R-:W-:Y:S01]  /*2ad0*/  HMMA.16816.F32 R84, R20, R70, R56 ;  /* 0x000000461454723c */ /* 0x000fe20000001838 */
[----:B------:R-:W4:Y:S07]  /*2ae0*/  LDSM.16.M88.4 R20, [R233+0xa100] ;  /* 0x00a10000e914783b */ /* 0x000f2e0000000200 */
[C---:B-1----:R-:W-:Y:S08]  /*2af0*/  HMMA.16816.F32 R80, R16.reuse, R32, R44 ;  /* 0x000000201050723c */ /* 0x042ff0000000182c */
[C---:B------:R-:W-:Y:S08]  /*2b00*/  HMMA.16816.F32 R56, R16.reuse, R34, R36 ;  /* 0x000000221038723c */ /* 0x040ff00000001824 */
[C---:B--2---:R-:W-:Y:S08]  /*2b10*/  HMMA.16816.F32 R44, R16.reuse, R28, R72 ;  /* 0x0000001c102c723c */ /* 0x044ff00000001848 */
[C---:B------:R-:W-:Y:S08]  /*2b20*/  HMMA.16816.F32 R40, R16.reuse, R30, R76 ;  /* 0x0000001e1028723c */ /* 0x040ff0000000184c */
[----:B---3--:R-:W-:Y:S08]  /*2b30*/  HMMA.16816.F32 R36, R16, R12, R104 ;  /* 0x0000000c1024723c */ /* 0x008ff00000001868 */
[C---:B----4-:R-:W-:Y:S08]  /*2b40*/  HMMA.16816.F32 R76, R8.reuse, R32, R96 ;  /* 0x00000020084c723c */ /* 0x050ff00000001860 */
[----:B------:R-:W-:Y:S08]  /*2b50*/  HMMA.16816.F32 R72, R8, R34, R88 ;  /* 0x000000220848723c */ /* 0x000ff00000001858 */
[----:B------:R-:W-:Y:S01]  /*2b60*/  HMMA.16816.F32 R68, R16, R14, R100 ;  /* 0x0000000e1044723c */ /* 0x000fe20000001864 */
[----:B------:R-:W-:Y:S07]  /*2b70*/  LDSM.16.M88.4 R16, [R232+0xc100] ;  /* 0x00c10000e810783b */ /* 0x000fee0000000200 */
[C---:B------:R-:W-:Y:S08]  /*2b80*/  HMMA.16816.F32 R64, R8.reuse, R28, R92 ;  /* 0x0000001c0840723c */ /* 0x040ff0000000185c */
[C---:B------:R-:W-:Y:S08]  /*2b90*/  HMMA.16816.F32 R32, R8.reuse, R30, R108 ;  /* 0x0000001e0820723c */ /* 0x040ff0000000186c */
[C---:B------:R-:W-:Y:S08]  /*2ba0*/  HMMA.16816.F32 R28, R8.reuse, R12, R112 ;  /* 0x0000000c081c723c */ /* 0x040ff00000001870 */
[----:B------:R-:W-:Y:S01]  /*2bb0*/  HMMA.16816.F32 R84, R8, R14, R84 ;  /* 0x0000000e0854723c */ /* 0x000fe20000001854 */
[----:B------:R-:W-:Y:S04]  /*2bc0*/  LDSM.16.M88.4 R12, [R232+0xa100] ;  /* 0x00a10000e80c783b */ /* 0x000fe80000000200 */
[----:B------:R-:W-:Y:S03]  /*2bd0*/  LDSM.16.M88.4 R8, [R234+0xa100] ;  /* 0x00a10000ea08783b */ /* 0x000fe60000000200 */
[C---:B-----5:R-:W-:Y:S01]  /*2be0*/  HMMA.16816.F32 R112, R4.reuse, R48, R44 ;  /* 0x000000300470723c */ /* 0x060fe2000000182c */
[----:B------:R-:W1:Y:S07]  /*2bf0*/  LDSM.16.M88.4 R44, [R230+0x4900] ;  /* 0x00490000e62c783b */ /* 0x000e6e0000000200 */
[C---:B------:R-:W-:Y:S01]  /*2c00*/  HMMA.16816.F32 R108, R4.reuse, R50, R40 ;  /* 0x00000032046c723c */ /* 0x040fe20000001828 */
[----:B------:R-:W2:Y:S07]  /*2c10*/  LDSM.16.M88.4 R40, [R230+0x5100] ;  /* 0x00510000e628783b */ /* 0x000eae0000000200 */
[C---:B------:R-:W-:Y:S01]  /*2c20*/  HMMA.16816.F32 R104, R4.reuse, R60, R36 ;  /* 0x0000003c0468723c */ /* 0x040fe20000001824 */
[----:B------:R-:W3:Y:S07]  /*2c30*/  LDSM.16.M88.4 R36, [R230+0x5900] ;  /* 0x00590000e624783b */ /* 0x000eee0000000200 */
[C---:B------:R-:W-:Y:S08]  /*2c40*/  HMMA.16816.F32 R116, R4.reuse, R52, R80 ;  /* 0x000000340474723c */ /* 0x040ff00000001850 */
[----:B------:R-:W-:Y:S08]  /*2c50*/  HMMA.16816.F32 R80, R4, R54, R56 ;  /* 0x000000360450723c */ /* 0x000ff00000001838 */
[C---:B------:R-:W-:Y:S08]  /*2c60*/  HMMA.16816.F32 R100, R20.reuse, R52, R76 ;  /* 0x000000341464723c */ /* 0x040ff0000000184c */
[----:B------:R-:W-:Y:S08]  /*2c70*/  HMMA.16816.F32 R96, R20, R54, R72 ;  /* 0x000000361460723c */ /* 0x000ff00000001848 */
[----:B------:R-:W-:Y:S01]  /*2c80*/  HMMA.16816.F32 R56, R4, R62, R68 ;  /* 0x0000003e0438723c */ /* 0x000fe20000001844 */
[----:B------:R-:W-:Y:S07]  /*2c90*/  LDSM.16.M88.4 R4, [R236+0xc100] ;  /* 0x00c10000ec04783b */ /* 0x000fee0000000200 */
[C---:B------:R-:W-:Y:S08]  /*2ca0*/  HMMA.16816.F32 R92, R20.reuse, R48, R64 ;  /* 0x00000030145c723c */ /* 0x040ff00000001840 */
[C---:B------:R-:W-:Y:S01]  /*2cb0*/  HMMA.16816.F32 R88, R20.reuse, R50, R32 ;  /* 0x000000321458723c */ /* 0x040fe20000001820 */
[----:B------:R-:W4:Y:S07]  /*2cc0*/  LDSM.16.M88.4 R32, [R229+0x1800] ;  /* 0x00180000e520783b */ /* 0x000f2e0000000200 */
[C---:B------:R-:W-:Y:S01]  /*2cd0*/  HMMA.16816.F32 R64, R20.reuse, R60, R28 ;  /* 0x0000003c1440723c */ /* 0x040fe2000000181c */
[----:B------:R-:W5:Y:S07]  /*2ce0*/  LDSM.16.M88.4 R28, [R229+0x2000] ;  /* 0x00200000e51c783b */ /* 0x000f6e0000000200 */
[----:B------:R-:W-:Y:S01]  /*2cf0*/  HMMA.16816.F32 R60, R20, R62, R84 ;  /* 0x0000003e143c723c */ /* 0x000fe20000001854 */
[----:B------:R-:W3:Y:S01]  /*2d00*/  LDSM.16.M88.4 R20, [R229+0x2800] ;  /* 0x00280000e514783b */ /* 0x000ee20000000200 */
[----:B------:R-:W-:-:S06]  /*2d10*/  DEPBAR.LE SB0, 0x0 ;  /* 0x000080000000791a */ /* 0x000fcc0000000000 */
[C---:B-1----:R-:W-:Y:S08]  /*2d20*/  HMMA.16816.F32 R84, R16.reuse, R44, R116 ;  /* 0x0000002c1054723c */ /* 0x042ff00000001874 */
[----:B------:R-:W-:Y:S08]  /*2d30*/  HMMA.16816.F32 R80, R16, R46, R80 ;  /* 0x0000002e1050723c */ /* 0x000ff00000001850 */
[C---:B------:R-:W-:Y:S08]  /*2d40*/  HMMA.16816.F32 R52, R12.reuse, R44, R100 ;  /* 0x0000002c0c34723c */ /* 0x040ff00000001864 */
[----:B------:R-:W-:Y:S08]  /*2d50*/  HMMA.16816.F32 R48, R12, R46, R96 ;  /* 0x0000002e0c30723c */ /* 0x000ff00000001860 */
[C---:B--2---:R-:W-:Y:S08]  /*2d60*/  HMMA.16816.F32 R76, R16.reuse, R40, R112 ;  /* 0x00000028104c723c */ /* 0x044ff00000001870 */
[C---:B------:R-:W-:Y:S08]  /*2d70*/  HMMA.16816.F32 R72, R16.reuse, R42, R108 ;  /* 0x0000002a1048723c */ /* 0x040ff0000000186c */
[C---:B---3--:R-:W-:Y:S08]  /*2d80*/  HMMA.16816.F32 R68, R16.reuse, R36, R104 ;  /* 0x000000241044723c */ /* 0x048ff00000001868 */
[----:B------:R-:W-:Y:S08]  /*2d90*/  HMMA.16816.F32 R56, R16, R38, R56 ;  /* 0x000000261038723c */ /* 0x000ff00000001838 */
[C---:B------:R-:W-:Y:S08]  /*2da0*/  HMMA.16816.F32 R44, R12.reuse, R40, R92 ;  /* 0x000000280c2c723c */ /* 0x040ff0000000185c */
[C---:B------:R-:W-:Y:S08]  /*2db0*/  HMMA.16816.F32 R40, R12.reuse, R42, R88 ;  /* 0x0000002a0c28723c */ /* 0x040ff00000001858 */
[C---:B------:R-:W-:Y:S08]  /*2dc0*/  HMMA.16816.F32 R16, R12.reuse, R36, R64 ;  /* 0x000000240c10723c */ /* 0x040ff00000001840 */
[----:B------:R-:W-:Y:S08]  /*2dd0*/  HMMA.16816.F32 R12, R12, R38, R60 ;  /* 0x000000260c0c723c */ /* 0x000ff0000000183c */
[C---:B----4-:R-:W-:Y:S08]  /*2de0*/  HMMA.16816.F32 R84, R4.reuse, R32, R84 ;  /* 0x000000200454723c */ /* 0x050ff00000001854 */
[----:B------:R-:W-:Y:S08]  /*2df0*/  HMMA.16816.F32 R80, R4, R34, R80 ;  /* 0x000000220450723c */ /* 0x000ff00000001850 */
[C---:B------:R-:W-:Y:S08]  /*2e00*/  HMMA.16816.F32 R52, R8.reuse, R32, R52 ;  /* 0x000000200834723c */ /* 0x040ff00000001834 */
[----:B------:R-:W-:Y:S08]  /*2e10*/  HMMA.16816.F32 R48, R8, R34, R48 ;  /* 0x000000220830723c */ /* 0x000ff00000001830 */
[C---:B-----5:R-:W-:Y:S08]  /*2e20*/  HMMA.16816.F32 R76, R4.reuse, R28, R76 ;  /* 0x0000001c044c723c */ /* 0x060ff0000000184c */
[C---:B------:R-:W-:Y:S08]  /*2e30*/  HMMA.16816.F32 R72, R4.reuse, R30, R72 ;  /* 0x0000001e0448723c */ /* 0x040ff00000001848 */
[C---:B------:R-:W-:Y:S08]  /*2e40*/  HMMA.16816.F32 R68, R4.reuse, R20, R68 ;  /* 0x000000140444723c */ /* 0x040ff00000001844 */
[----:B------:R-:W-:Y:S08]  /*2e50*/  HMMA.16816.F32 R60, R4, R22, R56 ;  /* 0x00000016043c723c */ /* 0x000ff00000001838 */
[C---:B------:R-:W-:Y:S08]  /*2e60*/  HMMA.16816.F32 R44, R8.reuse, R28, R44 ;  /* 0x0000001c082c723c */ /* 0x040ff0000000182c */
[C---:B------:R-:W-:Y:S08]  /*2e70*/  HMMA.16816.F32 R40, R8.reuse, R30, R40 ;  /* 0x0000001e0828723c */ /* 0x040ff00000001828 */
[C---:B------:R-:W-:Y:S08]  /*2e80*/  HMMA.16816.F32 R36, R8.reuse, R20, R16 ;  /* 0x000000140824723c */ /* 0x040ff00000001810 */
[----:B------:R-:W-:Y:S01]  /*2e90*/  HMMA.16816.F32 R32, R8, R22, R12 ;  /* 0x000000160820723c */ /* 0x000fe2000000180c */
[----:B------:R-:W-:Y:S06]  /*2ea0*/  BAR.SYNC.DEFER_BLOCKING 0x0 ;  /* 0x0000000000007b1d */ /* 0x000fec0000010000 */
[----:B------:R-:W-:Y:S05]  /*2eb0*/  @!P0 BRA `(.L_x_449) ;  /* 0x000001a000008947 */ /* 0x000fea0003800000 */
        /* <DEDUP_REMOVED lines=10> */
[----:B------:R-:W-:Y:S02]  /*2f60*/  IADD3 R6, P5, R4, UR4, RZ ;  /* 0x0000000404067c10 */ /* 0x000fe4000ffbe0ff */
[----:B------:R-:W-:Y:S02]  /*2f70*/  IADD3 R10, P2, P1, R7, 0x80, R4 ;  /* 0x00000080070a7810 */ /* 0x000fe4000795e004 */
[----:B------:R-:W-:Y:S02]  /*2f80*/  LEA.HI.X R5, R8, c[0x0][0x1cc], R5, 0x1, P0 ;  /* 0x0000730008057a11 */ /* 0x000fe400000f0c05 */
[----:B------:R-:W-:-:S02]  /*2f90*/  IADD3 R8, P0, R6, UR4, RZ ;  /* 0x0000000406087c10 */ /* 0x000fc4000ff1e0ff */
[----:B------:R-:W-:Y:S01]  /*2fa0*/  IADD3.X R7, R5, UR6, RZ, P5, !PT ;  /* 0x0000000605077c10 */ /* 0x000fe2000affe4ff */
[----:B------:R-:W-:Y:S01]  /*2fb0*/  @!PT LDS RZ, [RZ] ;  /* 0x00000000fffff984 */ /* 0x000fe20000000800 */
[----:B------:R-:W-:Y:S01]  /*2fc0*/  @!PT LDS RZ, [RZ] ;  /* 0x00000000fffff984 */ /* 0x000fe20000000800 */
[----:B------:R-:W-:Y:S01]  /*2fd0*/  @!PT LDS RZ, [RZ] ;  /* 0x00000000fffff984 */ /* 0x000fe20000000800 */
[----:B------:R1:W-:Y:S01]  /*2fe0*/  LDGSTS.E.BYPASS.LTC128B.128 [R243+0x3100], [R4.64], !P4 ;  /* 0x0310000004f37fae */ /* 0x0003e2000e101d4e */
[----:B------:R-:W-:Y:S02]  /*2ff0*/  IADD3.X R11, RZ, UR6, R5, P2, P1 ;  /* 0x00000006ff0b7c10 */ /* 0x000fe400097e2405 */
[----:B------:R-:W-:Y:S01]  /*3000*/  IADD3.X R9, R7, UR6, RZ, P0, !PT ;  /* 0x0000000607097c10 */ /* 0x000fe200087fe4ff */
[----:B------:R1:W-:Y:S04]  /*3010*/  LDGSTS.E.BYPASS.LTC128B.128 [R243+0x4900], [R4.64+0x80], !P3 ;  /* 0x0490008004f37fae */ /* 0x0003e8000d901d4e */
[----:B------:R1:W-:Y:S04]  /*3020*/  LDGSTS.E.BYPASS.LTC128B.128 [R243+0x3900], [R6.64], !P4 ;  /* 0x0390000006f37fae */ /* 0x0003e8000e101d4e */
[----:B------:R1:W-:Y:S04]  /*3030*/  LDGSTS.E.BYPASS.LTC128B.128 [R243+0x5100], [R10.64], !P3 ;  /* 0x051000000af37fae */ /* 0x0003e8000d901d4e */
[----:B------:R1:W-:Y:S04]  /*3040*/  LDGSTS.E.BYPASS.LTC128B.128 [R243+0x4100], [R8.64], !P4 ;  /* 0x0410000008f37fae */ /* 0x0003e8000e101d4e */
[----:B------:R1:W-:Y:S02]  /*3050*/  LDGSTS.E.BYPASS.LTC128B.128 [R243+0x5900], [R8.64+0x80], !P3 ;  /* 0x0590008008f37fae */ /* 0x0003e4000d901d4e */
.L_x_449:
[----:B-1----:R-:W-:Y:S01]  /*3060*/  FMUL.FTZ R4, R53, c[0x0][0x320] ;  /* 0x0000c80035047a20 */ /* 0x002fe20000410000 */
[----:B------:R-:W-:Y:S01]  /*3070*/  SHF.R.S32.HI R7, RZ, 0x1f, R123 ;  /* 0x0000001fff077819 */ /* 0x000fe2000001147b */
[----:B------:R-:W-:Y:S01]  /*3080*/  FMUL.FTZ R5, R44, c[0x0][0x320] ;  /* 0x0000c8002c057a20 */ /* 0x000fe20000410000 */
[----:B------:R-:W-:Y:S01]  /*3090*/  LEA.HI R6, R126, R132, RZ, 0x2 ;  /* 0x000000847e067211 */ /* 0x000fe200078f10ff */
[----:B------:R1:W2:Y:S01]  /*30a0*/  MUFU.TANH R25, R4 ;  /* 0x0000000400197308 */ /* 0x0002a20000002400 */
[----:B------:R-:W-:Y:S01]  /*30b0*/  FMUL.FTZ R8, R45, c[0x0][0x320] ;  /* 0x0000c8002d087a20 */ /* 0x000fe20000410000 */
[----:B------:R-:W-:Y:S01]  /*30c0*/  PLOP3.LUT P1, PT, PT, PT, UP3, 0x80, 0x0 ;  /* 0x000000000000781c */ /* 0x000fe20003f2f038 */
[----:B------:R-:W-:Y:S01]  /*30d0*/  FMUL.FTZ R10, R40, c[0x0][0x320] ;  /* 0x0000c800280a7a20 */ /* 0x000fe20000410000 */
[----:B------:R-:W-:Y:S01]  /*30e0*/  LOP3.LUT R6, R6, 0xfffffffc, RZ, 0xc0, !PT ;  /* 0xfffffffc06067812 */ /* 0x000fe200078ec0ff */
[----:B------:R-:W-:Y:S01]  /*30f0*/  ULDC UR6, c[0x0][0x324] ;  /* 0x0000c90000067ab9 */ /* 0x000fe20000000800 */
[----:B------:R-:W-:Y:S01]  /*3100*/  PLOP3.LUT P0, PT, PT, PT, UP3, 0x80, 0x0 ;  /* 0x000000000000781c */ /* 0x000fe20003f0f038 */
[----:B------:R-:W-:Y:S01]  /*3110*/  ULOP3.LUT UR6, URZ, UR6, URZ, 0x33, !UPT ;  /* 0x000000063f067292 */ /* 0x000fe2000f8e333f */
[----:B------:R3:W4:Y:S01]  /*3120*/  MUFU.TANH R20, R5 ;  /* 0x0000000500147308 */ /* 0x0007220000002400 */
[----:B------:R-:W-:Y:S01]  /*3130*/  IMAD.IADD R6, R132, 0x1, -R6 ;  /* 0x0000000184067824 */ /* 0x000fe200078e0a06 */
[----:B------:R-:W0:Y:S01]  /*3140*/  LDGDEPBAR ;  /* 0x00000000000079af */ /* 0x000e220000000000 */
[----:B-1----:R-:W-:-:S05]  /*3150*/  FMUL.FTZ R4, R48, c[0x0][0x320] ;  /* 0x0000c80030047a20 */ /* 0x002fca0000410000 */
[----:B------:R-:W1:Y:S01]  /*3160*/  MUFU.TANH R17, R8 ;  /* 0x0000000800117308 */ /* 0x000e620000002400 */
[----:B---3--:R-:W-:-:S07]  /*3170*/  LEA.HI R5, R7, R123, RZ, 0x2 ;  /* 0x0000007b07057211 */ /* 0x008fce00078f10ff */
[----:B------:R3:W1:Y:S01]  /*3180*/  MUFU.TANH R23, R4 ;  /* 0x0000000400177308 */ /* 0x0006620000002400 */
[----:B------:R-:W-:-:S05]  /*3190*/  LOP3.LUT R5, R5, 0xffffffc, RZ, 0xc0, !PT ;  /* 0x0ffffffc05057812 */ /* 0x000fca00078ec0ff */
[----:B------:R-:W-:Y:S01]  /*31a0*/  IMAD.IADD R9, R123, 0x1, -R5 ;  /* 0x000000017b097824 */ /* 0x000fe200078e0a05 */
[----:B------:R-:W-:Y:S01]  /*31b0*/  LEA.HI R5, R6, R6, RZ, 0x1 ;  /* 0x0000000606057211 */ /* 0x000fe200078f08ff */
[----:B------:R5:W1:Y:S01]  /*31c0*/  MUFU.TANH R16, R10 ;  /* 0x0000000a00107308 */ /* 0x000a620000002400 */
[----:B---3--:R-:W-:-:S07]  /*31d0*/  FMUL.FTZ R4, R49, c[0x0][0x320] ;  /* 0x0000c80031047a20 */ /* 0x008fce0000410000 */
[----:B------:R3:W1:Y:S01]  /*31e0*/  MUFU.TANH R21, R4 ;  /* 0x0000000400157308 */ /* 0x0006620000002400 */
[----:B-----5:R-:W-:-:S07]  /*31f0*/  FMUL.FTZ R10, R36, c[0x0][0x320] ;  /* 0x0000c800240a7a20 */ /* 0x020fce0000410000 */
[----:B------:R5:W1:Y:S01]  /*3200*/  MUFU.TANH R14, R10 ;  /* 0x0000000a000e7308 */ /* 0x000a620000002400 */
[----:B---3--:R-:W-:-:S05]  /*3210*/  LOP3.LUT R4, R124, 0xffffffe0, RZ, 0xc0, !PT ;  /* 0xffffffe07c047812 */ /* 0x008fca00078ec0ff */
[----:B------:R-:W-:-:S05]  /*3220*/  IMAD.IADD R4, R132, 0x1, -R4 ;  /* 0x0000000184047824 */ /* 0x000fca00078e0a04 */
[----:B------:R-:W-:-:S04]  /*3230*/  SHF.R.S32.HI R7, RZ, 0x1f, R4 ;  /* 0x0000001fff077819 */ /* 0x000fc80000011404 */
[----:B------:R-:W-:-:S04]  /*3240*/  LEA.HI R7, R7, R4, RZ, 0x2 ;  /* 0x0000000407077211 */ /* 0x000fc800078f10ff */
[C---:B------:R-:W-:Y:S02]  /*3250*/  LEA.HI.SX32 R8, R7.reuse, UR17, 0x1e ;  /* 0x0000001107087c11 */ /* 0x040fe4000f8ff2ff */
[----:B------:R-:W-:-:S03]  /*3260*/  LOP3.LUT R7, R7, 0x7ffffffc, RZ, 0xc0, !PT ;  /* 0x7ffffffc07077812 */ /* 0x000fc600078ec0ff */
[----:B------:R-:W-:Y:S01]  /*3270*/  IMAD R11, R9, 0x10, R8 ;  /* 0x00000010090b7824 */ /* 0x000fe200078e0208 */
[C---:B------:R-:W-:Y:S01]  /*3280*/  SHF.L.U32 R8, R5.reuse, 0x5, RZ ;  /* 0x0000000505087819 */ /* 0x040fe200000006ff */
[----:B------:R-:W-:Y:S01]  /*3290*/  IMAD.IADD R4, R4, 0x1, -R7 ;  /* 0x0000000104047824 */ /* 0x000fe200078e0a07 */
[----:B------:R-:W-:Y:S02]  /*32a0*/  LOP3.LUT R9, R5, 0x1ffffffe, RZ, 0xc0, !PT ;  /* 0x1ffffffe05097812 */ /* 0x000fe400078ec0ff */
[----:B------:R-:W-:Y:S01]  /*32b0*/  LOP3.LUT R5, R8, 0xffffffc0, RZ, 0xc0, !PT ;  /* 0xffffffc008057812 */ /* 0x000fe200078ec0ff */
[----:B------:R-:W-:Y:S01]  /*32c0*/  IMAD.SHL.U32 R22, R4, 0x2, RZ ;  /* 0x0000000204167824 */ /* 0x000fe200078e00ff */
[----:B------:R-:W-:Y:S01]  /*32d0*/  IADD3.X R7, R24, c[0x0][0x1d0], RZ, PT, !PT ;  /* 0x0000740018077a10 */ /* 0x000fe20003ffe4ff */
[----:B------:R-:W-:Y:S02]  /*32e0*/  IMAD.IADD R6, R6, 0x1, -R9 ;  /* 0x0000000106067824 */ /* 0x000fe400078e0a09 */
[----:B------:R-:W-:Y:S01]  /*32f0*/  IMAD.IADD R5, R5, 0x1, R11 ;  /* 0x0000000105057824 */ /* 0x000fe200078e020b */
[----:B------:R-:W-:-:S02]  /*3300*/  IADD3 R4, R7, -c[0x0][0x168], -R22 ;  /* 0x80005a0007047a10 */ /* 0x000fc40007ffe816 */
[----:B------:R-:W-:Y:S01]  /*3310*/  IADD3 R18, -R22, c[0x0][0x1d0], R24 ;  /* 0x0000740016127a10 */ /* 0x000fe20007ffe118 */
[----:B------:R-:W-:Y:S01]  /*3320*/  IMAD R12, R6, 0x8, R5 ;  /* 0x00000008060c7824 */ /* 0x000fe200078e0205 */
[C---:B------:R-:W-:Y:S01]  /*3330*/  IADD3 R15, R4.reuse, c[0x0][0x328], RZ ;  /* 0x0000ca00040f7a10 */ /* 0x040fe20007ffe0ff */
[----:B------:R-:W-:Y:S01]  /*3340*/  FMUL.FTZ R5, R37, c[0x0][0x320] ;  /* 0x0000c80025057a20 */ /* 0x000fe20000410000 */
[----:B------:R-:W-:Y:S01]  /*3350*/  IADD3 R19, R4, UR6, RZ ;  /* 0x0000000604137c10 */ /* 0x000fe2000fffe0ff */
[----:B------:R-:W-:Y:S01]  /*3360*/  @P1 IMAD.HI.U32 R6, R12, c[0x0][0x2c8], RZ ;  /* 0x0000b2000c061a27 */ /* 0x000fe200078e00ff */
[----:B-----5:R-:W-:Y:S01]  /*3370*/  MOV R10, R12 ;  /* 0x0000000c000a7202 */ /* 0x020fe20000000f00 */
[----:B------:R3:W1:Y:S01]  /*3380*/  MUFU.TANH R13, R5 ;  /* 0x00000005000d7308 */ /* 0x0006620000002400 */
[----:B------:R5:W-:Y:S02]  /*3390*/  STL [R1+0x20], R12 ;  /* 0x0000200c01007387 */ /* 0x000be40000100800 */
[----:B------:R-:W-:-:S02]  /*33a0*/  @P0 SHF.R.U32.HI R10, RZ, c[0x0][0x2cc], R6 ;  /* 0x0000b300ff0a0a19 */ /* 0x000fc40000011606 */
[----:B------:R-:W-:Y:S01]  /*33b0*/  PLOP3.LUT P0, PT, PT, PT, UP2, 0x40, 0x0 ;  /* 0x000000000000781c */ /* 0x000fe20003f0e828 */
[----:B------:R1:W-:Y:S04]  /*33c0*/  STL [R1+0xc], R22 ;  /* 0x00000c1601007387 */ /* 0x0003e80000100800 */
[----:B------:R-:W2:Y:S01]  /*33d0*/  SHFL.IDX PT, R6, R10, RZ, 0x1c1f ;  /* 0x001c1fff0a067589 */ /* 0x000ea200000e0000 */
[----:B---3--:R-:W-:-:S04]  /*33e0*/  FMUL.FTZ R5, R32, c[0x0][0x320] ;  /* 0x0000c80020057a20 */ /* 0x008fc80000410000 */
[----:B-----5:R3:W3:Y:S01]  /*33f0*/  MUFU.TANH R12, R5 ;  /* 0x00000005000c7308 */ /* 0x0206e20000002400 */
[----:B-1----:R-:W-:Y:S01]  /*3400*/  IADD3 R22, R24, -R22, RZ ;  /* 0x8000001618167210 */ /* 0x002fe20007ffe0ff */
[----:B--2---:R-:W-:Y:S02]  /*3410*/  IMAD.IADD R4, R19, 0x1, R6 ;  /* 0x0000000113047824 */ /* 0x004fe400078e0206 */
[----:B---3--:R-:W-:-:S04]  /*3420*/  FMUL.FTZ R5, R33, c[0x0][0x320] ;  /* 0x0000c80021057a20 */ /* 0x008fc80000410000 */
[----:B------:R1:W2:Y:S02]  /*3430*/  MUFU.TANH R11, R5 ;  /* 0x00000005000b7308 */ /* 0x0002a40000002400 */
[----:B-1----:R-:W-:-:S06]  /*3440*/  FMUL.FTZ R5, R52, c[0x0][0x320] ;  /* 0x0000c80034057a20 */ /* 0x002fcc0000410000 */
[----:B------:R1:W3:Y:S02]  /*3450*/  MUFU.TANH R9, R5 ;  /* 0x0000000500097308 */ /* 0x0002e40000002400 */
[----:B-1----:R-:W-:-:S06]  /*3460*/  FMUL.FTZ R5, R41, c[0x0][0x320] ;  /* 0x0000c80029057a20 */ /* 0x002fcc0000410000 */
[----:B------:R1:W1:Y:S02]  /*3470*/  MUFU.TANH R8, R5 ;  /* 0x0000000500087308 */ /* 0x0002640000002400 */
[----:B-1----:R-:W-:-:S05]  /*3480*/  IMAD.IADD R5, R15, 0x1, R6 ;  /* 0x000000010f057824 */ /* 0x002fca00078e0206 */
[----:B------:R-:W-:Y:S01]  /*3490*/  IMNMX R5, R5, R18, PT ;  /* 0x0000001205057217 */ /* 0x000fe20003800200 */
        /* <DEDUP_REMOVED lines=13> */
.L_x_452:
[----:B------:R-:W-:-:S04]  /*3570*/  MOV R7, c[0x0][0x32c] ;  /* 0x0000cb0000077a02 */ /* 0x000fc80000000f00 */
[----:B------:R-:W-:-:S13]  /*3580*/  ISETP.NE.AND P0, PT, R7, 0x1, PT ;  /* 0x000000010700780c */ /* 0x000fda0003f05270 */
[----:B------:R-:W-:-:S05]  /*3590*/  @P0 IMAD.HI.U32 R7, R6, c[0x0][0x330], RZ ;  /* 0x0000cc0006070a27 */ /* 0x000fca00078e00ff */
[----:B------:R-:W-:Y:S02]  /*35a0*/  @P0 SHF.R.U32.HI R6, RZ, c[0x0][0x334], R7 ;  /* 0x0000cd00ff060a19 */ /* 0x000fe40000011607 */
.L_x_453:
[----:B------:R-:W-:Y:S05]  /*35b0*/  BSYNC B0 ;  /* 0x0000000000007941 */ /* 0x000fea0003800000 */
.L_x_451:
[----:B------:R-:W-:-:S05]  /*35c0*/  IMAD R6, R6, c[0x0][0x32c], R22 ;  /* 0x0000cb0006067a24 */ /* 0x000fca00078e0216 */
[----:B------:R-:W-:Y:S02]  /*35d0*/  IADD3 R7, R6, c[0x0][0x32c], RZ ;  /* 0x0000cb0006077a10 */ /* 0x000fe40007ffe0ff */
[----:B------:R-:W-:Y:S02]  /*35e0*/  IMNMX R4, R4, R6, !PT ;  /* 0x0000000604047217 */ /* 0x000fe40007800200 */
[----:B------:R-:W-:Y:S02]  /*35f0*/  IMNMX R5, R5, R7, PT ;  /* 0x0000000705057217 */ /* 0x000fe40003800200 */
.L_x_450:
[C---:B--234-:R-:W-:Y:S01]  /*3600*/  ISETP.GE.AND P0, PT, R24.reuse, 0x2, PT ;  /* 0x000000021800780c */ /* 0x05cfe20003f06270 */
[----:B------:R-:W1:Y:S01]  /*3610*/  SHFL.IDX PT, R6, R10, 0x1, 0x1c1f ;  /* 0x003c1f000a067f89 */ /* 0x000e6200000e0000 */
[----:B------:R-:W-:Y:S02]  /*3620*/  ISETP.GE.AND P2, PT, R24, 0xa, PT ;  /* 0x0000000a1800780c */ /* 0x000fe40003f46270 */
[----:B------:R-:W-:Y:S02]  /*3630*/  P2R R31, PR, RZ, 0x1 ;  /* 0x00000001ff1f7803 */ /* 0x000fe40000000000 */
[----:B------:R-:W-:-:S02]  /*3640*/  ISETP.GT.AND P0, PT, R4, 0x1, !P0 ;  /* 0x000000010400780c */ /* 0x000fc40004704270 */
[----:B------:R-:W-:Y:S02]  /*3650*/  ISETP.GE.AND P1, PT, R24, 0x9, PT ;  /* 0x000000091800780c */ /* 0x000fe40003f26270 */
[----:B------:R-:W-:Y:S02]  /*3660*/  ISETP.LT.OR P0, PT, R5, 0x2, P0 ;  /* 0x000000020500780c */ /* 0x000fe40000701670 */
[----:B------:R-:W-:Y:S02]  /*3670*/  P2R R30, PR, RZ, 0x2 ;  /* 0x00000002ff1e7803 */ /* 0x000fe40000000000 */
[----:B------:R-:W-:Y:S02]  /*3680*/  FSEL R41, R25, -INF , !P0 ;  /* 0xff80000019297808 */ /* 0x000fe40004000000 */
[----:B------:R-:W-:Y:S02]  /*3690*/  ISETP.GT.AND P0, PT, R4, 0x9, !P2 ;  /* 0x000000090400780c */ /* 0x000fe40005704270 */
[----:B------:R-:W-:-:S02]  /*36a0*/  P2R R29, PR, RZ, 0x4 ;  /* 0x00000004ff1d7803 */ /* 0x000fc40000000000 */
[----:B------:R-:W-:Y:S02]  /*36b0*/  ISETP.LT.OR P0, PT, R5, 0xa, P0 ;  /* 0x0000000a0500780c */ /* 0x000fe40000701670 */
[----:B------:R-:W-:Y:S02]  /*36c0*/  ISETP.GT.AND P1, PT, R4, 0x8, !P1 ;  /* 0x000000080400780c */ /* 0x000fe40004f24270 */
[----:B------:R-:W-:Y:S02]  /*36d0*/  ISETP.GE.AND P2, PT, R24, 0x11, PT ;  /* 0x000000111800780c */ /* 0x000fe40003f46270 */
[----:B------:R-:W-:Y:S02]  /*36e0*/  FSEL R44, R21, -INF , !P0 ;  /* 0xff800000152c7808 */ /* 0x000fe40004000000 */
[----:B------:R-:W-:Y:S02]  /*36f0*/  ISETP.LT.OR P1, PT, R5, 0x9, P1 ;  /* 0x000000090500780c */ /* 0x000fe40000f21670 */
[----:B------:R-:W-:-:S02]  /*3700*/  ISETP.GT.AND P0, PT, R4, 0x10, !P2 ;  /* 0x000000100400780c */ /* 0x000fc40005704270 */
[----:B------:R-:W-:Y:S02]  /*3710*/  FSEL R45, R23, -INF , !P1 ;  /* 0xff800000172d7808 */ /* 0x000fe40004800000 */
        /* <DEDUP_REMOVED lines=11> */
[----:B------:R-:W-:Y:S02]  /*37d0*/  ISETP.GE.AND P1, PT, R24, 0x1a, PT ;  /* 0x0000001a1800780c */ /* 0x000fe40003f26270 */
[----:B------:R-:W-:Y:S02]  /*37e0*/  FSEL R57, R16, -INF , !P0 ;  /* 0xff80000010397808 */ /* 0x000fe40004000000 */
[----:B------:R-:W-:Y:S02]  /*37f0*/  ISETP.GT.AND P0, PT, R4, 0x19, !P1 ;  /* 0x000000190400780c */ /* 0x000fe40004f04270 */
[C---:B------:R-:W-:Y:S02]  /*3800*/  ISETP.GE.AND P6, PT, R24.reuse, 0x21, PT ;  /* 0x000000211800780c */ /* 0x040fe40003fc6270 */
[----:B------:R-:W-:Y:S02]  /*3810*/  ISETP.LT.OR P0, PT, R5, 0x1a, P0 ;  /* 0x0000001a0500780c */ /* 0x000fe40000701670 */
[----:B------:R-:W-:-:S02]  /*3820*/  ISETP.GE.AND P5, PT, R24, 0x22, PT ;  /* 0x000000221800780c */ /* 0x000fc40003fa6270 */
[----:B------:R-:W-:Y:S02]  /*3830*/  FSEL R58, R8, -INF , !P0 ;  /* 0xff800000083a7808 */ /* 0x000fe40004000000 */
[----:B------:R-:W-:Y:S02]  /*3840*/  ISETP.GT.AND P0, PT, R4, 0x20, !P6 ;  /* 0x000000200400780c */ /* 0x000fe40007704270 */
[----:B------:R-:W-:Y:S02]  /*3850*/  P2R R28, PR, RZ, 0x4 ;  /* 0x00000004ff1c7803 */ /* 0x000fe40000000000 */
[----:B------:R-:W-:Y:S02]  /*3860*/  ISETP.LT.OR P0, PT, R5, 0x21, P0 ;  /* 0x000000210500780c */ /* 0x000fe40000701670 */
[----:B------:R-:W-:Y:S02]  /*3870*/  ISETP.GE.AND P2, PT, R24, 0x29, PT ;  /* 0x000000291800780c */ /* 0x000fe40003f46270 */
[----:B------:R-:W-:-:S02]  /*3880*/  FSEL R171, R14, -INF , !P0 ;  /* 0xff8000000eab7808 */ /* 0x000fc40004000000 */
[----:B------:R-:W-:Y:S02]  /*3890*/  ISETP.GT.AND P0, PT, R4, 0x21, !P5 ;  /* 0x000000210400780c */ /* 0x000fe40006f04270 */
[----:B------:R-:W-:Y:S02]  /*38a0*/  P2R R32, PR, RZ, 0x2 ;  /* 0x00000002ff207803 */ /* 0x000fe40000000000 */
[----:B------:R-:W-:Y:S02]  /*38b0*/  ISETP.LT.OR P0, PT, R5, 0x22, P0 ;  /* 0x000000220500780c */ /* 0x000fe40000701670 */
[----:B------:R-:W-:Y:S02]  /*38c0*/  ISETP.GE.AND P1, PT, R24, 0x1, PT ;  /* 0x000000011800780c */ /* 0x000fe40003f26270 */
[----:B------:R-:W-:Y:S02]  /*38d0*/  FSEL R170, R13, -INF , !P0 ;  /* 0xff8000000daa7808 */ /* 0x000fe40004000000 */
[----:B------:R-:W-:-:S02]  /*38e0*/  ISETP.GT.AND P0, PT, R4, 0x28, !P2 ;  /* 0x000000280400780c */ /* 0x000fc40005704270 */
[----:B------:R-:W-:Y:S02]  /*38f0*/  P2R R25, PR, RZ, 0x2 ;  /* 0x00000002ff197803 */ /* 0x000fe40000000000 */
[----:B------:R-:W-:-:S04]  /*3900*/  ISETP.LT.OR P0, PT, R5, 0x29, P0 ;  /* 0x000000290500780c */ /* 0x000fc80000701670 */
[----:B------:R-:W-:Y:S02]  /*3910*/  FSEL R169, R12, -INF , !P0 ;  /* 0xff8000000ca97808 */ /* 0x000fe40004000000 */
[----:B------:R-:W-:Y:S02]  /*3920*/  ISETP.GT.AND P0, PT, R4, RZ, !P1 ;  /* 0x000000ff0400720c */ /* 0x000fe40004f04270 */
[----:B------:R-:W-:Y:S02]  /*3930*/  ISETP.GE.AND P1, PT, R24, 0x2a, PT ;  /* 0x0000002a1800780c */ /* 0x000fe40003f26270 */
[----:B------:R-:W-:-:S04]  /*3940*/  ISETP.LT.OR P0, PT, R5, 0x1, P0 ;  /* 0x000000010500780c */ /* 0x000fc80000701670 */
[----:B------:R-:W-:Y:S02]  /*3950*/  FSEL R40, R9, -INF , !P0 ;  /* 0xff80000009287808 */ /* 0x000fe40004000000 */
[----:B------:R-:W-:Y:S01]  /*3960*/  ISETP.GT.AND P0, PT, R4, 0x29, !P1 ;  /* 0x000000290400780c */ /* 0x000fe20004f04270 */
[----:B------:R-:W-:-:S03]  /*3970*/  FMUL.FTZ R4, R54, c[0x0][0x320] ;  /* 0x0000c80036047a20 */ /* 0x000fc60000410000 */
[----:B------:R-:W-:Y:S01]  /*3980*/  ISETP.LT.OR P0, PT, R5, 0x2a, P0 ;  /* 0x0000002a0500780c */ /* 0x000fe20000701670 */
[----:B------:R2:W3:Y:S01]  /*3990*/  MUFU.TANH R24, R4 ;  /* 0x0000000400187308 */ /* 0x0004e20000002400 */
[----:B------:R-:W-:Y:S02]  /*39a0*/  FMUL.FTZ R5, R55, c[0x0][0x320] ;  /* 0x0000c80037057a20 */ /* 0x000fe40000410000 */
[----:B------:R-:W-:Y:S02]  /*39b0*/  FSEL R168, R11, -INF , !P0 ;  /* 0xff8000000ba87808 */ /* 0x000fe40004000000 */
[----:B------:R-:W-:-:S03]  /*39c0*/  PLOP3.LUT P0, PT, PT, PT, UP2, 0x40, 0x0 ;  /* 0x000000000000781c */ /* 0x000fc60003f0e828 */
[----:B------:R1:W4:Y:S01]  /*39d0*/  MUFU.TANH R13, R5 ;  /* 0x00000005000d7308 */ /* 0x0003220000002400 */
[----:B--2---:R-:W-:-:S07]  /*39e0*/  FMUL.FTZ R4, R46, c[0x0][0x320] ;  /* 0x0000c8002e047a20 */ /* 0x004fce0000410000 */
[----:B------:R2:W2:Y:S01]  /*39f0*/  MUFU.TANH R23, R4 ;  /* 0x0000000400177308 */ /* 0x0004a20000002400 */
[----:B-1----:R-:W-:-:S05]  /*3a00*/  IMAD.IADD R5, R15, 0x1, R6 ;  /* 0x000000010f057824 */ /* 0x002fca00078e0206 */
[----:B------:R-:W-:Y:S01]  /*3a10*/  IMNMX R5, R5, R18, PT ;  /* 0x0000001205057217 */ /* 0x000fe20003800200 */
[----:B--2---:R-:W-:-:S04]  /*3a20*/  FMUL.FTZ R4, R47, c[0x0][0x320] ;  /* 0x0000c8002f047a20 */ /* 0x004fc80000410000 */
[----:B------:R1:W2:Y:S02]  /*3a30*/  MUFU.TANH R21, R4 ;  /* 0x0000000400157308 */ /* 0x0002a40000002400 */
        /* <DEDUP_REMOVED lines=16> */
[----:B-1----:R-:W-:Y:S01]  /*3b40*/  IMAD.IADD R4, R19, 0x1, R6 ;  /* 0x0000000113047824 */ /* 0x002fe200078e0206 */
        /* <DEDUP_REMOVED lines=13> */
.L_x_456:
[----:B------:R-:W-:-:S04]  /*3c20*/  MOV R7, c[0x0][0x32c] ;  /* 0x0000cb0000077a02 */ /* 0x000fc80000000f00 */
[----:B------:R-:W-:-:S13]  /*3c30*/  ISETP.NE.AND P0, PT, R7, 0x1, PT ;  /* 0x000000010700780c */ /* 0x000fda0003f05270 */
[----:B------:R-:W-:-:S05]  /*3c40*/  @P0 IMAD.HI.U32 R7, R6, c[0x0][0x330], RZ ;  /* 0x0000cc0006070a27 */ /* 0x000fca00078e00ff */
[----:B------:R-:W-:Y:S02]  /*3c50*/  @P0 SHF.R.U32.HI R6, RZ, c[0x0][0x334], R7 ;  /* 0x0000cd00ff060a19 */ /* 0x000fe40000011607 */
.L_x_457:
[----:B------:R-:W-:Y:S05]  /*3c60*/  BSYNC B0 ;  /* 0x0000000000007941 */ /* 0x000fea0003800000 */
.L_x_455:
[----:B------:R-:W-:-:S05]  /*3c70*/  IMAD R6, R6, c[0x0][0x32c], R22 ;  /* 0x0000cb0006067a24 */ /* 0x000fca00078e0216 */
[----:B------:R-:W-:Y:S02]  /*3c80*/  IADD3 R7, R6, c[0x0][0x32c], RZ ;  /* 0x0000cb0006077a10 */ /* 0x000fe40007ffe0ff */
[----:B------:R-:W-:Y:S02]  /*3c90*/  IMNMX R4, R4, R6, !PT ;  /* 0x0000000604047217 */ /* 0x000fe40007800200 */
[----:B------:R-:W-:Y:S02]  /*3ca0*/  IMNMX R5, R5, R7, PT ;  /* 0x0000000705057217 */ /* 0x000fe40003800200 */
.L_x_454:
[----:B--234-:R-:W-:Y:S01]  /*3cb0*/  ISETP.NE.AND P0, PT, R31, RZ, PT ;  /* 0x000000ff1f00720c */ /* 0x01cfe20003f05270 */
[----:B------:R-:W1:Y:S03]  /*3cc0*/  SHFL.IDX PT, R6, R10, 0x2, 0x1c1f ;  /* 0x005c1f000a067f89 */ /* 0x000e6600000e0000 */
        /* <DEDUP_REMOVED lines=36> */
[----:B------:R-:W-:-:S04]  /*3f10*/  ISETP.NE.AND P0, PT, R25, RZ, PT ;  /* 0x000000ff1900720c */ /* 0x000fc80003f05270 */
[----:B------:R-:W-:-:S04]  /*3f20*/  ISETP.GT.AND P0, PT, R4, RZ, !P0 ;  /* 0x000000ff0400720c */ /* 0x000fc80004704270 */
        /* <DEDUP_REMOVED lines=46> */
.L_x_460:
[----:B------:R-:W-:-:S04]  /*4210*/  MOV R7, c[0x0][0x32c] ;  /* 0x0000cb0000077a02 */ /* 0x000fc80000000f00 */
[----:B------:R-:W-:-:S13]  /*4220*/  ISETP.NE.AND P0, PT, R7, 0x1, PT ;  /* 0x000000010700780c */ /* 0x000fda0003f05270 */
[----:B------:R-:W-:-:S05]  /*4230*/  @P0 IMAD.HI.U32 R7, R6, c[0x0][0x330], RZ ;  /* 0x0000cc0006070a27 */ /* 0x000fca00078e00ff */
[----:B------:R-:W-:Y:S02]  /*4240*/  @P0 SHF.R.U32.HI R6, RZ, c[0x0][0x334], R7 ;  /* 0x0000cd00ff060a19 */ /* 0x000fe40000011607 */
.L_x_461:
[----:B------:R-:W-:Y:S05]  /*4250*/  BSYNC B0 ;  /* 0x0000000000007941 */ /* 0x000fea0003800000 */
.L_x_459:
[----:B------:R-:W-:-:S05]  /*4260*/  IMAD R6, R6, c[0x0][0x32c], R22 ;  /* 0x0000cb0006067a24 */ /* 0x000fca00078e0216 */
[----:B------:R-:W-:Y:S02]  /*4270*/  IADD3 R7, R6, c[0x0][0x32c], RZ ;  /* 0x0000cb0006077a10 */ /* 0x000fe40007ffe0ff */
[----:B------:R-:W-:Y:S02]  /*4280*/  IMNMX R4, R4, R6, !PT ;  /* 0x0000000604047217 */ /* 0x000fe40007800200 */
[----:B------:R-:W-:Y:S02]  /*4290*/  IMNMX R5, R5, R7, PT ;  /* 0x0000000705057217 */ /* 0x000fe40003800200 */
.L_x_458:
[----:B--234-:R-:W-:-:S04]  /*42a0*/  ISETP.NE.AND P0, PT, R31, RZ, PT ;  /* 0x000000ff1f00720c */ /* 0x01cfc80003f05270 */
        /* <DEDUP_REMOVED lines=43> */
[----:B------:R1:W2:Y:S01]  /*4560*/  MUFU.TANH R24, R4 ;  /* 0x0000000400187308 */ /* 0x0002a20000002400 */
[----:B------:R-:W-:Y:S02]  /*4570*/  FMUL.FTZ R5, R62, c[0x0][0x320] ;  /* 0x0000c8003e057a20 */ /* 0x000fe40000410000 */
[----:B------:R-:W-:Y:S02]  /*4580*/  FSEL R175, R12, -INF , !P0 ;  /* 0xff8000000caf7808 */ /* 0x000fe40004000000 */
[----:B------:R-:W-:-:S03]  /*4590*/  PLOP3.LUT P0, PT, PT, PT, UP2, 0x40, 0x0 ;  /* 0x000000000000781c */ /* 0x000fc60003f0e828 */
[----:B------:R3:W4:Y:S01]  /*45a0*/  MUFU.TANH R59, R5 ;  /* 0x00000005003b7308 */ /* 0x0007220000002400 */
[----:B-1----:R-:W-:-:S07]  /*45b0*/  FMUL.FTZ R4, R74, c[0x0][0x320] ;  /* 0x0000c8004a047a20 */ /* 0x002fce0000410000 */
[----:B------:R1:W1:Y:S01]  /*45c0*/  MUFU.TANH R16, R4 ;  /* 0x0000000400107308 */ /* 0x0002620000002400 */
[----:B---3--:R-:W-:-:S07]  /*45d0*/  FMUL.FTZ R5, R63, c[0x0][0x320] ;  /* 0x0000c8003f057a20 */ /* 0x008fce0000410000 */
[----:B------:R3:W2:Y:S01]  /*45e0*/  MUFU.TANH R55, R5 ;  /* 0x0000000500377308 */ /* 0x0006a20000002400 */
        /* <DEDUP_REMOVED lines=10> */
[----:B---3--:R-:W-:Y:S02]  /*4690*/  FMUL.FTZ R5, R70, c[0x0][0x320] ;  /* 0x0000c80046057a20 */ /* 0x008fe40000410000 */
[----:B-1----:R-:W-:-:S05]  /*46a0*/  FMUL.FTZ R4, R83, c[0x0][0x320] ;  /* 0x0000c80053047a20 */ /* 0x002fca0000410000 */
[----:B------:R1:W3:Y:S02]  /*46b0*/  MUFU.TANH R12, R4 ;  /* 0x00000004000c7308 */ /* 0x0002e40000002400 */
[----:B-1----:R-:W-:-:S06]  /*46c0*/  FMUL.FTZ R4, R78, c[0x0][0x320] ;  /* 0x0000c8004e047a20 */ /* 0x002fcc0000410000 */
[----:B------:R1:W1:Y:S02]  /*46d0*/  MUFU.TANH R11, R4 ;  /* 0x00000004000b7308 */ /* 0x0002640000002400 */
[----:B-1----:R1:W5:Y:S06]  /*46e0*/  SHFL.IDX PT, R4, R10, 0x3, 0x1c1f ;  /* 0x007c1f000a047f89 */ /* 0x00236c00000e0000 */
[----:B-1----:R1:W1:Y:S01]  /*46f0*/  MUFU.TANH R10, R5 ;  /* 0x00000005000a7308 */ /* 0x0022620000002400 */
[--C-:B-----5:R-:W-:Y:S02]  /*4700*/  IMAD.IADD R9, R15, 0x1, R4.reuse ;  /* 0x000000010f097824 */ /* 0x120fe400078e0204 */
[----:B------:R-:W-:-:S03]  /*4710*/  IMAD.IADD R8, R19, 0x1, R4 ;  /* 0x0000000113087824 */ /* 0x000fc600078e0204 */
[----:B------:R-:W-:Y:S01]  /*4720*/  IMNMX R9, R9, R18, PT ;  /* 0x0000001209097217 */ /* 0x000fe20003800200 */
[----:B------:R-:W-:Y:S05]  /*4730*/  @P0 BRA `(.L_x_462) ;  /* 0x0000015000000947 */ /* 0x000fea0003800000 */
[----:B--234-:R-:W-:Y:S01]  /*4740*/  IADD3 R4, R4, c[0x0][0x1d0], RZ ;  /* 0x0000740004047a10 */ /* 0x01cfe20007ffe0ff */
[----:B------:R-:W-:Y:S03]  /*4750*/  BSSY B0, `(.L_x_463) ;  /* 0x000000f000007945 */ /* 0x000fe60003800000 */
[----:B------:R-:W-:-:S04]  /*4760*/  IADD3 R4, R4, -c[0x0][0x168], RZ ;  /* 0x80005a0004047a10 */ /* 0x000fc80007ffe0ff */
[----:B------:R-:W-:-:S13]  /*4770*/  ISETP.GT.AND P0, PT, R4, -0x1, PT ;  /* 0xffffffff0400780c */ /* 0x000fda0003f04270 */
[----:B------:R-:W-:Y:S05]  /*4780*/  @P0 BRA `(.L_x_464) ;  /* 0x0000007000000947 */ /* 0x000fea0003800000 */
[----:B-1----:R-:W-:Y:S01]  /*4790*/  IMAD.MOV.U32 R5, RZ, RZ, c[0x0][0x32c] ;  /* 0x0000cb00ff057624 */ /* 0x002fe200078e00ff */
[----:B------:R-:W-:-:S04]  /*47a0*/  LOP3.LUT R4, RZ, R4, RZ, 0x33, !PT ;  /* 0x00000004ff047212 */ /* 0x000fc800078e33ff */
[----:B------:R-:W-:-:S13]  /*47b0*/  ISETP.NE.AND P0, PT, R5, 0x1, PT ;  /* 0x000000010500780c */ /* 0x000fda0003f05270 */
[----:B------:R-:W-:-:S05]  /*47c0*/  @P0 IMAD.HI.U32 R5, R4, c[0x0][0x330], RZ ;  /* 0x0000cc0004050a27 */ /* 0x000fca00078e00ff */
[----:B------:R-:W-:-:S04]  /*47d0*/  @P0 SHF.R.U32.HI R4, RZ, c[0x0][0x334], R5 ;  /* 0x0000cd00ff040a19 */ /* 0x000fc80000011605 */
[----:B------:R-:W-:Y:S01]  /*47e0*/  LOP3.LUT R4, RZ, R4, RZ, 0x33, !PT ;  /* 0x00000004ff047212 */ /* 0x000fe200078e33ff */
[----:B------:R-:W-:Y:S05]  /*47f0*/  BRA `(.L_x_465) ;  /* 0x0000004000007947 */ /* 0x000fea0003800000 */
.L_x_464:
[----:B-1----:R-:W-:-:S04]  /*4800*/  MOV R5, c[0x0][0x32c] ;  /* 0x0000cb0000057a02 */ /* 0x002fc80000000f00 */
[----:B------:R-:W-:-:S13]  /*4810*/  ISETP.NE.AND P0, PT, R5, 0x1, PT ;  /* 0x000000010500780c */ /* 0x000fda0003f05270 */
[----:B------:R-:W-:-:S05]  /*4820*/  @P0 IMAD.HI.U32 R5, R4, c[0x0][0x330], RZ ;  /* 0x0000cc0004050a27 */ /* 0x000fca00078e00ff */
[----:B------:R-:W-:Y:S02]  /*4830*/  @P0 SHF.R.U32.HI R4, RZ, c[0x0][0x334], R5 ;  /* 0x0000cd00ff040a19 */ /* 0x000fe40000011605 */
.L_x_465:
[----:B------:R-:W-:Y:S05]  /*4840*/  BSYNC B0 ;  /* 0x0000000000007941 */ /* 0x000fea0003800000 */
.L_x_463:
[----:B------:R-:W-:-:S05]  /*4850*/  IMAD R4, R4, c[0x0][0x32c], R22 ;  /* 0x0000cb0004047a24 */ /* 0x000fca00078e0216 */
[----:B------:R-:W-:Y:S02]  /*4860*/  IADD3 R5, R4, c[0x0][0x32c], RZ ;  /* 0x0000cb0004057a10 */ /* 0x000fe40007ffe0ff */
[----:B------:R-:W-:Y:S02]  /*4870*/  IMNMX R8, R8, R4, !PT ;  /* 0x0000000408087217 */ /* 0x000fe40007800200 */
[----:B------:R-:W-:Y:S02]  /*4880*/  IMNMX R9, R9, R5, PT ;  /* 0x0000000509097217 */ /* 0x000fe40003800200 */
.L_x_462:
[----:B--234-:R-:W-:Y:S01]  /*4890*/  FMNMX.FTZ R137, R40, R41, !PT ;  /* 0x0000002928897209 */ /* 0x01cfe20007810000 */
[----:B------:R-:W-:Y:S01]  /*48a0*/  STL [R1+0x68], R234 ;  /* 0x000068ea01007387 */ /* 0x000fe20000100800 */
[----:B------:R-:W-:Y:S01]  /*48b0*/  FMNMX.FTZ R136, R33, R34, !PT ;  /* 0x0000002221887209 */ /* 0x000fe20007810000 */
[----:B------:R-:W-:Y:S01]  /*48c0*/  IMAD.SHL.U32 R225, R0, 0x2, RZ ;  /* 0x0000000200e17824 */ /* 0x000fe200078e00ff */
[----:B------:R-:W-:Y:S01]  /*48d0*/  FMNMX.FTZ R137, R45, R137, !PT ;  /* 0x000000892d897209 */ /* 0x000fe20007810000 */
[----:B------:R-:W-:Y:S01]  /*48e0*/  STL [R1+0x64], R233 ;  /* 0x000064e901007387 */ /* 0x000fe20000100800 */
[----:B------:R-:W-:Y:S01]  /*48f0*/  FMNMX.FTZ R136, R36, R136, !PT ;  /* 0x0000008824887209 */ /* 0x000fe20007810000 */
[----:B------:R-:W-:Y:S01]  /*4900*/  IMAD R226, R3, 0x2, R225 ;  /* 0x0000000203e27824 */ /* 0x000fe200078e02e1 */
[----:B------:R-:W-:Y:S01]  /*4910*/  FMNMX.FTZ R137, R44, R137, !PT ;  /* 0x000000892c897209 */ /* 0x000fe20007810000 */
[----:B------:R-:W-:Y:S01]  /*4920*/  STL [R1+0x60], R232 ;  /* 0x000060e801007387 */ /* 0x000fe20000100800 */
[----:B------:R-:W-:Y:S01]  /*4930*/  ISETP.NE.AND P0, PT, R31, RZ, PT ;  /* 0x000000ff1f00720c */ /* 0x000fe20003f05270 */
[----:B------:R-:W-:Y:S01]  /*4940*/  IMAD R227, R2, 0x2, R226 ;  /* 0x0000000202e37824 */ /* 0x000fe200078e02e2 */
[----:B------:R-:W-:Y:S01]  /*4950*/  FMNMX.FTZ R137, R53, R137, !PT ;  /* 0x0000008935897209 */ /* 0x000fe20007810000 */
[----:B------:R-:W-:Y:S01]  /*4960*/  STL [R1+0x5c], R231 ;  /* 0x00005ce701007387 */ /* 0x000fe20000100800 */
[----:B------:R-:W-:Y:S01]  /*4970*/  FMNMX.FTZ R136, R37, R136, !PT ;  /* 0x0000008825887209 */ /* 0x000fe20007810000 */
[----:B------:R-:W-:Y:S01]  /*4980*/  ULDC.64 UR4, c[0x0][0x2c8] ;  /* 0x0000b20000047ab9 */ /* 0x000fe20000000a00 */
[----:B------:R-:W-:Y:S01]  /*4990*/  FMNMX.FTZ R137, R56, R137, !PT ;  /* 0x0000008938897209 */ /* 0x000fe20007810000 */
[----:B------:R-:W-:Y:S01]  /*49a0*/  STL [R1+0x58], R230 ;  /* 0x000058e601007387 */ /* 0x000fe20000100800 */
[----:B------:R-:W-:-:S02]  /*49b0*/  ISETP.GT.AND P0, PT, R8, 0x1, !P0 ;  /* 0x000000010800780c */ /* 0x000fc40004704270 */
[----:B------:R-:W-:Y:S01]  /*49c0*/  FMNMX.FTZ R137, R57, R137, !PT ;  /* 0x0000008939897209 */ /* 0x000fe20007810000 */
[----:B------:R-:W-:Y:S01]  /*49d0*/  STL [R1+0x54], R229 ;  /* 0x000054e501007387 */ /* 0x000fe20000100800 */
[----:B------:R-:W-:Y:S02]  /*49e0*/  FMNMX.FTZ R136, R38, R136, !PT ;  /* 0x0000008826887209 */ /* 0x000fe40007810000 */
[----:B------:R-:W-:Y:S01]  /*49f0*/  FMNMX.FTZ R137, R58, R137, !PT ;  /* 0x000000893a897209 */ /* 0x000fe20007810000 */
[----:B------:R-:W-:Y:S01]  /*4a00*/  STL [R1+0x50], R224 ;  /* 0x000050e001007387 */ /* 0x000fe20000100800 */
[----:B------:R-:W-:Y:S02]  /*4a10*/  ISETP.LT.OR P0, PT, R9, 0x2, P0 ;  /* 0x000000020900780c */ /* 0x000fe40000701670 */
[----:B------:R-:W-:Y:S01]  /*4a20*/  FMNMX.FTZ R137, R171, R137, !PT ;  /* 0x00000089ab897209 */ /* 0x000fe20007810000 */
[----:B------:R-:W-:Y:S01]  /*4a30*/  LDSM.16.MT88.4 R48, [R227+0x100] ;  /* 0x00010000e330783b */ /* 0x000fe20000004200 */
[----:B------:R-:W-:-:S02]  /*4a40*/  FMNMX.FTZ R136, R39, R136, !PT ;  /* 0x0000008827887209 */ /* 0x000fc40007810000 */
[----:B------:R-:W-:Y:S01]  /*4a50*/  FMNMX.FTZ R137, R170, R137, !PT ;  /* 0x00000089aa897209 */ /* 0x000fe20007810000 */
[----:B------:R-:W-:Y:S01]  /*4a60*/  LDSM.16.MT88.4 R68, [R225+0x1900] ;  /* 0x00190000e144783b */ /* 0x000fe20000004200 */
[----:B------:R-:W-:Y:S02]  /*4a70*/  FSEL R43, R14, -INF , !P0 ;  /* 0xff8000000e2b7808 */ /* 0x000fe40004000000 */
[----:B------:R-:W-:Y:S01]  /*4a80*/  FMNMX.FTZ R137, R169, R137, !PT ;  /* 0x00000089a9897209 */ /* 0x000fe20007810000 */
[----:B------:R-:W-:Y:S01]  /*4a90*/  LDSM.16.MT88.4 R76, [R226+0x1900] ;  /* 0x00190000e24c783b */ /* 0x000fe20000004200 */
[----:B------:R-:W-:Y:S02]  /*4aa0*/  FMNMX.FTZ R136, R52, R136, !PT ;  /* 0x0000008834887209 */ /* 0x000fe40007810000 */
[----:B------:R-:W-:Y:S01]  /*4ab0*/  FMNMX.FTZ R137, R168, R137, !PT ;  /* 0x00000089a8897209 */ /* 0x000fe20007810000 */
[----:B------:R-:W-:Y:S01]  /*4ac0*/  LDSM.16.MT88.4 R116, [R227+0x1900] ;  /* 0x00190000e374783b */ /* 0x000fe20000004200 */
[----:B------:R-:W-:-:S02]  /*4ad0*/  ISETP.NE.AND P0, PT, R30, RZ, PT ;  /* 0x000000ff1e00720c */ /* 0x000fc40003f05270 */
[----:B------:R-:W-:Y:S01]  /*4ae0*/  FMNMX.FTZ R136, R54, R136, !PT ;  /* 0x0000008836887209 */ /* 0x000fe20007810000 */
[----:B------:R-:W2:Y:S01]  /*4af0*/  SHFL.BFLY PT, R4, R137, 0x2, 0x1f ;  /* 0x0c401f0089047f89 */ /* 0x000ea200000e0000 */
[----:B------:R-:W-:Y:S02]  /*4b00*/  ISETP.GT.AND P0, PT, R8, 0x8, !P0 ;  /* 0x000000080800780c */ /* 0x000fe40004704270 */
[----:B------:R-:W-:Y:S01]  /*4b10*/  FMNMX.FTZ R136, R160, R136, !PT ;  /* 0x00000088a0887209 */ /* 0x000fe20007810000 */
[----:B------:R-:W-:Y:S01]  /*4b20*/  LDSM.16.MT88.4 R72, [R225+0x900] ;  /* 0x00090000e148783b */ /* 0x000fe20000004200 */
[----:B------:R-:W-:Y:S02]  /*4b30*/  ISETP.LT.OR P0, PT, R9, 0x9, P0 ;  /* 0x000000090900780c */ /* 0x000fe40000701670 */
[----:B------:R-:W-:Y:S01]  /*4b40*/  FMNMX.FTZ R136, R161, R136, !PT ;  /* 0x00000088a1887209 */ /* 0x000fe20007810000 */
[----:B------:R-:W-:Y:S01]  /*4b50*/  LDSM.16.MT88.4 R64, [R226+0x900] ;  /* 0x00090000e240783b */ /* 0x000fe20000004200 */
[----:B------:R-:W-:-:S02]  /*4b60*/  FSEL R105, R13, -INF , !P0 ;  /* 0xff8000000d697808 */ /* 0x000fc40004000000 */
[----:B------:R-:W-:Y:S02]  /*4b70*/  ISETP.NE.AND P0, PT, R29, RZ, PT ;  /* 0x000000ff1d00720c */ /* 0x000fe40003f05270 */
[----:B------:R-:W-:Y:S02]  /*4b80*/  FMNMX.FTZ R136, R163, R136, !PT ;  /* 0x00000088a3887209 */ /* 0x000fe40007810000 */
[----:B------:R-:W-:Y:S02]  /*4b90*/  ISETP.GT.AND P0, PT, R8, 0x9, !P0 ;  /* 0x000000090800780c */ /* 0x000fe40004704270 */
[----:B------:R-:W-:Y:S02]  /*4ba0*/  FMNMX.FTZ R136, R162, R136, !PT ;  /* 0x00000088a2887209 */ /* 0x000fe40007810000 */
[----:B------:R-:W-:Y:S02]  /*4bb0*/  ISETP.LT.OR P0, PT, R9, 0xa, P0 ;  /* 0x0000000a0900780c */ /* 0x000fe40000701670 */
[----:B------:R-:W-:-:S02]  /*4bc0*/  LEA R228, R2, R225, 0x1 ;  /* 0x000000e102e47211 */ /* 0x000fc400078e08ff */
[----:B------:R-:W-:Y:S02]  /*4bd0*/  FSEL R104, R12, -INF , !P0 ;  /* 0xff8000000c687808 */ /* 0x000fe40004000000 */
[----:B--2---:R-:W-:Y:S01]  /*4be0*/  FMNMX.FTZ R137, R137, R4, !PT ;  /* 0x0000000489897209 */ /* 0x004fe20007810000 */
[----:B------:R-:W-:Y:S01]  /*4bf0*/  LDSM.16.MT88.4 R60, [R228+0x900] ;  /* 0x00090000e43c783b */ /* 0x000fe20000004200 */
[----:B------:R-:W-:Y:S02]  /*4c00*/  ISETP.NE.AND P0, PT, R28, RZ, PT ;  /* 0x000000ff1c00720c */ /* 0x000fe40003f05270 */
[C---:B------:R-:W-:Y:S01]  /*4c10*/  ISETP.GT.AND P6, PT, R8.reuse, 0x20, !P6 ;  /* 0x000000200800780c */ /* 0x040fe200077c4270 */
[----:B------:R-:W2:Y:S01]  /*4c20*/  SHFL.BFLY PT, R4, R137, 0x1, 0x1f ;  /* 0x0c201f0089047f89 */ /* 0x000ea200000e0000 */
[C---:B------:R-:W-:Y:S02]  /*4c30*/  ISETP.GT.AND P0, PT, R8.reuse, 0x10, !P0 ;  /* 0x000000100800780c */ /* 0x040fe40004704270 */
[----:B------:R-:W-:Y:S01]  /*4c40*/  ISETP.GT.AND P2, PT, R8, 0x28, !P2 ;  /* 0x000000280800780c */ /* 0x000fe20005744270 */
[----:B------:R-:W-:Y:S01]  /*4c50*/  LDSM.16.MT88.4 R28, [R226+0x100] ;  /* 0x00010000e21c783b */ /* 0x000fe20000004200 */
[----:B------:R-:W-:-:S02]  /*4c60*/  ISETP.LT.OR P0, PT, R9, 0x11, P0 ;  /* 0x000000110900780c */ /* 0x000fc40000701670 */
[C---:B------:R-:W-:Y:S01]  /*4c70*/  ISETP.GT.AND P5, PT, R8.reuse, 0x21, !P5 ;  /* 0x000000210800780c */ /* 0x040fe20006fa4270 */
[----:B------:R-:W-:Y:S01]  /*4c80*/  LDSM.16.MT88.4 R84, [R228+0x1900] ;  /* 0x00190000e454783b */ /* 0x000fe20000004200 */
[----:B------:R-:W-:Y:S02]  /*4c90*/  FSEL R132, R11, -INF , !P0 ;  /* 0xff8000000b847808 */ /* 0x000fe40004000000 */
[----:B------:R-:W-:Y:S02]  /*4ca0*/  ISETP.NE.AND P0, PT, R27, RZ, PT ;  /* 0x000000ff1b00720c */ /* 0x000fe40003f05270 */
[C---:B------:R-:W-:Y:S02]  /*4cb0*/  ISETP.GT.AND P1, PT, R8.reuse, 0x29, !P1 ;  /* 0x000000290800780c */ /* 0x040fe40004f24270 */
[----:B------:R-:W-:Y:S02]  /*4cc0*/  ISETP.GT.AND P0, PT, R8, 0x11, !P0 ;  /* 0x000000110800780c */ /* 0x000fe40004704270 */
[----:B------:R-:W-:-:S02]  /*4cd0*/  ISETP.LT.OR P6, PT, R9, 0x21, P6 ;  /* 0x000000210900780c */ /* 0x000fc400037c1670 */
[C---:B------:R-:W-:Y:S02]  /*4ce0*/  ISETP.LT.OR P0, PT, R9.reuse, 0x12, P0 ;  /* 0x000000120900780c */ /* 0x040fe40000701670 */
[----:B------:R-:W-:Y:S02]  /*4cf0*/  ISETP.LT.OR P2, PT, R9, 0x29, P2 ;  /* 0x000000290900780c */ /* 0x000fe40001741670 */
[----:B------:R-:W-:Y:S02]  /*4d00*/  FSEL R138, R7, -INF , !P0 ;  /* 0xff800000078a7808 */ /* 0x000fe40004000000 */
[----:B--2---:R-:W-:Y:S02]  /*4d10*/  FMNMX.FTZ R137, R137, R4, !PT ;  /* 0x0000000489897209 */ /* 0x004fe40007810000 */
[----:B------:R-:W2:Y:S01]  /*4d20*/  SHFL.BFLY PT, R4, R136, 0x2, 0x1f ;  /* 0x0c401f0088047f89 */ /* 0x000ea200000e0000 */
[----:B------:R-:W-:Y:S02]  /*4d30*/  ISETP.NE.AND P0, PT, R26, RZ, PT ;  /* 0x000000ff1a00720c */ /* 0x000fe40003f05270 */
[----:B------:R-:W-:Y:S01]  /*4d40*/  FMUL.FTZ R13, R137, c[0x0][0x2d0] ;  /* 0x0000b400890d7a20 */ /* 0x000fe20000410000 */
[----:B------:R-:W-:-:S02]  /*4d50*/  ISETP.LT.OR P5, PT, R9, 0x22, P5 ;  /* 0x000000220900780c */ /* 0x000fc40002fa1670 */
[----:B------:R-:W-:Y:S02]  /*4d60*/  ISETP.GT.AND P0, PT, R8, 0x18, !P0 ;  /* 0x000000180800780c */ /* 0x000fe40004704270 */
[----:B-1----:R-:W-:Y:S02]  /*4d70*/  FSEL R164, R10, -INF , !P6 ;  /* 0xff8000000aa47808 */ /* 0x002fe40007000000 */
[----:B------:R-:W-:Y:S02]  /*4d80*/  ISETP.LT.OR P0, PT, R9, 0x19, P0 ;  /* 0x000000190900780c */ /* 0x000fe40000701670 */
[----:B------:R-:W-:Y:S02]  /*4d90*/  FSEL R166, R59, -INF , !P2 ;  /* 0xff8000003ba67808 */ /* 0x000fe40005000000 */
[----:B------:R-:W-:Y:S02]  /*4da0*/  FSEL R139, R16, -INF , !P0 ;  /* 0xff800000108b7808 */ /* 0x000fe40004000000 */
[----:B------:R-:W-:-:S02]  /*4db0*/  ISETP.NE.AND P0, PT, R25, RZ, PT ;  /* 0x000000ff1900720c */ /* 0x000fc40003f05270 */
[----:B------:R-:W-:Y:S02]  /*4dc0*/  FSEL R165, R24, -INF , !P5 ;  /* 0xff80000018a57808 */ /* 0x000fe40006800000 */
[----:B------:R-:W-:Y:S01]  /*4dd0*/  ISETP.GT.AND P0, PT, R8, RZ, !P0 ;  /* 0x000000ff0800720c */ /* 0x000fe20004704270 */
[----:B------:R-:W-:Y:S01]  /*4de0*/  LDSM.16.MT88.4 R24, [R228+0x2100] ;  /* 0x00210000e418783b */ /* 0x000fe20000004200 */
[C---:B------:R-:W-:Y:S02]  /*4df0*/  ISETP.LT.OR P1, PT, R9.reuse, 0x2a, P1 ;  /* 0x0000002a0900780c */ /* 0x040fe40000f21670 */
[----:B--2---:R-:W-:Y:S02]  /*4e00*/  FMNMX.FTZ R136, R136, R4, !PT ;  /* 0x0000000488887209 */ /* 0x004fe40007810000 */
[----:B------:R-:W-:Y:S02]  /*4e10*/  ISETP.LT.OR P0, PT, R9, 0x1, P0 ;  /* 0x000000010900780c */ /* 0x000fe40000701670 */
[----:B------:R-:W-:Y:S01]  /*4e20*/  FSEL R167, R55, -INF , !P1 ;  /* 0xff80000037a77808 */ /* 0x000fe20004800000 */
[----:B------:R-:W1:Y:S01]  /*4e30*/  SHFL.BFLY PT, R4, R136, 0x1, 0x1f ;  /* 0x0c201f0088047f89 */ /* 0x000e6200000e0000 */
[----:B------:R-:W-:-:S02]  /*4e40*/  FSEL R42, R6, -INF , !P0 ;  /* 0xff800000062a7808 */ /* 0x000fc40004000000 */
[----:B------:R-:W-:Y:S02]  /*4e50*/  FSETP.NEU.FTZ.AND P0, PT, R137, -INF , PT ;  /* 0xff8000008900780b */ /* 0x000fe40003f1d000 */
[----:B------:R-:W-:Y:S02]  /*4e60*/  FMNMX.FTZ R3, R42, R43, !PT ;  /* 0x0000002b2a037209 */ /* 0x000fe40007810000 */
[----:B------:R-:W-:-:S05]  /*4e70*/  FSEL R13, R13, RZ, P0 ;  /* 0x000000ff0d0d7208 */ /* 0x000fca0000000000 */
[----:B------:R-:W-:-:S04]  /*4e80*/  FFMA.FTZ R2, R53, c[0x0][0x2d0], -R13 ;  /* 0x0000b40035027a23 */ /* 0x000fc8000001080d */
[----:B------:R2:W-:Y:S01]  /*4e90*/  MUFU.EX2 R197, R2 ;  /* 0x0000000200c57308 */ /* 0x0005e20000000800 */
[----:B-1----:R-:W-:Y:S01]  /*4ea0*/  FMNMX.FTZ R136, R136, R4, !PT ;  /* 0x0000000488887209 */ /* 0x002fe20007810000 */
[----:B------:R-:W-:-:S03]  /*4eb0*/  FFMA.FTZ R4, R40, c[0x0][0x2d0], -R13 ;  /* 0x0000b40028047a23 */ /* 0x000fc6000001080d */
[C---:B------:R-:W-:Y:S01]  /*4ec0*/  FSETP.NEU.FTZ.AND P0, PT, R136.reuse, -INF , PT ;  /* 0xff8000008800780b */ /* 0x040fe20003f1d000 */
[----:B------:R-:W-:Y:S02]  /*4ed0*/  FMUL.FTZ R12, R136, c[0x0][0x2d0] ;  /* 0x0000b400880c7a20 */ /* 0x000fe40000410000 */
[----:B------:R1:W-:Y:S01]  /*4ee0*/  MUFU.EX2 R233, R4 ;  /* 0x0000000400e97308 */ /* 0x0003e20000000800 */
[----:B--2---:R-:W-:Y:S02]  /*4ef0*/  FFMA.FTZ R2, R56, c[0x0][0x2d0], -R13 ;  /* 0x0000b40038027a23 */ /* 0x004fe4000001080d */
[----:B------:R-:W-:Y:S02]  /*4f00*/  FSEL R12, R12, RZ, P0 ;  /* 0x000000ff0c0c7208 */ /* 0x000fe40000000000 */
[----:B------:R-:W-:-:S03]  /*4f10*/  ISETP.NE.AND P0, PT, R32, RZ, PT ;  /* 0x000000ff2000720c */ /* 0x000fc60003f05270 */
[----:B------:R2:W-:Y:S01]  /*4f20*/  MUFU.EX2 R230, R2 ;  /* 0x0000000200e67308 */ /* 0x0005e20000000800 */
[----:B------:R-:W-:Y:S01]  /*4f30*/  FFMA.FTZ R0, R34, c[0x0][0x2d0], -R12 ;  /* 0x0000b40022007a23 */ /* 0x000fe2000001080c */
[----:B------:R-:W-:-:S04]  /*4f40*/  ISETP.GT.AND P0, PT, R8, 0x19, !P0 ;  /* 0x000000190800780c */ /* 0x000fc80004704270 */
[----:B------:R-:W-:Y:S02]  /*4f50*/  ISETP.LT.OR P0, PT, R9, 0x1a, P0 ;  /* 0x0000001a0900780c */ /* 0x000fe40000701670 */
[----:B------:R3:W-:Y:S01]  /*4f60*/  MUFU.EX2 R224, R0 ;  /* 0x0000000000e07308 */ /* 0x0007e20000000800 */
[----:B-1----:R-:W-:Y:S01]  /*4f70*/  FFMA.FTZ R4, R41, c[0x0][0x2d0], -R13 ;  /* 0x0000b40029047a23 */ /* 0x002fe2000001080d */
[----:B------:R-:W-:-:S06]  /*4f80*/  FSEL R40, R17, -INF , !P0 ;  /* 0xff80000011287808 */ /* 0x000fcc0004000000 */
[----:B------:R1:W-:Y:S01]  /*4f90*/  MUFU.EX2 R234, R4 ;  /* 0x0000000400ea7308 */ /* 0x0003e20000000800 */
[----:B--2---:R-:W-:Y:S01]  /*4fa0*/  FMNMX.FTZ R2, R105, R3, !PT ;  /* 0x0000000369027209 */ /* 0x004fe20007810000 */
[----:B------:R-:W-:-:S03]  /*4fb0*/  FFMA.FTZ R3, R57, c[0x0][0x2d0], -R13 ;  /* 0x0000b40039037a23 */ /* 0x000fc6000001080d */
[----:B------:R-:W-:Y:S01]  /*4fc0*/  FMNMX.FTZ R2, R104, R2, !PT ;  /* 0x0000000268027209 */ /* 0x000fe20007810000 */
[----:B---3--:R-:W-:Y:S02]  /*4fd0*/  FFMA.FTZ R0, R36, c[0x0][0x2d0], -R12 ;  /* 0x0000b40024007a23 */ /* 0x008fe4000001080c */
[----:B------:R2:W-:Y:S01]  /*4fe0*/  MUFU.EX2 R195, R3 ;  /* 0x0000000300c37308 */ /* 0x0005e20000000800 */
[----:B-1----:R-:W-:-:S07]  /*4ff0*/  FFMA.FTZ R4, R45, c[0x0][0x2d0], -R13 ;  /* 0x0000b4002d047a23 */ /* 0x002fce000001080d */
[----:B------:R1:W-:Y:S08]  /*5000*/  MUFU.EX2 R231, R0 ;  /* 0x0000000000e77308 */ /* 0x0003f00000000800 */
[----:B------:R3:W-:Y:S01]  /*5010*/  MUFU.EX2 R181, R4 ;  /* 0x0000000400b57308 */ /* 0x0007e20000000800 */
[----:B--2---:R-:W-:Y:S01]  /*5020*/  FMNMX.FTZ R3, R132, R2, !PT ;  /* 0x0000000284037209 */ /* 0x004fe20007810000 */
[----:B------:R-:W-:-:S02]  /*5030*/  FFMA.FTZ R2, R58, c[0x0][0x2d0], -R13 ;  /* 0x0000b4003a027a23 */ /* 0x000fc4000001080d */
[----:B------:R-:W-:Y:S01]  /*5040*/  LDSM.16.MT88.4 R56, [R227+0x900] ;  /* 0x00090000e338783b */ /* 0x000fe20000004200 */
[----:B-1----:R-:W-:-:S03]  /*5050*/  FFMA.FTZ R0, R37, c[0x0][0x2d0], -R12 ;  /* 0x0000b40025007a23 */ /* 0x002fc6000001080c */
[----:B------:R1:W2:Y:S01]  /*5060*/  MUFU.EX2 R180, R2 ;  /* 0x0000000200b47308 */ /* 0x0002a20000000800 */
[----:B---3--:R-:W-:-:S07]  /*5070*/  FFMA.FTZ R4, R44, c[0x0][0x2d0], -R13 ;  /* 0x0000b4002c047a23 */ /* 0x008fce000001080d */
[----:B------:R3:W4:Y:S01]  /*5080*/  MUFU.EX2 R192, R0 ;  /* 0x0000000000c07308 */ /* 0x0007220000000800 */
[----:B------:R-:W4:Y:S07]  /*5090*/  LDSM.16.MT88.4 R44, [R228+0x100] ;  /* 0x00010000e42c783b */ /* 0x000f2e0000004200 */
[----:B------:R4:W4:Y:S01]  /*50a0*/  MUFU.EX2 R194, R4 ;  /* 0x0000000400c27308 */ /* 0x0009220000000800 */
[----:B-1----:R-:W-:Y:S01]  /*50b0*/  FMNMX.FTZ R2, R138, R3, !PT ;  /* 0x000000038a027209 */ /* 0x002fe20007810000 */
[----:B------:R-:W-:Y:S01]  /*50c0*/  FFMA.FTZ R3, R38, c[0x0][0x2d0], -R12 ;  /* 0x0000b40026037a23 */ /* 0x000fe2000001080c */
[----:B--2---:R-:W-:-:S02]  /*50d0*/  F2FP.PACK_AB R10, R180, R195 ;  /* 0x000000c3b40a723e */ /* 0x004fc400000000ff */
[----:B------:R-:W-:Y:S02]  /*50e0*/  FMNMX.FTZ R2, R139, R2, !PT ;  /* 0x000000028b027209 */ /* 0x000fe40007810000 */
[----:B---3--:R-:W-:Y:S01]  /*50f0*/  FMNMX.FTZ R0, R106, R107, !PT ;  /* 0x0000006b6a007209 */ /* 0x008fe20007810000 */
[----:B------:R1:W-:Y:S01]  /*5100*/  MUFU.EX2 R198, R3 ;  /* 0x0000000300c67308 */ /* 0x0003e20000000800 */
[----:B----4-:R-:W-:Y:S02]  /*5110*/  F2FP.PACK_AB R7, R192, R231 ;  /* 0x000000e7c007723e */ /* 0x010fe400000000ff */
[----:B------:R-:W-:-:S04]  /*5120*/  FMNMX.FTZ R0, R133, R0, !PT ;  /* 0x0000000085007209 */ /* 0x000fc80007810000 */
[----:B------:R-:W-:Y:S01]  /*5130*/  FMNMX.FTZ R0, R134, R0, !PT ;  /* 0x0000000086007209 */ /* 0x000fe20007810000 */
[--C-:B------:R-:W-:Y:S01]  /*5140*/  FFMA.FTZ R4, R33, c[0x0][0x2d0], -R12.reuse ;  /* 0x0000b40021047a23 */ /* 0x100fe2000001080c */
[----:B------:R-:W-:Y:S01]  /*5150*/  F2FP.PACK_AB R6, R194, R181 ;  /* 0x000000b5c206723e */ /* 0x000fe200000000ff */
[----:B------:R-:W2:Y:S01]  /*5160*/  LDSM.16.MT88.4 R32, [R225+0x100] ;  /* 0x00010000e120783b */ /* 0x000ea20000004200 */
[----:B------:R-:W-:Y:S01]  /*5170*/  FMNMX.FTZ R0, R156, R0, !PT ;  /* 0x000000009c007209 */ /* 0x000fe20007810000 */
[----:B------:R3:W4:Y:S03]  /*5180*/  MUFU.EX2 R193, R4 ;  /* 0x0000000400c17308 */ /* 0x0007260000000800 */
[----:B------:R-:W-:Y:S02]  /*5190*/  FMNMX.FTZ R0, R157, R0, !PT ;  /* 0x000000009d007209 */ /* 0x000fe40007810000 */
[----:B-1----:R-:W-:Y:S01]  /*51a0*/  FMNMX.FTZ R3, R40, R2, !PT ;  /* 0x0000000228037209 */ /* 0x002fe20007810000 */
[----:B------:R-:W-:Y:S01]  /*51b0*/  FFMA.FTZ R2, R39, c[0x0][0x2d0], -R12 ;  /* 0x0000b40027027a23 */ /* 0x000fe2000001080c */
[----:B------:R-:W-:Y:S01]  /*51c0*/  FMNMX.FTZ R0, R158, R0, !PT ;  /* 0x000000009e007209 */ /* 0x000fe20007810000 */
[----:B------:R-:W-:Y:S01]  /*51d0*/  LDSM.16.MT88.4 R36, [R226+0x2100] ;  /* 0x00210000e224783b */ /* 0x000fe20000004200 */
[----:B------:R-:W-:Y:S01]  /*51e0*/  FMNMX.FTZ R3, R164, R3, !PT ;  /* 0x00000003a4037209 */ /* 0x000fe20007810000 */
[----:B------:R1:W1:Y:S01]  /*51f0*/  MUFU.EX2 R229, R2 ;  /* 0x0000000200e57308 */ /* 0x0002620000000800 */
[----:B------:R-:W-:-:S02]  /*5200*/  FMNMX.FTZ R0, R159, R0, !PT ;  /* 0x000000009f007209 */ /* 0x000fc40007810000 */
[----:B------:R-:W-:Y:S02]  /*5210*/  FMNMX.FTZ R3, R165, R3, !PT ;  /* 0x00000003a5037209 */ /* 0x000fe40007810000 */
[----:B------:R-:W-:Y:S02]  /*5220*/  FMNMX.FTZ R0, R172, R0, !PT ;  /* 0x00000000ac007209 */ /* 0x000fe40007810000 */
[----:B---3--:R-:W-:Y:S02]  /*5230*/  F2FP.PACK_AB R4, R234, R233 ;  /* 0x000000e9ea04723e */ /* 0x008fe400000000ff */
[----:B------:R-:W-:Y:S02]  /*5240*/  FMNMX.FTZ R0, R173, R0, !PT ;  /* 0x00000000ad007209 */ /* 0x000fe40007810000 */
[----:B----4-:R-:W-:Y:S02]  /*5250*/  F2FP.PACK_AB R5, R224, R193 ;  /* 0x000000c1e005723e */ /* 0x010fe400000000ff */
[----:B------:R-:W-:-:S02]  /*5260*/  FMNMX.FTZ R0, R174, R0, !PT ;  /* 0x00000000ae007209 */ /* 0x000fc40007810000 */
[----:B------:R-:W-:Y:S01]  /*5270*/  FMNMX.FTZ R3, R166, R3, !PT ;  /* 0x00000003a6037209 */ /* 0x000fe20007810000 */
[--C-:B-1----:R-:W-:Y:S01]  /*5280*/  FFMA.FTZ R2, R52, c[0x0][0x2d0], -R12.reuse ;  /* 0x0000b40034027a23 */ /* 0x102fe2000001080c */
[----:B------:R-:W-:Y:S01]  /*5290*/  FMNMX.FTZ R0, R175, R0, !PT ;  /* 0x00000000af007209 */ /* 0x000fe20007810000 */
[C---:B------:R-:W-:Y:S01]  /*52a0*/  HMMA.16816.F32 R140, R4.reuse, R44, RZ ;  /* 0x0000002c048c723c */ /* 0x040fe200000018ff */
[----:B------:R-:W-:Y:S01]  /*52b0*/  FMNMX.FTZ R3, R167, R3, !PT ;  /* 0x00000003a7037209 */ /* 0x000fe20007810000 */
[----:B------:R1:W-:Y:S01]  /*52c0*/  MUFU.EX2 R196, R2 ;  /* 0x0000000200c47308 */ /* 0x0003e20000000800 */
[----:B------:R-:W-:Y:S01]  /*52d0*/  F2FP.PACK_AB R9, R229, R198 ;  /* 0x000000c6e509723e */ /* 0x000fe200000000ff */
[----:B------:R-:W3:Y:S04]  /*52e0*/  SHFL.BFLY PT, R8, R0, 0x2, 0x1f ;  /* 0x0c401f0000087f89 */ /* 0x000ee800000e0000 */
[C---:B------:R-:W-:Y:S01]  /*52f0*/  HMMA.16816.F32 R148, R4.reuse, R48, RZ ;  /* 0x000000300494723c */ /* 0x040fe200000018ff */
[----:B------:R-:W4:Y:S07]  /*5300*/  SHFL.BFLY PT, R14, R3, 0x2, 0x1f ;  /* 0x0c401f00030e7f89 */ /* 0x000f2e00000e0000 */
[----:B--2---:R-:W-:Y:S01]  /*5310*/  HMMA.16816.F32 R20, R4, R32, RZ ;  /* 0x000000200414723c */ /* 0x004fe200000018ff */
[----:B-1----:R-:W-:-:S02]  /*5320*/  FFMA.FTZ R2, R54, c[0x0][0x2d0], -R12 ;  /* 0x0000b40036027a23 */ /* 0x002fc4000001080c */
[----:B------:R-:W-:Y:S02]  /*5330*/  LDSM.16.MT88.4 R52, [R225+0x2100] ;  /* 0x00210000e134783b */ /* 0x000fe40000004200 */
[----:B------:R-:W1:Y:S03]  /*5340*/  MUFU.EX2 R185, R2 ;  /* 0x0000000200b97308 */ /* 0x000e660000000800 */
[----:B------:R-:W-:Y:S01]  /*5350*/  HMMA.16816.F32 R124, R4, R28, RZ ;  /* 0x0000001c047c723c */ /* 0x000fe200000018ff */
[----:B---3--:R-:W-:Y:S02]  /*5360*/  FMNMX.FTZ R0, R0, R8, !PT ;  /* 0x0000000800007209 */ /* 0x008fe40007810000 */
[----:B------:R-:W-:-:S05]  /*5370*/  F2FP.PACK_AB R8, R230, R197 ;  /* 0x000000c5e608723e */ /* 0x000fca00000000ff */
[----:B------:R-:W-:Y:S01]  /*5380*/  HMMA.16816.F32 R144, R4, R68, RZ ;  /* 0x000000440490723c */ /* 0x000fe200000018ff */
[----:B------:R-:W2:Y:S01]  /*5390*/  SHFL.BFLY PT, R15, R0, 0x1, 0x1f ;  /* 0x0c201f00000f7f89 */ /* 0x000ea200000e0000 */
[----:B----4-:R-:W-:Y:S02]  /*53a0*/  FMNMX.FTZ R3, R3, R14, !PT ;  /* 0x0000000e03037209 */ /* 0x010fe40007810000 */
[----:B-1----:R-:W-:-:S04]  /*53b0*/  F2FP.PACK_AB R11, R185, R196 ;  /* 0x000000c4b90b723e */ /* 0x002fc800000000ff */
[----:B------:R-:W-:Y:S08]  /*53c0*/  HMMA.16816.F32 R152, R4, R76, RZ ;  /* 0x0000004c0498723c */ /* 0x000ff000000018ff */
[C---:B------:R-:W-:Y:S08]  /*53d0*/  HMMA.16816.F32 R200, R8.reuse, R60, R140 ;  /* 0x0000003c08c8723c */ /* 0x040ff0000000188c */
[----:B------:R-:W-:Y:S01]  /*53e0*/  HMMA.16816.F32 R140, R8, R56, R148 ;  /* 0x00000038088c723c */ /* 0x000fe20000001894 */
[----:B--2---:R-:W-:-:S04]  /*53f0*/  FMNMX.FTZ R135, R0, R15, !PT ;  /* 0x0000000f00877209 */ /* 0x004fc80007810000 */
[C---:B------:R-:W-:Y:S01]  /*5400*/  FSETP.NEU.FTZ.AND P0, PT, R135.reuse, -INF , PT ;  /* 0xff8000008700780b */ /* 0x040fe20003f1d000 */
[----:B------:R-:W-:Y:S02]  /*5410*/  FMUL.FTZ R0, R135, c[0x0][0x2d0] ;  /* 0x0000b40087007a20 */ /* 0x000fe40000410000 */
[----:B------:R-:W-:Y:S03]  /*5420*/  HMMA.16816.F32 R128, R4, R84, RZ ;  /* 0x000000540480723c */ /* 0x000fe600000018ff */
[----:B------:R-:W-:-:S05]  /*5430*/  FSEL R0, R0, RZ, P0 ;  /* 0x000000ff00007208 */ /* 0x000fca0000000000 */
[----:B------:R-:W-:Y:S01]  /*5440*/  HMMA.16816.F32 R120, R4, R116, RZ ;  /* 0x000000740478723c */ /* 0x000fe200000018ff */
[----:B------:R-:W-:Y:S01]  /*5450*/  FFMA.FTZ R2, R106, c[0x0][0x2d0], -R0 ;  /* 0x0000b4006a027a23 */ /* 0x000fe20000010800 */
[----:B------:R-:W-:Y:S01]  /*5460*/  MOV R41, R202 ;  /* 0x000000ca00297202 */ /* 0x000fe20000000f00 */
[----:B------:R-:W-:Y:S02]  /*5470*/  IMAD.MOV.U32 R15, RZ, RZ, R201 ;  /* 0x000000ffff0f7224 */ /* 0x000fe400078e00c9 */
[----:B------:R-:W-:-:S03]  /*5480*/  IMAD.MOV.U32 R252, RZ, RZ, R200 ;  /* 0x000000fffffc7224 */ /* 0x000fc600078e00c8 */
[----:B------:R-:W-:Y:S01]  /*5490*/  HMMA.16816.F32 R112, R4, R34, RZ ;  /* 0x000000220470723c */ /* 0x000fe200000018ff */
[----:B------:R-:W-:Y:S01]  /*54a0*/  MOV R14, R142 ;  /* 0x0000008e000e7202 */ /* 0x000fe20000000f00 */
[----:B------:R-:W-:Y:S01]  /*54b0*/  IMAD.MOV.U32 R183, RZ, RZ, R143 ;  /* 0x000000ffffb77224 */ /* 0x000fe200078e008f */
[----:B------:R-:W-:-:S05]  /*54c0*/  MOV R182, R140 ;  /* 0x0000008c00b67202 */ /* 0x000fca0000000f00 */
[C---:B------:R-:W-:Y:S08]  /*54d0*/  HMMA.16816.F32 R108, R4.reuse, R30, RZ ;  /* 0x0000001e046c723c */ /* 0x040ff000000018ff */
[C---:B------:R-:W-:Y:S08]  /*54e0*/  HMMA.16816.F32 R100, R4.reuse, R46, RZ ;  /* 0x0000002e0464723c */ /* 0x040ff000000018ff */
[C---:B------:R-:W-:Y:S08]  /*54f0*/  HMMA.16816.F32 R96, R4.reuse, R50, RZ ;  /* 0x000000320460723c */ /* 0x040ff000000018ff */
[C---:B------:R-:W-:Y:S08]  /*5500*/  HMMA.16816.F32 R92, R4.reuse, R70, RZ ;  /* 0x00000046045c723c */ /* 0x040ff000000018ff */
[C---:B------:R-:W-:Y:S08]  /*5510*/  HMMA.16816.F32 R88, R4.reuse, R78, RZ ;  /* 0x0000004e0458723c */ /* 0x040ff000000018ff */
[C---:B------:R-:W-:Y:S08]  /*5520*/  HMMA.16816.F32 R80, R4.reuse, R86, RZ ;  /* 0x000000560450723c */ /* 0x040ff000000018ff */
[----:B------:R-:W-:Y:S01]  /*5530*/  HMMA.16816.F32 R16, R4, R118, RZ ;  /* 0x000000760410723c */ /* 0x000fe200000018ff */
[----:B------:R-:W1:Y:S06]  /*5540*/  SHFL.BFLY PT, R4, R3, 0x1, 0x1f ;  /* 0x0c201f0003047f89 */ /* 0x000e6c00000e0000 */
[----:B------:R-:W-:Y:S01]  /*5550*/  IMAD.MOV.U32 R7, RZ, RZ, R141 ;  /* 0x000000ffff077224 */ /* 0x000fe200078e008d */
[C---:B------:R-:W-:Y:S01]  /*5560*/  HMMA.16816.F32 R176, R8.reuse, R72, R20 ;  /* 0x0000004808b0723c */ /* 0x040fe20000001814 */
[----:B------:R-:W2:Y:S07]  /*5570*/  LDSM.16.MT88.4 R20, [R227+0x2100] ;  /* 0x00210000e314783b */ /* 0x000eae0000004200 */
[C---:B------:R-:W-:Y:S01]  /*5580*/  HMMA.16816.F32 R188, R8.reuse, R64, R124 ;  /* 0x0000004008bc723c */ /* 0x040fe2000000187c */
[----:B------:R3:W4:Y:S06]  /*5590*/  MUFU.EX2 R125, R2 ;  /* 0x00000002007d7308 */ /* 0x00072c0000000800 */
[----:B------:R-:W-:Y:S01]  /*55a0*/  IMAD.MOV.U32 R124, RZ, RZ, R203 ;  /* 0x000000ffff7c7224 */ /* 0x000fe200078e00cb */
[----:B------:R-:W-:Y:S01]  /*55b0*/  HMMA.16816.F32 R140, R8, R52, R144 ;  /* 0x00000034088c723c */ /* 0x000fe20000001890 */
[----:B-1----:R-:W-:Y:S01]  /*55c0*/  FMNMX.FTZ R3, R3, R4, !PT ;  /* 0x0000000403037209 */ /* 0x002fe20007810000 */
[----:B------:R-:W-:-:S03]  /*55d0*/  FFMA.FTZ R4, R134, c[0x0][0x2d0], -R0 ;  /* 0x0000b40086047a23 */ /* 0x000fc60000010800 */
[----:B------:R-:W-:-:S03]  /*55e0*/  FSETP.NEU.FTZ.AND P0, PT, R3, -INF , PT ;  /* 0xff8000000300780b */ /* 0x000fc60003f1d000 */
[C---:B------:R-:W-:Y:S01]  /*55f0*/  HMMA.16816.F32 R248, R8.reuse, R36, R152 ;  /* 0x0000002408f8723c */ /* 0x040fe20000001898 */
[----:B---3--:R-:W-:Y:S02]  /*5600*/  FFMA.FTZ R2, R107, c[0x0][0x2d0], -R0 ;  /* 0x0000b4006b027a23 */ /* 0x008fe40000010800 */
[----:B----4-:R-:W-:Y:S02]  /*5610*/  IMAD.MOV.U32 R147, RZ, RZ, R125 ;  /* 0x000000ffff937224 */ /* 0x010fe400078e007d */
[----:B------:R1:W-:Y:S02]  /*5620*/  MUFU.EX2 R187, R2 ;  /* 0x0000000200bb7308 */ /* 0x0003e40000000800 */
[----:B------:R-:W-:Y:S01]  /*5630*/  MOV R153, R14 ;  /* 0x0000000e00997202 */ /* 0x000fe20000000f00 */
[----:B------:R-:W-:Y:S01]  /*5640*/  HMMA.16816.F32 R244, R8, R74, R112 ;  /* 0x0000004a08f4723c */ /* 0x000fe20000001870 */
[----:B------:R-:W-:Y:S02]  /*5650*/  IMAD.MOV.U32 R154, RZ, RZ, R15 ;  /* 0x000000ffff9a7224 */ /* 0x000fe400078e000f */
[----:B------:R-:W-:-:S02]  /*5660*/  IMAD.MOV.U32 R155, RZ, RZ, R41 ;  /* 0x000000ffff9b7224 */ /* 0x000fc400078e0029 */
[----:B------:R-:W-:Y:S01]  /*5670*/  MUFU.EX2 R14, R4 ;  /* 0x00000004000e7308 */ /* 0x000fe20000000800 */
[----:B------:R-:W-:Y:S02]  /*5680*/  IMAD.MOV.U32 R152, RZ, RZ, R7 ;  /* 0x000000ffff987224 */ /* 0x000fe400078e0007 */
[----:B------:R-:W-:Y:S01]  /*5690*/  IMAD.MOV.U32 R6, RZ, RZ, R140 ;  /* 0x000000ffff067224 */ /* 0x000fe200078e008c */
[C---:B------:R-:W-:Y:S01]  /*56a0*/  HMMA.16816.F32 R216, R8.reuse, R24, R128 ;  /* 0x0000001808d8723c */ /* 0x040fe20000001880 */
[----:B------:R-:W-:Y:S01]  /*56b0*/  IMAD.MOV.U32 R5, RZ, RZ, R141 ;  /* 0x000000ffff057224 */ /* 0x000fe200078e008d */
[----:B------:R-:W-:Y:S01]  /*56c0*/  MOV R146, R142 ;  /* 0x0000008e00927202 */ /* 0x000fe20000000f00 */
[----:B------:R-:W-:Y:S02]  /*56d0*/  IMAD.MOV.U32 R145, RZ, RZ, R143 ;  /* 0x000000ffff917224 */ /* 0x000fe400078e008f */
[----:B-1----:R-:W-:Y:S01]  /*56e0*/  FFMA.FTZ R2, R133, c[0x0][0x2d0], -R0 ;  /* 0x0000b40085027a23 */ /* 0x002fe20000010800 */
[----:B------:R-:W-:Y:S01]  /*56f0*/  MOV R133, R124 ;  /* 0x0000007c00857202 */ /* 0x000fe20000000f00 */
[----:B------:R-:W-:Y:S01]  /*5700*/  IMAD.MOV.U32 R134, RZ, RZ, R6 ;  /* 0x000000ffff867224 */ /* 0x000fe200078e0006 */
[----:B--2---:R-:W-:Y:S01]  /*5710*/  HMMA.16816.F32 R212, R8, R20, R120 ;  /* 0x0000001408d4723c */ /* 0x004fe20000001878 */
[----:B------:R1:W2:Y:S01]  /*5720*/  MUFU.EX2 R232, R2 ;  /* 0x0000000200e87308 */ /* 0x0002a20000000800 */
[----:B------:R-:W-:-:S02]  /*5730*/  MOV R131, R5 ;  /* 0x0000000500837202 */ /* 0x000fc40000000f00 */
[----:B------:R-:W-:Y:S02]  /*5740*/  MOV R129, R183 ;  /* 0x000000b700817202 */ /* 0x000fe40000000f00 */
[----:B------:R-:W-:Y:S02]  /*5750*/  MOV R130, R134 ;  /* 0x0000008600827202 */ /* 0x000fe40000000f00 */
[C---:B------:R-:W-:Y:S08]  /*5760*/  HMMA.16816.F32 R220, R8.reuse, R66, R108 ;  /* 0x0000004208dc723c */ /* 0x040ff0000000186c */
[----:B------:R-:W-:Y:S01]  /*5770*/  HMMA.16816.F32 R208, R8, R62, R100 ;  /* 0x0000003e08d0723c */ /* 0x000fe20000001864 */
[----:B-1----:R-:W-:Y:S01]  /*5780*/  FMUL.FTZ R2, R3, c[0x0][0x2d0] ;  /* 0x0000b40003027a20 */ /* 0x002fe20000410000 */
[----:B--2---:R-:W-:-:S04]  /*5790*/  F2FP.PACK_AB R6, R14, R232 ;  /* 0x000000e80e06723e */ /* 0x004fc800000000ff */
[----:B------:R-:W-:Y:S02]  /*57a0*/  FSEL R2, R2, RZ, P0 ;  /* 0x000000ff02027208 */ /* 0x000fe40000000000 */
[----:B------:R-:W-:Y:S03]  /*57b0*/  HMMA.16816.F32 R204, R8, R58, R96 ;  /* 0x0000003a08cc723c */ /* 0x000fe60000001860 */
[----:B------:R-:W-:-:S04]  /*57c0*/  FFMA.FTZ R4, R42, c[0x0][0x2d0], -R2 ;  /* 0x0000b4002a047a23 */ /* 0x000fc80000010802 */
[----:B------:R1:W-:Y:S01]  /*57d0*/  MUFU.EX2 R140, R4 ;  /* 0x00000004008c7308 */ /* 0x0003e20000000800 */
[C---:B------:R-:W-:Y:S08]  /*57e0*/  HMMA.16816.F32 R200, R8.reuse, R54, R92 ;  /* 0x0000003608c8723c */ /* 0x040ff0000000185c */
[----:B------:R-:W-:Y:S01]  /*57f0*/  HMMA.16816.F32 R148, R8, R38, R88 ;  /* 0x000000260894723c */ /* 0x000fe20000001858 */
[----:B-1----:R-:W-:-:S07]  /*5800*/  FFMA.FTZ R4, R43, c[0x0][0x2d0], -R2 ;  /* 0x0000b4002b047a23 */ /* 0x002fce0000010802 */
[C---:B------:R-:W-:Y:S01]  /*5810*/  HMMA.16816.F32 R112, R8.reuse, R26, R80 ;  /* 0x0000001a0870723c */ /* 0x040fe20000001850 */
[----:B------:R1:W2:Y:S07]  /*5820*/  MUFU.EX2 R15, R4 ;  /* 0x00000004000f7308 */ /* 0x0002ae0000000800 */
[----:B------:R-:W-:Y:S07]  /*5830*/  HMMA.16816.F32 R124, R8, R22, R16 ;  /* 0x00000016087c723c */ /* 0x000fee0000001810 */
[----:B------:R-:W-:Y:S01]  /*5840*/  FFMA.FTZ R8, R156, c[0x0][0x2d0], -R0 ;  /* 0x0000b4009c087a23 */ /* 0x000fe20000010800 */
[----:B------:R-:W-:-:S03]  /*5850*/  MOV R156, R180 ;  /* 0x000000b4009c7202 */ /* 0x000fc60000000f00 */
[----:B------:R3:W-:Y:S01]  /*5860*/  MUFU.EX2 R141, R8 ;  /* 0x00000008008d7308 */ /* 0x0007e20000000800 */
[----:B-1----:R-:W-:Y:S01]  /*5870*/  FFMA.FTZ R4, R105, c[0x0][0x2d0], -R2 ;  /* 0x0000b40069047a23 */ /* 0x002fe20000010802 */
[----:B--2---:R-:W-:-:S06]  /*5880*/  F2FP.PACK_AB R5, R15, R140 ;  /* 0x0000008c0f05723e */ /* 0x004fcc00000000ff */
[----:B------:R1:W-:Y:S01]  /*5890*/  MUFU.EX2 R142, R4 ;  /* 0x00000004008e7308 */ /* 0x0003e20000000800 */
[----:B---3--:R-:W-:Y:S02]  /*58a0*/  FFMA.FTZ R8, R157, c[0x0][0x2d0], -R0 ;  /* 0x0000b4009d087a23 */ /* 0x008fe40000010800 */
[----:B------:R-:W-:-:S05]  /*58b0*/  IMAD.MOV.U32 R157, RZ, RZ, R181 ;  /* 0x000000ffff9d7224 */ /* 0x000fca00078e00b5 */
[----:B------:R2:W-:Y:S01]  /*58c0*/  MUFU.EX2 R41, R8 ;  /* 0x0000000800297308 */ /* 0x0005e20000000800 */
[----:B-1----:R-:W-:-:S07]  /*58d0*/  FFMA.FTZ R4, R104, c[0x0][0x2d0], -R2 ;  /* 0x0000b40068047a23 */ /* 0x002fce0000010802 */
[----:B------:R1:W3:Y:S01]  /*58e0*/  MUFU.EX2 R144, R4 ;  /* 0x0000000400907308 */ /* 0x0002e20000000800 */
[----:B--2---:R-:W-:Y:S02]  /*58f0*/  FFMA.FTZ R8, R158, c[0x0][0x2d0], -R0 ;  /* 0x0000b4009e087a23 */ /* 0x004fe40000010800 */
[----:B------:R-:W-:-:S05]  /*5900*/  IMAD.MOV.U32 R158, RZ, RZ, R152 ;  /* 0x000000ffff9e7224 */ /* 0x000fca00078e0098 */
[----:B------:R2:W-:Y:S01]  /*5910*/  MUFU.EX2 R199, R8 ;  /* 0x0000000800c77308 */ /* 0x0005e20000000800 */
[----:B-1----:R-:W-:Y:S02]  /*5920*/  F2FP.PACK_AB R4, R187, R147 ;  /* 0x00000093bb04723e */ /* 0x002fe400000000ff */
[----:B---3--:R-:W-:-:S07]  /*5930*/  F2FP.PACK_AB R7, R144, R142 ;  /* 0x0000008e9007723e */ /* 0x008fce00000000ff */
[C---:B------:R-:W-:Y:S01]  /*5940*/  HMMA.16816.F32 R104, R4.reuse, R32, RZ ;  /* 0x000000200468723c */ /* 0x040fe200000018ff */
[----:B--2---:R-:W-:Y:S02]  /*5950*/  FFMA.FTZ R8, R159, c[0x0][0x2d0], -R0 ;  /* 0x0000b4009f087a23 */ /* 0x004fe40000010800 */
[----:B------:R-:W-:Y:S02]  /*5960*/  IMAD.MOV.U32 R159, RZ, RZ, R182 ;  /* 0x000000ffff9f7224 */ /* 0x000fe400078e00b6 */
[----:B------:R1:W-:Y:S03]  /*5970*/  MUFU.EX2 R186, R8 ;  /* 0x0000000800ba7308 */ /* 0x0003e60000000800 */
[C---:B------:R-:W-:Y:S08]  /*5980*/  HMMA.16816.F32 R108, R4.reuse, R34, RZ ;  /* 0x00000022046c723c */ /* 0x040ff000000018ff */
[----:B------:R-:W-:Y:S01]  /*5990*/  HMMA.16816.F32 R88, R4, R28, RZ ;  /* 0x0000001c0458723c */ /* 0x000fe200000018ff */
[----:B-1----:R-:W-:-:S07]  /*59a0*/  FFMA.FTZ R8, R132, c[0x0][0x2d0], -R2 ;  /* 0x0000b40084087a23 */ /* 0x002fce0000010802 */
[C---:B------:R-:W-:Y:S01]  /*59b0*/  HMMA.16816.F32 R80, R4.reuse, R44, RZ ;  /* 0x0000002c0450723c */ /* 0x040fe200000018ff */
[----:B------:R1:W-:Y:S07]  /*59c0*/  MUFU.EX2 R143, R8 ;  /* 0x00000008008f7308 */ /* 0x0003ee0000000800 */
[C---:B------:R-:W-:Y:S08]  /*59d0*/  HMMA.16816.F32 R32, R4.reuse, R68, RZ ;  /* 0x000000440420723c */ /* 0x040ff000000018ff */
[----:B------:R-:W-:Y:S01]  /*59e0*/  HMMA.16816.F32 R16, R4, R84, RZ ;  /* 0x000000540410723c */ /* 0x000fe200000018ff */
[----:B-1----:R-:W-:-:S04]  /*59f0*/  FFMA.FTZ R8, R138, c[0x0][0x2d0], -R2 ;  /* 0x0000b4008a087a23 */ /* 0x002fc80000010802 */
[----:B------:R1:W-:Y:S02]  /*5a00*/  MUFU.EX2 R184, R8 ;  /* 0x0000000800b87308 */ /* 0x0003e40000000800 */
[----:B------:R-:W-:Y:S01]  /*5a10*/  IMAD.MOV.U32 R84, RZ, RZ, R41 ;  /* 0x000000ffff547224 */ /* 0x000fe200078e0029 */
[----:B------:R-:W-:Y:S01]  /*5a20*/  HMMA.16816.F32 R100, R4, R30, RZ ;  /* 0x0000001e0464723c */ /* 0x000fe200000018ff */
[----:B------:R-:W-:-:S07]  /*5a30*/  IMAD.MOV.U32 R85, RZ, RZ, R193 ;  /* 0x000000ffff557224 */ /* 0x000fce00078e00c1 */
[----:B------:R-:W-:Y:S01]  /*5a40*/  HMMA.16816.F32 R96, R4, R46, RZ ;  /* 0x0000002e0460723c */ /* 0x000fe200000018ff */
[----:B-1----:R-:W-:-:S07]  /*5a50*/  FFMA.FTZ R8, R139, c[0x0][0x2d0], -R2 ;  /* 0x0000b4008b087a23 */ /* 0x002fce0000010802 */
[C---:B------:R-:W-:Y:S01]  /*5a60*/  HMMA.16816.F32 R44, R4.reuse, R48, RZ ;  /* 0x00000030042c723c */ /* 0x040fe200000018ff */
[----:B------:R1:W2:Y:S07]  /*5a70*/  MUFU.EX2 R128, R8 ;  /* 0x0000000800807308 */ /* 0x0002ae0000000800 */
[C---:B------:R-:W-:Y:S08]  /*5a80*/  HMMA.16816.F32 R92, R4.reuse, R50, RZ ;  /* 0x00000032045c723c */ /* 0x040ff000000018ff */
[----:B------:R-:W-:Y:S01]  /*5a90*/  HMMA.16816.F32 R28, R4, R76, RZ ;  /* 0x0000004c041c723c */ /* 0x000fe200000018ff */
[----:B-1----:R-:W-:-:S04]  /*5aa0*/  FFMA.FTZ R8, R40, c[0x0][0x2d0], -R2 ;  /* 0x0000b40028087a23 */ /* 0x002fc80000010802 */
[----:B------:R1:W3:Y:S03]  /*5ab0*/  MUFU.EX2 R132, R8 ;  /* 0x0000000800847308 */ /* 0x0002e60000000800 */
[C---:B------:R-:W-:Y:S07]  /*5ac0*/  HMMA.16816.F32 R40, R4.reuse, R118, RZ ;  /* 0x000000760428723c */ /* 0x040fee00000018ff */
[----:B--2---:R-:W-:Y:S01]  /*5ad0*/  IMAD.MOV.U32 R118, RZ, RZ, R128 ;  /* 0x000000ffff767224 */ /* 0x004fe200078e0080 */
[----:B------:R-:W-:Y:S01]  /*5ae0*/  HMMA.16816.F32 R68, R4, R70, RZ ;  /* 0x000000460444723c */ /* 0x000fe200000018ff */
[----:B------:R-:W-:-:S02]  /*5af0*/  IMAD.MOV.U32 R128, RZ, RZ, R153 ;  /* 0x000000ffff807224 */ /* 0x000fc400078e0099 */
[----:B------:R-:W-:-:S05]  /*5b00*/  IMAD.MOV.U32 R119, RZ, RZ, R194 ;  /* 0x000000ffff777224 */ /* 0x000fca00078e00c2 */
[C---:B-1----:R-:W-:Y:S07]  /*5b10*/  HMMA.16816.F32 R8, R4.reuse, R116, RZ ;  /* 0x000000740408723c */ /* 0x042fee00000018ff */
[----:B------:R-:W-:Y:S01]  /*5b20*/  IMAD.MOV.U32 R116, RZ, RZ, R140 ;  /* 0x000000ffff747224 */ /* 0x000fe200078e008c */
[----:B------:R-:W-:Y:S01]  /*5b30*/  HMMA.16816.F32 R76, R4, R78, RZ ;  /* 0x0000004e044c723c */ /* 0x000fe200000018ff */
[----:B------:R-:W-:-:S07]  /*5b40*/  MOV R117, R15 ;  /* 0x0000000f00757202 */ /* 0x000fce0000000f00 */
[----:B------:R-:W-:Y:S07]  /*5b50*/  HMMA.16816.F32 R48, R4, R86, RZ ;  /* 0x000000560430723c */ /* 0x000fee00000018ff */
[----:B------:R-:W-:Y:S01]  /*5b60*/  F2FP.PACK_AB R4, R84, R141 ;  /* 0x0000008d5404723e */ /* 0x000fe200000000ff */
[----:B------:R-:W-:Y:S01]  /*5b70*/  IMAD.MOV.U32 R86, RZ, RZ, R14 ;  /* 0x000000ffff567224 */ /* 0x000fe200078e000e */
[----:B------:R-:W-:Y:S02]  /*5b80*/  F2FP.PACK_AB R6, R186, R199 ;  /* 0x000000c7ba06723e */ /* 0x000fe400000000ff */
[----:B------:R-:W-:-:S02]  /*5b90*/  F2FP.PACK_AB R5, R184, R143 ;  /* 0x0000008fb805723e */ /* 0x000fc400000000ff */
[----:B---3--:R-:W-:Y:S02]  /*5ba0*/  F2FP.PACK_AB R7, R132, R118 ;  /* 0x000000768407723e */ /* 0x008fe400000000ff */
[----:B------:R-:W-:-:S05]  /*5bb0*/  MOV R87, R192 ;  /* 0x000000c000577202 */ /* 0x000fca0000000f00 */
[C---:B------:R-:W-:Y:S07]  /*5bc0*/  HMMA.16816.F32 R88, R4.reuse, R64, R88 ;  /* 0x000000400458723c */ /* 0x040fee0000001858 */
[----:B------:R-:W-:Y:S01]  /*5bd0*/  IMAD.MOV.U32 R64, RZ, RZ, R196 ;  /* 0x000000ffff407224 */ /* 0x000fe200078e00c4 */
[----:B------:R-:W-:Y:S01]  /*5be0*/  HMMA.16816.F32 R180, R4, R60, R80 ;  /* 0x0000003c04b4723c */ /* 0x000fe20000001850 */
[----:B------:R-:W-:-:S06]  /*5bf0*/  MOV R65, R195 ;  /* 0x000000c300417202 */ /* 0x000fcc0000000f00 */
[----:B------:R-:W-:Y:S01]  /*5c00*/  MOV R81, R198 ;  /* 0x000000c600517202 */ /* 0x000fe20000000f00 */
[C---:B------:R-:W-:Y:S01]  /*5c10*/  HMMA.16816.F32 R120, R4.reuse, R52, R32 ;  /* 0x000000340478723c */ /* 0x040fe20000001820 */
[----:B------:R-:W-:Y:S01]  /*5c20*/  IMAD.MOV.U32 R82, RZ, RZ, R197 ;  /* 0x000000ffff527224 */ /* 0x000fe200078e00c5 */
[----:B------:R-:W-:Y:S01]  /*5c30*/  MOV R83, R133 ;  /* 0x0000008500537202 */ /* 0x000fe20000000f00 */
[----:B------:R-:W-:Y:S02]  /*5c40*/  IMAD.MOV.U32 R80, RZ, RZ, R141 ;  /* 0x000000ffff507224 */ /* 0x000fe400078e008d */
[----:B------:R-:W-:Y:S02]  /*5c50*/  IMAD.MOV.U32 R60, RZ, RZ, R154 ;  /* 0x000000ffff3c7224 */ /* 0x000fe400078e009a */
[----:B------:R-:W-:Y:S01]  /*5c60*/  IMAD.MOV.U32 R53, RZ, RZ, R199 ;  /* 0x000000ffff357224 */ /* 0x000fe200078e00c7 */
[----:B------:R-:W-:Y:S01]  /*5c70*/  HMMA.16816.F32 R44, R4, R56, R44 ;  /* 0x00000038042c723c */ /* 0x000fe2000000182c */
[----:B------:R-:W-:-:S02]  /*5c80*/  IMAD.MOV.U32 R52, RZ, RZ, R252 ;  /* 0x000000ffff347224 */ /* 0x000fc400078e00fc */
[----:B------:R-:W-:Y:S02]  /*5c90*/  IMAD.MOV.U32 R61, RZ, RZ, R155 ;  /* 0x000000ffff3d7224 */ /* 0x000fe400078e009b */
[----:B------:R-:W1:Y:S02]  /*5ca0*/  LDSM.16.MT88.4 R152, [R225+0x1100] ;  /* 0x00110000e198783b */ /* 0x000e640000004200 */
[----:B------:R-:W-:Y:S01]  /*5cb0*/  MOV R56, R143 ;  /* 0x0000008f00387202 */ /* 0x000fe20000000f00 */
[----:B------:R-:W-:Y:S01]  /*5cc0*/  HMMA.16816.F32 R196, R4, R20, R8 ;  /* 0x0000001404c4723c */ /* 0x000fe20000001808 */
[----:B------:R-:W-:-:S06]  /*5cd0*/  IMAD.MOV.U32 R57, RZ, RZ, R142 ;  /* 0x000000ffff397224 */ /* 0x000fcc00078e008e */
[----:B------:R-:W-:Y:S01]  /*5ce0*/  FFMA.FTZ R8, R171, c[0x0][0x2d0], -R13 ;  /* 0x0000b400ab087a23 */ /* 0x000fe2000001080d */
[C---:B------:R-:W-:Y:S01]  /*5cf0*/  HMMA.16816.F32 R140, R4.reuse, R36, R28 ;  /* 0x00000024048c723c */ /* 0x040fe2000000181c */
[----:B------:R-:W-:Y:S01]  /*5d00*/  IMAD.MOV.U32 R20, RZ, RZ, R186 ;  /* 0x000000ffff147224 */ /* 0x000fe200078e00ba */
[----:B------:R-:W-:Y:S01]  /*5d10*/  MOV R21, R185 ;  /* 0x000000b900157202 */ /* 0x000fe20000000f00 */
[----:B------:R2:W-:Y:S05]  /*5d20*/  MUFU.EX2 R138, R8 ;  /* 0x00000008008a7308 */ /* 0x0005ea0000000800 */
[C---:B------:R-:W-:Y:S07]  /*5d30*/  HMMA.16816.F32 R28, R4.reuse, R54, R68 ;  /* 0x00000036041c723c */ /* 0x040fee0000001844 */
[----:B------:R-:W-:Y:S01]  /*5d40*/  IMAD.MOV.U32 R68, RZ, RZ, R52 ;  /* 0x000000ffff447224 */ /* 0x000fe200078e0034 */
[----:B------:R-:W-:Y:S01]  /*5d50*/  HMMA.16816.F32 R192, R4, R24, R16 ;  /* 0x0000001804c0723c */ /* 0x000fe20000001810 */
[----:B------:R-:W-:Y:S01]  /*5d60*/  IMAD.MOV.U32 R71, RZ, RZ, R83 ;  /* 0x000000ffff477224 */ /* 0x000fe200078e0053 */
[----:B------:R-:W-:Y:S01]  /*5d70*/  MOV R69, R60 ;  /* 0x0000003c00457202 */ /* 0x000fe20000000f00 */
[----:B--2---:R-:W-:-:S02]  /*5d80*/  FFMA.FTZ R8, R170, c[0x0][0x2d0], -R13 ;  /* 0x0000b400aa087a23 */ /* 0x004fc4000001080d */
[----:B------:R-:W-:Y:S02]  /*5d90*/  IMAD.MOV.U32 R83, RZ, RZ, R187 ;  /* 0x000000ffff537224 */ /* 0x000fe400078e00bb */
[----:B------:R2:W3:Y:S01]  /*5da0*/  MUFU.EX2 R252, R8 ;  /* 0x0000000800fc7308 */ /* 0x0004e20000000800 */
[----:B------:R-:W-:Y:S01]  /*5db0*/  IMAD.MOV.U32 R52, RZ, RZ, R184 ;  /* 0x000000ffff347224 */ /* 0x000fe200078e00b8 */
[----:B------:R-:W-:Y:S01]  /*5dc0*/  HMMA.16816.F32 R32, R4, R62, R96 ;  /* 0x0000003e0420723c */ /* 0x000fe20000001860 */
[----:B------:R-:W4:Y:S01]  /*5dd0*/  LDSM.16.MT88.4 R184, [R228+0x1100] ;  /* 0x00110000e4b8783b */ /* 0x000f220000004200 */
[----:B------:R-:W-:-:S03]  /*5de0*/  IMAD.MOV.U32 R70, RZ, RZ, R61 ;  /* 0x000000ffff467224 */ /* 0x000fc600078e003d */
[----:B------:R-:W-:Y:S02]  /*5df0*/  LDSM.16.MT88.4 R60, [R227+0x1100] ;  /* 0x00110000e33c783b */ /* 0x000fe40000004200 */
[----:B------:R-:W-:Y:S01]  /*5e00*/  MOV R98, R159 ;  /* 0x0000009f00627202 */ /* 0x000fe20000000f00 */
[----:B------:R-:W-:Y:S01]  /*5e10*/  HMMA.16816.F32 R48, R4, R26, R48 ;  /* 0x0000001a0430723c */ /* 0x000fe20000001830 */
[----:B------:R-:W-:Y:S01]  /*5e20*/  IMAD.MOV.U32 R99, RZ, RZ, R158 ;  /* 0x000000ffff637224 */ /* 0x000fe200078e009e */
[----:B------:R-:W-:Y:S01]  /*5e30*/  MOV R159, R147 ;  /* 0x00000093009f7202 */ /* 0x000fe20000000f00 */
[----:B------:R-:W-:Y:S02]  /*5e40*/  IMAD.MOV.U32 R158, RZ, RZ, R144 ;  /* 0x000000ffff9e7224 */ /* 0x000fe400078e0090 */
[----:B--2---:R-:W-:-:S03]  /*5e50*/  FFMA.FTZ R8, R169, c[0x0][0x2d0], -R13 ;  /* 0x0000b400a9087a23 */ /* 0x004fc6000001080d */
[C---:B------:R-:W-:Y:S01]  /*5e60*/  HMMA.16816.F32 R16, R4.reuse, R66, R100 ;  /* 0x000000420410723c */ /* 0x040fe20000001864 */
[----:B------:R2:W1:Y:S06]  /*5e70*/  MUFU.EX2 R11, R8 ;  /* 0x00000008000b7308 */ /* 0x00046c0000000800 */
[----:B------:R-:W-:Y:S01]  /*5e80*/  IMAD.MOV.U32 R66, RZ, RZ, R128 ;  /* 0x000000ffff427224 */ /* 0x000fe200078e0080 */
[----:B------:R-:W-:Y:S01]  /*5e90*/  MOV R67, R129 ;  /* 0x0000008100437202 */ /* 0x000fe20000000f00 */
[----:B------:R-:W-:Y:S01]  /*5ea0*/  IMAD.MOV.U32 R100, RZ, RZ, R130 ;  /* 0x000000ffff647224 */ /* 0x000fe200078e0082 */
[----:B---3--:R-:W-:Y:S01]  /*5eb0*/  F2FP.PACK_AB R128, R252, R138 ;  /* 0x0000008afc80723e */ /* 0x008fe200000000ff */
[----:B------:R-:W-:Y:S01]  /*5ec0*/  IMAD.MOV.U32 R101, RZ, RZ, R131 ;  /* 0x000000ffff657224 */ /* 0x000fe200078e0083 */
[----:B------:R-:W-:Y:S01]  /*5ed0*/  MOV R102, R146 ;  /* 0x0000009200667202 */ /* 0x000fe20000000f00 */
[----:B------:R-:W-:Y:S01]  /*5ee0*/  IMAD.MOV.U32 R103, RZ, RZ, R145 ;  /* 0x000000ffff677224 */ /* 0x000fe200078e0091 */
[----:B------:R-:W-:Y:S01]  /*5ef0*/  HMMA.16816.F32 R104, R4, R72, R104 ;  /* 0x000000480468723c */ /* 0x000fe20000001868 */
[----:B------:R-:W-:Y:S01]  /*5f00*/  MOV R96, R100 ;  /* 0x0000006400607202 */ /* 0x000fe20000000f00 */
[----:B------:R-:W-:Y:S01]  /*5f10*/  IMAD.MOV.U32 R97, RZ, RZ, R101 ;  /* 0x000000ffff617224 */ /* 0x000fe200078e0065 */
[----:B------:R-:W-:Y:S01]  /*5f20*/  MOV R100, R52 ;  /* 0x0000003400647202 */ /* 0x000fe20000000f00 */
[----:B--2---:R-:W-:-:S02]  /*5f30*/  FFMA.FTZ R8, R168, c[0x0][0x2d0], -R13 ;  /* 0x0000b400a8087a23 */ /* 0x004fc4000001080d */
[----:B-1----:R-:W-:Y:S01]  /*5f40*/  IMAD.MOV.U32 R27, RZ, RZ, R11 ;  /* 0x000000ffff1b7224 */ /* 0x002fe200078e000b */
[----:B------:R-:W1:Y:S01]  /*5f50*/  LDSM.16.MT88.4 R168, [R226+0x1100] ;  /* 0x00110000e2a8783b */ /* 0x000e620000004200 */
[----:B------:R2:W3:Y:S01]  /*5f60*/  MUFU.EX2 R139, R8 ;  /* 0x00000008008b7308 */ /* 0x0004e20000000800 */
[C---:B------:R-:W-:Y:S01]  /*5f70*/  HMMA.16816.F32 R72, R4.reuse, R74, R108 ;  /* 0x0000004a0448723c */ /* 0x040fe2000000186c */
[----:B------:R-:W-:Y:S01]  /*5f80*/  IMAD.MOV.U32 R101, RZ, RZ, R53 ;  /* 0x000000ffff657224 */ /* 0x000fe200078e0035 */
[----:B------:R-:W-:Y:S06]  /*5f90*/  LDSM.16.MT88.4 R108, [R228+0x2900] ;  /* 0x00290000e46c783b */ /* 0x000fec0000004200 */
[----:B------:R-:W-:Y:S01]  /*5fa0*/  HMMA.16816.F32 R36, R4, R38, R76 ;  /* 0x000000260424723c */ /* 0x000fe2000000184c */
[----:B------:R-:W-:Y:S01]  /*5fb0*/  LDSM.16.MT88.4 R76, [R225+0x2900] ;  /* 0x00290000e14c783b */ /* 0x000fe20000004200 */
[----:B--2---:R-:W-:Y:S01]  /*5fc0*/  FFMA.FTZ R8, R160, c[0x0][0x2d0], -R12 ;  /* 0x0000b400a0087a23 */ /* 0x004fe2000001080c */
[----:B---3--:R-:W-:-:S05]  /*5fd0*/  F2FP.PACK_AB R130, R139, R27 ;  /* 0x0000001b8b82723e */ /* 0x008fca00000000ff */
[----:B------:R-:W-:Y:S01]  /*5fe0*/  HMMA.16816.F32 R40, R4, R22, R40 ;  /* 0x000000160428723c */ /* 0x000fe20000001828 */
[----:B------:R2:W-:Y:S02]  /*5ff0*/  MUFU.EX2 R134, R8 ;  /* 0x0000000800867308 */ /* 0x0005e40000000800 */
[----:B--2---:R-:W-:-:S06]  /*6000*/  FFMA.FTZ R8, R161, c[0x0][0x2d0], -R12 ;  /* 0x0000b400a1087a23 */ /* 0x004fcc000001080c */
[----:B------:R2:W3:Y:S02]  /*6010*/  MUFU.EX2 R25, R8 ;  /* 0x0000000800197308 */ /* 0x0004e40000000800 */
[----:B--2---:R-:W-:Y:S01]  /*6020*/  FFMA.FTZ R8, R163, c[0x0][0x2d0], -R12 ;  /* 0x0000b400a3087a23 */ /* 0x004fe2000001080c */
[----:B---3--:R-:W-:-:S05]  /*6030*/  F2FP.PACK_AB R129, R25, R134 ;  /* 0x000000861981723e */ /* 0x008fca00000000ff */
[----:B------:R2:W-:Y:S02]  /*6040*/  MUFU.EX2 R133, R8 ;  /* 0x0000000800857308 */ /* 0x0005e40000000800 */
[----:B--2---:R-:W-:Y:S02]  /*6050*/  FFMA.FTZ R8, R162, c[0x0][0x2d0], -R12 ;  /* 0x0000b400a2087a23 */ /* 0x004fe4000001080c */
[----:B------:R-:W-:Y:S01]  /*6060*/  HMMA.16816.F32 R12, R4, R58, R92 ;  /* 0x0000003a040c723c */ /* 0x000fe2000000185c */
[----:B------:R-:W2:Y:S03]  /*6070*/  LDSM.16.MT88.4 R92, [R226+0x2900] ;  /* 0x00290000e25c783b */ /* 0x000ea60000004200 */
[----:B------:R-:W3:Y:S03]  /*6080*/  MUFU.EX2 R24, R8 ;  /* 0x0000000800187308 */ /* 0x000ee60000000800 */
[----:B------:R-:W-:Y:S01]  /*6090*/  FFMA.FTZ R4, R172, c[0x0][0x2d0], -R0 ;  /* 0x0000b400ac047a23 */ /* 0x000fe20000010800 */
[----:B---3--:R-:W-:Y:S01]  /*60a0*/  F2FP.PACK_AB R131, R24, R133 ;  /* 0x000000851883723e */ /* 0x008fe200000000ff */
[----:B------:R-:W3:Y:S06]  /*60b0*/  LDSM.16.MT88.4 R8, [R227+0x2900] ;  /* 0x00290000e308783b */ /* 0x000eec0000004200 */
[C---:B------:R-:W-:Y:S08]  /*60c0*/  HMMA.16816.F32 R144, R128.reuse, R152, R176 ;  /* 0x000000988090723c */ /* 0x040ff000000018b0 */
[C---:B----4-:R-:W-:Y:S07]  /*60d0*/  HMMA.16816.F32 R176, R128.reuse, R184, R68 ;  /* 0x000000b880b0723c */ /* 0x050fee0000001844 */
[----:B------:R-:W-:Y:S01]  /*60e0*/  IMAD.MOV.U32 R68, RZ, RZ, R98 ;  /* 0x000000ffff447224 */ /* 0x000fe200078e0062 */
[----:B------:R-:W-:Y:S01]  /*60f0*/  MOV R69, R99 ;  /* 0x0000006300457202 */ /* 0x000fe20000000f00 */
[----:B------:R-:W-:Y:S01]  /*6100*/  IMAD.MOV.U32 R70, RZ, RZ, R66 ;  /* 0x000000ffff467224 */ /* 0x000fe200078e0042 */
[----:B------:R-:W-:Y:S01]  /*6110*/  MOV R99, R103 ;  /* 0x0000006700637202 */ /* 0x000fe20000000f00 */
[----:B------:R-:W-:Y:S01]  /*6120*/  IMAD.MOV.U32 R71, RZ, RZ, R67 ;  /* 0x000000ffff477224 */ /* 0x000fe200078e0043 */
[----:B------:R-:W-:Y:S01]  /*6130*/  MOV R103, R57 ;  /* 0x0000003900677202 */ /* 0x000fe20000000f00 */
[----:B------:R-:W-:Y:S01]  /*6140*/  IMAD.MOV.U32 R98, RZ, RZ, R102 ;  /* 0x000000ffff627224 */ /* 0x000fe200078e0066 */
[----:B------:R4:W-:Y:S01]  /*6150*/  MUFU.EX2 R23, R4 ;  /* 0x0000000400177308 */ /* 0x0009e20000000800 */
[----:B------:R-:W-:Y:S01]  /*6160*/  IMAD.MOV.U32 R67, RZ, RZ, R21 ;  /* 0x000000ffff437224 */ /* 0x000fe200078e0015 */
[----:B-1----:R-:W-:Y:S01]  /*6170*/  HMMA.16816.F32 R160, R128, R168, R188 ;  /* 0x000000a880a0723c */ /* 0x002fe200000018bc */
[----:B------:R-:W-:-:S02]  /*6180*/  IMAD.MOV.U32 R66, RZ, RZ, R20 ;  /* 0x000000ffff427224 */ /* 0x000fc400078e0014 */
[----:B------:R-:W-:Y:S01]  /*6190*/  IMAD.MOV.U32 R102, RZ, RZ, R56 ;  /* 0x000000ffff667224 */ /* 0x000fe200078e0038 */
[----:B------:R-:W-:Y:S01]  /*61a0*/  MOV R56, R82 ;  /* 0x0000005200387202 */ /* 0x000fe20000000f00 */
[----:B------:R-:W-:Y:S02]  /*61b0*/  IMAD.MOV.U32 R21, RZ, RZ, R81 ;  /* 0x000000ffff157224 */ /* 0x000fe400078e0051 */
[----:B------:R-:W-:Y:S01]  /*61c0*/  IMAD.MOV.U32 R20, RZ, RZ, R80 ;  /* 0x000000ffff147224 */ /* 0x000fe200078e0050 */
[----:B------:R-:W-:Y:S01]  /*61d0*/  HMMA.16816.F32 R52, R128, R60, R68 ;  /* 0x0000003c8034723c */ /* 0x000fe20000001844 */
        /* <DEDUP_REMOVED lines=31> */
[----:B------:R-:W-:Y:S01]  /*63d0*/  IMAD.MOV.U32 R117, RZ, RZ, R87 ;  /* 0x000000ffff757224 */ /* 0x000fe200078e0057 */
[----:B------:R-:W-:Y:S01]  /*63e0*/  MOV R116, R86 ;  /* 0x0000005600747202 */ /* 0x000fe20000000f00 */
[----:B----4-:R-:W-:Y:S02]  /*63f0*/  FFMA.FTZ R4, R173, c[0x0][0x2d0], -R0 ;  /* 0x0000b400ad047a23 */ /* 0x010fe40000010800 */
[----:B------:R-:W-:Y:S02]  /*6400*/  IMAD.MOV.U32 R87, RZ, RZ, R156 ;  /* 0x000000ffff577224 */ /* 0x000fe400078e009c */
        /* <DEDUP_REMOVED lines=8> */
[----:B------:R1:W4:Y:S01]  /*6490*/  MUFU.EX2 R22, R4 ;  /* 0x0000000400167308 */ /* 0x0003220000000800 */
        /* <DEDUP_REMOVED lines=13> */
[--C-:B-1----:R-:W-:Y:S01]  /*6570*/  FFMA.FTZ R4, R174, c[0x0][0x2d0], -R0.reuse ;  /* 0x0000b400ae047a23 */ /* 0x102fe20000010800 */
[----:B------:R-:W-:Y:S01]  /*6580*/  HMMA.16816.F32 R188, R128, R186, R208 ;  /* 0x000000ba80bc723c */ /* 0x000fe200000018d0 */
[----:B------:R-:W-:Y:S01]  /*6590*/  IMAD.MOV.U32 R116, RZ, RZ, R117 ;  /* 0x000000ffff747224 */ /* 0x000fe200078e0075 */
[----:B------:R-:W-:Y:S01]  /*65a0*/  MOV R117, R86 ;  /* 0x0000005600757202 */ /* 0x000fe20000000f00 */
[----:B------:R-:W-:Y:S01]  /*65b0*/  FFMA.FTZ R0, R175, c[0x0][0x2d0], -R0 ;  /* 0x0000b400af007a23 */ /* 0x000fe20000010800 */
[----:B------:R1:W5:Y:S01]  /*65c0*/  LDL.LU R234, [R1+0x68] ;  /* 0x0000680001ea7983 */ /* 0x0003620000300800 */
[----:B------:R-:W-:-:S03]  /*65d0*/  IMAD.MOV.U32 R81, RZ, RZ, R85 ;  /* 0x000000ffff517224 */ /* 0x000fc600078e0055 */
[----:B--2---:R-:W-:Y:S01]  /*65e0*/  HMMA.16816.F32 R84, R128, R92, R248 ;  /* 0x0000005c8054723c */ /* 0x004fe200000018f8 */
[----:B------:R-:W-:Y:S01]  /*65f0*/  MOV R96, R100 ;  /* 0x0000006400607202 */ /* 0x000fe20000000f00 */
[----:B------:R-:W-:Y:S01]  /*6600*/  IMAD.MOV.U32 R67, RZ, RZ, R21 ;  /* 0x000000ffff437224 */ /* 0x000fe200078e0015 */
[----:B------:R-:W-:Y:S01]  /*6610*/  MOV R6, R59 ;  /* 0x0000003b00067202 */ /* 0x000fe20000000f00 */
[----:B------:R-:W-:Y:S01]  /*6620*/  IMAD.MOV.U32 R157, RZ, RZ, R229 ;  /* 0x000000ffff9d7224 */ /* 0x000fe200078e00e5 */
[----:B------:R-:W-:Y:S01]  /*6630*/  MOV R211, R65 ;  /* 0x0000004100d37202 */ /* 0x000fe20000000f00 */
[----:B------:R1:W5:Y:S01]  /*6640*/  LDL.LU R233, [R1+0x64] ;  /* 0x0000640001e97983 */ /* 0x0003620000300800 */
[----:B------:R-:W-:Y:S02]  /*6650*/  IMAD.MOV.U32 R248, RZ, RZ, R20 ;  /* 0x000000fffff87224 */ /* 0x000fe400078e0014 */
[----:B------:R2:W-:Y:S01]  /*6660*/  MUFU.EX2 R20, R0 ;  /* 0x0000000000147308 */ /* 0x0005e20000000800 */
[----:B------:R-:W-:Y:S01]  /*6670*/  MOV R100, R56 ;  /* 0x0000003800647202 */ /* 0x000fe20000000f00 */
[----:B------:R-:W-:Y:S01]  /*6680*/  IMAD.MOV.U32 R251, RZ, RZ, R7 ;  /* 0x000000fffffb7224 */ /* 0x000fe200078e0007 */
[----:B------:R-:W-:Y:S01]  /*6690*/  MOV R250, R26 ;  /* 0x0000001a00fa7202 */ /* 0x000fe20000000f00 */
[----:B------:R-:W-:Y:S01]  /*66a0*/  IMAD.MOV.U32 R249, RZ, RZ, R58 ;  /* 0x000000fffff97224 */ /* 0x000fe200078e003a */
[----:B------:R-:W-:Y:S01]  /*66b0*/  MOV R26, R97 ;  /* 0x00000061001a7202 */ /* 0x000fe20000000f00 */
[----:B------:R-:W-:-:S02]  /*66c0*/  IMAD.MOV.U32 R7, RZ, RZ, R96 ;  /* 0x000000ffff077224 */ /* 0x000fc400078e0060 */
[----:B------:R-:W1:Y:S01]  /*66d0*/  MUFU.EX2 R21, R4 ;  /* 0x0000000400157308 */ /* 0x000e620000000800 */
[----:B------:R-:W-:Y:S01]  /*66e0*/  MOV R59, R99 ;  /* 0x00000063003b7202 */ /* 0x000fe20000000f00 */
[C---:B------:R-:W-:Y:S01]  /*66f0*/  HMMA.16816.F32 R172, R128.reuse, R170, R220 ;  /* 0x000000aa80ac723c */ /* 0x040fe200000018dc */
[----:B------:R1:W5:Y:S01]  /*6700*/  LDL.LU R232, [R1+0x60] ;  /* 0x0000600001e87983 */ /* 0x0003620000300800 */
[----:B--2---:R-:W-:Y:S01]  /*6710*/  FFMA.FTZ R0, R164, c[0x0][0x2d0], -R2 ;  /* 0x0000b400a4007a23 */ /* 0x004fe20000010802 */
[----:B------:R-:W-:Y:S01]  /*6720*/  MOV R97, R67 ;  /* 0x0000004300617202 */ /* 0x000fe20000000f00 */
[----:B------:R-:W-:Y:S01]  /*6730*/  IMAD.MOV.U32 R58, RZ, RZ, R98 ;  /* 0x000000ffff3a7224 */ /* 0x000fe200078e0062 */
[----:B------:R-:W-:Y:S01]  /*6740*/  MOV R99, R101 ;  /* 0x0000006500637202 */ /* 0x000fe20000000f00 */
[----:B------:R2:W-:Y:S01]  /*6750*/  MUFU.EX2 R5, R0 ;  /* 0x0000000000057308 */ /* 0x0005e20000000800 */
[----:B------:R-:W-:Y:S01]  /*6760*/  IMAD.MOV.U32 R96, RZ, RZ, R66 ;  /* 0x000000ffff607224 */ /* 0x000fe200078e0042 */
[----:B------:R-:W-:Y:S01]  /*6770*/  MOV R67, R103 ;  /* 0x0000006700437202 */ /* 0x000fe20000000f00 */
[----:B------:R-:W-:Y:S01]  /*6780*/  IMAD.MOV.U32 R98, RZ, RZ, R100 ;  /* 0x000000ffff627224 */ /* 0x000fe200078e0064 */
[----:B------:R-:W-:Y:S01]  /*6790*/  MOV R56, R82 ;  /* 0x0000005200387202 */ /* 0x000fe20000000f00 */
[----:B------:R-:W-:Y:S01]  /*67a0*/  IMAD.MOV.U32 R66, RZ, RZ, R102 ;  /* 0x000000ffff427224 */ /* 0x000fe200078e0066 */
[----:B------:R-:W-:Y:S01]  /*67b0*/  HMMA.16816.F32 R68, R128, R76, R68 ;  /* 0x0000004c8044723c */ /* 0x000fe20000001844 */
[----:B------:R1:W5:Y:S01]  /*67c0*/  LDL.LU R231, [R1+0x5c] ;  /* 0x00005c0001e77983 */ /* 0x0003620000300800 */
[----:B--2---:R-:W-:-:S06]  /*67d0*/  FFMA.FTZ R0, R165, c[0x0][0x2d0], -R2 ;  /* 0x0000b400a5007a23 */ /* 0x004fcc0000010802 */
[----:B------:R-:W-:Y:S01]  /*67e0*/  HMMA.16816.F32 R100, R128, R108, R216 ;  /* 0x0000006c8064723c */ /* 0x000fe200000018d8 */
[----:B------:R-:W-:Y:S01]  /*67f0*/  MOV R82, R224 ;  /* 0x000000e000527202 */ /* 0x000fe20000000f00 */
[----:B------:R2:W5:Y:S01]  /*6800*/  LDL.LU R230, [R1+0x58] ;  /* 0x0000580001e67983 */ /* 0x0005620000300800 */
[----:B------:R1:W1:Y:S03]  /*6810*/  MUFU.EX2 R4, R0 ;  /* 0x0000000000047308 */ /* 0x0002660000000800 */
[----:B------:R2:W5:Y:S01]  /*6820*/  LDL.LU R229, [R1+0x54] ;  /* 0x0000540001e57983 */ /* 0x0005620000300800 */
[----:B------:R-:W-:Y:S01]  /*6830*/  MOV R219, R6 ;  /* 0x0000000600db7202 */ /* 0x000fe20000000f00 */
[----:B------:R-:W-:Y:S01]  /*6840*/  IMAD.MOV.U32 R218, RZ, RZ, R7 ;  /* 0x000000ffffda7224 */ /* 0x000fe200078e0007 */
[----:B------:R-:W-:Y:S01]  /*6850*/  MOV R6, R26 ;  /* 0x0000001a00067202 */ /* 0x000fe20000000f00 */
[----:B------:R-:W-:Y:S01]  /*6860*/  IMAD.MOV.U32 R7, RZ, RZ, R58 ;  /* 0x000000ffff077224 */ /* 0x000fe200078e003a */
[----:B------:R-:W-:Y:S01]  /*6870*/  MOV R26, R59 ;  /* 0x0000003b001a7202 */ /* 0x000fe20000000f00 */
[----:B------:R-:W-:-:S02]  /*6880*/  IMAD.MOV.U32 R58, RZ, RZ, R96 ;  /* 0x000000ffff3a7224 */ /* 0x000fc400078e0060 */
[--C-:B-1----:R-:W-:Y:S01]  /*6890*/  FFMA.FTZ R0, R166, c[0x0][0x2d0], -R2.reuse ;  /* 0x0000b400a6007a23 */ /* 0x102fe20000010802 */
[----:B------:R-:W-:Y:S01]  /*68a0*/  MOV R217, R97 ;  /* 0x0000006100d97202 */ /* 0x000fe20000000f00 */
[----:B------:R-:W-:Y:S01]  /*68b0*/  FFMA.FTZ R2, R167, c[0x0][0x2d0], -R2 ;  /* 0x0000b400a7027a23 */ /* 0x000fe20000010802 */
[----:B------:R-:W-:Y:S01]  /*68c0*/  MOV R59, R99 ;  /* 0x00000063003b7202 */ /* 0x000fe20000000f00 */
[----:B------:R-:W-:Y:S01]  /*68d0*/  IMAD.MOV.U32 R216, RZ, RZ, R98 ;  /* 0x000000ffffd87224 */ /* 0x000fe200078e0062 */
[----:B------:R-:W-:Y:S01]  /*68e0*/  MOV R97, R67 ;  /* 0x0000004300617202 */ /* 0x000fe20000000f00 */
[----:B------:R-:W-:Y:S01]  /*68f0*/  IMAD.MOV.U32 R96, RZ, RZ, R66 ;  /* 0x000000ffff607224 */ /* 0x000fe200078e0042 */
[----:B------:R-:W-:Y:S01]  /*6900*/  MUFU.EX2 R0, R0 ;  /* 0x0000000000007308 */ /* 0x000fe20000000800 */
[----:B------:R-:W-:Y:S01]  /*6910*/  IMAD.MOV.U32 R98, RZ, RZ, R56 ;  /* 0x000000ffff627224 */ /* 0x000fe200078e0038 */
[----:B------:R-:W-:Y:S01]  /*6920*/  MOV R99, R57 ;  /* 0x0000003900637202 */ /* 0x000fe20000000f00 */
[----:B------:R-:W-:Y:S01]  /*6930*/  IMAD.MOV.U32 R66, RZ, RZ, R64 ;  /* 0x000000ffff427224 */ /* 0x000fe200078e0040 */
[----:B------:R-:W-:Y:S01]  /*6940*/  MOV R67, R118 ;  /* 0x0000007600437202 */ /* 0x000fe20000000f00 */
[----:B------:R-:W-:Y:S01]  /*6950*/  IMAD.MOV.U32 R64, RZ, RZ, R119 ;  /* 0x000000ffff407224 */ /* 0x000fe200078e0077 */
[----:B------:R-:W-:Y:S01]  /*6960*/  MOV R57, R116 ;  /* 0x0000007400397202 */ /* 0x000fe20000000f00 */
[C---:B------:R-:W-:Y:S01]  /*6970*/  HMMA.16816.F32 R112, R128.reuse, R110, R112 ;  /* 0x0000006e8070723c */ /* 0x040fe20000001870 */
[----:B------:R-:W1:Y:S01]  /*6980*/  MUFU.EX2 R2, R2 ;  /* 0x0000000200027308 */ /* 0x000e620000000800 */
[----:B------:R-:W-:Y:S01]  /*6990*/  IMAD.MOV.U32 R56, RZ, RZ, R117 ;  /* 0x000000ffff387224 */ /* 0x000fe200078e0075 */
[----:B------:R2:W5:Y:S01]  /*69a0*/  LDL.LU R224, [R1+0x50] ;  /* 0x0000500001e07983 */ /* 0x0005620000300800 */
[----:B------:R-:W-:Y:S01]  /*69b0*/  IMAD.MOV.U32 R210, RZ, RZ, R64 ;  /* 0x000000ffffd27224 */ /* 0x000fe200078e0040 */
[----:B------:R-:W-:Y:S01]  /*69c0*/  MOV R221, R97 ;  /* 0x0000006100dd7202 */ /* 0x000fe20000000f00 */
[----:B------:R-:W-:Y:S01]  /*69d0*/  IMAD.MOV.U32 R222, RZ, RZ, R96 ;  /* 0x000000ffffde7224 */ /* 0x000fe200078e0060 */
[----:B------:R-:W-:Y:S01]  /*69e0*/  MOV R209, R57 ;  /* 0x0000003900d17202 */ /* 0x000fe20000000f00 */
[----:B---3--:R-:W-:Y:S01]  /*69f0*/  HMMA.16816.F32 R116, R128, R8, R212 ;  /* 0x000000088074723c */ /* 0x008fe200000018d4 */
[----:B------:R-:W-:Y:S01]  /*6a00*/  IMAD.MOV.U32 R220, RZ, RZ, R98 ;  /* 0x000000ffffdc7224 */ /* 0x000fe200078e0062 */
[----:B------:R-:W-:Y:S01]  /*6a10*/  MOV R223, R59 ;  /* 0x0000003b00df7202 */ /* 0x000fe20000000f00 */
[----:B------:R-:W-:Y:S01]  /*6a20*/  IMAD.MOV.U32 R208, RZ, RZ, R56 ;  /* 0x000000ffffd07224 */ /* 0x000fe200078e0038 */
[----:B------:R-:W-:Y:S01]  /*6a30*/  UIMAD.WIDE.U32 UR18, UR17, UR4, URZ ;  /* 0x00000004111272a5 */ /* 0x000fe2000f8e003f */
[----:B------:R-:W-:-:S02]  /*6a40*/  PLOP3.LUT P0, PT, PT, PT, UP2, 0x40, 0x0 ;  /* 0x000000000000781c */ /* 0x000fc40003f0e828 */
        /* <DEDUP_REMOVED lines=8> */
[----:B------:R-:W-:Y:S01]  /*6ad0*/  @UP3 UMOV UR7, UR19 ;  /* 0x0000001300073c82 */ /* 0x000fe20008000000 */
[----:B------:R-:W-:Y:S01]  /*6ae0*/  HMMA.16816.F32 R156, R128, R154, R244 ;  /* 0x0000009a809c723c */ /* 0x000fe200000018f4 */
[----:B------:R-:W-:Y:S01]  /*6af0*/  @UP3 USHF.R.U32.HI UR17, URZ, UR5, UR7 ;  /* 0x000000053f113299 */ /* 0x000fe20008011607 */
[----:B------:R-:W-:-:S03]  /*6b00*/  IADD3 R242, R242, -0x2, RZ ;  /* 0xfffffffef2f27810 */ /* 0x000fc60007ffe0ff */
[----:B------:R-:W-:Y:S02]  /*6b10*/  UIADD3 UR4, UR16, UR17, URZ ;  /* 0x0000001110047290 */ /* 0x000fe4000fffe03f */
[----:B------:R-:W-:Y:S01]  /*6b20*/  MOV R247, R6 ;  /* 0x0000000600f77202 */ /* 0x000fe20000000f00 */
[----:B------:R-:W-:Y:S01]  /*6b30*/  IMAD.MOV.U32 R246, RZ, RZ, R7 ;  /* 0x000000fffff67224 */ /* 0x000fe200078e0007 */
[----:B------:R-:W-:Y:S01]  /*6b40*/  MOV R245, R26 ;  /* 0x0000001a00f57202 */ /* 0x000fe20000000f00 */
[----:B------:R-:W-:Y:S01]  /*6b50*/  IMAD.MOV.U32 R26, RZ, RZ, R66 ;  /* 0x000000ffff1a7224 */ /* 0x000fe200078e0042 */
[----:B------:R-:W-:Y:S01]  /*6b60*/  MOV R6, R67 ;  /* 0x0000004300067202 */ /* 0x000fe20000000f00 */
[----:B------:R-:W-:Y:S01]  /*6b70*/  IMAD.MOV.U32 R244, RZ, RZ, R58 ;  /* 0x000000fffff47224 */ /* 0x000fe200078e003a */
[----:B------:R-:W-:Y:S01]  /*6b80*/  HMMA.16816.F32 R64, R128, R62, R204 ;  /* 0x0000003e8040723c */ /* 0x000fe200000018cc */
[----:B------:R-:W-:Y:S01]  /*6b90*/  MOV R7, R99 ;  /* 0x0000006300077202 */ /* 0x000fe20000000f00 */
[----:B------:R-:W-:-:S02]  /*6ba0*/  ULDC UR16, c[0x0][0x328] ;  /* 0x0000ca0000107ab9 */ /* 0x000fc40000000800 */
[----:B------:R-:W-:-:S03]  /*6bb0*/  UIADD3 UR16, UR4, UR16, URZ ;  /* 0x0000001004107290 */ /* 0x000fc6000fffe03f */
[----:B------:R-:W-:Y:S01]  /*6bc0*/  IMAD.MOV.U32 R204, RZ, RZ, R80 ;  /* 0x000000ffffcc7224 */ /* 0x000fe200078e0050 */
[----:B------:R-:W-:Y:S01]  /*6bd0*/  MOV R205, R81 ;  /* 0x0000005100cd7202 */ /* 0x000fe20000000f00 */
[----:B------:R-:W-:Y:S01]  /*6be0*/  IMAD.MOV.U32 R206, RZ, RZ, R82 ;  /* 0x000000ffffce7224 */ /* 0x000fe200078e0052 */
[----:B------:R-:W-:Y:S01]  /*6bf0*/  MOV R207, R83 ;  /* 0x0000005300cf7202 */ /* 0x000fe20000000f00 */
        /* <DEDUP_REMOVED lines=10> */
[----:B------:R-:W-:Y:S03]  /*6ca0*/  HMMA.16816.F32 R128, R128, R10, R124 ;  /* 0x0000000a8080723c */ /* 0x000fe6000000187c */
[----:B------:R-:W-:-:S04]  /*6cb0*/  FADD.FTZ R7, R213, R7 ;  /* 0x00000007d5077221 */ /* 0x000fc80000010000 */
[----:B----4-:R-:W-:Y:S02]  /*6cc0*/  F2FP.PACK_AB R124, R22, R23 ;  /* 0x00000017167c723e */ /* 0x010fe400000000ff */
[----:B------:R-:W-:Y:S02]  /*6cd0*/  F2FP.PACK_AB R126, R20, R21 ;  /* 0x00000015147e723e */ /* 0x000fe400000000ff */
[----:B------:R-:W-:Y:S02]  /*6ce0*/  F2FP.PACK_AB R125, R4, R5 ;  /* 0x00000005047d723e */ /* 0x000fe400000000ff */
[----:B-1----:R-:W-:-:S07]  /*6cf0*/  F2FP.PACK_AB R127, R2, R0 ;  /* 0x00000000027f723e */ /* 0x002fce00000000ff */
[C---:B------:R-:W-:Y:S08]  /*6d00*/  HMMA.16816.F32 R56, R124.reuse, R60, R44 ;  /* 0x0000003c7c38723c */ /* 0x040ff0000000182c */
[C---:B------:R-:W-:Y:S07]  /*6d10*/  HMMA.16816.F32 R60, R124.reuse, R62, R12 ;  /* 0x0000003e7c3c723c */ /* 0x040fee000000180c */
        /* <DEDUP_REMOVED lines=8> */
[----:B------:R-:W-:-:S04]  /*6da0*/  FADD.FTZ R13, R246, R13 ;  /* 0x0000000df60d7221 */ /* 0x000fc80000010000 */
[----:B------:R-:W-:Y:S01]  /*6db0*/  FADD.FTZ R6, R215, R13 ;  /* 0x0000000dd7067221 */ /* 0x000fe20000010000 */
        /* <DEDUP_REMOVED lines=11> */
[----:B------:R-:W-:-:S03]  /*6e70*/  FADD.FTZ R8, R250, R12 ;  /* 0x0000000cfa087221 */ /* 0x000fc60000010000 */
[C---:B------:R-:W-:Y:S08]  /*6e80*/  HMMA.16816.F32 R88, R124.reuse, R92, R140 ;  /* 0x0000005c7c58723c */ /* 0x040ff0000000188c */
[C---:B------:R-:W-:Y:S08]  /*6e90*/  HMMA.16816.F32 R104, R124.reuse, R108, R192 ;  /* 0x0000006c7c68723c */ /* 0x040ff000000018c0 */
[C---:B------:R-:W-:Y:S08]  /*6ea0*/  HMMA.16816.F32 R168, R124.reuse, R170, R16 ;  /* 0x000000aa7ca8723c */ /* 0x040ff00000001810 */
[C---:B------:R-:W-:Y:S08]  /*6eb0*/  HMMA.16816.F32 R184, R124.reuse, R186, R32 ;  /* 0x000000ba7cb8723c */ /* 0x040ff00000001820 */
[C---:B------:R-:W-:Y:S08]  /*6ec0*/  HMMA.16816.F32 R76, R124.reuse, R78, R28 ;  /* 0x0000004e7c4c723c */ /* 0x040ff0000000181c */
[C---:B------:R-:W-:Y:S08]  /*6ed0*/  HMMA.16816.F32 R92, R124.reuse, R94, R36 ;  /* 0x0000005e7c5c723c */ /* 0x040ff00000001824 */
[C---:B------:R-:W-:Y:S08]  /*6ee0*/  HMMA.16816.F32 R108, R124.reuse, R110, R48 ;  /* 0x0000006e7c6c723c */ /* 0x040ff00000001830 */
[----:B------:R-:W-:Y:S07]  /*6ef0*/  HMMA.16816.F32 R124, R124, R10, R40 ;  /* 0x0000000a7c7c723c */ /* 0x000fee0000001828 */
        /* <DEDUP_REMOVED lines=16> */
[----:B------:R-:W-:Y:S01]  /*7000*/  FADD.FTZ R7, R24, R5 ;  /* 0x0000000518077221 */ /* 0x000fe20000010000 */
[----:B------:R1:W-:Y:S01]  /*7010*/  STL [R1+0x10], R0 ;  /* 0x0000100001007387 */ /* 0x0003e20000100800 */
[----:B------:R-:W-:-:S03]  /*7020*/  FADD.FTZ R5, R20, R6 ;  /* 0x0000000614057221 */ /* 0x000fc60000010000 */
[----:B------:R2:W-:Y:S04]  /*7030*/  STL [R1+0x14], R7 ;  /* 0x0000140701007387 */ /* 0x0005e80000100800 */
[----:B------:R2:W-:Y:S01]  /*7040*/  STL [R1+0x18], R5 ;  /* 0x0000180501007387 */ /* 0x0005e20000100800 */
[----:B-1----:R-:W-:-:S05]  /*7050*/  FADD.FTZ R0, R2, R4 ;  /* 0x0000000402007221 */ /* 0x002fca0000010000 */
[----:B------:R2:W-:Y:S01]  /*7060*/  STL [R1+0x1c], R0 ;  /* 0x00001c0001007387 */ /* 0x0005e20000100800 */
[----:B------:R-:W-:Y:S05]  /*7070*/  @P0 BRA `(.L_x_466) ;  /* 0x0000013000000947 */ /* 0x000fea0003800000 */
[----:B------:R-:W-:Y:S01]  /*7080*/  ISETP.LT.AND P0, PT, RZ, UR4, PT ;  /* 0x00000004ff007c0c */ /* 0x000fe2000bf01270 */
[----:B------:R-:W-:Y:S02]  /*7090*/  UIADD3 UR17, UR4, -0x1, URZ ;  /* 0xffffffff04117890 */ /* 0x000fe4000fffe03f */
[----:B------:R-:W-:-:S10]  /*70a0*/  ULDC UR7, c[0x0][0x32c] ;  /* 0x0000cb0000077ab9 */ /* 0x000fd40000000800 */
[----:B------:R-:W-:Y:S05]  /*70b0*/  @P0 BRA `(.L_x_467) ;  /* 0x0000007000000947 */ /* 0x000fea0003800000 */
[----:B------:R-:W-:Y:S02]  /*70c0*/  UISETP.NE.AND UP0, UPT, UR7, 0x1, UPT ;  /* 0x000000010700788c */ /* 0x000fe4000bf05270 */
[----:B------:R-:W-:-:S03]  /*70d0*/  UIADD3 UR17, -UR4, URZ, URZ ;  /* 0x0000003f04117290 */ /* 0x000fc6000fffe13f */
[----:B------:R-:W-:Y:S02]  /*70e0*/  ULDC.64 UR4, c[0x0][0x330] ;  /* 0x0000cc0000047ab9 */ /* 0x000fe40000000a00 */
[----:B------:R-:W-:-:S04]  /*70f0*/  UIMAD.WIDE.U32 UR18, UR17, UR4, URZ ;  /* 0x00000004111272a5 */ /* 0x000fc8000f8e003f */
[----:B------:R-:W-:-:S04]  /*7100*/  @UP0 USHF.R.U32.HI UR17, URZ, UR5, UR19 ;  /* 0x000000053f110299 */ /* 0x000fc80008011613 */
[----:B------:R-:W-:Y:S01]  /*7110*/  ULOP3.LUT UR17, URZ, UR17, URZ, 0x33, !UPT ;  /* 0x000000113f117292 */ /* 0x000fe2000f8e333f */
[----:B------:R-:W-:Y:S05]  /*7120*/  BRA `(.L_x_468) ;  /* 0x0000004000007947 */ /* 0x000fea0003800000 */
.L_x_467:
[----:B------:R-:W-:Y:S02]  /*7130*/  UISETP.NE.AND UP0, UPT, UR7, 0x1, UPT ;  /* 0x000000010700788c */ /* 0x000fe4000bf05270 */
[----:B------:R-:W-:Y:S02]  /*7140*/  ULDC.64 UR4, c[0x0][0x330] ;  /* 0x0000cc0000047ab9 */ /* 0x000fe40000000a00 */
[----:B------:R-:W-:-:S07]  /*7150*/  UIMAD.WIDE.U32 UR18, UR17, UR4, URZ ;  /* 0x00000004111272a5 */ /* 0x000fce000f8e003f */
[----:B------:R-:W-:Y:S02]  /*7160*/  @UP0 USHF.R.U32.HI UR17, URZ, UR5, UR19 ;  /* 0x000000053f110299 */ /* 0x000fe40008011613 */
.L_x_468:
[----:B------:R-:W-:Y:S02]  /*7170*/  ULDC UR4, c[0x0][0x32c] ;  /* 0x0000cb0000047ab9 */ /* 0x000fe40000000800 */
[----:B------:R-:W-:-:S04]  /*7180*/  UIMAD UR4, UR17, UR7, UR4 ;  /* 0x00000007110472a4 */ /* 0x000fc8000f8e0204 */
[----:B------:R-:W-:-:S04]  /*7190*/  UISETP.LT.AND UP0, UPT, UR16, UR4, UPT ;  /* 0x000000041000728c */ /* 0x000fc8000bf01270 */
[----:B------:R-:W-:-:S03]  /*71a0*/  USEL UR16, UR16, UR4, UP0 ;  /* 0x0000000410107287 */ /* 0x000fc60008000000 */
.L_x_466:
[----:B--2---:R-:W2:Y:S01]  /*71b0*/  LDL R0, [R1] ;  /* 0x0000000001007983 */ /* 0x004ea20000100800 */
[----:B------:R-:W-:-:S07]  /*71c0*/  UIMAD.WIDE UR16, UR16, 0x2aaaaaab, URZ ;  /* 0x2aaaaaab101078a5 */ /* 0x000fce000f8e023f */
[----:B------:R-:W-:Y:S02]  /*71d0*/  UMOV UR7, UR17 ;  /* 0x0000001100077c82 */ /* 0x000fe40008000000 */
[----:B------:R-:W-:-:S04]  /*71e0*/  USHF.R.U32.HI UR5, URZ, 0x1f, UR7 ;  /* 0x0000001f3f057899 */ /* 0x000fc80008011607 */
[----:B------:R-:W-:Y:S01]  /*71f0*/  ULEA.HI.SX32 UR5, UR7, UR5, 0x1d ;  /* 0x0000000507057291 */ /* 0x000fe2000f8fea3f */
[----:B--2---:R-:W1:Y:S03]  /*7200*/  R2UR UR4, R0 ;  /* 0x00000000000473c2 */ /* 0x004e6600000e0000 */
[----:B-1----:R-:W-:-:S04]  /*7210*/  UISETP.LT.AND UP0, UPT, UR4, UR5, UPT ;  /* 0x000000050400728c */ /* 0x002fc8000bf01270 */
[----:B------:R-:W-:-:S06]  /*7220*/  USEL UR4, UR4, UR5, !UP0 ;  /* 0x0000000504047287 */ /* 0x000fcc000c000000 */
[----:B------:R-:W-:-:S13]  /*7230*/  ISETP.GE.AND P0, PT, R242, UR4, PT ;  /* 0x00000004f2007c0c */ /* 0x000fda000bf06270 */
[----:B------:R-:W-:Y:S05]  /*7240*/  @!P0 BRA `(.L_x_469) ;  /* 0x00004c8000008947 */ /* 0x000fea0003800000 */
[----:B------:R-:W2:Y:S01]  /*7250*/  LDL R0, [R1+0x20] ;  /* 0x0000200001007983 */ /* 0x000ea20000100800 */
[----:B------:R-:W-:Y:S01]  /*7260*/  PLOP3.LUT P1, PT, PT, PT, UP3, 0x80, 0x0 ;  /* 0x000000000000781c */ /* 0x000fe20003f2f038 */
[----:B------:R-:W-:Y:S01]  /*7270*/  IMAD.MOV.U32 R134, RZ, RZ, R136 ;  /* 0x000000ffff867224 */ /* 0x000fe200078e0088 */
[----:B------:R-:W-:Y:S01]  /*7280*/  PLOP3.LUT P0, PT, PT, PT, UP3, 0x80, 0x0 ;  /* 0x000000000000781c */ /* 0x000fe20003f0f038 */
[----:B------:R-:W-:Y:S01]  /*7290*/  IMAD.MOV.U32 R132, RZ, RZ, R137 ;  /* 0x000000ffff847224 */ /* 0x000fe200078e0089 */
[----:B------:R-:W-:Y:S01]  /*72a0*/  MOV R139, R3 ;  /* 0x00000003008b7202 */ /* 0x000fe20000000f00 */
[----:B------:R-:W-:-:S08]  /*72b0*/  IMAD.MOV.U32 R138, RZ, RZ, R135 ;  /* 0x000000ffff8a7224 */ /* 0x000fd000078e0087 */
[----:B--2---:R-:W-:-:S05]  /*72c0*/  @P1 IMAD.HI.U32 R0, R0, c[0x0][0x2c8], RZ ;  /* 0x0000b20000001a27 */ /* 0x004fca00078e00ff */
[----:B------:R-:W-:-:S05]  /*72d0*/  @P0 SHF.R.U32.HI R0, RZ, c[0x0][0x2cc], R0 ;  /* 0x0000b300ff000a19 */ /* 0x000fca0000011600 */
[----:B------:R1:W-:Y:S02]  /*72e0*/  @P0 STL [R1+0x4], R0 ;  /* 0x0000040001000387 */ /* 0x0003e40000100800 */
.L_x_486:
[----:B------:R-:W2:Y:S01]  /*72f0*/  LDL R246, [R1] ;  /* 0x0000000001f67983 */ /* 0x000ea20000100800 */
[----:B------:R-:W-:Y:S04]  /*7300*/  DEPBAR.LE SB0, 0x0 ;  /* 0x000080000000791a */ /* 0x000fe80000000000 */
[----:B------:R-:W3:Y:S06]  /*7310*/  LDL.64 R42, [R1+0x30] ;  /* 0x00003000012a7983 */ /* 0x000eec0000100a00 */
[----:B-1----:R-:W3:Y:S06]  /*7320*/  LDL.64 R2, [R1+0x48] ;  /* 0x0000480001027983 */ /* 0x002eec0000100a00 */
[----:B------:R-:W-:Y:S08]  /*7330*/  BAR.SYNC.DEFER_BLOCKING 0x0 ;  /* 0x0000000000007b1d */ /* 0x000ff00000010000 */
[----:B-----5:R-:W-:Y:S08]  /*7340*/  LDSM.16.M88.4 R48, [R231+0x6100] ;  /* 0x00610000e730783b */ /* 0x020ff00000000200 */
[----:B------:R-:W4:Y:S08]  /*7350*/  LDSM.16.M88.4 R16, [R224+0x3100] ;  /* 0x00310000e010783b */ /* 0x000f300000000200 */
[----:B------:R-:W1:Y:S08]  /*7360*/  LDSM.16.M88.4 R44, [R231+0x8100] ;  /* 0x00810000e72c783b */ /* 0x000e700000000200 */
[----:B------:R-:W1:Y:S08]  /*7370*/  LDSM.16.M88.4 R32, [R224+0x3900] ;  /* 0x00390000e020783b */ /* 0x000e700000000200 */
[----:B------:R-:W3:Y:S06]  /*7380*/  LDL.64 R244, [R1+0x38] ;  /* 0x0000380001f47983 */ /* 0x000eec0000100a00 */
[----:B------:R-:W1:Y:S08]  /*7390*/  LDSM.16.M88.4 R140, [R224+0x4100] ;  /* 0x00410000e08c783b */ /* 0x000e700000000200 */
[----:B------:R-:W3:Y:S01]  /*73a0*/  LDL.64 R222, [R1+0x40] ;  /* 0x0000400001de7983 */ /* 0x000ee20000100a00 */
[-C--:B----4-:R-:W-:Y:S05]  /*73b0*/  HMMA.16816.F32 R4, R48, R16.reuse, RZ ;  /* 0x000000103004723c */ /* 0x090fea00000018ff */
[----:B------:R-:W-:Y:S03]  /*73c0*/  LDSM.16.M88.4 R192, [R233+0x6100] ;  /* 0x00610000e9c0783b */ /* 0x000fe60000000200 */
[C---:B-1----:R-:W-:Y:S05]  /*73d0*/  HMMA.16816.F32 R8, R44.reuse, R16, RZ ;  /* 0x000000102c08723c */ /* 0x042fea00000018ff */
[----:B------:R-:W1:Y:S03]  /*73e0*/  LDSM.16.M88.4 R196, [R235] ;  /* 0x00000000ebc4783b */ /* 0x000e660000000200 */
[-C--:B------:R-:W-:Y:S05]  /*73f0*/  HMMA.16816.F32 R12, R44, R18.reuse, RZ ;  /* 0x000000122c0c723c */ /* 0x080fea00000018ff */
[----:B------:R-:W4:Y:S03]  /*7400*/  LDSM.16.M88.4 R200, [R233+0x8100] ;  /* 0x00810000e9c8783b */ /* 0x000f260000000200 */
[C---:B------:R-:W-:Y:S05]  /*7410*/  HMMA.16816.F32 R16, R48.reuse, R18, RZ ;  /* 0x000000123010723c */ /* 0x040fea00000018ff */
[----:B------:R-:W1:Y:S03]  /*7420*/  LDSM.16.M88.4 R204, [R241] ;  /* 0x00000000f1cc783b */ /* 0x000e660000000200 */
[-C--:B------:R-:W-:Y:S08]  /*7430*/  HMMA.16816.F32 R20, R48, R32.reuse, RZ ;  /* 0x000000203014723c */ /* 0x080ff000000018ff */
[C---:B------:R-:W-:Y:S08]  /*7440*/  HMMA.16816.F32 R24, R44.reuse, R32, RZ ;  /* 0x000000202c18723c */ /* 0x040ff000000018ff */
[-C--:B------:R-:W-:Y:S08]  /*7450*/  HMMA.16816.F32 R28, R44, R34.reuse, RZ ;  /* 0x000000222c1c723c */ /* 0x080ff000000018ff */
[C---:B------:R-:W-:Y:S08]  /*7460*/  HMMA.16816.F32 R32, R48.reuse, R34, RZ ;  /* 0x000000223020723c */ /* 0x040ff000000018ff */
[-C--:B------:R-:W-:Y:S01]  /*7470*/  HMMA.16816.F32 R36, R48, R140.reuse, RZ ;  /* 0x0000008c3024723c */ /* 0x080fe200000018ff */
[----:B--2---:R-:W-:Y:S11]  /*7480*/  ISETP.GT.AND P6, PT, R246, R242, PT ;  /* 0x000000f2f600720c */ /* 0x004ff60003fc4270 */
[----:B------:R-:W-:Y:S02]  /*7490*/  @!UPT UIADD3 URZ, URZ, URZ, URZ ;  /* 0x0000003f3f3ff290 */ /* 0x000fe4000fffe03f */
[----:B------:R-:W-:Y:S01]  /*74a0*/  @!P6 SHF.R.S32.HI R0, RZ, 0x1f, R242 ;  /* 0x0000001fff00e819 */ /* 0x000fe200000114f2 */
[----:B------:R-:W-:Y:S01]  /*74b0*/  @!P6 IMAD.WIDE.U32 R40, R242, c[0x0][0x208], RZ ;  /* 0x00008200f228ea25 */ /* 0x000fe200078e00ff */
[----:B---3--:R-:W-:Y:S03]  /*74c0*/  @!P6 MOV R3, R43 ;  /* 0x0000002b0003e202 */ /* 0x008fe60000000f00 */
[----:B------:R-:W-:Y:S02]  /*74d0*/  @!P6 IMAD R0, R0, c[0x0][0x208], RZ ;  /* 0x000082000000ea24 */ /* 0x000fe400078e02ff */
[----:B------:R-:W-:Y:S04]  /*74e0*/  @!P6 IMAD.WIDE.U32 R2, R40, 0x30, R2 ;  /* 0x000000302802e825 */ /* 0x000fe800078e0002 */
[----:B------:R-:W-:Y:S05]  /*74f0*/  @!P6 IMAD R0, R242, c[0x0][0x20c], R0 ;  /* 0x00008300f200ea24 */ /* 0x000fea00078e0200 */
[----:B------:R-:W-:Y:S02]  /*7500*/  @!P6 IADD3 R0, R41, R0, RZ ;  /* 0x000000002900e210 */ /* 0x000fe40007ffe0ff */
[C---:B------:R-:W-:Y:S03]  /*7510*/  HMMA.16816.F32 R40, R44.reuse, R140, RZ ;  /* 0x0000008c2c28723c */ /* 0x040fe600000018ff */
[----:B------:R-:W-:Y:S01]  /*7520*/  @!P6 IMAD R133, R0, 0x30, RZ ;  /* 0x000000300085e824 */ /* 0x000fe200078e02ff */
[----:B------:R-:W-:Y:S04]  /*7530*/  @!P6 SHF.L.U32 R0, R2, 0x1, RZ ;  /* 0x000000010200e819 */ /* 0x000fe800000006ff */
[-C--:B------:R-:W-:Y:S01]  /*7540*/  HMMA.16816.F32 R44, R44, R142.reuse, RZ ;  /* 0x0000008e2c2c723c */ /* 0x080fe200000018ff */
[----:B------:R-:W-:Y:S03]  /*7550*/  @!P6 IADD3 R3, R3, R133, RZ ;  /* 0x000000850303e210 */ /* 0x000fe60007ffe0ff */
[----:B------:R-:W-:Y:S02]  /*7560*/  @!P6 IADD3 R136, P0, R0, c[0x0][0x1f8], RZ ;  /* 0x00007e000088ea10 */ /* 0x000fe40007f1e0ff */
[----:B------:R-:W-:Y:S02]  /*7570*/  @!P6 SHF.L.U64.HI R3, R2, 0x1, R3 ;  /* 0x000000010203e819 */ /* 0x000fe40000010203 */
[----:B------:R-:W-:Y:S01]  /*7580*/  HMMA.16816.F32 R48, R48, R142, RZ ;  /* 0x0000008e3030723c */ /* 0x000fe200000018ff */
[----:B------:R-:W2:Y:S03]  /*7590*/  LDSM.16.M88.4 R140, [R240] ;  /* 0x00000000f08c783b */ /* 0x000ea60000000200 */
[----:B------:R-:W-:Y:S02]  /*75a0*/  @!P6 IADD3.X R137, R3, c[0x0][0x1fc], RZ, P0, !PT ;  /* 0x00007f000389ea10 */ /* 0x000fe400007fe4ff */
[----:B------:R-:W-:Y:S02]  /*75b0*/  @!P6 IADD3 R0, P5, R0, 0x80, RZ ;  /* 0x000000800000e810 */ /* 0x000fe40007fbe0ff */
[-C--:B-1----:R-:W-:Y:S01]  /*75c0*/  HMMA.16816.F32 R4, R192, R196.reuse, R4 ;  /* 0x000000c4c004723c */ /* 0x082fe20000001804 */
[----:B------:R-:W-:Y:S01]  /*75d0*/  @!PT LDS RZ, [RZ] ;  /* 0x00000000fffff984 */ /* 0x000fe20000000800 */
[----:B------:R-:W-:Y:S01]  /*75e0*/  @!PT LDS RZ, [RZ] ;  /* 0x00000000fffff984 */ /* 0x000fe20000000800 */
[----:B------:R-:W-:Y:S01]  /*75f0*/  @!PT LDS RZ, [RZ] ;  /* 0x00000000fffff984 */ /* 0x000fe20000000800 */
[----:B------:R1:W-:Y:S04]  /*7600*/  @!P6 LDGSTS.E.BYPASS.LTC128B.128 [R243+0x100], [R136.64], !P4 ;  /* 0x0010000088f3efae */ /* 0x0003e8000e101d4e */
[----:B------:R-:W-:Y:S02]  /*7610*/  @!P6 IADD3 R210, P2, R0, c[0x0][0x1f8], RZ ;  /* 0x00007e0000d2ea10 */ /* 0x000fe40007f5e0ff */
[----:B------:R-:W-:Y:S01]  /*7620*/  @!P6 IADD3 R2, P1, R136, UR9, RZ ;  /* 0x000000098802ec10 */ /* 0x000fe2000ff3e0ff */
[C---:B----4-:R-:W-:Y:S04]  /*7630*/  HMMA.16816.F32 R8, R200.reuse, R196, R8 ;  /* 0x000000c4c808723c */ /* 0x050fe80000001808 */
[----:B------:R-:W-:Y:S02]  /*7640*/  @!P6 IADD3.X R211, RZ, c[0x0][0x1fc], R3, P2, P5 ;  /* 0x00007f00ffd3ea10 */ /* 0x000fe400017ea403 */
[----:B------:R-:W-:Y:S02]  /*7650*/  @!P6 IADD3.X R3, R137, UR11, RZ, P1, !PT ;  /* 0x0000000b8903ec10 */ /* 0x000fe40008ffe4ff */
[-C--:B------:R-:W-:Y:S01]  /*7660*/  HMMA.16816.F32 R12, R200, R198.reuse, R12 ;  /* 0x000000c6c80c723c */ /* 0x080fe2000000180c */
[----:B------:R3:W-:Y:S03]  /*7670*/  @!P6 LDGSTS.E.BYPASS.LTC128B.128 [R243+0x1900], [R210.64], !P3 ;  /* 0x01900000d2f3efae */ /* 0x0007e6000d901d4e */
[----:B------:R-:W-:Y:S04]  /*7680*/  @!P6 IADD3 R208, P0, R2, UR9, RZ ;  /* 0x0000000902d0ec10 */ /* 0x000fe8000ff1e0ff */
[C---:B------:R-:W-:Y:S01]  /*7690*/  HMMA.16816.F32 R16, R192.reuse, R198, R16 ;  /* 0x000000c6c010723c */ /* 0x040fe20000001810 */
[----:B------:R4:W-:Y:S03]  /*76a0*/  @!P6 LDGSTS.E.BYPASS.LTC128B.128 [R243+0x900], [R2.64], !P4 ;  /* 0x0090000002f3efae */ /* 0x0009e6000e101d4e */
[----:B------:R-:W-:Y:S04]  /*76b0*/  @!P6 IADD3.X R209, R3, UR11, RZ, P0, !PT ;  /* 0x0000000b03d1ec10 */ /* 0x000fe800087fe4ff */
[-C--:B------:R-:W-:Y:S01]  /*76c0*/  HMMA.16816.F32 R20, R192, R204.reuse, R20 ;  /* 0x000000ccc014723c */ /* 0x080fe20000001814 */
[----:B------:R4:W-:Y:S07]  /*76d0*/  @!P6 LDGSTS.E.BYPASS.LTC128B.128 [R243+0x2100], [R2.64+0x80], !P3 ;  /* 0x0210008002f3efae */ /* 0x0009ee000d901d4e */
[C---:B------:R-:W-:Y:S01]  /*76e0*/  HMMA.16816.F32 R24, R200.reuse, R204, R24 ;  /* 0x000000ccc818723c */ /* 0x040fe20000001818 */
[----:B------:R3:W-:Y:S07]  /*76f0*/  @!P6 LDGSTS.E.BYPASS.LTC128B.128 [R243+0x1100], [R208.64], !P4 ;  /* 0x01100000d0f3efae */ /* 0x0007ee000e101d4e */
[-C--:B------:R-:W-:Y:S01]  /*7700*/  HMMA.16816.F32 R28, R200, R206.reuse, R28 ;  /* 0x000000cec81c723c */ /* 0x080fe2000000181c */
[----:B------:R3:W-:Y:S02]  /*7710*/  @!P6 LDGSTS.E.BYPASS.LTC128B.128 [R243+0x2900], [R208.64+0x80], !P3 ;  /* 0x02900080d0f3efae */ /* 0x0007e4000d901d4e */
[C---:B------:R-:W-:Y:S05]  /*7720*/  ISETP.GT.AND P6, PT, R242.reuse, R246, PT ;  /* 0x000000f6f200720c */ /* 0x040fea0003fc4270 */
[C---:B------:R-:W-:Y:S01]  /*7730*/  HMMA.16816.F32 R32, R192.reuse, R206, R32 ;  /* 0x000000cec020723c */ /* 0x040fe20000001820 */
[----:B------:R-:W-:Y:S07]  /*7740*/  LDSM.16.M88.4 R212, [R230+0x3100] ;  /* 0x00310000e6d4783b */ /* 0x000fee0000000200 */
[-C--:B--2---:R-:W-:Y:S01]  /*7750*/  HMMA.16816.F32 R36, R192, R140.reuse, R36 ;  /* 0x0000008cc024723c */ /* 0x084fe20000001824 */
[----:B------:R-:W-:Y:S03]  /*7760*/  LDSM.16.M88.4 R216, [R232+0x8100] ;  /* 0x00810000e8d8783b */ /* 0x000fe60000000200 */
[----:B------:R-:W-:Y:S02]  /*7770*/  @P6 IADD3 R0, R242, -0x1, RZ ;  /* 0xfffffffff2006810 */ /* 0x000fe40007ffe0ff */
[----:B----4-:R-:W-:Y:S02]  /*7780*/  @P6 MOV R3, R245 ;  /* 0x000000f500036202 */ /* 0x010fe40000000f00 */
[C---:B------:R-:W-:Y:S01]  /*7790*/  HMMA.16816.F32 R40, R200.reuse, R140, R40 ;  /* 0x0000008cc828723c */ /* 0x040fe20000001828 */
[----:B------:R-:W0:Y:S03]  /*77a0*/  LDGDEPBAR ;  /* 0x00000000000079af */ /* 0x000e260000000000 */
[----:B------:R-:W-:Y:S04]  /*77b0*/  @P6 SHF.R.S32.HI R2, RZ, 0x1f, R0 ;  /* 0x0000001fff026819 */ /* 0x000fe80000011400 */
[-C--:B------:R-:W-:Y:S01]  /*77c0*/  HMMA.16816.F32 R44, R200, R142.reuse, R44 ;  /* 0x0000008ec82c723c */ /* 0x080fe2000000182c */
[----:B---3--:R-:W2:Y:S03]  /*77d0*/  LDSM.16.M88.4 R208, [R232+0x6100] ;  /* 0x00610000e8d0783b */ /* 0x008ea60000000200 */
[----:B------:R-:W-:Y:S04]  /*77e0*/  @P6 IMAD R2, R2, c[0x0][0x1e0], RZ ;  /* 0x0000780002026a24 */ /* 0x000fe800078e02ff */
[----:B------:R-:W-:Y:S01]  /*77f0*/  HMMA.16816.F32 R48, R192, R142, R48 ;  /* 0x0000008ec030723c */ /* 0x000fe20000001830 */
[----:B------:R-:W3:Y:S03]  /*7800*/  LDSM.16.M88.4 R196, [R230+0x3900] ;  /* 0x00390000e6c4783b */ /* 0x000ee60000000200 */
[----:B------:R-:W-:Y:S05]  /*7810*/  @P6 IMAD R2, R0, c[0x0][0x1e4], R2 ;  /* 0x0000790000026a24 */ /* 0x000fea00078e0202 */
[----:B------:R-:W4:Y:S08]  /*7820*/  LDSM.16.M88.4 R204, [R230+0x4100] ;  /* 0x00410000e6cc783b */ /* 0x000f300000000200 */
[----:B------:R-:W-:Y:S08]  /*7830*/  LDSM.16.M88.4 R140, [R234+0x6100] ;  /* 0x00610000ea8c783b */ /* 0x000ff00000000200 */
[----:B------:R-:W1:Y:S01]  /*7840*/  LDSM.16.M88.4 R192, [R229] ;  /* 0x00000000e5c0783b */ /* 0x000e620000000200 */
[-C--:B--2---:R-:W-:Y:S07]  /*7850*/  HMMA.16816.F32 R4, R208, R212.reuse, R4 ;  /* 0x000000d4d004723c */ /* 0x084fee0000001804 */
[----:B------:R-:W2:Y:S01]  /*7860*/  LDSM.16.M88.4 R200, [R234+0x8100] ;  /* 0x00810000eac8783b */ /* 0x000ea20000000200 */
[C---:B------:R-:W-:Y:S08]  /*7870*/  HMMA.16816.F32 R8, R216.reuse, R212, R8 ;  /* 0x000000d4d808723c */ /* 0x040ff00000001808 */
[-C--:B------:R-:W-:Y:S08]  /*7880*/  HMMA.16816.F32 R12, R216, R214.reuse, R12 ;  /* 0x000000d6d80c723c */ /* 0x080ff0000000180c */
[C---:B------:R-:W-:Y:S01]  /*7890*/  HMMA.16816.F32 R16, R208.reuse, R214, R16 ;  /* 0x000000d6d010723c */ /* 0x040fe20000001810 */
[----:B------:R-:W-:Y:S07]  /*78a0*/  LDSM.16.M88.4 R212, [R229+0x1000] ;  /* 0x00100000e5d4783b */ /* 0x000fee0000000200 */
[-C--:B---3--:R-:W-:Y:S08]  /*78b0*/  HMMA.16816.F32 R20, R208, R196.reuse, R20 ;  /* 0x000000c4d014723c */ /* 0x088ff00000001814 */
[C---:B------:R-:W-:Y:S08]  /*78c0*/  HMMA.16816.F32 R24, R216.reuse, R196, R24 ;  /* 0x000000c4d818723c */ /* 0x040ff00000001818 */
[-C--:B------:R-:W-:Y:S08]  /*78d0*/  HMMA.16816.F32 R28, R216, R198.reuse, R28 ;  /* 0x000000c6d81c723c */ /* 0x080ff0000000181c */
[C---:B------:R-:W-:Y:S01]  /*78e0*/  HMMA.16816.F32 R32, R208.reuse, R198, R32 ;  /* 0x000000c6d020723c */ /* 0x040fe20000001820 */
[----:B------:R-:W3:Y:S07]  /*78f0*/  LDSM.16.M88.4 R196, [R229+0x800] ;  /* 0x00080000e5c4783b */ /* 0x000eee0000000200 */
[-C--:B----4-:R-:W-:Y:S08]  /*7900*/  HMMA.16816.F32 R36, R208, R204.reuse, R36 ;  /* 0x000000ccd024723c */ /* 0x090ff00000001824 */
[C---:B------:R-:W-:Y:S08]  /*7910*/  HMMA.16816.F32 R40, R216.reuse, R204, R40 ;  /* 0x000000ccd828723c */ /* 0x040ff00000001828 */
[-C--:B------:R-:W-:Y:S01]  /*7920*/  HMMA.16816.F32 R44, R216, R206.reuse, R44 ;  /* 0x000000ced82c723c */ /* 0x080fe2000000182c */
[----:B------:R-:W-:Y:S07]  /*7930*/  LDSM.16.M88.4 R216, [R231+0xc100] ;  /* 0x00c10000e7d8783b */ /* 0x000fee0000000200 */
[----:B------:R-:W-:Y:S01]  /*7940*/  HMMA.16816.F32 R48, R208, R206, R48 ;  /* 0x000000ced030723c */ /* 0x000fe20000001830 */
[----:B------:R-:W-:Y:S07]  /*7950*/  LDSM.16.M88.4 R204, [R231+0xa100] ;  /* 0x00a10000e7cc783b */ /* 0x000fee0000000200 */
[-C--:B-1----:R-:W-:Y:S01]  /*7960*/  HMMA.16816.F32 R4, R140, R192.reuse, R4 ;  /* 0x000000c08c04723c */ /* 0x082fe20000001804 */
[----:B------:R-:W1:Y:S07]  /*7970*/  LDSM.16.M88.4 R208, [R224+0x4900] ;  /* 0x00490000e0d0783b */ /* 0x000e6e0000000200 */
[C---:B--2---:R-:W-:Y:S08]  /*7980*/  HMMA.16816.F32 R8, R200.reuse, R192, R8 ;  /* 0x000000c0c808723c */ /* 0x044ff00000001808 */
[-C--:B------:R-:W-:Y:S08]  /*7990*/  HMMA.16816.F32 R12, R200, R194.reuse, R12 ;  /* 0x000000c2c80c723c */ /* 0x080ff0000000180c */
[C---:B------:R-:W-:Y:S01]  /*79a0*/  HMMA.16816.F32 R16, R140.reuse, R194, R16 ;  /* 0x000000c28c10723c */ /* 0x040fe20000001810 */
[----:B------:R-:W2:Y:S07]  /*79b0*/  LDSM.16.M88.4 R192, [R224+0x5100] ;  /* 0x00510000e0c0783b */ /* 0x000eae0000000200 */
[-C--:B---3--:R-:W-:Y:S08]  /*79c0*/  HMMA.16816.F32 R20, R140, R196.reuse, R20 ;  /* 0x000000c48c14723c */ /* 0x088ff00000001814 */
[C---:B------:R-:W-:Y:S08]  /*79d0*/  HMMA.16816.F32 R24, R200.reuse, R196, R24 ;  /* 0x000000c4c818723c */ /* 0x040ff00000001818 */
[-C--:B------:R-:W-:Y:S08]  /*79e0*/  HMMA.16816.F32 R28, R200, R198.reuse, R28 ;  /* 0x000000c6c81c723c */ /* 0x080ff0000000181c */
[C---:B------:R-:W-:Y:S01]  /*79f0*/  HMMA.16816.F32 R32, R140.reuse, R198, R32 ;  /* 0x000000c68c20723c */ /* 0x040fe20000001820 */
[----:B------:R-:W-:Y:S07]  /*7a00*/  LDSM.16.M88.4 R196, [R233+0xa100] ;  /* 0x00a10000e9c4783b */ /* 0x000fee0000000200 */
[-C--:B------:R-:W-:Y:S08]  /*7a10*/  HMMA.16816.F32 R36, R140, R212.reuse, R36 ;  /* 0x000000d48c24723c */ /* 0x080ff00000001824 */
[C---:B------:R-:W-:Y:S08]  /*7a20*/  HMMA.16816.F32 R40, R200.reuse, R212, R40 ;  /* 0x000000d4c828723c */ /* 0x040ff00000001828 */
[-C--:B------:R-:W-:Y:S01]  /*7a30*/  HMMA.16816.F32 R44, R200, R214.reuse, R44 ;  /* 0x000000d6c82c723c */ /* 0x080fe2000000182c */
[----:B------:R-:W-:Y:S07]  /*7a40*/  LDSM.16.M88.4 R200, [R239] ;  /* 0x00000000efc8783b */ /* 0x000fee0000000200 */
[----:B------:R-:W-:Y:S01]  /*7a50*/  HMMA.16816.F32 R48, R140, R214, R48 ;  /* 0x000000d68c30723c */ /* 0x000fe20000001830 */
[----:B------:R-:W3:Y:S07]  /*7a60*/  LDSM.16.M88.4 R140, [R224+0x5900] ;  /* 0x00590000e08c783b */ /* 0x000eee0000000200 */
[-C--:B-1----:R-:W-:Y:S01]  /*7a70*/  HMMA.16816.F32 R4, R204, R208.reuse, R4 ;  /* 0x000000d0cc04723c */ /* 0x082fe20000001804 */
[----:B------:R-:W-:Y:S07]  /*7a80*/  LDSM.16.M88.4 R212, [R238] ;  /* 0x00000000eed4783b */ /* 0x000fee0000000200 */
[C---:B------:R-:W-:Y:S08]  /*7a90*/  HMMA.16816.F32 R8, R216.reuse, R208, R8 ;  /* 0x000000d0d808723c */ /* 0x040ff00000001808 */
[-C--:B------:R-:W-:Y:S08]  /*7aa0*/  HMMA.16816.F32 R12, R216, R210.reuse, R12 ;  /* 0x000000d2d80c723c */ /* 0x080ff0000000180c */
[C---:B------:R-:W-:Y:S01]  /*7ab0*/  HMMA.16816.F32 R16, R204.reuse, R210, R16 ;  /* 0x000000d2cc10723c */ /* 0x040fe20000001810 */
[----:B------:R-:W1:Y:S07]  /*7ac0*/  LDSM.16.M88.4 R208, [R233+0xc100] ;  /* 0x00c10000e9d0783b */ /* 0x000e6e0000000200 */
[-C--:B--2---:R-:W-:Y:S08]  /*7ad0*/  HMMA.16816.F32 R20, R204, R192.reuse, R20 ;  /* 0x000000c0cc14723c */ /* 0x084ff00000001814 */
[C---:B------:R-:W-:Y:S08]  /*7ae0*/  HMMA.16816.F32 R24, R216.reuse, R192, R24 ;  /* 0x000000c0d818723c */ /* 0x040ff00000001818 */
[-C--:B------:R-:W-:Y:S08]  /*7af0*/  HMMA.16816.F32 R28, R216, R194.reuse, R28 ;  /* 0x000000c2d81c723c */ /* 0x080ff0000000181c */
[C---:B------:R-:W-:Y:S01]  /*7b00*/  HMMA.16816.F32 R32, R204.reuse, R194, R32 ;  /* 0x000000c2cc20723c */ /* 0x040fe20000001820 */
[----:B------:R-:W2:Y:S07]  /*7b10*/  LDSM.16.M88.4 R192, [R237] ;  /* 0x00000000edc0783b */ /* 0x000eae0000000200 */
[-C--:B---3--:R-:W-:Y:S08]  /*7b20*/  HMMA.16816.F32 R36, R204, R140.reuse, R36 ;  /* 0x0000008ccc24723c */ /* 0x088ff00000001824 */
[C---:B------:R-:W-:Y:S08]  /*7b30*/  HMMA.16816.F32 R40, R216.reuse, R140, R40 ;  /* 0x0000008cd828723c */ /* 0x040ff00000001828 */
[-C--:B------:R-:W-:Y:S01]  /*7b40*/  HMMA.16816.F32 R44, R216, R142.reuse, R44 ;  /* 0x0000008ed82c723c */ /* 0x080fe2000000182c */
[----:B------:R-:W-:Y:S07]  /*7b50*/  LDSM.16.M88.4 R216, [R236+0xc100] ;  /* 0x00c10000ecd8783b */ /* 0x000fee0000000200 */
[----:B------:R-:W-:Y:S01]  /*7b60*/  HMMA.16816.F32 R48, R204, R142, R48 ;  /* 0x0000008ecc30723c */ /* 0x000fe20000001830 */
[----:B------:R-:W-:Y:S07]  /*7b70*/  LDSM.16.M88.4 R140, [R232+0xa100] ;  /* 0x00a10000e88c783b */ /* 0x000fee0000000200 */
[-C--:B------:R-:W-:Y:S01]  /*7b80*/  HMMA.16816.F32 R4, R196, R200.reuse, R4 ;  /* 0x000000c8c404723c */ /* 0x080fe20000001804 */
[----:B------:R-:W-:Y:S07]  /*7b90*/  LDSM.16.M88.4 R204, [R232+0xc100] ;  /* 0x00c10000e8cc783b */ /* 0x000fee0000000200 */
[C---:B-1----:R-:W-:Y:S08]  /*7ba0*/  HMMA.16816.F32 R8, R208.reuse, R200, R8 ;  /* 0x000000c8d008723c */ /* 0x042ff00000001808 */
[-C--:B------:R-:W-:Y:S08]  /*7bb0*/  HMMA.16816.F32 R12, R208, R202.reuse, R12 ;  /* 0x000000cad00c723c */ /* 0x080ff0000000180c */
[C---:B------:R-:W-:Y:S01]  /*7bc0*/  HMMA.16816.F32 R16, R196.reuse, R202, R16 ;  /* 0x000000cac410723c */ /* 0x040fe20000001810 */
[----:B------:R-:W1:Y:S07]  /*7bd0*/  LDSM.16.M88.4 R200, [R230+0x4900] ;  /* 0x00490000e6c8783b */ /* 0x000e6e0000000200 */
[-C--:B------:R-:W-:Y:S08]  /*7be0*/  HMMA.16816.F32 R20, R196, R212.reuse, R20 ;  /* 0x000000d4c414723c */ /* 0x080ff00000001814 */
[C---:B------:R-:W-:Y:S08]  /*7bf0*/  HMMA.16816.F32 R24, R208.reuse, R212, R24 ;  /* 0x000000d4d018723c */ /* 0x040ff00000001818 */
[-C--:B------:R-:W-:Y:S08]  /*7c00*/  HMMA.16816.F32 R28, R208, R214.reuse, R28 ;  /* 0x000000d6d01c723c */ /* 0x080ff0000000181c */
[C---:B------:R-:W-:Y:S01]  /*7c10*/  HMMA.16816.F32 R32, R196.reuse, R214, R32 ;  /* 0x000000d6c420723c */ /* 0x040fe20000001820 */
[----:B------:R-:W-:Y:S07]  /*7c20*/  LDSM.16.M88.4 R212, [R230+0x5900] ;  /* 0x00590000e6d4783b */ /* 0x000fee0000000200 */
[-C--:B--2---:R-:W-:Y:S08]  /*7c30*/  HMMA.16816.F32 R36, R196, R192.reuse, R36 ;  /* 0x000000c0c424723c */ /* 0x084ff00000001824 */
[C---:B------:R-:W-:Y:S08]  /*7c40*/  HMMA.16816.F32 R40, R208.reuse, R192, R40 ;  /* 0x000000c0d028723c */ /* 0x040ff00000001828 */
[-C--:B------:R-:W-:Y:S01]  /*7c50*/  HMMA.16816.F32 R44, R208, R194.reuse, R44 ;  /* 0x000000c2d02c723c */ /* 0x080fe2000000182c */
[----:B------:R-:W2:Y:S07]  /*7c60*/  LDSM.16.M88.4 R208, [R230+0x5100] ;  /* 0x00510000e6d0783b */ /* 0x000eae0000000200 */
[----:B------:R-:W-:Y:S01]  /*7c70*/  HMMA.16816.F32 R48, R196, R194, R48 ;  /* 0x000000c2c430723c */ /* 0x000fe20000001830 */
[----:B------:R-:W-:Y:S07]  /*7c80*/  LDSM.16.M88.4 R192, [R234+0xa100] ;  /* 0x00a10000eac0783b */ /* 0x000fee0000000200 */
[-C--:B-1----:R-:W-:Y:S01]  /*7c90*/  HMMA.16816.F32 R4, R140, R200.reuse, R4 ;  /* 0x000000c88c04723c */ /* 0x082fe20000001804 */
[----:B------:R-:W1:Y:S07]  /*7ca0*/  LDSM.16.M88.4 R196, [R229+0x1800] ;  /* 0x00180000e5c4783b */ /* 0x000e6e0000000200 */
[C---:B------:R-:W-:Y:S08]  /*7cb0*/  HMMA.16816.F32 R8, R204.reuse, R200, R8 ;  /* 0x000000c8cc08723c */ /* 0x040ff00000001808 */
[-C--:B------:R-:W-:Y:S08]  /*7cc0*/  HMMA.16816.F32 R12, R204, R202.reuse, R12 ;  /* 0x000000cacc0c723c */ /* 0x080ff0000000180c */
[C---:B------:R-:W-:Y:S08]  /*7cd0*/  HMMA.16816.F32 R16, R140.reuse, R202, R16 ;  /* 0x000000ca8c10723c */ /* 0x040ff00000001810 */
[-C--:B--2---:R-:W-:Y:S08]  /*7ce0*/  HMMA.16816.F32 R20, R140, R208.reuse, R20 ;  /* 0x000000d08c14723c */ /* 0x084ff00000001814 */
[C---:B------:R-:W-:Y:S08]  /*7cf0*/  HMMA.16816.F32 R24, R204.reuse, R208, R24 ;  /* 0x000000d0cc18723c */ /* 0x040ff00000001818 */
[-C--:B------:R-:W-:Y:S08]  /*7d00*/  HMMA.16816.F32 R28, R204, R210.reuse, R28 ;  /* 0x000000d2cc1c723c */ /* 0x080ff0000000181c */
[C---:B------:R-:W-:Y:S08]  /*7d10*/  HMMA.16816.F32 R32, R140.reuse, R210, R32 ;  /* 0x000000d28c20723c */ /* 0x040ff00000001820 */
[-C--:B------:R-:W-:Y:S08]  /*7d20*/  HMMA.16816.F32 R36, R140, R212.reuse, R36 ;  /* 0x000000d48c24723c */ /* 0x080ff00000001824 */
[C---:B------:R-:W-:Y:S08]  /*7d30*/  HMMA.16816.F32 R40, R204.reuse, R212, R40 ;  /* 0x000000d4cc28723c */ /* 0x040ff00000001828 */
[-C--:B------:R-:W-:Y:S08]  /*7d40*/  HMMA.16816.F32 R44, R204, R214.reuse, R44 ;  /* 0x000000d6cc2c723c */ /* 0x080ff0000000182c */
[----:B------:R-:W-:Y:S08]  /*7d50*/  HMMA.16816.F32 R48, R140, R214, R48 ;  /* 0x000000d68c30723c */ /* 0x000ff00000001830 */
[-C--:B-1----:R-:W-:Y:S08]  /*7d60*/  HMMA.16816.F32 R4, R192, R196.reuse, R4 ;  /* 0x000000c4c004723c */ /* 0x082ff00000001804 */
[C---:B------:R-:W-:Y:S08]  /*7d70*/  HMMA.16816.F32 R8, R216.reuse, R196, R8 ;  /* 0x000000c4d808723c */ /* 0x040ff00000001808 */
[-C--:B------:R-:W-:Y:S08]  /*7d80*/  HMMA.16816.F32 R12, R216, R198.reuse, R12 ;  /* 0x000000c6d80c723c */ /* 0x080ff0000000180c */
[----:B------:R-:W-:Y:S01]  /*7d90*/  FMUL.FTZ R4, R4, c[0x0][0x320] ;  /* 0x0000c80004047a20 */ /* 0x000fe20000410000 */
[C---:B------:R-:W-:Y:S03]  /*7da0*/  HMMA.16816.F32 R16, R192.reuse, R198, R16 ;  /* 0x000000c6c010723c */ /* 0x040fe60000001810 */
[----:B------:R-:W1:Y:S01]  /*7db0*/  MUFU.TANH R201, R4 ;  /* 0x0000000400c97308 */ /* 0x000e620000002400 */
[----:B------:R-:W-:Y:S02]  /*7dc0*/  FMUL.FTZ R5, R5, c[0x0][0x320] ;  /* 0x0000c80005057a20 */ /* 0x000fe40000410000 */
[----:B------:R-:W-:Y:S02]  /*7dd0*/  FMUL.FTZ R6, R6, c[0x0][0x320] ;  /* 0x0000c80006067a20 */ /* 0x000fe40000410000 */
[----:B------:R-:W-:Y:S04]  /*7de0*/  FMUL.FTZ R7, R7, c[0x0][0x320] ;  /* 0x0000c80007077a20 */ /* 0x000fe80000410000 */
[----:B------:R-:W-:Y:S01]  /*7df0*/  FMUL.FTZ R8, R8, c[0x0][0x320] ;  /* 0x0000c80008087a20 */ /* 0x000fe20000410000 */
[----:B------:R-:W2:Y:S01]  /*7e00*/  MUFU.TANH R196, R5 ;  /* 0x0000000500c47308 */ /* 0x000ea20000002400 */
        /* <DEDUP_REMOVED lines=11> */
[----:B------:R4:W1:Y:S10]  /*7ec0*/  MUFU.TANH R202, R7 ;  /* 0x0000000700ca7308 */ /* 0x0008740000002400 */
[----:B------:R-:W1:Y:S10]  /*7ed0*/  MUFU.TANH R215, R8 ;  /* 0x0000000800d77308 */ /* 0x000e740000002400 */
[----:B------:R-:W1:Y:S01]  /*7ee0*/  MUFU.TANH R211, R9 ;  /* 0x0000000900d37308 */ /* 0x000e620000002400 */
[----:B----4-:R-:W4:Y:S09]  /*7ef0*/  LDSM.16.M88.4 R4, [R229+0x2000] ;  /* 0x00200000e504783b */ /* 0x010f320000000200 */
[----:B------:R-:W1:Y:S10]  /*7f00*/  MUFU.TANH R221, R10 ;  /* 0x0000000a00dd7308 */ /* 0x000e740000002400 */
[----:B------:R1:W1:Y:S10]  /*7f10*/  MUFU.TANH R220, R11 ;  /* 0x0000000b00dc7308 */ /* 0x0002740000002400 */
[----:B------:R2:W2:Y:S10]  /*7f20*/  MUFU.TANH R208, R13 ;  /* 0x0000000d00d07308 */ /* 0x0004b40000002400 */
[----:B------:R-:W3:Y:S01]  /*7f30*/  MUFU.TANH R209, R12 ;  /* 0x0000000c00d17308 */ /* 0x000ee20000002400 */
[----:B-1----:R-:W1:Y:S01]  /*7f40*/  LDSM.16.M88.4 R8, [R229+0x2800] ;  /* 0x00280000e508783b */ /* 0x002e620000000200 */
[-C--:B----4-:R-:W-:Y:S01]  /*7f50*/  HMMA.16816.F32 R20, R192, R4.reuse, R20 ;  /* 0x00000004c014723c */ /* 0x090fe20000001814 */
[----:B------:R-:W-:Y:S07]  /*7f60*/  DEPBAR.LE SB0, 0x0 ;  /* 0x000080000000791a */ /* 0x000fee0000000000 */
[----:B------:R-:W4:Y:S01]  /*7f70*/  MUFU.TANH R136, R17 ;  /* 0x0000001100887308 */ /* 0x000f220000002400 */
[----:B------:R-:W-:Y:S01]  /*7f80*/  BAR.SYNC.DEFER_BLOCKING 0x0 ;  /* 0x0000000000007b1d */ /* 0x000fe20000010000 */
[C---:B------:R-:W-:Y:S02]  /*7f90*/  HMMA.16816.F32 R24, R216.reuse, R4, R24 ;  /* 0x00000004d818723c */ /* 0x040fe40000001818 */
[----:B--2---:R-:W-:Y:S06]  /*7fa0*/  MOV R13, c[0x0][0x1e4] ;  /* 0x00007900000d7a02 */ /* 0x004fec0000000f00 */
[----:B------:R-:W2:Y:S01]  /*7fb0*/  MUFU.TANH R197, R19 ;  /* 0x0000001300c57308 */ /* 0x000ea20000002400 */
[-C--:B------:R-:W-:Y:S03]  /*7fc0*/  HMMA.16816.F32 R28, R216, R6.reuse, R28 ;  /* 0x00000006d81c723c */ /* 0x080fe6000000181c */
[----:B------:R-:W-:Y:S05]  /*7fd0*/  @P6 IMAD.WIDE.U32 R4, R0, c[0x0][0x1e0], RZ ;  /* 0x0000780000046a25 */ /* 0x000fea00078e00ff */
[C---:B------:R-:W-:Y:S01]  /*7fe0*/  HMMA.16816.F32 R32, R192.reuse, R6, R32 ;  /* 0x00000006c020723c */ /* 0x040fe20000001820 */
[----:B------:R-:W2:Y:S03]  /*7ff0*/  MUFU.TANH R214, R14 ;  /* 0x0000000e00d67308 */ /* 0x000ea60000002400 */
[----:B------:R-:W-:Y:S01]  /*8000*/  @P6 IADD3 R0, R5, R2, RZ ;  /* 0x0000000205006210 */ /* 0x000fe20007ffe0ff */
[----:B------:R-:W-:Y:S01]  /*8010*/  FMUL.FTZ R22, R22, c[0x0][0x320] ;  /* 0x0000c80016167a20 */ /* 0x000fe20000410000 */
[----:B------:R2:W2:Y:S01]  /*8020*/  LDL R5, [R1+0x20] ;  /* 0x0000200001057983 */ /* 0x0004a20000100800 */
[----:B------:R-:W-:Y:S01]  /*8030*/  MOV R7, c[0x0][0x1e0] ;  /* 0x0000780000077a02 */ /* 0x000fe20000000f00 */
[----:B------:R-:W-:Y:S01]  /*8040*/  FMUL.FTZ R20, R20, c[0x0][0x320] ;  /* 0x0000c80014147a20 */ /* 0x000fe20000410000 */
[----:B------:R-:W-:Y:S02]  /*8050*/  @P6 MOV R2, R222 ;  /* 0x000000de00026202 */ /* 0x000fe40000000f00 */
[----:B------:R3:W2:Y:S01]  /*8060*/  MUFU.TANH R142, R22 ;  /* 0x00000016008e7308 */ /* 0x0006a20000002400 */
[----:B------:R-:W-:Y:S01]  /*8070*/  @P6 SHF.L.U32 R6, R7, 0x5, RZ ;  /* 0x0000000507066819 */ /* 0x000fe200000006ff */
[----:B------:R-:W-:Y:S01]  /*8080*/  @P6 IMAD R0, R0, 0x30, RZ ;  /* 0x0000003000006824 */ /* 0x000fe200078e02ff */
[-C--:B-1----:R-:W-:Y:S03]  /*8090*/  HMMA.16816.F32 R36, R192, R8.reuse, R36 ;  /* 0x00000008c024723c */ /* 0x082fe60000001824 */
[----:B------:R-:W-:Y:S04]  /*80a0*/  @P6 IMAD.WIDE.U32 R2, R4, 0x30, R2 ;  /* 0x0000003004026825 */ /* 0x000fe800078e0002 */
[----:B------:R-:W1:Y:S01]  /*80b0*/  MUFU.TANH R135, R20 ;  /* 0x0000001400877308 */ /* 0x000e620000002400 */
[----:B------:R-:W-:Y:S01]  /*80c0*/  FMUL.FTZ R21, R21, c[0x0][0x320] ;  /* 0x0000c80015157a20 */ /* 0x000fe20000410000 */
[C---:B------:R-:W-:Y:S04]  /*80d0*/  HMMA.16816.F32 R40, R216.reuse, R8, R40 ;  /* 0x00000008d828723c */ /* 0x040fe80000001828 */
[----:B------:R-:W-:Y:S01]  /*80e0*/  @P6 IADD3 R4, R3, R0, RZ ;  /* 0x0000000003046210 */ /* 0x000fe20007ffe0ff */
[----:B------:R-:W-:Y:S01]  /*80f0*/  FMUL.FTZ R26, R26, c[0x0][0x320] ;  /* 0x0000c8001a1a7a20 */ /* 0x000fe20000410000 */
[C---:B------:R-:W-:Y:S01]  /*8100*/  @P6 SHF.L.U32 R0, R2.reuse, 0x1, RZ ;  /* 0x0000000102006819 */ /* 0x040fe200000006ff */
[----:B------:R-:W-:Y:S01]  /*8110*/  FMUL.FTZ R27, R27, c[0x0][0x320] ;  /* 0x0000c8001b1b7a20 */ /* 0x000fe20000410000 */
[----:B------:R1:W1:Y:S01]  /*8120*/  MUFU.TANH R133, R21 ;  /* 0x0000001500857308 */ /* 0x0002620000002400 */
[-C--:B------:R-:W-:Y:S03]  /*8130*/  HMMA.16816.F32 R44, R216, R10.reuse, R44 ;  /* 0x0000000ad82c723c */ /* 0x080fe6000000182c */
[----:B------:R-:W-:Y:S01]  /*8140*/  @P6 SHF.L.U64.HI R4, R2, 0x1, R4 ;  /* 0x0000000102046819 */ /* 0x000fe20000010204 */
[----:B------:R-:W-:Y:S01]  /*8150*/  FMUL.FTZ R28, R28, c[0x0][0x320] ;  /* 0x0000c8001c1c7a20 */ /* 0x000fe20000410000 */
[C---:B------:R-:W-:Y:S01]  /*8160*/  @P6 IADD3 R2, P0, R0.reuse, c[0x0][0x1c8], RZ ;  /* 0x0000720000026a10 */ /* 0x040fe20007f1e0ff */
[----:B------:R-:W-:Y:S01]  /*8170*/  FMUL.FTZ R29, R29, c[0x0][0x320] ;  /* 0x0000c8001d1d7a20 */ /* 0x000fe20000410000 */
[----:B------:R-:W-:Y:S01]  /*8180*/  @P6 IADD3 R0, P5, R0, 0x80, RZ ;  /* 0x0000008000006810 */ /* 0x000fe20007fbe0ff */
[----:B------:R-:W-:Y:S01]  /*8190*/  HMMA.16816.F32 R48, R192, R10, R48 ;  /* 0x0000000ac030723c */ /* 0x000fe20000001830 */
[----:B------:R4:W2:Y:S01]  /*81a0*/  MUFU.TANH R207, R26 ;  /* 0x0000001a00cf7308 */ /* 0x0008a20000002400 */
[----:B------:R-:W2:Y:S02]  /*81b0*/  LDL R10, [R1+0x4] ;  /* 0x00000400010a7983 */ /* 0x000ea40000100800 */
[----:B---3--:R-:W-:Y:S01]  /*81c0*/  FMUL.FTZ R22, R36, c[0x0][0x320] ;  /* 0x0000c80024167a20 */ /* 0x008fe20000410000 */
[----:B------:R-:W-:Y:S01]  /*81d0*/  @P6 IADD3.X R3, R4, c[0x0][0x1cc], RZ, P0, !PT ;  /* 0x0000730004036a10 */ /* 0x000fe200007fe4ff */
[----:B------:R-:W3:Y:S01]  /*81e0*/  LDL R36, [R1+0xc] ;  /* 0x00000c0001247983 */ /* 0x000ee20000100800 */
[----:B------:R-:W-:Y:S01]  /*81f0*/  @P6 IADD3 R8, P2, R0, c[0x0][0x1c8], RZ ;  /* 0x0000720000086a10 */ /* 0x000fe20007f5e0ff */
[----:B------:R-:W-:Y:S01]  /*8200*/  FMUL.FTZ R30, R30, c[0x0][0x320] ;  /* 0x0000c8001e1e7a20 */ /* 0x000fe20000410000 */
[----:B------:R-:W-:Y:S01]  /*8210*/  @P6 SHF.L.U64.HI R0, R7, 0x5, R13 ;  /* 0x0000000507006819 */ /* 0x000fe2000001020d */
[----:B------:R-:W-:Y:S01]  /*8220*/  @!PT LDS RZ, [RZ] ;  /* 0x00000000fffff984 */ /* 0x000fe20000000800 */
[----:B------:R-:W-:Y:S01]  /*8230*/  @!PT LDS RZ, [RZ] ;  /* 0x00000000fffff984 */ /* 0x000fe20000000800 */
[----:B------:R-:W-:Y:S01]  /*8240*/  @!PT LDS RZ, [RZ] ;  /* 0x00000000fffff984 */ /* 0x000fe20000000800 */
[----:B------:R4:W-:Y:S01]  /*8250*/  @P6 LDGSTS.E.BYPASS.LTC128B.128 [R243+0x3100], [R2.64], !P4 ;  /* 0x0310000002f36fae */ /* 0x0009e2000e101d4e */
[----:B------:R4:W2:Y:S01]  /*8260*/  MUFU.TANH R206, R27 ;  /* 0x0000001b00ce7308 */ /* 0x0008a20000002400 */
[----:B------:R-:W-:Y:S01]  /*8270*/  @P6 IADD3.X R9, RZ, c[0x0][0x1cc], R4, P2, P5 ;  /* 0x00007300ff096a10 */ /* 0x000fe200017ea404 */
[----:B------:R-:W-:Y:S01]  /*8280*/  FMUL.FTZ R31, R31, c[0x0][0x320] ;  /* 0x0000c8001f1f7a20 */ /* 0x000fe20000410000 */
[----:B------:R-:W-:Y:S01]  /*8290*/  PLOP3.LUT P0, PT, PT, PT, UP3, 0x80, 0x0 ;  /* 0x000000000000781c */ /* 0x000fe20003f0f038 */
[----:B------:R-:W-:Y:S02]  /*82a0*/  FMUL.FTZ R12, R16, c[0x0][0x320] ;  /* 0x0000c800100c7a20 */ /* 0x000fe40000410000 */
[----:B------:R-:W-:Y:S01]  /*82b0*/  FMUL.FTZ R34, R34, c[0x0][0x320] ;  /* 0x0000c80022227a20 */ /* 0x000fe20000410000 */
[----:B------:R2:W-:Y:S01]  /*82c0*/  @P6 LDGSTS.E.BYPASS.LTC128B.128 [R243+0x4900], [R8.64], !P3 ;  /* 0x0490000008f36fae */ /* 0x0005e2000d901d4e */
[----:B-1----:R-:W-:Y:S02]  /*82d0*/  FMUL.FTZ R21, R37, c[0x0][0x320] ;  /* 0x0000c80025157a20 */ /* 0x002fe40000410000 */
[----:B------:R1:W1:Y:S01]  /*82e0*/  MUFU.TANH R140, R28 ;  /* 0x0000001c008c7308 */ /* 0x0002620000002400 */
[----:B------:R-:W-:Y:S02]  /*82f0*/  FMUL.FTZ R42, R42, c[0x0][0x320] ;  /* 0x0000c8002a2a7a20 */ /* 0x000fe40000410000 */
[----:B------:R-:W-:Y:S02]  /*8300*/  FMUL.FTZ R43, R43, c[0x0][0x320] ;  /* 0x0000c8002b2b7a20 */ /* 0x000fe40000410000 */
[----:B----4-:R-:W-:Y:S02]  /*8310*/  FMUL.FTZ R26, R33, c[0x0][0x320] ;  /* 0x0000c800211a7a20 */ /* 0x010fe40000410000 */
[----:B------:R-:W-:Y:S02]  /*8320*/  FMUL.FTZ R33, R35, c[0x0][0x320] ;  /* 0x0000c80023217a20 */ /* 0x000fe40000410000 */
[----:B------:R-:W-:Y:S01]  /*8330*/  FMUL.FTZ R35, R40, c[0x0][0x320] ;  /* 0x0000c80028237a20 */ /* 0x000fe20000410000 */
[----:B------:R4:W2:Y:S01]  /*8340*/  MUFU.TANH R137, R29 ;  /* 0x0000001d00897308 */ /* 0x0008a20000002400 */
[----:B------:R-:W-:Y:S02]  /*8350*/  FMUL.FTZ R46, R46, c[0x0][0x320] ;  /* 0x0000c8002e2e7a20 */ /* 0x000fe40000410000 */
[----:B------:R-:W-:Y:S02]  /*8360*/  FMUL.FTZ R47, R47, c[0x0][0x320] ;  /* 0x0000c8002f2f7a20 */ /* 0x000fe40000410000 */
[----:B------:R-:W-:Y:S01]  /*8370*/  FMUL.FTZ R27, R32, c[0x0][0x320] ;  /* 0x0000c800201b7a20 */ /* 0x000fe20000410000 */
[----:B------:R-:W-:Y:S01]  /*8380*/  @P6 IADD3 R2, P1, R2, R6, RZ ;  /* 0x0000000602026210 */ /* 0x000fe20007f3e0ff */
[----:B------:R-:W-:Y:S02]  /*8390*/  FMUL.FTZ R32, R41, c[0x0][0x320] ;  /* 0x0000c80029207a20 */ /* 0x000fe40000410000 */
[----:B------:R-:W-:Y:S01]  /*83a0*/  FMUL.FTZ R17, R48, c[0x0][0x320] ;  /* 0x0000c80030117a20 */ /* 0x000fe20000410000 */
[----:B------:R4:W2:Y:S01]  /*83b0*/  MUFU.TANH R143, R30 ;  /* 0x0000001e008f7308 */ /* 0x0008a20000002400 */
[----:B------:R-:W-:Y:S01]  /*83c0*/  @P6 IADD3.X R3, R3, R0, RZ, P1, !PT ;  /* 0x0000000003036210 */ /* 0x000fe20000ffe4ff */
[----:B------:R-:W-:Y:S01]  /*83d0*/  FMUL.FTZ R16, R49, c[0x0][0x320] ;  /* 0x0000c80031107a20 */ /* 0x000fe20000410000 */
[----:B------:R-:W-:Y:S01]  /*83e0*/  @P6 IADD3 R6, P2, R2, R6, RZ ;  /* 0x0000000602066210 */ /* 0x000fe20007f5e0ff */
[----:B-1----:R-:W-:Y:S02]  /*83f0*/  FMUL.FTZ R28, R45, c[0x0][0x320] ;  /* 0x0000c8002d1c7a20 */ /* 0x002fe40000410000 */
[----:B------:R1:W-:Y:S01]  /*8400*/  @P6 LDGSTS.E.BYPASS.LTC128B.128 [R243+0x3900], [R2.64], !P4 ;  /* 0x0390000002f36fae */ /* 0x0003e2000e101d4e */
[----:B------:R-:W-:Y:S01]  /*8410*/  @P6 IADD3.X R7, R3, R0, RZ, P2, !PT ;  /* 0x0000000003076210 */ /* 0x000fe200017fe4ff */
[----:B------:R-:W-:Y:S02]  /*8420*/  FMUL.FTZ R20, R50, c[0x0][0x320] ;  /* 0x0000c80032147a20 */ /* 0x000fe40000410000 */
[----:B------:R1:W1:Y:S01]  /*8430*/  MUFU.TANH R212, R31 ;  /* 0x0000001f00d47308 */ /* 0x0002620000002400 */
[----:B------:R-:W-:Y:S02]  /*8440*/  FMUL.FTZ R19, R51, c[0x0][0x320] ;  /* 0x0000c80033137a20 */ /* 0x000fe40000410000 */
[----:B------:R-:W-:Y:S01]  /*8450*/  FMUL.FTZ R23, R23, c[0x0][0x320] ;  /* 0x0000c80017177a20 */ /* 0x000fe20000410000 */
[----:B------:R2:W-:Y:S01]  /*8460*/  @P6 LDGSTS.E.BYPASS.LTC128B.128 [R243+0x5100], [R2.64+0x80], !P3 ;  /* 0x0510008002f36fae */ /* 0x0005e2000d901d4e */
[----:B----4-:R-:W-:Y:S02]  /*8470*/  FMUL.FTZ R29, R44, c[0x0][0x320] ;  /* 0x0000c8002c1d7a20 */ /* 0x010fe40000410000 */
[----:B------:R-:W-:Y:S02]  /*8480*/  FMUL.FTZ R24, R24, c[0x0][0x320] ;  /* 0x0000c80018187a20 */ /* 0x000fe40000410000 */
[----:B------:R-:W-:Y:S01]  /*8490*/  FMUL.FTZ R25, R25, c[0x0][0x320] ;  /* 0x0000c80019197a20 */ /* 0x000fe20000410000 */
[----:B------:R4:W2:Y:S01]  /*84a0*/  MUFU.TANH R213, R15 ;  /* 0x0000000f00d57308 */ /* 0x0008a20000002400 */
[----:B------:R-:W-:Y:S01]  /*84b0*/  IMAD R0, R242, -0x30, RZ ;  /* 0xffffffd0f2007824 */ /* 0x000fe200078e02ff */
[----:B------:R3:W-:Y:S01]  /*84c0*/  @P6 LDGSTS.E.BYPASS.LTC128B.128 [R243+0x4100], [R6.64], !P4 ;  /* 0x0410000006f36fae */ /* 0x0007e2000e101d4e */
[----:B------:R-:W-:Y:S07]  /*84d0*/  FMUL.FTZ R30, R39, c[0x0][0x320] ;  /* 0x0000c800271e7a20 */ /* 0x000fee0000410000 */
[----:B------:R-:W2:Y:S01]  /*84e0*/  MUFU.TANH R12, R12 ;  /* 0x0000000c000c7308 */ /* 0x000ea20000002400 */
[----:B------:R3:W-:Y:S01]  /*84f0*/  @P6 LDGSTS.E.BYPASS.LTC128B.128 [R243+0x5900], [R6.64+0x80], !P3 ;  /* 0x0590008006f36fae */ /* 0x0007e2000d901d4e */
[----:B-1----:R-:W-:Y:S07]  /*8500*/  FMUL.FTZ R31, R38, c[0x0][0x320] ;  /* 0x0000c800261f7a20 */ /* 0x002fee0000410000 */
[----:B------:R-:W0:Y:S01]  /*8510*/  LDGDEPBAR ;  /* 0x00000000000079af */ /* 0x000e220000000000 */
[----:B------:R4:W1:Y:S10]  /*8520*/  MUFU.TANH R199, R18 ;  /* 0x0000001200c77308 */ /* 0x0008740000002400 */
[----:B------:R4:W1:Y:S10]  /*8530*/  MUFU.TANH R141, R23 ;  /* 0x00000017008d7308 */ /* 0x0008740000002400 */
[----:B------:R4:W1:Y:S10]  /*8540*/  MUFU.TANH R203, R24 ;  /* 0x0000001800cb7308 */ /* 0x0008740000002400 */
[----:B------:R4:W1:Y:S10]  /*8550*/  MUFU.TANH R200, R25 ;  /* 0x0000001900c87308 */ /* 0x0008740000002400 */
        /* <DEDUP_REMOVED lines=19> */
[----:B--2---:R-:W-:Y:S02]  /*8690*/  @P0 MOV R5, R10 ;  /* 0x0000000a00050202 */ /* 0x004fe40000000f00 */
[----:B------:R-:W-:Y:S02]  /*86a0*/  PLOP3.LUT P0, PT, PT, PT, UP2, 0x40, 0x0 ;  /* 0x000000000000781c */ /* 0x000fe40003f0e828 */
[----:B---3--:R-:W-:Y:S01]  /*86b0*/  IADD3 R7, -R36, 0x1, R0 ;  /* 0x0000000124077810 */ /* 0x008fe20007ffe100 */
[----:B------:R-:W2:Y:S03]  /*86c0*/  SHFL.IDX PT, R4, R5, RZ, 0x1c1f ;  /* 0x001c1fff05047589 */ /* 0x000ea600000e0000 */
[----:B------:R-:W-:Y:S01]  /*86d0*/  IADD3 R7, R7, c[0x0][0x1d0], RZ ;  /* 0x0000740007077a10 */ /* 0x000fe20007ffe0ff */
[----:B------:R-:W3:Y:S03]  /*86e0*/  MUFU.TANH R19, R19 ;  /* 0x0000001300137308 */ /* 0x000ee60000002400 */
[----:B------:R-:W-:Y:S04]  /*86f0*/  IADD3 R7, R7, -c[0x0][0x168], RZ ;  /* 0x80005a0007077a10 */ /* 0x000fe80007ffe0ff */
[C---:B------:R-:W-:Y:S02]  /*8700*/  IADD3 R6, R7.reuse, c[0x0][0x328], RZ ;  /* 0x0000ca0007067a10 */ /* 0x040fe40007ffe0ff */
[----:B------:R-:W-:Y:S02]  /*8710*/  IADD3 R7, R7, UR6, RZ ;  /* 0x0000000607077c10 */ /* 0x000fe4000fffe0ff */
[----:B--2---:R-:W-:Y:S02]  /*8720*/  IADD3 R3, R6, R4, RZ ;  /* 0x0000000406037210 */ /* 0x004fe40007ffe0ff */
[----:B------:R-:W-:Y:S01]  /*8730*/  IADD3 R2, R4, R7, RZ ;  /* 0x0000000704027210 */ /* 0x000fe20007ffe0ff */
[----:B------:R-:W-:-:S05]  /*8740*/  @P0 BRA `(.L_x_470) ;  /* 0x0000019000000947 */ /* 0x000fca0003800000 */
[----:B-1--4-:R-:W-:Y:S01]  /*8750*/  IADD3 R4, R4, c[0x0][0x1d0], RZ ;  /* 0x0000740004047a10 */ /* 0x012fe20007ffe0ff */
        /* <DEDUP_REMOVED lines=13> */
.L_x_472:
[----:B------:R-:W-:Y:S04]  /*8830*/  MOV R8, c[0x0][0x32c] ;  /* 0x0000cb0000087a02 */ /* 0x000fe80000000f00 */
[----:B------:R-:W-:Y:S11]  /*8840*/  ISETP.NE.AND P0, PT, R8, 0x1, PT ;  /* 0x000000010800780c */ /* 0x000ff60003f05270 */
[----:B------:R-:W-:Y:S02]  /*8850*/  @!UPT UIADD3 URZ, URZ, URZ, URZ ;  /* 0x0000003f3f3ff290 */ /* 0x000fe4000fffe03f */
[----:B------:R-:W-:Y:S05]  /*8860*/  @P0 IMAD.HI.U32 R8, R4, c[0x0][0x330], RZ ;  /* 0x0000cc0004080a27 */ /* 0x000fea00078e00ff */
[----:B------:R-:W-:Y:S02]  /*8870*/  @P0 SHF.R.U32.HI R4, RZ, c[0x0][0x334], R8 ;  /* 0x0000cd00ff040a19 */ /* 0x000fe40000011608 */
.L_x_473:
[----:B------:R-:W-:Y:S05]  /*8880*/  BSYNC B0 ;  /* 0x0000000000007941 */ /* 0x000fea0003800000 */
.L_x_471:
[----:B------:R-:W-:Y:S04]  /*8890*/  IMAD.IADD R8, R0, 0x1, -R36 ;  /* 0x0000000100087824 */ /* 0x000fe800078e0a24 */
[----:B------:R-:W-:Y:S05]  /*88a0*/  IMAD R4, R4, c[0x0][0x32c], R8 ;  /* 0x0000cb0004047a24 */ /* 0x000fea00078e0208 */
[----:B------:R-:W-:Y:S02]  /*88b0*/  IADD3 R8, R4, c[0x0][0x32c], RZ ;  /* 0x0000cb0004087a10 */ /* 0x000fe40007ffe0ff */
[----:B------:R-:W-:Y:S02]  /*88c0*/  IMNMX R2, R2, R4, !PT ;  /* 0x0000000402027217 */ /* 0x000fe40007800200 */
[----:B------:R-:W-:Y:S02]  /*88d0*/  IMNMX R3, R3, R8, PT ;  /* 0x0000000803037217 */ /* 0x000fe40003800200 */
.L_x_470:
[C---:B-1--4-:R-:W-:Y:S01]  /*88e0*/  ISETP.GE.AND P0, PT, R0.reuse, 0x1, PT ;  /* 0x000000010000780c */ /* 0x052fe20003f06270 */
[----:B------:R-:W1:Y:S01]  /*88f0*/  SHFL.IDX PT, R4, R5, 0x1, 0x1c1f ;  /* 0x003c1f0005047f89 */ /* 0x000e6200000e0000 */
[----:B------:R-:W-:Y:S02]  /*8900*/  ISETP.GE.AND P2, PT, R0, 0x9, PT ;  /* 0x000000090000780c */ /* 0x000fe40003f46270 */
[----:B------:R-:W-:Y:S02]  /*8910*/  P2R R15, PR, RZ, 0x1 ;  /* 0x00000001ff0f7803 */ /* 0x000fe40000000000 */
[----:B------:R-:W-:Y:S02]  /*8920*/  ISETP.GT.AND P0, PT, R2, RZ, !P0 ;  /* 0x000000ff0200720c */ /* 0x000fe40004704270 */
[----:B------:R-:W-:Y:S02]  /*8930*/  ISETP.GE.AND P1, PT, R0, 0x2, PT ;  /* 0x000000020000780c */ /* 0x000fe40003f26270 */
[----:B------:R-:W-:Y:S02]  /*8940*/  ISETP.LT.OR P0, PT, R3, 0x1, P0 ;  /* 0x000000010300780c */ /* 0x000fe40000701670 */
[----:B------:R-:W-:Y:S02]  /*8950*/  P2R R14, PR, RZ, 0x2 ;  /* 0x00000002ff0e7803 */ /* 0x000fe40000000000 */
[----:B------:R-:W-:Y:S02]  /*8960*/  FSEL R18, R201, -INF , !P0 ;  /* 0xff800000c9127808 */ /* 0x000fe40004000000 */
[C---:B------:R-:W-:Y:S02]  /*8970*/  ISETP.GT.AND P0, PT, R2.reuse, 0x8, !P2 ;  /* 0x000000080200780c */ /* 0x040fe40005704270 */
[----:B------:R-:W-:Y:S02]  /*8980*/  ISETP.GT.AND P1, PT, R2, 0x1, !P1 ;  /* 0x000000010200780c */ /* 0x000fe40004f24270 */
[----:B------:R-:W-:Y:S02]  /*8990*/  P2R R13, PR, RZ, 0x4 ;  /* 0x00000004ff0d7803 */ /* 0x000fe40000000000 */
[C---:B------:R-:W-:Y:S02]  /*89a0*/  ISETP.LT.OR P0, PT, R3.reuse, 0x9, P0 ;  /* 0x000000090300780c */ /* 0x040fe40000701670 */
[----:B------:R-:W-:Y:S02]  /*89b0*/  ISETP.GE.AND P2, PT, R0, 0xa, PT ;  /* 0x0000000a0000780c */ /* 0x000fe40003f46270 */
[C---:B------:R-:W-:Y:S02]  /*89c0*/  ISETP.LT.OR P1, PT, R3.reuse, 0x2, P1 ;  /* 0x000000020300780c */ /* 0x040fe40000f21670 */
[----:B------:R-:W-:Y:S02]  /*89d0*/  FSEL R25, R12, -INF , !P0 ;  /* 0xff8000000c197808 */ /* 0x000fe40004000000 */
[----:B------:R-:W-:Y:S02]  /*89e0*/  ISETP.GT.AND P0, PT, R2, 0x9, !P2 ;  /* 0x000000090200780c */ /* 0x000fe40005704270 */
[----:B------:R-:W-:Y:S02]  /*89f0*/  FSEL R23, R196, -INF , !P1 ;  /* 0xff800000c4177808 */ /* 0x000fe40004800000 */
[C---:B------:R-:W-:Y:S02]  /*8a00*/  ISETP.LT.OR P0, PT, R3.reuse, 0xa, P0 ;  /* 0x0000000a0300780c */ /* 0x040fe40000701670 */
[----:B------:R-:W-:Y:S02]  /*8a10*/  ISETP.GE.AND P1, PT, R0, 0x11, PT ;  /* 0x000000110000780c */ /* 0x000fe40003f26270 */
[----:B------:R-:W-:Y:S02]  /*8a20*/  FSEL R24, R136, -INF , !P0 ;  /* 0xff80000088187808 */ /* 0x000fe40004000000 */
[----:B------:R-:W-:Y:S02]  /*8a30*/  ISETP.GT.AND P0, PT, R2, 0x10, !P1 ;  /* 0x000000100200780c */ /* 0x000fe40004f04270 */
[----:B------:R-:W-:Y:S02]  /*8a40*/  P2R R11, PR, RZ, 0x2 ;  /* 0x00000002ff0b7803 */ /* 0x000fe40000000000 */
[----:B------:R-:W-:Y:S02]  /*8a50*/  ISETP.LT.OR P0, PT, R3, 0x11, P0 ;  /* 0x000000110300780c */ /* 0x000fe40000701670 */
        /* <DEDUP_REMOVED lines=14> */
[C---:B------:R-:W-:Y:S02]  /*8b40*/  ISETP.LT.OR P0, PT, R3.reuse, 0x1a, P0 ;  /* 0x0000001a0300780c */ /* 0x040fe40000701670 */
[----:B------:R-:W-:Y:S02]  /*8b50*/  ISETP.GE.AND P1, PT, R0, 0x21, PT ;  /* 0x000000210000780c */ /* 0x000fe40003f26270 */
[----:B------:R-:W-:Y:S02]  /*8b60*/  FSEL R204, R26, -INF , !P0 ;  /* 0xff8000001acc7808 */ /* 0x000fe40004000000 */
[----:B------:R-:W-:Y:S02]  /*8b70*/  ISETP.GT.AND P0, PT, R2, 0x20, !P1 ;  /* 0x000000200200780c */ /* 0x000fe40004f04270 */
[C---:B------:R-:W-:Y:S02]  /*8b80*/  ISETP.GE.AND P6, PT, R0.reuse, 0x22, PT ;  /* 0x000000220000780c */ /* 0x040fe40003fc6270 */
[C---:B------:R-:W-:Y:S02]  /*8b90*/  ISETP.LT.OR P0, PT, R3.reuse, 0x21, P0 ;  /* 0x000000210300780c */ /* 0x040fe40000701670 */
[----:B------:R-:W-:Y:S02]  /*8ba0*/  ISETP.GE.AND P5, PT, R0, 0x29, PT ;  /* 0x000000290000780c */ /* 0x000fe40003fa6270 */
[----:B------:R-:W-:Y:S02]  /*8bb0*/  FSEL R218, R22, -INF , !P0 ;  /* 0xff80000016da7808 */ /* 0x000fe40004000000 */
[C---:B------:R-:W-:Y:S02]  /*8bc0*/  ISETP.GT.AND P0, PT, R2.reuse, 0x21, !P6 ;  /* 0x000000210200780c */ /* 0x040fe40007704270 */
[----:B------:R-:W-:Y:S02]  /*8bd0*/  P2R R12, PR, RZ, 0x4 ;  /* 0x00000004ff0c7803 */ /* 0x000fe40000000000 */
[----:B------:R-:W-:Y:S04]  /*8be0*/  ISETP.LT.OR P0, PT, R3, 0x22, P0 ;  /* 0x000000220300780c */ /* 0x000fe80000701670 */
[----:B------:R-:W-:Y:S02]  /*8bf0*/  FSEL R222, R21, -INF , !P0 ;  /* 0xff80000015de7808 */ /* 0x000fe40004000000 */
[----:B------:R-:W-:Y:S04]  /*8c00*/  ISETP.GT.AND P0, PT, R2, 0x28, !P5 ;  /* 0x000000280200780c */ /* 0x000fe80006f04270 */
[----:B------:R-:W-:Y:S04]  /*8c10*/  ISETP.LT.OR P0, PT, R3, 0x29, P0 ;  /* 0x000000290300780c */ /* 0x000fe80000701670 */
[----:B------:R-:W-:Y:S02]  /*8c20*/  FSEL R247, R17, -INF , !P0 ;  /* 0xff80000011f77808 */ /* 0x000fe40004000000 */
[----:B------:R-:W-:Y:S04]  /*8c30*/  ISETP.GE.AND P0, PT, R0, 0x2a, PT ;  /* 0x0000002a0000780c */ /* 0x000fe80003f06270 */
[----:B------:R-:W-:Y:S01]  /*8c40*/  ISETP.GT.AND P2, PT, R2, 0x29, !P0 ;  /* 0x000000290200780c */ /* 0x000fe20004744270 */
[--C-:B-1----:R-:W-:Y:S03]  /*8c50*/  IMAD.IADD R2, R7, 0x1, R4.reuse ;  /* 0x0000000107027824 */ /* 0x102fe600078e0204 */
[----:B------:R-:W-:Y:S01]  /*8c60*/  ISETP.LT.OR P2, PT, R3, 0x2a, P2 ;  /* 0x0000002a0300780c */ /* 0x000fe20001741670 */
[----:B------:R-:W-:Y:S03]  /*8c70*/  IMAD.IADD R3, R6, 0x1, R4 ;  /* 0x0000000106037824 */ /* 0x000fe600078e0204 */
        /* <DEDUP_REMOVED lines=18> */
.L_x_476:
[----:B------:R-:W-:Y:S04]  /*8da0*/  MOV R16, c[0x0][0x32c] ;  /* 0x0000cb0000107a02 */ /* 0x000fe80000000f00 */
[----:B------:R-:W-:Y:S11]  /*8db0*/  ISETP.NE.AND P2, PT, R16, 0x1, PT ;  /* 0x000000011000780c */ /* 0x000ff60003f45270 */
[----:B------:R-:W-:Y:S02]  /*8dc0*/  @!UPT UIADD3 URZ, URZ, URZ, URZ ;  /* 0x0000003f3f3ff290 */ /* 0x000fe4000fffe03f */
[----:B------:R-:W-:Y:S05]  /*8dd0*/  @P2 IMAD.HI.U32 R16, R4, c[0x0][0x330], RZ ;  /* 0x0000cc0004102a27 */ /* 0x000fea00078e00ff */
[----:B------:R-:W-:Y:S02]  /*8de0*/  @P2 SHF.R.U32.HI R4, RZ, c[0x0][0x334], R16 ;  /* 0x0000cd00ff042a19 */ /* 0x000fe40000011610 */
.L_x_477:
[----:B------:R-:W-:Y:S05]  /*8df0*/  BSYNC B0 ;  /* 0x0000000000007941 */ /* 0x000fea0003800000 */
.L_x_475:
[----:B------:R-:W-:Y:S04]  /*8e00*/  IMAD.IADD R16, R0, 0x1, -R36 ;  /* 0x0000000100107824 */ /* 0x000fe800078e0a24 */
[----:B------:R-:W-:Y:S05]  /*8e10*/  IMAD R4, R4, c[0x0][0x32c], R16 ;  /* 0x0000cb0004047a24 */ /* 0x000fea00078e0210 */
[----:B------:R-:W-:Y:S02]  /*8e20*/  IADD3 R16, R4, c[0x0][0x32c], RZ ;  /* 0x0000cb0004107a10 */ /* 0x000fe40007ffe0ff */
[----:B------:R-:W-:Y:S02]  /*8e30*/  IMNMX R2, R2, R4, !PT ;  /* 0x0000000402027217 */ /* 0x000fe40007800200 */
[----:B------:R-:W-:Y:S02]  /*8e40*/  IMNMX R3, R3, R16, PT ;  /* 0x0000001003037217 */ /* 0x000fe40003800200 */
.L_x_474:
[----:B------:R-:W-:Y:S01]  /*8e50*/  ISETP.NE.AND P2, PT, R14, RZ, PT ;  /* 0x000000ff0e00720c */ /* 0x000fe20003f45270 */
[----:B------:R-:W1:Y:S03]  /*8e60*/  SHFL.IDX PT, R4, R5, 0x2, 0x1c1f ;  /* 0x005c1f0005047f89 */ /* 0x000e6600000e0000 */
[----:B------:R-:W-:Y:S04]  /*8e70*/  ISETP.GT.AND P2, PT, R2, 0x1, !P2 ;  /* 0x000000010200780c */ /* 0x000fe80005744270 */
[----:B------:R-:W-:Y:S04]  /*8e80*/  ISETP.LT.OR P2, PT, R3, 0x2, P2 ;  /* 0x000000020300780c */ /* 0x000fe80001741670 */
[----:B------:R-:W-:Y:S02]  /*8e90*/  FSEL R21, R202, -INF , !P2 ;  /* 0xff800000ca157808 */ /* 0x000fe40005000000 */
[----:B------:R-:W-:Y:S04]  /*8ea0*/  ISETP.NE.AND P2, PT, R13, RZ, PT ;  /* 0x000000ff0d00720c */ /* 0x000fe80003f45270 */
[----:B------:R-:W-:Y:S04]  /*8eb0*/  ISETP.GT.AND P2, PT, R2, 0x8, !P2 ;  /* 0x000000080200780c */ /* 0x000fe80005744270 */
[----:B------:R-:W-:Y:S04]  /*8ec0*/  ISETP.LT.OR P2, PT, R3, 0x9, P2 ;  /* 0x000000090300780c */ /* 0x000fe80001741670 */
[----:B------:R-:W-:Y:S02]  /*8ed0*/  FSEL R22, R199, -INF , !P2 ;  /* 0xff800000c7167808 */ /* 0x000fe40005000000 */
[----:B------:R-:W-:Y:S04]  /*8ee0*/  ISETP.NE.AND P2, PT, R12, RZ, PT ;  /* 0x000000ff0c00720c */ /* 0x000fe80003f45270 */
[C---:B------:R-:W-:Y:S04]  /*8ef0*/  ISETP.GT.AND P2, PT, R2.reuse, 0x9, !P2 ;  /* 0x000000090200780c */ /* 0x040fe80005744270 */
[----:B------:R-:W-:Y:S04]  /*8f00*/  ISETP.LT.OR P2, PT, R3, 0xa, P2 ;  /* 0x0000000a0300780c */ /* 0x000fe80001741670 */
[----:B------:R-:W-:Y:S02]  /*8f10*/  FSEL R27, R197, -INF , !P2 ;  /* 0xff800000c51b7808 */ /* 0x000fe40005000000 */
[----:B------:R-:W-:Y:S04]  /*8f20*/  ISETP.NE.AND P2, PT, R11, RZ, PT ;  /* 0x000000ff0b00720c */ /* 0x000fe80003f45270 */
[----:B------:R-:W-:Y:S04]  /*8f30*/  ISETP.GT.AND P2, PT, R2, 0x10, !P2 ;  /* 0x000000100200780c */ /* 0x000fe80005744270 */
[C---:B------:R-:W-:Y:S04]  /*8f40*/  ISETP.LT.OR P2, PT, R3.reuse, 0x11, P2 ;  /* 0x000000110300780c */ /* 0x040fe80001741670 */
        /* <DEDUP_REMOVED lines=13> */
[C---:B------:R-:W-:Y:S04]  /*9020*/  ISETP.GT.AND P2, PT, R2.reuse, 0x20, !P1 ;  /* 0x000000200200780c */ /* 0x040fe80004f44270 */
[----:B------:R-:W-:Y:S04]  /*9030*/  ISETP.LT.OR P2, PT, R3, 0x21, P2 ;  /* 0x000000210300780c */ /* 0x000fe80001741670 */
[----:B------:R-:W-:Y:S02]  /*9040*/  FSEL R216, R31, -INF , !P2 ;  /* 0xff8000001fd87808 */ /* 0x000fe40005000000 */
[----:B------:R-:W-:Y:S04]  /*9050*/  ISETP.GT.AND P2, PT, R2, 0x21, !P6 ;  /* 0x000000210200780c */ /* 0x000fe80007744270 */
[C---:B------:R-:W-:Y:S04]  /*9060*/  ISETP.LT.OR P2, PT, R3.reuse, 0x22, P2 ;  /* 0x000000220300780c */ /* 0x040fe80001741670 */
[----:B------:R-:W-:Y:S02]  /*9070*/  FSEL R217, R30, -INF , !P2 ;  /* 0xff8000001ed97808 */ /* 0x000fe40005000000 */
[----:B------:R-:W-:Y:S04]  /*9080*/  ISETP.GT.AND P2, PT, R2, 0x28, !P5 ;  /* 0x000000280200780c */ /* 0x000fe80006f44270 */
[----:B------:R-:W-:Y:S04]  /*9090*/  ISETP.LT.OR P2, PT, R3, 0x29, P2 ;  /* 0x000000290300780c */ /* 0x000fe80001741670 */
[----:B------:R-:W-:Y:S02]  /*90a0*/  FSEL R244, R20, -INF , !P2 ;  /* 0xff80000014f47808 */ /* 0x000fe40005000000 */
[----:B------:R-:W-:Y:S04]  /*90b0*/  ISETP.NE.AND P2, PT, R15, RZ, PT ;  /* 0x000000ff0f00720c */ /* 0x000fe80003f45270 */
[----:B------:R-:W-:Y:S04]  /*90c0*/  ISETP.GT.AND P2, PT, R2, RZ, !P2 ;  /* 0x000000ff0200720c */ /* 0x000fe80005744270 */
[----:B------:R-:W-:Y:S04]  /*90d0*/  ISETP.LT.OR P2, PT, R3, 0x1, P2 ;  /* 0x000000010300780c */ /* 0x000fe80001741670 */
[----:B------:R-:W-:Y:S02]  /*90e0*/  FSEL R17, R210, -INF , !P2 ;  /* 0xff800000d2117808 */ /* 0x000fe40005000000 */
[----:B------:R-:W-:Y:S01]  /*90f0*/  ISETP.GT.AND P2, PT, R2, 0x29, !P0 ;  /* 0x000000290200780c */ /* 0x000fe20004744270 */
[--C-:B-1----:R-:W-:Y:S03]  /*9100*/  IMAD.IADD R2, R7, 0x1, R4.reuse ;  /* 0x0000000107027824 */ /* 0x102fe600078e0204 */
[----:B------:R-:W-:Y:S01]  /*9110*/  ISETP.LT.OR P2, PT, R3, 0x2a, P2 ;  /* 0x0000002a0300780c */ /* 0x000fe20001741670 */
[----:B------:R-:W-:Y:S03]  /*9120*/  IMAD.IADD R3, R6, 0x1, R4 ;  /* 0x0000000106037824 */ /* 0x000fe600078e0204 */
[----:B---3--:R-:W-:Y:S02]  /*9130*/  FSEL R246, R19, -INF , !P2 ;  /* 0xff80000013f67808 */ /* 0x008fe40005000000 */
        /* <DEDUP_REMOVED lines=17> */
.L_x_480:
[----:B------:R-:W-:Y:S04]  /*9250*/  MOV R16, c[0x0][0x32c] ;  /* 0x0000cb0000107a02 */ /* 0x000fe80000000f00 */
[----:B------:R-:W-:Y:S11]  /*9260*/  ISETP.NE.AND P2, PT, R16, 0x1, PT ;  /* 0x000000011000780c */ /* 0x000ff60003f45270 */
[----:B------:R-:W-:Y:S02]  /*9270*/  @!UPT UIADD3 URZ, URZ, URZ, URZ ;  /* 0x0000003f3f3ff290 */ /* 0x000fe4000fffe03f */
[----:B------:R-:W-:Y:S05]  /*9280*/  @P2 IMAD.HI.U32 R16, R4, c[0x0][0x330], RZ ;  /* 0x0000cc0004102a27 */ /* 0x000fea00078e00ff */
[----:B------:R-:W-:Y:S02]  /*9290*/  @P2 SHF.R.U32.HI R4, RZ, c[0x0][0x334], R16 ;  /* 0x0000cd00ff042a19 */ /* 0x000fe40000011610 */
.L_x_481:
[----:B------:R-:W-:Y:S05]  /*92a0*/  BSYNC B0 ;  /* 0x0000000000007941 */ /* 0x000fea0003800000 */
.L_x_479:
[----:B------:R-:W-:Y:S04]  /*92b0*/  IMAD.IADD R16, R0, 0x1, -R36 ;  /* 0x0000000100107824 */ /* 0x000fe800078e0a24 */
[----:B------:R-:W-:Y:S05]  /*92c0*/  IMAD R4, R4, c[0x0][0x32c], R16 ;  /* 0x0000cb0004047a24 */ /* 0x000fea00078e0210 */
[----:B------:R-:W-:Y:S02]  /*92d0*/  IADD3 R16, R4, c[0x0][0x32c], RZ ;  /* 0x0000cb0004107a10 */ /* 0x000fe40007ffe0ff */
[----:B------:R-:W-:Y:S02]  /*92e0*/  IMNMX R2, R2, R4, !PT ;  /* 0x0000000402027217 */ /* 0x000fe40007800200 */
[----:B------:R-:W-:Y:S02]  /*92f0*/  IMNMX R3, R3, R16, PT ;  /* 0x0000001003037217 */ /* 0x000fe40003800200 */
.L_x_478:
[----:B------:R-:W-:Y:S01]  /*9300*/  ISETP.NE.AND P2, PT, R14, RZ, PT ;  /* 0x000000ff0e00720c */ /* 0x000fe20003f45270 */
[----:B------:R-:W1:Y:S03]  /*9310*/  SHFL.IDX PT, R4, R5, 0x3, 0x1c1f ;  /* 0x007c1f0005047f89 */ /* 0x000e6600000e0000 */
[C---:B------:R-:W-:Y:S04]  /*9320*/  ISETP.GT.AND P2, PT, R2.reuse, 0x1, !P2 ;  /* 0x000000010200780c */ /* 0x040fe80005744270 */
[----:B------:R-:W-:Y:S04]  /*9330*/  ISETP.LT.OR P2, PT, R3, 0x2, P2 ;  /* 0x000000020300780c */ /* 0x000fe80001741670 */
[----:B------:R-:W-:Y:S02]  /*9340*/  FSEL R20, R211, -INF , !P2 ;  /* 0xff800000d3147808 */ /* 0x000fe40005000000 */
[----:B------:R-:W-:Y:S04]  /*9350*/  ISETP.NE.AND P2, PT, R13, RZ, PT ;  /* 0x000000ff0d00720c */ /* 0x000fe80003f45270 */
        /* <DEDUP_REMOVED lines=29> */
[C---:B------:R-:W-:Y:S04]  /*9530*/  ISETP.GT.AND P2, PT, R2.reuse, 0x28, !P5 ;  /* 0x000000280200780c */ /* 0x040fe80006f44270 */
[----:B------:R-:W-:Y:S04]  /*9540*/  ISETP.LT.OR P2, PT, R3, 0x29, P2 ;  /* 0x000000290300780c */ /* 0x000fe80001741670 */
[----:B------:R-:W-:Y:S02]  /*9550*/  FSEL R245, R29, -INF , !P2 ;  /* 0xff8000001df57808 */ /* 0x000fe40005000000 */
[----:B------:R-:W-:Y:S04]  /*9560*/  ISETP.NE.AND P2, PT, R15, RZ, PT ;  /* 0x000000ff0f00720c */ /* 0x000fe80003f45270 */
[C---:B------:R-:W-:Y:S04]  /*9570*/  ISETP.GT.AND P2, PT, R2.reuse, RZ, !P2 ;  /* 0x000000ff0200720c */ /* 0x040fe80005744270 */
[----:B------:R-:W-:Y:S04]  /*9580*/  ISETP.LT.OR P2, PT, R3, 0x1, P2 ;  /* 0x000000010300780c */ /* 0x000fe80001741670 */
[----:B------:R-:W-:Y:S02]  /*9590*/  FSEL R16, R215, -INF , !P2 ;  /* 0xff800000d7107808 */ /* 0x000fe40005000000 */
        /* <DEDUP_REMOVED lines=22> */
.L_x_484:
[----:B------:R-:W-:Y:S04]  /*9700*/  MOV R5, c[0x0][0x32c] ;  /* 0x0000cb0000057a02 */ /* 0x000fe80000000f00 */
[----:B------:R-:W-:Y:S11]  /*9710*/  ISETP.NE.AND P2, PT, R5, 0x1, PT ;  /* 0x000000010500780c */ /* 0x000ff60003f45270 */
[----:B------:R-:W-:Y:S02]  /*9720*/  @!UPT UIADD3 URZ, URZ, URZ, URZ ;  /* 0x0000003f3f3ff290 */ /* 0x000fe4000fffe03f */
[----:B------:R-:W-:Y:S05]  /*9730*/  @P2 IMAD.HI.U32 R5, R4, c[0x0][0x330], RZ ;  /* 0x0000cc0004052a27 */ /* 0x000fea00078e00ff */
[----:B------:R-:W-:Y:S02]  /*9740*/  @P2 SHF.R.U32.HI R4, RZ, c[0x0][0x334], R5 ;  /* 0x0000cd00ff042a19 */ /* 0x000fe40000011605 */
.L_x_485:
[----:B------:R-:W-:Y:S05]  /*9750*/  BSYNC B0 ;  /* 0x0000000000007941 */ /* 0x000fea0003800000 */
.L_x_483:
[----:B------:R-:W-:Y:S04]  /*9760*/  IMAD.IADD R0, R0, 0x1, -R36 ;  /* 0x0000000100007824 */ /* 0x000fe800078e0a24 */
[----:B------:R-:W-:Y:S05]  /*9770*/  IMAD R4, R4, c[0x0][0x32c], R0 ;  /* 0x0000cb0004047a24 */ /* 0x000fea00078e0200 */
[----:B------:R-:W-:Y:S02]  /*9780*/  IADD3 R0, R4, c[0x0][0x32c], RZ ;  /* 0x0000cb0004007a10 */ /* 0x000fe40007ffe0ff */
[----:B------:R-:W-:Y:S02]  /*9790*/  IMNMX R2, R2, R4, !PT ;  /* 0x0000000402027217 */ /* 0x000fe40007800200 */
[----:B------:R-:W-:Y:S02]  /*97a0*/  IMNMX R3, R3, R0, PT ;  /* 0x0000000003037217 */ /* 0x000fe40003800200 */
.L_x_482:
[----:B------:R-:W-:Y:S02]  /*97b0*/  FMNMX.FTZ R137, R18, R132, !PT ;  /* 0x0000008412897209 */ /* 0x000fe40007810000 */
[----:B------:R-:W-:Y:S02]  /*97c0*/  ISETP.NE.AND P2, PT, R15, RZ, PT ;  /* 0x000000ff0f00720c */ /* 0x000fe40003f45270 */
[----:B------:R-:W-:Y:S02]  /*97d0*/  FMNMX.FTZ R137, R23, R137, !PT ;  /* 0x0000008917897209 */ /* 0x000fe40007810000 */
[----:B------:R-:W-:Y:S02]  /*97e0*/  ISETP.GT.AND P2, PT, R2, RZ, !P2 ;  /* 0x000000ff0200720c */ /* 0x000fe40005744270 */
[----:B------:R-:W-:Y:S02]  /*97f0*/  FMNMX.FTZ R137, R25, R137, !PT ;  /* 0x0000008919897209 */ /* 0x000fe40007810000 */
[----:B------:R-:W-:Y:S02]  /*9800*/  ISETP.LT.OR P2, PT, R3, 0x1, P2 ;  /* 0x000000010300780c */ /* 0x000fe40001741670 */
[----:B------:R-:W-:Y:S02]  /*9810*/  FMNMX.FTZ R137, R24, R137, !PT ;  /* 0x0000008918897209 */ /* 0x000fe40007810000 */
[----:B------:R-:W-:Y:S02]  /*9820*/  FMNMX.FTZ R0, R17, R134, !PT ;  /* 0x0000008611007209 */ /* 0x000fe40007810000 */
[----:B------:R-:W-:Y:S02]  /*9830*/  FMNMX.FTZ R137, R196, R137, !PT ;  /* 0x00000089c4897209 */ /* 0x000fe40007810000 */
[----:B------:R-:W-:Y:S02]  /*9840*/  FSEL R5, R221, -INF , !P2 ;  /* 0xff800000dd057808 */ /* 0x000fe40005000000 */
[----:B------:R-:W-:Y:S02]  /*9850*/  FMNMX.FTZ R137, R198, R137, !PT ;  /* 0x00000089c6897209 */ /* 0x000fe40007810000 */
[----:B------:R-:W-:Y:S02]  /*9860*/  ISETP.NE.AND P2, PT, R14, RZ, PT ;  /* 0x000000ff0e00720c */ /* 0x000fe40003f45270 */
[----:B------:R-:W-:Y:S02]  /*9870*/  FMNMX.FTZ R137, R201, R137, !PT ;  /* 0x00000089c9897209 */ /* 0x000fe40007810000 */
[----:B------:R-:W-:Y:S02]  /*9880*/  FMNMX.FTZ R0, R21, R0, !PT ;  /* 0x0000000015007209 */ /* 0x000fe40007810000 */
[----:B------:R-:W-:Y:S02]  /*9890*/  FMNMX.FTZ R137, R204, R137, !PT ;  /* 0x00000089cc897209 */ /* 0x000fe40007810000 */
[----:B------:R-:W-:Y:S02]  /*98a0*/  ISETP.GT.AND P2, PT, R2, 0x1, !P2 ;  /* 0x000000010200780c */ /* 0x000fe40005744270 */
[----:B------:R-:W-:Y:S02]  /*98b0*/  FMNMX.FTZ R137, R218, R137, !PT ;  /* 0x00000089da897209 */ /* 0x000fe40007810000 */
[----:B------:R-:W-:Y:S02]  /*98c0*/  FMNMX.FTZ R0, R22, R0, !PT ;  /* 0x0000000016007209 */ /* 0x000fe40007810000 */
[----:B------:R-:W-:Y:S02]  /*98d0*/  FMNMX.FTZ R137, R222, R137, !PT ;  /* 0x00000089de897209 */ /* 0x000fe40007810000 */
[----:B------:R-:W-:Y:S02]  /*98e0*/  ISETP.LT.OR P2, PT, R3, 0x2, P2 ;  /* 0x000000020300780c */ /* 0x000fe40001741670 */
[----:B------:R-:W-:Y:S02]  /*98f0*/  FMNMX.FTZ R0, R27, R0, !PT ;  /* 0x000000001b007209 */ /* 0x000fe40007810000 */
[----:B------:R-:W-:Y:S02]  /*9900*/  FSEL R7, R220, -INF , !P2 ;  /* 0xff800000dc077808 */ /* 0x000fe40005000000 */
[----:B------:R-:W-:Y:S02]  /*9910*/  ISETP.NE.AND P2, PT, R13, RZ, PT ;  /* 0x000000ff0d00720c */ /* 0x000fe40003f45270 */
[----:B------:R-:W-:Y:S02]  /*9920*/  FMNMX.FTZ R137, R247, R137, !PT ;  /* 0x00000089f7897209 */ /* 0x000fe40007810000 */
[----:B------:R-:W-:Y:S02]  /*9930*/  FMNMX.FTZ R0, R197, R0, !PT ;  /* 0x00000000c5007209 */ /* 0x000fe40007810000 */
[----:B------:R-:W-:Y:S02]  /*9940*/  ISETP.GT.AND P2, PT, R2, 0x8, !P2 ;  /* 0x000000080200780c */ /* 0x000fe40005744270 */
[----:B------:R-:W-:Y:S02]  /*9950*/  FMNMX.FTZ R137, R248, R137, !PT ;  /* 0x00000089f8897209 */ /* 0x000fe40007810000 */
[----:B------:R-:W-:Y:S02]  /*9960*/  FMNMX.FTZ R0, R199, R0, !PT ;  /* 0x00000000c7007209 */ /* 0x000fe40007810000 */
[----:B------:R-:W-:Y:S01]  /*9970*/  ISETP.LT.OR P2, PT, R3, 0x9, P2 ;  /* 0x000000090300780c */ /* 0x000fe20001741670 */
[----:B------:R-:W1:Y:S01]  /*9980*/  SHFL.BFLY PT, R6, R137, 0x2, 0x1f ;  /* 0x0c401f0089067f89 */ /* 0x000e6200000e0000 */
[----:B------:R-:W-:Y:S02]  /*9990*/  FMNMX.FTZ R0, R202, R0, !PT ;  /* 0x00000000ca007209 */ /* 0x000fe40007810000 */
[----:B------:R-:W-:Y:S02]  /*99a0*/  FSEL R13, R214, -INF , !P2 ;  /* 0xff800000d60d7808 */ /* 0x000fe40005000000 */
[----:B------:R-:W-:Y:S02]  /*99b0*/  ISETP.NE.AND P2, PT, R12, RZ, PT ;  /* 0x000000ff0c00720c */ /* 0x000fe40003f45270 */
[----:B------:R-:W-:Y:S02]  /*99c0*/  FMNMX.FTZ R0, R205, R0, !PT ;  /* 0x00000000cd007209 */ /* 0x000fe40007810000 */
[----:B------:R-:W-:Y:S02]  /*99d0*/  ISETP.GT.AND P2, PT, R2, 0x9, !P2 ;  /* 0x000000090200780c */ /* 0x000fe40005744270 */
[----:B------:R-:W-:Y:S02]  /*99e0*/  FMNMX.FTZ R0, R216, R0, !PT ;  /* 0x00000000d8007209 */ /* 0x000fe40007810000 */
[----:B------:R-:W-:Y:S02]  /*99f0*/  ISETP.LT.OR P2, PT, R3, 0xa, P2 ;  /* 0x0000000a0300780c */ /* 0x000fe40001741670 */
[----:B------:R-:W-:Y:S02]  /*9a00*/  FMNMX.FTZ R0, R217, R0, !PT ;  /* 0x00000000d9007209 */ /* 0x000fe40007810000 */
[----:B------:R-:W-:Y:S02]  /*9a10*/  FSEL R12, R213, -INF , !P2 ;  /* 0xff800000d50c7808 */ /* 0x000fe40005000000 */
[----:B------:R-:W-:Y:S02]  /*9a20*/  ISETP.NE.AND P2, PT, R11, RZ, PT ;  /* 0x000000ff0b00720c */ /* 0x000fe40003f45270 */
[----:B------:R-:W-:Y:S02]  /*9a30*/  FMNMX.FTZ R0, R244, R0, !PT ;  /* 0x00000000f4007209 */ /* 0x000fe40007810000 */
[----:B------:R-:W-:Y:S02]  /*9a40*/  ISETP.GT.AND P2, PT, R2, 0x10, !P2 ;  /* 0x000000100200780c */ /* 0x000fe40005744270 */
[----:B------:R-:W-:Y:S02]  /*9a50*/  FMNMX.FTZ R0, R246, R0, !PT ;  /* 0x00000000f6007209 */ /* 0x000fe40007810000 */
[----:B------:R-:W-:Y:S02]  /*9a60*/  ISETP.LT.OR P2, PT, R3, 0x11, P2 ;  /* 0x000000110300780c */ /* 0x000fe40001741670 */
[----:B-1----:R-:W-:Y:S02]  /*9a70*/  FMNMX.FTZ R137, R137, R6, !PT ;  /* 0x0000000689897209 */ /* 0x002fe40007810000 */
[----:B------:R-:W1:Y:S01]  /*9a80*/  SHFL.BFLY PT, R6, R0, 0x2, 0x1f ;  /* 0x0c401f0000067f89 */ /* 0x000e6200000e0000 */
        /* <DEDUP_REMOVED lines=14> */
[----:B------:R-:W-:Y:S02]  /*9b70*/  FMNMX.FTZ R4, R200, R4, !PT ;  /* 0x00000004c8047209 */ /* 0x000fe40007810000 */
[----:B------:R-:W-:Y:S01]  /*9b80*/  FSEL R211, R143, -INF , !P2 ;  /* 0xff8000008fd37808 */ /* 0x000fe20005000000 */
[----:B------:R-:W1:Y:S01]  /*9b90*/  SHFL.BFLY PT, R136, R0, 0x1, 0x1f ;  /* 0x0c201f0000887f89 */ /* 0x000e6200000e0000 */
[----:B------:R-:W-:Y:S02]  /*9ba0*/  ISETP.NE.AND P2, PT, R8, RZ, PT ;  /* 0x000000ff0800720c */ /* 0x000fe40003f45270 */
[----:B------:R-:W-:Y:S02]  /*9bb0*/  FMNMX.FTZ R4, R209, R4, !PT ;  /* 0x00000004d1047209 */ /* 0x000fe40007810000 */
[----:B------:R-:W-:Y:S02]  /*9bc0*/  FMNMX.FTZ R6, R5, R139, !PT ;  /* 0x0000008b05067209 */ /* 0x000fe40007810000 */
[----:B------:R-:W-:Y:S01]  /*9bd0*/  FMNMX.FTZ R4, R210, R4, !PT ;  /* 0x00000004d2047209 */ /* 0x000fe20007810000 */
[----:B------:R-:W2:Y:S01]  /*9be0*/  SHFL.BFLY PT, R8, R137, 0x1, 0x1f ;  /* 0x0c201f0089087f89 */ /* 0x000ea200000e0000 */
[----:B------:R-:W-:Y:S02]  /*9bf0*/  FMNMX.FTZ R6, R7, R6, !PT ;  /* 0x0000000607067209 */ /* 0x000fe40007810000 */
[----:B------:R-:W-:Y:S02]  /*9c00*/  FMNMX.FTZ R4, R219, R4, !PT ;  /* 0x00000004db047209 */ /* 0x000fe40007810000 */
[----:B------:R-:W-:Y:S02]  /*9c10*/  FMNMX.FTZ R6, R13, R6, !PT ;  /* 0x000000060d067209 */ /* 0x000fe40007810000 */
[----:B------:R-:W-:Y:S02]  /*9c20*/  FMNMX.FTZ R4, R223, R4, !PT ;  /* 0x00000004df047209 */ /* 0x000fe40007810000 */
[----:B------:R-:W-:Y:S02]  /*9c30*/  ISETP.GT.AND P2, PT, R2, 0x19, !P2 ;  /* 0x000000190200780c */ /* 0x000fe40005744270 */
[----:B------:R-:W-:Y:S02]  /*9c40*/  FMNMX.FTZ R4, R245, R4, !PT ;  /* 0x00000004f5047209 */ /* 0x000fe40007810000 */
[----:B------:R-:W-:Y:S02]  /*9c50*/  ISETP.LT.OR P2, PT, R3, 0x1a, P2 ;  /* 0x0000001a0300780c */ /* 0x000fe40001741670 */
[----:B------:R-:W-:Y:S02]  /*9c60*/  FMNMX.FTZ R4, R215, R4, !PT ;  /* 0x00000004d7047209 */ /* 0x000fe40007810000 */
[----:B-1----:R-:W-:Y:S02]  /*9c70*/  FMNMX.FTZ R136, R0, R136, !PT ;  /* 0x0000008800887209 */ /* 0x002fe40007810000 */
[----:B------:R-:W-:Y:S02]  /*9c80*/  FMNMX.FTZ R0, R12, R6, !PT ;  /* 0x000000060c007209 */ /* 0x000fe40007810000 */
[----:B------:R-:W-:Y:S01]  /*9c90*/  ISETP.GT.AND P1, PT, R2, 0x20, !P1 ;  /* 0x000000200200780c */ /* 0x000fe20004f24270 */
[----:B------:R-:W-:Y:S01]  /*9ca0*/  FMUL.FTZ R142, R136, c[0x0][0x2d0] ;  /* 0x0000b400888e7a20 */ /* 0x000fe20000410000 */
[----:B------:R-:W-:Y:S02]  /*9cb0*/  FMNMX.FTZ R0, R207, R0, !PT ;  /* 0x00000000cf007209 */ /* 0x000fe40007810000 */
[----:B--2---:R-:W-:Y:S02]  /*9cc0*/  FMNMX.FTZ R137, R137, R8, !PT ;  /* 0x0000000889897209 */ /* 0x004fe40007810000 */
[----:B------:R-:W1:Y:S01]  /*9cd0*/  SHFL.BFLY PT, R8, R4, 0x2, 0x1f ;  /* 0x0c401f0004087f89 */ /* 0x000e6200000e0000 */
[----:B------:R-:W-:Y:S02]  /*9ce0*/  FMNMX.FTZ R0, R208, R0, !PT ;  /* 0x00000000d0007209 */ /* 0x000fe40007810000 */
[----:B------:R-:W-:Y:S01]  /*9cf0*/  FSEL R206, R212, -INF , !P2 ;  /* 0xff800000d4ce7808 */ /* 0x000fe20005000000 */
[----:B------:R-:W-:Y:S01]  /*9d00*/  FMUL.FTZ R141, R137, c[0x0][0x2d0] ;  /* 0x0000b400898d7a20 */ /* 0x000fe20000410000 */
[----:B------:R-:W-:Y:S02]  /*9d10*/  ISETP.GT.AND P6, PT, R2, 0x21, !P6 ;  /* 0x000000210200780c */ /* 0x000fe400077c4270 */
[----:B------:R-:W-:Y:S02]  /*9d20*/  FMNMX.FTZ R0, R211, R0, !PT ;  /* 0x00000000d3007209 */ /* 0x000fe40007810000 */
[C---:B------:R-:W-:Y:S02]  /*9d30*/  ISETP.LT.OR P1, PT, R3.reuse, 0x21, P1 ;  /* 0x000000210300780c */ /* 0x040fe40000f21670 */
[----:B------:R-:W-:Y:S02]  /*9d40*/  ISETP.LT.OR P6, PT, R3, 0x22, P6 ;  /* 0x000000220300780c */ /* 0x000fe400037c1670 */
[----:B------:R-:W-:Y:S02]  /*9d50*/  FSEL R214, R42, -INF , !P1 ;  /* 0xff8000002ad67808 */ /* 0x000fe40004800000 */
[----:B------:R-:W-:Y:S02]  /*9d60*/  FMNMX.FTZ R0, R206, R0, !PT ;  /* 0x00000000ce007209 */ /* 0x000fe40007810000 */
[----:B------:R-:W-:Y:S02]  /*9d70*/  ISETP.GT.AND P5, PT, R2, 0x28, !P5 ;  /* 0x000000280200780c */ /* 0x000fe40006fa4270 */
[----:B------:R-:W-:Y:S02]  /*9d80*/  FSEL R212, R43, -INF , !P6 ;  /* 0xff8000002bd47808 */ /* 0x000fe40007000000 */
[----:B------:R-:W-:Y:S02]  /*9d90*/  FMNMX.FTZ R0, R214, R0, !PT ;  /* 0x00000000d6007209 */ /* 0x000fe40007810000 */
[C---:B------:R-:W-:Y:S02]  /*9da0*/  ISETP.LT.OR P5, PT, R3.reuse, 0x29, P5 ;  /* 0x000000290300780c */ /* 0x040fe40002fa1670 */
[----:B------:R-:W-:Y:S02]  /*9db0*/  ISETP.GT.AND P0, PT, R2, 0x29, !P0 ;  /* 0x000000290200780c */ /* 0x000fe40004704270 */
[----:B------:R-:W-:Y:S02]  /*9dc0*/  FMNMX.FTZ R0, R212, R0, !PT ;  /* 0x00000000d4007209 */ /* 0x000fe40007810000 */
[----:B-1----:R-:W-:Y:S02]  /*9dd0*/  FMNMX.FTZ R4, R4, R8, !PT ;  /* 0x0000000804047209 */ /* 0x002fe40007810000 */
[----:B------:R-:W-:Y:S02]  /*9de0*/  FSETP.NEU.FTZ.AND P1, PT, R136, -INF , PT ;  /* 0xff8000008800780b */ /* 0x000fe40003f3d000 */
[----:B------:R-:W-:Y:S01]  /*9df0*/  FSEL R213, R46, -INF , !P5 ;  /* 0xff8000002ed57808 */ /* 0x000fe20006800000 */
[----:B------:R-:W1:Y:S01]  /*9e00*/  SHFL.BFLY PT, R135, R4, 0x1, 0x1f ;  /* 0x0c201f0004877f89 */ /* 0x000e6200000e0000 */
[----:B------:R-:W-:Y:S02]  /*9e10*/  ISETP.LT.OR P0, PT, R3, 0x2a, P0 ;  /* 0x0000002a0300780c */ /* 0x000fe40000701670 */
[----:B------:R-:W-:Y:S02]  /*9e20*/  FSEL R142, R142, RZ, P1 ;  /* 0x000000ff8e8e7208 */ /* 0x000fe40000800000 */
[----:B------:R-:W-:Y:S02]  /*9e30*/  FSEL R140, R47, -INF , !P0 ;  /* 0xff8000002f8c7808 */ /* 0x000fe40004000000 */
[----:B------:R-:W-:Y:S01]  /*9e40*/  FMNMX.FTZ R0, R213, R0, !PT ;  /* 0x00000000d5007209 */ /* 0x000fe20007810000 */
[--C-:B------:R-:W-:Y:S01]  /*9e50*/  FFMA.FTZ R3, R27, c[0x0][0x2d0], -R142.reuse ;  /* 0x0000b4001b037a23 */ /* 0x100fe2000001088e */
[----:B------:R-:W-:Y:S01]  /*9e60*/  FSETP.NEU.FTZ.AND P2, PT, R137, -INF , PT ;  /* 0xff8000008900780b */ /* 0x000fe20003f5d000 */
[--C-:B------:R-:W-:Y:S01]  /*9e70*/  FFMA.FTZ R22, R22, c[0x0][0x2d0], -R142.reuse ;  /* 0x0000b40016167a23 */ /* 0x100fe2000001088e */
[----:B------:R-:W-:Y:S01]  /*9e80*/  FMNMX.FTZ R0, R140, R0, !PT ;  /* 0x000000008c007209 */ /* 0x000fe20007810000 */
[----:B------:R2:W-:Y:S01]  /*9e90*/  MUFU.EX2 R49, R3 ;  /* 0x0000000300317308 */ /* 0x0005e20000000800 */
[----:B------:R-:W-:Y:S01]  /*9ea0*/  FSEL R141, R141, RZ, P2 ;  /* 0x000000ff8d8d7208 */ /* 0x000fe20001000000 */
[--C-:B------:R-:W-:Y:S02]  /*9eb0*/  FFMA.FTZ R17, R17, c[0x0][0x2d0], -R142.reuse ;  /* 0x0000b40011117a23 */ /* 0x100fe4000001088e */
[----:B------:R-:W2:Y:S01]  /*9ec0*/  SHFL.BFLY PT, R2, R0, 0x2, 0x1f ;  /* 0x0c401f0000027f89 */ /* 0x000ea200000e0000 */
[----:B------:R-:W-:Y:S02]  /*9ed0*/  FFMA.FTZ R21, R21, c[0x0][0x2d0], -R142 ;  /* 0x0000b40015157a23 */ /* 0x000fe4000001088e */
[--C-:B------:R-:W-:Y:S02]  /*9ee0*/  FFMA.FTZ R18, R18, c[0x0][0x2d0], -R141.reuse ;  /* 0x0000b40012127a23 */ /* 0x100fe4000001088d */
[--C-:B------:R-:W-:Y:S01]  /*9ef0*/  FFMA.FTZ R24, R24, c[0x0][0x2d0], -R141.reuse ;  /* 0x0000b40018187a23 */ /* 0x100fe2000001088d */
[----:B------:R-:W3:Y:S01]  /*9f00*/  MUFU.EX2 R29, R22 ;  /* 0x00000016001d7308 */ /* 0x000ee20000000800 */
[--C-:B------:R-:W-:Y:S01]  /*9f10*/  FFMA.FTZ R25, R25, c[0x0][0x2d0], -R141.reuse ;  /* 0x0000b40019197a23 */ /* 0x100fe2000001088d */
[----:B-1----:R-:W-:Y:S01]  /*9f20*/  FMNMX.FTZ R135, R4, R135, !PT ;  /* 0x0000008704877209 */ /* 0x002fe20007810000 */
[----:B------:R-:W-:Y:S03]  /*9f30*/  FFMA.FTZ R23, R23, c[0x0][0x2d0], -R141 ;  /* 0x0000b40017177a23 */ /* 0x000fe6000001088d */
[C---:B------:R-:W-:Y:S01]  /*9f40*/  FSETP.NEU.FTZ.AND P0, PT, R135.reuse, -INF , PT ;  /* 0xff8000008700780b */ /* 0x040fe20003f1d000 */
[----:B------:R-:W-:Y:S03]  /*9f50*/  FMUL.FTZ R143, R135, c[0x0][0x2d0] ;  /* 0x0000b400878f7a20 */ /* 0x000fe60000410000 */
[----:B------:R-:W-:Y:S02]  /*9f60*/  MUFU.EX2 R33, R18 ;  /* 0x0000001200217308 */ /* 0x000fe40000000800 */
[----:B------:R-:W-:Y:S05]  /*9f70*/  FSEL R143, R143, RZ, P0 ;  /* 0x000000ff8f8f7208 */ /* 0x000fea0000000000 */
[--C-:B------:R-:W-:Y:S01]  /*9f80*/  FFMA.FTZ R19, R19, c[0x0][0x2d0], -R143.reuse ;  /* 0x0000b40013137a23 */ /* 0x100fe2000001088f */
[----:B--2---:R-:W-:Y:S01]  /*9f90*/  FMNMX.FTZ R3, R0, R2, !PT ;  /* 0x0000000200037209 */ /* 0x004fe20007810000 */
[--C-:B------:R-:W-:Y:S01]  /*9fa0*/  FFMA.FTZ R2, R26, c[0x0][0x2d0], -R143.reuse ;  /* 0x0000b4001a027a23 */ /* 0x100fe2000001088f */
[----:B------:R-:W-:Y:S01]  /*9fb0*/  FSEL R0, R137, RZ, P2 ;  /* 0x000000ff89007208 */ /* 0x000fe20001000000 */
[----:B------:R-:W-:Y:S01]  /*9fc0*/  MUFU.EX2 R28, R19 ;  /* 0x00000013001c7308 */ /* 0x000fe20000000800 */
[--C-:B------:R-:W-:Y:S01]  /*9fd0*/  FFMA.FTZ R20, R20, c[0x0][0x2d0], -R143.reuse ;  /* 0x0000b40014147a23 */ /* 0x100fe2000001088f */
[----:B------:R-:W1:Y:S01]  /*9fe0*/  SHFL.BFLY PT, R4, R3, 0x1, 0x1f ;  /* 0x0c201f0003047f89 */ /* 0x000e6200000e0000 */
[----:B---3--:R-:W-:Y:S01]  /*9ff0*/  F2FP.PACK_AB R195, R49, R29 ;  /* 0x0000001d31c3723e */ /* 0x008fe200000000ff */
[----:B------:R-:W-:Y:S02]  /*a000*/  FADD.FTZ R0, -R0, R132 ;  /* 0x0000008400007221 */ /* 0x000fe40000010100 */
[----:B------:R-:W-:Y:S02]  /*a010*/  FFMA.FTZ R16, R16, c[0x0][0x2d0], -R143 ;  /* 0x0000b40010107a23 */ /* 0x000fe4000001088f */
[----:B------:R-:W-:Y:S02]  /*a020*/  FMUL.FTZ R0, R0, c[0x0][0x2d0] ;  /* 0x0000b40000007a20 */ /* 0x000fe40000410000 */
[----:B------:R2:W-:Y:S10]  /*a030*/  MUFU.EX2 R40, R2 ;  /* 0x0000000200287308 */ /* 0x0005f40000000800 */
[----:B------:R3:W4:Y:S01]  /*a040*/  MUFU.EX2 R133, R0 ;  /* 0x0000000000857308 */ /* 0x0007220000000800 */
[----:B-1----:R-:W-:Y:S09]  /*a050*/  FMNMX.FTZ R3, R3, R4, !PT ;  /* 0x0000000403037209 */ /* 0x002ff20007810000 */
[----:B------:R-:W-:Y:S01]  /*a060*/  MUFU.EX2 R36, R24 ;  /* 0x0000001800247308 */ /* 0x000fe20000000800 */
[----:B--2---:R-:W-:Y:S05]  /*a070*/  FSEL R2, R136, RZ, P1 ;  /* 0x000000ff88027208 */ /* 0x004fea0000800000 */
[----:B------:R-:W-:Y:S04]  /*a080*/  FADD.FTZ R2, -R2, R134 ;  /* 0x0000008602027221 */ /* 0x000fe80000010100 */
[----:B------:R-:W-:Y:S01]  /*a090*/  MUFU.EX2 R30, R25 ;  /* 0x00000019001e7308 */ /* 0x000fe20000000800 */
[----:B------:R-:W-:Y:S02]  /*a0a0*/  FMUL.FTZ R134, R3, c[0x0][0x2d0] ;  /* 0x0000b40003867a20 */ /* 0x000fe40000410000 */
[----:B------:R-:W-:Y:S01]  /*a0b0*/  FMUL.FTZ R2, R2, c[0x0][0x2d0] ;  /* 0x0000b40002027a20 */ /* 0x000fe20000410000 */
[----:B---3--:R-:W-:Y:S01]  /*a0c0*/  FSEL R0, R135, RZ, P0 ;  /* 0x000000ff87007208 */ /* 0x008fe20000000000 */
[----:B----4-:R-:W-:Y:S01]  /*a0d0*/  FMUL.FTZ R52, R133, R52 ;  /* 0x0000003485347220 */ /* 0x010fe20000410000 */
[----:B------:R-:W-:Y:S01]  /*a0e0*/  FSETP.NEU.FTZ.AND P0, PT, R3, -INF , PT ;  /* 0xff8000000300780b */ /* 0x000fe20003f1d000 */
[----:B------:R-:W-:Y:S02]  /*a0f0*/  FMUL.FTZ R53, R133, R53 ;  /* 0x0000003585357220 */ /* 0x000fe40000410000 */
[----:B------:R-:W-:Y:S01]  /*a100*/  FADD.FTZ R0, -R0, R138 ;  /* 0x0000008a00007221 */ /* 0x000fe20000010100 */
[----:B------:R-:W1:Y:S01]  /*a110*/  MUFU.EX2 R132, R2 ;  /* 0x0000000200847308 */ /* 0x000e620000000800 */
[----:B------:R-:W-:Y:S01]  /*a120*/  FSEL R134, R134, RZ, P0 ;  /* 0x000000ff86867208 */ /* 0x000fe20000000000 */
[----:B------:R-:W-:Y:S02]  /*a130*/  FFMA.FTZ R138, R196, c[0x0][0x2d0], -R141 ;  /* 0x0000b400c48a7a23 */ /* 0x000fe4000001088d */
[----:B------:R-:W-:Y:S02]  /*a140*/  FMUL.FTZ R0, R0, c[0x0][0x2d0] ;  /* 0x0000b40000007a20 */ /* 0x000fe40000410000 */
[--C-:B------:R-:W-:Y:S02]  /*a150*/  FFMA.FTZ R4, R12, c[0x0][0x2d0], -R134.reuse ;  /* 0x0000b4000c047a23 */ /* 0x100fe40000010886 */
[--C-:B------:R-:W-:Y:S02]  /*a160*/  FFMA.FTZ R5, R5, c[0x0][0x2d0], -R134.reuse ;  /* 0x0000b40005057a23 */ /* 0x100fe40000010886 */
[----:B------:R2:W3:Y:S01]  /*a170*/  MUFU.EX2 R2, R0 ;  /* 0x0000000000027308 */ /* 0x0004e20000000800 */
[C---:B------:R-:W-:Y:S02]  /*a180*/  FMUL.FTZ R64, R133.reuse, R64 ;  /* 0x0000004085407220 */ /* 0x040fe40000410000 */
[C---:B------:R-:W-:Y:S02]  /*a190*/  FMUL.FTZ R65, R133.reuse, R65 ;  /* 0x0000004185417220 */ /* 0x040fe40000410000 */
[C---:B------:R-:W-:Y:S02]  /*a1a0*/  FMUL.FTZ R68, R133.reuse, R68 ;  /* 0x0000004485447220 */ /* 0x040fe40000410000 */
[C---:B------:R-:W-:Y:S02]  /*a1b0*/  FMUL.FTZ R69, R133.reuse, R69 ;  /* 0x0000004585457220 */ /* 0x040fe40000410000 */
[C---:B------:R-:W-:Y:S01]  /*a1c0*/  FMUL.FTZ R80, R133.reuse, R80 ;  /* 0x0000005085507220 */ /* 0x040fe20000410000 */
[----:B------:R-:W4:Y:S01]  /*a1d0*/  MUFU.EX2 R45, R4 ;  /* 0x00000004002d7308 */ /* 0x000f220000000800 */
[C---:B------:R-:W-:Y:S02]  /*a1e0*/  FMUL.FTZ R81, R133.reuse, R81 ;  /* 0x0000005185517220 */ /* 0x040fe40000410000 */
[----:B------:R-:W-:Y:S02]  /*a1f0*/  FMUL.FTZ R84, R133, R84 ;  /* 0x0000005485547220 */ /* 0x000fe40000410000 */
[C---:B-1----:R-:W-:Y:S02]  /*a200*/  FMUL.FTZ R19, R132.reuse, R159 ;  /* 0x0000009f84137220 */ /* 0x042fe40000410000 */
[C---:B------:R-:W-:Y:S02]  /*a210*/  FMUL.FTZ R18, R132.reuse, R158 ;  /* 0x0000009e84127220 */ /* 0x040fe40000410000 */
[----:B------:R-:W-:Y:S01]  /*a220*/  FMUL.FTZ R6, R132, R146 ;  /* 0x0000009284067220 */ /* 0x000fe20000410000 */
[----:B------:R-:W-:Y:S01]  /*a230*/  F2FP.PACK_AB R146, R40, R28 ;  /* 0x0000001c2892723e */ /* 0x000fe200000000ff */
[----:B------:R-:W1:Y:S01]  /*a240*/  MUFU.EX2 R34, R17 ;  /* 0x0000001100227308 */ /* 0x000e620000000800 */
[C---:B------:R-:W-:Y:S02]  /*a250*/  FMUL.FTZ R51, R132.reuse, R191 ;  /* 0x000000bf84337220 */ /* 0x040fe40000410000 */
[--C-:B--2---:R-:W-:Y:S02]  /*a260*/  FFMA.FTZ R0, R7, c[0x0][0x2d0], -R134.reuse ;  /* 0x0000b40007007a23 */ /* 0x104fe40000010886 */
[----:B------:R-:W-:Y:S02]  /*a270*/  FMUL.FTZ R7, R132, R147 ;  /* 0x0000009384077220 */ /* 0x000fe40000410000 */
[C---:B---3--:R-:W-:Y:S02]  /*a280*/  FMUL.FTZ R8, R2.reuse, R148 ;  /* 0x0000009402087220 */ /* 0x048fe40000410000 */
[C---:B------:R-:W-:Y:S01]  /*a290*/  FMUL.FTZ R9, R2.reuse, R149 ;  /* 0x0000009502097220 */ /* 0x040fe20000410000 */
[----:B------:R2:W-:Y:S01]  /*a2a0*/  MUFU.EX2 R50, R0 ;  /* 0x0000000000327308 */ /* 0x0005e20000000800 */
[C---:B------:R-:W-:Y:S01]  /*a2b0*/  FMUL.FTZ R12, R2.reuse, R152 ;  /* 0x00000098020c7220 */ /* 0x040fe20000410000 */
[----:B----4-:R-:W-:Y:S01]  /*a2c0*/  MOV R159, R45 ;  /* 0x0000002d009f7202 */ /* 0x010fe20000000f00 */
[C---:B------:R-:W-:Y:S02]  /*a2d0*/  FMUL.FTZ R4, R133.reuse, R144 ;  /* 0x0000009085047220 */ /* 0x040fe40000410000 */
[C---:B------:R-:W-:Y:S02]  /*a2e0*/  FMUL.FTZ R24, R2.reuse, R164 ;  /* 0x000000a402187220 */ /* 0x040fe40000410000 */
[----:B------:R-:W-:Y:S01]  /*a2f0*/  FMUL.FTZ R25, R2, R165 ;  /* 0x000000a502197220 */ /* 0x000fe20000410000 */
[----:B------:R-:W-:Y:S02]  /*a300*/  MOV R165, R33 ;  /* 0x0000002100a57202 */ /* 0x000fe40000000f00 */
[----:B------:R-:W3:Y:S01]  /*a310*/  MUFU.EX2 R31, R21 ;  /* 0x00000015001f7308 */ /* 0x000ee20000000800 */
[C---:B------:R-:W-:Y:S02]  /*a320*/  FMUL.FTZ R54, R132.reuse, R54 ;  /* 0x0000003684367220 */ /* 0x040fe40000410000 */
[----:B------:R-:W-:Y:S01]  /*a330*/  FMUL.FTZ R55, R132, R55 ;  /* 0x0000003784377220 */ /* 0x000fe20000410000 */
[----:B-1----:R-:W-:Y:S01]  /*a340*/  MOV R164, R34 ;  /* 0x0000002200a47202 */ /* 0x002fe20000000f00 */
[C---:B------:R-:W-:Y:S01]  /*a350*/  FMUL.FTZ R17, R133.reuse, R157 ;  /* 0x0000009d85117220 */ /* 0x040fe20000410000 */
[----:B------:R-:W-:Y:S01]  /*a360*/  MOV R157, R49 ;  /* 0x00000031009d7202 */ /* 0x000fe20000000f00 */
[----:B------:R-:W-:Y:S02]  /*a370*/  FMUL.FTZ R49, R133, R189 ;  /* 0x000000bd85317220 */ /* 0x000fe40000410000 */
[C---:B------:R-:W-:Y:S01]  /*a380*/  FMUL.FTZ R56, R2.reuse, R56 ;  /* 0x0000003802387220 */ /* 0x040fe20000410000 */
[----:B------:R-:W-:Y:S01]  /*a390*/  MUFU.EX2 R32, R20 ;  /* 0x0000001400207308 */ /* 0x000fe20000000800 */
[C---:B------:R-:W-:Y:S02]  /*a3a0*/  FMUL.FTZ R57, R2.reuse, R57 ;  /* 0x0000003902397220 */ /* 0x040fe40000410000 */
[C---:B------:R-:W-:Y:S02]  /*a3b0*/  FMUL.FTZ R60, R2.reuse, R60 ;  /* 0x0000003c023c7220 */ /* 0x040fe40000410000 */
[----:B--2---:R-:W-:Y:S02]  /*a3c0*/  FFMA.FTZ R0, R13, c[0x0][0x2d0], -R134 ;  /* 0x0000b4000d007a23 */ /* 0x004fe40000010886 */
[C---:B------:R-:W-:Y:S02]  /*a3d0*/  FMUL.FTZ R13, R2.reuse, R153 ;  /* 0x00000099020d7220 */ /* 0x040fe40000410000 */
[----:B------:R-:W-:Y:S01]  /*a3e0*/  FMUL.FTZ R61, R2, R61 ;  /* 0x0000003d023d7220 */ /* 0x000fe20000410000 */
[----:B------:R1:W2:Y:S01]  /*a3f0*/  MUFU.EX2 R48, R0 ;  /* 0x0000000000307308 */ /* 0x0002a20000000800 */
[C---:B------:R-:W-:Y:S02]  /*a400*/  FMUL.FTZ R66, R132.reuse, R66 ;  /* 0x0000004284427220 */ /* 0x040fe40000410000 */
[C---:B------:R-:W-:Y:S01]  /*a410*/  FMUL.FTZ R67, R132.reuse, R67 ;  /* 0x0000004384437220 */ /* 0x040fe20000410000 */
[----:B---3--:R-:W-:Y:S01]  /*a420*/  F2FP.PACK_AB R193, R31, R34 ;  /* 0x000000221fc1723e */ /* 0x008fe200000000ff */
[C---:B------:R-:W-:Y:S02]  /*a430*/  FMUL.FTZ R34, R132.reuse, R174 ;  /* 0x000000ae84227220 */ /* 0x040fe40000410000 */
[C---:B------:R-:W-:Y:S02]  /*a440*/  FMUL.FTZ R70, R132.reuse, R70 ;  /* 0x0000004684467220 */ /* 0x040fe40000410000 */
[----:B------:R-:W-:Y:S01]  /*a450*/  FMUL.FTZ R71, R132, R71 ;  /* 0x0000004784477220 */ /* 0x000fe20000410000 */
[----:B------:R-:W3:Y:S01]  /*a460*/  MUFU.EX2 R44, R16 ;  /* 0x00000010002c7308 */ /* 0x000ee20000000800 */
[C---:B------:R-:W-:Y:S02]  /*a470*/  FMUL.FTZ R72, R2.reuse, R72 ;  /* 0x0000004802487220 */ /* 0x040fe40000410000 */
[C---:B------:R-:W-:Y:S02]  /*a480*/  FMUL.FTZ R73, R2.reuse, R73 ;  /* 0x0000004902497220 */ /* 0x040fe40000410000 */
[C---:B------:R-:W-:Y:S02]  /*a490*/  FMUL.FTZ R76, R2.reuse, R76 ;  /* 0x0000004c024c7220 */ /* 0x040fe40000410000 */
[----:B------:R-:W-:Y:S02]  /*a4a0*/  FMUL.FTZ R77, R2, R77 ;  /* 0x0000004d024d7220 */ /* 0x000fe40000410000 */
[C---:B------:R-:W-:Y:S01]  /*a4b0*/  FMUL.FTZ R82, R132.reuse, R82 ;  /* 0x0000005284527220 */ /* 0x040fe20000410000 */
[----:B------:R4:W5:Y:S01]  /*a4c0*/  MUFU.EX2 R41, R23 ;  /* 0x0000001700297308 */ /* 0x0009620000000800 */
[C---:B------:R-:W-:Y:S02]  /*a4d0*/  FMUL.FTZ R83, R132.reuse, R83 ;  /* 0x0000005384537220 */ /* 0x040fe40000410000 */
[----:B------:R-:W-:Y:S01]  /*a4e0*/  FMUL.FTZ R85, R133, R85 ;  /* 0x0000005585557220 */ /* 0x000fe20000410000 */
[----:B-1----:R-:W-:Y:S01]  /*a4f0*/  FSEL R0, R3, RZ, P0 ;  /* 0x000000ff03007208 */ /* 0x002fe20000000000 */
[----:B------:R-:W-:Y:S01]  /*a500*/  FMUL.FTZ R86, R132, R86 ;  /* 0x0000005684567220 */ /* 0x000fe20000410000 */
[-C--:B--2---:R-:W-:Y:S01]  /*a510*/  F2FP.PACK_AB R147, R45, R48.reuse ;  /* 0x000000302d93723e */ /* 0x084fe200000000ff */
[----:B------:R-:W-:Y:S01]  /*a520*/  FMUL.FTZ R45, R2, R185 ;  /* 0x000000b9022d7220 */ /* 0x000fe20000410000 */
[----:B------:R-:W-:Y:S01]  /*a530*/  MOV R158, R48 ;  /* 0x00000030009e7202 */ /* 0x000fe20000000f00 */
[----:B------:R-:W-:Y:S01]  /*a540*/  FADD.FTZ R0, -R0, R139 ;  /* 0x0000008b00007221 */ /* 0x000fe20000010100 */
[----:B------:R-:W-:Y:S01]  /*a550*/  MOV R139, R36 ;  /* 0x00000024008b7202 */ /* 0x000fe20000000f00 */
[----:B------:R-:W-:Y:S01]  /*a560*/  FMUL.FTZ R48, R133, R188 ;  /* 0x000000bc85307220 */ /* 0x000fe20000410000 */
[----:B------:R1:W2:Y:S01]  /*a570*/  MUFU.EX2 R35, R5 ;  /* 0x0000000500237308 */ /* 0x0002a20000000800 */
[----:B------:R-:W-:Y:S01]  /*a580*/  FMUL.FTZ R0, R0, c[0x0][0x2d0] ;  /* 0x0000b40000007a20 */ /* 0x000fe20000410000 */
[----:B------:R-:W-:Y:S01]  /*a590*/  F2FP.PACK_AB R194, R139, R30 ;  /* 0x0000001e8bc2723e */ /* 0x000fe200000000ff */
[----:B------:R-:W-:Y:S01]  /*a5a0*/  LDSM.16.MT88.4 R36, [R226+0x100] ;  /* 0x00010000e224783b */ /* 0x000fe20000004200 */
[----:B---3--:R-:W-:Y:S01]  /*a5b0*/  F2FP.PACK_AB R144, R32, R44 ;  /* 0x0000002c2090723e */ /* 0x008fe200000000ff */
[----:B------:R-:W-:Y:S01]  /*a5c0*/  FMUL.FTZ R16, R133, R156 ;  /* 0x0000009c85107220 */ /* 0x000fe20000410000 */
[----:B------:R-:W-:Y:S01]  /*a5d0*/  MOV R156, R50 ;  /* 0x00000032009c7202 */ /* 0x000fe20000000f00 */
[----:B------:R-:W-:Y:S01]  /*a5e0*/  FMUL.FTZ R87, R132, R87 ;  /* 0x0000005784577220 */ /* 0x000fe20000410000 */
[----:B------:R-:W-:Y:S01]  /*a5f0*/  ISETP.GT.AND P0, PT, R242, UR4, PT ;  /* 0x00000004f2007c0c */ /* 0x000fe2000bf04270 */
[C---:B------:R-:W-:Y:S01]  /*a600*/  FMUL.FTZ R88, R2.reuse, R88 ;  /* 0x0000005802587220 */ /* 0x040fe20000410000 */
[----:B------:R-:W3:Y:S01]  /*a610*/  MUFU.EX2 R0, R0 ;  /* 0x0000000000007308 */ /* 0x000ee20000000800 */
[----:B------:R-:W-:Y:S01]  /*a620*/  FMUL.FTZ R89, R2, R89 ;  /* 0x0000005902597220 */ /* 0x000fe20000410000 */
[----:B----4-:R-:W4:Y:S01]  /*a630*/  LDSM.16.MT88.4 R20, [R225+0x100] ;  /* 0x00010000e114783b */ /* 0x010f220000004200 */
[----:B-----5:R-:W-:Y:S01]  /*a640*/  F2FP.PACK_AB R192, R41, R33 ;  /* 0x0000002129c0723e */ /* 0x020fe200000000ff */
[C---:B------:R-:W-:Y:S01]  /*a650*/  FMUL.FTZ R33, R133.reuse, R173 ;  /* 0x000000ad85217220 */ /* 0x040fe20000410000 */
[----:B------:R-:W-:Y:S01]  /*a660*/  IADD3 R242, R242, -0x1, RZ ;  /* 0xfffffffff2f27810 */ /* 0x000fe20007ffe0ff */
[C---:B------:R-:W-:Y:S02]  /*a670*/  FMUL.FTZ R92, R2.reuse, R92 ;  /* 0x0000005c025c7220 */ /* 0x040fe40000410000 */
[----:B------:R-:W-:Y:S02]  /*a680*/  FMUL.FTZ R93, R2, R93 ;  /* 0x0000005d025d7220 */ /* 0x000fe40000410000 */
[C---:B------:R-:W-:Y:S02]  /*a690*/  FMUL.FTZ R96, R133.reuse, R96 ;  /* 0x0000006085607220 */ /* 0x040fe40000410000 */
[C---:B------:R-:W-:Y:S02]  /*a6a0*/  FMUL.FTZ R97, R133.reuse, R97 ;  /* 0x0000006185617220 */ /* 0x040fe40000410000 */
[C---:B-1----:R-:W-:Y:S01]  /*a6b0*/  FMUL.FTZ R5, R133.reuse, R145 ;  /* 0x0000009185057220 */ /* 0x042fe20000410000 */
[----:B--2---:R-:W-:Y:S01]  /*a6c0*/  F2FP.PACK_AB R145, R50, R35 ;  /* 0x000000233291723e */ /* 0x004fe200000000ff */
[C---:B------:R-:W-:Y:S02]  /*a6d0*/  FMUL.FTZ R50, R132.reuse, R190 ;  /* 0x000000be84327220 */ /* 0x040fe40000410000 */
[C---:B------:R-:W-:Y:S02]  /*a6e0*/  FMUL.FTZ R98, R132.reuse, R98 ;  /* 0x0000006284627220 */ /* 0x040fe40000410000 */
[----:B------:R-:W-:Y:S02]  /*a6f0*/  FMUL.FTZ R99, R132, R99 ;  /* 0x0000006384637220 */ /* 0x000fe40000410000 */
[C---:B------:R-:W-:Y:S02]  /*a700*/  FMUL.FTZ R100, R133.reuse, R100 ;  /* 0x0000006485647220 */ /* 0x040fe40000410000 */
[C---:B---3--:R-:W-:Y:S02]  /*a710*/  FMUL.FTZ R42, R0.reuse, R182 ;  /* 0x000000b6002a7220 */ /* 0x048fe40000410000 */
[----:B------:R1:W-:Y:S01]  /*a720*/  MUFU.EX2 R182, R138 ;  /* 0x0000008a00b67308 */ /* 0x0003e20000000800 */
[C---:B------:R-:W-:Y:S02]  /*a730*/  FMUL.FTZ R43, R0.reuse, R183 ;  /* 0x000000b7002b7220 */ /* 0x040fe40000410000 */
[C---:B------:R-:W-:Y:S02]  /*a740*/  FMUL.FTZ R47, R0.reuse, R187 ;  /* 0x000000bb002f7220 */ /* 0x040fe40000410000 */
[----:B------:R-:W-:Y:S01]  /*a750*/  FMUL.FTZ R27, R0, R167 ;  /* 0x000000a7001b7220 */ /* 0x000fe20000410000 */
[----:B------:R-:W-:Y:S01]  /*a760*/  MOV R167, R28 ;  /* 0x0000001c00a77202 */ /* 0x000fe20000000f00 */
[C---:B------:R-:W-:Y:S01]  /*a770*/  FMUL.FTZ R28, R2.reuse, R168 ;  /* 0x000000a8021c7220 */ /* 0x040fe20000410000 */
[----:B------:R-:W-:Y:S01]  /*a780*/  MOV R168, R29 ;  /* 0x0000001d00a87202 */ /* 0x000fe20000000f00 */
[----:B------:R-:W-:Y:S01]  /*a790*/  FMUL.FTZ R29, R2, R169 ;  /* 0x000000a9021d7220 */ /* 0x000fe20000410000 */
[----:B------:R-:W-:Y:S01]  /*a7a0*/  MOV R169, R30 ;  /* 0x0000001e00a97202 */ /* 0x000fe20000000f00 */
[C---:B------:R-:W-:Y:S01]  /*a7b0*/  FMUL.FTZ R30, R0.reuse, R170 ;  /* 0x000000aa001e7220 */ /* 0x040fe20000410000 */
[----:B------:R-:W-:Y:S01]  /*a7c0*/  MOV R174, R168 ;  /* 0x000000a800ae7202 */ /* 0x000fe20000000f00 */
[C---:B------:R-:W-:Y:S01]  /*a7d0*/  FMUL.FTZ R26, R0.reuse, R166 ;  /* 0x000000a6001a7220 */ /* 0x040fe20000410000 */
[----:B------:R-:W-:Y:S01]  /*a7e0*/  MOV R166, R31 ;  /* 0x0000001f00a67202 */ /* 0x000fe20000000f00 */
[----:B------:R-:W-:Y:S01]  /*a7f0*/  FMUL.FTZ R31, R0, R171 ;  /* 0x000000ab001f7220 */ /* 0x000fe20000410000 */
[-C--:B----4-:R-:W-:Y:S05]  /*a800*/  HMMA.16816.F32 R4, R192, R20.reuse, R4 ;  /* 0x00000014c004723c */ /* 0x090fea0000001804 */
[----:B------:R-:W-:Y:S01]  /*a810*/  MOV R171, R32 ;  /* 0x0000002000ab7202 */ /* 0x000fe20000000f00 */
[C---:B------:R-:W-:Y:S01]  /*a820*/  FMUL.FTZ R32, R133.reuse, R172 ;  /* 0x000000ac85207220 */ /* 0x040fe20000410000 */
[----:B------:R-:W-:Y:S01]  /*a830*/  MOV R173, R169 ;  /* 0x000000a900ad7202 */ /* 0x000fe20000000f00 */
[--C-:B-1----:R-:W-:Y:S01]  /*a840*/  FFMA.FTZ R138, R198, c[0x0][0x2d0], -R141.reuse ;  /* 0x0000b400c68a7a23 */ /* 0x102fe2000001088d */
[----:B------:R-:W-:Y:S03]  /*a850*/  MOV R168, R166 ;  /* 0x000000a600a87202 */ /* 0x000fe60000000f00 */
[----:B------:R1:W-:Y:S01]  /*a860*/  MUFU.EX2 R185, R138 ;  /* 0x0000008a00b97308 */ /* 0x0003e20000000800 */
[C---:B------:R-:W-:Y:S02]  /*a870*/  FMUL.FTZ R10, R0.reuse, R150 ;  /* 0x00000096000a7220 */ /* 0x040fe40000410000 */
[C---:B------:R-:W-:Y:S02]  /*a880*/  FMUL.FTZ R11, R0.reuse, R151 ;  /* 0x00000097000b7220 */ /* 0x040fe40000410000 */
[----:B------:R-:W2:Y:S01]  /*a890*/  LDSM.16.MT88.4 R148, [R228+0x100] ;  /* 0x00010000e494783b */ /* 0x000ea20000004200 */
[C---:B------:R-:W-:Y:S02]  /*a8a0*/  FMUL.FTZ R14, R0.reuse, R154 ;  /* 0x0000009a000e7220 */ /* 0x040fe40000410000 */
[C---:B------:R-:W-:Y:S02]  /*a8b0*/  FMUL.FTZ R15, R0.reuse, R155 ;  /* 0x0000009b000f7220 */ /* 0x040fe40000410000 */
[C---:B------:R-:W-:Y:S03]  /*a8c0*/  HMMA.16816.F32 R8, R144.reuse, R20, R8 ;  /* 0x000000149008723c */ /* 0x040fe60000001808 */
[----:B------:R-:W3:Y:S01]  /*a8d0*/  LDSM.16.MT88.4 R152, [R227+0x100] ;  /* 0x00010000e398783b */ /* 0x000ee20000004200 */
[C---:B------:R-:W-:Y:S01]  /*a8e0*/  FMUL.FTZ R46, R0.reuse, R186 ;  /* 0x000000ba002e7220 */ /* 0x040fe20000410000 */
[----:B------:R-:W-:Y:S01]  /*a8f0*/  MOV R186, R159 ;  /* 0x0000009f00ba7202 */ /* 0x000fe20000000f00 */
[----:B------:R-:W-:Y:S02]  /*a900*/  FMUL.FTZ R58, R0, R58 ;  /* 0x0000003a003a7220 */ /* 0x000fe40000410000 */
[-C--:B------:R-:W-:Y:S04]  /*a910*/  HMMA.16816.F32 R12, R144, R22.reuse, R12 ;  /* 0x00000016900c723c */ /* 0x080fe8000000180c */
[----:B------:R-:W-:Y:S01]  /*a920*/  FMUL.FTZ R20, R133, R160 ;  /* 0x000000a085147220 */ /* 0x000fe20000410000 */
[----:B------:R-:W-:Y:S01]  /*a930*/  MOV R160, R44 ;  /* 0x0000002c00a07202 */ /* 0x000fe20000000f00 */
[--C-:B-1----:R-:W-:Y:S02]  /*a940*/  FFMA.FTZ R138, R197, c[0x0][0x2d0], -R142.reuse ;  /* 0x0000b400c58a7a23 */ /* 0x102fe4000001088e */
[C---:B------:R-:W-:Y:S02]  /*a950*/  HMMA.16816.F32 R16, R192.reuse, R22, R16 ;  /* 0x00000016c010723c */ /* 0x040fe40000001810 */
[----:B------:R1:W-:Y:S02]  /*a960*/  MUFU.EX2 R183, R138 ;  /* 0x0000008a00b77308 */ /* 0x0003e40000000800 */
[----:B------:R-:W-:Y:S01]  /*a970*/  FMUL.FTZ R21, R133, R161 ;  /* 0x000000a185157220 */ /* 0x000fe20000410000 */
[----:B------:R-:W-:Y:S01]  /*a980*/  MOV R161, R41 ;  /* 0x0000002900a17202 */ /* 0x000fe20000000f00 */
[----:B------:R-:W-:Y:S02]  /*a990*/  FMUL.FTZ R41, R2, R181 ;  /* 0x000000b502297220 */ /* 0x000fe40000410000 */
[C---:B------:R-:W-:Y:S01]  /*a9a0*/  FMUL.FTZ R22, R132.reuse, R162 ;  /* 0x000000a284167220 */ /* 0x040fe20000410000 */
[----:B------:R-:W-:Y:S03]  /*a9b0*/  MOV R162, R40 ;  /* 0x0000002800a27202 */ /* 0x000fe60000000f00 */
[C---:B------:R-:W-:Y:S01]  /*a9c0*/  FMUL.FTZ R23, R132.reuse, R163 ;  /* 0x000000a384177220 */ /* 0x040fe20000410000 */
[----:B------:R-:W-:Y:S01]  /*a9d0*/  MOV R163, R35 ;  /* 0x0000002300a37202 */ /* 0x000fe20000000f00 */
[----:B------:R-:W-:Y:S01]  /*a9e0*/  FMUL.FTZ R35, R132, R175 ;  /* 0x000000af84237220 */ /* 0x000fe20000410000 */
[----:B------:R-:W-:Y:S01]  /*a9f0*/  MOV R181, R162 ;  /* 0x000000a200b57202 */ /* 0x000fe20000000f00 */
[C---:B------:R-:W-:Y:S01]  /*aa00*/  FMUL.FTZ R40, R2.reuse, R180 ;  /* 0x000000b402287220 */ /* 0x040fe20000410000 */
[----:B------:R-:W-:Y:S01]  /*aa10*/  MOV R180, R156 ;  /* 0x0000009c00b47202 */ /* 0x000fe20000000f00 */
[----:B------:R-:W-:Y:S01]  /*aa20*/  FMUL.FTZ R44, R2, R184 ;  /* 0x000000b8022c7220 */ /* 0x000fe20000410000 */
[-C--:B------:R-:W-:Y:S03]  /*aa30*/  HMMA.16816.F32 R20, R192, R36.reuse, R20 ;  /* 0x00000024c014723c */ /* 0x080fe60000001814 */
[----:B------:R-:W-:Y:S01]  /*aa40*/  MOV R184, R158 ;  /* 0x0000009e00b87202 */ /* 0x000fe20000000f00 */
[C---:B------:R-:W-:Y:S01]  /*aa50*/  FMUL.FTZ R59, R0.reuse, R59 ;  /* 0x0000003b003b7220 */ /* 0x040fe20000410000 */
[----:B------:R-:W-:Y:S01]  /*aa60*/  MOV R169, R161 ;  /* 0x000000a100a97202 */ /* 0x000fe20000000f00 */
[C---:B------:R-:W-:Y:S01]  /*aa70*/  FMUL.FTZ R62, R0.reuse, R62 ;  /* 0x0000003e003e7220 */ /* 0x040fe20000410000 */
[----:B------:R-:W-:Y:S01]  /*aa80*/  MOV R175, R167 ;  /* 0x000000a700af7202 */ /* 0x000fe20000000f00 */
[C---:B------:R-:W-:Y:S04]  /*aa90*/  HMMA.16816.F32 R24, R144.reuse, R36, R24 ;  /* 0x000000249018723c */ /* 0x040fe80000001818 */
[--C-:B-1----:R-:W-:Y:S02]  /*aaa0*/  FFMA.FTZ R138, R199, c[0x0][0x2d0], -R142.reuse ;  /* 0x0000b400c78a7a23 */ /* 0x102fe4000001088e */
[C---:B------:R-:W-:Y:S02]  /*aab0*/  FMUL.FTZ R63, R0.reuse, R63 ;  /* 0x0000003f003f7220 */ /* 0x040fe40000410000 */
[-C--:B------:R-:W-:Y:S01]  /*aac0*/  HMMA.16816.F32 R28, R144, R38.reuse, R28 ;  /* 0x00000026901c723c */ /* 0x080fe2000000181c */
[----:B------:R1:W-:Y:S03]  /*aad0*/  MUFU.EX2 R187, R138 ;  /* 0x0000008a00bb7308 */ /* 0x0003e60000000800 */
[C---:B------:R-:W-:Y:S01]  /*aae0*/  FMUL.FTZ R36, R133.reuse, R176 ;  /* 0x000000b085247220 */ /* 0x040fe20000410000 */
[----:B------:R-:W-:Y:S01]  /*aaf0*/  MOV R176, R164 ;  /* 0x000000a400b07202 */ /* 0x000fe20000000f00 */
[----:B------:R-:W-:Y:S01]  /*ab00*/  FMUL.FTZ R37, R133, R177 ;  /* 0x000000b185257220 */ /* 0x000fe20000410000 */
[----:B------:R-:W-:Y:S01]  /*ab10*/  MOV R177, R165 ;  /* 0x000000a500b17202 */ /* 0x000fe20000000f00 */
[C---:B------:R-:W-:Y:S01]  /*ab20*/  HMMA.16816.F32 R32, R192.reuse, R38, R32 ;  /* 0x00000026c020723c */ /* 0x040fe20000001820 */
[----:B------:R-:W-:Y:S03]  /*ab30*/  LDSM.16.MT88.4 R164, [R227+0x900] ;  /* 0x00090000e3a4783b */ /* 0x000fe60000004200 */
[C---:B------:R-:W-:Y:S02]  /*ab40*/  FMUL.FTZ R74, R0.reuse, R74 ;  /* 0x0000004a004a7220 */ /* 0x040fe40000410000 */
[----:B------:R-:W-:Y:S02]  /*ab50*/  FMUL.FTZ R75, R0, R75 ;  /* 0x0000004b004b7220 */ /* 0x000fe40000410000 */
[C---:B------:R-:W-:Y:S01]  /*ab60*/  FMUL.FTZ R38, R132.reuse, R178 ;  /* 0x000000b284267220 */ /* 0x040fe20000410000 */
[----:B------:R-:W-:Y:S03]  /*ab70*/  MOV R178, R163 ;  /* 0x000000a300b27202 */ /* 0x000fe60000000f00 */
[----:B------:R-:W-:Y:S01]  /*ab80*/  FMUL.FTZ R39, R132, R179 ;  /* 0x000000b384277220 */ /* 0x000fe20000410000 */
[----:B------:R-:W-:Y:S01]  /*ab90*/  MOV R179, R157 ;  /* 0x0000009d00b37202 */ /* 0x000fe20000000f00 */
[C---:B------:R-:W-:Y:S01]  /*aba0*/  FMUL.FTZ R78, R0.reuse, R78 ;  /* 0x0000004e004e7220 */ /* 0x040fe20000410000 */
[----:B------:R-:W-:Y:S01]  /*abb0*/  LDSM.16.MT88.4 R156, [R226+0x900] ;  /* 0x00090000e29c783b */ /* 0x000fe20000004200 */
[C---:B------:R-:W-:Y:S02]  /*abc0*/  FMUL.FTZ R79, R0.reuse, R79 ;  /* 0x0000004f004f7220 */ /* 0x040fe40000410000 */
[--C-:B-1----:R-:W-:Y:S01]  /*abd0*/  FFMA.FTZ R138, R201, c[0x0][0x2d0], -R141.reuse ;  /* 0x0000b400c98a7a23 */ /* 0x102fe2000001088d */
[-C--:B--2---:R-:W-:Y:S03]  /*abe0*/  HMMA.16816.F32 R36, R192, R148.reuse, R36 ;  /* 0x00000094c024723c */ /* 0x084fe60000001824 */
[----:B------:R1:W-:Y:S01]  /*abf0*/  MUFU.EX2 R188, R138 ;  /* 0x0000008a00bc7308 */ /* 0x0003e20000000800 */
[C---:B------:R-:W-:Y:S02]  /*ac00*/  FMUL.FTZ R90, R0.reuse, R90 ;  /* 0x0000005a005a7220 */ /* 0x040fe40000410000 */
[C---:B------:R-:W-:Y:S02]  /*ac10*/  FMUL.FTZ R91, R0.reuse, R91 ;  /* 0x0000005b005b7220 */ /* 0x040fe40000410000 */
[C---:B------:R-:W-:Y:S04]  /*ac20*/  HMMA.16816.F32 R40, R144.reuse, R148, R40 ;  /* 0x000000949028723c */ /* 0x040fe80000001828 */
[C---:B------:R-:W-:Y:S02]  /*ac30*/  FMUL.FTZ R94, R0.reuse, R94 ;  /* 0x0000005e005e7220 */ /* 0x040fe40000410000 */
[----:B------:R-:W-:Y:S02]  /*ac40*/  FMUL.FTZ R95, R0, R95 ;  /* 0x0000005f005f7220 */ /* 0x000fe40000410000 */
[-C--:B------:R-:W-:Y:S04]  /*ac50*/  HMMA.16816.F32 R44, R144, R150.reuse, R44 ;  /* 0x00000096902c723c */ /* 0x080fe8000000182c */
[C---:B------:R-:W-:Y:S02]  /*ac60*/  FMUL.FTZ R101, R133.reuse, R101 ;  /* 0x0000006585657220 */ /* 0x040fe40000410000 */
[----:B------:R-:W-:Y:S02]  /*ac70*/  FMUL.FTZ R102, R132, R102 ;  /* 0x0000006684667220 */ /* 0x000fe40000410000 */
[C---:B------:R-:W-:Y:S01]  /*ac80*/  HMMA.16816.F32 R48, R192.reuse, R150, R48 ;  /* 0x00000096c030723c */ /* 0x040fe20000001830 */
[----:B------:R-:W2:Y:S03]  /*ac90*/  LDSM.16.MT88.4 R148, [R225+0x1900] ;  /* 0x00190000e194783b */ /* 0x000ea60000004200 */
[----:B-1----:R-:W-:Y:S02]  /*aca0*/  FFMA.FTZ R138, R204, c[0x0][0x2d0], -R141 ;  /* 0x0000b400cc8a7a23 */ /* 0x002fe4000001088d */
[----:B------:R-:W-:Y:S02]  /*acb0*/  FMUL.FTZ R103, R132, R103 ;  /* 0x0000006784677220 */ /* 0x000fe40000410000 */
[-C--:B---3--:R-:W-:Y:S01]  /*acc0*/  HMMA.16816.F32 R52, R192, R152.reuse, R52 ;  /* 0x00000098c034723c */ /* 0x088fe20000001834 */
[----:B------:R1:W-:Y:S03]  /*acd0*/  MUFU.EX2 R170, R138 ;  /* 0x0000008a00aa7308 */ /* 0x0003e60000000800 */
[C---:B------:R-:W-:Y:S02]  /*ace0*/  FMUL.FTZ R104, R2.reuse, R104 ;  /* 0x0000006802687220 */ /* 0x040fe40000410000 */
[----:B------:R-:W-:Y:S02]  /*acf0*/  FMUL.FTZ R105, R2, R105 ;  /* 0x0000006902697220 */ /* 0x000fe40000410000 */
[C---:B------:R-:W-:Y:S04]  /*ad00*/  HMMA.16816.F32 R56, R144.reuse, R152, R56 ;  /* 0x000000989038723c */ /* 0x040fe80000001838 */
[C---:B------:R-:W-:Y:S02]  /*ad10*/  FMUL.FTZ R106, R0.reuse, R106 ;  /* 0x0000006a006a7220 */ /* 0x040fe40000410000 */
[----:B------:R-:W-:Y:S02]  /*ad20*/  FMUL.FTZ R107, R0, R107 ;  /* 0x0000006b006b7220 */ /* 0x000fe40000410000 */
[-C--:B------:R-:W-:Y:S04]  /*ad30*/  HMMA.16816.F32 R60, R144, R154.reuse, R60 ;  /* 0x0000009a903c723c */ /* 0x080fe8000000183c */
[C---:B------:R-:W-:Y:S02]  /*ad40*/  FMUL.FTZ R108, R2.reuse, R108 ;  /* 0x0000006c026c7220 */ /* 0x040fe40000410000 */
[----:B------:R-:W-:Y:S02]  /*ad50*/  FMUL.FTZ R109, R2, R109 ;  /* 0x0000006d026d7220 */ /* 0x000fe40000410000 */
[C---:B------:R-:W-:Y:S01]  /*ad60*/  HMMA.16816.F32 R64, R192.reuse, R154, R64 ;  /* 0x0000009ac040723c */ /* 0x040fe20000001840 */
[----:B------:R-:W3:Y:S03]  /*ad70*/  LDSM.16.MT88.4 R152, [R226+0x1900] ;  /* 0x00190000e298783b */ /* 0x000ee60000004200 */
[--C-:B-1----:R-:W-:Y:S02]  /*ad80*/  FFMA.FTZ R138, R202, c[0x0][0x2d0], -R142.reuse ;  /* 0x0000b400ca8a7a23 */ /* 0x102fe4000001088e */
[C---:B------:R-:W-:Y:S02]  /*ad90*/  FMUL.FTZ R110, R0.reuse, R110 ;  /* 0x0000006e006e7220 */ /* 0x040fe40000410000 */
[----:B------:R1:W-:Y:S01]  /*ada0*/  MUFU.EX2 R189, R138 ;  /* 0x0000008a00bd7308 */ /* 0x0003e20000000800 */
[-C--:B--2---:R-:W-:Y:S03]  /*adb0*/  HMMA.16816.F32 R68, R192, R148.reuse, R68 ;  /* 0x00000094c044723c */ /* 0x084fe60000001844 */
[----:B------:R-:W-:Y:S02]  /*adc0*/  FMUL.FTZ R111, R0, R111 ;  /* 0x0000006f006f7220 */ /* 0x000fe40000410000 */
[C---:B------:R-:W-:Y:S02]  /*add0*/  FMUL.FTZ R112, R133.reuse, R112 ;  /* 0x0000007085707220 */ /* 0x040fe40000410000 */
[----:B------:R-:W-:Y:S01]  /*ade0*/  FMUL.FTZ R113, R133, R113 ;  /* 0x0000007185717220 */ /* 0x000fe20000410000 */
        /* <DEDUP_REMOVED lines=9> */
[C---:B------:R-:W-:Y:S02]  /*ae80*/  FMUL.FTZ R122, R0.reuse, R122 ;  /* 0x0000007a007a7220 */ /* 0x040fe40000410000 */
[-C--:B---3--:R-:W-:Y:S01]  /*ae90*/  HMMA.16816.F32 R84, R192, R152.reuse, R84 ;  /* 0x00000098c054723c */ /* 0x088fe20000001854 */
[----:B------:R1:W-:Y:S03]  /*aea0*/  MUFU.EX2 R172, R138 ;  /* 0x0000008a00ac7308 */ /* 0x0003e60000000800 */
[----:B------:R-:W-:Y:S02]  /*aeb0*/  FMUL.FTZ R123, R0, R123 ;  /* 0x0000007b007b7220 */ /* 0x000fe40000410000 */
[C---:B------:R-:W-:Y:S02]  /*aec0*/  FMUL.FTZ R124, R2.reuse, R124 ;  /* 0x0000007c027c7220 */ /* 0x040fe40000410000 */
[C---:B------:R-:W-:Y:S04]  /*aed0*/  HMMA.16816.F32 R88, R144.reuse, R152, R88 ;  /* 0x000000989058723c */ /* 0x040fe80000001858 */
[----:B------:R-:W-:Y:S02]  /*aee0*/  FMUL.FTZ R125, R2, R125 ;  /* 0x0000007d027d7220 */ /* 0x000fe40000410000 */
[C---:B------:R-:W-:Y:S02]  /*aef0*/  FMUL.FTZ R126, R0.reuse, R126 ;  /* 0x0000007e007e7220 */ /* 0x040fe40000410000 */
[-C--:B------:R-:W-:Y:S04]  /*af00*/  HMMA.16816.F32 R92, R144, R154.reuse, R92 ;  /* 0x0000009a905c723c */ /* 0x080fe8000000185c */
[----:B------:R-:W-:Y:S02]  /*af10*/  FMUL.FTZ R127, R0, R127 ;  /* 0x0000007f007f7220 */ /* 0x000fe40000410000 */
[----:B------:R-:W-:Y:S02]  /*af20*/  FMUL.FTZ R128, R133, R128 ;  /* 0x0000008085807220 */ /* 0x000fe40000410000 */
[C---:B------:R-:W-:Y:S01]  /*af30*/  HMMA.16816.F32 R96, R192.reuse, R154, R96 ;  /* 0x0000009ac060723c */ /* 0x040fe20000001860 */
[----:B------:R-:W3:Y:S03]  /*af40*/  LDSM.16.MT88.4 R152, [R227+0x1900] ;  /* 0x00190000e398783b */ /* 0x000ee60000004200 */
[--C-:B-1----:R-:W-:Y:S02]  /*af50*/  FFMA.FTZ R138, R203, c[0x0][0x2d0], -R143.reuse ;  /* 0x0000b400cb8a7a23 */ /* 0x102fe4000001088f */
[C---:B------:R-:W-:Y:S02]  /*af60*/  FMUL.FTZ R129, R133.reuse, R129 ;  /* 0x0000008185817220 */ /* 0x040fe40000410000 */
[----:B------:R1:W-:Y:S01]  /*af70*/  MUFU.EX2 R252, R138 ;  /* 0x0000008a00fc7308 */ /* 0x0003e20000000800 */
[-C--:B--2---:R-:W-:Y:S03]  /*af80*/  HMMA.16816.F32 R100, R192, R148.reuse, R100 ;  /* 0x00000094c064723c */ /* 0x084fe60000001864 */
[C---:B------:R-:W-:Y:S02]  /*af90*/  FMUL.FTZ R130, R132.reuse, R130 ;  /* 0x0000008284827220 */ /* 0x040fe40000410000 */
[C---:B------:R-:W-:Y:S02]  /*afa0*/  FMUL.FTZ R131, R132.reuse, R131 ;  /* 0x0000008384837220 */ /* 0x040fe40000410000 */
[C---:B------:R-:W-:Y:S01]  /*afb0*/  FMUL.FTZ R116, R133.reuse, R116 ;  /* 0x0000007485747220 */ /* 0x040fe20000410000 */
[C---:B------:R-:W-:Y:S04]  /*afc0*/  HMMA.16816.F32 R104, R144.reuse, R148, R104 ;  /* 0x000000949068723c */ /* 0x040fe80000001868 */
[----:B------:R-:W-:Y:S02]  /*afd0*/  FMUL.FTZ R117, R133, R117 ;  /* 0x0000007585757220 */ /* 0x000fe40000410000 */
[C---:B------:R-:W-:Y:S02]  /*afe0*/  FMUL.FTZ R118, R132.reuse, R118 ;  /* 0x0000007684767220 */ /* 0x040fe40000410000 */
[-C--:B------:R-:W-:Y:S04]  /*aff0*/  HMMA.16816.F32 R108, R144, R150.reuse, R108 ;  /* 0x00000096906c723c */ /* 0x080fe8000000186c */
[----:B------:R-:W-:Y:S02]  /*b000*/  FMUL.FTZ R119, R132, R119 ;  /* 0x0000007784777220 */ /* 0x000fe40000410000 */
[--C-:B-1----:R-:W-:Y:S02]  /*b010*/  FFMA.FTZ R138, R200, c[0x0][0x2d0], -R143.reuse ;  /* 0x0000b400c88a7a23 */ /* 0x102fe4000001088f */
[C---:B------:R-:W-:Y:S01]  /*b020*/  HMMA.16816.F32 R112, R192.reuse, R150, R112 ;  /* 0x00000096c070723c */ /* 0x040fe20000001870 */
[----:B------:R-:W1:Y:S01]  /*b030*/  LDSM.16.MT88.4 R148, [R225+0x900] ;  /* 0x00090000e194783b */ /* 0x000e620000004200 */
[----:B------:R2:W4:Y:S06]  /*b040*/  MUFU.EX2 R251, R138 ;  /* 0x0000008a00fb7308 */ /* 0x00052c0000000800 */
[-C--:B---3--:R-:W-:Y:S08]  /*b050*/  HMMA.16816.F32 R116, R192, R152.reuse, R116 ;  /* 0x00000098c074723c */ /* 0x088ff00000001874 */
[C---:B------:R-:W-:Y:S08]  /*b060*/  HMMA.16816.F32 R120, R144.reuse, R152, R120 ;  /* 0x000000989078723c */ /* 0x040ff00000001878 */
[-C--:B------:R-:W-:Y:S04]  /*b070*/  HMMA.16816.F32 R124, R144, R154.reuse, R124 ;  /* 0x0000009a907c723c */ /* 0x080fe8000000187c */
[--C-:B--2---:R-:W-:Y:S01]  /*b080*/  FFMA.FTZ R138, R209, c[0x0][0x2d0], -R143.reuse ;  /* 0x0000b400d18a7a23 */ /* 0x104fe2000001088f */
[----:B----4-:R-:W-:Y:S02]  /*b090*/  F2FP.PACK_AB R152, R251, R252 ;  /* 0x000000fcfb98723e */ /* 0x010fe400000000ff */
[----:B------:R-:W-:Y:S01]  /*b0a0*/  F2FP.PACK_AB R146, R170, R188 ;  /* 0x000000bcaa92723e */ /* 0x000fe200000000ff */
[----:B------:R-:W-:Y:S01]  /*b0b0*/  HMMA.16816.F32 R128, R192, R154, R128 ;  /* 0x0000009ac080723c */ /* 0x000fe20000001880 */
[----:B------:R2:W-:Y:S03]  /*b0c0*/  MUFU.EX2 R250, R138 ;  /* 0x0000008a00fa7308 */ /* 0x0005e60000000800 */
[----:B------:R-:W-:Y:S02]  /*b0d0*/  F2FP.PACK_AB R144, R185, R182 ;  /* 0x000000b6b990723e */ /* 0x000fe400000000ff */
[----:B------:R-:W-:Y:S01]  /*b0e0*/  F2FP.PACK_AB R145, R187, R183 ;  /* 0x000000b7bb91723e */ /* 0x000fe200000000ff */
[----:B--2---:R-:W-:Y:S04]  /*b0f0*/  FFMA.FTZ R138, R210, c[0x0][0x2d0], -R143 ;  /* 0x0000b400d28a7a23 */ /* 0x004fe8000001088f */
[----:B------:R2:W3:Y:S02]  /*b100*/  MUFU.EX2 R249, R138 ;  /* 0x0000008a00f97308 */ /* 0x0004e40000000800 */
[--C-:B--2---:R-:W-:Y:S01]  /*b110*/  FFMA.FTZ R138, R207, c[0x0][0x2d0], -R134.reuse ;  /* 0x0000b400cf8a7a23 */ /* 0x104fe20000010886 */
[----:B---3--:R-:W-:Y:S07]  /*b120*/  F2FP.PACK_AB R154, R249, R250 ;  /* 0x000000faf99a723e */ /* 0x008fee00000000ff */
[----:B------:R2:W-:Y:S02]  /*b130*/  MUFU.EX2 R221, R138 ;  /* 0x0000008a00dd7308 */ /* 0x0005e40000000800 */
[--C-:B--2---:R-:W-:Y:S08]  /*b140*/  FFMA.FTZ R138, R208, c[0x0][0x2d0], -R134.reuse ;  /* 0x0000b400d08a7a23 */ /* 0x104ff00000010886 */
[----:B------:R2:W3:Y:S02]  /*b150*/  MUFU.EX2 R220, R138 ;  /* 0x0000008a00dc7308 */ /* 0x0004e40000000800 */
[--C-:B--2---:R-:W-:Y:S01]  /*b160*/  FFMA.FTZ R138, R211, c[0x0][0x2d0], -R134.reuse ;  /* 0x0000b400d38a7a23 */ /* 0x104fe20000010886 */
[----:B------:R-:W-:Y:S02]  /*b170*/  MOV R211, R172 ;  /* 0x000000ac00d37202 */ /* 0x000fe40000000f00 */
[----:B---3--:R-:W-:Y:S05]  /*b180*/  F2FP.PACK_AB R153, R220, R221 ;  /* 0x000000dddc99723e */ /* 0x008fea00000000ff */
[----:B------:R2:W-:Y:S01]  /*b190*/  MUFU.EX2 R210, R138 ;  /* 0x0000008a00d27308 */ /* 0x0005e20000000800 */
[----:B------:R-:W-:Y:S02]  /*b1a0*/  F2FP.PACK_AB R147, R211, R189 ;  /* 0x000000bdd393723e */ /* 0x000fe400000000ff */
[----:B------:R-:W-:Y:S02]  /*b1b0*/  MOV R172, R171 ;  /* 0x000000ab00ac7202 */ /* 0x000fe40000000f00 */
[----:B------:R-:W-:Y:S02]  /*b1c0*/  MOV R171, R160 ;  /* 0x000000a000ab7202 */ /* 0x000fe40000000f00 */
[----:B------:R-:W3:Y:S01]  /*b1d0*/  LDSM.16.MT88.4 R160, [R228+0x900] ;  /* 0x00090000e4a0783b */ /* 0x000ee20000004200 */
[-C--:B-1----:R-:W-:Y:S05]  /*b1e0*/  HMMA.16816.F32 R4, R144, R148.reuse, R4 ;  /* 0x000000949004723c */ /* 0x082fea0000001804 */
[----:B--2---:R-:W-:Y:S04]  /*b1f0*/  FFMA.FTZ R138, R206, c[0x0][0x2d0], -R134 ;  /* 0x0000b400ce8a7a23 */ /* 0x004fe80000010886 */
[----:B------:R1:W2:Y:S03]  /*b200*/  MUFU.EX2 R197, R138 ;  /* 0x0000008a00c57308 */ /* 0x0002a60000000800 */
[--C-:B-1----:R-:W-:Y:S01]  /*b210*/  FFMA.FTZ R138, R218, c[0x0][0x2d0], -R141.reuse ;  /* 0x0000b400da8a7a23 */ /* 0x102fe2000001088d */
[----:B--2---:R-:W-:Y:S02]  /*b220*/  F2FP.PACK_AB R155, R197, R210 ;  /* 0x000000d2c59b723e */ /* 0x004fe400000000ff */
[----:B------:R-:W-:Y:S04]  /*b230*/  MOV R218, R170 ;  /* 0x000000aa00da7202 */ /* 0x000fe80000000f00 */
[----:B------:R1:W-:Y:S01]  /*b240*/  MUFU.EX2 R208, R138 ;  /* 0x0000008a00d07308 */ /* 0x0003e20000000800 */
[C---:B------:R-:W-:Y:S08]  /*b250*/  HMMA.16816.F32 R8, R152.reuse, R148, R8 ;  /* 0x000000949808723c */ /* 0x040ff00000001808 */
[-C--:B------:R-:W-:Y:S08]  /*b260*/  HMMA.16816.F32 R12, R152, R150.reuse, R12 ;  /* 0x00000096980c723c */ /* 0x080ff0000000180c */
[C---:B------:R-:W-:Y:S01]  /*b270*/  HMMA.16816.F32 R16, R144.reuse, R150, R16 ;  /* 0x000000969010723c */ /* 0x040fe20000001810 */
[----:B------:R-:W2:Y:S03]  /*b280*/  LDSM.16.MT88.4 R148, [R225+0x2100] ;  /* 0x00210000e194783b */ /* 0x000ea60000004200 */
[--C-:B-1----:R-:W-:Y:S01]  /*b290*/  FFMA.FTZ R138, R222, c[0x0][0x2d0], -R141.reuse ;  /* 0x0000b400de8a7a23 */ /* 0x102fe2000001088d */
[----:B------:R-:W-:Y:S03]  /*b2a0*/  MOV R222, R189 ;  /* 0x000000bd00de7202 */ /* 0x000fe60000000f00 */
[-C--:B------:R-:W-:Y:S01]  /*b2b0*/  HMMA.16816.F32 R20, R144, R156.reuse, R20 ;  /* 0x0000009c9014723c */ /* 0x080fe20000001814 */
[----:B------:R1:W-:Y:S07]  /*b2c0*/  MUFU.EX2 R209, R138 ;  /* 0x0000008a00d17308 */ /* 0x0003ee0000000800 */
[C---:B------:R-:W-:Y:S08]  /*b2d0*/  HMMA.16816.F32 R24, R152.reuse, R156, R24 ;  /* 0x0000009c9818723c */ /* 0x040ff00000001818 */
[-C--:B------:R-:W-:Y:S08]  /*b2e0*/  HMMA.16816.F32 R28, R152, R158.reuse, R28 ;  /* 0x0000009e981c723c */ /* 0x080ff0000000181c */
[C---:B------:R-:W-:Y:S01]  /*b2f0*/  HMMA.16816.F32 R32, R144.reuse, R158, R32 ;  /* 0x0000009e9020723c */ /* 0x040fe20000001820 */
[----:B------:R-:W4:Y:S03]  /*b300*/  LDSM.16.MT88.4 R156, [R226+0x2100] ;  /* 0x00210000e29c783b */ /* 0x000f260000004200 */
[--C-:B-1----:R-:W-:Y:S01]  /*b310*/  FFMA.FTZ R138, R216, c[0x0][0x2d0], -R142.reuse ;  /* 0x0000b400d88a7a23 */ /* 0x102fe2000001088e */
[----:B------:R-:W-:Y:S03]  /*b320*/  MOV R216, R188 ;  /* 0x000000bc00d87202 */ /* 0x000fe60000000f00 */
[-C--:B---3--:R-:W-:Y:S01]  /*b330*/  HMMA.16816.F32 R36, R144, R160.reuse, R36 ;  /* 0x000000a09024723c */ /* 0x088fe20000001824 */
[----:B------:R1:W-:Y:S01]  /*b340*/  MUFU.EX2 R207, R138 ;  /* 0x0000008a00cf7308 */ /* 0x0003e20000000800 */
[----:B------:R-:W-:Y:S06]  /*b350*/  LDSM.16.MT88.4 R188, [R228+0x1100] ;  /* 0x00110000e4bc783b */ /* 0x000fec0000004200 */
[C---:B------:R-:W-:Y:S08]  /*b360*/  HMMA.16816.F32 R40, R152.reuse, R160, R40 ;  /* 0x000000a09828723c */ /* 0x040ff00000001828 */
[-C--:B------:R-:W-:Y:S08]  /*b370*/  HMMA.16816.F32 R44, R152, R162.reuse, R44 ;  /* 0x000000a2982c723c */ /* 0x080ff0000000182c */
[C---:B------:R-:W-:Y:S01]  /*b380*/  HMMA.16816.F32 R48, R144.reuse, R162, R48 ;  /* 0x000000a29030723c */ /* 0x040fe20000001830 */
[----:B------:R-:W3:Y:S03]  /*b390*/  LDSM.16.MT88.4 R160, [R228+0x2100] ;  /* 0x00210000e4a0783b */ /* 0x000ee60000004200 */
[--C-:B-1----:R-:W-:Y:S01]  /*b3a0*/  FFMA.FTZ R138, R217, c[0x0][0x2d0], -R142.reuse ;  /* 0x0000b400d98a7a23 */ /* 0x102fe2000001088e */
[----:B------:R-:W-:Y:S03]  /*b3b0*/  MOV R217, R187 ;  /* 0x000000bb00d97202 */ /* 0x000fe60000000f00 */
[-C--:B------:R-:W-:Y:S01]  /*b3c0*/  HMMA.16816.F32 R52, R144, R164.reuse, R52 ;  /* 0x000000a49034723c */ /* 0x080fe20000001834 */
[----:B------:R1:W5:Y:S07]  /*b3d0*/  MUFU.EX2 R206, R138 ;  /* 0x0000008a00ce7308 */ /* 0x00036e0000000800 */
[C---:B------:R-:W-:Y:S08]  /*b3e0*/  HMMA.16816.F32 R56, R152.reuse, R164, R56 ;  /* 0x000000a49838723c */ /* 0x040ff00000001838 */
[-C--:B------:R-:W-:Y:S08]  /*b3f0*/  HMMA.16816.F32 R60, R152, R166.reuse, R60 ;  /* 0x000000a6983c723c */ /* 0x080ff0000000183c */
[C---:B------:R-:W-:Y:S04]  /*b400*/  HMMA.16816.F32 R64, R144.reuse, R166, R64 ;  /* 0x000000a69040723c */ /* 0x040fe80000001840 */
[--C-:B-1----:R-:W-:Y:S01]  /*b410*/  FFMA.FTZ R138, R247, c[0x0][0x2d0], -R141.reuse ;  /* 0x0000b400f78a7a23 */ /* 0x102fe2000001088d */
[----:B------:R-:W-:Y:S01]  /*b420*/  MOV R247, R186 ;  /* 0x000000ba00f77202 */ /* 0x000fe20000000f00 */
[----:B------:R-:W-:Y:S01]  /*b430*/  FFMA.FTZ R141, R248, c[0x0][0x2d0], -R141 ;  /* 0x0000b400f88d7a23 */ /* 0x000fe2000001088d */
[----:B------:R-:W-:Y:S01]  /*b440*/  MOV R248, R185 ;  /* 0x000000b900f87202 */ /* 0x000fe20000000f00 */
[-C--:B--2---:R-:W-:Y:S01]  /*b450*/  HMMA.16816.F32 R68, R144, R148.reuse, R68 ;  /* 0x000000949044723c */ /* 0x084fe20000001844 */
[----:B------:R1:W-:Y:S07]  /*b460*/  MUFU.EX2 R205, R138 ;  /* 0x0000008a00cd7308 */ /* 0x0003ee0000000800 */
[C---:B------:R-:W-:Y:S03]  /*b470*/  HMMA.16816.F32 R72, R152.reuse, R148, R72 ;  /* 0x000000949848723c */ /* 0x040fe60000001848 */
[----:B------:R5:W2:Y:S05]  /*b480*/  MUFU.EX2 R204, R141 ;  /* 0x0000008d00cc7308 */ /* 0x000aaa0000000800 */
[-C--:B------:R-:W-:Y:S08]  /*b490*/  HMMA.16816.F32 R76, R152, R150.reuse, R76 ;  /* 0x00000096984c723c */ /* 0x080ff0000000184c */
[C---:B------:R-:W-:Y:S01]  /*b4a0*/  HMMA.16816.F32 R80, R144.reuse, R150, R80 ;  /* 0x000000969050723c */ /* 0x040fe20000001850 */
[----:B------:R-:W2:Y:S03]  /*b4b0*/  LDSM.16.MT88.4 R148, [R227+0x2100] ;  /* 0x00210000e394783b */ /* 0x000ea60000004200 */
[--C-:B-1----:R-:W-:Y:S01]  /*b4c0*/  FFMA.FTZ R138, R244, c[0x0][0x2d0], -R142.reuse ;  /* 0x0000b400f48a7a23 */ /* 0x102fe2000001088e */
[----:B------:R-:W-:Y:S01]  /*b4d0*/  MOV R244, R184 ;  /* 0x000000b800f47202 */ /* 0x000fe20000000f00 */
[----:B------:R-:W-:Y:S01]  /*b4e0*/  FFMA.FTZ R142, R246, c[0x0][0x2d0], -R142 ;  /* 0x0000b400f68e7a23 */ /* 0x000fe2000001088e */
[----:B------:R-:W-:Y:S01]  /*b4f0*/  MOV R246, R183 ;  /* 0x000000b700f67202 */ /* 0x000fe20000000f00 */
[-C--:B----4-:R-:W-:Y:S01]  /*b500*/  HMMA.16816.F32 R84, R144, R156.reuse, R84 ;  /* 0x0000009c9054723c */ /* 0x090fe20000001854 */
[----:B------:R1:W-:Y:S03]  /*b510*/  MUFU.EX2 R203, R138 ;  /* 0x0000008a00cb7308 */ /* 0x0003e60000000800 */
[----:B-----5:R-:W-:Y:S04]  /*b520*/  F2FP.PACK_AB R141, R206, R207 ;  /* 0x000000cfce8d723e */ /* 0x020fe800000000ff */
[C---:B------:R-:W-:Y:S03]  /*b530*/  HMMA.16816.F32 R88, R152.reuse, R156, R88 ;  /* 0x0000009c9858723c */ /* 0x040fe60000001858 */
[----:B------:R2:W-:Y:S05]  /*b540*/  MUFU.EX2 R202, R142 ;  /* 0x0000008e00ca7308 */ /* 0x0005ea0000000800 */
[-C--:B------:R-:W-:Y:S08]  /*b550*/  HMMA.16816.F32 R92, R152, R158.reuse, R92 ;  /* 0x0000009e985c723c */ /* 0x080ff0000000185c */
[C---:B------:R-:W-:Y:S01]  /*b560*/  HMMA.16816.F32 R96, R144.reuse, R158, R96 ;  /* 0x0000009e9060723c */ /* 0x040fe20000001860 */
[----:B------:R-:W4:Y:S03]  /*b570*/  LDSM.16.MT88.4 R156, [R225+0x1100] ;  /* 0x00110000e19c783b */ /* 0x000f260000004200 */
[--C-:B-1----:R-:W-:Y:S01]  /*b580*/  FFMA.FTZ R138, R219, c[0x0][0x2d0], -R143.reuse ;  /* 0x0000b400db8a7a23 */ /* 0x102fe2000001088f */
[----:B------:R-:W-:Y:S03]  /*b590*/  MOV R219, R182 ;  /* 0x000000b600db7202 */ /* 0x000fe60000000f00 */
[-C--:B---3--:R-:W-:Y:S01]  /*b5a0*/  HMMA.16816.F32 R100, R144, R160.reuse, R100 ;  /* 0x000000a09064723c */ /* 0x088fe20000001864 */
[----:B------:R1:W-:Y:S03]  /*b5b0*/  MUFU.EX2 R201, R138 ;  /* 0x0000008a00c97308 */ /* 0x0003e60000000800 */
[----:B--2---:R-:W-:Y:S04]  /*b5c0*/  F2FP.PACK_AB R142, R204, R205 ;  /* 0x000000cdcc8e723e */ /* 0x004fe800000000ff */
[C---:B------:R-:W-:Y:S08]  /*b5d0*/  HMMA.16816.F32 R104, R152.reuse, R160, R104 ;  /* 0x000000a09868723c */ /* 0x040ff00000001868 */
[-C--:B------:R-:W-:Y:S08]  /*b5e0*/  HMMA.16816.F32 R108, R152, R162.reuse, R108 ;  /* 0x000000a2986c723c */ /* 0x080ff0000000186c */
[C---:B------:R-:W-:Y:S04]  /*b5f0*/  HMMA.16816.F32 R112, R144.reuse, R162, R112 ;  /* 0x000000a29070723c */ /* 0x040fe80000001870 */
[--C-:B-1----:R-:W-:Y:S01]  /*b600*/  FFMA.FTZ R138, R223, c[0x0][0x2d0], -R143.reuse ;  /* 0x0000b400df8a7a23 */ /* 0x102fe2000001088f */
[----:B------:R-:W-:Y:S02]  /*b610*/  MOV R223, R181 ;  /* 0x000000b500df7202 */ /* 0x000fe40000000f00 */
[----:B------:R-:W-:Y:S01]  /*b620*/  MOV R181, R175 ;  /* 0x000000af00b57202 */ /* 0x000fe20000000f00 */
[-C--:B------:R-:W-:Y:S01]  /*b630*/  HMMA.16816.F32 R116, R144, R148.reuse, R116 ;  /* 0x000000949074723c */ /* 0x080fe20000001874 */
[----:B------:R1:W2:Y:S07]  /*b640*/  MUFU.EX2 R200, R138 ;  /* 0x0000008a00c87308 */ /* 0x0002ae0000000800 */
[C---:B------:R-:W-:Y:S08]  /*b650*/  HMMA.16816.F32 R120, R152.reuse, R148, R120 ;  /* 0x000000949878723c */ /* 0x040ff00000001878 */
[-C--:B------:R-:W-:Y:S08]  /*b660*/  HMMA.16816.F32 R124, R152, R150.reuse, R124 ;  /* 0x00000096987c723c */ /* 0x080ff0000000187c */
[----:B------:R-:W-:Y:S04]  /*b670*/  HMMA.16816.F32 R128, R144, R150, R128 ;  /* 0x000000969080723c */ /* 0x000fe80000001880 */
[--C-:B-1----:R-:W-:Y:S01]  /*b680*/  FFMA.FTZ R138, R245, c[0x0][0x2d0], -R143.reuse ;  /* 0x0000b400f58a7a23 */ /* 0x102fe2000001088f */
[----:B------:R-:W-:Y:S01]  /*b690*/  MOV R245, R180 ;  /* 0x000000b400f57202 */ /* 0x000fe20000000f00 */
[----:B------:R-:W-:Y:S01]  /*b6a0*/  FFMA.FTZ R143, R215, c[0x0][0x2d0], -R143 ;  /* 0x0000b400d78f7a23 */ /* 0x000fe2000001088f */
[----:B------:R-:W-:Y:S01]  /*b6b0*/  MOV R180, R174 ;  /* 0x000000ae00b47202 */ /* 0x000fe20000000f00 */
[----:B------:R1:W-:Y:S01]  /*b6c0*/  MUFU.EX2 R199, R138 ;  /* 0x0000008a00c77308 */ /* 0x0003e20000000800 */
[----:B------:R-:W-:Y:S03]  /*b6d0*/  MOV R215, R179 ;  /* 0x000000b300d77202 */ /* 0x000fe60000000f00 */
[----:B------:R-:W-:Y:S02]  /*b6e0*/  MOV R179, R173 ;  /* 0x000000ad00b37202 */ /* 0x000fe40000000f00 */
[----:B--2---:R-:W-:Y:S04]  /*b6f0*/  F2FP.PACK_AB R192, R200, R201 ;  /* 0x000000c9c8c0723e */ /* 0x004fe800000000ff */
[----:B------:R2:W3:Y:S01]  /*b700*/  MUFU.EX2 R198, R143 ;  /* 0x0000008f00c67308 */ /* 0x0004e20000000800 */
[--C-:B-1----:R-:W-:Y:S01]  /*b710*/  FFMA.FTZ R138, R214, c[0x0][0x2d0], -R134.reuse ;  /* 0x0000b400d68a7a23 */ /* 0x102fe20000010886 */
[----:B------:R-:W-:Y:S08]  /*b720*/  MOV R214, R139 ;  /* 0x0000008b00d67202 */ /* 0x000ff00000000f00 */
[----:B------:R1:W-:Y:S01]  /*b730*/  MUFU.EX2 R139, R138 ;  /* 0x0000008a008b7308 */ /* 0x0003e20000000800 */
[----:B--2---:R-:W-:Y:S02]  /*b740*/  F2FP.PACK_AB R143, R202, R203 ;  /* 0x000000cbca8f723e */ /* 0x004fe400000000ff */
[----:B---3--:R-:W-:Y:S01]  /*b750*/  F2FP.PACK_AB R194, R198, R199 ;  /* 0x000000c7c6c2723e */ /* 0x008fe200000000ff */
[--C-:B-1----:R-:W-:Y:S02]  /*b760*/  FFMA.FTZ R138, R212, c[0x0][0x2d0], -R134.reuse ;  /* 0x0000b400d48a7a23 */ /* 0x102fe40000010886 */
[----:B------:R-:W2:Y:S04]  /*b770*/  LDL.LU R212, [R1+0x1c] ;  /* 0x00001c0001d47983 */ /* 0x000ea80000300800 */
[----:B------:R1:W3:Y:S02]  /*b780*/  MUFU.EX2 R196, R138 ;  /* 0x0000008a00c47308 */ /* 0x0002e40000000800 */
[--C-:B-1----:R-:W-:Y:S01]  /*b790*/  FFMA.FTZ R138, R213, c[0x0][0x2d0], -R134.reuse ;  /* 0x0000b400d58a7a23 */ /* 0x102fe20000010886 */
[----:B------:R-:W-:Y:S01]  /*b7a0*/  MOV R213, R178 ;  /* 0x000000b200d57202 */ /* 0x000fe20000000f00 */
[----:B------:R-:W-:Y:S01]  /*b7b0*/  FFMA.FTZ R134, R140, c[0x0][0x2d0], -R134 ;  /* 0x0000b4008c867a23 */ /* 0x000fe20000010886 */
[----:B------:R-:W-:Y:S02]  /*b7c0*/  MOV R178, R172 ;  /* 0x000000ac00b27202 */ /* 0x000fe40000000f00 */
[----:B------:R-:W1:Y:S03]  /*b7d0*/  LDSM.16.MT88.4 R172, [R226+0x1100] ;  /* 0x00110000e2ac783b */ /* 0x000e660000004200 */
[----:B------:R-:W-:Y:S01]  /*b7e0*/  MUFU.EX2 R138, R138 ;  /* 0x0000008a008a7308 */ /* 0x000fe20000000800 */
[----:B------:R-:W-:Y:S02]  /*b7f0*/  F2FP.PACK_AB R140, R209, R208 ;  /* 0x000000d0d18c723e */ /* 0x000fe400000000ff */
[----:B---3--:R-:W-:Y:S05]  /*b800*/  F2FP.PACK_AB R193, R196, R139 ;  /* 0x0000008bc4c1723e */ /* 0x008fea00000000ff */
[-C--:B----4-:R-:W-:Y:S01]  /*b810*/  HMMA.16816.F32 R144, R140, R156.reuse, R4 ;  /* 0x0000009c8c90723c */ /* 0x090fe20000001804 */
[----:B------:R-:W3:Y:S01]  /*b820*/  LDSM.16.MT88.4 R4, [R227+0x1100] ;  /* 0x00110000e304783b */ /* 0x000ee20000004200 */
[----:B------:R-:W4:Y:S03]  /*b830*/  MUFU.EX2 R134, R134 ;  /* 0x0000008600867308 */ /* 0x000f260000000800 */
[----:B----4-:R-:W-:Y:S07]  /*b840*/  F2FP.PACK_AB R195, R134, R138 ;  /* 0x0000008a86c3723e */ /* 0x010fee00000000ff */
[C---:B------:R-:W-:Y:S01]  /*b850*/  HMMA.16816.F32 R148, R192.reuse, R156, R8 ;  /* 0x0000009cc094723c */ /* 0x040fe20000001808 */
[----:B------:R-:W4:Y:S07]  /*b860*/  LDSM.16.MT88.4 R8, [R225+0x2900] ;  /* 0x00290000e108783b */ /* 0x000f2e0000004200 */
[-C--:B------:R-:W-:Y:S01]  /*b870*/  HMMA.16816.F32 R152, R192, R158.reuse, R12 ;  /* 0x0000009ec098723c */ /* 0x080fe2000000180c */
[----:B------:R-:W5:Y:S07]  /*b880*/  LDSM.16.MT88.4 R12, [R226+0x2900] ;  /* 0x00290000e20c783b */ /* 0x000f6e0000004200 */
[C---:B------:R-:W-:Y:S01]  /*b890*/  HMMA.16816.F32 R156, R140.reuse, R158, R16 ;  /* 0x0000009e8c9c723c */ /* 0x040fe20000001810 */
[----:B------:R-:W3:Y:S07]  /*b8a0*/  LDSM.16.MT88.4 R16, [R228+0x2900] ;  /* 0x00290000e410783b */ /* 0x000eee0000004200 */
[-C--:B-1----:R-:W-:Y:S07]  /*b8b0*/  HMMA.16816.F32 R160, R140, R172.reuse, R20 ;  /* 0x000000ac8ca0723c */ /* 0x082fee0000001814 */
[----:B------:R-:W-:Y:S01]  /*b8c0*/  MOV R21, R179 ;  /* 0x000000b300157202 */ /* 0x000fe20000000f00 */
[C---:B------:R-:W-:Y:S01]  /*b8d0*/  HMMA.16816.F32 R164, R192.reuse, R172, R24 ;  /* 0x000000acc0a4723c */ /* 0x040fe20000001818 */
[----:B------:R-:W2:Y:S03]  /*b8e0*/  LDL.LU R24, [R1+0x18] ;  /* 0x0000180001187983 */ /* 0x000ea60000300800 */
[----:B------:R-:W-:Y:S02]  /*b8f0*/  MOV R20, R178 ;  /* 0x000000b200147202 */ /* 0x000fe40000000f00 */
[----:B------:R-:W-:Y:S02]  /*b900*/  MOV R23, R181 ;  /* 0x000000b500177202 */ /* 0x000fe40000000f00 */
[----:B------:R-:W-:Y:S04]  /*b910*/  MOV R25, R171 ;  /* 0x000000ab00197202 */ /* 0x000fe80000000f00 */
[----:B------:R-:W-:Y:S02]  /*b920*/  MOV R26, R169 ;  /* 0x000000a9001a7202 */ /* 0x000fe40000000f00 */
[----:B------:R-:W-:Y:S02]  /*b930*/  MOV R27, R168 ;  /* 0x000000a8001b7202 */ /* 0x000fe40000000f00 */
[-C--:B------:R-:W-:Y:S01]  /*b940*/  HMMA.16816.F32 R168, R192, R174.reuse, R28 ;  /* 0x000000aec0a8723c */ /* 0x080fe2000000181c */
[----:B------:R-:W2:Y:S02]  /*b950*/  LDL.LU R29, [R1+0x10] ;  /* 0x00001000011d7983 */ /* 0x000ea40000300800 */
[----:B------:R-:W-:Y:S02]  /*b960*/  MOV R22, R180 ;  /* 0x000000b400167202 */ /* 0x000fe40000000f00 */
[----:B------:R-:W2:Y:S02]  /*b970*/  LDL.LU R31, [R1+0x14] ;  /* 0x00001400011f7983 */ /* 0x000ea40000300800 */
[----:B------:R-:W-:Y:S01]  /*b980*/  MOV R28, R177 ;  /* 0x000000b1001c7202 */ /* 0x000fe20000000f00 */
[C---:B------:R-:W-:Y:S04]  /*b990*/  HMMA.16816.F32 R172, R140.reuse, R174, R32 ;  /* 0x000000ae8cac723c */ /* 0x040fe80000001820 */
[----:B------:R-:W-:Y:S04]  /*b9a0*/  MOV R30, R176 ;  /* 0x000000b0001e7202 */ /* 0x000fe80000000f00 */
[-C--:B------:R-:W-:Y:S08]  /*b9b0*/  HMMA.16816.F32 R176, R140, R188.reuse, R36 ;  /* 0x000000bc8cb0723c */ /* 0x080ff00000001824 */
        /* <DEDUP_REMOVED lines=9> */
[C---:B------:R-:W-:Y:S08]  /*ba50*/  HMMA.16816.F32 R72, R192.reuse, R8, R72 ;  /* 0x00000008c048723c */ /* 0x040ff00000001848 */
[-C--:B------:R-:W-:Y:S08]  /*ba60*/  HMMA.16816.F32 R76, R192, R10.reuse, R76 ;  /* 0x0000000ac04c723c */ /* 0x080ff0000000184c */
[C---:B------:R-:W-:Y:S08]  /*ba70*/  HMMA.16816.F32 R80, R140.reuse, R10, R80 ;  /* 0x0000000a8c50723c */ /* 0x040ff00000001850 */
[-C--:B-----5:R-:W-:Y:S08]  /*ba80*/  HMMA.16816.F32 R84, R140, R12.reuse, R84 ;  /* 0x0000000c8c54723c */ /* 0x0a0ff00000001854 */
[C---:B------:R-:W-:Y:S08]  /*ba90*/  HMMA.16816.F32 R88, R192.reuse, R12, R88 ;  /* 0x0000000cc058723c */ /* 0x040ff00000001858 */
[-C--:B------:R-:W-:Y:S08]  /*baa0*/  HMMA.16816.F32 R92, R192, R14.reuse, R92 ;  /* 0x0000000ec05c723c */ /* 0x080ff0000000185c */
[C---:B------:R-:W-:Y:S08]  /*bab0*/  HMMA.16816.F32 R96, R140.reuse, R14, R96 ;  /* 0x0000000e8c60723c */ /* 0x040ff00000001860 */
[-C--:B------:R-:W-:Y:S08]  /*bac0*/  HMMA.16816.F32 R100, R140, R16.reuse, R100 ;  /* 0x000000108c64723c */ /* 0x080ff00000001864 */
[C---:B------:R-:W-:Y:S08]  /*bad0*/  HMMA.16816.F32 R104, R192.reuse, R16, R104 ;  /* 0x00000010c068723c */ /* 0x040ff00000001868 */
[-C--:B------:R-:W-:Y:S08]  /*bae0*/  HMMA.16816.F32 R108, R192, R18.reuse, R108 ;  /* 0x00000012c06c723c */ /* 0x080ff0000000186c */
[C---:B------:R-:W-:Y:S08]  /*baf0*/  HMMA.16816.F32 R112, R140.reuse, R18, R112 ;  /* 0x000000128c70723c */ /* 0x040ff00000001870 */
[-C--:B-1----:R-:W-:Y:S08]  /*bb00*/  HMMA.16816.F32 R116, R140, R4.reuse, R116 ;  /* 0x000000048c74723c */ /* 0x082ff00000001874 */
[C---:B------:R-:W-:Y:S08]  /*bb10*/  HMMA.16816.F32 R120, R192.reuse, R4, R120 ;  /* 0x00000004c078723c */ /* 0x040ff00000001878 */
[-C--:B------:R-:W-:Y:S08]  /*bb20*/  HMMA.16816.F32 R124, R192, R6.reuse, R124 ;  /* 0x00000006c07c723c */ /* 0x080ff0000000187c */
[----:B------:R-:W-:Y:S04]  /*bb30*/  HMMA.16816.F32 R128, R140, R6, R128 ;  /* 0x000000068c80723c */ /* 0x000fe80000001880 */
[----:B--2---:R-:W-:Y:S04]  /*bb40*/  FFMA.FTZ R8, R2, R24, R25 ;  /* 0x0000001802087223 */ /* 0x004fe80000010019 */
[----:B------:R-:W-:Y:S04]  /*bb50*/  FADD.FTZ R8, R20, R8 ;  /* 0x0000000814087221 */ /* 0x000fe80000010000 */
[----:B------:R-:W-:Y:S02]  /*bb60*/  FADD.FTZ R9, R23, R8 ;  /* 0x0000000817097221 */ /* 0x000fe40000010000 */
[----:B------:R-:W-:Y:S02]  /*bb70*/  FFMA.FTZ R8, R0, R212, R213 ;  /* 0x000000d400087223 */ /* 0x000fe400000100d5 */
[----:B------:R-:W-:Y:S02]  /*bb80*/  FADD.FTZ R0, R223, R9 ;  /* 0x00000009df007221 */ /* 0x000fe40000010000 */
[----:B------:R-:W-:Y:S02]  /*bb90*/  FADD.FTZ R8, R245, R8 ;  /* 0x00000008f5087221 */ /* 0x000fe40000010000 */
[----:B------:R-:W-:Y:S02]  /*bba0*/  FFMA.FTZ R133, R133, R29, R28 ;  /* 0x0000001d85857223 */ /* 0x000fe4000001001c */
[----:B------:R-:W-:Y:S02]  /*bbb0*/  FADD.FTZ R8, R244, R8 ;  /* 0x00000008f4087221 */ /* 0x000fe40000010000 */
[----:B------:R-:W-:Y:S02]  /*bbc0*/  FFMA.FTZ R132, R132, R31, R30 ;  /* 0x0000001f84847223 */ /* 0x000fe4000001001e */
[----:B------:R-:W-:Y:S02]  /*bbd0*/  FADD.FTZ R2, R26, R133 ;  /* 0x000000851a027221 */ /* 0x000fe40000010000 */
[----:B------:R-:W-:Y:S02]  /*bbe0*/  FADD.FTZ R132, R27, R132 ;  /* 0x000000841b847221 */ /* 0x000fe40000010000 */
[----:B------:R-:W-:Y:S02]  /*bbf0*/  FADD.FTZ R2, R21, R2 ;  /* 0x0000000215027221 */ /* 0x000fe40000010000 */
[----:B------:R-:W-:Y:S02]  /*bc00*/  FADD.FTZ R132, R22, R132 ;  /* 0x0000008416847221 */ /* 0x000fe40000010000 */
[----:B------:R-:W-:Y:S02]  /*bc10*/  FADD.FTZ R10, R214, R2 ;  /* 0x00000002d60a7221 */ /* 0x000fe40000010000 */
[----:B------:R-:W-:Y:S01]  /*bc20*/  FADD.FTZ R2, R215, R132 ;  /* 0x00000084d7027221 */ /* 0x000fe20000010000 */
[----:B------:R-:W-:Y:S01]  /*bc30*/  MOV R132, R137 ;  /* 0x0000008900847202 */ /* 0x000fe20000000f00 */
        /* <DEDUP_REMOVED lines=29> */
[----:B------:R-:W-:Y:S01]  /*be10*/  FADD.FTZ R2, R196, R2 ;  /* 0x00000002c4027221 */ /* 0x000fe20000010000 */
[----:B------:R1:W-:Y:S01]  /*be20*/  STL [R1+0x10], R6 ;  /* 0x0000100601007387 */ /* 0x0003e20000100800 */
[----:B------:R-:W-:Y:S02]  /*be30*/  FADD.FTZ R4, R199, R4 ;  /* 0x00000004c7047221 */ /* 0x000fe40000010000 */
[----:B------:R-:W-:Y:S01]  /*be40*/  FADD.FTZ R0, R138, R2 ;  /* 0x000000028a007221 */ /* 0x000fe20000010000 */
[----:B------:R1:W-:Y:S01]  /*be50*/  STL [R1+0x14], R5 ;  /* 0x0000140501007387 */ /* 0x0003e20000100800 */
[----:B------:R-:W-:Y:S01]  /*be60*/  FADD.FTZ R2, R198, R4 ;  /* 0x00000004c6027221 */ /* 0x000fe20000010000 */
[----:B------:R-:W-:Y:S01]  /*be70*/  MOV R138, R135 ;  /* 0x00000087008a7202 */ /* 0x000fe20000000f00 */
[----:B------:R-:W-:Y:S01]  /*be80*/  FADD.FTZ R0, R134, R0 ;  /* 0x0000000086007221 */ /* 0x000fe20000010000 */
[----:B------:R-:W-:Y:S02]  /*be90*/  MOV R134, R136 ;  /* 0x0000008800867202 */ /* 0x000fe40000000f00 */
[----:B------:R1:W-:Y:S04]  /*bea0*/  STL [R1+0x18], R2 ;  /* 0x0000180201007387 */ /* 0x0003e80000100800 */
[----:B------:R1:W-:Y:S01]  /*beb0*/  STL [R1+0x1c], R0 ;  /* 0x00001c0001007387 */ /* 0x0003e20000100800 */
[----:B------:R-:W-:-:S05]  /*bec0*/  @P0 BRA `(.L_x_486) ;  /* 0xffffb42000000947 */ /* 0x000fca000383ffff */
.L_x_469:
[----:B------:R-:W2:Y:S01]  /*bed0*/  S2UR UR7, SR_CTAID.X ;  /* 0x00000000000779c3 */ /* 0x000ea20000002500 */
[----:B------:R-:W-:Y:S01]  /*bee0*/  ULDC.64 UR4, c[0x0][0x2c8] ;  /* 0x0000b20000047ab9 */ /* 0x000fe20000000a00 */
[----:B------:R-:W-:Y:S01]  /*bef0*/  PLOP3.LUT P0, PT, PT, PT, UP2, 0x40, 0x0 ;  /* 0x000000000000781c */ /* 0x000fe20003f0e828 */
[----:B--2---:R-:W-:-:S04]  /*bf00*/  ULEA UR7, UR7, 0x7f, 0x7 ;  /* 0x0000007f07077891 */ /* 0x004fc8000f8e383f */
        /* <DEDUP_REMOVED lines=8> */
[----:B-1----:R-:W-:Y:S01]  /*bf90*/  MOV R2, UR4 ;  /* 0x0000000400027c02 */ /* 0x002fe20008000f00 */
        /* <DEDUP_REMOVED lines=11> */
.L_x_488:
[----:B------:R-:W-:-:S04]  /*c050*/  MOV R4, c[0x0][0x32c] ;  /* 0x0000cb0000047a02 */ /* 0x000fc80000000f00 */
[----:B------:R-:W-:-:S13]  /*c060*/  ISETP.NE.AND P0, PT, R4, 0x1, PT ;  /* 0x000000010400780c */ /* 0x000fda0003f05270 */
[----:B------:R-:W-:-:S05]  /*c070*/  @P0 IMAD.HI.U32 R4, R0, c[0x0][0x330], RZ ;  /* 0x0000cc0000040a27 */ /* 0x000fca00078e00ff */
[----:B------:R-:W-:-:S05]  /*c080*/  @P0 SHF.R.U32.HI R0, RZ, c[0x0][0x334], R4 ;  /* 0x0000cd00ff000a19 */ /* 0x000fca0000011604 */
.L_x_489:
[----:B------:R-:W-:-:S05]  /*c090*/  IMAD R0, R0, c[0x0][0x32c], RZ ;  /* 0x0000cb0000007a24 */ /* 0x000fca00078e02ff */
[----:B------:R-:W-:-:S03]  /*c0a0*/  IMNMX R2, R2, R0, !PT ;  /* 0x0000000002027217 */ /* 0x000fc60007800200 */
.L_x_487:
[----:B------:R-:W2:Y:S01]  /*c0b0*/  LDL R4, [R1] ;  /* 0x0000000001047983 */ /* 0x000ea20000100800 */
[----:B------:R-:W-:-:S05]  /*c0c0*/  IADD3 R2, R2, 0x2f, RZ ;  /* 0x0000002f02027810 */ /* 0x000fca0007ffe0ff */
[----:B------:R-:W-:-:S05]  /*c0d0*/  IMAD.HI R2, R2, 0x2aaaaaab, RZ ;  /* 0x2aaaaaab02027827 */ /* 0x000fca00078e02ff */
[----:B------:R-:W-:-:S04]  /*c0e0*/  SHF.R.U32.HI R0, RZ, 0x1f, R2 ;  /* 0x0000001fff007819 */ /* 0x000fc80000011602 */
[----:B------:R-:W-:-:S04]  /*c0f0*/  LEA.HI.SX32 R0, R2, R0, 0x1d ;  /* 0x0000000002007211 */ /* 0x000fc800078feaff */
[----:B--2---:R-:W-:-:S04]  /*c100*/  IMNMX R4, R4, R0, !PT ;  /* 0x0000000004047217 */ /* 0x004fc80007800200 */
[----:B------:R-:W-:Y:S01]  /*c110*/  ISETP.GE.AND P0, PT, R242, R4, PT ;  /* 0x00000004f200720c */ /* 0x000fe20003f06270 */
[----:B------:R1:W-:-:S12]  /*c120*/  STL [R1+0x8], R4 ;  /* 0x0000080401007387 */ /* 0x0003d80000100800 */
[----:B------:R-:W-:Y:S05]  /*c130*/  @!P0 BRA `(.L_x_490) ;  /* 0x000036f000008947 */ /* 0x000fea0003800000 */
[----:B------:R-:W-:Y:S01]  /*c140*/  MOV R132, R136 ;  /* 0x0000008800847202 */ /* 0x000fe20000000f00 */
[----:B------:R-:W-:Y:S01]  /*c150*/  IMAD.MOV.U32 R139, RZ, RZ, R3 ;  /* 0x000000ffff8b7224 */ /* 0x000fe200078e0003 */
[----:B------:R-:W-:Y:S01]  /*c160*/  MOV R2, R137 ;  /* 0x0000008900027202 */ /* 0x000fe20000000f00 */
[----:B------:R-:W-:Y:S01]  /*c170*/  IMAD.MOV.U32 R220, RZ, RZ, R242 ;  /* 0x000000ffffdc7224 */ /* 0x000fe200078e00f2 */
[----:B------:R-:W-:Y:S02]  /*c180*/  MOV R138, R135 ;  /* 0x00000087008a7202 */ /* 0x000fe40000000f00 */
.L_x_491:
[----:B--2---:R-:W2:Y:S01]  /*c190*/  LDL R242, [R1] ;  /* 0x0000000001f27983 */ /* 0x004ea20000100800 */
[----:B------:R-:W-:Y:S04]  /*c1a0*/  DEPBAR.LE SB0, 0x0 ;  /* 0x000080000000791a */ /* 0x000fe80000000000 */
[----:B------:R-:W3:Y:S06]  /*c1b0*/  LDL.64 R42, [R1+0x48] ;  /* 0x00004800012a7983 */ /* 0x000eec0000100a00 */
[----:B------:R-:W3:Y:S06]  /*c1c0*/  LDL.64 R134, [R1+0x30] ;  /* 0x0000300001867983 */ /* 0x000eec0000100a00 */
[----:B------:R-:W-:Y:S08]  /*c1d0*/  BAR.SYNC.DEFER_BLOCKING 0x0 ;  /* 0x0000000000007b1d */ /* 0x000ff00000010000 */
[----:B-----5:R-:W-:Y:S08]  /*c1e0*/  LDSM.16.M88.4 R48, [R231+0x6100] ;  /* 0x00610000e730783b */ /* 0x020ff00000000200 */
[----:B------:R-:W4:Y:S08]  /*c1f0*/  LDSM.16.M88.4 R16, [R224+0x3100] ;  /* 0x00310000e010783b */ /* 0x000f300000000200 */
[----:B------:R-:W1:Y:S08]  /*c200*/  LDSM.16.M88.4 R44, [R231+0x8100] ;  /* 0x00810000e72c783b */ /* 0x000e700000000200 */
[----:B------:R-:W1:Y:S08]  /*c210*/  LDSM.16.M88.4 R32, [R224+0x3900] ;  /* 0x00390000e020783b */ /* 0x000e700000000200 */
[----:B------:R-:W1:Y:S08]  /*c220*/  LDSM.16.M88.4 R140, [R224+0x4100] ;  /* 0x00410000e08c783b */ /* 0x000e700000000200 */
[----:B------:R-:W-:Y:S01]  /*c230*/  LDSM.16.M88.4 R192, [R233+0x6100] ;  /* 0x00610000e9c0783b */ /* 0x000fe20000000200 */
[-C--:B-1--4-:R-:W-:Y:S07]  /*c240*/  HMMA.16816.F32 R4, R48, R16.reuse, RZ ;  /* 0x000000103004723c */ /* 0x092fee00000018ff */
[----:B------:R-:W1:Y:S01]  /*c250*/  LDSM.16.M88.4 R196, [R235] ;  /* 0x00000000ebc4783b */ /* 0x000e620000000200 */
[C---:B------:R-:W-:Y:S07]  /*c260*/  HMMA.16816.F32 R8, R44.reuse, R16, RZ ;  /* 0x000000102c08723c */ /* 0x040fee00000018ff */
[----:B------:R-:W4:Y:S01]  /*c270*/  LDSM.16.M88.4 R200, [R233+0x8100] ;  /* 0x00810000e9c8783b */ /* 0x000f220000000200 */
[-C--:B------:R-:W-:Y:S07]  /*c280*/  HMMA.16816.F32 R12, R44, R18.reuse, RZ ;  /* 0x000000122c0c723c */ /* 0x080fee00000018ff */
[----:B------:R-:W1:Y:S01]  /*c290*/  LDSM.16.M88.4 R204, [R241] ;  /* 0x00000000f1cc783b */ /* 0x000e620000000200 */
[C---:B------:R-:W-:Y:S08]  /*c2a0*/  HMMA.16816.F32 R16, R48.reuse, R18, RZ ;  /* 0x000000123010723c */ /* 0x040ff000000018ff */
        /* <DEDUP_REMOVED lines=36> */
[----:B------:R3:W-:Y:S02]  /*c4f0*/  @!P6 LDGSTS.E.BYPASS.LTC128B.128 [R243+0x1900], [R210.64], !P3 ;  /* 0x01900000d2f3efae */ /* 0x0007e4000d901d4e */
[----:B------:R-:W-:Y:S02]  /*c500*/  ISETP.GT.AND P5, PT, R220, R242, PT ;  /* 0x000000f2dc00720c */ /* 0x000fe40003fa4270 */
[----:B------:R-:W-:Y:S02]  /*c510*/  @!P6 IADD3 R208, P0, R134, UR9, RZ ;  /* 0x0000000986d0ec10 */ /* 0x000fe4000ff1e0ff */
[----:B------:R-:W-:Y:S01]  /*c520*/  IADD3 R242, R220, -0x1, RZ ;  /* 0xffffffffdcf27810 */ /* 0x000fe20007ffe0ff */
        /* <DEDUP_REMOVED lines=8> */
[----:B------:R3:W-:Y:S07]  /*c5b0*/  @!P6 LDGSTS.E.BYPASS.LTC128B.128 [R243+0x2900], [R208.64+0x80], !P3 ;  /* 0x02900080d0f3efae */ /* 0x0007ee000d901d4e */
[C---:B------:R-:W-:Y:S01]  /*c5c0*/  HMMA.16816.F32 R32, R192.reuse, R206, R32 ;  /* 0x000000cec020723c */ /* 0x040fe20000001820 */
[----:B------:R-:W-:Y:S07]  /*c5d0*/  LDSM.16.M88.4 R212, [R230+0x3100] ;  /* 0x00310000e6d4783b */ /* 0x000fee0000000200 */
[-C--:B--2---:R-:W-:Y:S01]  /*c5e0*/  HMMA.16816.F32 R36, R192, R140.reuse, R36 ;  /* 0x0000008cc024723c */ /* 0x084fe20000001824 */
[----:B------:R-:W-:Y:S07]  /*c5f0*/  LDSM.16.M88.4 R216, [R232+0x8100] ;  /* 0x00810000e8d8783b */ /* 0x000fee0000000200 */
[C---:B------:R-:W-:Y:S01]  /*c600*/  HMMA.16816.F32 R40, R200.reuse, R140, R40 ;  /* 0x0000008cc828723c */ /* 0x040fe20000001828 */
[----:B------:R-:W0:Y:S07]  /*c610*/  LDGDEPBAR ;  /* 0x00000000000079af */ /* 0x000e2e0000000000 */
[-C--:B------:R-:W-:Y:S01]  /*c620*/  HMMA.16816.F32 R44, R200, R142.reuse, R44 ;  /* 0x0000008ec82c723c */ /* 0x080fe2000000182c */
[----:B---3--:R-:W2:Y:S07]  /*c630*/  LDSM.16.M88.4 R208, [R232+0x6100] ;  /* 0x00610000e8d0783b */ /* 0x008eae0000000200 */
[----:B------:R-:W-:Y:S01]  /*c640*/  HMMA.16816.F32 R48, R192, R142, R48 ;  /* 0x0000008ec030723c */ /* 0x000fe20000001830 */
[----:B------:R-:W3:Y:S08]  /*c650*/  LDSM.16.M88.4 R196, [R230+0x3900] ;  /* 0x00390000e6c4783b */ /* 0x000ef00000000200 */
[----:B------:R-:W1:Y:S08]  /*c660*/  LDSM.16.M88.4 R204, [R230+0x4100] ;  /* 0x00410000e6cc783b */ /* 0x000e700000000200 */
        /* <DEDUP_REMOVED lines=13> */
[-C--:B-1----:R-:W-:Y:S08]  /*c740*/  HMMA.16816.F32 R36, R208, R204.reuse, R36 ;  /* 0x000000ccd024723c */ /* 0x082ff00000001824 */
[C---:B------:R-:W-:Y:S08]  /*c750*/  HMMA.16816.F32 R40, R216.reuse, R204, R40 ;  /* 0x000000ccd828723c */ /* 0x040ff00000001828 */
[-C--:B------:R-:W-:Y:S01]  /*c760*/  HMMA.16816.F32 R44, R216, R206.reuse, R44 ;  /* 0x000000ced82c723c */ /* 0x080fe2000000182c */
[----:B------:R-:W-:Y:S07]  /*c770*/  LDSM.16.M88.4 R216, [R231+0xc100] ;  /* 0x00c10000e7d8783b */ /* 0x000fee0000000200 */
[----:B------:R-:W-:Y:S01]  /*c780*/  HMMA.16816.F32 R48, R208, R206, R48 ;  /* 0x000000ced030723c */ /* 0x000fe20000001830 */
[----:B------:R-:W-:Y:S07]  /*c790*/  LDSM.16.M88.4 R204, [R231+0xa100] ;  /* 0x00a10000e7cc783b */ /* 0x000fee0000000200 */
[-C--:B------:R-:W-:Y:S01]  /*c7a0*/  HMMA.16816.F32 R4, R140, R192.reuse, R4 ;  /* 0x000000c08c04723c */ /* 0x080fe20000001804 */
        /* <DEDUP_REMOVED lines=81> */
[----:B------:R-:W-:Y:S01]  /*ccc0*/  FMUL.FTZ R17, R17, c[0x0][0x320] ;  /* 0x0000c80011117a20 */ /* 0x000fe20000410000 */
[----:B-1----:R-:W-:Y:S01]  /*ccd0*/  FMNMX.FTZ R137, R196, R2, !PT ;  /* 0x00000002c4897209 */ /* 0x002fe20007810000 */
[----:B------:R-:W-:Y:S02]  /*cce0*/  FMUL.FTZ R18, R18, c[0x0][0x320] ;  /* 0x0000c80012127a20 */ /* 0x000fe40000410000 */
[----:B------:R-:W-:Y:S02]  /*ccf0*/  FMUL.FTZ R19, R19, c[0x0][0x320] ;  /* 0x0000c80013137a20 */ /* 0x000fe40000410000 */
[----:B------:R-:W-:Y:S01]  /*cd00*/  FMUL.FTZ R14, R14, c[0x0][0x320] ;  /* 0x0000c8000e0e7a20 */ /* 0x000fe20000410000 */
[----:B------:R1:W1:Y:S01]  /*cd10*/  MUFU.TANH R197, R7 ;  /* 0x0000000700c57308 */ /* 0x0002620000002400 */
[----:B------:R-:W-:Y:S01]  /*cd20*/  FMUL.FTZ R15, R15, c[0x0][0x320] ;  /* 0x0000c8000f0f7a20 */ /* 0x000fe20000410000 */
[----:B--2---:R-:W-:Y:S08]  /*cd30*/  FMNMX.FTZ R137, R143, R137, !PT ;  /* 0x000000898f897209 */ /* 0x004ff00007810000 */
[----:B------:R-:W2:Y:S01]  /*cd40*/  MUFU.TANH R202, R8 ;  /* 0x0000000800ca7308 */ /* 0x000ea20000002400 */
[----:B---3--:R-:W-:Y:S09]  /*cd50*/  FMNMX.FTZ R3, R200, R132, !PT ;  /* 0x00000084c8037209 */ /* 0x008ff20007810000 */
[----:B------:R-:W3:Y:S01]  /*cd60*/  MUFU.TANH R201, R9 ;  /* 0x0000000900c97308 */ /* 0x000ee20000002400 */
[----:B-1----:R-:W1:Y:S01]  /*cd70*/  LDSM.16.M88.4 R4, [R229+0x2000] ;  /* 0x00200000e504783b */ /* 0x002e620000000200 */
[----:B------:R-:W-:Y:S08]  /*cd80*/  FMNMX.FTZ R3, R197, R3, !PT ;  /* 0x00000003c5037209 */ /* 0x000ff00007810000 */
[----:B------:R-:W-:Y:S01]  /*cd90*/  MUFU.TANH R203, R10 ;  /* 0x0000000a00cb7308 */ /* 0x000fe20000002400 */
[----:B--2---:R-:W-:Y:S09]  /*cda0*/  FMNMX.FTZ R0, R202, R138, !PT ;  /* 0x0000008aca007209 */ /* 0x004ff20007810000 */
[----:B------:R2:W-:Y:S01]  /*cdb0*/  MUFU.TANH R204, R11 ;  /* 0x0000000b00cc7308 */ /* 0x0005e20000002400 */
[----:B---3--:R-:W-:Y:S09]  /*cdc0*/  FMNMX.FTZ R0, R201, R0, !PT ;  /* 0x00000000c9007209 */ /* 0x008ff20007810000 */
[----:B------:R-:W3:Y:S10]  /*cdd0*/  MUFU.TANH R16, R16 ;  /* 0x0000001000107308 */ /* 0x000ef40000002400 */
[----:B------:R-:W4:Y:S01]  /*cde0*/  MUFU.TANH R17, R17 ;  /* 0x0000001100117308 */ /* 0x000f220000002400 */
[----:B--2---:R-:W2:Y:S01]  /*cdf0*/  LDSM.16.M88.4 R8, [R229+0x2800] ;  /* 0x00280000e508783b */ /* 0x004ea20000000200 */
[-C--:B-1----:R-:W-:Y:S01]  /*ce00*/  HMMA.16816.F32 R20, R192, R4.reuse, R20 ;  /* 0x00000004c014723c */ /* 0x082fe20000001814 */
[----:B------:R-:W-:Y:S07]  /*ce10*/  DEPBAR.LE SB0, 0x0 ;  /* 0x000080000000791a */ /* 0x000fee0000000000 */
[----:B------:R-:W1:Y:S01]  /*ce20*/  MUFU.TANH R12, R12 ;  /* 0x0000000c000c7308 */ /* 0x000e620000002400 */
[----:B------:R-:W-:Y:S01]  /*ce30*/  BAR.SYNC.DEFER_BLOCKING 0x0 ;  /* 0x0000000000007b1d */ /* 0x000fe20000010000 */
[C---:B------:R-:W-:Y:S05]  /*ce40*/  HMMA.16816.F32 R24, R216.reuse, R4, R24 ;  /* 0x00000004d818723c */ /* 0x040fea0000001818 */
[----:B---3--:R-:W-:Y:S03]  /*ce50*/  FMNMX.FTZ R137, R16, R137, !PT ;  /* 0x0000008910897209 */ /* 0x008fe60007810000 */
[----:B------:R-:W3:Y:S01]  /*ce60*/  MUFU.TANH R13, R13 ;  /* 0x0000000d000d7308 */ /* 0x000ee20000002400 */
[-C--:B------:R-:W-:Y:S03]  /*ce70*/  HMMA.16816.F32 R28, R216, R6.reuse, R28 ;  /* 0x00000006d81c723c */ /* 0x080fe6000000181c */
[----:B----4-:R-:W-:Y:S05]  /*ce80*/  FMNMX.FTZ R137, R17, R137, !PT ;  /* 0x0000008911897209 */ /* 0x010fea0007810000 */
[C---:B------:R-:W-:Y:S01]  /*ce90*/  HMMA.16816.F32 R32, R192.reuse, R6, R32 ;  /* 0x00000006c020723c */ /* 0x040fe20000001820 */
[----:B------:R-:W4:Y:S03]  /*cea0*/  MUFU.TANH R18, R18 ;  /* 0x0000001200127308 */ /* 0x000f260000002400 */
[----:B------:R-:W-:Y:S01]  /*ceb0*/  FMUL.FTZ R20, R20, c[0x0][0x320] ;  /* 0x0000c80014147a20 */ /* 0x000fe20000410000 */
[----:B-1----:R-:W-:Y:S01]  /*cec0*/  FMNMX.FTZ R0, R12, R0, !PT ;  /* 0x000000000c007209 */ /* 0x002fe20007810000 */
[----:B------:R-:W-:Y:S02]  /*ced0*/  FMUL.FTZ R23, R23, c[0x0][0x320] ;  /* 0x0000c80017177a20 */ /* 0x000fe40000410000 */
[----:B------:R-:W-:Y:S03]  /*cee0*/  FMUL.FTZ R21, R21, c[0x0][0x320] ;  /* 0x0000c80015157a20 */ /* 0x000fe60000410000 */
[----:B------:R-:W1:Y:S01]  /*cef0*/  MUFU.TANH R210, R20 ;  /* 0x0000001400d27308 */ /* 0x000e620000002400 */
[----:B------:R-:W-:Y:S02]  /*cf00*/  FMUL.FTZ R22, R22, c[0x0][0x320] ;  /* 0x0000c80016167a20 */ /* 0x000fe40000410000 */
[----:B------:R-:W-:Y:S01]  /*cf10*/  FMUL.FTZ R24, R24, c[0x0][0x320] ;  /* 0x0000c80018187a20 */ /* 0x000fe20000410000 */
[-C--:B--2---:R-:W-:Y:S03]  /*cf20*/  HMMA.16816.F32 R36, R192, R8.reuse, R36 ;  /* 0x00000008c024723c */ /* 0x084fe60000001824 */
[----:B---3--:R-:W-:Y:S01]  /*cf30*/  FMNMX.FTZ R0, R13, R0, !PT ;  /* 0x000000000d007209 */ /* 0x008fe20007810000 */
[----:B------:R-:W-:Y:S02]  /*cf40*/  FMUL.FTZ R28, R28, c[0x0][0x320] ;  /* 0x0000c8001c1c7a20 */ /* 0x000fe40000410000 */
[----:B------:R-:W2:Y:S01]  /*cf50*/  MUFU.TANH R205, R21 ;  /* 0x0000001500cd7308 */ /* 0x000ea20000002400 */
[----:B------:R-:W-:Y:S01]  /*cf60*/  FMUL.FTZ R25, R25, c[0x0][0x320] ;  /* 0x0000c80019197a20 */ /* 0x000fe20000410000 */
[C---:B------:R-:W-:Y:S01]  /*cf70*/  HMMA.16816.F32 R40, R216.reuse, R8, R40 ;  /* 0x00000008d828723c */ /* 0x040fe20000001828 */
[----:B------:R-:W3:Y:S03]  /*cf80*/  LDL.64 R8, [R1+0x40] ;  /* 0x0000400001087983 */ /* 0x000ee60000100a00 */
[----:B------:R-:W-:Y:S01]  /*cf90*/  FMUL.FTZ R32, R32, c[0x0][0x320] ;  /* 0x0000c80020207a20 */ /* 0x000fe20000410000 */
[----:B----4-:R-:W-:Y:S01]  /*cfa0*/  FMNMX.FTZ R3, R18, R3, !PT ;  /* 0x0000000312037209 */ /* 0x010fe20007810000 */
[----:B------:R-:W-:Y:S02]  /*cfb0*/  FMUL.FTZ R35, R35, c[0x0][0x320] ;  /* 0x0000c80023237a20 */ /* 0x000fe40000410000 */
[----:B------:R-:W4:Y:S01]  /*cfc0*/  MUFU.TANH R133, R28 ;  /* 0x0000001c00857308 */ /* 0x000f220000002400 */
[-C--:B------:R-:W-:Y:S03]  /*cfd0*/  HMMA.16816.F32 R44, R216, R10.reuse, R44 ;  /* 0x0000000ad82c723c */ /* 0x080fe6000000182c */
[----:B------:R-:W-:Y:S01]  /*cfe0*/  FMUL.FTZ R29, R29, c[0x0][0x320] ;  /* 0x0000c8001d1d7a20 */ /* 0x000fe20000410000 */
[----:B-1----:R-:W-:Y:S01]  /*cff0*/  FMNMX.FTZ R137, R210, R137, !PT ;  /* 0x00000089d2897209 */ /* 0x002fe20007810000 */
[----:B------:R-:W-:Y:S02]  /*d000*/  FMUL.FTZ R26, R26, c[0x0][0x320] ;  /* 0x0000c8001a1a7a20 */ /* 0x000fe40000410000 */
[----:B------:R-:W-:Y:S01]  /*d010*/  FMUL.FTZ R36, R36, c[0x0][0x320] ;  /* 0x0000c80024247a20 */ /* 0x000fe20000410000 */
[----:B------:R-:W-:Y:S01]  /*d020*/  HMMA.16816.F32 R48, R192, R10, R48 ;  /* 0x0000000ac030723c */ /* 0x000fe20000001830 */
[----:B------:R-:W1:Y:S03]  /*d030*/  MUFU.TANH R198, R32 ;  /* 0x0000002000c67308 */ /* 0x000e660000002400 */
[----:B------:R-:W-:Y:S01]  /*d040*/  FMUL.FTZ R37, R37, c[0x0][0x320] ;  /* 0x0000c80025257a20 */ /* 0x000fe20000410000 */
[----:B--2---:R-:W-:Y:S01]  /*d050*/  FMNMX.FTZ R137, R205, R137, !PT ;  /* 0x00000089cd897209 */ /* 0x004fe20007810000 */
[----:B------:R-:W-:Y:S01]  /*d060*/  FMUL.FTZ R38, R38, c[0x0][0x320] ;  /* 0x0000c80026267a20 */ /* 0x000fe20000410000 */
[----:B------:R-:W-:Y:S01]  /*d070*/  MOV R10, c[0x0][0x1e0] ;  /* 0x00007800000a7a02 */ /* 0x000fe20000000f00 */
[----:B------:R-:W-:Y:S01]  /*d080*/  FMUL.FTZ R39, R39, c[0x0][0x320] ;  /* 0x0000c80027277a20 */ /* 0x000fe20000410000 */
[----:B------:R-:W-:Y:S02]  /*d090*/  MOV R11, c[0x0][0x1e4] ;  /* 0x00007900000b7a02 */ /* 0x000fe40000000f00 */
[----:B------:R-:W2:Y:S01]  /*d0a0*/  MUFU.TANH R244, R36 ;  /* 0x0000002400f47308 */ /* 0x000ea20000002400 */
[----:B------:R-:W-:Y:S02]  /*d0b0*/  FMUL.FTZ R42, R42, c[0x0][0x320] ;  /* 0x0000c8002a2a7a20 */ /* 0x000fe40000410000 */
[----:B------:R-:W-:Y:S01]  /*d0c0*/  FMUL.FTZ R40, R40, c[0x0][0x320] ;  /* 0x0000c80028287a20 */ /* 0x000fe20000410000 */
[----:B----4-:R-:W-:Y:S01]  /*d0d0*/  MOV R219, R133 ;  /* 0x0000008500db7202 */ /* 0x010fe20000000f00 */
[----:B------:R-:W-:Y:S02]  /*d0e0*/  FMUL.FTZ R41, R41, c[0x0][0x320] ;  /* 0x0000c80029297a20 */ /* 0x000fe40000410000 */
[----:B------:R-:W-:Y:S02]  /*d0f0*/  FMUL.FTZ R44, R44, c[0x0][0x320] ;  /* 0x0000c8002c2c7a20 */ /* 0x000fe40000410000 */
[----:B------:R-:W-:Y:S01]  /*d100*/  FMUL.FTZ R45, R45, c[0x0][0x320] ;  /* 0x0000c8002d2d7a20 */ /* 0x000fe20000410000 */
[----:B------:R4:W-:Y:S01]  /*d110*/  MUFU.TANH R250, R37 ;  /* 0x0000002500fa7308 */ /* 0x0009e20000002400 */
[----:B------:R-:W-:Y:S02]  /*d120*/  FMUL.FTZ R33, R33, c[0x0][0x320] ;  /* 0x0000c80021217a20 */ /* 0x000fe40000410000 */
[----:B------:R-:W-:Y:S01]  /*d130*/  FMUL.FTZ R48, R48, c[0x0][0x320] ;  /* 0x0000c80030307a20 */ /* 0x000fe20000410000 */
[----:B-1----:R-:W-:Y:S01]  /*d140*/  FMNMX.FTZ R137, R198, R137, !PT ;  /* 0x00000089c6897209 */ /* 0x002fe20007810000 */
[----:B------:R-:W-:Y:S02]  /*d150*/  FMUL.FTZ R49, R49, c[0x0][0x320] ;  /* 0x0000c80031317a20 */ /* 0x000fe40000410000 */
[----:B------:R-:W-:Y:S02]  /*d160*/  FMUL.FTZ R50, R50, c[0x0][0x320] ;  /* 0x0000c80032327a20 */ /* 0x000fe40000410000 */
[----:B------:R-:W-:Y:S01]  /*d170*/  FMUL.FTZ R51, R51, c[0x0][0x320] ;  /* 0x0000c80033337a20 */ /* 0x000fe20000410000 */
[----:B------:R-:W1:Y:S01]  /*d180*/  MUFU.TANH R222, R24 ;  /* 0x0000001800de7308 */ /* 0x000e620000002400 */
[----:B------:R-:W-:Y:S02]  /*d190*/  FMUL.FTZ R27, R27, c[0x0][0x320] ;  /* 0x0000c8001b1b7a20 */ /* 0x000fe40000410000 */
[----:B------:R-:W-:Y:S01]  /*d1a0*/  FMUL.FTZ R43, R43, c[0x0][0x320] ;  /* 0x0000c8002b2b7a20 */ /* 0x000fe20000410000 */
[----:B--2---:R-:W-:Y:S01]  /*d1b0*/  MOV R218, R244 ;  /* 0x000000f400da7202 */ /* 0x004fe20000000f00 */
[----:B------:R-:W-:Y:S02]  /*d1c0*/  FMUL.FTZ R46, R46, c[0x0][0x320] ;  /* 0x0000c8002e2e7a20 */ /* 0x000fe40000410000 */
[----:B------:R-:W-:Y:S02]  /*d1d0*/  FMUL.FTZ R34, R34, c[0x0][0x320] ;  /* 0x0000c80022227a20 */ /* 0x000fe40000410000 */
[----:B------:R-:W-:Y:S01]  /*d1e0*/  FMUL.FTZ R30, R30, c[0x0][0x320] ;  /* 0x0000c8001e1e7a20 */ /* 0x000fe20000410000 */
[----:B------:R-:W2:Y:S01]  /*d1f0*/  MUFU.TANH R199, R33 ;  /* 0x0000002100c77308 */ /* 0x000ea20000002400 */
[----:B------:R-:W-:Y:S01]  /*d200*/  FMUL.FTZ R31, R31, c[0x0][0x320] ;  /* 0x0000c8001f1f7a20 */ /* 0x000fe20000410000 */
[----:B----4-:R-:W4:Y:S08]  /*d210*/  LDL.64 R36, [R1+0x38] ;  /* 0x0000380001247983 */ /* 0x010f300000100a00 */
[----:B------:R-:W2:Y:S01]  /*d220*/  MUFU.TANH R221, R25 ;  /* 0x0000001900dd7308 */ /* 0x000ea20000002400 */
[----:B-1----:R-:W-:Y:S09]  /*d230*/  FMNMX.FTZ R0, R222, R0, !PT ;  /* 0x00000000de007209 */ /* 0x002ff20007810000 */
[----:B------:R-:W1:Y:S01]  /*d240*/  MUFU.TANH R223, R29 ;  /* 0x0000001d00df7308 */ /* 0x000e620000002400 */
[----:B--2---:R-:W-:Y:S04]  /*d250*/  FMNMX.FTZ R137, R199, R137, !PT ;  /* 0x00000089c7897209 */ /* 0x004fe80007810000 */
[----:B------:R-:W-:Y:S05]  /*d260*/  FMNMX.FTZ R137, R218, R137, !PT ;  /* 0x00000089da897209 */ /* 0x000fea0007810000 */
[----:B------:R-:W2:Y:S01]  /*d270*/  MUFU.TANH R246, R48 ;  /* 0x0000003000f67308 */ /* 0x000ea20000002400 */
[----:B------:R-:W-:Y:S02]  /*d280*/  FMNMX.FTZ R137, R250, R137, !PT ;  /* 0x00000089fa897209 */ /* 0x000fe40007810000 */
[----:B------:R-:W-:Y:S04]  /*d290*/  FMNMX.FTZ R0, R221, R0, !PT ;  /* 0x00000000dd007209 */ /* 0x000fe80007810000 */
[----:B------:R-:W-:Y:S03]  /*d2a0*/  FMNMX.FTZ R0, R219, R0, !PT ;  /* 0x00000000db007209 */ /* 0x000fe60007810000 */
[----:B------:R-:W2:Y:S01]  /*d2b0*/  MUFU.TANH R244, R49 ;  /* 0x0000003100f47308 */ /* 0x000ea20000002400 */
[----:B-1----:R-:W-:Y:S09]  /*d2c0*/  FMNMX.FTZ R0, R223, R0, !PT ;  /* 0x00000000df007209 */ /* 0x002ff20007810000 */
[----:B------:R-:W1:Y:S01]  /*d2d0*/  MUFU.TANH R245, R40 ;  /* 0x0000002800f57308 */ /* 0x000e620000002400 */
[----:B--2---:R-:W-:Y:S09]  /*d2e0*/  FMNMX.FTZ R137, R246, R137, !PT ;  /* 0x00000089f6897209 */ /* 0x004ff20007810000 */
[----:B------:R-:W2:Y:S01]  /*d2f0*/  MUFU.TANH R32, R41 ;  /* 0x0000002900207308 */ /* 0x000ea20000002400 */
[----:B------:R-:W-:Y:S05]  /*d300*/  FMNMX.FTZ R137, R244, R137, !PT ;  /* 0x00000089f4897209 */ /* 0x000fea0007810000 */
[----:B------:R-:W2:Y:S04]  /*d310*/  SHFL.BFLY PT, R4, R137, 0x2, 0x1f ;  /* 0x0c401f0089047f89 */ /* 0x000ea800000e0000 */
[----:B------:R-:W-:Y:S01]  /*d320*/  MUFU.TANH R212, R34 ;  /* 0x0000002200d47308 */ /* 0x000fe20000002400 */
[----:B-1----:R-:W-:Y:S09]  /*d330*/  FMNMX.FTZ R0, R245, R0, !PT ;  /* 0x00000000f5007209 */ /* 0x002ff20007810000 */
[----:B------:R-:W1:Y:S01]  /*d340*/  MUFU.TANH R34, R44 ;  /* 0x0000002c00227308 */ /* 0x000e620000002400 */
[----:B--2---:R-:W-:Y:S09]  /*d350*/  FMNMX.FTZ R0, R32, R0, !PT ;  /* 0x0000000020007209 */ /* 0x004ff20007810000 */
[----:B------:R-:W2:Y:S01]  /*d360*/  MUFU.TANH R19, R19 ;  /* 0x0000001300137308 */ /* 0x000ea20000002400 */
[----:B------:R-:W-:Y:S02]  /*d370*/  FMNMX.FTZ R137, R137, R4, !PT ;  /* 0x0000000489897209 */ /* 0x000fe40007810000 */
[----:B------:R-:W-:Y:S03]  /*d380*/  FMNMX.FTZ R4, R203, R139, !PT ;  /* 0x0000008bcb047209 */ /* 0x000fe60007810000 */
[----:B------:R-:W2:Y:S01]  /*d390*/  SHFL.BFLY PT, R6, R137, 0x1, 0x1f ;  /* 0x0c201f0089067f89 */ /* 0x000ea200000e0000 */
[----:B------:R-:W-:Y:S03]  /*d3a0*/  FMNMX.FTZ R4, R204, R4, !PT ;  /* 0x00000004cc047209 */ /* 0x000fe60007810000 */
[----:B------:R-:W2:Y:S01]  /*d3b0*/  MUFU.TANH R33, R45 ;  /* 0x0000002d00217308 */ /* 0x000ea20000002400 */
[----:B-1----:R-:W-:Y:S09]  /*d3c0*/  FMNMX.FTZ R0, R34, R0, !PT ;  /* 0x0000000022007209 */ /* 0x002ff20007810000 */
[----:B------:R-:W1:Y:S01]  /*d3d0*/  MUFU.TANH R215, R22 ;  /* 0x0000001600d77308 */ /* 0x000e620000002400 */
[----:B--2---:R-:W-:Y:S09]  /*d3e0*/  FMNMX.FTZ R3, R19, R3, !PT ;  /* 0x0000000313037209 */ /* 0x004ff20007810000 */
[----:B------:R-:W2:Y:S01]  /*d3f0*/  MUFU.TANH R214, R23 ;  /* 0x0000001700d67308 */ /* 0x000ea20000002400 */
[----:B------:R-:W-:Y:S01]  /*d400*/  FMNMX.FTZ R137, R137, R6, !PT ;  /* 0x0000000689897209 */ /* 0x000fe20007810000 */
[----:B------:R-:W-:Y:S01]  /*d410*/  @P5 IMAD.WIDE.U32 R6, R242, c[0x0][0x1e0], RZ ;  /* 0x00007800f2065a25 */ /* 0x000fe200078e00ff */
[----:B------:R-:W-:Y:S03]  /*d420*/  FMNMX.FTZ R0, R33, R0, !PT ;  /* 0x0000000021007209 */ /* 0x000fe60007810000 */
[----:B------:R-:W-:Y:S02]  /*d430*/  FMUL.FTZ R142, R137, c[0x0][0x2d0] ;  /* 0x0000b400898e7a20 */ /* 0x000fe40000410000 */
[----:B------:R-:W2:Y:S02]  /*d440*/  SHFL.BFLY PT, R135, R0, 0x2, 0x1f ;  /* 0x0c401f0000877f89 */ /* 0x000ea400000e0000 */
[----:B------:R-:W2:Y:S01]  /*d450*/  MUFU.TANH R213, R35 ;  /* 0x0000002300d57308 */ /* 0x000ea20000002400 */
[----:B-1----:R-:W-:Y:S09]  /*d460*/  FMNMX.FTZ R3, R215, R3, !PT ;  /* 0x00000003d7037209 */ /* 0x002ff20007810000 */
[----:B------:R-:W1:Y:S01]  /*d470*/  MUFU.TANH R35, R38 ;  /* 0x0000002600237308 */ /* 0x000e620000002400 */
[----:B--2---:R-:W-:Y:S04]  /*d480*/  FMNMX.FTZ R3, R214, R3, !PT ;  /* 0x00000003d6037209 */ /* 0x004fe80007810000 */
[----:B------:R-:W-:Y:S05]  /*d490*/  FMNMX.FTZ R3, R212, R3, !PT ;  /* 0x00000003d4037209 */ /* 0x000fea0007810000 */
[----:B------:R-:W2:Y:S01]  /*d4a0*/  MUFU.TANH R217, R39 ;  /* 0x0000002700d97308 */ /* 0x000ea20000002400 */
[----:B------:R-:W-:Y:S02]  /*d4b0*/  FMNMX.FTZ R135, R0, R135, !PT ;  /* 0x0000008700877209 */ /* 0x000fe40007810000 */
[----:B------:R-:W-:Y:S07]  /*d4c0*/  FMNMX.FTZ R3, R213, R3, !PT ;  /* 0x00000003d5037209 */ /* 0x000fee0007810000 */
[----:B------:R-:W2:Y:S01]  /*d4d0*/  MUFU.TANH R14, R14 ;  /* 0x0000000e000e7308 */ /* 0x000ea20000002400 */
[----:B-1----:R-:W-:Y:S09]  /*d4e0*/  FMNMX.FTZ R3, R35, R3, !PT ;  /* 0x0000000323037209 */ /* 0x002ff20007810000 */
[----:B------:R-:W1:Y:S01]  /*d4f0*/  MUFU.TANH R21, R50 ;  /* 0x0000003200157308 */ /* 0x000e620000002400 */
[----:B--2---:R-:W-:Y:S09]  /*d500*/  FMNMX.FTZ R3, R217, R3, !PT ;  /* 0x00000003d9037209 */ /* 0x004ff20007810000 */
[----:B------:R-:W2:Y:S01]  /*d510*/  MUFU.TANH R15, R15 ;  /* 0x0000000f000f7308 */ /* 0x000ea20000002400 */
[----:B------:R-:W-:Y:S09]  /*d520*/  FMNMX.FTZ R4, R14, R4, !PT ;  /* 0x000000040e047209 */ /* 0x000ff20007810000 */
[----:B------:R-:W2:Y:S01]  /*d530*/  MUFU.TANH R29, R51 ;  /* 0x00000033001d7308 */ /* 0x000ea20000002400 */
[----:B-1----:R-:W-:Y:S09]  /*d540*/  FMNMX.FTZ R3, R21, R3, !PT ;  /* 0x0000000315037209 */ /* 0x002ff20007810000 */
[----:B------:R-:W1:Y:S01]  /*d550*/  MUFU.TANH R195, R26 ;  /* 0x0000001a00c37308 */ /* 0x000e620000002400 */
[----:B--2---:R-:W-:Y:S09]  /*d560*/  FMNMX.FTZ R0, R15, R4, !PT ;  /* 0x000000040f007209 */ /* 0x004ff20007810000 */
[----:B------:R-:W2:Y:S01]  /*d570*/  MUFU.TANH R194, R27 ;  /* 0x0000001b00c27308 */ /* 0x000ea20000002400 */
[----:B------:R-:W-:Y:S05]  /*d580*/  FMNMX.FTZ R3, R29, R3, !PT ;  /* 0x000000031d037209 */ /* 0x000fea0007810000 */
[----:B------:R-:W3:Y:S04]  /*d590*/  SHFL.BFLY PT, R5, R3, 0x2, 0x1f ;  /* 0x0c401f0003057f89 */ /* 0x000ee800000e0000 */
[----:B------:R-:W3:Y:S01]  /*d5a0*/  MUFU.TANH R211, R30 ;  /* 0x0000001e00d37308 */ /* 0x000ee20000002400 */
[----:B-1----:R-:W-:Y:S01]  /*d5b0*/  FMNMX.FTZ R4, R195, R0, !PT ;  /* 0x00000000c3047209 */ /* 0x002fe20007810000 */
[----:B------:R-:W-:Y:S08]  /*d5c0*/  FMUL.FTZ R0, R47, c[0x0][0x320] ;  /* 0x0000c8002f007a20 */ /* 0x000ff00000410000 */
[----:B------:R1:W-:Y:S01]  /*d5d0*/  MUFU.TANH R141, R0 ;  /* 0x00000000008d7308 */ /* 0x0003e20000002400 */
[----:B--2---:R-:W-:Y:S09]  /*d5e0*/  FMNMX.FTZ R4, R194, R4, !PT ;  /* 0x00000004c2047209 */ /* 0x004ff20007810000 */
[----:B------:R-:W2:Y:S01]  /*d5f0*/  MUFU.TANH R216, R31 ;  /* 0x0000001f00d87308 */ /* 0x000ea20000002400 */
[----:B---3--:R-:W-:Y:S02]  /*d600*/  FMNMX.FTZ R3, R3, R5, !PT ;  /* 0x0000000503037209 */ /* 0x008fe40007810000 */
[----:B------:R-:W-:Y:S01]  /*d610*/  FMNMX.FTZ R4, R211, R4, !PT ;  /* 0x00000004d3047209 */ /* 0x000fe20007810000 */
[----:B------:R-:W3:Y:S06]  /*d620*/  SHFL.BFLY PT, R5, R135, 0x1, 0x1f ;  /* 0x0c201f0087057f89 */ /* 0x000eec00000e0000 */
[----:B------:R-:W3:Y:S01]  /*d630*/  MUFU.TANH R22, R42 ;  /* 0x0000002a00167308 */ /* 0x000ee20000002400 */
[----:B-1----:R-:W-:Y:S01]  /*d640*/  FADD.FTZ R0, -R137, R2 ;  /* 0x0000000289007221 */ /* 0x002fe20000010100 */
[----:B------:R-:W1:Y:S03]  /*d650*/  SHFL.BFLY PT, R136, R3, 0x1, 0x1f ;  /* 0x0c201f0003887f89 */ /* 0x000e6600000e0000 */
[----:B------:R-:W-:Y:S05]  /*d660*/  FMUL.FTZ R0, R0, c[0x0][0x2d0] ;  /* 0x0000b40000007a20 */ /* 0x000fea0000410000 */
[----:B------:R-:W1:Y:S01]  /*d670*/  MUFU.TANH R249, R43 ;  /* 0x0000002b00f97308 */ /* 0x000e620000002400 */
[----:B--2---:R-:W-:Y:S01]  /*d680*/  FMNMX.FTZ R2, R216, R4, !PT ;  /* 0x00000004d8027209 */ /* 0x004fe20007810000 */
[----:B------:R-:W-:Y:S08]  /*d690*/  FFMA.FTZ R4, R196, c[0x0][0x2d0], -R142 ;  /* 0x0000b400c4047a23 */ /* 0x000ff0000001088e */
[----:B------:R2:W2:Y:S01]  /*d6a0*/  MUFU.EX2 R134, R0 ;  /* 0x0000000000867308 */ /* 0x0004a20000000800 */
[----:B---3--:R-:W-:Y:S02]  /*d6b0*/  FMNMX.FTZ R135, R135, R5, !PT ;  /* 0x0000000587877209 */ /* 0x008fe40007810000 */
[----:B------:R-:W-:Y:S03]  /*d6c0*/  FMNMX.FTZ R2, R22, R2, !PT ;  /* 0x0000000216027209 */ /* 0x000fe60007810000 */
[----:B------:R-:W-:Y:S01]  /*d6d0*/  FMUL.FTZ R192, R135, c[0x0][0x2d0] ;  /* 0x0000b40087c07a20 */ /* 0x000fe20000410000 */
[----:B------:R-:W-:Y:S02]  /*d6e0*/  MOV R196, R22 ;  /* 0x0000001600c47202 */ /* 0x000fe40000000f00 */
[----:B-1----:R-:W-:Y:S01]  /*d6f0*/  FMNMX.FTZ R136, R3, R136, !PT ;  /* 0x0000008803887209 */ /* 0x002fe20007810000 */
[----:B------:R-:W1:Y:S10]  /*d700*/  MUFU.TANH R140, R46 ;  /* 0x0000002e008c7308 */ /* 0x000e740000002400 */
[----:B------:R3:W-:Y:S01]  /*d710*/  MUFU.EX2 R193, R4 ;  /* 0x0000000400c17308 */ /* 0x0007e20000000800 */
[----:B--2---:R-:W-:Y:S01]  /*d720*/  FMNMX.FTZ R0, R249, R2, !PT ;  /* 0x00000002f9007209 */ /* 0x004fe20007810000 */
[----:B------:R-:W-:Y:S02]  /*d730*/  FADD.FTZ R2, -R136, R132 ;  /* 0x0000008488027221 */ /* 0x000fe40000010100 */
[----:B------:R-:W-:Y:S02]  /*d740*/  FMUL.FTZ R48, R134, R188 ;  /* 0x000000bc86307220 */ /* 0x000fe40000410000 */
[----:B------:R-:W-:Y:S02]  /*d750*/  FMUL.FTZ R2, R2, c[0x0][0x2d0] ;  /* 0x0000b40002027a20 */ /* 0x000fe40000410000 */
[----:B------:R-:W-:Y:S02]  /*d760*/  FMUL.FTZ R49, R134, R189 ;  /* 0x000000bd86317220 */ /* 0x000fe40000410000 */
[----:B------:R2:W2:Y:S01]  /*d770*/  MUFU.EX2 R133, R2 ;  /* 0x0000000200857308 */ /* 0x0004a20000000800 */
[----:B-1----:R-:W-:Y:S01]  /*d780*/  FMNMX.FTZ R0, R140, R0, !PT ;  /* 0x000000008c007209 */ /* 0x002fe20007810000 */
[C---:B------:R-:W-:Y:S01]  /*d790*/  FMUL.FTZ R52, R134.reuse, R52 ;  /* 0x0000003486347220 */ /* 0x040fe20000410000 */
[----:B----4-:R-:W-:Y:S01]  /*d7a0*/  @P5 MOV R5, R37 ;  /* 0x0000002500055202 */ /* 0x010fe20000000f00 */
[C---:B------:R-:W-:Y:S01]  /*d7b0*/  FMUL.FTZ R53, R134.reuse, R53 ;  /* 0x0000003586357220 */ /* 0x040fe20000410000 */
[----:B------:R-:W-:Y:S01]  /*d7c0*/  FMNMX.FTZ R0, R141, R0, !PT ;  /* 0x000000008d007209 */ /* 0x000fe20007810000 */
[C---:B------:R-:W-:Y:S02]  /*d7d0*/  FMUL.FTZ R64, R134.reuse, R64 ;  /* 0x0000004086407220 */ /* 0x040fe40000410000 */
[C---:B------:R-:W-:Y:S02]  /*d7e0*/  FMUL.FTZ R65, R134.reuse, R65 ;  /* 0x0000004186417220 */ /* 0x040fe40000410000 */
[----:B------:R-:W1:Y:S01]  /*d7f0*/  SHFL.BFLY PT, R3, R0, 0x2, 0x1f ;  /* 0x0c401f0000037f89 */ /* 0x000e6200000e0000 */
[----:B---3--:R-:W-:Y:S01]  /*d800*/  @P5 SHF.R.S32.HI R4, RZ, 0x1f, R242 ;  /* 0x0000001fff045819 */ /* 0x008fe200000114f2 */
[C---:B------:R-:W-:Y:S02]  /*d810*/  FMUL.FTZ R68, R134.reuse, R68 ;  /* 0x0000004486447220 */ /* 0x040fe40000410000 */
[C---:B------:R-:W-:Y:S02]  /*d820*/  FMUL.FTZ R69, R134.reuse, R69 ;  /* 0x0000004586457220 */ /* 0x040fe40000410000 */
[C---:B------:R-:W-:Y:S02]  /*d830*/  FMUL.FTZ R80, R134.reuse, R80 ;  /* 0x0000005086507220 */ /* 0x040fe40000410000 */
[C---:B------:R-:W-:Y:S02]  /*d840*/  FMUL.FTZ R81, R134.reuse, R81 ;  /* 0x0000005186517220 */ /* 0x040fe40000410000 */
[C---:B------:R-:W-:Y:S02]  /*d850*/  FMUL.FTZ R84, R134.reuse, R84 ;  /* 0x0000005486547220 */ /* 0x040fe40000410000 */
[----:B------:R-:W-:Y:S02]  /*d860*/  FMUL.FTZ R85, R134, R85 ;  /* 0x0000005586557220 */ /* 0x000fe40000410000 */
[----:B--2---:R-:W-:Y:S02]  /*d870*/  FADD.FTZ R2, -R135, R138 ;  /* 0x0000008a87027221 */ /* 0x004fe40000010100 */
[--C-:B------:R-:W-:Y:S02]  /*d880*/  FFMA.FTZ R138, R210, c[0x0][0x2d0], -R142.reuse ;  /* 0x0000b400d28a7a23 */ /* 0x100fe4000001088e */
[----:B------:R-:W-:Y:S02]  /*d890*/  FMUL.FTZ R2, R2, c[0x0][0x2d0] ;  /* 0x0000b40002027a20 */ /* 0x000fe40000410000 */
[C---:B------:R-:W-:Y:S02]  /*d8a0*/  FMUL.FTZ R50, R133.reuse, R190 ;  /* 0x000000be85327220 */ /* 0x040fe40000410000 */
[----:B------:R2:W3:Y:S01]  /*d8b0*/  MUFU.EX2 R132, R2 ;  /* 0x0000000200847308 */ /* 0x0004e20000000800 */
[C---:B------:R-:W-:Y:S01]  /*d8c0*/  FMUL.FTZ R51, R133.reuse, R191 ;  /* 0x000000bf85337220 */ /* 0x040fe20000410000 */
[----:B-1----:R-:W-:Y:S01]  /*d8d0*/  FMNMX.FTZ R0, R0, R3, !PT ;  /* 0x0000000300007209 */ /* 0x002fe20007810000 */
        /* <DEDUP_REMOVED lines=10> */
[----:B------:R-:W-:Y:S02]  /*d980*/  FMUL.FTZ R96, R134, R96 ;  /* 0x0000006086607220 */ /* 0x000fe40000410000 */
[--C-:B--2---:R-:W-:Y:S02]  /*d990*/  FFMA.FTZ R2, R143, c[0x0][0x2d0], -R142.reuse ;  /* 0x0000b4008f027a23 */ /* 0x104fe4000001088e */
[----:B------:R-:W-:Y:S02]  /*d9a0*/  FMUL.FTZ R143, R136, c[0x0][0x2d0] ;  /* 0x0000b400888f7a20 */ /* 0x000fe40000410000 */
[----:B------:R1:W-:Y:S01]  /*d9b0*/  MUFU.EX2 R248, R2 ;  /* 0x0000000200f87308 */ /* 0x0003e20000000800 */
[----:B---3--:R-:W-:Y:S02]  /*d9c0*/  FMUL.FTZ R40, R132, R180 ;  /* 0x000000b484287220 */ /* 0x008fe40000410000 */
[--C-:B------:R-:W-:Y:S01]  /*d9d0*/  FFMA.FTZ R3, R200, c[0x0][0x2d0], -R143.reuse ;  /* 0x0000b400c8037a23 */ /* 0x100fe2000001088f */
[----:B------:R-:W-:Y:S01]  /*d9e0*/  MOV R200, R250 ;  /* 0x000000fa00c87202 */ /* 0x000fe20000000f00 */
[C---:B------:R-:W-:Y:S02]  /*d9f0*/  FMUL.FTZ R41, R132.reuse, R181 ;  /* 0x000000b584297220 */ /* 0x040fe40000410000 */
[C---:B------:R-:W-:Y:S02]  /*da00*/  FMUL.FTZ R44, R132.reuse, R184 ;  /* 0x000000b8842c7220 */ /* 0x040fe40000410000 */
[C---:B------:R-:W-:Y:S01]  /*da10*/  FMUL.FTZ R45, R132.reuse, R185 ;  /* 0x000000b9842d7220 */ /* 0x040fe20000410000 */
[----:B------:R2:W-:Y:S01]  /*da20*/  MUFU.EX2 R24, R3 ;  /* 0x0000000300187308 */ /* 0x0005e20000000800 */
[C---:B------:R-:W-:Y:S02]  /*da30*/  FMUL.FTZ R56, R132.reuse, R56 ;  /* 0x0000003884387220 */ /* 0x040fe40000410000 */
[C---:B------:R-:W-:Y:S02]  /*da40*/  FMUL.FTZ R57, R132.reuse, R57 ;  /* 0x0000003984397220 */ /* 0x040fe40000410000 */
[C---:B------:R-:W-:Y:S02]  /*da50*/  FMUL.FTZ R60, R132.reuse, R60 ;  /* 0x0000003c843c7220 */ /* 0x040fe40000410000 */
[C---:B------:R-:W-:Y:S02]  /*da60*/  FMUL.FTZ R61, R132.reuse, R61 ;  /* 0x0000003d843d7220 */ /* 0x040fe40000410000 */
[C---:B------:R-:W-:Y:S01]  /*da70*/  FMUL.FTZ R72, R132.reuse, R72 ;  /* 0x0000004884487220 */ /* 0x040fe20000410000 */
[----:B------:R3:W-:Y:S01]  /*da80*/  MUFU.EX2 R250, R138 ;  /* 0x0000008a00fa7308 */ /* 0x0007e20000000800 */
[C---:B------:R-:W-:Y:S02]  /*da90*/  FMUL.FTZ R73, R132.reuse, R73 ;  /* 0x0000004984497220 */ /* 0x040fe40000410000 */
[----:B------:R-:W-:Y:S02]  /*daa0*/  FMUL.FTZ R76, R132, R76 ;  /* 0x0000004c844c7220 */ /* 0x000fe40000410000 */
[--C-:B-1----:R-:W-:Y:S02]  /*dab0*/  FFMA.FTZ R2, R16, c[0x0][0x2d0], -R142.reuse ;  /* 0x0000b40010027a23 */ /* 0x102fe4000001088e */
[----:B------:R-:W-:Y:S02]  /*dac0*/  FMUL.FTZ R16, R134, R156 ;  /* 0x0000009c86107220 */ /* 0x000fe40000410000 */
[C---:B------:R-:W-:Y:S01]  /*dad0*/  FMUL.FTZ R77, R132.reuse, R77 ;  /* 0x0000004d844d7220 */ /* 0x040fe20000410000 */
[----:B------:R1:W-:Y:S01]  /*dae0*/  MUFU.EX2 R247, R2 ;  /* 0x0000000200f77308 */ /* 0x0003e20000000800 */
[C---:B------:R-:W-:Y:S02]  /*daf0*/  FMUL.FTZ R88, R132.reuse, R88 ;  /* 0x0000005884587220 */ /* 0x040fe40000410000 */
[C---:B------:R-:W-:Y:S02]  /*db00*/  FMUL.FTZ R89, R132.reuse, R89 ;  /* 0x0000005984597220 */ /* 0x040fe40000410000 */
[--C-:B--2---:R-:W-:Y:S02]  /*db10*/  FFMA.FTZ R3, R197, c[0x0][0x2d0], -R143.reuse ;  /* 0x0000b400c5037a23 */ /* 0x104fe4000001088f */
[C---:B------:R-:W-:Y:S02]  /*db20*/  FMUL.FTZ R92, R132.reuse, R92 ;  /* 0x0000005c845c7220 */ /* 0x040fe40000410000 */
[----:B------:R-:W-:Y:S01]  /*db30*/  FMUL.FTZ R93, R132, R93 ;  /* 0x0000005d845d7220 */ /* 0x000fe20000410000 */
[----:B------:R2:W-:Y:S01]  /*db40*/  MUFU.EX2 R25, R3 ;  /* 0x0000000300197308 */ /* 0x0005e20000000800 */
[C---:B------:R-:W-:Y:S02]  /*db50*/  FMUL.FTZ R97, R134.reuse, R97 ;  /* 0x0000006186617220 */ /* 0x040fe40000410000 */
[----:B------:R-:W-:Y:S02]  /*db60*/  FMUL.FTZ R98, R133, R98 ;  /* 0x0000006285627220 */ /* 0x000fe40000410000 */
[--C-:B---3--:R-:W-:Y:S02]  /*db70*/  FFMA.FTZ R138, R205, c[0x0][0x2d0], -R142.reuse ;  /* 0x0000b400cd8a7a23 */ /* 0x108fe4000001088e */
[C---:B------:R-:W-:Y:S02]  /*db80*/  FMUL.FTZ R99, R133.reuse, R99 ;  /* 0x0000006385637220 */ /* 0x040fe40000410000 */
[C---:B------:R-:W-:Y:S02]  /*db90*/  FMUL.FTZ R100, R134.reuse, R100 ;  /* 0x0000006486647220 */ /* 0x040fe40000410000 */
[C---:B------:R-:W-:Y:S02]  /*dba0*/  FMUL.FTZ R101, R134.reuse, R101 ;  /* 0x0000006586657220 */ /* 0x040fe40000410000 */
[----:B------:R-:W-:Y:S02]  /*dbb0*/  FMUL.FTZ R102, R133, R102 ;  /* 0x0000006685667220 */ /* 0x000fe40000410000 */
[----:B-1----:R-:W-:Y:S02]  /*dbc0*/  FFMA.FTZ R2, R17, c[0x0][0x2d0], -R142 ;  /* 0x0000b40011027a23 */ /* 0x002fe4000001088e */
[----:B------:R-:W-:Y:S02]  /*dbd0*/  FMUL.FTZ R17, R134, R157 ;  /* 0x0000009d86117220 */ /* 0x000fe40000410000 */
[----:B------:R1:W3:Y:S01]  /*dbe0*/  MUFU.EX2 R20, R2 ;  /* 0x0000000200147308 */ /* 0x0002e20000000800 */
[C---:B------:R-:W-:Y:S02]  /*dbf0*/  FMUL.FTZ R103, R133.reuse, R103 ;  /* 0x0000006785677220 */ /* 0x040fe40000410000 */
[----:B------:R-:W-:Y:S02]  /*dc00*/  FMUL.FTZ R104, R132, R104 ;  /* 0x0000006884687220 */ /* 0x000fe40000410000 */
[--C-:B--2---:R-:W-:Y:S02]  /*dc10*/  FFMA.FTZ R3, R18, c[0x0][0x2d0], -R143.reuse ;  /* 0x0000b40012037a23 */ /* 0x104fe4000001088f */
[C---:B------:R-:W-:Y:S02]  /*dc20*/  FMUL.FTZ R18, R133.reuse, R158 ;  /* 0x0000009e85127220 */ /* 0x040fe40000410000 */
[C---:B------:R-:W-:Y:S01]  /*dc30*/  FMUL.FTZ R105, R132.reuse, R105 ;  /* 0x0000006984697220 */ /* 0x040fe20000410000 */
[----:B------:R2:W-:Y:S01]  /*dc40*/  MUFU.EX2 R27, R3 ;  /* 0x00000003001b7308 */ /* 0x0005e20000000800 */
[C---:B------:R-:W-:Y:S02]  /*dc50*/  FMUL.FTZ R108, R132.reuse, R108 ;  /* 0x0000006c846c7220 */ /* 0x040fe40000410000 */
[----:B------:R-:W-:Y:S02]  /*dc60*/  FMUL.FTZ R109, R132, R109 ;  /* 0x0000006d846d7220 */ /* 0x000fe40000410000 */
[C---:B------:R-:W-:Y:S02]  /*dc70*/  FMUL.FTZ R112, R134.reuse, R112 ;  /* 0x0000007086707220 */ /* 0x040fe40000410000 */
[C---:B------:R-:W-:Y:S02]  /*dc80*/  FMUL.FTZ R113, R134.reuse, R113 ;  /* 0x0000007186717220 */ /* 0x040fe40000410000 */
[C---:B------:R-:W-:Y:S02]  /*dc90*/  FMUL.FTZ R114, R133.reuse, R114 ;  /* 0x0000007285727220 */ /* 0x040fe40000410000 */
[C---:B------:R-:W-:Y:S02]  /*dca0*/  FMUL.FTZ R115, R133.reuse, R115 ;  /* 0x0000007385737220 */ /* 0x040fe40000410000 */
[C---:B------:R-:W-:Y:S01]  /*dcb0*/  FMUL.FTZ R116, R134.reuse, R116 ;  /* 0x0000007486747220 */ /* 0x040fe20000410000 */
[----:B-1----:R-:W2:Y:S01]  /*dcc0*/  SHFL.BFLY PT, R2, R0, 0x1, 0x1f ;  /* 0x0c201f0000027f89 */ /* 0x002ea200000e0000 */
[----:B------:R-:W-:Y:S02]  /*dcd0*/  FMUL.FTZ R117, R134, R117 ;  /* 0x0000007586757220 */ /* 0x000fe40000410000 */
[C---:B------:R-:W-:Y:S02]  /*dce0*/  FMUL.FTZ R118, R133.reuse, R118 ;  /* 0x0000007685767220 */ /* 0x040fe40000410000 */
[C---:B------:R-:W-:Y:S02]  /*dcf0*/  FMUL.FTZ R119, R133.reuse, R119 ;  /* 0x0000007785777220 */ /* 0x040fe40000410000 */
[C---:B------:R-:W-:Y:S02]  /*dd00*/  FMUL.FTZ R120, R132.reuse, R120 ;  /* 0x0000007884787220 */ /* 0x040fe40000410000 */
[C---:B------:R-:W-:Y:S02]  /*dd10*/  FMUL.FTZ R121, R132.reuse, R121 ;  /* 0x0000007984797220 */ /* 0x040fe40000410000 */
[C---:B------:R-:W-:Y:S02]  /*dd20*/  FMUL.FTZ R124, R132.reuse, R124 ;  /* 0x0000007c847c7220 */ /* 0x040fe40000410000 */
[----:B------:R-:W-:Y:S02]  /*dd30*/  FMUL.FTZ R125, R132, R125 ;  /* 0x0000007d847d7220 */ /* 0x000fe40000410000 */
[C---:B------:R-:W-:Y:S02]  /*dd40*/  FMUL.FTZ R128, R134.reuse, R128 ;  /* 0x0000008086807220 */ /* 0x040fe40000410000 */
[----:B------:R-:W-:Y:S02]  /*dd50*/  FMUL.FTZ R129, R134, R129 ;  /* 0x0000008186817220 */ /* 0x000fe40000410000 */
[C---:B------:R-:W-:Y:S02]  /*dd60*/  FMUL.FTZ R130, R133.reuse, R130 ;  /* 0x0000008285827220 */ /* 0x040fe40000410000 */
[----:B------:R-:W-:Y:S01]  /*dd70*/  FMUL.FTZ R131, R133, R131 ;  /* 0x0000008385837220 */ /* 0x000fe20000410000 */
[----:B--2---:R-:W-:Y:S01]  /*dd80*/  FMNMX.FTZ R3, R0, R2, !PT ;  /* 0x0000000200037209 */ /* 0x004fe20007810000 */
[----:B------:R-:W-:Y:S01]  /*dd90*/  @P5 IMAD R2, R4, c[0x0][0x1e0], RZ ;  /* 0x0000780004025a24 */ /* 0x000fe200078e02ff */
[----:B------:R-:W-:Y:S01]  /*dda0*/  @P5 MOV R4, R8 ;  /* 0x0000000800045202 */ /* 0x000fe20000000f00 */
[----:B------:R-:W-:Y:S02]  /*ddb0*/  FFMA.FTZ R0, R19, c[0x0][0x2d0], -R143 ;  /* 0x0000b40013007a23 */ /* 0x000fe4000001088f */
[----:B------:R-:W-:Y:S02]  /*ddc0*/  @P5 IMAD R2, R242, c[0x0][0x1e4], R2 ;  /* 0x00007900f2025a24 */ /* 0x000fe400078e0202 */
[----:B------:R-:W-:Y:S01]  /*ddd0*/  @P5 IMAD.WIDE.U32 R4, R6, 0x30, R4 ;  /* 0x0000003006045825 */ /* 0x000fe200078e0004 */
[----:B------:R1:W-:Y:S02]  /*dde0*/  MUFU.EX2 R197, R0 ;  /* 0x0000000000c57308 */ /* 0x0003e40000000800 */
[----:B------:R-:W-:Y:S01]  /*ddf0*/  @P5 IADD3 R2, R7, R2, RZ ;  /* 0x0000000207025210 */ /* 0x000fe20007ffe0ff */
[--C-:B------:R-:W-:Y:S01]  /*de00*/  FFMA.FTZ R6, R202, c[0x0][0x2d0], -R192.reuse ;  /* 0x0000b400ca067a23 */ /* 0x100fe200000108c0 */
[----:B------:R-:W-:Y:S01]  /*de10*/  MOV R202, R33 ;  /* 0x0000002100ca7202 */ /* 0x000fe20000000f00 */
[----:B------:R-:W-:Y:S01]  /*de20*/  FFMA.FTZ R7, R201, c[0x0][0x2d0], -R192 ;  /* 0x0000b400c9077a23 */ /* 0x000fe200000108c0 */
[----:B---3--:R-:W-:Y:S01]  /*de30*/  MOV R201, R20 ;  /* 0x0000001400c97202 */ /* 0x008fe20000000f00 */
[----:B------:R-:W-:Y:S02]  /*de40*/  @P5 IMAD R2, R2, 0x30, RZ ;  /* 0x0000003002025824 */ /* 0x000fe400078e02ff */
[----:B------:R-:W-:Y:S01]  /*de50*/  FMUL.FTZ R19, R133, R159 ;  /* 0x0000009f85137220 */ /* 0x000fe20000410000 */
[----:B------:R2:W-:Y:S01]  /*de60*/  MUFU.EX2 R26, R6 ;  /* 0x00000006001a7308 */ /* 0x0005e20000000800 */
[----:B------:R-:W-:Y:S01]  /*de70*/  FMUL.FTZ R33, R134, R173 ;  /* 0x000000ad86217220 */ /* 0x000fe20000410000 */
[----:B------:R-:W-:Y:S02]  /*de80*/  @P5 IADD3 R2, R5, R2, RZ ;  /* 0x0000000205025210 */ /* 0x000fe40007ffe0ff */
[----:B------:R-:W-:Y:S02]  /*de90*/  MOV R173, R223 ;  /* 0x000000df00ad7202 */ /* 0x000fe40000000f00 */
[----:B------:R-:W-:Y:S02]  /*dea0*/  @P5 SHF.L.U64.HI R5, R4, 0x1, R2 ;  /* 0x0000000104055819 */ /* 0x000fe40000010202 */
[C---:B------:R-:W-:Y:S02]  /*deb0*/  @P5 SHF.L.U32 R2, R10.reuse, 0x5, RZ ;  /* 0x000000050a025819 */ /* 0x040fe400000006ff */
[----:B------:R3:W-:Y:S01]  /*dec0*/  MUFU.EX2 R28, R7 ;  /* 0x00000007001c7308 */ /* 0x0007e20000000800 */
[----:B------:R-:W-:Y:S01]  /*ded0*/  @P5 SHF.L.U64.HI R10, R10, 0x5, R11 ;  /* 0x000000050a0a5819 */ /* 0x000fe2000001020b */
[--C-:B------:R-:W-:Y:S02]  /*dee0*/  FFMA.FTZ R11, R12, c[0x0][0x2d0], -R192.reuse ;  /* 0x0000b4000c0b7a23 */ /* 0x100fe400000108c0 */
[----:B-1----:R-:W-:Y:S01]  /*def0*/  FADD.FTZ R0, -R3, R139 ;  /* 0x0000008b03007221 */ /* 0x002fe20000010100 */
[----:B------:R-:W-:Y:S01]  /*df00*/  MOV R139, R21 ;  /* 0x00000015008b7202 */ /* 0x000fe20000000f00 */
[----:B------:R-:W-:Y:S02]  /*df10*/  FMUL.FTZ R12, R132, R152 ;  /* 0x00000098840c7220 */ /* 0x000fe40000410000 */
[----:B------:R-:W-:Y:S02]  /*df20*/  FMUL.FTZ R0, R0, c[0x0][0x2d0] ;  /* 0x0000b40000007a20 */ /* 0x000fe40000410000 */
[----:B------:R1:W-:Y:S01]  /*df30*/  MUFU.EX2 R252, R11 ;  /* 0x0000000b00fc7308 */ /* 0x0003e20000000800 */
[----:B--2---:R-:W-:Y:S04]  /*df40*/  @P5 SHF.L.U32 R6, R4, 0x1, RZ ;  /* 0x0000000104065819 */ /* 0x004fe800000006ff */
[C---:B------:R-:W-:Y:S02]  /*df50*/  @P5 IADD3 R8, P2, R6.reuse, 0x80, RZ ;  /* 0x0000008006085810 */ /* 0x040fe40007f5e0ff */
[----:B------:R-:W-:Y:S03]  /*df60*/  @P5 IADD3 R6, P0, R6, c[0x0][0x1c8], RZ ;  /* 0x0000720006065a10 */ /* 0x000fe60007f1e0ff */
[----:B------:R-:W2:Y:S01]  /*df70*/  MUFU.EX2 R0, R0 ;  /* 0x0000000000007308 */ /* 0x000ea20000000800 */
[----:B------:R-:W-:Y:S02]  /*df80*/  @P5 IADD3 R8, P1, R8, c[0x0][0x1c8], RZ ;  /* 0x0000720008085a10 */ /* 0x000fe40007f3e0ff */
[----:B---3--:R-:W-:Y:S02]  /*df90*/  @P5 IADD3.X R7, R5, c[0x0][0x1cc], RZ, P0, !PT ;  /* 0x0000730005075a10 */ /* 0x008fe400007fe4ff */
[----:B------:R-:W-:Y:S02]  /*dfa0*/  @P5 IADD3.X R9, RZ, c[0x0][0x1cc], R5, P1, P2 ;  /* 0x00007300ff095a10 */ /* 0x000fe40000fe4405 */
[----:B------:R-:W-:Y:S01]  /*dfb0*/  @P5 IADD3 R4, P0, R6, R2, RZ ;  /* 0x0000000206045210 */ /* 0x000fe20007f1e0ff */
[----:B------:R3:W-:Y:S03]  /*dfc0*/  @P5 LDGSTS.E.BYPASS.LTC128B.128 [R243+0x3100], [R6.64], !P4 ;  /* 0x0310000006f35fae */ /* 0x0007e6000e101d4e */
[----:B------:R-:W-:Y:S01]  /*dfd0*/  @P5 IADD3.X R5, R7, R10, RZ, P0, !PT ;  /* 0x0000000a07055210 */ /* 0x000fe200007fe4ff */
[----:B-1----:R-:W-:Y:S02]  /*dfe0*/  FFMA.FTZ R11, R13, c[0x0][0x2d0], -R192 ;  /* 0x0000b4000d0b7a23 */ /* 0x002fe400000108c0 */
[----:B------:R-:W-:Y:S02]  /*dff0*/  FMUL.FTZ R13, R132, R153 ;  /* 0x00000099840d7220 */ /* 0x000fe40000410000 */
[----:B------:R1:W-:Y:S01]  /*e000*/  @P5 LDGSTS.E.BYPASS.LTC128B.128 [R243+0x4900], [R8.64], !P3 ;  /* 0x0490000008f35fae */ /* 0x0003e2000d901d4e */
[----:B------:R-:W4:Y:S07]  /*e010*/  MUFU.EX2 R251, R11 ;  /* 0x0000000b00fb7308 */ /* 0x000f2e0000000800 */
[----:B------:R1:W-:Y:S01]  /*e020*/  @P5 LDGSTS.E.BYPASS.LTC128B.128 [R243+0x3900], [R4.64], !P4 ;  /* 0x0390000004f35fae */ /* 0x0003e2000e101d4e */
[C---:B--2---:R-:W-:Y:S01]  /*e030*/  FMUL.FTZ R30, R0.reuse, R170 ;  /* 0x000000aa001e7220 */ /* 0x044fe20000410000 */
[----:B------:R-:W-:Y:S01]  /*e040*/  MOV R170, R244 ;  /* 0x000000f400aa7202 */ /* 0x000fe20000000f00 */
[----:B------:R-:W-:Y:S01]  /*e050*/  FMUL.FTZ R31, R0, R171 ;  /* 0x000000ab001f7220 */ /* 0x000fe20000410000 */
[----:B------:R-:W-:Y:S01]  /*e060*/  MOV R171, R32 ;  /* 0x0000002000ab7202 */ /* 0x000fe20000000f00 */
[----:B------:R-:W-:Y:S01]  /*e070*/  FMUL.FTZ R32, R134, R172 ;  /* 0x000000ac86207220 */ /* 0x000fe20000410000 */
[----:B------:R-:W-:Y:S01]  /*e080*/  MOV R172, R35 ;  /* 0x0000002300ac7202 */ /* 0x000fe20000000f00 */
[----:B------:R-:W-:Y:S01]  /*e090*/  FMUL.FTZ R35, R133, R175 ;  /* 0x000000af85237220 */ /* 0x000fe20000410000 */
[----:B------:R2:W-:Y:S01]  /*e0a0*/  @P5 LDGSTS.E.BYPASS.LTC128B.128 [R243+0x5100], [R4.64+0x80], !P3 ;  /* 0x0510008004f35fae */ /* 0x0005e2000d901d4e */
[C---:B------:R-:W-:Y:S01]  /*e0b0*/  FMUL.FTZ R42, R0.reuse, R182 ;  /* 0x000000b6002a7220 */ /* 0x040fe20000410000 */
[----:B------:R-:W-:Y:S01]  /*e0c0*/  MOV R181, R170 ;  /* 0x000000aa00b57202 */ /* 0x000fe20000000f00 */
[----:B------:R-:W-:Y:S01]  /*e0d0*/  FMUL.FTZ R43, R0, R183 ;  /* 0x000000b7002b7220 */ /* 0x000fe20000410000 */
[----:B---3--:R-:W-:Y:S01]  /*e0e0*/  @P5 IADD3 R6, P1, R4, R2, RZ ;  /* 0x0000000204065210 */ /* 0x008fe20007f3e0ff */
[----:B------:R-:W-:Y:S01]  /*e0f0*/  FMUL.FTZ R2, R3, c[0x0][0x2d0] ;  /* 0x0000b40003027a20 */ /* 0x000fe20000410000 */
[----:B------:R-:W-:Y:S01]  /*e100*/  MOV R183, R200 ;  /* 0x000000c800b77202 */ /* 0x000fe20000000f00 */
[C---:B------:R-:W-:Y:S01]  /*e110*/  FMUL.FTZ R46, R0.reuse, R186 ;  /* 0x000000ba002e7220 */ /* 0x040fe20000410000 */
[----:B------:R-:W-:Y:S01]  /*e120*/  @P5 IADD3.X R7, R5, R10, RZ, P1, !PT ;  /* 0x0000000a05075210 */ /* 0x000fe20000ffe4ff */
[----:B------:R-:W-:Y:S01]  /*e130*/  FMUL.FTZ R10, R0, R150 ;  /* 0x00000096000a7220 */ /* 0x000fe20000410000 */
[----:B----4-:R-:W-:Y:S01]  /*e140*/  F2FP.PACK_AB R150, R251, R252 ;  /* 0x000000fcfb96723e */ /* 0x010fe200000000ff */
[--C-:B-1----:R-:W-:Y:S01]  /*e150*/  FFMA.FTZ R8, R203, c[0x0][0x2d0], -R2.reuse ;  /* 0x0000b400cb087a23 */ /* 0x102fe20000010802 */
[----:B------:R-:W-:Y:S01]  /*e160*/  MOV R203, R34 ;  /* 0x0000002200cb7202 */ /* 0x000fe20000000f00 */
[----:B------:R1:W-:Y:S01]  /*e170*/  @P5 LDGSTS.E.BYPASS.LTC128B.128 [R243+0x4100], [R6.64], !P4 ;  /* 0x0410000006f35fae */ /* 0x0003e2000e101d4e */
[----:B------:R-:W-:Y:S01]  /*e180*/  FMUL.FTZ R9, R132, R149 ;  /* 0x0000009584097220 */ /* 0x000fe20000410000 */
[----:B------:R3:W-:Y:S01]  /*e190*/  MUFU.EX2 R206, R8 ;  /* 0x0000000800ce7308 */ /* 0x0007e20000000800 */
[C---:B------:R-:W-:Y:S01]  /*e1a0*/  FMUL.FTZ R11, R0.reuse, R151 ;  /* 0x00000097000b7220 */ /* 0x040fe20000410000 */
[----:B------:R-:W-:Y:S01]  /*e1b0*/  MOV R180, R172 ;  /* 0x000000ac00b47202 */ /* 0x000fe20000000f00 */
[----:B------:R-:W-:Y:S02]  /*e1c0*/  FMUL.FTZ R34, R133, R174 ;  /* 0x000000ae85227220 */ /* 0x000fe40000410000 */
[C---:B------:R-:W-:Y:S01]  /*e1d0*/  FMUL.FTZ R47, R0.reuse, R187 ;  /* 0x000000bb002f7220 */ /* 0x040fe20000410000 */
[----:B------:R1:W-:Y:S01]  /*e1e0*/  @P5 LDGSTS.E.BYPASS.LTC128B.128 [R243+0x5900], [R6.64+0x80], !P3 ;  /* 0x0590008006f35fae */ /* 0x0003e2000d901d4e */
[C---:B------:R-:W-:Y:S02]  /*e1f0*/  FMUL.FTZ R58, R0.reuse, R58 ;  /* 0x0000003a003a7220 */ /* 0x040fe40000410000 */
[C---:B------:R-:W-:Y:S02]  /*e200*/  FMUL.FTZ R59, R0.reuse, R59 ;  /* 0x0000003b003b7220 */ /* 0x040fe40000410000 */
[----:B------:R-:W-:Y:S02]  /*e210*/  FMUL.FTZ R62, R0, R62 ;  /* 0x0000003e003e7220 */ /* 0x000fe40000410000 */
[--C-:B--2---:R-:W-:Y:S01]  /*e220*/  FFMA.FTZ R4, R204, c[0x0][0x2d0], -R2.reuse ;  /* 0x0000b400cc047a23 */ /* 0x104fe20000010802 */
[----:B------:R-:W2:Y:S01]  /*e230*/  LDSM.16.MT88.4 R20, [R225+0x100] ;  /* 0x00010000e114783b */ /* 0x000ea20000004200 */
[----:B------:R-:W-:Y:S01]  /*e240*/  FMUL.FTZ R5, R134, R145 ;  /* 0x0000009186057220 */ /* 0x000fe20000410000 */
[----:B------:R-:W-:Y:S01]  /*e250*/  F2FP.PACK_AB R145, R25, R24 ;  /* 0x000000181991723e */ /* 0x000fe200000000ff */
[----:B------:R4:W4:Y:S01]  /*e260*/  MUFU.EX2 R207, R4 ;  /* 0x0000000400cf7308 */ /* 0x0009220000000800 */
[----:B------:R-:W-:Y:S01]  /*e270*/  MOV R204, R245 ;  /* 0x000000f500cc7202 */ /* 0x000fe20000000f00 */
[C---:B------:R-:W-:Y:S02]  /*e280*/  FMUL.FTZ R63, R0.reuse, R63 ;  /* 0x0000003f003f7220 */ /* 0x040fe40000410000 */
[C---:B------:R-:W-:Y:S01]  /*e290*/  FMUL.FTZ R74, R0.reuse, R74 ;  /* 0x0000004a004a7220 */ /* 0x040fe20000410000 */
[----:B------:R-:W2:Y:S01]  /*e2a0*/  LDSM.16.MT88.4 R36, [R226+0x100] ;  /* 0x00010000e224783b */ /* 0x000ea20000004200 */
[----:B------:R-:W-:Y:S02]  /*e2b0*/  FMUL.FTZ R75, R0, R75 ;  /* 0x0000004b004b7220 */ /* 0x000fe40000410000 */
[----:B---3--:R-:W-:Y:S01]  /*e2c0*/  FMUL.FTZ R8, R132, R148 ;  /* 0x0000009484087220 */ /* 0x008fe20000410000 */
[----:B------:R-:W-:Y:S01]  /*e2d0*/  F2FP.PACK_AB R148, R28, R26 ;  /* 0x0000001a1c94723e */ /* 0x000fe200000000ff */
[C---:B------:R-:W-:Y:S02]  /*e2e0*/  FMUL.FTZ R78, R0.reuse, R78 ;  /* 0x0000004e004e7220 */ /* 0x040fe40000410000 */
[C---:B------:R-:W-:Y:S01]  /*e2f0*/  FMUL.FTZ R79, R0.reuse, R79 ;  /* 0x0000004f004f7220 */ /* 0x040fe20000410000 */
[----:B------:R-:W-:Y:S01]  /*e300*/  LDSM.16.MT88.4 R156, [R227+0x100] ;  /* 0x00010000e39c783b */ /* 0x000fe20000004200 */
[C---:B------:R-:W-:Y:S02]  /*e310*/  FMUL.FTZ R90, R0.reuse, R90 ;  /* 0x0000005a005a7220 */ /* 0x040fe40000410000 */
[----:B-1----:R-:W-:Y:S01]  /*e320*/  FMUL.FTZ R6, R133, R146 ;  /* 0x0000009285067220 */ /* 0x002fe20000410000 */
[----:B------:R-:W-:Y:S01]  /*e330*/  F2FP.PACK_AB R146, R201, R247 ;  /* 0x000000f7c992723e */ /* 0x000fe200000000ff */
[----:B------:R-:W-:Y:S01]  /*e340*/  FMUL.FTZ R7, R133, R147 ;  /* 0x0000009385077220 */ /* 0x000fe20000410000 */
[----:B------:R-:W-:Y:S01]  /*e350*/  F2FP.PACK_AB R147, R197, R27 ;  /* 0x0000001bc593723e */ /* 0x000fe200000000ff */
[C---:B------:R-:W-:Y:S01]  /*e360*/  FMUL.FTZ R91, R0.reuse, R91 ;  /* 0x0000005b005b7220 */ /* 0x040fe20000410000 */
[----:B------:R-:W-:Y:S01]  /*e370*/  LDSM.16.MT88.4 R188, [R228+0x1100] ;  /* 0x00110000e4bc783b */ /* 0x000fe20000004200 */
[----:B------:R-:W-:Y:S02]  /*e380*/  FMUL.FTZ R94, R0, R94 ;  /* 0x0000005e005e7220 */ /* 0x000fe40000410000 */
[--C-:B----4-:R-:W-:Y:S01]  /*e390*/  FFMA.FTZ R4, R14, c[0x0][0x2d0], -R2.reuse ;  /* 0x0000b4000e047a23 */ /* 0x110fe20000010802 */
[----:B------:R-:W-:Y:S01]  /*e3a0*/  F2FP.PACK_AB R149, R207, R206 ;  /* 0x000000cecf95723e */ /* 0x000fe200000000ff */
[C---:B------:R-:W-:Y:S02]  /*e3b0*/  FMUL.FTZ R14, R0.reuse, R154 ;  /* 0x0000009a000e7220 */ /* 0x040fe40000410000 */
[----:B------:R1:W-:Y:S01]  /*e3c0*/  MUFU.EX2 R208, R4 ;  /* 0x0000000400d07308 */ /* 0x0003e20000000800 */
[C---:B------:R-:W-:Y:S01]  /*e3d0*/  FMUL.FTZ R95, R0.reuse, R95 ;  /* 0x0000005f005f7220 */ /* 0x040fe20000410000 */
[----:B------:R-:W0:Y:S01]  /*e3e0*/  LDGDEPBAR ;  /* 0x00000000000079af */ /* 0x000e220000000000 */
        /* <DEDUP_REMOVED lines=8> */
[--C-:B------:R-:W-:Y:S02]  /*e470*/  FFMA.FTZ R140, R140, c[0x0][0x2d0], -R2.reuse ;  /* 0x0000b4008c8c7a23 */ /* 0x100fe40000010802 */
[----:B-1----:R-:W-:Y:S02]  /*e480*/  FFMA.FTZ R4, R15, c[0x0][0x2d0], -R2 ;  /* 0x0000b4000f047a23 */ /* 0x002fe40000010802 */
[----:B------:R-:W-:Y:S02]  /*e490*/  FMUL.FTZ R15, R0, R155 ;  /* 0x0000009b000f7220 */ /* 0x000fe40000410000 */
[----:B------:R1:W3:Y:S01]  /*e4a0*/  MUFU.EX2 R209, R4 ;  /* 0x0000000400d17308 */ /* 0x0002e20000000800 */
[----:B------:R-:W4:Y:S01]  /*e4b0*/  LDSM.16.MT88.4 R152, [R228+0x100] ;  /* 0x00010000e498783b */ /* 0x000f220000004200 */
[----:B-1----:R-:W-:Y:S01]  /*e4c0*/  FMUL.FTZ R4, R134, R144 ;  /* 0x0000009086047220 */ /* 0x002fe20000410000 */
[----:B------:R-:W-:Y:S02]  /*e4d0*/  F2FP.PACK_AB R144, R248, R193 ;  /* 0x000000c1f890723e */ /* 0x000fe400000000ff */
[----:B---3--:R-:W-:Y:S05]  /*e4e0*/  F2FP.PACK_AB R151, R209, R208 ;  /* 0x000000d0d197723e */ /* 0x008fea00000000ff */
[-C--:B--2---:R-:W-:Y:S08]  /*e4f0*/  HMMA.16816.F32 R4, R144, R20.reuse, R4 ;  /* 0x000000149004723c */ /* 0x084ff00000001804 */
[C---:B------:R-:W-:Y:S07]  /*e500*/  HMMA.16816.F32 R8, R148.reuse, R20, R8 ;  /* 0x000000149408723c */ /* 0x040fee0000001808 */
[C---:B------:R-:W-:Y:S01]  /*e510*/  FMUL.FTZ R21, R134.reuse, R161 ;  /* 0x000000a186157220 */ /* 0x040fe20000410000 */
[-C--:B------:R-:W-:Y:S04]  /*e520*/  HMMA.16816.F32 R12, R148, R22.reuse, R12 ;  /* 0x00000016940c723c */ /* 0x080fe8000000180c */
[----:B------:R-:W-:Y:S01]  /*e530*/  MOV R161, R249 ;  /* 0x000000f900a17202 */ /* 0x000fe20000000f00 */
[----:B------:R-:W-:Y:S01]  /*e540*/  FMUL.FTZ R20, R134, R160 ;  /* 0x000000a086147220 */ /* 0x000fe20000410000 */
[----:B------:R1:W2:Y:S01]  /*e550*/  MUFU.EX2 R249, R138 ;  /* 0x0000008a00f97308 */ /* 0x0002a20000000800 */
[----:B------:R-:W-:Y:S01]  /*e560*/  MOV R160, R27 ;  /* 0x0000001b00a07202 */ /* 0x000fe20000000f00 */
[C---:B------:R-:W-:Y:S04]  /*e570*/  HMMA.16816.F32 R16, R144.reuse, R22, R16 ;  /* 0x000000169010723c */ /* 0x040fe80000001810 */
[----:B------:R-:W-:Y:S01]  /*e580*/  FMUL.FTZ R27, R0, R167 ;  /* 0x000000a7001b7220 */ /* 0x000fe20000410000 */
[----:B------:R-:W-:Y:S01]  /*e590*/  MOV R167, R28 ;  /* 0x0000001c00a77202 */ /* 0x000fe20000000f00 */
[C---:B------:R-:W-:Y:S01]  /*e5a0*/  FMUL.FTZ R28, R132.reuse, R168 ;  /* 0x000000a8841c7220 */ /* 0x040fe20000410000 */
[----:B------:R-:W-:Y:S01]  /*e5b0*/  MOV R168, R29 ;  /* 0x0000001d00a87202 */ /* 0x000fe20000000f00 */
[C---:B------:R-:W-:Y:S01]  /*e5c0*/  FMUL.FTZ R23, R133.reuse, R163 ;  /* 0x000000a385177220 */ /* 0x040fe20000410000 */
[----:B------:R-:W-:Y:S03]  /*e5d0*/  MOV R163, R24 ;  /* 0x0000001800a37202 */ /* 0x000fe60000000f00 */
[C---:B------:R-:W-:Y:S01]  /*e5e0*/  FMUL.FTZ R24, R132.reuse, R164 ;  /* 0x000000a484187220 */ /* 0x040fe20000410000 */
[----:B------:R-:W-:Y:S01]  /*e5f0*/  MOV R164, R25 ;  /* 0x0000001900a47202 */ /* 0x000fe20000000f00 */
[----:B------:R-:W-:Y:S01]  /*e600*/  FMUL.FTZ R25, R132, R165 ;  /* 0x000000a584197220 */ /* 0x000fe20000410000 */
[----:B------:R-:W-:Y:S01]  /*e610*/  MOV R165, R248 ;  /* 0x000000f800a57202 */ /* 0x000fe20000000f00 */
[----:B------:R-:W-:Y:S01]  /*e620*/  FMUL.FTZ R22, R133, R162 ;  /* 0x000000a285167220 */ /* 0x000fe20000410000 */
[----:B------:R-:W-:Y:S01]  /*e630*/  MOV R162, R26 ;  /* 0x0000001a00a27202 */ /* 0x000fe20000000f00 */
[----:B------:R-:W-:Y:S01]  /*e640*/  FMUL.FTZ R26, R0, R166 ;  /* 0x000000a6001a7220 */ /* 0x000fe20000410000 */
[----:B------:R-:W-:Y:S01]  /*e650*/  MOV R166, R247 ;  /* 0x000000f700a67202 */ /* 0x000fe20000000f00 */
[----:B------:R-:W-:Y:S01]  /*e660*/  FMUL.FTZ R29, R132, R169 ;  /* 0x000000a9841d7220 */ /* 0x000fe20000410000 */
[----:B------:R-:W-:Y:S01]  /*e670*/  MOV R169, R246 ;  /* 0x000000f600a97202 */ /* 0x000fe20000000f00 */
[--C-:B-1----:R-:W-:Y:S01]  /*e680*/  FFMA.FTZ R138, R198, c[0x0][0x2d0], -R142.reuse ;  /* 0x0000b400c68a7a23 */ /* 0x102fe2000001088e */
[-C--:B------:R-:W-:Y:S03]  /*e690*/  HMMA.16816.F32 R20, R144, R36.reuse, R20 ;  /* 0x000000249014723c */ /* 0x080fe60000001814 */
[----:B------:R1:W-:Y:S01]  /*e6a0*/  MUFU.EX2 R248, R138 ;  /* 0x0000008a00f87308 */ /* 0x0003e20000000800 */
[----:B------:R-:W-:Y:S02]  /*e6b0*/  MOV R174, R163 ;  /* 0x000000a300ae7202 */ /* 0x000fe40000000f00 */
[----:B------:R-:W-:Y:S02]  /*e6c0*/  MOV R175, R162 ;  /* 0x000000a200af7202 */ /* 0x000fe40000000f00 */
[C---:B------:R-:W-:Y:S04]  /*e6d0*/  HMMA.16816.F32 R24, R148.reuse, R36, R24 ;  /* 0x000000249418723c */ /* 0x040fe80000001818 */
[----:B------:R-:W-:Y:S02]  /*e6e0*/  MOV R170, R160 ;  /* 0x000000a000aa7202 */ /* 0x000fe40000000f00 */
[----:B------:R-:W-:Y:S01]  /*e6f0*/  MOV R172, R165 ;  /* 0x000000a500ac7202 */ /* 0x000fe20000000f00 */
[C---:B------:R-:W-:Y:S01]  /*e700*/  FMUL.FTZ R36, R134.reuse, R176 ;  /* 0x000000b086247220 */ /* 0x040fe20000410000 */
[-C--:B------:R-:W-:Y:S04]  /*e710*/  HMMA.16816.F32 R28, R148, R38.reuse, R28 ;  /* 0x00000026941c723c */ /* 0x080fe8000000181c */
[----:B------:R-:W-:Y:S01]  /*e720*/  MOV R176, R161 ;  /* 0x000000a100b07202 */ /* 0x000fe20000000f00 */
[----:B------:R-:W-:Y:S01]  /*e730*/  FMUL.FTZ R37, R134, R177 ;  /* 0x000000b186257220 */ /* 0x000fe20000410000 */
[----:B------:R-:W-:Y:S01]  /*e740*/  LDSM.16.MT88.4 R160, [R226+0x900] ;  /* 0x00090000e2a0783b */ /* 0x000fe20000004200 */
[----:B------:R-:W-:Y:S01]  /*e750*/  MOV R177, R171 ;  /* 0x000000ab00b17202 */ /* 0x000fe20000000f00 */
[C---:B------:R-:W-:Y:S04]  /*e760*/  HMMA.16816.F32 R32, R144.reuse, R38, R32 ;  /* 0x000000269020723c */ /* 0x040fe80000001820 */
[----:B-1----:R-:W-:Y:S01]  /*e770*/  FFMA.FTZ R138, R199, c[0x0][0x2d0], -R142 ;  /* 0x0000b400c78a7a23 */ /* 0x002fe2000001088e */
[----:B------:R-:W-:Y:S02]  /*e780*/  MOV R171, R201 ;  /* 0x000000c900ab7202 */ /* 0x000fe40000000f00 */
[C---:B------:R-:W-:Y:S01]  /*e790*/  FMUL.FTZ R38, R133.reuse, R178 ;  /* 0x000000b285267220 */ /* 0x040fe20000410000 */
[----:B------:R1:W3:Y:S01]  /*e7a0*/  MUFU.EX2 R247, R138 ;  /* 0x0000008a00f77308 */ /* 0x0002e20000000800 */
[----:B------:R-:W-:Y:S03]  /*e7b0*/  FMUL.FTZ R39, R133, R179 ;  /* 0x000000b385277220 */ /* 0x000fe60000410000 */
[----:B------:R-:W-:Y:S02]  /*e7c0*/  MOV R179, R139 ;  /* 0x0000008b00b37202 */ /* 0x000fe40000000f00 */
[----:B------:R-:W-:Y:S02]  /*e7d0*/  MOV R182, R169 ;  /* 0x000000a900b67202 */ /* 0x000fe40000000f00 */
[-C--:B----4-:R-:W-:Y:S03]  /*e7e0*/  HMMA.16816.F32 R36, R144, R152.reuse, R36 ;  /* 0x000000989024723c */ /* 0x090fe60000001824 */
[----:B------:R-:W-:Y:S02]  /*e7f0*/  MOV R169, R167 ;  /* 0x000000a700a97202 */ /* 0x000fe40000000f00 */
[----:B------:R-:W-:Y:S02]  /*e800*/  MOV R178, R168 ;  /* 0x000000a800b27202 */ /* 0x000fe40000000f00 */
[----:B------:R-:W-:Y:S01]  /*e810*/  MOV R168, R166 ;  /* 0x000000a600a87202 */ /* 0x000fe20000000f00 */
[C---:B------:R-:W-:Y:S04]  /*e820*/  HMMA.16816.F32 R40, R148.reuse, R152, R40 ;  /* 0x000000989428723c */ /* 0x040fe80000001828 */
[----:B------:R-:W-:Y:S04]  /*e830*/  MOV R139, R218 ;  /* 0x000000da008b7202 */ /* 0x000fe80000000f00 */
[-C--:B------:R-:W-:Y:S04]  /*e840*/  HMMA.16816.F32 R44, R148, R154.reuse, R44 ;  /* 0x0000009a942c723c */ /* 0x080fe8000000182c */
[--C-:B-1----:R-:W-:Y:S04]  /*e850*/  FFMA.FTZ R138, R215, c[0x0][0x2d0], -R143.reuse ;  /* 0x0000b400d78a7a23 */ /* 0x102fe8000001088f */
[C---:B------:R-:W-:Y:S01]  /*e860*/  HMMA.16816.F32 R48, R144.reuse, R154, R48 ;  /* 0x0000009a9030723c */ /* 0x040fe20000001830 */
[----:B------:R1:W-:Y:S01]  /*e870*/  MUFU.EX2 R246, R138 ;  /* 0x0000008a00f67308 */ /* 0x0003e20000000800 */
[----:B------:R-:W4:Y:S06]  /*e880*/  LDSM.16.MT88.4 R152, [R225+0x1900] ;  /* 0x00190000e198783b */ /* 0x000f2c0000004200 */
[-C--:B------:R-:W-:Y:S08]  /*e890*/  HMMA.16816.F32 R52, R144, R156.reuse, R52 ;  /* 0x0000009c9034723c */ /* 0x080ff00000001834 */
[C---:B------:R-:W-:Y:S08]  /*e8a0*/  HMMA.16816.F32 R56, R148.reuse, R156, R56 ;  /* 0x0000009c9438723c */ /* 0x040ff00000001838 */
[-C--:B------:R-:W-:Y:S04]  /*e8b0*/  HMMA.16816.F32 R60, R148, R158.reuse, R60 ;  /* 0x0000009e943c723c */ /* 0x080fe8000000183c */
[--C-:B-1----:R-:W-:Y:S04]  /*e8c0*/  FFMA.FTZ R138, R214, c[0x0][0x2d0], -R143.reuse ;  /* 0x0000b400d68a7a23 */ /* 0x102fe8000001088f */
[C---:B------:R-:W-:Y:S01]  /*e8d0*/  HMMA.16816.F32 R64, R144.reuse, R158, R64 ;  /* 0x0000009e9040723c */ /* 0x040fe20000001840 */
[----:B------:R1:W1:Y:S01]  /*e8e0*/  MUFU.EX2 R245, R138 ;  /* 0x0000008a00f57308 */ /* 0x0002620000000800 */
[----:B------:R-:W2:Y:S06]  /*e8f0*/  LDSM.16.MT88.4 R156, [R226+0x1900] ;  /* 0x00190000e29c783b */ /* 0x000eac0000004200 */
[-C--:B----4-:R-:W-:Y:S08]  /*e900*/  HMMA.16816.F32 R68, R144, R152.reuse, R68 ;  /* 0x000000989044723c */ /* 0x090ff00000001844 */
[C---:B------:R-:W-:Y:S04]  /*e910*/  HMMA.16816.F32 R72, R148.reuse, R152, R72 ;  /* 0x000000989448723c */ /* 0x040fe80000001848 */
[--C-:B-1----:R-:W-:Y:S04]  /*e920*/  FFMA.FTZ R138, R212, c[0x0][0x2d0], -R143.reuse ;  /* 0x0000b400d48a7a23 */ /* 0x102fe8000001088f */
[-C--:B------:R-:W-:Y:S01]  /*e930*/  HMMA.16816.F32 R76, R148, R154.reuse, R76 ;  /* 0x0000009a944c723c */ /* 0x080fe2000000184c */
[----:B------:R1:W-:Y:S07]  /*e940*/  MUFU.EX2 R244, R138 ;  /* 0x0000008a00f47308 */ /* 0x0003ee0000000800 */
[C---:B------:R-:W-:Y:S01]  /*e950*/  HMMA.16816.F32 R80, R144.reuse, R154, R80 ;  /* 0x0000009a9050723c */ /* 0x040fe20000001850 */
[----:B------:R-:W4:Y:S07]  /*e960*/  LDSM.16.MT88.4 R152, [R228+0x1900] ;  /* 0x00190000e498783b */ /* 0x000f2e0000004200 */
[-C--:B--2---:R-:W-:Y:S08]  /*e970*/  HMMA.16816.F32 R84, R144, R156.reuse, R84 ;  /* 0x0000009c9054723c */ /* 0x084ff00000001854 */
[C---:B------:R-:W-:Y:S04]  /*e980*/  HMMA.16816.F32 R88, R148.reuse, R156, R88 ;  /* 0x0000009c9458723c */ /* 0x040fe80000001858 */
[--C-:B-1----:R-:W-:Y:S04]  /*e990*/  FFMA.FTZ R138, R213, c[0x0][0x2d0], -R143.reuse ;  /* 0x0000b400d58a7a23 */ /* 0x102fe8000001088f */
[-C--:B------:R-:W-:Y:S01]  /*e9a0*/  HMMA.16816.F32 R92, R148, R158.reuse, R92 ;  /* 0x0000009e945c723c */ /* 0x080fe2000000185c */
[----:B------:R1:W2:Y:S07]  /*e9b0*/  MUFU.EX2 R223, R138 ;  /* 0x0000008a00df7308 */ /* 0x0002ae0000000800 */
[C---:B------:R-:W-:Y:S01]  /*e9c0*/  HMMA.16816.F32 R96, R144.reuse, R158, R96 ;  /* 0x0000009e9060723c */ /* 0x040fe20000001860 */
[----:B------:R-:W2:Y:S07]  /*e9d0*/  LDSM.16.MT88.4 R156, [R227+0x1900] ;  /* 0x00190000e39c783b */ /* 0x000eae0000004200 */
        /* <DEDUP_REMOVED lines=12> */
[----:B------:R-:W-:Y:S01]  /*eaa0*/  HMMA.16816.F32 R128, R144, R158, R128 ;  /* 0x0000009e9080723c */ /* 0x000fe20000001880 */
[----:B------:R-:W-:Y:S06]  /*eab0*/  LDSM.16.MT88.4 R156, [R227+0x900] ;  /* 0x00090000e39c783b */ /* 0x000fec0000004200 */
[----:B------:R-:W-:Y:S02]  /*eac0*/  F2FP.PACK_AB R144, R249, R250 ;  /* 0x000000faf990723e */ /* 0x000fe400000000ff */
[----:B---3--:R-:W-:Y:S03]  /*ead0*/  F2FP.PACK_AB R146, R247, R248 ;  /* 0x000000f8f792723e */ /* 0x008fe600000000ff */
[----:B------:R-:W-:Y:S02]  /*eae0*/  F2FP.PACK_AB R145, R245, R246 ;  /* 0x000000f6f591723e */ /* 0x000fe400000000ff */
[----:B------:R-:W-:Y:S01]  /*eaf0*/  F2FP.PACK_AB R147, R223, R244 ;  /* 0x000000f4df93723e */ /* 0x000fe200000000ff */
[--C-:B-1----:R-:W-:Y:S01]  /*eb00*/  FFMA.FTZ R138, R219, c[0x0][0x2d0], -R192.reuse ;  /* 0x0000b400db8a7a23 */ /* 0x102fe200000108c0 */
[----:B--2---:R-:W-:Y:S05]  /*eb10*/  F2FP.PACK_AB R148, R221, R222 ;  /* 0x000000dedd94723e */ /* 0x004fea00000000ff */
[-C--:B----4-:R-:W-:Y:S01]  /*eb20*/  HMMA.16816.F32 R4, R144, R152.reuse, R4 ;  /* 0x000000989004723c */ /* 0x090fe20000001804 */
[----:B------:R1:W-:Y:S02]  /*eb30*/  MUFU.EX2 R219, R138 ;  /* 0x0000008a00db7308 */ /* 0x0003e40000000800 */
[----:B-1----:R-:W-:Y:S01]  /*eb40*/  FFMA.FTZ R138, R173, c[0x0][0x2d0], -R192 ;  /* 0x0000b400ad8a7a23 */ /* 0x002fe200000108c0 */
[----:B------:R-:W-:Y:S02]  /*eb50*/  MOV R173, R164 ;  /* 0x000000a400ad7202 */ /* 0x000fe40000000f00 */
[----:B------:R-:W1:Y:S05]  /*eb60*/  LDSM.16.MT88.4 R164, [R228+0x900] ;  /* 0x00090000e4a4783b */ /* 0x000e6a0000004200 */
[----:B------:R2:W3:Y:S02]  /*eb70*/  MUFU.EX2 R218, R138 ;  /* 0x0000008a00da7308 */ /* 0x0004e40000000800 */
[--C-:B--2---:R-:W-:Y:S01]  /*eb80*/  FFMA.FTZ R138, R195, c[0x0][0x2d0], -R2.reuse ;  /* 0x0000b400c38a7a23 */ /* 0x104fe20000010802 */
[----:B---3--:R-:W-:Y:S07]  /*eb90*/  F2FP.PACK_AB R150, R218, R219 ;  /* 0x000000dbda96723e */ /* 0x008fee00000000ff */
[----:B------:R2:W-:Y:S02]  /*eba0*/  MUFU.EX2 R201, R138 ;  /* 0x0000008a00c97308 */ /* 0x0005e40000000800 */
[--C-:B--2---:R-:W-:Y:S08]  /*ebb0*/  FFMA.FTZ R138, R194, c[0x0][0x2d0], -R2.reuse ;  /* 0x0000b400c28a7a23 */ /* 0x104ff00000010802 */
[----:B------:R2:W3:Y:S02]  /*ebc0*/  MUFU.EX2 R200, R138 ;  /* 0x0000008a00c87308 */ /* 0x0004e40000000800 */
[--C-:B--2---:R-:W-:Y:S01]  /*ebd0*/  FFMA.FTZ R138, R211, c[0x0][0x2d0], -R2.reuse ;  /* 0x0000b400d38a7a23 */ /* 0x104fe20000010802 */
[----:B---3--:R-:W-:Y:S07]  /*ebe0*/  F2FP.PACK_AB R149, R200, R201 ;  /* 0x000000c9c895723e */ /* 0x008fee00000000ff */
[----:B------:R2:W-:Y:S02]  /*ebf0*/  MUFU.EX2 R198, R138 ;  /* 0x0000008a00c67308 */ /* 0x0005e40000000800 */
[----:B--2---:R-:W-:Y:S08]  /*ec00*/  FFMA.FTZ R138, R216, c[0x0][0x2d0], -R2 ;  /* 0x0000b400d88a7a23 */ /* 0x004ff00000010802 */
[----:B------:R-:W2:Y:S02]  /*ec10*/  MUFU.EX2 R199, R138 ;  /* 0x0000008a00c77308 */ /* 0x000ea40000000800 */
[----:B--2---:R-:W-:Y:S01]  /*ec20*/  F2FP.PACK_AB R151, R199, R198 ;  /* 0x000000c6c797723e */ /* 0x004fe200000000ff */
[--C-:B------:R-:W-:Y:S01]  /*ec30*/  FFMA.FTZ R138, R139, c[0x0][0x2d0], -R142.reuse ;  /* 0x0000b4008b8a7a23 */ /* 0x100fe2000001088e */
[----:B------:R-:W-:Y:S06]  /*ec40*/  MOV R139, R217 ;  /* 0x000000d9008b7202 */ /* 0x000fec0000000f00 */
[----:B------:R2:W-:Y:S01]  /*ec50*/  MUFU.EX2 R217, R138 ;  /* 0x0000008a00d97308 */ /* 0x0005e20000000800 */
[C---:B------:R-:W-:Y:S04]  /*ec60*/  HMMA.16816.F32 R8, R148.reuse, R152, R8 ;  /* 0x000000989408723c */ /* 0x040fe80000001808 */
[--C-:B------:R-:W-:Y:S04]  /*ec70*/  FFMA.FTZ R139, R139, c[0x0][0x2d0], -R143.reuse ;  /* 0x0000b4008b8b7a23 */ /* 0x100fe8000001088f */
[-C--:B------:R-:W-:Y:S01]  /*ec80*/  HMMA.16816.F32 R12, R148, R154.reuse, R12 ;  /* 0x0000009a940c723c */ /* 0x080fe2000000180c */
[----:B------:R-:W-:Y:S07]  /*ec90*/  MUFU.EX2 R211, R139 ;  /* 0x0000008b00d37308 */ /* 0x000fee0000000800 */
[C---:B------:R-:W-:Y:S01]  /*eca0*/  HMMA.16816.F32 R16, R144.reuse, R154, R16 ;  /* 0x0000009a9010723c */ /* 0x040fe20000001810 */
[----:B------:R-:W3:Y:S02]  /*ecb0*/  LDSM.16.MT88.4 R152, [R225+0x2100] ;  /* 0x00210000e198783b */ /* 0x000ee40000004200 */
[----:B------:R-:W-:Y:S01]  /*ecc0*/  MUFU.EX2 R139, R140 ;  /* 0x0000008c008b7308 */ /* 0x000fe20000000800 */
[--C-:B--2---:R-:W-:Y:S04]  /*ecd0*/  FFMA.FTZ R138, R183, c[0x0][0x2d0], -R142.reuse ;  /* 0x0000b400b78a7a23 */ /* 0x104fe8000001088e */
[-C--:B------:R-:W-:Y:S05]  /*ece0*/  HMMA.16816.F32 R20, R144, R160.reuse, R20 ;  /* 0x000000a09014723c */ /* 0x080fea0000001814 */
[----:B------:R-:W2:Y:S03]  /*ecf0*/  MUFU.EX2 R215, R138 ;  /* 0x0000008a00d77308 */ /* 0x000ea60000000800 */
[C---:B------:R-:W-:Y:S08]  /*ed00*/  HMMA.16816.F32 R24, R148.reuse, R160, R24 ;  /* 0x000000a09418723c */ /* 0x040ff00000001818 */
[-C--:B------:R-:W-:Y:S08]  /*ed10*/  HMMA.16816.F32 R28, R148, R162.reuse, R28 ;  /* 0x000000a2941c723c */ /* 0x080ff0000000181c */
[C---:B------:R-:W-:Y:S01]  /*ed20*/  HMMA.16816.F32 R32, R144.reuse, R162, R32 ;  /* 0x000000a29020723c */ /* 0x040fe20000001820 */
[----:B------:R-:W4:Y:S03]  /*ed30*/  LDSM.16.MT88.4 R160, [R226+0x2100] ;  /* 0x00210000e2a0783b */ /* 0x000f260000004200 */
[----:B--2---:R-:W-:Y:S01]  /*ed40*/  F2FP.PACK_AB R140, R215, R217 ;  /* 0x000000d9d78c723e */ /* 0x004fe200000000ff */
[--C-:B------:R-:W-:Y:S03]  /*ed50*/  FFMA.FTZ R138, R182, c[0x0][0x2d0], -R142.reuse ;  /* 0x0000b400b68a7a23 */ /* 0x100fe6000001088e */
[-C--:B-1----:R-:W-:Y:S01]  /*ed60*/  HMMA.16816.F32 R36, R144, R164.reuse, R36 ;  /* 0x000000a49024723c */ /* 0x082fe20000001824 */
[----:B------:R1:W-:Y:S07]  /*ed70*/  MUFU.EX2 R216, R138 ;  /* 0x0000008a00d87308 */ /* 0x0003ee0000000800 */
[C---:B------:R-:W-:Y:S08]  /*ed80*/  HMMA.16816.F32 R40, R148.reuse, R164, R40 ;  /* 0x000000a49428723c */ /* 0x040ff00000001828 */
[-C--:B------:R-:W-:Y:S08]  /*ed90*/  HMMA.16816.F32 R44, R148, R166.reuse, R44 ;  /* 0x000000a6942c723c */ /* 0x080ff0000000182c */
[C---:B------:R-:W-:Y:S01]  /*eda0*/  HMMA.16816.F32 R48, R144.reuse, R166, R48 ;  /* 0x000000a69030723c */ /* 0x040fe20000001830 */
[----:B------:R-:W-:Y:S03]  /*edb0*/  LDSM.16.MT88.4 R164, [R225+0x1100] ;  /* 0x00110000e1a4783b */ /* 0x000fe60000004200 */
[----:B-1----:R-:W-:Y:S04]  /*edc0*/  FFMA.FTZ R138, R181, c[0x0][0x2d0], -R142 ;  /* 0x0000b400b58a7a23 */ /* 0x002fe8000001088e */
[-C--:B------:R-:W-:Y:S01]  /*edd0*/  HMMA.16816.F32 R52, R144, R156.reuse, R52 ;  /* 0x0000009c9034723c */ /* 0x080fe20000001834 */
[----:B------:R-:W1:Y:S07]  /*ede0*/  MUFU.EX2 R214, R138 ;  /* 0x0000008a00d67308 */ /* 0x000e6e0000000800 */
[C---:B------:R-:W-:Y:S08]  /*edf0*/  HMMA.16816.F32 R56, R148.reuse, R156, R56 ;  /* 0x0000009c9438723c */ /* 0x040ff00000001838 */
[-C--:B------:R-:W-:Y:S08]  /*ee00*/  HMMA.16816.F32 R60, R148, R158.reuse, R60 ;  /* 0x0000009e943c723c */ /* 0x080ff0000000183c */
[C---:B------:R-:W-:Y:S01]  /*ee10*/  HMMA.16816.F32 R64, R144.reuse, R158, R64 ;  /* 0x0000009e9040723c */ /* 0x040fe20000001840 */
[----:B------:R-:W2:Y:S03]  /*ee20*/  LDSM.16.MT88.4 R156, [R228+0x2100] ;  /* 0x00210000e49c783b */ /* 0x000ea60000004200 */
[----:B-1----:R-:W-:Y:S01]  /*ee30*/  F2FP.PACK_AB R142, R214, R216 ;  /* 0x000000d8d68e723e */ /* 0x002fe200000000ff */
[--C-:B------:R-:W-:Y:S01]  /*ee40*/  FFMA.FTZ R138, R180, c[0x0][0x2d0], -R143.reuse ;  /* 0x0000b400b48a7a23 */ /* 0x100fe2000001088f */
[----:B------:R-:W-:Y:S02]  /*ee50*/  MOV R180, R197 ;  /* 0x000000c500b47202 */ /* 0x000fe40000000f00 */
[-C--:B---3--:R-:W-:Y:S01]  /*ee60*/  HMMA.16816.F32 R68, R144, R152.reuse, R68 ;  /* 0x000000989044723c */ /* 0x088fe20000001844 */
[----:B------:R1:W-:Y:S07]  /*ee70*/  MUFU.EX2 R213, R138 ;  /* 0x0000008a00d57308 */ /* 0x0003ee0000000800 */
[C---:B------:R-:W-:Y:S08]  /*ee80*/  HMMA.16816.F32 R72, R148.reuse, R152, R72 ;  /* 0x000000989448723c */ /* 0x040ff00000001848 */
[-C--:B------:R-:W-:Y:S08]  /*ee90*/  HMMA.16816.F32 R76, R148, R154.reuse, R76 ;  /* 0x0000009a944c723c */ /* 0x080ff0000000184c */
[C---:B------:R-:W-:Y:S01]  /*eea0*/  HMMA.16816.F32 R80, R144.reuse, R154, R80 ;  /* 0x0000009a9050723c */ /* 0x040fe20000001850 */
[----:B------:R-:W3:Y:S03]  /*eeb0*/  LDSM.16.MT88.4 R152, [R227+0x2100] ;  /* 0x00210000e398783b */ /* 0x000ee60000004200 */
[--C-:B-1----:R-:W-:Y:S01]  /*eec0*/  FFMA.FTZ R138, R179, c[0x0][0x2d0], -R143.reuse ;  /* 0x0000b400b38a7a23 */ /* 0x102fe2000001088f */
[----:B------:R-:W-:Y:S03]  /*eed0*/  MOV R179, R172 ;  /* 0x000000ac00b37202 */ /* 0x000fe60000000f00 */
[-C--:B----4-:R-:W-:Y:S01]  /*eee0*/  HMMA.16816.F32 R84, R144, R160.reuse, R84 ;  /* 0x000000a09054723c */ /* 0x090fe20000001854 */
[----:B------:R1:W-:Y:S07]  /*eef0*/  MUFU.EX2 R212, R138 ;  /* 0x0000008a00d47308 */ /* 0x0003ee0000000800 */
[C---:B------:R-:W-:Y:S01]  /*ef00*/  HMMA.16816.F32 R88, R148.reuse, R160, R88 ;  /* 0x000000a09458723c */ /* 0x040fe20000001858 */
[----:B------:R-:W4:Y:S07]  /*ef10*/  LDL.LU R160, [R1+0x10] ;  /* 0x0000100001a07983 */ /* 0x000f2e0000300800 */
[-C--:B------:R-:W-:Y:S08]  /*ef20*/  HMMA.16816.F32 R92, R148, R162.reuse, R92 ;  /* 0x000000a2945c723c */ /* 0x080ff0000000185c */
[C---:B------:R-:W-:Y:S04]  /*ef30*/  HMMA.16816.F32 R96, R144.reuse, R162, R96 ;  /* 0x000000a29060723c */ /* 0x040fe80000001860 */
[----:B-1----:R-:W-:Y:S01]  /*ef40*/  FFMA.FTZ R138, R178, c[0x0][0x2d0], -R143 ;  /* 0x0000b400b28a7a23 */ /* 0x002fe2000001088f */
[----:B------:R-:W-:Y:S03]  /*ef50*/  MOV R178, R173 ;  /* 0x000000ad00b27202 */ /* 0x000fe60000000f00 */
[-C--:B--2---:R-:W-:Y:S01]  /*ef60*/  HMMA.16816.F32 R100, R144, R156.reuse, R100 ;  /* 0x0000009c9064723c */ /* 0x084fe20000001864 */
[----:B------:R1:W2:Y:S07]  /*ef70*/  MUFU.EX2 R210, R138 ;  /* 0x0000008a00d27308 */ /* 0x0002ae0000000800 */
[C---:B------:R-:W-:Y:S08]  /*ef80*/  HMMA.16816.F32 R104, R148.reuse, R156, R104 ;  /* 0x0000009c9468723c */ /* 0x040ff00000001868 */
[-C--:B------:R-:W-:Y:S08]  /*ef90*/  HMMA.16816.F32 R108, R148, R158.reuse, R108 ;  /* 0x0000009e946c723c */ /* 0x080ff0000000186c */
[C---:B------:R-:W-:Y:S04]  /*efa0*/  HMMA.16816.F32 R112, R144.reuse, R158, R112 ;  /* 0x0000009e9070723c */ /* 0x040fe80000001870 */
[--C-:B-1----:R-:W-:Y:S01]  /*efb0*/  FFMA.FTZ R138, R204, c[0x0][0x2d0], -R192.reuse ;  /* 0x0000b400cc8a7a23 */ /* 0x102fe200000108c0 */
[----:B--2---:R-:W-:Y:S03]  /*efc0*/  F2FP.PACK_AB R143, R210, R212 ;  /* 0x000000d4d28f723e */ /* 0x004fe600000000ff */
[-C--:B---3--:R-:W-:Y:S01]  /*efd0*/  HMMA.16816.F32 R116, R144, R152.reuse, R116 ;  /* 0x000000989074723c */ /* 0x088fe20000001874 */
[----:B------:R1:W-:Y:S07]  /*efe0*/  MUFU.EX2 R204, R138 ;  /* 0x0000008a00cc7308 */ /* 0x0003ee0000000800 */
[C---:B------:R-:W-:Y:S08]  /*eff0*/  HMMA.16816.F32 R120, R148.reuse, R152, R120 ;  /* 0x000000989478723c */ /* 0x040ff00000001878 */
[-C--:B------:R-:W-:Y:S08]  /*f000*/  HMMA.16816.F32 R124, R148, R154.reuse, R124 ;  /* 0x0000009a947c723c */ /* 0x080ff0000000187c */
[----:B------:R-:W-:Y:S04]  /*f010*/  HMMA.16816.F32 R128, R144, R154, R128 ;  /* 0x0000009a9080723c */ /* 0x000fe80000001880 */
[--C-:B-1----:R-:W-:Y:S01]  /*f020*/  FFMA.FTZ R138, R177, c[0x0][0x2d0], -R192.reuse ;  /* 0x0000b400b18a7a23 */ /* 0x102fe200000108c0 */
[----:B------:R-:W-:Y:S03]  /*f030*/  MOV R177, R174 ;  /* 0x000000ae00b17202 */ /* 0x000fe60000000f00 */
[----:B------:R1:W2:Y:S04]  /*f040*/  MUFU.EX2 R205, R138 ;  /* 0x0000008a00cd7308 */ /* 0x0002a80000000800 */
[--C-:B-1----:R-:W-:Y:S06]  /*f050*/  FFMA.FTZ R138, R203, c[0x0][0x2d0], -R192.reuse ;  /* 0x0000b400cb8a7a23 */ /* 0x102fec00000108c0 */
[----:B------:R1:W-:Y:S02]  /*f060*/  MUFU.EX2 R203, R138 ;  /* 0x0000008a00cb7308 */ /* 0x0003e40000000800 */
[----:B-1----:R-:W-:Y:S01]  /*f070*/  FFMA.FTZ R138, R202, c[0x0][0x2d0], -R192 ;  /* 0x0000b400ca8a7a23 */ /* 0x002fe200000108c0 */
[----:B--2---:R-:W-:Y:S07]  /*f080*/  F2FP.PACK_AB R192, R205, R204 ;  /* 0x000000cccdc0723e */ /* 0x004fee00000000ff */
[----:B------:R1:W2:Y:S02]  /*f090*/  MUFU.EX2 R202, R138 ;  /* 0x0000008a00ca7308 */ /* 0x0002a40000000800 */
[--C-:B-1----:R-:W-:Y:S01]  /*f0a0*/  FFMA.FTZ R138, R196, c[0x0][0x2d0], -R2.reuse ;  /* 0x0000b400c48a7a23 */ /* 0x102fe20000010802 */
[----:B--2---:R-:W-:Y:S07]  /*f0b0*/  F2FP.PACK_AB R194, R202, R203 ;  /* 0x000000cbcac2723e */ /* 0x004fee00000000ff */
[----:B------:R1:W-:Y:S02]  /*f0c0*/  MUFU.EX2 R196, R138 ;  /* 0x0000008a00c47308 */ /* 0x0003e40000000800 */
[--C-:B-1----:R-:W-:Y:S01]  /*f0d0*/  FFMA.FTZ R138, R176, c[0x0][0x2d0], -R2.reuse ;  /* 0x0000b400b08a7a23 */ /* 0x102fe20000010802 */
[----:B------:R-:W-:Y:S01]  /*f0e0*/  MOV R176, R175 ;  /* 0x000000af00b07202 */ /* 0x000fe20000000f00 */
[----:B------:R-:W-:Y:S01]  /*f0f0*/  FFMA.FTZ R2, R141, c[0x0][0x2d0], -R2 ;  /* 0x0000b4008d027a23 */ /* 0x000fe20000010802 */
[----:B------:R-:W1:Y:S05]  /*f100*/  LDSM.16.MT88.4 R172, [R226+0x1100] ;  /* 0x00110000e2ac783b */ /* 0x000e6a0000004200 */
[----:B------:R-:W-:Y:S01]  /*f110*/  MUFU.EX2 R197, R138 ;  /* 0x0000008a00c57308 */ /* 0x000fe20000000800 */
[----:B------:R-:W-:Y:S07]  /*f120*/  F2FP.PACK_AB R141, R211, R213 ;  /* 0x000000d5d38d723e */ /* 0x000fee00000000ff */
[-C--:B------:R-:W-:Y:S01]  /*f130*/  HMMA.16816.F32 R144, R140, R164.reuse, R4 ;  /* 0x000000a48c90723c */ /* 0x080fe20000001804 */
[----:B------:R-:W2:Y:S01]  /*f140*/  LDSM.16.MT88.4 R4, [R227+0x1100] ;  /* 0x00110000e304783b */ /* 0x000ea20000004200 */
[----:B------:R-:W3:Y:S03]  /*f150*/  MUFU.EX2 R138, R2 ;  /* 0x00000002008a7308 */ /* 0x000ee60000000800 */
[----:B---3--:R-:W-:Y:S02]  /*f160*/  F2FP.PACK_AB R195, R138, R139 ;  /* 0x0000008b8ac3723e */ /* 0x008fe400000000ff */
[----:B------:R-:W-:Y:S01]  /*f170*/  MOV R2, R170 ;  /* 0x000000aa00027202 */ /* 0x000fe20000000f00 */
[----:B----4-:R-:W-:Y:S01]  /*f180*/  FFMA.FTZ R134, R134, R160, R193 ;  /* 0x000000a086867223 */ /* 0x010fe200000100c1 */
[----:B------:R-:W-:Y:S07]  /*f190*/  F2FP.PACK_AB R193, R197, R196 ;  /* 0x000000c4c5c1723e */ /* 0x000fee00000000ff */
[C---:B------:R-:W-:Y:S01]  /*f1a0*/  HMMA.16816.F32 R148, R192.reuse, R164, R8 ;  /* 0x000000a4c094723c */ /* 0x040fe20000001808 */
[----:B------:R-:W3:Y:S07]  /*f1b0*/  LDSM.16.MT88.4 R8, [R225+0x2900] ;  /* 0x00290000e108783b */ /* 0x000eee0000004200 */
[-C--:B------:R-:W-:Y:S01]  /*f1c0*/  HMMA.16816.F32 R152, R192, R166.reuse, R12 ;  /* 0x000000a6c098723c */ /* 0x080fe2000000180c */
[----:B------:R-:W2:Y:S07]  /*f1d0*/  LDSM.16.MT88.4 R12, [R226+0x2900] ;  /* 0x00290000e20c783b */ /* 0x000eae0000004200 */
[C---:B------:R-:W-:Y:S01]  /*f1e0*/  HMMA.16816.F32 R156, R140.reuse, R166, R16 ;  /* 0x000000a68c9c723c */ /* 0x040fe20000001810 */
[----:B------:R-:W2:Y:S07]  /*f1f0*/  LDSM.16.MT88.4 R16, [R228+0x2900] ;  /* 0x00290000e410783b */ /* 0x000eae0000004200 */
[-C--:B-1----:R-:W-:Y:S01]  /*f200*/  HMMA.16816.F32 R160, R140, R172.reuse, R20 ;  /* 0x000000ac8ca0723c */ /* 0x082fe20000001814 */
[----:B------:R-:W1:Y:S07]  /*f210*/  LDSM.16.MT88.4 R20, [R227+0x2900] ;  /* 0x00290000e314783b */ /* 0x000e6e0000004200 */
[C---:B------:R-:W-:Y:S07]  /*f220*/  HMMA.16816.F32 R164, R192.reuse, R172, R24 ;  /* 0x000000acc0a4723c */ /* 0x040fee0000001818 */
[----:B------:R-:W-:Y:S02]  /*f230*/  MOV R26, R171 ;  /* 0x000000ab001a7202 */ /* 0x000fe40000000f00 */
[----:B------:R-:W-:Y:S03]  /*f240*/  MOV R24, R169 ;  /* 0x000000a900187202 */ /* 0x000fe60000000f00 */
[----:B------:R-:W-:Y:S02]  /*f250*/  MOV R25, R168 ;  /* 0x000000a800197202 */ /* 0x000fe40000000f00 */
[-C--:B------:R-:W-:Y:S01]  /*f260*/  HMMA.16816.F32 R168, R192, R174.reuse, R28 ;  /* 0x000000aec0a8723c */ /* 0x080fe2000000181c */
[----:B------:R-:W4:Y:S02]  /*f270*/  LDL.LU R29, [R1+0x18] ;  /* 0x00001800011d7983 */ /* 0x000f240000300800 */
[----:B------:R-:W-:Y:S02]  /*f280*/  MOV R27, R180 ;  /* 0x000000b4001b7202 */ /* 0x000fe40000000f00 */
[----:B------:R-:W4:Y:S02]  /*f290*/  LDL.LU R28, [R1+0x1c] ;  /* 0x00001c00011c7983 */ /* 0x000f240000300800 */
[----:B------:R-:W-:Y:S01]  /*f2a0*/  MOV R30, R179 ;  /* 0x000000b3001e7202 */ /* 0x000fe20000000f00 */
[C---:B------:R-:W-:Y:S01]  /*f2b0*/  HMMA.16816.F32 R172, R140.reuse, R174, R32 ;  /* 0x000000ae8cac723c */ /* 0x040fe20000001820 */
[----:B------:R-:W4:Y:S03]  /*f2c0*/  LDL.LU R34, [R1+0x14] ;  /* 0x0000140001227983 */ /* 0x000f260000300800 */
[----:B------:R-:W-:Y:S01]  /*f2d0*/  MOV R31, R178 ;  /* 0x000000b2001f7202 */ /* 0x000fe20000000f00 */
[----:B------:R-:W4:Y:S02]  /*f2e0*/  LDL R32, [R1+0x8] ;  /* 0x0000080001207983 */ /* 0x000f240000100800 */
[----:B------:R-:W-:Y:S02]  /*f2f0*/  MOV R35, R176 ;  /* 0x000000b000237202 */ /* 0x000fe40000000f00 */
[----:B------:R-:W-:Y:S02]  /*f300*/  MOV R33, R177 ;  /* 0x000000b100217202 */ /* 0x000fe40000000f00 */
[-C--:B------:R-:W-:Y:S08]  /*f310*/  HMMA.16816.F32 R176, R140, R188.reuse, R36 ;  /* 0x000000bc8cb0723c */ /* 0x080ff00000001824 */
[C---:B------:R-:W-:Y:S08]  /*f320*/  HMMA.16816.F32 R180, R192.reuse, R188, R40 ;  /* 0x000000bcc0b4723c */ /* 0x040ff00000001828 */
[-C--:B------:R-:W-:Y:S08]  /*f330*/  HMMA.16816.F32 R184, R192, R190.reuse, R44 ;  /* 0x000000bec0b8723c */ /* 0x080ff0000000182c */
[C---:B------:R-:W-:Y:S08]  /*f340*/  HMMA.16816.F32 R188, R140.reuse, R190, R48 ;  /* 0x000000be8cbc723c */ /* 0x040ff00000001830 */
[-C--:B--2---:R-:W-:Y:S08]  /*f350*/  HMMA.16816.F32 R52, R140, R4.reuse, R52 ;  /* 0x000000048c34723c */ /* 0x084ff00000001834 */
[C---:B------:R-:W-:Y:S07]  /*f360*/  HMMA.16816.F32 R56, R192.reuse, R4, R56 ;  /* 0x00000004c038723c */ /* 0x040fee0000001838 */
[----:B------:R-:W-:Y:S01]  /*f370*/  FADD.FTZ R5, R30, R134 ;  /* 0x000000861e057221 */ /* 0x000fe20000010000 */
[-C--:B------:R-:W-:Y:S04]  /*f380*/  HMMA.16816.F32 R60, R192, R6.reuse, R60 ;  /* 0x00000006c03c723c */ /* 0x080fe8000000183c */
[----:B------:R-:W-:Y:S04]  /*f390*/  FADD.FTZ R5, R25, R5 ;  /* 0x0000000519057221 */ /* 0x000fe80000010000 */
[C---:B------:R-:W-:Y:S08]  /*f3a0*/  HMMA.16816.F32 R64, R140.reuse, R6, R64 ;  /* 0x000000068c40723c */ /* 0x040ff00000001840 */
[-C--:B---3--:R-:W-:Y:S08]  /*f3b0*/  HMMA.16816.F32 R68, R140, R8.reuse, R68 ;  /* 0x000000088c44723c */ /* 0x088ff00000001844 */
[C---:B------:R-:W-:Y:S08]  /*f3c0*/  HMMA.16816.F32 R72, R192.reuse, R8, R72 ;  /* 0x00000008c048723c */ /* 0x040ff00000001848 */
[-C--:B------:R-:W-:Y:S08]  /*f3d0*/  HMMA.16816.F32 R76, R192, R10.reuse, R76 ;  /* 0x0000000ac04c723c */ /* 0x080ff0000000184c */
        /* <DEDUP_REMOVED lines=13> */
[----:B----4-:R-:W-:Y:S02]  /*f4b0*/  FFMA.FTZ R132, R132, R29, R35 ;  /* 0x0000001d84847223 */ /* 0x010fe40000010023 */
[----:B------:R-:W-:Y:S02]  /*f4c0*/  FFMA.FTZ R0, R0, R28, R206 ;  /* 0x0000001c00007223 */ /* 0x000fe400000100ce */
[----:B------:R-:W-:Y:S01]  /*f4d0*/  FADD.FTZ R4, R24, R132 ;  /* 0x0000008418047221 */ /* 0x000fe20000010000 */
[----:B------:R-:W-:Y:S03]  /*f4e0*/  MOV R132, R136 ;  /* 0x0000008800847202 */ /* 0x000fe60000000f00 */
[----:B------:R-:W-:Y:S02]  /*f4f0*/  FFMA.FTZ R133, R133, R34, R33 ;  /* 0x0000002285857223 */ /* 0x000fe40000010021 */
[----:B------:R-:W-:Y:S02]  /*f500*/  FADD.FTZ R0, R207, R0 ;  /* 0x00000000cf007221 */ /* 0x000fe40000010000 */
[----:B------:R-:W-:Y:S01]  /*f510*/  FADD.FTZ R8, R31, R133 ;  /* 0x000000851f087221 */ /* 0x000fe20000010000 */
[----:B------:R-:W-:Y:S01]  /*f520*/  ISETP.GT.AND P0, PT, R220, R32, PT ;  /* 0x00000020dc00720c */ /* 0x000fe20003f04270 */
        /* <DEDUP_REMOVED lines=36> */
[----:B------:R-:W-:Y:S01]  /*f770*/  STL [R1+0x10], R6 ;  /* 0x0000100601007387 */ /* 0x000fe20000100800 */
[----:B------:R-:W-:Y:S01]  /*f780*/  FADD.FTZ R0, R139, R4 ;  /* 0x000000048b007221 */ /* 0x000fe20000010000 */
[----:B------:R-:W-:Y:S01]  /*f790*/  MOV R139, R3 ;  /* 0x00000003008b7202 */ /* 0x000fe20000000f00 */
[----:B------:R-:W-:Y:S02]  /*f7a0*/  FADD.FTZ R4, R210, R5 ;  /* 0x00000005d2047221 */ /* 0x000fe40000010000 */
[----:B------:R-:W-:Y:S02]  /*f7b0*/  FADD.FTZ R2, R202, R2 ;  /* 0x00000002ca027221 */ /* 0x000fe40000010000 */
[----:B------:R-:W-:Y:S01]  /*f7c0*/  FADD.FTZ R0, R138, R0 ;  /* 0x000000008a007221 */ /* 0x000fe20000010000 */
[----:B------:R-:W-:Y:S01]  /*f7d0*/  STL [R1+0x14], R4 ;  /* 0x0000140401007387 */ /* 0x000fe20000100800 */
[----:B------:R-:W-:Y:S03]  /*f7e0*/  MOV R138, R135 ;  /* 0x00000087008a7202 */ /* 0x000fe60000000f00 */
[----:B------:R1:W-:Y:S04]  /*f7f0*/  STL [R1+0x18], R2 ;  /* 0x0000180201007387 */ /* 0x0003e80000100800 */
[----:B------:R2:W-:Y:S01]  /*f800*/  STL [R1+0x1c], R0 ;  /* 0x00001c0001007387 */ /* 0x0005e20000100800 */
[----:B-1----:R-:W-:Y:S01]  /*f810*/  MOV R2, R137 ;  /* 0x0000008900027202 */ /* 0x002fe20000000f00 */
[----:B------:R-:W-:-:S05]  /*f820*/  @P0 BRA `(.L_x_491) ;  /* 0xffffc96000000947 */ /* 0x000fca000383ffff */
.L_x_490:
[----:B--2---:R-:W2:Y:S02]  /*f830*/  LDL R0, [R1] ;  /* 0x0000000001007983 */ /* 0x004ea40000100800 */
[----:B--2---:R-:W-:-:S13]  /*f840*/  ISETP.GE.AND P0, PT, R242, R0, PT ;  /* 0x00000000f200720c */ /* 0x004fda0003f06270 */
[----:B------:R-:W-:Y:S05]  /*f850*/  @!P0 BRA `(.L_x_492) ;  /* 0x00004d1000008947 */ /* 0x000fea0003800000 */
[----:B-1----:R-:W2:Y:S04]  /*f860*/  LDL.64 R4, [R1+0x48] ;  /* 0x0000480001047983 */ /* 0x002ea80000100a00 */
[----:B------:R-:W3:Y:S01]  /*f870*/  LDL.64 R6, [R1+0x30] ;  /* 0x0000300001067983 */ /* 0x000ee20000100a00 */
[----:B------:R-:W-:Y:S01]  /*f880*/  IMAD.MOV.U32 R139, RZ, RZ, R3 ;  /* 0x000000ffff8b7224 */ /* 0x000fe200078e0003 */
[----:B------:R-:W-:Y:S02]  /*f890*/  ULDC.64 UR4, c[0x0][0x1e0] ;  /* 0x0000780000047ab9 */ /* 0x000fe40000000a00 */
[----:B------:R-:W-:Y:S02]  /*f8a0*/  USHF.L.U64.HI UR7, UR4, 0x5, UR5 ;  /* 0x0000000504077899 */ /* 0x000fe40008010205 */
[----:B------:R-:W-:-:S02]  /*f8b0*/  USHF.L.U32 UR16, UR4, 0x5, URZ ;  /* 0x0000000504107899 */ /* 0x000fc4000800063f */
[----:B------:R-:W-:Y:S02]  /*f8c0*/  UMOV UR13, 0x30 ;  /* 0x00000030000d7882 */ /* 0x000fe40000000000 */
[----:B------:R-:W-:Y:S01]  /*f8d0*/  ULDC.64 UR4, c[0x0][0x208] ;  /* 0x0000820000047ab9 */ /* 0x000fe20000000a00 */
[----:B------:R-:W-:Y:S01]  /*f8e0*/  IMAD.MOV.U32 R134, RZ, RZ, R136 ;  /* 0x000000ffff867224 */ /* 0x000fe200078e0088 */
[----:B------:R-:W-:Y:S01]  /*f8f0*/  UIADD3 UR12, UP1, UR12, 0x80, URZ ;  /* 0x000000800c0c7890 */ /* 0x000fe2000ff3e03f */
[----:B------:R-:W-:Y:S01]  /*f900*/  MOV R132, R137 ;  /* 0x0000008900847202 */ /* 0x000fe20000000f00 */
[----:B------:R-:W-:Y:S01]  /*f910*/  UIADD3 UR17, UP0, UR9, 0x80, URZ ;  /* 0x0000008009117890 */ /* 0x000fe2000ff1e03f */
[----:B------:R-:W-:Y:S01]  /*f920*/  MOV R138, R135 ;  /* 0x00000087008a7202 */ /* 0x000fe20000000f00 */
[----:B------:R-:W-:Y:S02]  /*f930*/  UIMAD.WIDE.U32 UR18, UR13, UR4, URZ ;  /* 0x000000040d1272a5 */ /* 0x000fe4000f8e003f */
[----:B------:R-:W-:-:S02]  /*f940*/  UIMAD UR5, UR13, UR5, URZ ;  /* 0x000000050d0572a4 */ /* 0x000fc4000f8e023f */
[----:B------:R-:W-:Y:S02]  /*f950*/  UIADD3.X UR8, URZ, UR8, URZ, UP1, !UPT ;  /* 0x000000083f087290 */ /* 0x000fe40008ffe43f */
[----:B------:R-:W-:Y:S02]  /*f960*/  UIADD3.X UR4, URZ, UR11, URZ, UP0, !UPT ;  /* 0x0000000b3f047290 */ /* 0x000fe400087fe43f */
[----:B------:R-:W-:Y:S01]  /*f970*/  UIADD3 UR5, UR19, UR5, URZ ;  /* 0x0000000513057290 */ /* 0x000fe2000fffe03f */
[----:B--2---:R-:W-:Y:S02]  /*f980*/  IADD3 R8, P0, R4, 0x40, RZ ;  /* 0x0000004004087810 */ /* 0x004fe40007f1e0ff */
[----:B------:R-:W-:Y:S01]  /*f990*/  MOV R2, R4 ;  /* 0x0000000400027202 */ /* 0x000fe20000000f00 */
[--C-:B---3--:R-:W-:Y:S02]  /*f9a0*/  IMAD.MOV.U32 R3, RZ, RZ, R7.reuse ;  /* 0x000000ffff037224 */ /* 0x108fe400078e0007 */
[----:B------:R-:W-:-:S05]  /*f9b0*/  IMAD.X R9, RZ, RZ, R7, P0 ;  /* 0x000000ffff097224 */ /* 0x000fca00000e0607 */
[----:B------:R1:W-:Y:S04]  /*f9c0*/  STL.64 [R1+0x28], R8 ;  /* 0x0000280801007387 */ /* 0x0003e80000100a00 */
[----:B------:R1:W-:Y:S02]  /*f9d0*/  STL.64 [R1+0x30], R2 ;  /* 0x0000300201007387 */ /* 0x0003e40000100a00 */
.L_x_509:
[----:B--2---:R-:W2:Y:S01]  /*f9e0*/  LDL.64 R42, [R1+0x28] ;  /* 0x00002800012a7983 */ /* 0x004ea20000100a00 */
[----:B------:R-:W-:Y:S04]  /*f9f0*/  DEPBAR.LE SB0, 0x0 ;  /* 0x000080000000791a */ /* 0x000fe80000000000 */
[----:B------:R-:W-:Y:S01]  /*fa00*/  SHF.R.S32.HI R40, RZ, 0x1f, R242 ;  /* 0x0000001fff287819 */ /* 0x000fe200000114f2 */
[----:B-1----:R-:W3:Y:S01]  /*fa10*/  LDL.64 R2, [R1+0x30] ;  /* 0x0000300001027983 */ /* 0x002ee20000100a00 */
[----:B------:R-:W-:Y:S04]  /*fa20*/  IMAD R0, R242, UR5, RZ ;  /* 0x00000005f2007c24 */ /* 0x000fe8000f8e02ff */
[----:B------:R-:W-:Y:S01]  /*fa30*/  IMAD R0, R40, UR18, R0 ;  /* 0x0000001228007c24 */ /* 0x000fe2000f8e0200 */
[----:B------:R-:W-:Y:S08]  /*fa40*/  BAR.SYNC.DEFER_BLOCKING 0x0 ;  /* 0x0000000000007b1d */ /* 0x000ff00000010000 */
[----:B-----5:R-:W-:Y:S08]  /*fa50*/  LDSM.16.M88.4 R48, [R231+0x6100] ;  /* 0x00610000e730783b */ /* 0x020ff00000000200 */
[----:B------:R-:W1:Y:S08]  /*fa60*/  LDSM.16.M88.4 R16, [R224+0x3100] ;  /* 0x00310000e010783b */ /* 0x000e700000000200 */
[----:B------:R-:W4:Y:S08]  /*fa70*/  LDSM.16.M88.4 R44, [R231+0x8100] ;  /* 0x00810000e72c783b */ /* 0x000f300000000200 */
[----:B------:R-:W4:Y:S08]  /*fa80*/  LDSM.16.M88.4 R32, [R224+0x3900] ;  /* 0x00390000e020783b */ /* 0x000f300000000200 */
[----:B------:R-:W3:Y:S04]  /*fa90*/  LDL R251, [R1] ;  /* 0x0000000001fb7983 */ /* 0x000ee80000100800 */
[----:B------:R-:W4:Y:S08]  /*faa0*/  LDSM.16.M88.4 R140, [R224+0x4100] ;  /* 0x00410000e08c783b */ /* 0x000f300000000200 */
[----:B------:R-:W3:Y:S01]  /*fab0*/  LDL.64 R248, [R1+0x38] ;  /* 0x0000380001f87983 */ /* 0x000ee20000100a00 */
[-C--:B-1----:R-:W-:Y:S05]  /*fac0*/  HMMA.16816.F32 R4, R48, R16.reuse, RZ ;  /* 0x000000103004723c */ /* 0x082fea00000018ff */
[----:B------:R-:W-:Y:S03]  /*fad0*/  LDSM.16.M88.4 R192, [R233+0x6100] ;  /* 0x00610000e9c0783b */ /* 0x000fe60000000200 */
[C---:B----4-:R-:W-:Y:S05]  /*fae0*/  HMMA.16816.F32 R8, R44.reuse, R16, RZ ;  /* 0x000000102c08723c */ /* 0x050fea00000018ff */
[----:B------:R-:W4:Y:S03]  /*faf0*/  LDL.64 R246, [R1+0x40] ;  /* 0x0000400001f67983 */ /* 0x000f260000100a00 */
[-C--:B------:R-:W-:Y:S03]  /*fb00*/  HMMA.16816.F32 R12, R44, R18.reuse, RZ ;  /* 0x000000122c0c723c */ /* 0x080fe600000018ff */
[----:B------:R-:W1:Y:S05]  /*fb10*/  LDSM.16.M88.4 R196, [R235] ;  /* 0x00000000ebc4783b */ /* 0x000e6a0000000200 */
[C---:B------:R-:W-:Y:S03]  /*fb20*/  HMMA.16816.F32 R16, R48.reuse, R18, RZ ;  /* 0x000000123010723c */ /* 0x040fe600000018ff */
[----:B------:R-:W4:Y:S04]  /*fb30*/  LDL R244, [R1+0x20] ;  /* 0x0000200001f47983 */ /* 0x000f280000100800 */
[----:B------:R-:W1:Y:S01]  /*fb40*/  LDSM.16.M88.4 R200, [R233+0x8100] ;  /* 0x00810000e9c8783b */ /* 0x000e620000000200 */
[-C--:B------:R-:W-:Y:S07]  /*fb50*/  HMMA.16816.F32 R20, R48, R32.reuse, RZ ;  /* 0x000000203014723c */ /* 0x080fee00000018ff */
[----:B------:R-:W1:Y:S01]  /*fb60*/  LDSM.16.M88.4 R204, [R241] ;  /* 0x00000000f1cc783b */ /* 0x000e620000000200 */
[C---:B------:R-:W-:Y:S07]  /*fb70*/  HMMA.16816.F32 R24, R44.reuse, R32, RZ ;  /* 0x000000202c18723c */ /* 0x040fee00000018ff */
[----:B------:R-:W1:Y:S01]  /*fb80*/  LDSM.16.M88.4 R208, [R240] ;  /* 0x00000000f0d0783b */ /* 0x000e620000000200 */
[-C--:B------:R-:W-:Y:S08]  /*fb90*/  HMMA.16816.F32 R28, R44, R34.reuse, RZ ;  /* 0x000000222c1c723c */ /* 0x080ff000000018ff */
[C---:B------:R-:W-:Y:S08]  /*fba0*/  HMMA.16816.F32 R32, R48.reuse, R34, RZ ;  /* 0x000000223020723c */ /* 0x040ff000000018ff */
[-C--:B------:R-:W-:Y:S01]  /*fbb0*/  HMMA.16816.F32 R36, R48, R140.reuse, RZ ;  /* 0x0000008c3024723c */ /* 0x080fe200000018ff */
[----:B--2---:R-:W-:Y:S07]  /*fbc0*/  IMAD.WIDE.U32 R212, R242, UR18, R42 ;  /* 0x00000012f2d47c25 */ /* 0x004fee000f8e002a */
[C---:B------:R-:W-:Y:S04]  /*fbd0*/  HMMA.16816.F32 R40, R44.reuse, R140, RZ ;  /* 0x0000008c2c28723c */ /* 0x040fe800000018ff */
[----:B------:R-:W-:Y:S01]  /*fbe0*/  LEA R214, P0, R212, c[0x0][0x1f8], 0x1 ;  /* 0x00007e00d4d67a11 */ /* 0x000fe200078008ff */
[----:B---3--:R-:W-:Y:S03]  /*fbf0*/  IMAD.WIDE.U32 R2, R242, UR18, R2 ;  /* 0x00000012f2027c25 */ /* 0x008fe6000f8e0002 */
[-C--:B------:R-:W-:Y:S04]  /*fc00*/  HMMA.16816.F32 R44, R44, R142.reuse, RZ ;  /* 0x0000008e2c2c723c */ /* 0x080fe800000018ff */
[----:B------:R-:W-:Y:S02]  /*fc10*/  LEA R136, P1, R2, c[0x0][0x1f8], 0x1 ;  /* 0x00007e0002887a11 */ /* 0x000fe400078208ff */
[----:B------:R-:W-:Y:S02]  /*fc20*/  IADD3 R3, R3, R0, RZ ;  /* 0x0000000003037210 */ /* 0x000fe40007ffe0ff */
[----:B------:R-:W-:Y:S01]  /*fc30*/  IADD3 R0, R0, R213, RZ ;  /* 0x000000d500007210 */ /* 0x000fe20007ffe0ff */
[----:B------:R-:W-:Y:S03]  /*fc40*/  HMMA.16816.F32 R48, R48, R142, RZ ;  /* 0x0000008e3030723c */ /* 0x000fe600000018ff */
[----:B------:R-:W-:Y:S02]  /*fc50*/  LEA.HI.X R137, R2, c[0x0][0x1fc], R3, 0x1, P1 ;  /* 0x00007f0002897a11 */ /* 0x000fe400008f0c03 */
[----:B------:R-:W-:Y:S03]  /*fc60*/  LEA.HI.X R215, R212, c[0x0][0x1fc], R0, 0x1, P0 ;  /* 0x00007f00d4d77a11 */ /* 0x000fe600000f0c00 */
[-C--:B-1----:R-:W-:Y:S01]  /*fc70*/  HMMA.16816.F32 R4, R192, R196.reuse, R4 ;  /* 0x000000c4c004723c */ /* 0x082fe20000001804 */
[----:B------:R-:W-:Y:S01]  /*fc80*/  @!PT LDS RZ, [RZ] ;  /* 0x00000000fffff984 */ /* 0x000fe20000000800 */
[----:B------:R-:W-:Y:S01]  /*fc90*/  @!PT LDS RZ, [RZ] ;  /* 0x00000000fffff984 */ /* 0x000fe20000000800 */
[----:B------:R-:W-:Y:S01]  /*fca0*/  @!PT LDS RZ, [RZ] ;  /* 0x00000000fffff984 */ /* 0x000fe20000000800 */
[----:B------:R1:W-:Y:S04]  /*fcb0*/  LDGSTS.E.BYPASS.LTC128B.128 [R243+0x100], [R136.64], !P4 ;  /* 0x0010000088f37fae */ /* 0x0003e8000e101d4e */
[----:B------:R-:W-:Y:S03]  /*fcc0*/  IADD3 R2, P0, R136, UR9, RZ ;  /* 0x0000000988027c10 */ /* 0x000fe6000ff1e0ff */
[C---:B------:R-:W-:Y:S01]  /*fcd0*/  HMMA.16816.F32 R8, R200.reuse, R196, R8 ;  /* 0x000000c4c808723c */ /* 0x040fe20000001808 */
[----:B------:R2:W-:Y:S03]  /*fce0*/  LDGSTS.E.BYPASS.LTC128B.128 [R243+0x1900], [R214.64], !P3 ;  /* 0x01900000d6f37fae */ /* 0x0005e6000d901d4e */
[----:B------:R-:W-:Y:S02]  /*fcf0*/  IADD3.X R3, R137, UR11, RZ, P0, !PT ;  /* 0x0000000b89037c10 */ /* 0x000fe400087fe4ff */
[C---:B------:R-:W-:Y:S02]  /*fd00*/  IADD3 R140, P1, R2.reuse, UR9, RZ ;  /* 0x00000009028c7c10 */ /* 0x040fe4000ff3e0ff */
[-C--:B------:R-:W-:Y:S01]  /*fd10*/  HMMA.16816.F32 R12, R200, R198.reuse, R12 ;  /* 0x000000c6c80c723c */ /* 0x080fe2000000180c */
[----:B------:R3:W-:Y:S03]  /*fd20*/  LDGSTS.E.BYPASS.LTC128B.128 [R243+0x900], [R2.64], !P4 ;  /* 0x0090000002f37fae */ /* 0x0007e6000e101d4e */
[C---:B------:R-:W-:Y:S02]  /*fd30*/  IADD3.X R141, R3.reuse, UR11, RZ, P1, !PT ;  /* 0x0000000b038d7c10 */ /* 0x040fe40008ffe4ff */
[----:B------:R-:W-:Y:S02]  /*fd40*/  PLOP3.LUT P1, PT, PT, PT, UP3, 0x80, 0x0 ;  /* 0x000000000000781c */ /* 0x000fe40003f2f038 */
[C---:B------:R-:W-:Y:S01]  /*fd50*/  HMMA.16816.F32 R16, R192.reuse, R198, R16 ;  /* 0x000000c6c010723c */ /* 0x040fe20000001810 */
[----:B------:R3:W-:Y:S03]  /*fd60*/  LDGSTS.E.BYPASS.LTC128B.128 [R243+0x2100], [R2.64+0x80], !P3 ;  /* 0x0210008002f37fae */ /* 0x0007e6000d901d4e */
[----:B-1----:R-:W-:Y:S04]  /*fd70*/  IADD3 R136, P0, R2, UR17, RZ ;  /* 0x0000001102887c10 */ /* 0x002fe8000ff1e0ff */
[-C--:B------:R-:W-:Y:S01]  /*fd80*/  HMMA.16816.F32 R20, R192, R204.reuse, R20 ;  /* 0x000000ccc014723c */ /* 0x080fe20000001814 */
[----:B------:R1:W-:Y:S03]  /*fd90*/  LDGSTS.E.BYPASS.LTC128B.128 [R243+0x1100], [R140.64], !P4 ;  /* 0x011000008cf37fae */ /* 0x0003e6000e101d4e */
[----:B------:R-:W-:Y:S02]  /*fda0*/  IADD3.X R137, R3, UR4, RZ, P0, !PT ;  /* 0x0000000403897c10 */ /* 0x000fe400087fe4ff */
[----:B------:R-:W-:Y:S02]  /*fdb0*/  PLOP3.LUT P0, PT, PT, PT, UP3, 0x80, 0x0 ;  /* 0x000000000000781c */ /* 0x000fe40003f0f038 */
[C---:B------:R-:W-:Y:S01]  /*fdc0*/  HMMA.16816.F32 R24, R200.reuse, R204, R24 ;  /* 0x000000ccc818723c */ /* 0x040fe20000001818 */
[----:B------:R4:W-:Y:S03]  /*fdd0*/  LDGSTS.E.BYPASS.LTC128B.128 [R243+0x2900], [R136.64], !P3 ;  /* 0x0290000088f37fae */ /* 0x0009e6000d901d4e */
[C---:B------:R-:W-:Y:S04]  /*fde0*/  ISETP.GT.AND P6, PT, R242.reuse, R251, PT ;  /* 0x000000fbf200720c */ /* 0x040fe80003fc4270 */
[-C--:B------:R-:W-:Y:S01]  /*fdf0*/  HMMA.16816.F32 R28, R200, R206.reuse, R28 ;  /* 0x000000cec81c723c */ /* 0x080fe2000000181c */
[----:B--2---:R-:W-:Y:S07]  /*fe00*/  LDSM.16.M88.4 R212, [R230+0x3100] ;  /* 0x00310000e6d4783b */ /* 0x004fee0000000200 */
[C---:B------:R-:W-:Y:S01]  /*fe10*/  HMMA.16816.F32 R32, R192.reuse, R206, R32 ;  /* 0x000000cec020723c */ /* 0x040fe20000001820 */
[----:B------:R-:W0:Y:S03]  /*fe20*/  LDGDEPBAR ;  /* 0x00000000000079af */ /* 0x000e260000000000 */
[----:B------:R-:W-:Y:S02]  /*fe30*/  @P6 IADD3 R0, R242, -0x1, RZ ;  /* 0xfffffffff2006810 */ /* 0x000fe40007ffe0ff */
[----:B---3--:R-:W-:Y:S02]  /*fe40*/  @P6 MOV R3, R249 ;  /* 0x000000f900036202 */ /* 0x008fe40000000f00 */
[-C--:B------:R-:W-:Y:S01]  /*fe50*/  HMMA.16816.F32 R36, R192, R208.reuse, R36 ;  /* 0x000000d0c024723c */ /* 0x080fe20000001824 */
[----:B-1----:R-:W1:Y:S03]  /*fe60*/  LDSM.16.M88.4 R140, [R232+0x6100] ;  /* 0x00610000e88c783b */ /* 0x002e660000000200 */
[----:B------:R-:W-:Y:S04]  /*fe70*/  @P6 SHF.R.S32.HI R2, RZ, 0x1f, R0 ;  /* 0x0000001fff026819 */ /* 0x000fe80000011400 */
[C---:B------:R-:W-:Y:S01]  /*fe80*/  HMMA.16816.F32 R40, R200.reuse, R208, R40 ;  /* 0x000000d0c828723c */ /* 0x040fe20000001828 */
[----:B------:R-:W2:Y:S03]  /*fe90*/  LDSM.16.M88.4 R216, [R232+0x8100] ;  /* 0x00810000e8d8783b */ /* 0x000ea60000000200 */
[----:B------:R-:W-:Y:S04]  /*fea0*/  @P6 IMAD R2, R2, c[0x0][0x1e0], RZ ;  /* 0x0000780002026a24 */ /* 0x000fe800078e02ff */
[-C--:B------:R-:W-:Y:S01]  /*feb0*/  HMMA.16816.F32 R44, R200, R210.reuse, R44 ;  /* 0x000000d2c82c723c */ /* 0x080fe2000000182c */
[----:B------:R-:W3:Y:S03]  /*fec0*/  LDSM.16.M88.4 R220, [R230+0x3900] ;  /* 0x00390000e6dc783b */ /* 0x000ee60000000200 */
[----:B------:R-:W-:Y:S04]  /*fed0*/  @P6 IMAD R2, R0, c[0x0][0x1e4], R2 ;  /* 0x0000790000026a24 */ /* 0x000fe800078e0202 */
[----:B------:R-:W-:Y:S01]  /*fee0*/  HMMA.16816.F32 R48, R192, R210, R48 ;  /* 0x000000d2c030723c */ /* 0x000fe20000001830 */
[----:B------:R-:W3:Y:S08]  /*fef0*/  LDSM.16.M88.4 R196, [R230+0x4100] ;  /* 0x00410000e6c4783b */ /* 0x000ef00000000200 */
[----:B------:R-:W-:Y:S01]  /*ff00*/  LDSM.16.M88.4 R200, [R234+0x6100] ;  /* 0x00610000eac8783b */ /* 0x000fe20000000200 */
[-C--:B-1----:R-:W-:Y:S07]  /*ff10*/  HMMA.16816.F32 R4, R140, R212.reuse, R4 ;  /* 0x000000d48c04723c */ /* 0x082fee0000001804 */
[----:B------:R-:W1:Y:S01]  /*ff20*/  LDSM.16.M88.4 R204, [R229] ;  /* 0x00000000e5cc783b */ /* 0x000e620000000200 */
[C---:B--2---:R-:W-:Y:S07]  /*ff30*/  HMMA.16816.F32 R8, R216.reuse, R212, R8 ;  /* 0x000000d4d808723c */ /* 0x044fee0000001808 */
[----:B------:R-:W2:Y:S01]  /*ff40*/  LDSM.16.M88.4 R192, [R234+0x8100] ;  /* 0x00810000eac0783b */ /* 0x000ea20000000200 */
[-C--:B------:R-:W-:Y:S07]  /*ff50*/  HMMA.16816.F32 R12, R216, R214.reuse, R12 ;  /* 0x000000d6d80c723c */ /* 0x080fee000000180c */
[----:B------:R-:W1:Y:S01]  /*ff60*/  LDSM.16.M88.4 R208, [R229+0x800] ;  /* 0x00080000e5d0783b */ /* 0x000e620000000200 */
[C---:B------:R-:W-:Y:S07]  /*ff70*/  HMMA.16816.F32 R16, R140.reuse, R214, R16 ;  /* 0x000000d68c10723c */ /* 0x040fee0000001810 */
[----:B------:R-:W1:Y:S01]  /*ff80*/  LDSM.16.M88.4 R212, [R229+0x1000] ;  /* 0x00100000e5d4783b */ /* 0x000e620000000200 */
        /* <DEDUP_REMOVED lines=16> */
[----:B------:R-:W-:Y:S07]  /*10090*/  LDSM.16.M88.4 R204, [R239] ;  /* 0x00000000efcc783b */ /* 0x000fee0000000200 */
[-C--:B------:R-:W-:Y:S08]  /*100a0*/  HMMA.16816.F32 R20, R200, R208.reuse, R20 ;  /* 0x000000d0c814723c */ /* 0x080ff00000001814 */
[C---:B------:R-:W-:Y:S08]  /*100b0*/  HMMA.16816.F32 R24, R192.reuse, R208, R24 ;  /* 0x000000d0c018723c */ /* 0x040ff00000001818 */
[-C--:B------:R-:W-:Y:S08]  /*100c0*/  HMMA.16816.F32 R28, R192, R210.reuse, R28 ;  /* 0x000000d2c01c723c */ /* 0x080ff0000000181c */
[C---:B------:R-:W-:Y:S01]  /*100d0*/  HMMA.16816.F32 R32, R200.reuse, R210, R32 ;  /* 0x000000d2c820723c */ /* 0x040fe20000001820 */
[----:B------:R-:W-:Y:S07]  /*100e0*/  LDSM.16.M88.4 R208, [R233+0xc100] ;  /* 0x00c10000e9d0783b */ /* 0x000fee0000000200 */
[-C--:B------:R-:W-:Y:S08]  /*100f0*/  HMMA.16816.F32 R36, R200, R212.reuse, R36 ;  /* 0x000000d4c824723c */ /* 0x080ff00000001824 */
[C---:B------:R-:W-:Y:S08]  /*10100*/  HMMA.16816.F32 R40, R192.reuse, R212, R40 ;  /* 0x000000d4c028723c */ /* 0x040ff00000001828 */
[-C--:B------:R-:W-:Y:S01]  /*10110*/  HMMA.16816.F32 R44, R192, R214.reuse, R44 ;  /* 0x000000d6c02c723c */ /* 0x080fe2000000182c */
[----:B------:R-:W2:Y:S07]  /*10120*/  LDSM.16.M88.4 R192, [R224+0x5900] ;  /* 0x00590000e0c0783b */ /* 0x000eae0000000200 */
[----:B------:R-:W-:Y:S01]  /*10130*/  HMMA.16816.F32 R48, R200, R214, R48 ;  /* 0x000000d6c830723c */ /* 0x000fe20000001830 */
[----:B------:R-:W3:Y:S07]  /*10140*/  LDSM.16.M88.4 R200, [R233+0xa100] ;  /* 0x00a10000e9c8783b */ /* 0x000eee0000000200 */
[-C--:B-1----:R-:W-:Y:S01]  /*10150*/  HMMA.16816.F32 R4, R140, R196.reuse, R4 ;  /* 0x000000c48c04723c */ /* 0x082fe20000001804 */
[----:B------:R-:W-:Y:S07]  /*10160*/  LDSM.16.M88.4 R212, [R237] ;  /* 0x00000000edd4783b */ /* 0x000fee0000000200 */
[C---:B------:R-:W-:Y:S08]  /*10170*/  HMMA.16816.F32 R8, R216.reuse, R196, R8 ;  /* 0x000000c4d808723c */ /* 0x040ff00000001808 */
[-C--:B------:R-:W-:Y:S08]  /*10180*/  HMMA.16816.F32 R12, R216, R198.reuse, R12 ;  /* 0x000000c6d80c723c */ /* 0x080ff0000000180c */
[C---:B------:R-:W-:Y:S01]  /*10190*/  HMMA.16816.F32 R16, R140.reuse, R198, R16 ;  /* 0x000000c68c10723c */ /* 0x040fe20000001810 */
[----:B------:R-:W1:Y:S07]  /*101a0*/  LDSM.16.M88.4 R196, [R238] ;  /* 0x00000000eec4783b */ /* 0x000e6e0000000200 */
        /* <DEDUP_REMOVED lines=8> */
[----:B------:R-:W-:Y:S07]  /*10230*/  LDSM.16.M88.4 R216, [R230+0x5900] ;  /* 0x00590000e6d8783b */ /* 0x000fee0000000200 */
[----:B------:R-:W-:Y:S01]  /*10240*/  HMMA.16816.F32 R48, R140, R194, R48 ;  /* 0x000000c28c30723c */ /* 0x000fe20000001830 */
[----:B------:R-:W-:Y:S07]  /*10250*/  LDSM.16.M88.4 R140, [R232+0xa100] ;  /* 0x00a10000e88c783b */ /* 0x000fee0000000200 */
[-C--:B---3--:R-:W-:Y:S01]  /*10260*/  HMMA.16816.F32 R4, R200, R204.reuse, R4 ;  /* 0x000000ccc804723c */ /* 0x088fe20000001804 */
[----:B------:R-:W2:Y:S07]  /*10270*/  LDSM.16.M88.4 R192, [R230+0x4900] ;  /* 0x00490000e6c0783b */ /* 0x000eae0000000200 */
        /* <DEDUP_REMOVED lines=14> */
[----:B------:R-:W3:Y:S07]  /*10360*/  LDSM.16.M88.4 R200, [R236+0xc100] ;  /* 0x00c10000ecc8783b */ /* 0x000eee0000000200 */
[-C--:B--2---:R-:W-:Y:S08]  /*10370*/  HMMA.16816.F32 R4, R140, R192.reuse, R4 ;  /* 0x000000c08c04723c */ /* 0x084ff00000001804 */
[C---:B-1----:R-:W-:Y:S08]  /*10380*/  HMMA.16816.F32 R8, R196.reuse, R192, R8 ;  /* 0x000000c0c408723c */ /* 0x042ff00000001808 */
        /* <DEDUP_REMOVED lines=9> */
[----:B------:R-:W-:Y:S08]  /*10420*/  HMMA.16816.F32 R48, R140, R218, R48 ;  /* 0x000000da8c30723c */ /* 0x000ff00000001830 */
[-C--:B---3--:R-:W-:Y:S08]  /*10430*/  HMMA.16816.F32 R4, R208, R220.reuse, R4 ;  /* 0x000000dcd004723c */ /* 0x088ff00000001804 */
        /* <DEDUP_REMOVED lines=15> */
[----:B------:R3:W1:Y:S01]  /*10530*/  MUFU.TANH R213, R12 ;  /* 0x0000000c00d57308 */ /* 0x0006620000002400 */
[----:B------:R-:W-:Y:S02]  /*10540*/  FMUL.FTZ R16, R16, c[0x0][0x320] ;  /* 0x0000c80010107a20 */ /* 0x000fe40000410000 */
[----:B------:R-:W-:Y:S02]  /*10550*/  FMUL.FTZ R17, R17, c[0x0][0x320] ;  /* 0x0000c80011117a20 */ /* 0x000fe40000410000 */
[----:B------:R-:W-:Y:S02]  /*10560*/  FMUL.FTZ R18, R18, c[0x0][0x320] ;  /* 0x0000c80012127a20 */ /* 0x000fe40000410000 */
[----:B------:R-:W-:Y:S02]  /*10570*/  FMUL.FTZ R19, R19, c[0x0][0x320] ;  /* 0x0000c80013137a20 */ /* 0x000fe40000410000 */
[----:B------:R-:W-:Y:S01]  /*10580*/  FMUL.FTZ R13, R13, c[0x0][0x320] ;  /* 0x0000c8000d0d7a20 */ /* 0x000fe20000410000 */
[----:B------:R-:W1:Y:S01]  /*10590*/  MUFU.TANH R215, R6 ;  /* 0x0000000600d77308 */ /* 0x000e620000002400 */
[----:B------:R-:W-:Y:S09]  /*105a0*/  FMUL.FTZ R14, R14, c[0x0][0x320] ;  /* 0x0000c8000e0e7a20 */ /* 0x000ff20000410000 */
[----:B------:R1:W1:Y:S01]  /*105b0*/  MUFU.TANH R199, R7 ;  /* 0x0000000700c77308 */ /* 0x0002620000002400 */
[----:B---3--:R-:W3:Y:S09]  /*105c0*/  LDL R12, [R1+0xc] ;  /* 0x00000c00010c7983 */ /* 0x008ef20000100800 */
[----:B------:R-:W2:Y:S10]  /*105d0*/  MUFU.TANH R219, R8 ;  /* 0x0000000800db7308 */ /* 0x000eb40000002400 */
[----:B------:R-:W2:Y:S01]  /*105e0*/  MUFU.TANH R216, R9 ;  /* 0x0000000900d87308 */ /* 0x000ea20000002400 */
[----:B-1----:R-:W1:Y:S09]  /*105f0*/  LDSM.16.M88.4 R4, [R229+0x2000] ;  /* 0x00200000e504783b */ /* 0x002e720000000200 */
[----:B------:R-:W1:Y:S10]  /*10600*/  MUFU.TANH R221, R10 ;  /* 0x0000000a00dd7308 */ /* 0x000e740000002400 */
[----:B------:R1:W1:Y:S10]  /*10610*/  MUFU.TANH R220, R11 ;  /* 0x0000000b00dc7308 */ /* 0x0002740000002400 */
[----:B------:R-:W2:Y:S10]  /*10620*/  MUFU.TANH R217, R15 ;  /* 0x0000000f00d97308 */ /* 0x000eb40000002400 */
[----:B------:R-:W2:Y:S01]  /*10630*/  MUFU.TANH R140, R16 ;  /* 0x00000010008c7308 */ /* 0x000ea20000002400 */
[----:B-1----:R-:W1:Y:S01]  /*10640*/  LDSM.16.M88.4 R8, [R229+0x2800] ;  /* 0x00280000e508783b */ /* 0x002e620000000200 */
[----:B------:R-:W-:Y:S04]  /*10650*/  DEPBAR.LE SB0, 0x0 ;  /* 0x000080000000791a */ /* 0x000fe80000000000 */
[-C--:B------:R-:W-:Y:S04]  /*10660*/  HMMA.16816.F32 R20, R208, R4.reuse, R20 ;  /* 0x00000004d014723c */ /* 0x080fe80000001814 */
[----:B----4-:R-:W4:Y:S01]  /*10670*/  MUFU.TANH R136, R17 ;  /* 0x0000001100887308 */ /* 0x010f220000002400 */
[----:B------:R-:W-:Y:S03]  /*10680*/  BAR.SYNC.DEFER_BLOCKING 0x0 ;  /* 0x0000000000007b1d */ /* 0x000fe60000010000 */
[C---:B------:R-:W-:Y:S06]  /*10690*/  HMMA.16816.F32 R24, R200.reuse, R4, R24 ;  /* 0x00000004c818723c */ /* 0x040fec0000001818 */
[----:B------:R-:W1:Y:S01]  /*106a0*/  MUFU.TANH R195, R18 ;  /* 0x0000001200c37308 */ /* 0x000e620000002400 */
[----:B------:R-:W-:Y:S01]  /*106b0*/  @P6 IMAD.WIDE.U32 R4, R0, c[0x0][0x1e0], RZ ;  /* 0x0000780000046a25 */ /* 0x000fe200078e00ff */
[-C--:B------:R-:W-:Y:S04]  /*106c0*/  HMMA.16816.F32 R28, R200, R6.reuse, R28 ;  /* 0x00000006c81c723c */ /* 0x080fe8000000181c */
[----:B------:R-:W-:Y:S04]  /*106d0*/  @P6 IADD3 R0, R5, R2, RZ ;  /* 0x0000000205006210 */ /* 0x000fe80007ffe0ff */
[----:B------:R-:W2:Y:S01]  /*106e0*/  MUFU.TANH R194, R19 ;  /* 0x0000001300c27308 */ /* 0x000ea20000002400 */
[----:B------:R-:W-:Y:S01]  /*106f0*/  @P6 MOV R2, R246 ;  /* 0x000000f600026202 */ /* 0x000fe20000000f00 */
[C---:B------:R-:W-:Y:S04]  /*10700*/  HMMA.16816.F32 R32, R208.reuse, R6, R32 ;  /* 0x00000006d020723c */ /* 0x040fe80000001820 */
[----:B------:R-:W-:Y:S04]  /*10710*/  @P6 IMAD.WIDE.U32 R2, R4, 0x30, R2 ;  /* 0x0000003004026825 */ /* 0x000fe800078e0002 */
[----:B------:R-:W2:Y:S01]  /*10720*/  MUFU.TANH R212, R13 ;  /* 0x0000000d00d47308 */ /* 0x000ea20000002400 */
[----:B------:R-:W-:Y:S03]  /*10730*/  @P1 IMAD.HI.U32 R4, R244, c[0x0][0x2c8], RZ ;  /* 0x0000b200f4041a27 */ /* 0x000fe600078e00ff */
[----:B------:R-:W-:Y:S01]  /*10740*/  MOV R6, R244 ;  /* 0x000000f400067202 */ /* 0x000fe20000000f00 */
[-C--:B-1----:R-:W-:Y:S03]  /*10750*/  HMMA.16816.F32 R36, R208, R8.reuse, R36 ;  /* 0x00000008d024723c */ /* 0x082fe60000001824 */
[----:B------:R-:W-:Y:S01]  /*10760*/  @P0 SHF.R.U32.HI R6, RZ, c[0x0][0x2cc], R4 ;  /* 0x0000b300ff060a19 */ /* 0x000fe20000011604 */
[----:B------:R-:W-:Y:S01]  /*10770*/  @P6 IMAD R0, R0, 0x30, RZ ;  /* 0x0000003000006824 */ /* 0x000fe200078e02ff */
[----:B------:R-:W1:Y:S01]  /*10780*/  MUFU.TANH R218, R14 ;  /* 0x0000000e00da7308 */ /* 0x000e620000002400 */
[----:B------:R-:W-:Y:S02]  /*10790*/  FMUL.FTZ R20, R20, c[0x0][0x320] ;  /* 0x0000c80014147a20 */ /* 0x000fe40000410000 */
[C---:B------:R-:W-:Y:S04]  /*107a0*/  HMMA.16816.F32 R40, R200.reuse, R8, R40 ;  /* 0x00000008c828723c */ /* 0x040fe80000001828 */
[----:B------:R-:W-:Y:S01]  /*107b0*/  @P6 IADD3 R0, R3, R0, RZ ;  /* 0x0000000003006210 */ /* 0x000fe20007ffe0ff */
[----:B------:R-:W-:Y:S01]  /*107c0*/  FMUL.FTZ R21, R21, c[0x0][0x320] ;  /* 0x0000c80015157a20 */ /* 0x000fe20000410000 */
[----:B------:R-:W-:Y:S01]  /*107d0*/  @P6 SHF.L.U32 R3, R2, 0x1, RZ ;  /* 0x0000000102036819 */ /* 0x000fe200000006ff */
[----:B------:R-:W-:Y:S01]  /*107e0*/  FMUL.FTZ R22, R22, c[0x0][0x320] ;  /* 0x0000c80016167a20 */ /* 0x000fe20000410000 */
[----:B------:R1:W1:Y:S01]  /*107f0*/  MUFU.TANH R135, R20 ;  /* 0x0000001400877308 */ /* 0x0002620000002400 */
[----:B------:R-:W-:Y:S01]  /*10800*/  @P6 SHF.L.U64.HI R0, R2, 0x1, R0 ;  /* 0x0000000102006819 */ /* 0x000fe20000010200 */
[-C--:B------:R-:W-:Y:S03]  /*10810*/  HMMA.16816.F32 R44, R200, R10.reuse, R44 ;  /* 0x0000000ac82c723c */ /* 0x080fe6000000182c */
[C---:B------:R-:W-:Y:S01]  /*10820*/  @P6 IADD3 R2, P5, R3.reuse, c[0x0][0x1c8], RZ ;  /* 0x0000720003026a10 */ /* 0x040fe20007fbe0ff */
[----:B------:R-:W-:Y:S01]  /*10830*/  FMUL.FTZ R26, R26, c[0x0][0x320] ;  /* 0x0000c8001a1a7a20 */ /* 0x000fe20000410000 */
[----:B------:R-:W-:Y:S01]  /*10840*/  @P6 IADD3 R8, P2, R3, 0x80, RZ ;  /* 0x0000008003086810 */ /* 0x000fe20007f5e0ff */
[----:B------:R-:W-:Y:S01]  /*10850*/  FMUL.FTZ R28, R28, c[0x0][0x320] ;  /* 0x0000c8001c1c7a20 */ /* 0x000fe20000410000 */
[----:B------:R-:W-:Y:S01]  /*10860*/  @P6 IADD3.X R3, R0, c[0x0][0x1cc], RZ, P5, !PT ;  /* 0x0000730000036a10 */ /* 0x000fe20002ffe4ff */
[----:B------:R2:W2:Y:S01]  /*10870*/  MUFU.TANH R133, R21 ;  /* 0x0000001500857308 */ /* 0x0004a20000002400 */
[----:B------:R-:W-:Y:S01]  /*10880*/  @P6 IADD3 R8, P1, R8, c[0x0][0x1c8], RZ ;  /* 0x0000720008086a10 */ /* 0x000fe20007f3e0ff */
[----:B------:R-:W-:Y:S02]  /*10890*/  HMMA.16816.F32 R48, R208, R10, R48 ;  /* 0x0000000ad030723c */ /* 0x000fe40000001830 */
[----:B------:R-:W-:Y:S01]  /*108a0*/  @!PT LDS RZ, [RZ] ;  /* 0x00000000fffff984 */ /* 0x000fe20000000800 */
[----:B------:R-:W-:Y:S01]  /*108b0*/  @!PT LDS RZ, [RZ] ;  /* 0x00000000fffff984 */ /* 0x000fe20000000800 */
[----:B------:R-:W-:Y:S01]  /*108c0*/  @!PT LDS RZ, [RZ] ;  /* 0x00000000fffff984 */ /* 0x000fe20000000800 */
[----:B------:R4:W-:Y:S02]  /*108d0*/  @P6 LDGSTS.E.BYPASS.LTC128B.128 [R243+0x3100], [R2.64], !P4 ;  /* 0x0310000002f36fae */ /* 0x0009e4000e101d4e */
[----:B------:R-:W-:Y:S01]  /*108e0*/  @P6 IADD3.X R9, RZ, c[0x0][0x1cc], R0, P1, P2 ;  /* 0x00007300ff096a10 */ /* 0x000fe20000fe4400 */
[----:B------:R-:W-:Y:S01]  /*108f0*/  FMUL.FTZ R29, R29, c[0x0][0x320] ;  /* 0x0000c8001d1d7a20 */ /* 0x000fe20000410000 */
[----:B------:R-:W-:Y:S01]  /*10900*/  @P6 IADD3 R4, P0, R2, UR16, RZ ;  /* 0x0000001002046c10 */ /* 0x000fe2000ff1e0ff */
[----:B------:R-:W-:Y:S01]  /*10910*/  FMUL.FTZ R30, R30, c[0x0][0x320] ;  /* 0x0000c8001e1e7a20 */ /* 0x000fe20000410000 */
[----:B------:R4:W3:Y:S01]  /*10920*/  MUFU.TANH R143, R22 ;  /* 0x00000016008f7308 */ /* 0x0008e20000002400 */
[----:B------:R-:W-:Y:S01]  /*10930*/  FMUL.FTZ R31, R31, c[0x0][0x320] ;  /* 0x0000c8001f1f7a20 */ /* 0x000fe20000410000 */
[----:B------:R4:W-:Y:S02]  /*10940*/  @P6 LDGSTS.E.BYPASS.LTC128B.128 [R243+0x4900], [R8.64], !P3 ;  /* 0x0490000008f36fae */ /* 0x0009e4000d901d4e */
[----:B------:R-:W-:Y:S01]  /*10950*/  @P6 IADD3.X R5, R3, UR7, RZ, P0, !PT ;  /* 0x0000000703056c10 */ /* 0x000fe200087fe4ff */
[----:B-1----:R-:W-:Y:S01]  /*10960*/  FMUL.FTZ R20, R36, c[0x0][0x320] ;  /* 0x0000c80024147a20 */ /* 0x002fe20000410000 */
[----:B------:R-:W-:Y:S01]  /*10970*/  @P6 IADD3 R10, P1, R4, UR16, RZ ;  /* 0x00000010040a6c10 */ /* 0x000fe2000ff3e0ff */
[----:B------:R-:W-:Y:S02]  /*10980*/  FMUL.FTZ R18, R37, c[0x0][0x320] ;  /* 0x0000c80025127a20 */ /* 0x000fe40000410000 */
[----:B------:R-:W-:Y:S01]  /*10990*/  FMUL.FTZ R42, R42, c[0x0][0x320] ;  /* 0x0000c8002a2a7a20 */ /* 0x000fe20000410000 */
[----:B------:R1:W1:Y:S01]  /*109a0*/  MUFU.TANH R207, R26 ;  /* 0x0000001a00cf7308 */ /* 0x0002620000002400 */
[----:B------:R1:W-:Y:S01]  /*109b0*/  @P6 LDGSTS.E.BYPASS.LTC128B.128 [R243+0x3900], [R4.64], !P4 ;  /* 0x0390000004f36fae */ /* 0x0003e2000e101d4e */
[----:B------:R-:W-:Y:S01]  /*109c0*/  @P6 IADD3.X R11, R5, UR7, RZ, P1, !PT ;  /* 0x00000007050b6c10 */ /* 0x000fe20008ffe4ff */
[----:B------:R-:W-:Y:S02]  /*109d0*/  FMUL.FTZ R43, R43, c[0x0][0x320] ;  /* 0x0000c8002b2b7a20 */ /* 0x000fe40000410000 */
[----:B--2---:R-:W-:Y:S02]  /*109e0*/  FMUL.FTZ R21, R33, c[0x0][0x320] ;  /* 0x0000c80021157a20 */ /* 0x004fe40000410000 */
[----:B------:R-:W-:Y:S02]  /*109f0*/  FMUL.FTZ R33, R34, c[0x0][0x320] ;  /* 0x0000c80022217a20 */ /* 0x000fe40000410000 */
[----:B------:R2:W-:Y:S01]  /*10a00*/  @P6 LDGSTS.E.BYPASS.LTC128B.128 [R243+0x5100], [R4.64+0x80], !P3 ;  /* 0x0510008004f36fae */ /* 0x0005e2000d901d4e */
[----:B------:R2:W2:Y:S01]  /*10a10*/  MUFU.TANH R141, R28 ;  /* 0x0000001c008d7308 */ /* 0x0004a20000002400 */
[----:B------:R-:W-:Y:S02]  /*10a20*/  FMUL.FTZ R34, R40, c[0x0][0x320] ;  /* 0x0000c80028227a20 */ /* 0x000fe40000410000 */
[----:B------:R-:W-:Y:S02]  /*10a30*/  FMUL.FTZ R46, R46, c[0x0][0x320] ;  /* 0x0000c8002e2e7a20 */ /* 0x000fe40000410000 */
[----:B----4-:R-:W-:Y:S02]  /*10a40*/  FMUL.FTZ R22, R32, c[0x0][0x320] ;  /* 0x0000c80020167a20 */ /* 0x010fe40000410000 */
[----:B------:R4:W-:Y:S01]  /*10a50*/  @P6 LDGSTS.E.BYPASS.LTC128B.128 [R243+0x4100], [R10.64], !P4 ;  /* 0x041000000af36fae */ /* 0x0009e2000e101d4e */
[----:B------:R-:W-:Y:S01]  /*10a60*/  FMUL.FTZ R32, R35, c[0x0][0x320] ;  /* 0x0000c80023207a20 */ /* 0x000fe20000410000 */
[----:B------:R-:W-:Y:S01]  /*10a70*/  @P6 IADD3 R8, P0, R4, UR12, RZ ;  /* 0x0000000c04086c10 */ /* 0x000fe2000ff1e0ff */
[----:B------:R4:W3:Y:S01]  /*10a80*/  MUFU.TANH R137, R29 ;  /* 0x0000001d00897308 */ /* 0x0008e20000002400 */
[----:B------:R-:W-:Y:S02]  /*10a90*/  FMUL.FTZ R47, R47, c[0x0][0x320] ;  /* 0x0000c8002f2f7a20 */ /* 0x000fe40000410000 */
[----:B------:R-:W-:Y:S01]  /*10aa0*/  @P6 IADD3.X R9, R5, UR8, RZ, P0, !PT ;  /* 0x0000000805096c10 */ /* 0x000fe200087fe4ff */
[----:B-1----:R-:W-:Y:S01]  /*10ab0*/  FMUL.FTZ R26, R39, c[0x0][0x320] ;  /* 0x0000c800271a7a20 */ /* 0x002fe20000410000 */
[----:B------:R-:W-:Y:S01]  /*10ac0*/  PLOP3.LUT P0, PT, PT, PT, UP2, 0x40, 0x0 ;  /* 0x000000000000781c */ /* 0x000fe20003f0e828 */
[----:B------:R-:W-:Y:S02]  /*10ad0*/  FMUL.FTZ R15, R48, c[0x0][0x320] ;  /* 0x0000c800300f7a20 */ /* 0x000fe40000410000 */
[----:B------:R1:W-:Y:S01]  /*10ae0*/  @P6 LDGSTS.E.BYPASS.LTC128B.128 [R243+0x5900], [R8.64], !P3 ;  /* 0x0590000008f36fae */ /* 0x0003e2000d901d4e */
[----:B------:R-:W-:Y:S01]  /*10af0*/  FMUL.FTZ R16, R49, c[0x0][0x320] ;  /* 0x0000c80031107a20 */ /* 0x000fe20000410000 */
[----:B------:R1:W1:Y:S01]  /*10b00*/  MUFU.TANH R192, R30 ;  /* 0x0000001e00c07308 */ /* 0x0002620000002400 */
[----:B------:R-:W-:Y:S02]  /*10b10*/  FMUL.FTZ R17, R50, c[0x0][0x320] ;  /* 0x0000c80032117a20 */ /* 0x000fe40000410000 */
[----:B------:R-:W-:Y:S02]  /*10b20*/  FMUL.FTZ R19, R51, c[0x0][0x320] ;  /* 0x0000c80033137a20 */ /* 0x000fe40000410000 */
[----:B--2---:R-:W-:Y:S01]  /*10b30*/  FMUL.FTZ R28, R45, c[0x0][0x320] ;  /* 0x0000c8002d1c7a20 */ /* 0x004fe20000410000 */
[----:B------:R-:W0:Y:S01]  /*10b40*/  LDGDEPBAR ;  /* 0x00000000000079af */ /* 0x000e220000000000 */
[----:B------:R-:W-:Y:S02]  /*10b50*/  FMUL.FTZ R23, R23, c[0x0][0x320] ;  /* 0x0000c80017177a20 */ /* 0x000fe40000410000 */
[----:B------:R-:W-:Y:S01]  /*10b60*/  FMUL.FTZ R24, R24, c[0x0][0x320] ;  /* 0x0000c80018187a20 */ /* 0x000fe20000410000 */
[----:B------:R2:W2:Y:S01]  /*10b70*/  MUFU.TANH R214, R31 ;  /* 0x0000001f00d67308 */ /* 0x0004a20000002400 */
[----:B------:R-:W-:Y:S02]  /*10b80*/  FMUL.FTZ R25, R25, c[0x0][0x320] ;  /* 0x0000c80019197a20 */ /* 0x000fe40000410000 */
[----:B------:R-:W-:Y:S01]  /*10b90*/  FMUL.FTZ R27, R27, c[0x0][0x320] ;  /* 0x0000c8001b1b7a20 */ /* 0x000fe20000410000 */
[----:B------:R-:W3:Y:S01]  /*10ba0*/  SHFL.IDX PT, R4, R6, RZ, 0x1c1f ;  /* 0x001c1fff06047589 */ /* 0x000ee200000e0000 */
[----:B----4-:R-:W-:Y:S02]  /*10bb0*/  FMUL.FTZ R29, R44, c[0x0][0x320] ;  /* 0x0000c8002c1d7a20 */ /* 0x010fe40000410000 */
[----:B------:R-:W-:Y:S03]  /*10bc0*/  IMAD R3, R242, -0x30, RZ ;  /* 0xffffffd0f2037824 */ /* 0x000fe600078e02ff */
[----:B------:R4:W3:Y:S01]  /*10bd0*/  MUFU.TANH R142, R23 ;  /* 0x00000017008e7308 */ /* 0x0008e20000002400 */
[----:B-1----:R-:W-:Y:S09]  /*10be0*/  FMUL.FTZ R30, R38, c[0x0][0x320] ;  /* 0x0000c800261e7a20 */ /* 0x002ff20000410000 */
[----:B------:R4:W1:Y:S01]  /*10bf0*/  MUFU.TANH R205, R24 ;  /* 0x0000001800cd7308 */ /* 0x0008620000002400 */
[----:B--2---:R-:W-:Y:S09]  /*10c00*/  FMUL.FTZ R31, R41, c[0x0][0x320] ;  /* 0x0000c800291f7a20 */ /* 0x004ff20000410000 */
[----:B------:R4:W2:Y:S10]  /*10c10*/  MUFU.TANH R193, R25 ;  /* 0x0000001900c17308 */ /* 0x0008b40000002400 */
[----:B------:R4:W1:Y:S10]  /*10c20*/  MUFU.TANH R206, R27 ;  /* 0x0000001b00ce7308 */ /* 0x0008740000002400 */
[----:B------:R-:W1:Y:S10]  /*10c30*/  MUFU.TANH R22, R22 ;  /* 0x0000001600167308 */ /* 0x000e740000002400 */
[----:B------:R-:W1:Y:S10]  /*10c40*/  MUFU.TANH R21, R21 ;  /* 0x0000001500157308 */ /* 0x000e740000002400 */
[----:B------:R-:W1:Y:S10]  /*10c50*/  MUFU.TANH R33, R33 ;  /* 0x0000002100217308 */ /* 0x000e740000002400 */
[----:B------:R-:W1:Y:S10]  /*10c60*/  MUFU.TANH R32, R32 ;  /* 0x0000002000207308 */ /* 0x000e740000002400 */
[----:B------:R-:W1:Y:S10]  /*10c70*/  MUFU.TANH R20, R20 ;  /* 0x0000001400147308 */ /* 0x000e740000002400 */
[----:B------:R-:W1:Y:S10]  /*10c80*/  MUFU.TANH R18, R18 ;  /* 0x0000001200127308 */ /* 0x000e740000002400 */
[----:B------:R-:W1:Y:S01]  /*10c90*/  MUFU.TANH R30, R30 ;  /* 0x0000001e001e7308 */ /* 0x000e620000002400 */
[C---:B---3--:R-:W-:Y:S02]  /*10ca0*/  IADD3 R7, -R12.reuse, 0x1, R3 ;  /* 0x000000010c077810 */ /* 0x048fe40007ffe103 */
[----:B------:R-:W-:Y:S02]  /*10cb0*/  IADD3 R8, -R12, R3, RZ ;  /* 0x000000030c087210 */ /* 0x000fe40007ffe1ff */
[----:B------:R-:W-:Y:S05]  /*10cc0*/  IADD3 R7, R7, c[0x0][0x1d0], RZ ;  /* 0x0000740007077a10 */ /* 0x000fea0007ffe0ff */
[----:B------:R-:W3:Y:S01]  /*10cd0*/  MUFU.TANH R26, R26 ;  /* 0x0000001a001a7308 */ /* 0x000ee20000002400 */
[----:B------:R-:W-:Y:S04]  /*10ce0*/  IADD3 R7, R7, -c[0x0][0x168], RZ ;  /* 0x80005a0007077a10 */ /* 0x000fe80007ffe0ff */
[C---:B------:R-:W-:Y:S02]  /*10cf0*/  IADD3 R5, R7.reuse, c[0x0][0x328], RZ ;  /* 0x0000ca0007057a10 */ /* 0x040fe40007ffe0ff */
[----:B------:R-:W-:Y:S03]  /*10d00*/  IADD3 R7, R7, UR6, RZ ;  /* 0x0000000607077c10 */ /* 0x000fe6000fffe0ff */
[----:B------:R-:W1:Y:S01]  /*10d10*/  MUFU.TANH R34, R34 ;  /* 0x0000002200227308 */ /* 0x000e620000002400 */
[-C--:B------:R-:W-:Y:S02]  /*10d20*/  IADD3 R2, R5, R4.reuse, RZ ;  /* 0x0000000405027210 */ /* 0x080fe40007ffe0ff */
[----:B------:R-:W-:Y:S07]  /*10d30*/  IADD3 R0, R7, R4, RZ ;  /* 0x0000000407007210 */ /* 0x000fee0007ffe0ff */
        /* <DEDUP_REMOVED lines=26> */
.L_x_495:
[----:B------:R-:W-:Y:S04]  /*10ee0*/  MOV R9, c[0x0][0x32c] ;  /* 0x0000cb0000097a02 */ /* 0x000fe80000000f00 */
[----:B------:R-:W-:Y:S11]  /*10ef0*/  ISETP.NE.AND P0, PT, R9, 0x1, PT ;  /* 0x000000010900780c */ /* 0x000ff60003f05270 */
[----:B------:R-:W-:Y:S02]  /*10f00*/  @!UPT UIADD3 URZ, URZ, URZ, URZ ;  /* 0x0000003f3f3ff290 */ /* 0x000fe4000fffe03f */
[----:B------:R-:W-:Y:S05]  /*10f10*/  @P0 IMAD.HI.U32 R9, R4, c[0x0][0x330], RZ ;  /* 0x0000cc0004090a27 */ /* 0x000fea00078e00ff */
[----:B------:R-:W-:Y:S02]  /*10f20*/  @P0 SHF.R.U32.HI R4, RZ, c[0x0][0x334], R9 ;  /* 0x0000cd00ff040a19 */ /* 0x000fe40000011609 */
.L_x_496:
[----:B------:R-:W-:Y:S05]  /*10f30*/  BSYNC B0 ;  /* 0x0000000000007941 */ /* 0x000fea0003800000 */
.L_x_494:
[----:B------:R-:W-:Y:S05]  /*10f40*/  IMAD R4, R4, c[0x0][0x32c], R8 ;  /* 0x0000cb0004047a24 */ /* 0x000fea00078e0208 */
[----:B------:R-:W-:Y:S02]  /*10f50*/  IADD3 R9, R4, c[0x0][0x32c], RZ ;  /* 0x0000cb0004097a10 */ /* 0x000fe40007ffe0ff */
[----:B------:R-:W-:Y:S02]  /*10f60*/  IMNMX R0, R0, R4, !PT ;  /* 0x0000000400007217 */ /* 0x000fe40007800200 */
[----:B------:R-:W-:Y:S02]  /*10f70*/  IMNMX R2, R2, R9, PT ;  /* 0x0000000902027217 */ /* 0x000fe40003800200 */
.L_x_493:
[C---:B--234-:R-:W-:Y:S02]  /*10f80*/  ISETP.GE.AND P0, PT, R3.reuse, 0x2, PT ;  /* 0x000000020300780c */ /* 0x05cfe40003f06270 */
[C---:B------:R-:W-:Y:S02]  /*10f90*/  ISETP.GE.AND P2, PT, R3.reuse, 0xa, PT ;  /* 0x0000000a0300780c */ /* 0x040fe40003f46270 */
[----:B------:R-:W-:Y:S02]  /*10fa0*/  P2R R14, PR, RZ, 0x1 ;  /* 0x00000001ff0e7803 */ /* 0x000fe40000000000 */
[----:B------:R-:W-:Y:S02]  /*10fb0*/  ISETP.GT.AND P0, PT, R0, 0x1, !P0 ;  /* 0x000000010000780c */ /* 0x000fe40004704270 */
[C---:B------:R-:W-:Y:S02]  /*10fc0*/  ISETP.GE.AND P1, PT, R3.reuse, 0x9, PT ;  /* 0x000000090300780c */ /* 0x040fe40003f26270 */
[----:B------:R-:W-:Y:S02]  /*10fd0*/  ISETP.LT.OR P0, PT, R2, 0x2, P0 ;  /* 0x000000020200780c */ /* 0x000fe40000701670 */
[----:B------:R-:W-:Y:S02]  /*10fe0*/  P2R R13, PR, RZ, 0x2 ;  /* 0x00000002ff0d7803 */ /* 0x000fe40000000000 */
[----:B------:R-:W-:Y:S02]  /*10ff0*/  FSEL R23, R196, -INF , !P0 ;  /* 0xff800000c4177808 */ /* 0x000fe40004000000 */
[C---:B------:R-:W-:Y:S02]  /*11000*/  ISETP.GT.AND P0, PT, R0.reuse, 0x9, !P2 ;  /* 0x000000090000780c */ /* 0x040fe40005704270 */
[----:B------:R-:W-:Y:S02]  /*11010*/  ISETP.GT.AND P1, PT, R0, 0x8, !P1 ;  /* 0x000000080000780c */ /* 0x000fe40004f24270 */
[----:B------:R-:W-:Y:S02]  /*11020*/  P2R R12, PR, RZ, 0x4 ;  /* 0x00000004ff0c7803 */ /* 0x000fe40000000000 */
[C---:B------:R-:W-:Y:S02]  /*11030*/  ISETP.LT.OR P0, PT, R2.reuse, 0xa, P0 ;  /* 0x0000000a0200780c */ /* 0x040fe40000701670 */
[C---:B------:R-:W-:Y:S02]  /*11040*/  ISETP.GE.AND P2, PT, R3.reuse, 0x11, PT ;  /* 0x000000110300780c */ /* 0x040fe40003f46270 */
[----:B------:R-:W-:Y:S02]  /*11050*/  ISETP.LT.OR P1, PT, R2, 0x9, P1 ;  /* 0x000000090200780c */ /* 0x000fe40000f21670 */
[----:B------:R-:W-:Y:S02]  /*11060*/  FSEL R24, R136, -INF , !P0 ;  /* 0xff80000088187808 */ /* 0x000fe40004000000 */
[----:B------:R-:W-:Y:S02]  /*11070*/  ISETP.GT.AND P0, PT, R0, 0x10, !P2 ;  /* 0x000000100000780c */ /* 0x000fe40005704270 */
[----:B------:R-:W-:Y:S02]  /*11080*/  FSEL R25, R140, -INF , !P1 ;  /* 0xff8000008c197808 */ /* 0x000fe40004800000 */
        /* <DEDUP_REMOVED lines=11> */
[C---:B------:R-:W-:Y:S02]  /*11140*/  ISETP.GE.AND P1, PT, R3.reuse, 0x1a, PT ;  /* 0x0000001a0300780c */ /* 0x040fe40003f26270 */
[----:B-1----:R-:W-:Y:S02]  /*11150*/  FSEL R200, R22, -INF , !P0 ;  /* 0xff80000016c87808 */ /* 0x002fe40004000000 */
[----:B------:R-:W-:Y:S02]  /*11160*/  ISETP.GT.AND P0, PT, R0, 0x19, !P1 ;  /* 0x000000190000780c */ /* 0x000fe40004f04270 */
[----:B------:R-:W-:Y:S02]  /*11170*/  P2R R4, PR, RZ, 0x2 ;  /* 0x00000002ff047803 */ /* 0x000fe40000000000 */
[----:B------:R-:W-:Y:S02]  /*11180*/  ISETP.LT.OR P0, PT, R2, 0x1a, P0 ;  /* 0x0000001a0200780c */ /* 0x000fe40000701670 */
[----:B------:R-:W-:Y:S02]  /*11190*/  ISETP.GE.AND P1, PT, R3, 0x21, PT ;  /* 0x000000210300780c */ /* 0x000fe40003f26270 */
[----:B------:R-:W-:Y:S02]  /*111a0*/  FSEL R203, R21, -INF , !P0 ;  /* 0xff80000015cb7808 */ /* 0x000fe40004000000 */
[----:B------:R-:W-:Y:S02]  /*111b0*/  ISETP.GT.AND P0, PT, R0, 0x20, !P1 ;  /* 0x000000200000780c */ /* 0x000fe40004f04270 */
[C---:B------:R-:W-:Y:S02]  /*111c0*/  ISETP.GE.AND P6, PT, R3.reuse, 0x22, PT ;  /* 0x000000220300780c */ /* 0x040fe40003fc6270 */
[----:B------:R-:W-:Y:S02]  /*111d0*/  ISETP.LT.OR P0, PT, R2, 0x21, P0 ;  /* 0x000000210200780c */ /* 0x000fe40000701670 */
[C---:B------:R-:W-:Y:S02]  /*111e0*/  ISETP.GE.AND P5, PT, R3.reuse, 0x29, PT ;  /* 0x000000290300780c */ /* 0x040fe40003fa6270 */
[----:B------:R-:W-:Y:S02]  /*111f0*/  FSEL R244, R20, -INF , !P0 ;  /* 0xff80000014f47808 */ /* 0x000fe40004000000 */
[----:B------:R-:W-:Y:S02]  /*11200*/  ISETP.GT.AND P0, PT, R0, 0x21, !P6 ;  /* 0x000000210000780c */ /* 0x000fe40007704270 */
[----:B------:R-:W-:Y:S02]  /*11210*/  P2R R11, PR, RZ, 0x4 ;  /* 0x00000004ff0b7803 */ /* 0x000fe40000000000 */
[----:B------:R-:W-:Y:S02]  /*11220*/  ISETP.LT.OR P0, PT, R2, 0x22, P0 ;  /* 0x000000220200780c */ /* 0x000fe40000701670 */
[----:B------:R-:W-:Y:S02]  /*11230*/  ISETP.GE.AND P2, PT, R3, 0x1, PT ;  /* 0x000000010300780c */ /* 0x000fe40003f46270 */
[----:B------:R-:W-:Y:S02]  /*11240*/  FSEL R245, R18, -INF , !P0 ;  /* 0xff80000012f57808 */ /* 0x000fe40004000000 */
[----:B------:R-:W-:Y:S04]  /*11250*/  ISETP.GT.AND P0, PT, R0, 0x28, !P5 ;  /* 0x000000280000780c */ /* 0x000fe80006f04270 */
[----:B------:R-:W-:Y:S04]  /*11260*/  ISETP.LT.OR P0, PT, R2, 0x29, P0 ;  /* 0x000000290200780c */ /* 0x000fe80000701670 */
[----:B------:R-:W-:Y:S02]  /*11270*/  FSEL R249, R15, -INF , !P0 ;  /* 0xff8000000ff97808 */ /* 0x000fe40004000000 */
[----:B------:R-:W-:Y:S02]  /*11280*/  ISETP.GT.AND P0, PT, R0, RZ, !P2 ;  /* 0x000000ff0000720c */ /* 0x000fe40005704270 */
[----:B------:R-:W-:Y:S02]  /*11290*/  P2R R15, PR, RZ, 0x4 ;  /* 0x00000004ff0f7803 */ /* 0x000fe40000000000 */
[----:B------:R-:W-:Y:S04]  /*112a0*/  ISETP.LT.OR P0, PT, R2, 0x1, P0 ;  /* 0x000000010200780c */ /* 0x000fe80000701670 */
[----:B------:R-:W-:Y:S02]  /*112b0*/  FSEL R18, R197, -INF , !P0 ;  /* 0xff800000c5127808 */ /* 0x000fe40004000000 */
[----:B------:R-:W-:Y:S02]  /*112c0*/  ISETP.GE.AND P0, PT, R3, 0x2a, PT ;  /* 0x0000002a0300780c */ /* 0x000fe40003f06270 */
[----:B------:R-:W1:Y:S02]  /*112d0*/  SHFL.IDX PT, R3, R6, 0x1, 0x1c1f ;  /* 0x003c1f0006037f89 */ /* 0x000e6400000e0000 */
[----:B------:R-:W-:Y:S04]  /*112e0*/  ISETP.GT.AND P2, PT, R0, 0x29, !P0 ;  /* 0x000000290000780c */ /* 0x000fe80004744270 */
[----:B------:R-:W-:Y:S04]  /*112f0*/  ISETP.LT.OR P2, PT, R2, 0x2a, P2 ;  /* 0x0000002a0200780c */ /* 0x000fe80001741670 */
[----:B------:R-:W-:Y:S02]  /*11300*/  FSEL R248, R16, -INF , !P2 ;  /* 0xff80000010f87808 */ /* 0x000fe40005000000 */
[----:B------:R-:W-:Y:S01]  /*11310*/  PLOP3.LUT P2, PT, PT, PT, UP2, 0x40, 0x0 ;  /* 0x000000000000781c */ /* 0x000fe20003f4e828 */
[--C-:B-1----:R-:W-:Y:S02]  /*11320*/  IMAD.IADD R2, R5, 0x1, R3.reuse ;  /* 0x0000000105027824 */ /* 0x102fe400078e0203 */
[----:B------:R-:W-:Y:S10]  /*11330*/  IMAD.IADD R0, R7, 0x1, R3 ;  /* 0x0000000107007824 */ /* 0x000ff400078e0203 */
        /* <DEDUP_REMOVED lines=15> */
.L_x_499:
[----:B------:R-:W-:Y:S04]  /*11430*/  MOV R16, c[0x0][0x32c] ;  /* 0x0000cb0000107a02 */ /* 0x000fe80000000f00 */
[----:B------:R-:W-:Y:S11]  /*11440*/  ISETP.NE.AND P2, PT, R16, 0x1, PT ;  /* 0x000000011000780c */ /* 0x000ff60003f45270 */
[----:B------:R-:W-:Y:S02]  /*11450*/  @!UPT UIADD3 URZ, URZ, URZ, URZ ;  /* 0x0000003f3f3ff290 */ /* 0x000fe4000fffe03f */
[----:B------:R-:W-:Y:S05]  /*11460*/  @P2 IMAD.HI.U32 R16, R3, c[0x0][0x330], RZ ;  /* 0x0000cc0003102a27 */ /* 0x000fea00078e00ff */
[----:B------:R-:W-:Y:S02]  /*11470*/  @P2 SHF.R.U32.HI R3, RZ, c[0x0][0x334], R16 ;  /* 0x0000cd00ff032a19 */ /* 0x000fe40000011610 */
.L_x_500:
[----:B------:R-:W-:Y:S05]  /*11480*/  BSYNC B0 ;  /* 0x0000000000007941 */ /* 0x000fea0003800000 */
.L_x_498:
[----:B------:R-:W-:Y:S05]  /*11490*/  IMAD R3, R3, c[0x0][0x32c], R8 ;  /* 0x0000cb0003037a24 */ /* 0x000fea00078e0208 */
[----:B------:R-:W-:Y:S02]  /*114a0*/  IADD3 R16, R3, c[0x0][0x32c], RZ ;  /* 0x0000cb0003107a10 */ /* 0x000fe40007ffe0ff */
[----:B------:R-:W-:Y:S02]  /*114b0*/  IMNMX R0, R0, R3, !PT ;  /* 0x0000000300007217 */ /* 0x000fe40007800200 */
[----:B------:R-:W-:Y:S02]  /*114c0*/  IMNMX R2, R2, R16, PT ;  /* 0x0000001002027217 */ /* 0x000fe40003800200 */
.L_x_497:
        /* <DEDUP_REMOVED lines=64> */
.L_x_503:
[----:B------:R-:W-:Y:S04]  /*118d0*/  MOV R16, c[0x0][0x32c] ;  /* 0x0000cb0000107a02 */ /* 0x000fe80000000f00 */
[----:B------:R-:W-:Y:S11]  /*118e0*/  ISETP.NE.AND P2, PT, R16, 0x1, PT ;  /* 0x000000011000780c */ /* 0x000ff60003f45270 */
[----:B------:R-:W-:Y:S02]  /*118f0*/  @!UPT UIADD3 URZ, URZ, URZ, URZ ;  /* 0x0000003f3f3ff290 */ /* 0x000fe4000fffe03f */
[----:B------:R-:W-:Y:S05]  /*11900*/  @P2 IMAD.HI.U32 R16, R3, c[0x0][0x330], RZ ;  /* 0x0000cc0003102a27 */ /* 0x000fea00078e00ff */
[----:B------:R-:W-:Y:S02]  /*11910*/  @P2 SHF.R.U32.HI R3, RZ, c[0x0][0x334], R16 ;  /* 0x0000cd00ff032a19 */ /* 0x000fe40000011610 */
.L_x_504:
[----:B------:R-:W-:Y:S05]  /*11920*/  BSYNC B0 ;  /* 0x0000000000007941 */ /* 0x000fea0003800000 */
.L_x_502:
[----:B------:R-:W-:Y:S05]  /*11930*/  IMAD R3, R3, c[0x0][0x32c], R8 ;  /* 0x0000cb0003037a24 */ /* 0x000fea00078e0208 */
[----:B------:R-:W-:Y:S02]  /*11940*/  IADD3 R16, R3, c[0x0][0x32c], RZ ;  /* 0x0000cb0003107a10 */ /* 0x000fe40007ffe0ff */
[----:B------:R-:W-:Y:S02]  /*11950*/  IMNMX R0, R0, R3, !PT ;  /* 0x0000000300007217 */ /* 0x000fe40007800200 */
[----:B------:R-:W-:Y:S02]  /*11960*/  IMNMX R2, R2, R16, PT ;  /* 0x0000001002027217 */ /* 0x000fe40003800200 */
.L_x_501:
        /* <DEDUP_REMOVED lines=64> */
.L_x_507:
[----:B------:R-:W-:Y:S04]  /*11d70*/  MOV R5, c[0x0][0x32c] ;  /* 0x0000cb0000057a02 */ /* 0x000fe80000000f00 */
[----:B------:R-:W-:Y:S11]  /*11d80*/  ISETP.NE.AND P2, PT, R5, 0x1, PT ;  /* 0x000000010500780c */ /* 0x000ff60003f45270 */
[----:B------:R-:W-:Y:S02]  /*11d90*/  @!UPT UIADD3 URZ, URZ, URZ, URZ ;  /* 0x0000003f3f3ff290 */ /* 0x000fe4000fffe03f */
[----:B------:R-:W-:Y:S05]  /*11da0*/  @P2 IMAD.HI.U32 R5, R3, c[0x0][0x330], RZ ;  /* 0x0000cc0003052a27 */ /* 0x000fea00078e00ff */
[----:B------:R-:W-:Y:S02]  /*11db0*/  @P2 SHF.R.U32.HI R3, RZ, c[0x0][0x334], R5 ;  /* 0x0000cd00ff032a19 */ /* 0x000fe40000011605 */
.L_x_508:
[----:B------:R-:W-:Y:S05]  /*11dc0*/  BSYNC B0 ;  /* 0x0000000000007941 */ /* 0x000fea0003800000 */
.L_x_506:
[----:B------:R-:W-:Y:S05]  /*11dd0*/  IMAD R8, R3, c[0x0][0x32c], R8 ;  /* 0x0000cb0003087a24 */ /* 0x000fea00078e0208 */
[----:B------:R-:W-:Y:S02]  /*11de0*/  IADD3 R3, R8, c[0x0][0x32c], RZ ;  /* 0x0000cb0008037a10 */ /* 0x000fe40007ffe0ff */
[----:B------:R-:W-:Y:S02]  /*11df0*/  IMNMX R0, R0, R8, !PT ;  /* 0x0000000800007217 */ /* 0x000fe40007800200 */
[----:B------:R-:W-:Y:S02]  /*11e00*/  IMNMX R2, R2, R3, PT ;  /* 0x0000000302027217 */ /* 0x000fe40003800200 */
.L_x_505:
[----:B------:R-:W-:Y:S01]  /*11e10*/  ISETP.NE.AND P2, PT, R15, RZ, PT ;  /* 0x000000ff0f00720c */ /* 0x000fe20003f45270 */
[----:B------:R-:W-:Y:S01]  /*11e20*/  LDSM.16.MT88.4 R36, [R226+0x100] ;  /* 0x00010000e224783b */ /* 0x000fe20000004200 */
[----:B------:R-:W-:Y:S02]  /*11e30*/  FMNMX.FTZ R137, R18, R132, !PT ;  /* 0x0000008412897209 */ /* 0x000fe40007810000 */
[----:B------:R-:W-:Y:S02]  /*11e40*/  ISETP.GT.AND P2, PT, R0, RZ, !P2 ;  /* 0x000000ff0000720c */ /* 0x000fe40005744270 */
        /* <DEDUP_REMOVED lines=32> */
[----:B------:R-:W-:Y:S01]  /*12050*/  ISETP.GT.AND P2, PT, R0, 0x10, !P2 ;  /* 0x000000100000780c */ /* 0x000fe20005744270 */
[----:B------:R-:W1:Y:S01]  /*12060*/  SHFL.BFLY PT, R6, R137, 0x2, 0x1f ;  /* 0x0c401f0089067f89 */ /* 0x000e6200000e0000 */
        /* <DEDUP_REMOVED lines=14> */
[----:B-1----:R-:W-:Y:S02]  /*12150*/  FMNMX.FTZ R137, R137, R6, !PT ;  /* 0x0000000689897209 */ /* 0x002fe40007810000 */
[----:B------:R-:W-:Y:S01]  /*12160*/  ISETP.LT.OR P2, PT, R2, 0x19, P2 ;  /* 0x000000190200780c */ /* 0x000fe20001741670 */
[----:B------:R-:W1:Y:S01]  /*12170*/  SHFL.BFLY PT, R6, R3, 0x2, 0x1f ;  /* 0x0c401f0003067f89 */ /* 0x000e6200000e0000 */
[----:B------:R-:W-:Y:S02]  /*12180*/  ISETP.GT.AND P1, PT, R0, 0x20, !P1 ;  /* 0x000000200000780c */ /* 0x000fe40004f24270 */
[----:B------:R-:W-:Y:S02]  /*12190*/  FSEL R211, R192, -INF , !P2 ;  /* 0xff800000c0d37808 */ /* 0x000fe40005000000 */
[----:B------:R-:W-:Y:S02]  /*121a0*/  ISETP.NE.AND P2, PT, R4, RZ, PT ;  /* 0x000000ff0400720c */ /* 0x000fe40003f45270 */
[----:B------:R-:W-:Y:S01]  /*121b0*/  FMNMX.FTZ R4, R16, R138, !PT ;  /* 0x0000008a10047209 */ /* 0x000fe20007810000 */
[----:B------:R-:W2:Y:S01]  /*121c0*/  SHFL.BFLY PT, R8, R137, 0x1, 0x1f ;  /* 0x0c201f0089087f89 */ /* 0x000ea200000e0000 */
[----:B------:R-:W-:Y:S02]  /*121d0*/  ISETP.GT.AND P2, PT, R0, 0x19, !P2 ;  /* 0x000000190000780c */ /* 0x000fe40005744270 */
[----:B------:R-:W-:Y:S02]  /*121e0*/  FMNMX.FTZ R4, R20, R4, !PT ;  /* 0x0000000414047209 */ /* 0x000fe40007810000 */
[----:B------:R-:W-:Y:S02]  /*121f0*/  ISETP.LT.OR P2, PT, R2, 0x1a, P2 ;  /* 0x0000001a0200780c */ /* 0x000fe40001741670 */
[----:B------:R-:W-:Y:S02]  /*12200*/  FMNMX.FTZ R4, R19, R4, !PT ;  /* 0x0000000413047209 */ /* 0x000fe40007810000 */
[----:B------:R-:W-:Y:S02]  /*12210*/  FSEL R206, R214, -INF , !P2 ;  /* 0xff800000d6ce7808 */ /* 0x000fe40005000000 */
[----:B------:R-:W-:Y:S02]  /*12220*/  FMNMX.FTZ R4, R26, R4, !PT ;  /* 0x000000041a047209 */ /* 0x000fe40007810000 */
[----:B------:R-:W-:Y:S02]  /*12230*/  ISETP.LT.OR P1, PT, R2, 0x21, P1 ;  /* 0x000000210200780c */ /* 0x000fe40000f21670 */
[----:B------:R-:W-:Y:S02]  /*12240*/  FMNMX.FTZ R4, R202, R4, !PT ;  /* 0x00000004ca047209 */ /* 0x000fe40007810000 */
[----:B-1----:R-:W-:Y:S02]  /*12250*/  FMNMX.FTZ R3, R3, R6, !PT ;  /* 0x0000000603037209 */ /* 0x002fe40007810000 */
[----:B------:R-:W-:Y:S02]  /*12260*/  FMNMX.FTZ R4, R205, R4, !PT ;  /* 0x00000004cd047209 */ /* 0x000fe40007810000 */
[----:B------:R-:W-:Y:S01]  /*12270*/  FMNMX.FTZ R6, R5, R139, !PT ;  /* 0x0000008b05067209 */ /* 0x000fe20007810000 */
[----:B------:R-:W1:Y:S01]  /*12280*/  SHFL.BFLY PT, R136, R3, 0x1, 0x1f ;  /* 0x0c201f0003887f89 */ /* 0x000e6200000e0000 */
[----:B------:R-:W-:Y:S02]  /*12290*/  FMNMX.FTZ R4, R208, R4, !PT ;  /* 0x00000004d0047209 */ /* 0x000fe40007810000 */
[----:B------:R-:W-:Y:S02]  /*122a0*/  FMNMX.FTZ R6, R7, R6, !PT ;  /* 0x0000000607067209 */ /* 0x000fe40007810000 */
[----:B------:R-:W-:Y:S02]  /*122b0*/  FMNMX.FTZ R4, R210, R4, !PT ;  /* 0x00000004d2047209 */ /* 0x000fe40007810000 */
[----:B------:R-:W-:Y:S02]  /*122c0*/  FMNMX.FTZ R6, R13, R6, !PT ;  /* 0x000000060d067209 */ /* 0x000fe40007810000 */
[----:B------:R-:W-:Y:S02]  /*122d0*/  FMNMX.FTZ R4, R215, R4, !PT ;  /* 0x00000004d7047209 */ /* 0x000fe40007810000 */
[----:B--2---:R-:W-:Y:S02]  /*122e0*/  FMNMX.FTZ R137, R137, R8, !PT ;  /* 0x0000000889897209 */ /* 0x004fe40007810000 */
[----:B------:R-:W-:Y:S02]  /*122f0*/  FMNMX.FTZ R4, R216, R4, !PT ;  /* 0x00000004d8047209 */ /* 0x000fe40007810000 */
[----:B------:R-:W-:Y:S01]  /*12300*/  ISETP.GT.AND P6, PT, R0, 0x21, !P6 ;  /* 0x000000210000780c */ /* 0x000fe200077c4270 */
[----:B------:R-:W-:Y:S01]  /*12310*/  FMUL.FTZ R141, R137, c[0x0][0x2d0] ;  /* 0x0000b400898d7a20 */ /* 0x000fe20000410000 */
[----:B------:R-:W-:Y:S02]  /*12320*/  FMNMX.FTZ R4, R250, R4, !PT ;  /* 0x00000004fa047209 */ /* 0x000fe40007810000 */
[----:B------:R-:W-:Y:S02]  /*12330*/  FSEL R213, R42, -INF , !P1 ;  /* 0xff8000002ad57808 */ /* 0x000fe40004800000 */
[----:B------:R-:W-:Y:S02]  /*12340*/  FMNMX.FTZ R4, R219, R4, !PT ;  /* 0x00000004db047209 */ /* 0x000fe40007810000 */
[----:B------:R-:W-:Y:S02]  /*12350*/  ISETP.GT.AND P5, PT, R0, 0x28, !P5 ;  /* 0x000000280000780c */ /* 0x000fe40006fa4270 */
[----:B-1----:R-:W-:Y:S01]  /*12360*/  FMNMX.FTZ R136, R3, R136, !PT ;  /* 0x0000008803887209 */ /* 0x002fe20007810000 */
[----:B------:R-:W1:Y:S01]  /*12370*/  SHFL.BFLY PT, R8, R4, 0x2, 0x1f ;  /* 0x0c401f0004087f89 */ /* 0x000e6200000e0000 */
[----:B------:R-:W-:Y:S02]  /*12380*/  FMNMX.FTZ R3, R12, R6, !PT ;  /* 0x000000060c037209 */ /* 0x000fe40007810000 */
[----:B------:R-:W-:Y:S01]  /*12390*/  ISETP.GT.AND P0, PT, R0, 0x29, !P0 ;  /* 0x000000290000780c */ /* 0x000fe20004704270 */
[----:B------:R-:W-:Y:S01]  /*123a0*/  FMUL.FTZ R142, R136, c[0x0][0x2d0] ;  /* 0x0000b400888e7a20 */ /* 0x000fe20000410000 */
[----:B------:R-:W-:Y:S02]  /*123b0*/  FMNMX.FTZ R3, R207, R3, !PT ;  /* 0x00000003cf037209 */ /* 0x000fe40007810000 */
[C---:B------:R-:W-:Y:S02]  /*123c0*/  ISETP.LT.OR P6, PT, R2.reuse, 0x22, P6 ;  /* 0x000000220200780c */ /* 0x040fe400037c1670 */
[----:B------:R-:W-:Y:S02]  /*123d0*/  FMNMX.FTZ R3, R209, R3, !PT ;  /* 0x00000003d1037209 */ /* 0x000fe40007810000 */
[----:B------:R-:W-:Y:S02]  /*123e0*/  FSEL R212, R43, -INF , !P6 ;  /* 0xff8000002bd47808 */ /* 0x000fe40007000000 */
[----:B------:R-:W-:Y:S02]  /*123f0*/  FMNMX.FTZ R3, R211, R3, !PT ;  /* 0x00000003d3037209 */ /* 0x000fe40007810000 */
[----:B------:R-:W-:Y:S02]  /*12400*/  ISETP.LT.OR P5, PT, R2, 0x29, P5 ;  /* 0x000000290200780c */ /* 0x000fe40002fa1670 */
[----:B------:R-:W-:Y:S02]  /*12410*/  FMNMX.FTZ R0, R206, R3, !PT ;  /* 0x00000003ce007209 */ /* 0x000fe40007810000 */
[----:B------:R-:W-:Y:S02]  /*12420*/  FSETP.NEU.FTZ.AND P1, PT, R136, -INF , PT ;  /* 0xff8000008800780b */ /* 0x000fe40003f3d000 */
[----:B------:R-:W-:Y:S02]  /*12430*/  FMNMX.FTZ R0, R213, R0, !PT ;  /* 0x00000000d5007209 */ /* 0x000fe40007810000 */
[----:B------:R-:W-:Y:S02]  /*12440*/  FSEL R214, R46, -INF , !P5 ;  /* 0xff8000002ed67808 */ /* 0x000fe40006800000 */
[----:B-1----:R-:W-:Y:S02]  /*12450*/  FMNMX.FTZ R4, R4, R8, !PT ;  /* 0x0000000804047209 */ /* 0x002fe40007810000 */
[----:B------:R-:W-:Y:S02]  /*12460*/  ISETP.LT.OR P0, PT, R2, 0x2a, P0 ;  /* 0x0000002a0200780c */ /* 0x000fe40000701670 */
[----:B------:R-:W-:Y:S01]  /*12470*/  FMNMX.FTZ R0, R212, R0, !PT ;  /* 0x00000000d4007209 */ /* 0x000fe20007810000 */
[----:B------:R-:W1:Y:S01]  /*12480*/  SHFL.BFLY PT, R135, R4, 0x1, 0x1f ;  /* 0x0c201f0004877f89 */ /* 0x000e6200000e0000 */
        /* <DEDUP_REMOVED lines=14> */
[----:B------:R-:W-:Y:S01]  /*12570*/  MUFU.EX2 R30, R21 ;  /* 0x00000015001e7308 */ /* 0x000fe20000000800 */
[--C-:B------:R-:W-:Y:S02]  /*12580*/  FFMA.FTZ R24, R24, c[0x0][0x2d0], -R141.reuse ;  /* 0x0000b40018187a23 */ /* 0x100fe4000001088d */
[----:B------:R-:W-:Y:S01]  /*12590*/  FFMA.FTZ R18, R18, c[0x0][0x2d0], -R141 ;  /* 0x0000b40012127a23 */ /* 0x000fe2000001088d */
[----:B-1----:R-:W-:Y:S04]  /*125a0*/  FMNMX.FTZ R135, R4, R135, !PT ;  /* 0x0000008704877209 */ /* 0x002fe80007810000 */
[C---:B------:R-:W-:Y:S01]  /*125b0*/  FSETP.NEU.FTZ.AND P0, PT, R135.reuse, -INF , PT ;  /* 0xff8000008700780b */ /* 0x040fe20003f1d000 */
[----:B------:R-:W-:Y:S01]  /*125c0*/  FMUL.FTZ R143, R135, c[0x0][0x2d0] ;  /* 0x0000b400878f7a20 */ /* 0x000fe20000410000 */
[----:B------:R-:W-:Y:S04]  /*125d0*/  MUFU.EX2 R29, R23 ;  /* 0x00000017001d7308 */ /* 0x000fe80000000800 */
[----:B------:R-:W-:Y:S02]  /*125e0*/  FSEL R143, R143, RZ, P0 ;  /* 0x000000ff8f8f7208 */ /* 0x000fe40000000000 */
[----:B--2---:R-:W-:Y:S03]  /*125f0*/  FMNMX.FTZ R3, R0, R2, !PT ;  /* 0x0000000200037209 */ /* 0x004fe60007810000 */
[--C-:B------:R-:W-:Y:S01]  /*12600*/  FFMA.FTZ R2, R26, c[0x0][0x2d0], -R143.reuse ;  /* 0x0000b4001a027a23 */ /* 0x100fe2000001088f */
[----:B------:R-:W-:Y:S01]  /*12610*/  FSEL R0, R137, RZ, P2 ;  /* 0x000000ff89007208 */ /* 0x000fe20001000000 */
[--C-:B------:R-:W-:Y:S01]  /*12620*/  FFMA.FTZ R20, R20, c[0x0][0x2d0], -R143.reuse ;  /* 0x0000b40014147a23 */ /* 0x100fe2000001088f */
[----:B------:R-:W1:Y:S01]  /*12630*/  MUFU.EX2 R252, R22 ;  /* 0x0000001600fc7308 */ /* 0x000e620000000800 */
[----:B------:R-:W2:Y:S01]  /*12640*/  SHFL.BFLY PT, R4, R3, 0x1, 0x1f ;  /* 0x0c201f0003047f89 */ /* 0x000ea200000e0000 */
[--C-:B------:R-:W-:Y:S02]  /*12650*/  FFMA.FTZ R16, R16, c[0x0][0x2d0], -R143.reuse ;  /* 0x0000b40010107a23 */ /* 0x100fe4000001088f */
[----:B------:R-:W-:Y:S02]  /*12660*/  FADD.FTZ R0, -R0, R132 ;  /* 0x0000008400007221 */ /* 0x000fe40000010100 */
[----:B------:R-:W-:Y:S02]  /*12670*/  FFMA.FTZ R19, R19, c[0x0][0x2d0], -R143 ;  /* 0x0000b40013137a23 */ /* 0x000fe4000001088f */
[----:B------:R-:W-:Y:S02]  /*12680*/  FMUL.FTZ R0, R0, c[0x0][0x2d0] ;  /* 0x0000b40000007a20 */ /* 0x000fe40000410000 */
[----:B------:R3:W-:Y:S10]  /*12690*/  MUFU.EX2 R220, R2 ;  /* 0x0000000200dc7308 */ /* 0x0007f40000000800 */
[----:B------:R4:W5:Y:S01]  /*126a0*/  MUFU.EX2 R133, R0 ;  /* 0x0000000000857308 */ /* 0x0009620000000800 */
[----:B-1----:R-:W-:Y:S02]  /*126b0*/  F2FP.PACK_AB R195, R49, R252 ;  /* 0x000000fc31c3723e */ /* 0x002fe400000000ff */
[----:B--2---:R-:W-:Y:S07]  /*126c0*/  FMNMX.FTZ R3, R3, R4, !PT ;  /* 0x0000000403037209 */ /* 0x004fee0007810000 */
[----:B------:R1:W-:Y:S01]  /*126d0*/  MUFU.EX2 R31, R20 ;  /* 0x00000014001f7308 */ /* 0x0003e20000000800 */
[----:B---3--:R-:W-:Y:S05]  /*126e0*/  FSEL R2, R136, RZ, P1 ;  /* 0x000000ff88027208 */ /* 0x008fea0000800000 */
[----:B------:R-:W-:Y:S04]  /*126f0*/  FADD.FTZ R2, -R2, R134 ;  /* 0x0000008602027221 */ /* 0x000fe80000010100 */
[----:B------:R-:W-:Y:S01]  /*12700*/  MUFU.EX2 R28, R25 ;  /* 0x00000019001c7308 */ /* 0x000fe20000000800 */
[----:B------:R-:W-:Y:S02]  /*12710*/  FMUL.FTZ R134, R3, c[0x0][0x2d0] ;  /* 0x0000b40003867a20 */ /* 0x000fe40000410000 */
[----:B------:R-:W-:Y:S01]  /*12720*/  FMUL.FTZ R2, R2, c[0x0][0x2d0] ;  /* 0x0000b40002027a20 */ /* 0x000fe20000410000 */
[----:B----4-:R-:W-:Y:S01]  /*12730*/  FSEL R0, R135, RZ, P0 ;  /* 0x000000ff87007208 */ /* 0x010fe20000000000 */
[----:B-----5:R-:W-:Y:S01]  /*12740*/  FMUL.FTZ R33, R133, R173 ;  /* 0x000000ad85217220 */ /* 0x020fe20000410000 */
[----:B------:R-:W-:Y:S01]  /*12750*/  FSETP.NEU.FTZ.AND P0, PT, R3, -INF , PT ;  /* 0xff8000000300780b */ /* 0x000fe20003f1d000 */
[C---:B------:R-:W-:Y:S02]  /*12760*/  FMUL.FTZ R52, R133.reuse, R52 ;  /* 0x0000003485347220 */ /* 0x040fe40000410000 */
[----:B------:R-:W-:Y:S01]  /*12770*/  FADD.FTZ R0, -R0, R138 ;  /* 0x0000008a00007221 */ /* 0x000fe20000010100 */
[----:B------:R-:W2:Y:S01]  /*12780*/  MUFU.EX2 R132, R2 ;  /* 0x0000000200847308 */ /* 0x000ea20000000800 */
[----:B------:R-:W-:Y:S01]  /*12790*/  FSEL R134, R134, RZ, P0 ;  /* 0x000000ff86867208 */ /* 0x000fe20000000000 */
[----:B------:R-:W-:Y:S02]  /*127a0*/  FMUL.FTZ R53, R133, R53 ;  /* 0x0000003585357220 */ /* 0x000fe40000410000 */
[----:B------:R-:W-:Y:S01]  /*127b0*/  FMUL.FTZ R0, R0, c[0x0][0x2d0] ;  /* 0x0000b40000007a20 */ /* 0x000fe20000410000 */
[----:B-1----:R-:W1:Y:S01]  /*127c0*/  LDSM.16.MT88.4 R20, [R225+0x100] ;  /* 0x00010000e114783b */ /* 0x002e620000004200 */
[--C-:B------:R-:W-:Y:S02]  /*127d0*/  FFMA.FTZ R4, R12, c[0x0][0x2d0], -R134.reuse ;  /* 0x0000b4000c047a23 */ /* 0x100fe40000010886 */
[--C-:B------:R-:W-:Y:S02]  /*127e0*/  FFMA.FTZ R5, R5, c[0x0][0x2d0], -R134.reuse ;  /* 0x0000b40005057a23 */ /* 0x100fe40000010886 */
[----:B------:R3:W4:Y:S01]  /*127f0*/  MUFU.EX2 R2, R0 ;  /* 0x0000000000027308 */ /* 0x0007220000000800 */
[C---:B------:R-:W-:Y:S02]  /*12800*/  FMUL.FTZ R64, R133.reuse, R64 ;  /* 0x0000004085407220 */ /* 0x040fe40000410000 */
[C---:B------:R-:W-:Y:S02]  /*12810*/  FMUL.FTZ R65, R133.reuse, R65 ;  /* 0x0000004185417220 */ /* 0x040fe40000410000 */
[C---:B------:R-:W-:Y:S02]  /*12820*/  FMUL.FTZ R68, R133.reuse, R68 ;  /* 0x0000004485447220 */ /* 0x040fe40000410000 */
[C---:B------:R-:W-:Y:S02]  /*12830*/  FMUL.FTZ R69, R133.reuse, R69 ;  /* 0x0000004585457220 */ /* 0x040fe40000410000 */
[C---:B------:R-:W-:Y:S01]  /*12840*/  FMUL.FTZ R80, R133.reuse, R80 ;  /* 0x0000005085507220 */ /* 0x040fe20000410000 */
[----:B------:R-:W5:Y:S01]  /*12850*/  MUFU.EX2 R32, R17 ;  /* 0x0000001100207308 */ /* 0x000f620000000800 */
[C---:B------:R-:W-:Y:S02]  /*12860*/  FMUL.FTZ R81, R133.reuse, R81 ;  /* 0x0000005185517220 */ /* 0x040fe40000410000 */
[----:B------:R-:W-:Y:S02]  /*12870*/  FMUL.FTZ R84, R133, R84 ;  /* 0x0000005485547220 */ /* 0x000fe40000410000 */
[C---:B--2---:R-:W-:Y:S02]  /*12880*/  FMUL.FTZ R6, R132.reuse, R146 ;  /* 0x0000009284067220 */ /* 0x044fe40000410000 */
[C---:B------:R-:W-:Y:S02]  /*12890*/  FMUL.FTZ R34, R132.reuse, R174 ;  /* 0x000000ae84227220 */ /* 0x040fe40000410000 */
[C---:B------:R-:W-:Y:S01]  /*128a0*/  FMUL.FTZ R35, R132.reuse, R175 ;  /* 0x000000af84237220 */ /* 0x040fe20000410000 */
[----:B------:R-:W2:Y:S01]  /*128b0*/  MUFU.EX2 R48, R24 ;  /* 0x0000001800307308 */ /* 0x000ea20000000800 */
[----:B------:R-:W-:Y:S01]  /*128c0*/  MOV R175, R252 ;  /* 0x000000fc00af7202 */ /* 0x000fe20000000f00 */
[C---:B------:R-:W-:Y:S02]  /*128d0*/  FMUL.FTZ R54, R132.reuse, R54 ;  /* 0x0000003684367220 */ /* 0x040fe40000410000 */
[--C-:B---3--:R-:W-:Y:S02]  /*128e0*/  FFMA.FTZ R0, R7, c[0x0][0x2d0], -R134.reuse ;  /* 0x0000b40007007a23 */ /* 0x108fe40000010886 */
[----:B------:R-:W-:Y:S02]  /*128f0*/  FMUL.FTZ R7, R132, R147 ;  /* 0x0000009384077220 */ /* 0x000fe40000410000 */
[C---:B----4-:R-:W-:Y:S02]  /*12900*/  FMUL.FTZ R8, R2.reuse, R148 ;  /* 0x0000009402087220 */ /* 0x050fe40000410000 */
[----:B------:R-:W3:Y:S01]  /*12910*/  MUFU.EX2 R50, R0 ;  /* 0x0000000000327308 */ /* 0x000ee20000000800 */
[C---:B------:R-:W-:Y:S02]  /*12920*/  FMUL.FTZ R9, R2.reuse, R149 ;  /* 0x0000009502097220 */ /* 0x040fe40000410000 */
[----:B------:R-:W-:Y:S01]  /*12930*/  FMUL.FTZ R12, R2, R152 ;  /* 0x00000098020c7220 */ /* 0x000fe20000410000 */
[----:B-----5:R-:W-:Y:S01]  /*12940*/  MOV R138, R32 ;  /* 0x00000020008a7202 */ /* 0x020fe20000000f00 */
[C---:B------:R-:W-:Y:S01]  /*12950*/  FMUL.FTZ R17, R133.reuse, R157 ;  /* 0x0000009d85117220 */ /* 0x040fe20000410000 */
[----:B------:R-:W-:Y:S01]  /*12960*/  MOV R157, R29 ;  /* 0x0000001d009d7202 */ /* 0x000fe20000000f00 */
[----:B------:R-:W-:Y:S01]  /*12970*/  FMUL.FTZ R32, R133, R172 ;  /* 0x000000ac85207220 */ /* 0x000fe20000410000 */
[----:B------:R-:W-:Y:S01]  /*12980*/  F2FP.PACK_AB R193, R30, R138 ;  /* 0x0000008a1ec1723e */ /* 0x000fe200000000ff */
[C---:B------:R-:W-:Y:S01]  /*12990*/  FMUL.FTZ R44, R2.reuse, R184 ;  /* 0x000000b8022c7220 */ /* 0x040fe20000410000 */
[----:B------:R-:W4:Y:S01]  /*129a0*/  MUFU.EX2 R221, R5 ;  /* 0x0000000500dd7308 */ /* 0x000f220000000800 */
[C---:B------:R-:W-:Y:S02]  /*129b0*/  FMUL.FTZ R40, R2.reuse, R180 ;  /* 0x000000b402287220 */ /* 0x040fe40000410000 */
[----:B------:R-:W-:Y:S01]  /*129c0*/  FMUL.FTZ R41, R2, R181 ;  /* 0x000000b502297220 */ /* 0x000fe20000410000 */
[----:B--2---:R-:W-:Y:S01]  /*129d0*/  F2FP.PACK_AB R194, R48, R28 ;  /* 0x0000001c30c2723e */ /* 0x004fe200000000ff */
[----:B------:R-:W-:Y:S01]  /*129e0*/  FMUL.FTZ R45, R2, R185 ;  /* 0x000000b9022d7220 */ /* 0x000fe20000410000 */
[----:B------:R-:W-:Y:S01]  /*129f0*/  MOV R185, R251 ;  /* 0x000000fb00b97202 */ /* 0x000fe20000000f00 */
[----:B------:R-:W-:Y:S01]  /*12a00*/  FMUL.FTZ R55, R132, R55 ;  /* 0x0000003784377220 */ /* 0x000fe20000410000 */
[----:B------:R-:W-:Y:S01]  /*12a10*/  MOV R181, R157 ;  /* 0x0000009d00b57202 */ /* 0x000fe20000000f00 */
[C---:B------:R-:W-:Y:S01]  /*12a20*/  FMUL.FTZ R56, R2.reuse, R56 ;  /* 0x0000003802387220 */ /* 0x040fe20000410000 */
[----:B------:R2:W-:Y:S01]  /*12a30*/  MUFU.EX2 R24, R4 ;  /* 0x0000000400187308 */ /* 0x0005e20000000800 */
[C---:B------:R-:W-:Y:S02]  /*12a40*/  FMUL.FTZ R57, R2.reuse, R57 ;  /* 0x0000003902397220 */ /* 0x040fe40000410000 */
[C---:B------:R-:W-:Y:S01]  /*12a50*/  FMUL.FTZ R60, R2.reuse, R60 ;  /* 0x0000003c023c7220 */ /* 0x040fe20000410000 */
[----:B---3--:R-:W-:Y:S01]  /*12a60*/  MOV R173, R50 ;  /* 0x0000003200ad7202 */ /* 0x008fe20000000f00 */
[----:B------:R-:W-:Y:S02]  /*12a70*/  FFMA.FTZ R0, R13, c[0x0][0x2d0], -R134 ;  /* 0x0000b4000d007a23 */ /* 0x000fe40000010886 */
[C---:B------:R-:W-:Y:S02]  /*12a80*/  FMUL.FTZ R13, R2.reuse, R153 ;  /* 0x00000099020d7220 */ /* 0x040fe40000410000 */
[----:B------:R-:W-:Y:S01]  /*12a90*/  FMUL.FTZ R61, R2, R61 ;  /* 0x0000003d023d7220 */ /* 0x000fe20000410000 */
[----:B------:R3:W5:Y:S01]  /*12aa0*/  MUFU.EX2 R25, R0 ;  /* 0x0000000000197308 */ /* 0x0007620000000800 */
[C---:B------:R-:W-:Y:S02]  /*12ab0*/  FMUL.FTZ R66, R132.reuse, R66 ;  /* 0x0000004284427220 */ /* 0x040fe40000410000 */
[----:B------:R-:W-:Y:S01]  /*12ac0*/  FMUL.FTZ R67, R132, R67 ;  /* 0x0000004384437220 */ /* 0x000fe20000410000 */
[----:B----4-:R-:W-:Y:S01]  /*12ad0*/  MOV R172, R221 ;  /* 0x000000dd00ac7202 */ /* 0x010fe20000000f00 */
[C---:B------:R-:W-:Y:S01]  /*12ae0*/  FMUL.FTZ R5, R133.reuse, R145 ;  /* 0x0000009185057220 */ /* 0x040fe20000410000 */
[----:B------:R-:W-:Y:S01]  /*12af0*/  F2FP.PACK_AB R145, R50, R221 ;  /* 0x000000dd3291723e */ /* 0x000fe200000000ff */
[C---:B------:R-:W-:Y:S02]  /*12b00*/  FMUL.FTZ R50, R132.reuse, R190 ;  /* 0x000000be84327220 */ /* 0x040fe40000410000 */
[C---:B------:R-:W-:Y:S01]  /*12b10*/  FMUL.FTZ R70, R132.reuse, R70 ;  /* 0x0000004684467220 */ /* 0x040fe20000410000 */
[----:B------:R-:W4:Y:S01]  /*12b20*/  MUFU.EX2 R218, R18 ;  /* 0x0000001200da7308 */ /* 0x000f220000000800 */
[----:B------:R-:W-:Y:S02]  /*12b30*/  FMUL.FTZ R71, R132, R71 ;  /* 0x0000004784477220 */ /* 0x000fe40000410000 */
[C---:B------:R-:W-:Y:S02]  /*12b40*/  FMUL.FTZ R72, R2.reuse, R72 ;  /* 0x0000004802487220 */ /* 0x040fe40000410000 */
[----:B--2---:R-:W-:Y:S02]  /*12b50*/  FMUL.FTZ R4, R133, R144 ;  /* 0x0000009085047220 */ /* 0x004fe40000410000 */
[C---:B------:R-:W-:Y:S02]  /*12b60*/  FMUL.FTZ R73, R2.reuse, R73 ;  /* 0x0000004902497220 */ /* 0x040fe40000410000 */
[C---:B------:R-:W-:Y:S01]  /*12b70*/  FMUL.FTZ R76, R2.reuse, R76 ;  /* 0x0000004c024c7220 */ /* 0x040fe20000410000 */
[----:B------:R-:W2:Y:S01]  /*12b80*/  MUFU.EX2 R51, R19 ;  /* 0x0000001300337308 */ /* 0x000ea20000000800 */
[----:B------:R-:W-:Y:S02]  /*12b90*/  FMUL.FTZ R77, R2, R77 ;  /* 0x0000004d024d7220 */ /* 0x000fe40000410000 */
[C---:B------:R-:W-:Y:S01]  /*12ba0*/  FMUL.FTZ R82, R132.reuse, R82 ;  /* 0x0000005284527220 */ /* 0x040fe20000410000 */
[----:B---3--:R-:W-:Y:S01]  /*12bb0*/  FSEL R0, R3, RZ, P0 ;  /* 0x000000ff03007208 */ /* 0x008fe20000000000 */
[----:B------:R-:W-:Y:S01]  /*12bc0*/  FMUL.FTZ R83, R132, R83 ;  /* 0x0000005384537220 */ /* 0x000fe20000410000 */
[----:B-----5:R-:W-:Y:S01]  /*12bd0*/  F2FP.PACK_AB R147, R24, R25 ;  /* 0x000000191893723e */ /* 0x020fe200000000ff */
[----:B------:R-:W-:Y:S02]  /*12be0*/  FMUL.FTZ R85, R133, R85 ;  /* 0x0000005585557220 */ /* 0x000fe40000410000 */
[----:B------:R-:W-:Y:S01]  /*12bf0*/  FADD.FTZ R0, -R0, R139 ;  /* 0x0000008b00007221 */ /* 0x000fe20000010100 */
[----:B------:R-:W3:Y:S01]  /*12c00*/  MUFU.EX2 R217, R16 ;  /* 0x0000001000d97308 */ /* 0x000ee20000000800 */
[----:B------:R-:W-:Y:S01]  /*12c10*/  MOV R139, R31 ;  /* 0x0000001f008b7202 */ /* 0x000fe20000000f00 */
[----:B------:R-:W-:Y:S02]  /*12c20*/  FMUL.FTZ R86, R132, R86 ;  /* 0x0000005684567220 */ /* 0x000fe40000410000 */
[----:B------:R-:W-:Y:S01]  /*12c30*/  FMUL.FTZ R0, R0, c[0x0][0x2d0] ;  /* 0x0000b40000007a20 */ /* 0x000fe20000410000 */
[----:B----4-:R-:W-:Y:S01]  /*12c40*/  F2FP.PACK_AB R192, R29, R218 ;  /* 0x000000da1dc0723e */ /* 0x010fe200000000ff */
[C---:B------:R-:W-:Y:S01]  /*12c50*/  FMUL.FTZ R18, R132.reuse, R158 ;  /* 0x0000009e84127220 */ /* 0x040fe20000410000 */
[----:B------:R-:W-:Y:S01]  /*12c60*/  MOV R158, R28 ;  /* 0x0000001c009e7202 */ /* 0x000fe20000000f00 */
[----:B------:R-:W-:Y:S01]  /*12c70*/  FMUL.FTZ R87, R132, R87 ;  /* 0x0000005784577220 */ /* 0x000fe20000410000 */
[----:B------:R-:W-:Y:S01]  /*12c80*/  MOV R180, R218 ;  /* 0x000000da00b47202 */ /* 0x000fe20000000f00 */
[----:B------:R-:W4:Y:S01]  /*12c90*/  MUFU.EX2 R0, R0 ;  /* 0x0000000000007308 */ /* 0x000f220000000800 */
[----:B------:R-:W-:Y:S01]  /*12ca0*/  FMUL.FTZ R88, R2, R88 ;  /* 0x0000005802587220 */ /* 0x000fe20000410000 */
[-C--:B-1----:R-:W-:Y:S05]  /*12cb0*/  HMMA.16816.F32 R4, R192, R20.reuse, R4 ;  /* 0x00000014c004723c */ /* 0x082fea0000001804 */
[----:B--2---:R-:W-:Y:S01]  /*12cc0*/  F2FP.PACK_AB R146, R220, R51 ;  /* 0x00000033dc92723e */ /* 0x004fe200000000ff */
[----:B------:R-:W-:Y:S01]  /*12cd0*/  FMUL.FTZ R19, R132, R159 ;  /* 0x0000009f84137220 */ /* 0x000fe20000410000 */
[----:B------:R-:W-:Y:S01]  /*12ce0*/  MOV R159, R25 ;  /* 0x00000019009f7202 */ /* 0x000fe20000000f00 */
[C---:B------:R-:W-:Y:S01]  /*12cf0*/  FMUL.FTZ R25, R2.reuse, R165 ;  /* 0x000000a502197220 */ /* 0x040fe20000410000 */
[----:B------:R-:W-:Y:S03]  /*12d00*/  MOV R174, R51 ;  /* 0x0000003300ae7202 */ /* 0x000fe60000000f00 */
[----:B---3--:R-:W-:Y:S01]  /*12d10*/  F2FP.PACK_AB R144, R139, R217 ;  /* 0x000000d98b90723e */ /* 0x008fe200000000ff */
[C---:B------:R-:W-:Y:S01]  /*12d20*/  FMUL.FTZ R16, R133.reuse, R156 ;  /* 0x0000009c85107220 */ /* 0x040fe20000410000 */
[----:B------:R-:W-:Y:S01]  /*12d30*/  MOV R156, R30 ;  /* 0x0000001e009c7202 */ /* 0x000fe20000000f00 */
[C---:B------:R-:W-:Y:S01]  /*12d40*/  FMUL.FTZ R28, R2.reuse, R168 ;  /* 0x000000a8021c7220 */ /* 0x040fe20000410000 */
[----:B------:R-:W-:Y:S01]  /*12d50*/  MOV R165, R159 ;  /* 0x0000009f00a57202 */ /* 0x000fe20000000f00 */
[----:B------:R-:W-:Y:S02]  /*12d60*/  FMUL.FTZ R29, R2, R169 ;  /* 0x000000a9021d7220 */ /* 0x000fe40000410000 */
[----:B------:R-:W-:Y:S02]  /*12d70*/  FMUL.FTZ R51, R132, R191 ;  /* 0x000000bf84337220 */ /* 0x000fe40000410000 */
[----:B------:R-:W-:Y:S02]  /*12d80*/  FMUL.FTZ R89, R2, R89 ;  /* 0x0000005902597220 */ /* 0x000fe40000410000 */
[C---:B----4-:R-:W-:Y:S02]  /*12d90*/  FMUL.FTZ R10, R0.reuse, R150 ;  /* 0x00000096000a7220 */ /* 0x050fe40000410000 */
[C---:B------:R-:W-:Y:S02]  /*12da0*/  FMUL.FTZ R11, R0.reuse, R151 ;  /* 0x00000097000b7220 */ /* 0x040fe40000410000 */
[----:B------:R-:W1:Y:S01]  /*12db0*/  LDSM.16.MT88.4 R148, [R228+0x100] ;  /* 0x00010000e494783b */ /* 0x000e620000004200 */
[C---:B------:R-:W-:Y:S02]  /*12dc0*/  FMUL.FTZ R14, R0.reuse, R154 ;  /* 0x0000009a000e7220 */ /* 0x040fe40000410000 */
[C---:B------:R-:W-:Y:S02]  /*12dd0*/  FMUL.FTZ R15, R0.reuse, R155 ;  /* 0x0000009b000f7220 */ /* 0x040fe40000410000 */
[C---:B------:R-:W-:Y:S03]  /*12de0*/  HMMA.16816.F32 R8, R144.reuse, R20, R8 ;  /* 0x000000149008723c */ /* 0x040fe60000001808 */
[----:B------:R-:W2:Y:S01]  /*12df0*/  LDSM.16.MT88.4 R152, [R227+0x100] ;  /* 0x00010000e398783b */ /* 0x000ea20000004200 */
[C---:B------:R-:W-:Y:S01]  /*12e00*/  FMUL.FTZ R26, R0.reuse, R166 ;  /* 0x000000a6001a7220 */ /* 0x040fe20000410000 */
[----:B------:R-:W-:Y:S01]  /*12e10*/  MOV R166, R48 ;  /* 0x0000003000a67202 */ /* 0x000fe20000000f00 */
[----:B------:R-:W-:Y:S01]  /*12e20*/  FMUL.FTZ R27, R0, R167 ;  /* 0x000000a7001b7220 */ /* 0x000fe20000410000 */
[----:B------:R-:W-:Y:S01]  /*12e30*/  MOV R167, R49 ;  /* 0x0000003100a77202 */ /* 0x000fe20000000f00 */
[-C--:B------:R-:W-:Y:S04]  /*12e40*/  HMMA.16816.F32 R12, R144, R22.reuse, R12 ;  /* 0x00000016900c723c */ /* 0x080fe8000000180c */
[C---:B------:R-:W-:Y:S02]  /*12e50*/  FMUL.FTZ R21, R133.reuse, R161 ;  /* 0x000000a185157220 */ /* 0x040fe40000410000 */
[C---:B------:R-:W-:Y:S01]  /*12e60*/  FMUL.FTZ R20, R133.reuse, R160 ;  /* 0x000000a085147220 */ /* 0x040fe20000410000 */
[----:B------:R-:W-:Y:S01]  /*12e70*/  MOV R160, R24 ;  /* 0x0000001800a07202 */ /* 0x000fe20000000f00 */
[C---:B------:R-:W-:Y:S04]  /*12e80*/  HMMA.16816.F32 R16, R192.reuse, R22, R16 ;  /* 0x00000016c010723c */ /* 0x040fe80000001810 */
[----:B------:R-:W-:Y:S02]  /*12e90*/  FMUL.FTZ R24, R2, R164 ;  /* 0x000000a402187220 */ /* 0x000fe40000410000 */
[----:B------:R-:W-:Y:S02]  /*12ea0*/  FMUL.FTZ R30, R0, R170 ;  /* 0x000000aa001e7220 */ /* 0x000fe40000410000 */
[C---:B------:R-:W-:Y:S04]  /*12eb0*/  FMUL.FTZ R22, R132.reuse, R162 ;  /* 0x000000a284167220 */ /* 0x040fe80000410000 */
[----:B------:R-:W-:Y:S02]  /*12ec0*/  FMUL.FTZ R23, R132, R163 ;  /* 0x000000a384177220 */ /* 0x000fe40000410000 */
[C---:B------:R-:W-:Y:S02]  /*12ed0*/  FMUL.FTZ R46, R0.reuse, R186 ;  /* 0x000000ba002e7220 */ /* 0x040fe40000410000 */
[C---:B------:R-:W-:Y:S02]  /*12ee0*/  FMUL.FTZ R48, R133.reuse, R188 ;  /* 0x000000bc85307220 */ /* 0x040fe40000410000 */
[C---:B------:R-:W-:Y:S01]  /*12ef0*/  FMUL.FTZ R49, R133.reuse, R189 ;  /* 0x000000bd85317220 */ /* 0x040fe20000410000 */
[-C--:B------:R-:W-:Y:S03]  /*12f00*/  HMMA.16816.F32 R20, R192, R36.reuse, R20 ;  /* 0x00000024c014723c */ /* 0x080fe60000001814 */
[C---:B------:R-:W-:Y:S01]  /*12f10*/  FMUL.FTZ R42, R0.reuse, R182 ;  /* 0x000000b6002a7220 */ /* 0x040fe20000410000 */
[----:B------:R-:W-:Y:S01]  /*12f20*/  MOV R182, R158 ;  /* 0x0000009e00b67202 */ /* 0x000fe20000000f00 */
[C---:B------:R-:W-:Y:S01]  /*12f30*/  FMUL.FTZ R43, R0.reuse, R183 ;  /* 0x000000b7002b7220 */ /* 0x040fe20000410000 */
[----:B------:R-:W-:Y:S01]  /*12f40*/  MOV R183, R220 ;  /* 0x000000dc00b77202 */ /* 0x000fe20000000f00 */
[C---:B------:R-:W-:Y:S01]  /*12f50*/  FMUL.FTZ R47, R0.reuse, R187 ;  /* 0x000000bb002f7220 */ /* 0x040fe20000410000 */
[C---:B------:R-:W-:Y:S04]  /*12f60*/  HMMA.16816.F32 R24, R144.reuse, R36, R24 ;  /* 0x000000249018723c */ /* 0x040fe80000001818 */
[C---:B------:R-:W-:Y:S01]  /*12f70*/  FMUL.FTZ R31, R0.reuse, R171 ;  /* 0x000000ab001f7220 */ /* 0x040fe20000410000 */
[----:B------:R-:W-:Y:S01]  /*12f80*/  MOV R187, R160 ;  /* 0x000000a000bb7202 */ /* 0x000fe20000000f00 */
[----:B------:R-:W-:Y:S01]  /*12f90*/  FMUL.FTZ R58, R0, R58 ;  /* 0x0000003a003a7220 */ /* 0x000fe20000410000 */
[----:B------:R-:W-:Y:S01]  /*12fa0*/  LDSM.16.MT88.4 R160, [R228+0x900] ;  /* 0x00090000e4a0783b */ /* 0x000fe20000004200 */
[C---:B------:R-:W-:Y:S01]  /*12fb0*/  FMUL.FTZ R37, R133.reuse, R177 ;  /* 0x000000b185257220 */ /* 0x040fe20000410000 */
[----:B------:R-:W-:Y:S02]  /*12fc0*/  MOV R177, R138 ;  /* 0x0000008a00b17202 */ /* 0x000fe40000000f00 */
[-C--:B------:R-:W-:Y:S03]  /*12fd0*/  HMMA.16816.F32 R28, R144, R38.reuse, R28 ;  /* 0x00000026901c723c */ /* 0x080fe6000000181c */
[--C-:B------:R-:W-:Y:S02]  /*12fe0*/  FFMA.FTZ R138, R196, c[0x0][0x2d0], -R141.reuse ;  /* 0x0000b400c48a7a23 */ /* 0x100fe4000001088d */
[C---:B------:R-:W-:Y:S01]  /*12ff0*/  FMUL.FTZ R36, R133.reuse, R176 ;  /* 0x000000b085247220 */ /* 0x040fe20000410000 */
[----:B------:R-:W-:Y:S01]  /*13000*/  MOV R176, R217 ;  /* 0x000000d900b07202 */ /* 0x000fe20000000f00 */
[C---:B------:R-:W-:Y:S01]  /*13010*/  FMUL.FTZ R59, R0.reuse, R59 ;  /* 0x0000003b003b7220 */ /* 0x040fe20000410000 */
[C---:B------:R-:W-:Y:S04]  /*13020*/  HMMA.16816.F32 R32, R192.reuse, R38, R32 ;  /* 0x00000026c020723c */ /* 0x040fe80000001820 */
[C---:B------:R-:W-:Y:S02]  /*13030*/  FMUL.FTZ R62, R0.reuse, R62 ;  /* 0x0000003e003e7220 */ /* 0x040fe40000410000 */
[----:B------:R-:W-:Y:S02]  /*13040*/  FMUL.FTZ R63, R0, R63 ;  /* 0x0000003f003f7220 */ /* 0x000fe40000410000 */
[C---:B------:R-:W-:Y:S01]  /*13050*/  FMUL.FTZ R38, R132.reuse, R178 ;  /* 0x000000b284267220 */ /* 0x040fe20000410000 */
[----:B------:R-:W-:Y:S02]  /*13060*/  MOV R178, R139 ;  /* 0x0000008b00b27202 */ /* 0x000fe40000000f00 */
[----:B------:R3:W-:Y:S01]  /*13070*/  MUFU.EX2 R139, R138 ;  /* 0x0000008a008b7308 */ /* 0x0007e20000000800 */
[----:B------:R-:W-:Y:S01]  /*13080*/  FMUL.FTZ R39, R132, R179 ;  /* 0x000000b384277220 */ /* 0x000fe20000410000 */
[----:B------:R-:W-:Y:S01]  /*13090*/  MOV R179, R156 ;  /* 0x0000009c00b37202 */ /* 0x000fe20000000f00 */
[C---:B------:R-:W-:Y:S01]  /*130a0*/  FMUL.FTZ R74, R0.reuse, R74 ;  /* 0x0000004a004a7220 */ /* 0x040fe20000410000 */
[----:B------:R-:W-:Y:S01]  /*130b0*/  LDSM.16.MT88.4 R156, [R226+0x900] ;  /* 0x00090000e29c783b */ /* 0x000fe20000004200 */
[C---:B------:R-:W-:Y:S02]  /*130c0*/  FMUL.FTZ R75, R0.reuse, R75 ;  /* 0x0000004b004b7220 */ /* 0x040fe40000410000 */
[C---:B------:R-:W-:Y:S01]  /*130d0*/  FMUL.FTZ R78, R0.reuse, R78 ;  /* 0x0000004e004e7220 */ /* 0x040fe20000410000 */
[-C--:B-1----:R-:W-:Y:S03]  /*130e0*/  HMMA.16816.F32 R36, R192, R148.reuse, R36 ;  /* 0x00000094c024723c */ /* 0x082fe60000001824 */
[C---:B------:R-:W-:Y:S02]  /*130f0*/  FMUL.FTZ R79, R0.reuse, R79 ;  /* 0x0000004f004f7220 */ /* 0x040fe40000410000 */
[C---:B------:R-:W-:Y:S02]  /*13100*/  FMUL.FTZ R90, R0.reuse, R90 ;  /* 0x0000005a005a7220 */ /* 0x040fe40000410000 */
[----:B------:R-:W-:Y:S01]  /*13110*/  FMUL.FTZ R91, R0, R91 ;  /* 0x0000005b005b7220 */ /* 0x000fe20000410000 */
[C---:B------:R-:W-:Y:S04]  /*13120*/  HMMA.16816.F32 R40, R144.reuse, R148, R40 ;  /* 0x000000949028723c */ /* 0x040fe80000001828 */
[C---:B------:R-:W-:Y:S02]  /*13130*/  FMUL.FTZ R92, R2.reuse, R92 ;  /* 0x0000005c025c7220 */ /* 0x040fe40000410000 */
[----:B------:R-:W-:Y:S02]  /*13140*/  FMUL.FTZ R93, R2, R93 ;  /* 0x0000005d025d7220 */ /* 0x000fe40000410000 */
[-C--:B------:R-:W-:Y:S04]  /*13150*/  HMMA.16816.F32 R44, R144, R150.reuse, R44 ;  /* 0x00000096902c723c */ /* 0x080fe8000000182c */
[--C-:B---3--:R-:W-:Y:S02]  /*13160*/  FFMA.FTZ R138, R198, c[0x0][0x2d0], -R141.reuse ;  /* 0x0000b400c68a7a23 */ /* 0x108fe4000001088d */
[C---:B------:R-:W-:Y:S02]  /*13170*/  FMUL.FTZ R94, R0.reuse, R94 ;  /* 0x0000005e005e7220 */ /* 0x040fe40000410000 */
[C---:B------:R-:W-:Y:S01]  /*13180*/  HMMA.16816.F32 R48, R192.reuse, R150, R48 ;  /* 0x00000096c030723c */ /* 0x040fe20000001830 */
[----:B------:R1:W-:Y:S01]  /*13190*/  MUFU.EX2 R186, R138 ;  /* 0x0000008a00ba7308 */ /* 0x0003e20000000800 */
[----:B------:R-:W3:Y:S02]  /*131a0*/  LDSM.16.MT88.4 R148, [R225+0x1900] ;  /* 0x00190000e194783b */ /* 0x000ee40000004200 */
[----:B------:R-:W-:Y:S02]  /*131b0*/  FMUL.FTZ R95, R0, R95 ;  /* 0x0000005f005f7220 */ /* 0x000fe40000410000 */
[C---:B------:R-:W-:Y:S02]  /*131c0*/  FMUL.FTZ R96, R133.reuse, R96 ;  /* 0x0000006085607220 */ /* 0x040fe40000410000 */
[-C--:B--2---:R-:W-:Y:S04]  /*131d0*/  HMMA.16816.F32 R52, R192, R152.reuse, R52 ;  /* 0x00000098c034723c */ /* 0x084fe80000001834 */
[C---:B------:R-:W-:Y:S02]  /*131e0*/  FMUL.FTZ R97, R133.reuse, R97 ;  /* 0x0000006185617220 */ /* 0x040fe40000410000 */
[C---:B------:R-:W-:Y:S02]  /*131f0*/  FMUL.FTZ R98, R132.reuse, R98 ;  /* 0x0000006284627220 */ /* 0x040fe40000410000 */
[C---:B------:R-:W-:Y:S04]  /*13200*/  HMMA.16816.F32 R56, R144.reuse, R152, R56 ;  /* 0x000000989038723c */ /* 0x040fe80000001838 */
[C---:B------:R-:W-:Y:S02]  /*13210*/  FMUL.FTZ R99, R132.reuse, R99 ;  /* 0x0000006384637220 */ /* 0x040fe40000410000 */
[----:B------:R-:W-:Y:S02]  /*13220*/  FMUL.FTZ R100, R133, R100 ;  /* 0x0000006485647220 */ /* 0x000fe40000410000 */
[-C--:B------:R-:W-:Y:S04]  /*13230*/  HMMA.16816.F32 R60, R144, R154.reuse, R60 ;  /* 0x0000009a903c723c */ /* 0x080fe8000000183c */
[--C-:B-1----:R-:W-:Y:S02]  /*13240*/  FFMA.FTZ R138, R197, c[0x0][0x2d0], -R142.reuse ;  /* 0x0000b400c58a7a23 */ /* 0x102fe4000001088e */
[----:B------:R-:W-:Y:S02]  /*13250*/  FMUL.FTZ R101, R133, R101 ;  /* 0x0000006585657220 */ /* 0x000fe40000410000 */
[C---:B------:R-:W-:Y:S01]  /*13260*/  HMMA.16816.F32 R64, R192.reuse, R154, R64 ;  /* 0x0000009ac040723c */ /* 0x040fe20000001840 */
[----:B------:R1:W-:Y:S01]  /*13270*/  MUFU.EX2 R164, R138 ;  /* 0x0000008a00a47308 */ /* 0x0003e20000000800 */
[----:B------:R-:W2:Y:S02]  /*13280*/  LDSM.16.MT88.4 R152, [R226+0x1900] ;  /* 0x00190000e298783b */ /* 0x000ea40000004200 */
[C---:B------:R-:W-:Y:S02]  /*13290*/  FMUL.FTZ R102, R132.reuse, R102 ;  /* 0x0000006684667220 */ /* 0x040fe40000410000 */
[----:B------:R-:W-:Y:S02]  /*132a0*/  FMUL.FTZ R103, R132, R103 ;  /* 0x0000006784677220 */ /* 0x000fe40000410000 */
[C---:B------:R-:W-:Y:S01]  /*132b0*/  FMUL.FTZ R104, R2.reuse, R104 ;  /* 0x0000006802687220 */ /* 0x040fe20000410000 */
[-C--:B---3--:R-:W-:Y:S03]  /*132c0*/  HMMA.16816.F32 R68, R192, R148.reuse, R68 ;  /* 0x00000094c044723c */ /* 0x088fe60000001844 */
[----:B------:R-:W-:Y:S02]  /*132d0*/  FMUL.FTZ R105, R2, R105 ;  /* 0x0000006902697220 */ /* 0x000fe40000410000 */
[C---:B------:R-:W-:Y:S02]  /*132e0*/  FMUL.FTZ R106, R0.reuse, R106 ;  /* 0x0000006a006a7220 */ /* 0x040fe40000410000 */
[----:B------:R-:W-:Y:S01]  /*132f0*/  FMUL.FTZ R107, R0, R107 ;  /* 0x0000006b006b7220 */ /* 0x000fe20000410000 */
[C---:B------:R-:W-:Y:S04]  /*13300*/  HMMA.16816.F32 R72, R144.reuse, R148, R72 ;  /* 0x000000949048723c */ /* 0x040fe80000001848 */
[C---:B------:R-:W-:Y:S02]  /*13310*/  FMUL.FTZ R108, R2.reuse, R108 ;  /* 0x0000006c026c7220 */ /* 0x040fe40000410000 */
[----:B------:R-:W-:Y:S02]  /*13320*/  FMUL.FTZ R109, R2, R109 ;  /* 0x0000006d026d7220 */ /* 0x000fe40000410000 */
[-C--:B------:R-:W-:Y:S04]  /*13330*/  HMMA.16816.F32 R76, R144, R150.reuse, R76 ;  /* 0x00000096904c723c */ /* 0x080fe8000000184c */
[--C-:B-1----:R-:W-:Y:S02]  /*13340*/  FFMA.FTZ R138, R199, c[0x0][0x2d0], -R142.reuse ;  /* 0x0000b400c78a7a23 */ /* 0x102fe4000001088e */
[----:B------:R-:W-:Y:S01]  /*13350*/  LDSM.16.MT88.4 R196, [R227+0x1100] ;  /* 0x00110000e3c4783b */ /* 0x000fe20000004200 */
[C---:B------:R-:W-:Y:S01]  /*13360*/  FMUL.FTZ R110, R0.reuse, R110 ;  /* 0x0000006e006e7220 */ /* 0x040fe20000410000 */
[C---:B------:R-:W-:Y:S01]  /*13370*/  HMMA.16816.F32 R80, R192.reuse, R150, R80 ;  /* 0x00000096c050723c */ /* 0x040fe20000001850 */
[----:B------:R1:W3:Y:S03]  /*13380*/  MUFU.EX2 R188, R138 ;  /* 0x0000008a00bc7308 */ /* 0x0002e60000000800 */
[----:B------:R-:W-:Y:S02]  /*13390*/  FMUL.FTZ R111, R0, R111 ;  /* 0x0000006f006f7220 */ /* 0x000fe40000410000 */
[----:B------:R-:W4:Y:S01]  /*133a0*/  LDSM.16.MT88.4 R148, [R228+0x1900] ;  /* 0x00190000e494783b */ /* 0x000f220000004200 */
[C---:B------:R-:W-:Y:S01]  /*133b0*/  FMUL.FTZ R112, R133.reuse, R112 ;  /* 0x0000007085707220 */ /* 0x040fe20000410000 */
[-C--:B--2---:R-:W-:Y:S04]  /*133c0*/  HMMA.16816.F32 R84, R192, R152.reuse, R84 ;  /* 0x00000098c054723c */ /* 0x084fe80000001854 */
[C---:B------:R-:W-:Y:S02]  /*133d0*/  FMUL.FTZ R113, R133.reuse, R113 ;  /* 0x0000007185717220 */ /* 0x040fe40000410000 */
[C---:B------:R-:W-:Y:S02]  /*133e0*/  FMUL.FTZ R114, R132.reuse, R114 ;  /* 0x0000007284727220 */ /* 0x040fe40000410000 */
[C---:B------:R-:W-:Y:S04]  /*133f0*/  HMMA.16816.F32 R88, R144.reuse, R152, R88 ;  /* 0x000000989058723c */ /* 0x040fe80000001858 */
[----:B------:R-:W-:Y:S02]  /*13400*/  FMUL.FTZ R115, R132, R115 ;  /* 0x0000007384737220 */ /* 0x000fe40000410000 */
[C---:B------:R-:W-:Y:S02]  /*13410*/  FMUL.FTZ R116, R133.reuse, R116 ;  /* 0x0000007485747220 */ /* 0x040fe40000410000 */
        /* <DEDUP_REMOVED lines=8> */
[C---:B------:R-:W-:Y:S04]  /*134a0*/  FMUL.FTZ R120, R2.reuse, R120 ;  /* 0x0000007802787220 */ /* 0x040fe80000410000 */
[----:B------:R-:W-:Y:S01]  /*134b0*/  FMUL.FTZ R121, R2, R121 ;  /* 0x0000007902797220 */ /* 0x000fe20000410000 */
[-C--:B----4-:R-:W-:Y:S03]  /*134c0*/  HMMA.16816.F32 R100, R192, R148.reuse, R100 ;  /* 0x00000094c064723c */ /* 0x090fe60000001864 */
[C---:B------:R-:W-:Y:S02]  /*134d0*/  FMUL.FTZ R122, R0.reuse, R122 ;  /* 0x0000007a007a7220 */ /* 0x040fe40000410000 */
[----:B------:R-:W-:Y:S02]  /*134e0*/  FMUL.FTZ R123, R0, R123 ;  /* 0x0000007b007b7220 */ /* 0x000fe40000410000 */
[C---:B------:R-:W-:Y:S01]  /*134f0*/  FMUL.FTZ R124, R2.reuse, R124 ;  /* 0x0000007c027c7220 */ /* 0x040fe20000410000 */
[C---:B------:R-:W-:Y:S04]  /*13500*/  HMMA.16816.F32 R104, R144.reuse, R148, R104 ;  /* 0x000000949068723c */ /* 0x040fe80000001868 */
[----:B-1----:R-:W-:Y:S02]  /*13510*/  FFMA.FTZ R138, R203, c[0x0][0x2d0], -R141 ;  /* 0x0000b400cb8a7a23 */ /* 0x002fe4000001088d */
[----:B------:R-:W-:Y:S02]  /*13520*/  FMUL.FTZ R125, R2, R125 ;  /* 0x0000007d027d7220 */ /* 0x000fe40000410000 */
[-C--:B------:R-:W-:Y:S01]  /*13530*/  HMMA.16816.F32 R108, R144, R150.reuse, R108 ;  /* 0x00000096906c723c */ /* 0x080fe2000000186c */
[----:B------:R1:W4:Y:S03]  /*13540*/  MUFU.EX2 R170, R138 ;  /* 0x0000008a00aa7308 */ /* 0x0003260000000800 */
[C---:B------:R-:W-:Y:S02]  /*13550*/  FMUL.FTZ R126, R0.reuse, R126 ;  /* 0x0000007e007e7220 */ /* 0x040fe40000410000 */
[----:B------:R-:W-:Y:S02]  /*13560*/  FMUL.FTZ R127, R0, R127 ;  /* 0x0000007f007f7220 */ /* 0x000fe40000410000 */
[C---:B------:R-:W-:Y:S01]  /*13570*/  HMMA.16816.F32 R112, R192.reuse, R150, R112 ;  /* 0x00000096c070723c */ /* 0x040fe20000001870 */
[----:B------:R-:W5:Y:S03]  /*13580*/  LDSM.16.MT88.4 R148, [R225+0x900] ;  /* 0x00090000e194783b */ /* 0x000f660000004200 */
[C---:B------:R-:W-:Y:S02]  /*13590*/  FMUL.FTZ R128, R133.reuse, R128 ;  /* 0x0000008085807220 */ /* 0x040fe40000410000 */
[----:B------:R-:W-:Y:S02]  /*135a0*/  FMUL.FTZ R129, R133, R129 ;  /* 0x0000008185817220 */ /* 0x000fe40000410000 */
[-C--:B--2---:R-:W-:Y:S04]  /*135b0*/  HMMA.16816.F32 R116, R192, R152.reuse, R116 ;  /* 0x00000098c074723c */ /* 0x084fe80000001874 */
[C---:B------:R-:W-:Y:S02]  /*135c0*/  FMUL.FTZ R130, R132.reuse, R130 ;  /* 0x0000008284827220 */ /* 0x040fe40000410000 */
[----:B------:R-:W-:Y:S02]  /*135d0*/  FMUL.FTZ R131, R132, R131 ;  /* 0x0000008384837220 */ /* 0x000fe40000410000 */
[C---:B------:R-:W-:Y:S04]  /*135e0*/  HMMA.16816.F32 R120, R144.reuse, R152, R120 ;  /* 0x000000989078723c */ /* 0x040fe80000001878 */
[--C-:B-1----:R-:W-:Y:S04]  /*135f0*/  FFMA.FTZ R138, R201, c[0x0][0x2d0], -R142.reuse ;  /* 0x0000b400c98a7a23 */ /* 0x102fe8000001088e */
[-C--:B------:R-:W-:Y:S01]  /*13600*/  HMMA.16816.F32 R124, R144, R154.reuse, R124 ;  /* 0x0000009a907c723c */ /* 0x080fe2000000187c */
[----:B------:R1:W-:Y:S06]  /*13610*/  MUFU.EX2 R168, R138 ;  /* 0x0000008a00a87308 */ /* 0x0003ec0000000800 */
[----:B---3--:R-:W-:Y:S01]  /*13620*/  F2FP.PACK_AB R145, R188, R164 ;  /* 0x000000a4bc91723e */ /* 0x008fe200000000ff */
[----:B------:R-:W-:Y:S04]  /*13630*/  HMMA.16816.F32 R128, R192, R154, R128 ;  /* 0x0000009ac080723c */ /* 0x000fe80000001880 */
[----:B----4-:R-:W-:Y:S02]  /*13640*/  F2FP.PACK_AB R146, R170, R190 ;  /* 0x000000beaa92723e */ /* 0x010fe400000000ff */
[----:B------:R-:W-:Y:S01]  /*13650*/  F2FP.PACK_AB R144, R186, R139 ;  /* 0x0000008bba90723e */ /* 0x000fe200000000ff */
[----:B-1----:R-:W-:Y:S04]  /*13660*/  FFMA.FTZ R138, R204, c[0x0][0x2d0], -R142 ;  /* 0x0000b400cc8a7a23 */ /* 0x002fe8000001088e */
[----:B------:R1:W2:Y:S02]  /*13670*/  MUFU.EX2 R171, R138 ;  /* 0x0000008a00ab7308 */ /* 0x0002a40000000800 */
[--C-:B-1----:R-:W-:Y:S01]  /*13680*/  FFMA.FTZ R138, R202, c[0x0][0x2d0], -R143.reuse ;  /* 0x0000b400ca8a7a23 */ /* 0x102fe2000001088f */
[----:B--2---:R-:W-:Y:S07]  /*13690*/  F2FP.PACK_AB R147, R171, R168 ;  /* 0x000000a8ab93723e */ /* 0x004fee00000000ff */
[----:B------:R1:W-:Y:S01]  /*136a0*/  MUFU.EX2 R184, R138 ;  /* 0x0000008a00b87308 */ /* 0x0003e20000000800 */
[-C--:B-----5:R-:W-:Y:S05]  /*136b0*/  HMMA.16816.F32 R4, R144, R148.reuse, R4 ;  /* 0x000000949004723c */ /* 0x0a0fea0000001804 */
[--C-:B-1----:R-:W-:Y:S04]  /*136c0*/  FFMA.FTZ R138, R205, c[0x0][0x2d0], -R143.reuse ;  /* 0x0000b400cd8a7a23 */ /* 0x102fe8000001088f */
[----:B------:R1:W2:Y:S03]  /*136d0*/  MUFU.EX2 R189, R138 ;  /* 0x0000008a00bd7308 */ /* 0x0002a60000000800 */
[--C-:B-1----:R-:W-:Y:S01]  /*136e0*/  FFMA.FTZ R138, R208, c[0x0][0x2d0], -R143.reuse ;  /* 0x0000b400d08a7a23 */ /* 0x102fe2000001088f */
[----:B--2---:R-:W-:Y:S06]  /*136f0*/  F2FP.PACK_AB R152, R189, R184 ;  /* 0x000000b8bd98723e */ /* 0x004fec00000000ff */
[----:B------:R1:W-:Y:S02]  /*13700*/  MUFU.EX2 R169, R138 ;  /* 0x0000008a00a97308 */ /* 0x0003e40000000800 */
[----:B-1----:R-:W-:Y:S08]  /*13710*/  FFMA.FTZ R138, R210, c[0x0][0x2d0], -R143 ;  /* 0x0000b400d28a7a23 */ /* 0x002ff0000001088f */
[----:B------:R1:W2:Y:S02]  /*13720*/  MUFU.EX2 R252, R138 ;  /* 0x0000008a00fc7308 */ /* 0x0002a40000000800 */
[--C-:B-1----:R-:W-:Y:S01]  /*13730*/  FFMA.FTZ R138, R207, c[0x0][0x2d0], -R134.reuse ;  /* 0x0000b400cf8a7a23 */ /* 0x102fe20000010886 */
[----:B--2---:R-:W-:Y:S07]  /*13740*/  F2FP.PACK_AB R154, R252, R169 ;  /* 0x000000a9fc9a723e */ /* 0x004fee00000000ff */
[----:B------:R1:W-:Y:S02]  /*13750*/  MUFU.EX2 R251, R138 ;  /* 0x0000008a00fb7308 */ /* 0x0003e40000000800 */
[--C-:B-1----:R-:W-:Y:S08]  /*13760*/  FFMA.FTZ R138, R209, c[0x0][0x2d0], -R134.reuse ;  /* 0x0000b400d18a7a23 */ /* 0x102ff00000010886 */
[----:B------:R1:W2:Y:S02]  /*13770*/  MUFU.EX2 R221, R138 ;  /* 0x0000008a00dd7308 */ /* 0x0002a40000000800 */
[--C-:B-1----:R-:W-:Y:S01]  /*13780*/  FFMA.FTZ R138, R211, c[0x0][0x2d0], -R134.reuse ;  /* 0x0000b400d38a7a23 */ /* 0x102fe20000010886 */
[----:B--2---:R-:W-:Y:S07]  /*13790*/  F2FP.PACK_AB R153, R221, R251 ;  /* 0x000000fbdd99723e */ /* 0x004fee00000000ff */
[----:B------:R1:W-:Y:S02]  /*137a0*/  MUFU.EX2 R220, R138 ;  /* 0x0000008a00dc7308 */ /* 0x0003e40000000800 */
[----:B-1----:R-:W-:Y:S08]  /*137b0*/  FFMA.FTZ R138, R206, c[0x0][0x2d0], -R134 ;  /* 0x0000b400ce8a7a23 */ /* 0x002ff00000010886 */
[----:B------:R1:W2:Y:S02]  /*137c0*/  MUFU.EX2 R201, R138 ;  /* 0x0000008a00c97308 */ /* 0x0002a40000000800 */
[--C-:B-1----:R-:W-:Y:S01]  /*137d0*/  FFMA.FTZ R138, R244, c[0x0][0x2d0], -R141.reuse ;  /* 0x0000b400f48a7a23 */ /* 0x102fe2000001088d */
[----:B--2---:R-:W-:Y:S02]  /*137e0*/  F2FP.PACK_AB R155, R201, R220 ;  /* 0x000000dcc99b723e */ /* 0x004fe400000000ff */
[----:B------:R-:W-:Y:S05]  /*137f0*/  MOV R244, R185 ;  /* 0x000000b900f47202 */ /* 0x000fea0000000f00 */
[----:B------:R1:W-:Y:S01]  /*13800*/  MUFU.EX2 R218, R138 ;  /* 0x0000008a00da7308 */ /* 0x0003e20000000800 */
[----:B------:R-:W-:Y:S02]  /*13810*/  MOV R185, R183 ;  /* 0x000000b700b97202 */ /* 0x000fe40000000f00 */
[----:B------:R-:W-:Y:S01]  /*13820*/  MOV R183, R175 ;  /* 0x000000af00b77202 */ /* 0x000fe20000000f00 */
[C---:B------:R-:W-:Y:S04]  /*13830*/  HMMA.16816.F32 R8, R152.reuse, R148, R8 ;  /* 0x000000949808723c */ /* 0x040fe80000001808 */
[----:B------:R-:W-:Y:S02]  /*13840*/  MOV R175, R173 ;  /* 0x000000ad00af7202 */ /* 0x000fe40000000f00 */
[----:B------:R-:W-:Y:S02]  /*13850*/  MOV R173, R166 ;  /* 0x000000a600ad7202 */ /* 0x000fe40000000f00 */
[-C--:B------:R-:W-:Y:S03]  /*13860*/  HMMA.16816.F32 R12, R152, R150.reuse, R12 ;  /* 0x00000096980c723c */ /* 0x080fe6000000180c */
[----:B------:R-:W-:Y:S05]  /*13870*/  ISETP.GT.AND P0, PT, R242, R244, PT ;  /* 0x000000f4f200720c */ /* 0x000fea0003f04270 */
        /* <DEDUP_REMOVED lines=9> */
[----:B------:R-:W3:Y:S03]  /*13910*/  LDSM.16.MT88.4 R156, [R225+0x2100] ;  /* 0x00210000e19c783b */ /* 0x000ee60000004200 */
        /* <DEDUP_REMOVED lines=10> */
[-C--:B--2---:R-:W-:Y:S01]  /*139c0*/  HMMA.16816.F32 R52, R144, R148.reuse, R52 ;  /* 0x000000949034723c */ /* 0x084fe20000001834 */
[----:B------:R1:W2:Y:S07]  /*139d0*/  MUFU.EX2 R209, R138 ;  /* 0x0000008a00d17308 */ /* 0x0002ae0000000800 */
[C---:B------:R-:W-:Y:S08]  /*139e0*/  HMMA.16816.F32 R56, R152.reuse, R148, R56 ;  /* 0x000000949838723c */ /* 0x040ff00000001838 */
[-C--:B------:R-:W-:Y:S08]  /*139f0*/  HMMA.16816.F32 R60, R152, R150.reuse, R60 ;  /* 0x00000096983c723c */ /* 0x080ff0000000183c */
[C---:B------:R-:W-:Y:S01]  /*13a00*/  HMMA.16816.F32 R64, R144.reuse, R150, R64 ;  /* 0x000000969040723c */ /* 0x040fe20000001840 */
[----:B------:R-:W5:Y:S03]  /*13a10*/  LDSM.16.MT88.4 R148, [R228+0x2100] ;  /* 0x00210000e494783b */ /* 0x000f660000004200 */
[--C-:B-1----:R-:W-:Y:S01]  /*13a20*/  FFMA.FTZ R138, R249, c[0x0][0x2d0], -R141.reuse ;  /* 0x0000b400f98a7a23 */ /* 0x102fe2000001088d */
[----:B------:R-:W-:Y:S01]  /*13a30*/  MOV R249, R168 ;  /* 0x000000a800f97202 */ /* 0x000fe20000000f00 */
[----:B------:R-:W-:Y:S01]  /*13a40*/  FFMA.FTZ R141, R248, c[0x0][0x2d0], -R141 ;  /* 0x0000b400f88d7a23 */ /* 0x000fe2000001088d */
[----:B------:R-:W-:Y:S01]  /*13a50*/  MOV R248, R190 ;  /* 0x000000be00f87202 */ /* 0x000fe20000000f00 */
[-C--:B---3--:R-:W-:Y:S01]  /*13a60*/  HMMA.16816.F32 R68, R144, R156.reuse, R68 ;  /* 0x0000009c9044723c */ /* 0x088fe20000001844 */
[----:B------:R1:W-:Y:S07]  /*13a70*/  MUFU.EX2 R210, R138 ;  /* 0x0000008a00d27308 */ /* 0x0003ee0000000800 */
[C---:B------:R-:W-:Y:S03]  /*13a80*/  HMMA.16816.F32 R72, R152.reuse, R156, R72 ;  /* 0x0000009c9848723c */ /* 0x040fe60000001848 */
[----:B------:R2:W3:Y:S05]  /*13a90*/  MUFU.EX2 R208, R141 ;  /* 0x0000008d00d07308 */ /* 0x0004ea0000000800 */
[-C--:B------:R-:W-:Y:S08]  /*13aa0*/  HMMA.16816.F32 R76, R152, R158.reuse, R76 ;  /* 0x0000009e984c723c */ /* 0x080ff0000000184c */
[C---:B------:R-:W-:Y:S01]  /*13ab0*/  HMMA.16816.F32 R80, R144.reuse, R158, R80 ;  /* 0x0000009e9050723c */ /* 0x040fe20000001850 */
[----:B------:R-:W3:Y:S03]  /*13ac0*/  LDSM.16.MT88.4 R156, [R227+0x2100] ;  /* 0x00210000e39c783b */ /* 0x000ee60000004200 */
[--C-:B-1----:R-:W-:Y:S01]  /*13ad0*/  FFMA.FTZ R138, R246, c[0x0][0x2d0], -R142.reuse ;  /* 0x0000b400f68a7a23 */ /* 0x102fe2000001088e */
[----:B------:R-:W-:Y:S01]  /*13ae0*/  MOV R246, R189 ;  /* 0x000000bd00f67202 */ /* 0x000fe20000000f00 */
[----:B------:R-:W-:Y:S01]  /*13af0*/  FFMA.FTZ R142, R247, c[0x0][0x2d0], -R142 ;  /* 0x0000b400f78e7a23 */ /* 0x000fe2000001088e */
[----:B------:R-:W-:Y:S01]  /*13b00*/  MOV R247, R188 ;  /* 0x000000bc00f77202 */ /* 0x000fe20000000f00 */
[-C--:B----4-:R-:W-:Y:S01]  /*13b10*/  HMMA.16816.F32 R84, R144, R160.reuse, R84 ;  /* 0x000000a09054723c */ /* 0x090fe20000001854 */
[----:B------:R1:W-:Y:S01]  /*13b20*/  MUFU.EX2 R207, R138 ;  /* 0x0000008a00cf7308 */ /* 0x0003e20000000800 */
[----:B------:R-:W-:Y:S02]  /*13b30*/  LDSM.16.MT88.4 R188, [R228+0x1100] ;  /* 0x00110000e4bc783b */ /* 0x000fe40000004200 */
[----:B--2---:R-:W-:Y:S04]  /*13b40*/  F2FP.PACK_AB R141, R209, R211 ;  /* 0x000000d3d18d723e */ /* 0x004fe800000000ff */
[C---:B------:R-:W-:Y:S03]  /*13b50*/  HMMA.16816.F32 R88, R152.reuse, R160, R88 ;  /* 0x000000a09858723c */ /* 0x040fe60000001858 */
[----:B------:R3:W-:Y:S05]  /*13b60*/  MUFU.EX2 R206, R142 ;  /* 0x0000008e00ce7308 */ /* 0x0007ea0000000800 */
[-C--:B------:R-:W-:Y:S08]  /*13b70*/  HMMA.16816.F32 R92, R152, R162.reuse, R92 ;  /* 0x000000a2985c723c */ /* 0x080ff0000000185c */
[C---:B------:R-:W-:Y:S04]  /*13b80*/  HMMA.16816.F32 R96, R144.reuse, R162, R96 ;  /* 0x000000a29060723c */ /* 0x040fe80000001860 */
[--C-:B-1----:R-:W-:Y:S01]  /*13b90*/  FFMA.FTZ R138, R215, c[0x0][0x2d0], -R143.reuse ;  /* 0x0000b400d78a7a23 */ /* 0x102fe2000001088f */
[----:B------:R-:W-:Y:S03]  /*13ba0*/  MOV R215, R187 ;  /* 0x000000bb00d77202 */ /* 0x000fe60000000f00 */
[-C--:B-----5:R-:W-:Y:S01]  /*13bb0*/  HMMA.16816.F32 R100, R144, R148.reuse, R100 ;  /* 0x000000949064723c */ /* 0x0a0fe20000001864 */
[----:B------:R1:W-:Y:S03]  /*13bc0*/  MUFU.EX2 R205, R138 ;  /* 0x0000008a00cd7308 */ /* 0x0003e60000000800 */
[----:B---3--:R-:W-:Y:S04]  /*13bd0*/  F2FP.PACK_AB R142, R208, R210 ;  /* 0x000000d2d08e723e */ /* 0x008fe800000000ff */
        /* <DEDUP_REMOVED lines=18> */
[----:B--2---:R-:W-:Y:S02]  /*13d00*/  F2FP.PACK_AB R192, R203, R205 ;  /* 0x000000cdcbc0723e */ /* 0x004fe400000000ff */
[----:B------:R-:W-:Y:S02]  /*13d10*/  MOV R187, R174 ;  /* 0x000000ae00bb7202 */ /* 0x000fe40000000f00 */
[----:B------:R2:W3:Y:S01]  /*13d20*/  MUFU.EX2 R202, R143 ;  /* 0x0000008f00ca7308 */ /* 0x0004e20000000800 */
[--C-:B-1----:R-:W-:Y:S01]  /*13d30*/  FFMA.FTZ R138, R213, c[0x0][0x2d0], -R134.reuse ;  /* 0x0000b400d58a7a23 */ /* 0x102fe20000010886 */
[----:B------:R-:W-:Y:S02]  /*13d40*/  MOV R213, R164 ;  /* 0x000000a400d57202 */ /* 0x000fe40000000f00 */
[----:B------:R-:W1:Y:S06]  /*13d50*/  LDSM.16.MT88.4 R164, [R225+0x1100] ;  /* 0x00110000e1a4783b */ /* 0x000e6c0000004200 */
[----:B------:R4:W-:Y:S01]  /*13d60*/  MUFU.EX2 R200, R138 ;  /* 0x0000008a00c87308 */ /* 0x0009e20000000800 */
[----:B--2---:R-:W-:Y:S02]  /*13d70*/  F2FP.PACK_AB R143, R206, R207 ;  /* 0x000000cfce8f723e */ /* 0x004fe400000000ff */
[----:B---3--:R-:W-:Y:S01]  /*13d80*/  F2FP.PACK_AB R194, R202, R204 ;  /* 0x000000cccac2723e */ /* 0x008fe200000000ff */
[--C-:B----4-:R-:W-:Y:S01]  /*13d90*/  FFMA.FTZ R138, R212, c[0x0][0x2d0], -R134.reuse ;  /* 0x0000b400d48a7a23 */ /* 0x110fe20000010886 */
[----:B------:R-:W-:Y:S05]  /*13da0*/  MOV R212, R139 ;  /* 0x0000008b00d47202 */ /* 0x000fea0000000f00 */
[----:B------:R2:W3:Y:S02]  /*13db0*/  MUFU.EX2 R139, R138 ;  /* 0x0000008a008b7308 */ /* 0x0004e40000000800 */
[--C-:B--2---:R-:W-:Y:S01]  /*13dc0*/  FFMA.FTZ R138, R214, c[0x0][0x2d0], -R134.reuse ;  /* 0x0000b400d68a7a23 */ /* 0x104fe20000010886 */
[----:B------:R-:W-:Y:S01]  /*13dd0*/  MOV R214, R185 ;  /* 0x000000b900d67202 */ /* 0x000fe20000000f00 */
[----:B------:R-:W-:Y:S01]  /*13de0*/  FFMA.FTZ R134, R140, c[0x0][0x2d0], -R134 ;  /* 0x0000b4008c867a23 */ /* 0x000fe20000010886 */
[----:B------:R-:W-:Y:S02]  /*13df0*/  MOV R185, R172 ;  /* 0x000000ac00b97202 */ /* 0x000fe40000000f00 */
[----:B------:R-:W2:Y:S03]  /*13e00*/  LDSM.16.MT88.4 R172, [R226+0x1100] ;  /* 0x00110000e2ac783b */ /* 0x000ea60000004200 */
[----:B------:R-:W-:Y:S01]  /*13e10*/  MUFU.EX2 R138, R138 ;  /* 0x0000008a008a7308 */ /* 0x000fe20000000800 */
[----:B------:R-:W-:Y:S02]  /*13e20*/  F2FP.PACK_AB R140, R217, R218 ;  /* 0x000000dad98c723e */ /* 0x000fe400000000ff */
[----:B---3--:R-:W-:Y:S05]  /*13e30*/  F2FP.PACK_AB R193, R139, R200 ;  /* 0x000000c88bc1723e */ /* 0x008fea00000000ff */
[-C--:B-1----:R-:W-:Y:S01]  /*13e40*/  HMMA.16816.F32 R144, R140, R164.reuse, R4 ;  /* 0x000000a48c90723c */ /* 0x082fe20000001804 */
[----:B------:R-:W1:Y:S01]  /*13e50*/  LDSM.16.MT88.4 R4, [R225+0x2900] ;  /* 0x00290000e104783b */ /* 0x000e620000004200 */
[----:B------:R-:W3:Y:S03]  /*13e60*/  MUFU.EX2 R134, R134 ;  /* 0x0000008600867308 */ /* 0x000ee60000000800 */
[----:B---3--:R-:W-:Y:S07]  /*13e70*/  F2FP.PACK_AB R195, R134, R138 ;  /* 0x0000008a86c3723e */ /* 0x008fee00000000ff */
[C---:B------:R-:W-:Y:S01]  /*13e80*/  HMMA.16816.F32 R148, R192.reuse, R164, R8 ;  /* 0x000000a4c094723c */ /* 0x040fe20000001808 */
[----:B------:R-:W3:Y:S07]  /*13e90*/  LDSM.16.MT88.4 R8, [R226+0x2900] ;  /* 0x00290000e208783b */ /* 0x000eee0000004200 */
[-C--:B------:R-:W-:Y:S01]  /*13ea0*/  HMMA.16816.F32 R152, R192, R166.reuse, R12 ;  /* 0x000000a6c098723c */ /* 0x080fe2000000180c */
[----:B------:R-:W4:Y:S07]  /*13eb0*/  LDSM.16.MT88.4 R12, [R228+0x2900] ;  /* 0x00290000e40c783b */ /* 0x000f2e0000004200 */
[C---:B------:R-:W-:Y:S01]  /*13ec0*/  HMMA.16816.F32 R156, R140.reuse, R166, R16 ;  /* 0x000000a68c9c723c */ /* 0x040fe20000001810 */
[----:B------:R-:W5:Y:S07]  /*13ed0*/  LDSM.16.MT88.4 R16, [R227+0x2900] ;  /* 0x00290000e310783b */ /* 0x000f6e0000004200 */
[-C--:B--2---:R-:W-:Y:S01]  /*13ee0*/  HMMA.16816.F32 R160, R140, R172.reuse, R20 ;  /* 0x000000ac8ca0723c */ /* 0x084fe20000001814 */
[----:B------:R-:W2:Y:S06]  /*13ef0*/  LDL.LU R20, [R1+0x1c] ;  /* 0x00001c0001147983 */ /* 0x000eac0000300800 */
[----:B------:R-:W-:Y:S01]  /*13f00*/  MOV R23, R245 ;  /* 0x000000f500177202 */ /* 0x000fe20000000f00 */
[C---:B------:R-:W-:Y:S04]  /*13f10*/  HMMA.16816.F32 R164, R192.reuse, R172, R24 ;  /* 0x000000acc0a4723c */ /* 0x040fe80000001818 */
[----:B------:R-:W-:Y:S02]  /*13f20*/  MOV R245, R171 ;  /* 0x000000ab00f57202 */ /* 0x000fe40000000f00 */
[----:B------:R-:W-:Y:S02]  /*13f30*/  MOV R22, R187 ;  /* 0x000000bb00167202 */ /* 0x000fe40000000f00 */
[-C--:B------:R-:W-:Y:S01]  /*13f40*/  HMMA.16816.F32 R168, R192, R174.reuse, R28 ;  /* 0x000000aec0a8723c */ /* 0x080fe2000000181c */
[----:B------:R-:W2:Y:S03]  /*13f50*/  LDL.LU R28, [R1+0x18] ;  /* 0x00001800011c7983 */ /* 0x000ea60000300800 */
[----:B------:R-:W-:Y:S02]  /*13f60*/  MOV R21, R186 ;  /* 0x000000ba00157202 */ /* 0x000fe40000000f00 */
[----:B------:R-:W-:Y:S02]  /*13f70*/  MOV R27, R185 ;  /* 0x000000b9001b7202 */ /* 0x000fe40000000f00 */
[C---:B------:R-:W-:Y:S01]  /*13f80*/  HMMA.16816.F32 R172, R140.reuse, R174, R32 ;  /* 0x000000ae8cac723c */ /* 0x040fe20000001820 */
[----:B------:R-:W2:Y:S03]  /*13f90*/  LDL.LU R33, [R1+0x10] ;  /* 0x0000100001217983 */ /* 0x000ea60000300800 */
[----:B------:R-:W-:Y:S01]  /*13fa0*/  MOV R31, R178 ;  /* 0x000000b2001f7202 */ /* 0x000fe20000000f00 */
[----:B------:R-:W2:Y:S01]  /*13fb0*/  LDL.LU R32, [R1+0x14] ;  /* 0x0000140001207983 */ /* 0x000ea20000300800 */
[----:B------:R-:W-:Y:S02]  /*13fc0*/  MOV R30, R179 ;  /* 0x000000b3001e7202 */ /* 0x000fe40000000f00 */
[----:B------:R-:W-:Y:S04]  /*13fd0*/  MOV R35, R176 ;  /* 0x000000b000237202 */ /* 0x000fe80000000f00 */
[----:B------:R-:W-:Y:S02]  /*13fe0*/  MOV R34, R177 ;  /* 0x000000b100227202 */ /* 0x000fe40000000f00 */
[-C--:B------:R-:W-:Y:S03]  /*13ff0*/  HMMA.16816.F32 R176, R140, R188.reuse, R36 ;  /* 0x000000bc8cb0723c */ /* 0x080fe60000001824 */
[----:B------:R-:W-:Y:S02]  /*14000*/  MOV R25, R183 ;  /* 0x000000b700197202 */ /* 0x000fe40000000f00 */
[----:B------:R-:W-:Y:S02]  /*14010*/  MOV R24, R182 ;  /* 0x000000b600187202 */ /* 0x000fe40000000f00 */
[----:B------:R-:W-:Y:S02]  /*14020*/  MOV R29, R181 ;  /* 0x000000b5001d7202 */ /* 0x000fe40000000f00 */
[----:B------:R-:W-:Y:S02]  /*14030*/  MOV R39, R180 ;  /* 0x000000b400277202 */ /* 0x000fe40000000f00 */
[C---:B------:R-:W-:Y:S04]  /*14040*/  HMMA.16816.F32 R180, R192.reuse, R188, R40 ;  /* 0x000000bcc0b4723c */ /* 0x040fe80000001828 */
[----:B------:R-:W-:Y:S04]  /*14050*/  MOV R26, R184 ;  /* 0x000000b8001a7202 */ /* 0x000fe80000000f00 */
        /* <DEDUP_REMOVED lines=9> */
[C---:B------:R-:W-:Y:S08]  /*140f0*/  HMMA.16816.F32 R80, R140.reuse, R6, R80 ;  /* 0x000000068c50723c */ /* 0x040ff00000001850 */
[-C--:B---3--:R-:W-:Y:S08]  /*14100*/  HMMA.16816.F32 R84, R140, R8.reuse, R84 ;  /* 0x000000088c54723c */ /* 0x088ff00000001854 */
[C---:B------:R-:W-:Y:S08]  /*14110*/  HMMA.16816.F32 R88, R192.reuse, R8, R88 ;  /* 0x00000008c058723c */ /* 0x040ff00000001858 */
[-C--:B------:R-:W-:Y:S08]  /*14120*/  HMMA.16816.F32 R92, R192, R10.reuse, R92 ;  /* 0x0000000ac05c723c */ /* 0x080ff0000000185c */
[C---:B------:R-:W-:Y:S08]  /*14130*/  HMMA.16816.F32 R96, R140.reuse, R10, R96 ;  /* 0x0000000a8c60723c */ /* 0x040ff00000001860 */
[-C--:B----4-:R-:W-:Y:S08]  /*14140*/  HMMA.16816.F32 R100, R140, R12.reuse, R100 ;  /* 0x0000000c8c64723c */ /* 0x090ff00000001864 */
[C---:B------:R-:W-:Y:S08]  /*14150*/  HMMA.16816.F32 R104, R192.reuse, R12, R104 ;  /* 0x0000000cc068723c */ /* 0x040ff00000001868 */
[-C--:B------:R-:W-:Y:S08]  /*14160*/  HMMA.16816.F32 R108, R192, R14.reuse, R108 ;  /* 0x0000000ec06c723c */ /* 0x080ff0000000186c */
[C---:B------:R-:W-:Y:S08]  /*14170*/  HMMA.16816.F32 R112, R140.reuse, R14, R112 ;  /* 0x0000000e8c70723c */ /* 0x040ff00000001870 */
[-C--:B-----5:R-:W-:Y:S08]  /*14180*/  HMMA.16816.F32 R116, R140, R16.reuse, R116 ;  /* 0x000000108c74723c */ /* 0x0a0ff00000001874 */
[C---:B------:R-:W-:Y:S08]  /*14190*/  HMMA.16816.F32 R120, R192.reuse, R16, R120 ;  /* 0x00000010c078723c */ /* 0x040ff00000001878 */
[-C--:B------:R-:W-:Y:S08]  /*141a0*/  HMMA.16816.F32 R124, R192, R18.reuse, R124 ;  /* 0x00000012c07c723c */ /* 0x080ff0000000187c */
[----:B------:R-:W-:Y:S04]  /*141b0*/  HMMA.16816.F32 R128, R140, R18, R128 ;  /* 0x000000128c80723c */ /* 0x000fe80000001880 */
[----:B--2---:R-:W-:Y:S04]  /*141c0*/  FFMA.FTZ R4, R2, R28, R35 ;  /* 0x0000001c02047223 */ /* 0x004fe80000010023 */
[----:B------:R-:W-:Y:S04]  /*141d0*/  FADD.FTZ R4, R31, R4 ;  /* 0x000000041f047221 */ /* 0x000fe80000010000 */
[----:B------:R-:W-:Y:S02]  /*141e0*/  FFMA.FTZ R133, R133, R33, R39 ;  /* 0x0000002185857223 */ /* 0x000fe40000010027 */
[----:B------:R-:W-:Y:S02]  /*141f0*/  FADD.FTZ R5, R26, R4 ;  /* 0x000000041a057221 */ /* 0x000fe40000010000 */
[----:B------:R-:W-:Y:S02]  /*14200*/  FFMA.FTZ R132, R132, R32, R34 ;  /* 0x0000002084847223 */ /* 0x000fe40000010022 */
[----:B------:R-:W-:Y:S02]  /*14210*/  FADD.FTZ R2, R29, R133 ;  /* 0x000000851d027221 */ /* 0x000fe40000010000 */
[----:B------:R-:W-:Y:S02]  /*14220*/  FADD.FTZ R132, R30, R132 ;  /* 0x000000841e847221 */ /* 0x000fe40000010000 */
[----:B------:R-:W-:Y:S02]  /*14230*/  FADD.FTZ R2, R24, R2 ;  /* 0x0000000218027221 */ /* 0x000fe40000010000 */
[----:B------:R-:W-:Y:S02]  /*14240*/  FFMA.FTZ R4, R0, R20, R27 ;  /* 0x0000001400047223 */ /* 0x000fe4000001001b */
        /* <DEDUP_REMOVED lines=36> */
[----:B------:R1:W-:Y:S01]  /*14490*/  STL [R1+0x10], R0 ;  /* 0x0000100001007387 */ /* 0x0003e20000100800 */
[----:B------:R-:W-:Y:S01]  /*144a0*/  FADD.FTZ R2, R139, R2 ;  /* 0x000000028b027221 */ /* 0x000fe20000010000 */
[----:B------:R-:W-:Y:S01]  /*144b0*/  MOV R139, R3 ;  /* 0x00000003008b7202 */ /* 0x000fe20000000f00 */
[----:B------:R-:W-:Y:S01]  /*144c0*/  FADD.FTZ R4, R202, R4 ;  /* 0x00000004ca047221 */ /* 0x000fe20000010000 */
[----:B------:R2:W-:Y:S01]  /*144d0*/  STL [R1+0x14], R5 ;  /* 0x0000140501007387 */ /* 0x0005e20000100800 */
[----:B------:R-:W-:Y:S01]  /*144e0*/  FADD.FTZ R2, R138, R2 ;  /* 0x000000028a027221 */ /* 0x000fe20000010000 */
[----:B------:R-:W-:Y:S02]  /*144f0*/  MOV R138, R135 ;  /* 0x00000087008a7202 */ /* 0x000fe40000000f00 */
[----:B------:R2:W-:Y:S01]  /*14500*/  STL [R1+0x18], R4 ;  /* 0x0000180401007387 */ /* 0x0005e20000100800 */
[----:B------:R-:W-:Y:S01]  /*14510*/  FADD.FTZ R2, R134, R2 ;  /* 0x0000000286027221 */ /* 0x000fe20000010000 */
[----:B------:R-:W-:Y:S04]  /*14520*/  MOV R134, R136 ;  /* 0x0000008800867202 */ /* 0x000fe80000000f00 */
[----:B------:R2:W-:Y:S01]  /*14530*/  STL [R1+0x1c], R2 ;  /* 0x00001c0201007387 */ /* 0x0005e20000100800 */
[----:B-1----:R-:W-:Y:S04]  /*14540*/  IADD3 R0, R242, -0x1, RZ ;  /* 0xfffffffff2007810 */ /* 0x002fe80007ffe0ff */
[----:B------:R-:W-:Y:S01]  /*14550*/  MOV R242, R0 ;  /* 0x0000000000f27202 */ /* 0x000fe20000000f00 */
[----:B------:R-:W-:-:S05]  /*14560*/  @P0 BRA `(.L_x_509) ;  /* 0xffffb47000000947 */ /* 0x000fca000383ffff */
.L_x_492:
[----:B------:R-:W3:Y:S04]  /*14570*/  LDL.LU R0, [R1+0x10] ;  /* 0x0000100001007983 */ /* 0x000ee80000300800 */
[----:B-12---:R-:W2:Y:S04]  /*14580*/  LDL.LU R4, [R1+0x14] ;  /* 0x0000140001047983 */ /* 0x006ea80000300800 */
[----:B------:R-:W4:Y:S04]  /*14590*/  LDL.LU R5, [R1+0x18] ;  /* 0x0000180001057983 */ /* 0x000f280000300800 */
[----:B------:R-:W4:Y:S01]  /*145a0*/  LDL.LU R2, [R1+0x1c] ;  /* 0x00001c0001027983 */ /* 0x000f220000300800 */
[----:B------:R-:W-:-:S02]  /*145b0*/  MOV R18, 0xff800000 ;  /* 0xff80000000127802 */ /* 0x000fc40000000f00 */
[----:B------:R-:W-:Y:S02]  /*145c0*/  MOV R19, 0xff800000 ;  /* 0xff80000000137802 */ /* 0x000fe40000000f00 */
[----:B------:R-:W-:Y:S02]  /*145d0*/  MOV R20, 0xff800000 ;  /* 0xff80000000147802 */ /* 0x000fe40000000f00 */
[----:B------:R-:W-:Y:S02]  /*145e0*/  MOV R21, 0xff800000 ;  /* 0xff80000000157802 */ /* 0x000fe40000000f00 */
[----:B------:R-:W-:Y:S01]  /*145f0*/  PLOP3.LUT P4, PT, PT, PT, PT, 0x8, 0x0 ;  /* 0x000000000000781c */ /* 0x000fe20003f8e170 */
[----:B---3--:R-:W1:Y:S04]  /*14600*/  SHFL.BFLY PT, R11, R0, 0x2, 0x1f ;  /* 0x0c401f00000b7f89 */ /* 0x008e6800000e0000 */
[----:B--2---:R-:W2:Y:S04]  /*14610*/  SHFL.BFLY PT, R9, R4, 0x2, 0x1f ;  /* 0x0c401f0004097f89 */ /* 0x004ea800000e0000 */
        /* <DEDUP_REMOVED lines=19> */
[----:B------:R-:W-:-:S05]  /*14750*/  FSETP.NE.FTZ.AND P1, PT, R7, RZ, PT ;  /* 0x000000ff0700720b */ /* 0x000fca0003f35000 */
[----:B------:R-:W1:Y:S01]  /*14760*/  @P3 MUFU.RCP R0, R11 ;  /* 0x0000000b00003308 */ /* 0x000e620000001000 */
[----:B------:R-:W-:-:S07]  /*14770*/  FSETP.NE.FTZ.AND P0, PT, R6, RZ, PT ;  /* 0x000000ff0600720b */ /* 0x000fce0003f15000 */
[----:B------:R-:W-:Y:S06]  /*14780*/  @P2 MUFU.RCP R4, R9 ;  /* 0x0000000900042308 */ /* 0x000fec0000001000 */
[----:B------:R-:W-:Y:S01]  /*14790*/  @P0 MOV R8, 0x3f317218 ;  /* 0x3f31721800080802 */ /* 0x000fe20000000f00 */
[C---:B-1----:R-:W-:Y:S01]  /*147a0*/  FMUL.FTZ R144, R0.reuse, R144 ;  /* 0x0000009000907220 */ /* 0x042fe20000410000 */
[----:B------:R-:W1:Y:S01]  /*147b0*/  @P1 MUFU.RCP R2, R7 ;  /* 0x0000000700021308 */ /* 0x000e620000001000 */
        /* <DEDUP_REMOVED lines=13> */
[C---:B------:R-:W-:Y:S01]  /*14890*/  FMUL.FTZ R52, R0.reuse, R52 ;  /* 0x0000003400347220 */ /* 0x040fe20000410000 */
[----:B------:R-:W-:Y:S01]  /*148a0*/  @P1 MUFU.LG2 R7, R7 ;  /* 0x0000000700071308 */ /* 0x000fe20000000c00 */
        /* <DEDUP_REMOVED lines=19> */
[----:B------:R-:W-:Y:S01]  /*149e0*/  MOV R0, RZ ;  /* 0x000000ff00007202 */ /* 0x000fe20000000f00 */
[C---:B-1----:R-:W-:Y:S02]  /*149f0*/  FMUL.FTZ R148, R2.reuse, R148 ;  /* 0x0000009402947220 */ /* 0x042fe40000410000 */
[----:B------:R-:W-:-:S02]  /*14a00*/  FMUL.FTZ R149, R2, R149 ;  /* 0x0000009502957220 */ /* 0x000fc40000410000 */
[C---:B------:R-:W-:Y:S01]  /*14a10*/  FMUL.FTZ R152, R2.reuse, R152 ;  /* 0x0000009802987220 */ /* 0x040fe20000410000 */
[----:B------:R-:W1:Y:S01]  /*14a20*/  @P0 MUFU.RCP R0, R6 ;  /* 0x0000000600000308 */ /* 0x000e620000001000 */
[C---:B------:R-:W-:Y:S02]  /*14a30*/  FMUL.FTZ R153, R2.reuse, R153 ;  /* 0x0000009902997220 */ /* 0x040fe40000410000 */
[C---:B------:R-:W-:Y:S02]  /*14a40*/  FMUL.FTZ R164, R2.reuse, R164 ;  /* 0x000000a402a47220 */ /* 0x040fe40000410000 */
[C---:B------:R-:W-:Y:S02]  /*14a50*/  FMUL.FTZ R165, R2.reuse, R165 ;  /* 0x000000a502a57220 */ /* 0x040fe40000410000 */
[C---:B------:R-:W-:Y:S01]  /*14a60*/  FMUL.FTZ R168, R2.reuse, R168 ;  /* 0x000000a802a87220 */ /* 0x040fe20000410000 */
[----:B------:R-:W2:Y:S01]  /*14a70*/  @P0 MUFU.LG2 R6, R6 ;  /* 0x0000000600060308 */ /* 0x000ea20000000c00 */
        /* <DEDUP_REMOVED lines=59> */
[C---:B-1----:R-:W-:Y:S02]  /*14e30*/  FMUL.FTZ R150, R0.reuse, R150 ;  /* 0x0000009600967220 */ /* 0x042fe40000410000 */
        /* <DEDUP_REMOVED lines=38> */
[----:B--2---:R-:W-:Y:S02]  /*150a0*/  @P0 FMUL.FTZ R4, R6, 0.69314718246459960938 ;  /* 0x3f31721806040820 */ /* 0x004fe40000410000 */
[----:B------:R-:W-:Y:S02]  /*150b0*/  @P0 FMUL.FTZ R0, R8, c[0x0][0x2d0] ;  /* 0x0000b40008000a20 */ /* 0x000fe40000410000 */
[----:B------:R-:W-:-:S02]  /*150c0*/  @P3 FFMA.FTZ R18, R10, R137, R11 ;  /* 0x000000890a123223 */ /* 0x000fc4000001000b */
[----:B------:R-:W-:Y:S02]  /*150d0*/  @P2 FFMA.FTZ R19, R5, R136, R9 ;  /* 0x0000008805132223 */ /* 0x000fe40000010009 */
[----:B------:R-:W-:Y:S02]  /*150e0*/  @P1 FFMA.FTZ R20, R2, R135, R7 ;  /* 0x0000008702141223 */ /* 0x000fe40000010007 */
[----:B------:R-:W-:Y:S02]  /*150f0*/  @P0 FFMA.FTZ R21, R0, R3, R4 ;  /* 0x0000000300150223 */ /* 0x000fe40000010004 */
.L_x_434:
[----:B-1----:R-:W-:Y:S05]  /*15100*/  @P4 BRA `(.L_x_510) ;  /* 0x0000209000004947 */ /* 0x002fea0003800000 */
        /* <DEDUP_REMOVED lines=117> */
[----:B------:R4:W2:Y:S04]  /*15860*/  SHFL.IDX PT, R7, R0, 0x3, 0x1c1f ;  /* 0x007c1f0000077f89 */ /* 0x0008a800000e0000 */
        /* <DEDUP_REMOVED lines=12> */
[----:B------:R2:W-:Y:S01]  /*15930*/  @!P1 ST.E [R6.64], R21 ;  /* 0x0000001506009985 */ /* 0x0005e2000c10190e */
        /* <DEDUP_REMOVED lines=95> */
.L_x_512:
[----:B-1----:R-:W-:Y:S05]  /*15f30*/  BSYNC B0 ;  /* 0x0000000000007941 */ /* 0x002fea0003800000 */
.L_x_511:
        /* <DEDUP_REMOVED lines=97> */
.L_x_514:
[----:B------:R-:W-:Y:S05]  /*16550*/  BSYNC B0 ;  /* 0x0000000000007941 */ /* 0x000fea0003800000 */
.L_x_513:
        /* <DEDUP_REMOVED lines=30> */
[C---:B-1----:R-:W-:Y:S02]  /*16740*/  IADD3 R8, R0.reuse, 0x30, RZ ;  /* 0x0000003000087810 */ /* 0x042fe40007ffe0ff */
        /* <DEDUP_REMOVED lines=10> */
[----:B-1----:R-:W-:Y:S01]  /*167f0*/  @!P5 IMAD.WIDE R4, R6, 0x4, R2 ;  /* 0x000000040604d825 */ /* 0x002fe200078e0202 */
[----:B------:R-:W-:Y:S02]  /*16800*/  @!P4 LEA.HI R6, R7, R7, RZ, 0x1 ;  /* 0x000000070706c211 */ /* 0x000fe400078f08ff */
[----:B------:R-:W-:Y:S02]  /*16810*/  @!P1 LEA.HI R7, R10, R10, RZ, 0x1 ;  /* 0x0000000a0a079211 */ /* 0x000fe400078f08ff */
[----:B------:R1:W-:Y:S01]  /*16820*/  @!P5 ST.E.64 [R4.64], R180 ;  /* 0x000000b40400d985 */ /* 0x0003e2000c101b0e */
[----:B------:R-:W-:Y:S02]  /*16830*/  @!P4 LOP3.LUT R6, R6, 0xfffffffe, RZ, 0xc0, !PT ;  /* 0xfffffffe0606c812 */ /* 0x000fe400078ec0ff */
[----:B------:R-:W-:Y:S02]  /*16840*/  @!P1 LOP3.LUT R7, R7, 0xfffffffe, RZ, 0xc0, !PT ;  /* 0xfffffffe07079812 */ /* 0x000fe400078ec0ff */
[----:B-1----:R-:W-:-:S02]  /*16850*/  @!P3 LEA.HI R5, R8, R8, RZ, 0x1 ;  /* 0x000000080805b211 */ /* 0x002fc400078f08ff */
        /* <DEDUP_REMOVED lines=11> */
[----:B-1----:R-:W-:Y:S01]  /*16910*/  @!P0 IMAD.WIDE R4, R12, 0x4, R2 ;  /* 0x000000040c048825 */ /* 0x002fe200078e0202 */
[----:B---3--:R-:W-:-:S04]  /*16920*/  IADD3 R9, R0, 0x50, RZ ;  /* 0x0000005000097810 */ /* 0x008fc80007ffe0ff */
[----:B------:R1:W-:Y:S01]  /*16930*/  @!P0 ST.E.64 [R4.64], R76 ;  /* 0x0000004c04008985 */ /* 0x0003e2000c101b0e */
[----:B------:R-:W-:Y:S02]  /*16940*/  IADD3 R8, R0, 0x58, RZ ;  /* 0x0000005800087810 */ /* 0x000fe40007ffe0ff */
[----:B------:R-:W-:Y:S02]  /*16950*/  ISETP.GE.AND P5, PT, R9, c[0x0][0x3c8], PT ;  /* 0x0000f20009007a0c */ /* 0x000fe40003fa6270 */
[----:B------:R-:W-:Y:S02]  /*16960*/  ISETP.GE.AND P4, PT, R8, c[0x0][0x3c8], PT ;  /* 0x0000f20008007a0c */ /* 0x000fe40003f86270 */
[C---:B----4-:R-:W-:Y:S02]  /*16970*/  IADD3 R7, R0.reuse, 0x60, RZ ;  /* 0x0000006000077810 */ /* 0x050fe40007ffe0ff */
        /* <DEDUP_REMOVED lines=10> */
[C---:B-1----:R-:W-:Y:S02]  /*16a20*/  IADD3 R5, R0.reuse, 0x70, RZ ;  /* 0x0000007000057810 */ /* 0x042fe40007ffe0ff */
        /* <DEDUP_REMOVED lines=20> */
.L_x_516:
[----:B------:R-:W-:Y:S05]  /*16b70*/  BSYNC B0 ;  /* 0x0000000000007941 */ /* 0x000fea0003800000 */
.L_x_515:
[----:B-1-3--:R1:W3:Y:S04]  /*16b80*/  SHFL.IDX PT, R3, R22, 0x3, 0x1c1f ;  /* 0x007c1f0016037f89 */ /* 0x00a2e800000e0000 */
        /* <DEDUP_REMOVED lines=9> */
[C---:B---34-:R-:W-:Y:S01]  /*16c20*/  @!P0 IMAD.WIDE R6, R0.reuse, 0x4, R2 ;  /* 0x0000000400068825 */ /* 0x058fe200078e0202 */
        /* <DEDUP_REMOVED lines=13> */
[----:B---3--:R-:W-:Y:S01]  /*16d00*/  @!P6 LEA.HI R6, R5, R5, RZ, 0x1 ;  /* 0x000000050506e211 */ /* 0x008fe200078f08ff */
[----:B------:R-:W-:-:S03]  /*16d10*/  @!P5 IMAD.WIDE R4, R4, 0x4, R2 ;  /* 0x000000040404d825 */ /* 0x000fc600078e0202 */
[----:B------:R-:W-:-:S05]  /*16d20*/  @!P6 LOP3.LUT R6, R6, 0xfffffffe, RZ, 0xc0, !PT ;  /* 0xfffffffe0606e812 */ /* 0x000fca00078ec0ff */
[----:B------:R-:W-:-:S05]  /*16d30*/  @!P6 IMAD.WIDE R6, R6, 0x4, R2 ;  /* 0x000000040606e825 */ /* 0x000fca00078e0202 */
[----:B------:R3:W-:Y:S01]  /*16d40*/  @!P6 ST.E.64 [R6.64], R154 ;  /* 0x0000009a0600e985 */ /* 0x0007e2000c101b0e */
[----:B------:R-:W-:-:S03]  /*16d50*/  ISETP.GE.AND P6, PT, R14, c[0x0][0x3c8], PT ;  /* 0x0000f2000e007a0c */ /* 0x000fc60003fc6270 */
[----:B------:R4:W-:Y:S01]  /*16d60*/  @!P5 ST.E.64 [R4.64], R166 ;  /* 0x000000a60400d985 */ /* 0x0009e2000c101b0e */
[----:B------:R-:W-:Y:S02]  /*16d70*/  ISETP.GE.AND P5, PT, R15, c[0x0][0x3c8], PT ;  /* 0x0000f2000f007a0c */ /* 0x000fe40003fa6270 */
[----:B---3--:R-:W-:Y:S02]  /*16d80*/  @!P2 LEA.HI R7, R10, R10, RZ, 0x1 ;  /* 0x0000000a0a07a211 */ /* 0x008fe400078f08ff */
        /* <DEDUP_REMOVED lines=19> */
[----:B---3--:R-:W-:-:S02]  /*16ec0*/  IADD3 R12, R0, 0x70, RZ ;  /* 0x00000070000c7810 */ /* 0x008fc40007ffe0ff */
[C---:B----4-:R-:W-:Y:S02]  /*16ed0*/  IADD3 R10, R0.reuse, 0x60, RZ ;  /* 0x00000060000a7810 */ /* 0x050fe40007ffe0ff */
[C---:B------:R-:W-:Y:S02]  /*16ee0*/  IADD3 R11, R0.reuse, 0x68, RZ ;  /* 0x00000068000b7810 */ /* 0x040fe40007ffe0ff */
[C---:B-1----:R-:W-:Y:S02]  /*16ef0*/  IADD3 R8, R0.reuse, 0x50, RZ ;  /* 0x0000005000087810 */ /* 0x042fe40007ffe0ff */
        /* <DEDUP_REMOVED lines=42> */
.L_x_510:
        /* <DEDUP_REMOVED lines=50> */
.L_x_517:
        /* <DEDUP_REMOVED lines=12> */
.L_x_2688:


//--------------------- .text._ZN7cutlass13device_kernelIN5flash19enable_sm80_to_sm89INS1_16FlashAttnFwdSm80INS1_25CollectiveMainloopFwdSm80ILi8ELi1ELb1EN4cute5tupleIJNS5_1CILi128EEENS7_ILi96EEES8_EEELi128ENS_6half_tEfNS_4arch4Sm80ELb0ELb1ELb1ELb1ELb0ELb0ELb1ELb1EEENS1_21CollectiveEpilogueFwdINS6_IJS8_S8_S9_EEENS6_IJNS7_ILi1EEESH_SH_EEESB_SD_Li256ELb1ELb1ELb1ELb0EEENS1_36VarlenDynamicPersistentTileSchedulerILi128ELi96ELi256ELi256ELb1ELb1ELb0ELb1ELb0ELb1EEEEEEEEEvNT_6ParamsE --------------------------
	.section	.text._ZN7cutlass13device_kernelIN5flash19enable_sm80_to_sm89INS1_16FlashAttnFwdSm80INS1_25CollectiveMainloopFwdSm80ILi8ELi1ELb1EN4cute5tupleIJNS5_1CILi128EEENS7_ILi96EEES8_EEELi128ENS_6half_tEfNS_4arch4Sm80ELb0ELb1ELb1ELb1ELb0ELb0ELb1ELb1EEENS1_21CollectiveEpilogueFwdINS6_IJS8_S8_S9_EEENS6_IJNS7_ILi1EEESH_SH_EEESB_SD_Li256ELb1ELb1ELb1ELb0EEENS1_36VarlenDynamicPersistentTileSchedulerILi128ELi96ELi256ELi256ELb1ELb1ELb0ELb1ELb0ELb1EEEEEEEEEvNT_6ParamsE,"ax",@progbits
	.sectioninfo	@"SHI_REGISTERS=255"
	.align	128
.text._ZN7cutlass13device_kernelIN5flash19enable_sm80_to_sm89INS1_16FlashAttnFwdSm80INS1_25CollectiveMainloopFwdSm80ILi8ELi1ELb1EN4cute5tupleIJNS5_1CILi128EEENS7_ILi96EEES8_EEELi128ENS_6half_tEfNS_4arch4Sm80ELb0ELb1ELb1ELb1ELb0ELb0ELb1ELb1EEENS1_21CollectiveEpilogueFwdINS6_IJS8_S8_S9_EEENS6_IJNS7_ILi1EEESH_SH_EEESB_SD_Li256ELb1ELb1ELb1ELb0EEENS1_36VarlenDynamicPersistentTileSchedulerILi128ELi96ELi256ELi256ELb1ELb1ELb0ELb1ELb0ELb1EEEEEEEEEvNT_6ParamsE:
        .type           _ZN7cutlass13device_kernelIN5flash19enable_sm80_to_sm89INS1_16FlashAttnFwdSm80INS1_25CollectiveMainloopFwdSm80ILi8ELi1ELb1EN4cute5tupleIJNS5_1CILi128EEENS7_ILi96EEES8_EEELi128ENS_6half_tEfNS_4arch4Sm80ELb0ELb1ELb1ELb1ELb0ELb0ELb1ELb1EEENS1_21CollectiveEpilogueFwdINS6_IJS8_S8_S9_EEENS6_IJNS7_ILi1EEESH_SH_EEESB_SD_Li256ELb1ELb1ELb1ELb0EEENS1_36VarlenDynamicPersistentTileSchedulerILi128ELi96ELi256ELi256ELb1ELb1ELb0ELb1ELb0ELb1EEEEEEEEEvNT_6ParamsE,@function
        .size           _ZN7cutlass13device_kernelIN5flash19enable_sm80_to_sm89INS1_16FlashAttnFwdSm80INS1_25CollectiveMainloopFwdSm80ILi8ELi1ELb1EN4cute5tupleIJNS5_1CILi128EEENS7_ILi96EEES8_EEELi128ENS_6half_tEfNS_4arch4Sm80ELb0ELb1ELb1ELb1ELb0ELb0ELb1ELb1EEENS1_21CollectiveEpilogueFwdINS6_IJS8_S8_S9_EEENS6_IJNS7_ILi1EEESH_SH_EEESB_SD_Li256ELb1ELb1ELb1ELb0EEENS1_36VarlenDynamicPersistentTileSchedulerILi128ELi96ELi256ELi256ELb1ELb1ELb0ELb1ELb0ELb1EEEEEEEEEvNT_6ParamsE,(.L_x_2689 - _ZN7cutlass13device_kernelIN5flash19enable_sm80_to_sm89INS1_16FlashAttnFwdSm80INS1_25CollectiveMainloopFwdSm80ILi8ELi1ELb1EN4cute5tupleIJNS5_1CILi128EEENS7_ILi96EEES8_EEELi128ENS_6half_tEfNS_4arch4Sm80ELb0ELb1ELb1ELb1ELb0ELb0ELb1ELb1EEENS1_21CollectiveEpilogueFwdINS6_IJS8_S8_S9_EEENS6_IJNS7_ILi1EEESH_SH_EEESB_SD_Li256ELb1ELb1ELb1ELb0EEENS1_36VarlenDynamicPersistentTileSchedulerILi128ELi96ELi256ELi256ELb1ELb1ELb0ELb1ELb0ELb1EEEEEEEEEvNT_6ParamsE)
        .other          _ZN7cutlass13device_kernelIN5flash19enable_sm80_to_sm89INS1_16FlashAttnFwdSm80INS1_25CollectiveMainloopFwdSm80ILi8ELi1ELb1EN4cute5tupleIJNS5_1CILi128EEENS7_ILi96EEES8_EEELi128ENS_6half_tEfNS_4arch4Sm80ELb0ELb1ELb1ELb1ELb0ELb0ELb1ELb1EEENS1_21CollectiveEpilogueFwdINS6_IJS8_S8_S9_EEENS6_IJNS7_ILi1EEESH_SH_EEESB_SD_Li256ELb1ELb1ELb1ELb0EEENS1_36VarlenDynamicPersistentTileSchedulerILi128ELi96ELi256ELi256ELb1ELb1ELb0ELb1ELb0ELb1EEEEEEEEEvNT_6ParamsE,@"STO_CUDA_ENTRY STV_DEFAULT"
_ZN7cutlass13device_kernelIN5flash19enable_sm80_to_sm89INS1_16FlashAttnFwdSm80INS1_25CollectiveMainloopFwdSm80ILi8ELi1ELb1EN4cute5tupleIJNS5_1CILi128EEENS7_ILi96EEES8_EEELi128ENS_6half_tEfNS_4arch4Sm80ELb0ELb1ELb1ELb1ELb0ELb0ELb1ELb1EEENS1_21CollectiveEpilogueFwdINS6_IJS8_S8_S9_EEENS6_IJNS7_ILi1EEESH_SH_EEESB_SD_Li256ELb1ELb1ELb1ELb0EEENS1_36VarlenDynamicPersistentTileSchedulerILi128ELi96ELi256ELi256ELb1ELb1ELb0ELb1ELb0ELb1EEEEEEEEEvNT_6ParamsE:
        /* <DEDUP_REMOVED lines=16> */
[----:B------:R-:W-:Y:S01]  /*0100*/  IMAD.MOV.U32 R8, RZ, RZ, RZ ;  /* 0x000000ffff087224 */ /* 0x000fe200078e00ff */
[----:B------:R-:W-:-:S04]  /*0110*/  ISETP.NE.AND P6, PT, R13, 0x1f, PT ;  /* 0x0000001f0d00780c */ /* 0x000fc80003fc5270 */
[----:B------:R-:W-:-:S13]  /*0120*/  ISETP.GE.OR P0, PT, R13, c[0x0][0x53c], !P6 ;  /* 0x00014f000d007a0c */ /* 0x000fda0007706670 */
[----:B-1----:R-:W-:Y:S02]  /*0130*/  @!P0 IMAD.MOV.U32 R4, RZ, RZ, 0x4 ;  /* 0x00000004ff048424 */ /* 0x002fe400078e00ff */
        /* <DEDUP_REMOVED lines=35> */
.L_x_523:
        /* <DEDUP_REMOVED lines=17> */
.L_x_650:
        /* <DEDUP_REMOVED lines=16> */
.L_x_651:
[----:B--2---:R-:W-:-:S05]  /*0580*/  IMAD R0, R0, c[0x0][0x538], RZ ;  /* 0x00014e0000007a24 */ /* 0x004fca00078e02ff */
[----:B------:R-:W-:-:S04]  /*0590*/  IADD3 R7, R0, R7, RZ ;  /* 0x0000000700077210 */ /* 0x000fc80007ffe0ff */
[----:B------:R-:W-:-:S13]  /*05a0*/  ISETP.GT.AND P0, PT, R7, UR4, PT ;  /* 0x0000000407007c0c */ /* 0x000fda000bf04270 */
[----:B-1----:R-:W-:Y:S05]  /*05b0*/  @!P0 BRA `(.L_x_523) ;  /* 0xfffffdb000008947 */ /* 0x002fea000383ffff */
.L_x_519:
[----:B------:R-:W-:-:S05]  /*05c0*/  IADD3 R11, -R0, R7, RZ ;  /* 0x00000007000b7210 */ /* 0x000fca0007ffe1ff */
[----:B------:R-:W-:-:S05]  /*05d0*/  IMAD R0, R4, c[0x0][0x538], R11 ;  /* 0x00014e0004007a24 */ /* 0x000fca00078e020b */
[----:B------:R-:W-:Y:S01]  /*05e0*/  ISETP.GT.AND P0, PT, R0, UR4, PT ;  /* 0x0000000400007c0c */ /* 0x000fe2000bf04270 */
[----:B------:R-:W-:-:S12]  /*05f0*/  BRA.DIV ~URZ, `(.L_x_524) ;  /* 0x00016d027f007947 */ /* 0x000fd8000b800000 */
[----:B------:R-:W-:-:S04]  /*0600*/  VOTE.ANY R7, PT, !P0 ;  /* 0x0000000000077806 */ /* 0x000fc800040e0100 */
.L_x_652:
[----:B------:R-:W1:Y:S02]  /*0610*/  POPC R0, R7 ;  /* 0x0000000700007309 */ /* 0x000e640000000000 */
[----:B-1----:R-:W-:-:S05]  /*0620*/  IADD3 R2, R0, R6, RZ ;  /* 0x0000000600027210 */ /* 0x002fca0007ffe0ff */
[----:B------:R1:W-:Y:S01]  /*0630*/  STL [R1+0x3c], R2 ;  /* 0x00003c0201007387 */ /* 0x0003e20000100800 */
[----:B------:R-:W-:Y:S05]  /*0640*/  BRA.DIV ~URZ, `(.L_x_525) ;  /* 0x00016d027f007947 */ /* 0x000fea000b800000 */
[----:B------:R2:W3:Y:S01]  /*0650*/  SHFL.IDX PT, R12, R10, R0, 0x1f ;  /* 0x00001f000a0c7589 */ /* 0x0004e200000e0000 */
[----:B------:R-:W-:-:S03]  /*0660*/  MOV R6, RZ ;  /* 0x000000ff00067202 */ /* 0x000fc60000000f00 */
[----:B------:R2:W4:Y:S04]  /*0670*/  SHFL.IDX PT, R10, R8, R0, 0x1f ;  /* 0x00001f00080a7589 */ /* 0x00052800000e0000 */
.L_x_653:
[----:B------:R-:W-:Y:S01]  /*0680*/  ISETP.NE.AND P0, PT, R7, RZ, PT ;  /* 0x000000ff0700720c */ /* 0x000fe20003f05270 */
[----:B------:R-:W-:-:S12]  /*0690*/  BSSY B0, `(.L_x_526) ;  /* 0x0000005000007945 */ /* 0x000fd80003800000 */
[----:B------:R-:W-:Y:S05]  /*06a0*/  @!P0 BRA `(.L_x_527) ;  /* 0x0000003000008947 */ /* 0x000fea0003800000 */
[----:B------:R-:W-:Y:S01]  /*06b0*/  IADD3 R5, R0, -0x1, RZ ;  /* 0xffffffff00057810 */ /* 0x000fe20007ffe0ff */
[----:B------:R-:W-:Y:S05]  /*06c0*/  BRA.DIV ~URZ, `(.L_x_528) ;  /* 0x00016d627f007947 */ /* 0x000fea000b800000 */
[----:B------:R1:W2:Y:S02]  /*06d0*/  SHFL.IDX PT, R6, R4, R5, 0x1f ;  /* 0x00001f0504067589 */ /* 0x0002a400000e0000 */
.L_x_527:
[----:B------:R-:W-:Y:S05]  /*06e0*/  BSYNC B0 ;  /* 0x0000000000007941 */ /* 0x000fea0003800000 */
.L_x_526:
[----:B--2---:R-:W-:Y:S01]  /*06f0*/  IMAD R0, R6, c[0x0][0x538], R11 ;  /* 0x00014e0006007a24 */ /* 0x004fe200078e020b */
[----:B----4-:R-:W-:Y:S01]  /*0700*/  ISETP.NE.AND P0, PT, R10, 0x1, PT ;  /* 0x000000010a00780c */ /* 0x010fe20003f05270 */
[----:B------:R-:W-:Y:S03]  /*0710*/  BSSY B0, `(.L_x_529) ;  /* 0x0000089000007945 */ /* 0x000fe60003800000 */
[----:B------:R2:W-:Y:S01]  /*0720*/  STL [R1+0x30], R0 ;  /* 0x0000300001007387 */ /* 0x0005e20000100800 */
[----:B------:R-:W-:-:S08]  /*0730*/  IADD3 R9, -R0, UR4, RZ ;  /* 0x0000000400097c10 */ /* 0x000fd0000fffe1ff */
[----:B------:R-:W-:Y:S05]  /*0740*/  @!P0 BRA `(.L_x_530) ;  /* 0x000003f000008947 */ /* 0x000fea0003800000 */
[-C--:B--23--:R-:W-:Y:S02]  /*0750*/  IABS R0, R12.reuse ;  /* 0x0000000c00007213 */ /* 0x08cfe40000000000 */
[----:B------:R-:W-:-:S03]  /*0760*/  IABS R6, R12 ;  /* 0x0000000c00067213 */ /* 0x000fc60000000000 */
[----:B-1----:R-:W-:Y:S01]  /*0770*/  IMAD.MOV.U32 R5, RZ, RZ, R0 ;  /* 0x000000ffff057224 */ /* 0x002fe200078e0000 */
[----:B------:R-:W-:-:S03]  /*0780*/  IABS R0, R10 ;  /* 0x0000000a00007213 */ /* 0x000fc60000000000 */
[----:B------:R-:W1:Y:S02]  /*0790*/  I2F.RP R2, R5 ;  /* 0x0000000500027306 */ /* 0x000e640000209400 */
[----:B------:R-:W-:Y:S01]  /*07a0*/  IMAD.MOV.U32 R8, RZ, RZ, R0 ;  /* 0x000000ffff087224 */ /* 0x000fe200078e0000 */
[----:B------:R-:W-:-:S05]  /*07b0*/  IABS R0, R9 ;  /* 0x0000000900007213 */ /* 0x000fca0000000000 */
[----:B------:R-:W-:Y:S08]  /*07c0*/  I2F.RP R7, R8 ;  /* 0x0000000800077306 */ /* 0x000ff00000209400 */
[----:B-1----:R-:W1:Y:S02]  /*07d0*/  MUFU.RCP R2, R2 ;  /* 0x0000000200027308 */ /* 0x002e640000001000 */
[----:B-1----:R-:W-:-:S06]  /*07e0*/  IADD3 R2, R2, 0xffffffe, RZ ;  /* 0x0ffffffe02027810 */ /* 0x002fcc0007ffe0ff */
[----:B------:R-:W1:Y:S02]  /*07f0*/  F2I.FTZ.U32.TRUNC.NTZ R3, R2 ;  /* 0x0000000200037305 */ /* 0x000e64000021f000 */
[----:B-1----:R-:W-:-:S04]  /*0800*/  IMAD.MOV R2, RZ, RZ, -R3 ;  /* 0x000000ffff027224 */ /* 0x002fc800078e0a03 */
[----:B------:R-:W-:Y:S02]  /*0810*/  IMAD R4, R2, R5, RZ ;  /* 0x0000000502047224 */ /* 0x000fe400078e02ff */
[----:B------:R-:W-:-:S04]  /*0820*/  IMAD.MOV.U32 R2, RZ, RZ, RZ ;  /* 0x000000ffff027224 */ /* 0x000fc800078e00ff */
[----:B------:R-:W-:Y:S01]  /*0830*/  IMAD.HI.U32 R2, R3, R4, R2 ;  /* 0x0000000403027227 */ /* 0x000fe200078e0002 */
[----:B------:R-:W-:-:S03]  /*0840*/  MOV R3, R0 ;  /* 0x0000000000037202 */ /* 0x000fc60000000f00 */
[----:B------:R-:W-:Y:S02]  /*0850*/  IMAD.MOV R0, RZ, RZ, -R6 ;  /* 0x000000ffff007224 */ /* 0x000fe400078e0a06 */
        /* <DEDUP_REMOVED lines=28> */
[----:B------:R-:W-:-:S03]  /*0a20*/  IMAD.MOV R5, RZ, RZ, -R4 ;  /* 0x000000ffff057224 */ /* 0x000fc600078e0a04 */
        /* <DEDUP_REMOVED lines=10> */
[----:B------:R-:W-:-:S04]  /*0ad0*/  IMAD.MOV R2, RZ, RZ, -R0 ;  /* 0x000000ffff027224 */ /* 0x000fc800078e0a00 */
[C---:B------:R-:W-:Y:S01]  /*0ae0*/  IMAD R3, R10.reuse, R2, R4 ;  /* 0x000000020a037224 */ /* 0x040fe200078e0204 */
[----:B------:R-:W-:Y:S01]  /*0af0*/  LEA R2, R10, R0, 0x18 ;  /* 0x000000000a027211 */ /* 0x000fe200078ec0ff */
[----:B------:R-:W-:-:S04]  /*0b00*/  IMAD R0, R12, R5, R9 ;  /* 0x000000050c007224 */ /* 0x000fc800078e0209 */
[----:B------:R-:W-:-:S05]  /*0b10*/  IMAD R2, R3, 0x10000, R2 ;  /* 0x0001000003027824 */ /* 0x000fca00078e0202 */
[----:B------:R1:W-:Y:S01]  /*0b20*/  STL [R1+0x38], R2 ;  /* 0x0000380201007387 */ /* 0x0003e20000100800 */
[----:B------:R-:W-:Y:S05]  /*0b30*/  BRA `(.L_x_531) ;  /* 0x0000046000007947 */ /* 0x000fea0003800000 */
.L_x_530:
[----:B------:R-:W4:Y:S01]  /*0b40*/  LDL R3, [R1+0x3c] ;  /* 0x00003c0001037983 */ /* 0x000f220000100800 */
[----:B-1----:R-:W-:-:S04]  /*0b50*/  IMAD.MOV.U32 R2, RZ, RZ, 0x4 ;  /* 0x00000004ff027424 */ /* 0x002fc800078e00ff */
[----:B----4-:R-:W-:-:S05]  /*0b60*/  IMAD.WIDE R2, R3, R2, c[0x0][0x590] ;  /* 0x0001640003027625 */ /* 0x010fca00078e0202 */
[----:B------:R-:W4:Y:S02]  /*0b70*/  LDG.E R7, [R2.64] ;  /* 0x0000000802077981 */ /* 0x000f24000c1e1900 */
[----:B---34-:R-:W-:-:S05]  /*0b80*/  IMAD R11, R7, R12, RZ ;  /* 0x0000000c070b7224 */ /* 0x018fca00078e02ff */
[-C--:B--2---:R-:W-:Y:S02]  /*0b90*/  IABS R0, R11.reuse ;  /* 0x0000000b00007213 */ /* 0x084fe40000000000 */
[----:B------:R-:W-:-:S03]  /*0ba0*/  IABS R8, R11 ;  /* 0x0000000b00087213 */ /* 0x000fc60000000000 */
[----:B------:R-:W-:-:S04]  /*0bb0*/  IMAD.MOV.U32 R6, RZ, RZ, R0 ;  /* 0x000000ffff067224 */ /* 0x000fc800078e0000 */
        /* <DEDUP_REMOVED lines=8> */
[----:B------:R-:W-:Y:S01]  /*0c40*/  MOV R5, R0 ;  /* 0x0000000000057202 */ /* 0x000fe20000000f00 */
[----:B------:R-:W-:-:S04]  /*0c50*/  IMAD.MOV.U32 R2, RZ, RZ, RZ ;  /* 0x000000ffff027224 */ /* 0x000fc800078e00ff */
[----:B------:R-:W-:-:S04]  /*0c60*/  IMAD.HI.U32 R0, R3, R4, R2 ;  /* 0x0000000403007227 */ /* 0x000fc800078e0002 */
[----:B------:R-:W-:Y:S02]  /*0c70*/  IMAD.MOV R2, RZ, RZ, -R8 ;  /* 0x000000ffff027224 */ /* 0x000fe400078e0a08 */
        /* <DEDUP_REMOVED lines=9> */
[----:B------:R-:W-:-:S04]  /*0d10*/  @P2 IADD3 R0, R0, 0x1, RZ ;  /* 0x0000000100002810 */ /* 0x000fc80007ffe0ff */
[----:B------:R-:W-:-:S05]  /*0d20*/  MOV R4, R0 ;  /* 0x0000000000047202 */ /* 0x000fca0000000f00 */
[----:B------:R-:W-:Y:S01]  /*0d30*/  @!P0 IMAD.MOV R4, RZ, RZ, -R4 ;  /* 0x000000ffff048224 */ /* 0x000fe200078e0a04 */
[----:B------:R-:W-:-:S05]  /*0d40*/  @!P1 LOP3.LUT R4, RZ, R11, RZ, 0x33, !PT ;  /* 0x0000000bff049212 */ /* 0x000fca00078e33ff */
[----:B------:R-:W-:-:S05]  /*0d50*/  IMAD R10, R7, R4, RZ ;  /* 0x00000004070a7224 */ /* 0x000fca00078e02ff */
[----:B------:R-:W-:-:S04]  /*0d60*/  IADD3 R0, -R10, c[0x0][0x538], RZ ;  /* 0x00014e000a007a10 */ /* 0x000fc80007ffe1ff */
[----:B------:R-:W-:-:S04]  /*0d70*/  IMNMX R6, R7, R0, PT ;  /* 0x0000000007067217 */ /* 0x000fc80003800200 */
[----:B------:R-:W-:-:S05]  /*0d80*/  IABS R0, R6 ;  /* 0x0000000600007213 */ /* 0x000fca0000000000 */
[----:B------:R-:W-:-:S04]  /*0d90*/  IMAD.MOV.U32 R5, RZ, RZ, R0 ;  /* 0x000000ffff057224 */ /* 0x000fc800078e0000 */
[----:B------:R-:W1:Y:S08]  /*0da0*/  I2F.RP R2, R5 ;  /* 0x0000000500027306 */ /* 0x000e700000209400 */
[----:B-1----:R-:W1:Y:S02]  /*0db0*/  MUFU.RCP R2, R2 ;  /* 0x0000000200027308 */ /* 0x002e640000001000 */
[----:B-1----:R-:W-:-:S06]  /*0dc0*/  IADD3 R2, R2, 0xffffffe, RZ ;  /* 0x0ffffffe02027810 */ /* 0x002fcc0007ffe0ff */
[----:B------:R1:W2:Y:S02]  /*0dd0*/  F2I.FTZ.U32.TRUNC.NTZ R3, R2 ;  /* 0x0000000200037305 */ /* 0x0002a4000021f000 */
[----:B-1----:R-:W-:Y:S01]  /*0de0*/  IMAD.MOV R2, RZ, RZ, -R4 ;  /* 0x000000ffff027224 */ /* 0x002fe200078e0a04 */
[----:B--2---:R-:W-:-:S03]  /*0df0*/  IADD3 R0, RZ, -R3, RZ ;  /* 0x80000003ff007210 */ /* 0x004fc60007ffe0ff */
[----:B------:R-:W-:Y:S01]  /*0e00*/  IMAD R8, R11, R2, R9 ;  /* 0x000000020b087224 */ /* 0x000fe200078e0209 */
[----:B------:R-:W-:Y:S01]  /*0e10*/  IABS R9, R6 ;  /* 0x0000000600097213 */ /* 0x000fe20000000000 */
[----:B------:R-:W-:-:S03]  /*0e20*/  IMAD.MOV.U32 R2, RZ, RZ, R0 ;  /* 0x000000ffff027224 */ /* 0x000fc600078e0000 */
[----:B------:R-:W-:Y:S01]  /*0e30*/  IABS R0, R8 ;  /* 0x0000000800007213 */ /* 0x000fe20000000000 */
[----:B------:R-:W-:Y:S02]  /*0e40*/  IMAD R7, R2, R5, RZ ;  /* 0x0000000502077224 */ /* 0x000fe400078e02ff */
[----:B------:R-:W-:Y:S02]  /*0e50*/  IMAD.MOV.U32 R2, RZ, RZ, RZ ;  /* 0x000000ffff027224 */ /* 0x000fe400078e00ff */
[----:B------:R-:W-:Y:S01]  /*0e60*/  IMAD.MOV.U32 R4, RZ, RZ, R0 ;  /* 0x000000ffff047224 */ /* 0x000fe200078e0000 */
[----:B------:R-:W-:Y:S01]  /*0e70*/  IADD3 R0, RZ, -R9, RZ ;  /* 0x80000009ff007210 */ /* 0x000fe20007ffe0ff */
[----:B------:R-:W-:-:S04]  /*0e80*/  IMAD.HI.U32 R3, R3, R7, R2 ;  /* 0x0000000703037227 */ /* 0x000fc800078e0002 */
[----:B------:R-:W-:Y:S02]  /*0e90*/  IMAD.MOV.U32 R2, RZ, RZ, R0 ;  /* 0x000000ffff027224 */ /* 0x000fe400078e0000 */
[----:B------:R-:W-:Y:S01]  /*0ea0*/  IMAD.HI.U32 R0, R3, R4, RZ ;  /* 0x0000000403007227 */ /* 0x000fe200078e00ff */
[----:B------:R-:W-:-:S03]  /*0eb0*/  IADD3 R3, R10, 0x1000000, R8 ;  /* 0x010000000a037810 */ /* 0x000fc60007ffe008 */
[----:B------:R-:W-:-:S05]  /*0ec0*/  IMAD R2, R0, R2, R4 ;  /* 0x0000000200027224 */ /* 0x000fca00078e0204 */
[----:B------:R-:W-:-:S13]  /*0ed0*/  ISETP.GT.U32.AND P1, PT, R5, R2, PT ;  /* 0x000000020500720c */ /* 0x000fda0003f24070 */
[----:B------:R-:W-:Y:S01]  /*0ee0*/  @!P1 IMAD.IADD R2, R2, 0x1, -R5 ;  /* 0x0000000102029824 */ /* 0x000fe200078e0a05 */
[----:B------:R-:W-:Y:S02]  /*0ef0*/  @!P1 IADD3 R0, R0, 0x1, RZ ;  /* 0x0000000100009810 */ /* 0x000fe40007ffe0ff */
[----:B------:R-:W-:Y:S02]  /*0f00*/  ISETP.NE.AND P1, PT, R6, RZ, PT ;  /* 0x000000ff0600720c */ /* 0x000fe40003f25270 */
[----:B------:R-:W-:Y:S02]  /*0f10*/  ISETP.GE.U32.AND P2, PT, R2, R5, PT ;  /* 0x000000050200720c */ /* 0x000fe40003f46070 */
[----:B------:R-:W-:-:S04]  /*0f20*/  LOP3.LUT R2, R8, R6, RZ, 0x3c, !PT ;  /* 0x0000000608027212 */ /* 0x000fc800078e3cff */
[----:B------:R-:W-:Y:S01]  /*0f30*/  ISETP.GE.AND P0, PT, R2, RZ, PT ;  /* 0x000000ff0200720c */ /* 0x000fe20003f06270 */
[----:B------:R-:W-:-:S06]  /*0f40*/  IMAD.MOV R2, RZ, RZ, -R6 ;  /* 0x000000ffff027224 */ /* 0x000fcc00078e0a06 */
[----:B------:R-:W-:-:S06]  /*0f50*/  @P2 IADD3 R0, R0, 0x1, RZ ;  /* 0x0000000100002810 */ /* 0x000fcc0007ffe0ff */
[----:B------:R-:W-:Y:S02]  /*0f60*/  @!P0 IADD3 R0, -R0, RZ, RZ ;  /* 0x000000ff00008210 */ /* 0x000fe40007ffe1ff */
[----:B------:R-:W-:-:S05]  /*0f70*/  @!P1 LOP3.LUT R0, RZ, R6, RZ, 0x33, !PT ;  /* 0x00000006ff009212 */ /* 0x000fca00078e33ff */
[----:B------:R-:W-:-:S05]  /*0f80*/  IMAD R2, R0, R2, R3 ;  /* 0x0000000200027224 */ /* 0x000fca00078e0203 */
[----:B------:R1:W-:Y:S02]  /*0f90*/  STL [R1+0x38], R2 ;  /* 0x0000380201007387 */ /* 0x0003e40000100800 */
.L_x_531:
[----:B------:R-:W-:Y:S05]  /*0fa0*/  BSYNC B0 ;  /* 0x0000000000007941 */ /* 0x000fea0003800000 */
.L_x_529:
[----:B------:R-:W-:-:S04]  /*0fb0*/  LOP3.LUT R0, RZ, R0, RZ, 0x33, !PT ;  /* 0x00000000ff007212 */ /* 0x000fc800078e33ff */
[----:B------:R-:W-:-:S05]  /*0fc0*/  IADD3 R0, R0, R12, RZ ;  /* 0x0000000c00007210 */ /* 0x000fca0007ffe0ff */
[----:B------:R2:W-:Y:S01]  /*0fd0*/  STL [R1+0x34], R0 ;  /* 0x0000340001007387 */ /* 0x0005e20000100800 */
[----:B------:R-:W-:Y:S05]  /*0fe0*/  BRA `(.L_x_532) ;  /* 0x0000006000007947 */ /* 0x000fea0003800000 */
.L_x_520:
[----:B------:R-:W-:Y:S01]  /*0ff0*/  MOV R0, UR4 ;  /* 0x0000000400007c02 */ /* 0x000fe20008000f00 */
[----:B------:R-:W-:Y:S04]  /*1000*/  STL [R1+0x34], RZ ;  /* 0x000034ff01007387 */ /* 0x000fe80000100800 */
[----:B------:R-:W-:Y:S04]  /*1010*/  STL [R1+0x38], RZ ;  /* 0x000038ff01007387 */ /* 0x000fe80000100800 */
[----:B------:R1:W-:Y:S02]  /*1020*/  STL [R1+0x30], R0 ;  /* 0x0000300001007387 */ /* 0x0003e40000100800 */
[----:B-1----:R-:W-:-:S05]  /*1030*/  MOV R0, c[0x0][0x53c] ;  /* 0x00014f0000007a02 */ /* 0x002fca0000000f00 */
[----:B------:R1:W-:Y:S02]  /*1040*/  STL [R1+0x3c], R0 ;  /* 0x00003c0001007387 */ /* 0x0003e40000100800 */
.L_x_532:
[----:B------:R-:W3:Y:S04]  /*1050*/  LDL R4, [R1+0x30] ;  /* 0x0000300001047983 */ /* 0x000ee80000100800 */
[----:B------:R-:W3:Y:S04]  /*1060*/  LDL R5, [R1+0x34] ;  /* 0x0000340001057983 */ /* 0x000ee80000100800 */
[----:B------:R-:W3:Y:S04]  /*1070*/  LDL R6, [R1+0x38] ;  /* 0x0000380001067983 */ /* 0x000ee80000100800 */
[----:B------:R-:W3:Y:S01]  /*1080*/  LDL R7, [R1+0x3c] ;  /* 0x00003c0001077983 */ /* 0x000ee20000100800 */
[----:B------:R-:W-:Y:S01]  /*1090*/  ISETP.NE.AND P0, PT, R13, RZ, PT ;  /* 0x000000ff0d00720c */ /* 0x000fe20003f05270 */
[----:B------:R-:W-:-:S12]  /*10a0*/  WARPSYNC 0xffffffff ;  /* 0xffffffff00007948 */ /* 0x000fd80003800000 */
[----:B---3--:R3:W-:Y:S04]  /*10b0*/  @!P0 STS.128 [0xe100], R4 ;  /* 0x00e10004ff008388 */ /* 0x0087e80000000c00 */
[----:B------:R-:W-:Y:S06]  /*10c0*/  BAR.ARV 0x5, 0x100 ;  /* 0x0144000000007b1d */ /* 0x000fec0000002000 */
.L_x_518:
[----:B-12---:R-:W2:Y:S02]  /*10d0*/  LDL R0, [R1+0x3c] ;  /* 0x00003c0001007983 */ /* 0x006ea40000100800 */
[----:B--2---:R-:W-:-:S13]  /*10e0*/  ISETP.GE.AND P0, PT, R0, c[0x0][0x53c], PT ;  /* 0x00014f0000007a0c */ /* 0x004fda0003f06270 */
[----:B------:R-:W-:Y:S05]  /*10f0*/  @P0 EXIT ;  /* 0x000000000000094d */ /* 0x000fea0003800000 */
[----:B------:R-:W1:Y:S02]  /*1100*/  S2R R19, SR_TID.X ;  /* 0x0000000000137919 */ /* 0x000e640000002100 */
[----:B-1----:R-:W-:-:S04]  /*1110*/  SHF.R.S32.HI R12, RZ, 0x1f, R19 ;  /* 0x0000001fff0c7819 */ /* 0x002fc80000011413 */
[CC--:B------:R-:W-:Y:S02]  /*1120*/  LEA.HI R2, R12.reuse, R19.reuse, RZ, 0x4 ;  /* 0x000000130c027211 */ /* 0x0c0fe400078f20ff */
[CC--:B------:R-:W-:Y:S02]  /*1130*/  LEA.HI R15, R12.reuse, R19.reuse, RZ, 0x2 ;  /* 0x000000130c0f7211 */ /* 0x0c0fe400078f10ff */
[----:B------:R-:W-:Y:S02]  /*1140*/  SHF.R.S32.HI R3, RZ, 0x4, R2 ;  /* 0x00000004ff037819 */ /* 0x000fe40000011402 */
[----:B------:R-:W-:Y:S02]  /*1150*/  LEA.HI R14, R12, R19, RZ, 0x3 ;  /* 0x000000130c0e7211 */ /* 0x000fe400078f18ff */
[----:B------:R-:W-:Y:S02]  /*1160*/  LEA.HI R0, R2, R3, RZ, 0x1 ;  /* 0x0000000302007211 */ /* 0x000fe400078f08ff */
[----:B---3--:R-:W-:-:S02]  /*1170*/  SHF.R.S32.HI R6, RZ, 0x2, R15 ;  /* 0x00000002ff067819 */ /* 0x008fc4000001140f */
[----:B------:R-:W-:Y:S02]  /*1180*/  LOP3.LUT R0, R0, 0xfffffffe, RZ, 0xc0, !PT ;  /* 0xfffffffe00007812 */ /* 0x000fe400078ec0ff */
[----:B------:R-:W-:Y:S02]  /*1190*/  SHF.R.S32.HI R18, RZ, 0x3, R14 ;  /* 0x00000003ff127819 */ /* 0x000fe4000001140e */
[----:B------:R-:W-:Y:S01]  /*11a0*/  LOP3.LUT R7, R14, 0xfffffff8, RZ, 0xc0, !PT ;  /* 0xfffffff80e077812 */ /* 0x000fe200078ec0ff */
[----:B------:R-:W-:Y:S01]  /*11b0*/  IMAD.IADD R13, R3, 0x1, -R0 ;  /* 0x00000001030d7824 */ /* 0x000fe200078e0a00 */
[----:B------:R-:W-:Y:S01]  /*11c0*/  LOP3.LUT R0, R2, 0xfffffff0, RZ, 0xc0, !PT ;  /* 0xfffffff002007812 */ /* 0x000fe200078ec0ff */
[----:B------:R-:W-:Y:S01]  /*11d0*/  IMAD.SHL.U32 R4, R18, 0x40, RZ ;  /* 0x0000004012047824 */ /* 0x000fe200078e00ff */
[----:B------:R-:W-:Y:S01]  /*11e0*/  SHF.R.S32.HI R2, RZ, 0x1f, R15 ;  /* 0x0000001fff027819 */ /* 0x000fe2000001140f */
[C---:B------:R-:W-:Y:S01]  /*11f0*/  IMAD.IADD R7, R19.reuse, 0x1, -R7 ;  /* 0x0000000113077824 */ /* 0x040fe200078e0a07 */
[----:B------:R-:W-:Y:S01]  /*1200*/  LEA.HI R11, R12, R19, RZ, 0x5 ;  /* 0x000000130c0b7211 */ /* 0x000fe200078f28ff */
[----:B------:R-:W-:Y:S01]  /*1210*/  IMAD.IADD R0, R19, 0x1, -R0 ;  /* 0x0000000113007824 */ /* 0x000fe200078e0a00 */
[----:B------:R-:W-:Y:S01]  /*1220*/  LEA.HI R2, R2, R6, RZ, 0x3 ;  /* 0x0000000602027211 */ /* 0x000fe200078f18ff */
[C---:B------:R-:W-:Y:S01]  /*1230*/  IMAD.SHL.U32 R8, R7.reuse, 0x8, RZ ;  /* 0x0000000807087824 */ /* 0x040fe200078e00ff */
[----:B------:R-:W-:Y:S01]  /*1240*/  SHF.R.S32.HI R212, RZ, 0x5, R11 ;  /* 0x00000005ffd47819 */ /* 0x000fe2000001140b */
[----:B------:R-:W-:Y:S01]  /*1250*/  IMAD.SHL.U32 R9, R7, 0x40, RZ ;  /* 0x0000004007097824 */ /* 0x000fe200078e00ff */
[----:B------:R-:W-:-:S02]  /*1260*/  SHF.R.S32.HI R5, RZ, 0x1f, R0 ;  /* 0x0000001fff057819 */ /* 0x000fc40000011400 */
[----:B------:R-:W-:Y:S01]  /*1270*/  LOP3.LUT R3, R2, 0xfffffff8, RZ, 0xc0, !PT ;  /* 0xfffffff802037812 */ /* 0x000fe200078ec0ff */
[----:B------:R1:W-:Y:S01]  /*1280*/  STL [R1], R8 ;  /* 0x0000000801007387 */ /* 0x0003e20000100800 */
[----:B------:R-:W-:Y:S02]  /*1290*/  LOP3.LUT R2, R4, 0x1c0, RZ, 0xc0, !PT ;  /* 0x000001c004027812 */ /* 0x000fe400078ec0ff */
[----:B------:R-:W-:Y:S01]  /*12a0*/  LEA.HI R10, R5, R0, RZ, 0x3 ;  /* 0x00000000050a7211 */ /* 0x000fe200078f18ff */
[----:B------:R-:W-:Y:S01]  /*12b0*/  IMAD.IADD R6, R6, 0x1, -R3 ;  /* 0x0000000106067824 */ /* 0x000fe200078e0a03 */
[----:B------:R-:W-:Y:S02]  /*12c0*/  SHF.R.U32.HI R4, RZ, 0x3, R2 ;  /* 0x00000003ff047819 */ /* 0x000fe40000011602 */
[----:B------:R-:W-:Y:S02]  /*12d0*/  LOP3.LUT R3, R2, 0x38, R8, 0xf8, !PT ;  /* 0x0000003802037812 */ /* 0x000fe400078ef808 */
[----:B------:R-:W-:-:S05]  /*12e0*/  LOP3.LUT R2, R10, 0xfffffff8, RZ, 0xc0, !PT ;  /* 0xfffffff80a027812 */ /* 0x000fca00078ec0ff */
[----:B------:R-:W-:Y:S01]  /*12f0*/  IMAD.IADD R5, R0, 0x1, -R2 ;  /* 0x0000000100057824 */ /* 0x000fe200078e0a02 */
[----:B------:R-:W-:Y:S02]  /*1300*/  LOP3.LUT R2, R11, 0xffffffe0, RZ, 0xc0, !PT ;  /* 0xffffffe00b027812 */ /* 0x000fe400078ec0ff */
[----:B------:R-:W-:Y:S02]  /*1310*/  LOP3.LUT R0, R9, 0x1c0, RZ, 0xc0, !PT ;  /* 0x000001c009007812 */ /* 0x000fe400078ec0ff */
[----:B------:R-:W-:Y:S01]  /*1320*/  LEA.HI R9, R12, R19, RZ, 0x6 ;  /* 0x000000130c097211 */ /* 0x000fe200078f30ff */
[----:B------:R-:W-:Y:S01]  /*1330*/  IMAD.IADD R17, R19, 0x1, -R2 ;  /* 0x0000000113117824 */ /* 0x000fe200078e0a02 */
[----:B------:R-:W-:Y:S02]  /*1340*/  SHF.R.U32.HI R2, RZ, 0x3, R0 ;  /* 0x00000003ff027819 */ /* 0x000fe40000011600 */
[----:B------:R-:W-:Y:S02]  /*1350*/  LOP3.LUT P4, RZ, R5, 0x2, RZ, 0xc0, !PT ;  /* 0x0000000205ff7812 */ /* 0x000fe4000788c0ff */
[----:B-1----:R-:W-:-:S02]  /*1360*/  LOP3.LUT R8, R3, R4, RZ, 0x3c, !PT ;  /* 0x0000000403087212 */ /* 0x002fc400078e3cff */
[----:B------:R-:W-:Y:S02]  /*1370*/  SHF.R.S32.HI R3, RZ, 0x1f, R11 ;  /* 0x0000001fff037819 */ /* 0x000fe4000001140b */
[----:B------:R-:W-:Y:S01]  /*1380*/  LOP3.LUT R4, R0, 0x8, R14, 0xf8, !PT ;  /* 0x0000000800047812 */ /* 0x000fe200078ef80e */
[----:B------:R-:W-:Y:S01]  /*1390*/  IMAD.MOV.U32 R14, RZ, RZ, 0x20 ;  /* 0x00000020ff0e7424 */ /* 0x000fe200078e00ff */
[----:B------:R-:W-:Y:S02]  /*13a0*/  LEA.HI R0, R3, R212, RZ, 0x3 ;  /* 0x000000d403007211 */ /* 0x000fe400078f18ff */
[----:B------:R-:W-:Y:S02]  /*13b0*/  SHF.R.S32.HI R3, RZ, 0x1f, R17 ;  /* 0x0000001fff037819 */ /* 0x000fe40000011411 */
[----:B------:R-:W-:Y:S01]  /*13c0*/  LOP3.LUT R12, R4, R2, RZ, 0x3c, !PT ;  /* 0x00000002040c7212 */ /* 0x000fe200078e3cff */
[----:B------:R-:W-:Y:S01]  /*13d0*/  IMAD.SHL.U32 R2, R9, 0x8, RZ ;  /* 0x0000000809027824 */ /* 0x000fe200078e00ff */
[----:B------:R-:W-:-:S02]  /*13e0*/  LOP3.LUT R0, R0, 0xffffff8, RZ, 0xc0, !PT ;  /* 0x0ffffff800007812 */ /* 0x000fc400078ec0ff */
[----:B------:R-:W-:Y:S02]  /*13f0*/  LEA.HI R9, R3, R17, RZ, 0x2 ;  /* 0x0000001103097211 */ /* 0x000fe400078f10ff */
[----:B------:R-:W-:Y:S02]  /*1400*/  LOP3.LUT R3, R6, 0x1, RZ, 0xc0, !PT ;  /* 0x0000000106037812 */ /* 0x000fe400078ec0ff */
[----:B------:R-:W-:Y:S01]  /*1410*/  LOP3.LUT R218, R8, 0x7ffffe00, R2, 0xf8, !PT ;  /* 0x7ffffe0008da7812 */ /* 0x000fe200078ef802 */
[----:B------:R-:W-:Y:S01]  /*1420*/  IMAD.IADD R2, R212, 0x1, -R0 ;  /* 0x00000001d4027824 */ /* 0x000fe200078e0a00 */
[----:B------:R-:W-:Y:S02]  /*1430*/  SHF.R.S32.HI R0, RZ, 0x2, R9 ;  /* 0x00000002ff007819 */ /* 0x000fe40000011409 */
[----:B------:R-:W-:Y:S01]  /*1440*/  ISETP.NE.U32.AND P0, PT, R3, 0x1, PT ;  /* 0x000000010300780c */ /* 0x000fe20003f05070 */
[----:B------:R-:W-:Y:S01]  /*1450*/  IMAD.SHL.U32 R3, R5, 0x40, RZ ;  /* 0x0000004005037824 */ /* 0x000fe200078e00ff */
[----:B------:R-:W-:Y:S01]  /*1460*/  LOP3.LUT R4, R15, 0xfffffffc, RZ, 0xc0, !PT ;  /* 0xfffffffc0f047812 */ /* 0x000fe200078ec0ff */
[----:B------:R-:W-:Y:S01]  /*1470*/  IMAD R16, R2, 0x10, R0 ;  /* 0x0000001002107824 */ /* 0x000fe200078e0200 */
[----:B------:R-:W-:Y:S01]  /*1480*/  LOP3.LUT P3, RZ, R5, 0x4, RZ, 0xc0, !PT ;  /* 0x0000000405ff7812 */ /* 0x000fe2000786c0ff */
[----:B------:R-:W-:Y:S01]  /*1490*/  IMAD.SHL.U32 R2, R13, 0x8, RZ ;  /* 0x000000080d027824 */ /* 0x000fe200078e00ff */
[----:B------:R-:W-:Y:S01]  /*14a0*/  LOP3.LUT R0, R3, 0x1c0, RZ, 0xc0, !PT ;  /* 0x000001c003007812 */ /* 0x000fe200078ec0ff */
[----:B------:R-:W-:Y:S01]  /*14b0*/  IMAD.IADD R3, R19, 0x1, -R4 ;  /* 0x0000000113037824 */ /* 0x000fe200078e0a04 */
[C---:B------:R-:W-:Y:S01]  /*14c0*/  R2P PR, R6.reuse, 0x6 ;  /* 0x0000000606007804 */ /* 0x040fe20000000000 */
[----:B------:R-:W-:Y:S01]  /*14d0*/  IMAD.SHL.U32 R4, R6, 0x40, RZ ;  /* 0x0000004006047824 */ /* 0x000fe200078e00ff */
[----:B------:R-:W-:Y:S01]  /*14e0*/  LOP3.LUT R5, R0, 0x8, R2, 0xf8, !PT ;  /* 0x0000000800057812 */ /* 0x000fe200078ef802 */
[----:B------:R-:W-:Y:S01]  /*14f0*/  IMAD.SHL.U32 R6, R10, 0x40, RZ ;  /* 0x000000400a067824 */ /* 0x000fe200078e00ff */
[----:B------:R-:W-:Y:S01]  /*1500*/  SHF.R.U32.HI R2, RZ, 0x3, R0 ;  /* 0x00000003ff027819 */ /* 0x000fe20000011600 */
[----:B------:R-:W-:Y:S01]  /*1510*/  STL [R1+0x68], R16 ;  /* 0x0000681001007387 */ /* 0x000fe20000100800 */
[----:B------:R-:W-:Y:S01]  /*1520*/  LEA.HI R0, R3, R3, RZ, 0x1 ;  /* 0x0000000303007211 */ /* 0x000fe200078f08ff */
[----:B------:R-:W-:Y:S01]  /*1530*/  IMAD.SHL.U32 R218, R218, 0x2, RZ ;  /* 0x00000002dada7824 */ /* 0x000fe200078e00ff */
[----:B------:R-:W-:Y:S01]  /*1540*/  LOP3.LUT R8, R5, R2, RZ, 0x3c, !PT ;  /* 0x0000000205087212 */ /* 0x000fe200078e3cff */
[----:B------:R-:W-:Y:S01]  /*1550*/  IMAD.MOV.U32 R5, RZ, RZ, 0x10 ;  /* 0x00000010ff057424 */ /* 0x000fe200078e00ff */
[----:B------:R-:W-:-:S02]  /*1560*/  LOP3.LUT R0, R0, 0x1ffffffe, RZ, 0xc0, !PT ;  /* 0x1ffffffe00007812 */ /* 0x000fc400078ec0ff */
[----:B------:R-:W-:Y:S01]  /*1570*/  LOP3.LUT R2, R4, 0x1c0, RZ, 0xc0, !PT ;  /* 0x000001c004027812 */ /* 0x000fe200078ec0ff */
[----:B------:R-:W-:Y:S01]  /*1580*/  IMAD R4, R212, 0x200, R3 ;  /* 0x00000200d4047824 */ /* 0x000fe200078e0203 */
[----:B------:R-:W-:Y:S01]  /*1590*/  SEL R5, R5, 0xfffffff0, !P4 ;  /* 0xfffffff005057807 */ /* 0x000fe20006000000 */
[----:B------:R-:W-:Y:S01]  /*15a0*/  IMAD.IADD R11, R3, 0x1, -R0 ;  /* 0x00000001030b7824 */ /* 0x000fe200078e0a00 */
[----:B------:R-:W-:Y:S01]  /*15b0*/  SEL R3, R14, 0xffffffe0, !P3 ;  /* 0xffffffe00e037807 */ /* 0x000fe20005800000 */
[----:B------:R-:W-:Y:S01]  /*15c0*/  IMAD R0, R13, 0x200, R12 ;  /* 0x000002000d007824 */ /* 0x000fe200078e020c */
[----:B------:R-:W-:Y:S02]  /*15d0*/  LEA.HI R2, R2, R2, RZ, 0x1d ;  /* 0x0000000202027211 */ /* 0x000fe400078fe8ff */
[----:B------:R-:W-:Y:S01]  /*15e0*/  LOP3.LUT P6, RZ, R7, 0x2, RZ, 0xc0, !PT ;  /* 0x0000000207ff7812 */ /* 0x000fe200078cc0ff */
[----:B------:R-:W-:Y:S01]  /*15f0*/  IMAD.IADD R5, R5, 0x1, R3 ;  /* 0x0000000105057824 */ /* 0x000fe200078e0203 */
[----:B------:R-:W-:Y:S01]  /*1600*/  LOP3.LUT R3, R9, 0x7ffffffc, RZ, 0xc0, !PT ;  /* 0x7ffffffc09037812 */ /* 0x000fe200078ec0ff */
[----:B------:R-:W-:Y:S01]  /*1610*/  IMAD.U32 R10, R4, 0x2, R2 ;  /* 0x00000002040a7824 */ /* 0x000fe200078e0002 */
[----:B------:R-:W-:Y:S01]  /*1620*/  LOP3.LUT R4, R8, 0x7ffffe00, R6, 0xf8, !PT ;  /* 0x7ffffe0008047812 */ /* 0x000fe200078ef806 */
[----:B------:R-:W-:Y:S01]  /*1630*/  IMAD R6, R7, 0x20, R18 ;  /* 0x0000002007067824 */ /* 0x000fe200078e0212 */
[----:B------:R-:W-:Y:S01]  /*1640*/  LEA R193, R0, 0x8100, 0x1 ;  /* 0x0000810000c17811 */ /* 0x000fe200078e08ff */
[----:B------:R-:W-:Y:S01]  /*1650*/  IMAD.IADD R3, R17, 0x1, -R3 ;  /* 0x0000000111037824 */ /* 0x000fe200078e0a03 */
[----:B------:R-:W-:Y:S01]  /*1660*/  LOP3.LUT P5, RZ, R7, 0x4, RZ, 0xc0, !PT ;  /* 0x0000000407ff7812 */ /* 0x000fe200078ac0ff */
[----:B------:R-:W-:Y:S01]  /*1670*/  IMAD.MOV.U32 R8, RZ, RZ, 0x40 ;  /* 0x00000040ff087424 */ /* 0x000fe200078e00ff */
[----:B------:R-:W-:Y:S01]  /*1680*/  SEL R7, R14, 0xffffffe0, !P1 ;  /* 0xffffffe00e077807 */ /* 0x000fe20004800000 */
[----:B------:R-:W-:Y:S01]  /*1690*/  IMAD.SHL.U32 R9, R3, 0x2, RZ ;  /* 0x0000000203097824 */ /* 0x000fe200078e00ff */
[----:B------:R-:W-:Y:S01]  /*16a0*/  LEA R10, R10, 0x80, 0x1 ;  /* 0x000000800a0a7811 */ /* 0x000fe200078e08ff */
[----:B------:R-:W-:Y:S01]  /*16b0*/  IMAD R0, R11, 0x8, R16 ;  /* 0x000000080b007824 */ /* 0x000fe200078e0210 */
[----:B------:R1:W-:Y:S01]  /*16c0*/  STL [R1+0x60], R6 ;  /* 0x0000600601007387 */ /* 0x0003e20000100800 */
[----:B------:R-:W-:-:S02]  /*16d0*/  IADD3 R199, R193, 0x20, RZ ;  /* 0x00000020c1c77810 */ /* 0x000fc40007ffe0ff */
[----:B------:R-:W-:Y:S01]  /*16e0*/  SEL R2, R8, 0xffffffc0, !P5 ;  /* 0xffffffc008027807 */ /* 0x000fe20006800000 */
[----:B------:R2:W-:Y:S01]  /*16f0*/  STL [R1+0x14], R9 ;  /* 0x0000140901007387 */ /* 0x0005e20000100800 */
[C---:B------:R-:W-:Y:S01]  /*1700*/  @P6 IADD3 R199, R193.reuse, -0x20, RZ ;  /* 0xffffffe0c1c76810 */ /* 0x040fe20007ffe0ff */
[----:B------:R-:W-:Y:S01]  /*1710*/  IMAD.IADD R12, R10, 0x1, R7 ;  /* 0x000000010a0c7824 */ /* 0x000fe200078e0207 */
[----:B------:R-:W-:Y:S01]  /*1720*/  LEA R192, R4, 0x100, 0x1 ;  /* 0x0000010004c07811 */ /* 0x000fe200078e08ff */
[----:B------:R3:W-:Y:S01]  /*1730*/  STL [R1+0x24], R0 ;  /* 0x0000240001007387 */ /* 0x0007e20000100800 */
[----:B------:R-:W-:Y:S01]  /*1740*/  IMAD.IADD R197, R193, 0x1, R2 ;  /* 0x00000001c1c57824 */ /* 0x000fe200078e0202 */
[----:B------:R-:W-:Y:S01]  /*1750*/  SEL R3, R14, 0xffffffe0, !P4 ;  /* 0xffffffe00e037807 */ /* 0x000fe20006000000 */
[----:B------:R-:W-:Y:S01]  /*1760*/  IMAD.IADD R194, R2, 0x1, R199 ;  /* 0x0000000102c27824 */ /* 0x000fe200078e02c7 */
[----:B------:R-:W-:Y:S01]  /*1770*/  STL [R1+0x40], R10 ;  /* 0x0000400a01007387 */ /* 0x000fe20000100800 */
[--C-:B------:R-:W-:Y:S01]  /*1780*/  IMAD R212, R212, 0x800, R192.reuse ;  /* 0x00000800d4d47824 */ /* 0x100fe200078e02c0 */
[----:B------:R-:W-:Y:S01]  /*1790*/  IADD3 R210, R199, 0x800, RZ ;  /* 0x00000800c7d27810 */ /* 0x000fe20007ffe0ff */
[----:B------:R-:W-:Y:S01]  /*17a0*/  IMAD R211, R5, 0x2, R192 ;  /* 0x0000000205d37824 */ /* 0x000fe200078e02c0 */
[----:B------:R-:W-:Y:S01]  /*17b0*/  IADD3 R209, R199, 0x1000, RZ ;  /* 0x00001000c7d17810 */ /* 0x000fe20007ffe0ff */
[----:B------:R-:W-:Y:S01]  /*17c0*/  IMAD.IADD R213, R3, 0x1, R212 ;  /* 0x0000000103d57824 */ /* 0x000fe200078e02d4 */
[C---:B------:R-:W-:Y:S01]  /*17d0*/  IADD3 R208, R199.reuse, 0x1800, RZ ;  /* 0x00001800c7d07810 */ /* 0x040fe20007ffe0ff */
[----:B------:R-:W-:Y:S01]  /*17e0*/  IMAD.IADD R196, R192, 0x1, R3 ;  /* 0x00000001c0c47824 */ /* 0x000fe200078e0203 */
[----:B------:R-:W-:-:S02]  /*17f0*/  IADD3 R207, R199, 0x2000, RZ ;  /* 0x00002000c7cf7810 */ /* 0x000fc40007ffe0ff */
[C---:B------:R-:W-:Y:S02]  /*1800*/  IADD3 R206, R199.reuse, 0x2800, RZ ;  /* 0x00002800c7ce7810 */ /* 0x040fe40007ffe0ff */
[C---:B------:R-:W-:Y:S02]  /*1810*/  IADD3 R205, R199.reuse, 0x3000, RZ ;  /* 0x00003000c7cd7810 */ /* 0x040fe40007ffe0ff */
[----:B-1----:R-:W-:Y:S02]  /*1820*/  SEL R6, R8, 0xffffffc0, !P2 ;  /* 0xffffffc008067807 */ /* 0x002fe40005000000 */
[----:B------:R-:W-:Y:S02]  /*1830*/  IADD3 R204, R199, 0x3800, RZ ;  /* 0x00003800c7cc7810 */ /* 0x000fe40007ffe0ff */
[----:B--2---:R-:W-:Y:S01]  /*1840*/  IADD3 R9, R10, -0x10, RZ ;  /* 0xfffffff00a097810 */ /* 0x004fe20007ffe0ff */
[----:B------:R-:W-:Y:S01]  /*1850*/  IMAD.IADD R2, R12, 0x1, R6 ;  /* 0x000000010c027824 */ /* 0x000fe200078e0206 */
[----:B------:R-:W-:-:S02]  /*1860*/  @P0 IADD3 R9, R10, 0x10, RZ ;  /* 0x000000100a090810 */ /* 0x000fc40007ffe0ff */
[----:B---3--:R-:W-:Y:S01]  /*1870*/  SEL R0, R8, 0xffffffc0, !P3 ;  /* 0xffffffc008007807 */ /* 0x008fe20005800000 */
[----:B------:R-:W-:Y:S01]  /*1880*/  IMAD.IADD R8, R10, 0x1, R6 ;  /* 0x000000010a087824 */ /* 0x000fe200078e0206 */
[C---:B------:R-:W-:Y:S01]  /*1890*/  IADD3 R203, R199.reuse, 0x4000, RZ ;  /* 0x00004000c7cb7810 */ /* 0x040fe20007ffe0ff */
[----:B------:R-:W-:Y:S01]  /*18a0*/  IMAD.IADD R4, R6, 0x1, R9 ;  /* 0x0000000106047824 */ /* 0x000fe200078e0209 */
[C---:B------:R-:W-:Y:S01]  /*18b0*/  IADD3 R202, R199.reuse, 0x4800, RZ ;  /* 0x00004800c7ca7810 */ /* 0x040fe20007ffe0ff */
[----:B------:R-:W-:Y:S01]  /*18c0*/  IMAD.IADD R195, R192, 0x1, R0 ;  /* 0x00000001c0c37824 */ /* 0x000fe200078e0200 */
[----:B------:R-:W-:Y:S01]  /*18d0*/  STL [R1+0x5c], R8 ;  /* 0x00005c0801007387 */ /* 0x000fe20000100800 */
[C---:B------:R-:W-:Y:S01]  /*18e0*/  IADD3 R201, R199.reuse, 0x5000, RZ ;  /* 0x00005000c7c97810 */ /* 0x040fe20007ffe0ff */
[C---:B------:R-:W-:Y:S01]  /*18f0*/  IMAD.IADD R215, R0.reuse, 0x1, R212 ;  /* 0x0000000100d77824 */ /* 0x040fe200078e02d4 */
[----:B------:R-:W-:Y:S01]  /*1900*/  IADD3 R200, R199, 0x5800, RZ ;  /* 0x00005800c7c87810 */ /* 0x000fe20007ffe0ff */
[----:B------:R-:W-:Y:S01]  /*1910*/  STL [R1+0x4c], R12 ;  /* 0x00004c0c01007387 */ /* 0x000fe20000100800 */
[C---:B------:R-:W-:Y:S01]  /*1920*/  IADD3 R198, R0.reuse, R192, R3 ;  /* 0x000000c000c67210 */ /* 0x040fe20007ffe003 */
[----:B------:R-:W-:-:S02]  /*1930*/  IMAD.IADD R214, R0, 0x1, R213 ;  /* 0x0000000100d67824 */ /* 0x000fc400078e02d5 */
[----:B------:R1:W-:Y:S04]  /*1940*/  STL [R1+0x58], R2 ;  /* 0x0000580201007387 */ /* 0x0003e80000100800 */
[----:B------:R-:W-:Y:S04]  /*1950*/  STL [R1+0x44], R9 ;  /* 0x0000440901007387 */ /* 0x000fe80000100800 */
[----:B------:R-:W-:Y:S01]  /*1960*/  STL [R1+0x54], R4 ;  /* 0x0000540401007387 */ /* 0x000fe20000100800 */
[----:B-1----:R-:W-:-:S05]  /*1970*/  IMAD.IADD R2, R7, 0x1, R9 ;  /* 0x0000000107027824 */ /* 0x002fca00078e0209 */
[----:B------:R1:W-:Y:S02]  /*1980*/  STL [R1+0x48], R2 ;  /* 0x0000480201007387 */ /* 0x0003e40000100800 */
[----:B-1----:R-:W-:-:S05]  /*1990*/  IMAD.IADD R2, R2, 0x1, R6 ;  /* 0x0000000102027824 */ /* 0x002fca00078e0206 */
[----:B------:R1:W-:Y:S02]  /*19a0*/  STL [R1+0x50], R2 ;  /* 0x0000500201007387 */ /* 0x0003e40000100800 */
.L_x_649:
[----:B------:R-:W2:Y:S01]  /*19b0*/  LDL R15, [R1+0x3c] ;  /* 0x00003c00010f7983 */ /* 0x000ea20000100800 */
[----:B------:R-:W-:-:S03]  /*19c0*/  ISETP.NE.U32.AND P0, PT, RZ, c[0x0][0x360], PT ;  /* 0x0000d800ff007a0c */ /* 0x000fc60003f05070 */
[----:B------:R-:W3:Y:S01]  /*19d0*/  LDL R16, [R1+0x38] ;  /* 0x0000380001107983 */ /* 0x000ee20000100800 */
[----:B------:R-:W-:Y:S01]  /*19e0*/  ISETP.NE.AND.EX P0, PT, RZ, c[0x0][0x364], PT, P0 ;  /* 0x0000d900ff007a0c */ /* 0x000fe20003f05300 */
[----:B------:R-:W-:Y:S01]  /*19f0*/  IMAD.MOV.U32 R14, RZ, RZ, 0x4 ;  /* 0x00000004ff0e7424 */ /* 0x000fe200078e00ff */
[----:B------:R-:W-:Y:S02]  /*1a00*/  ISETP.NE.U32.AND P1, PT, RZ, c[0x0][0x370], PT ;  /* 0x0000dc00ff007a0c */ /* 0x000fe40003f25070 */
[----:B------:R-:W-:Y:S02]  /*1a10*/  ISETP.NE.U32.AND P5, PT, RZ, c[0x0][0x348], PT ;  /* 0x0000d200ff007a0c */ /* 0x000fe40003fa5070 */
[----:B------:R-:W-:Y:S02]  /*1a20*/  ISETP.NE.AND.EX P1, PT, RZ, c[0x0][0x374], PT, P1 ;  /* 0x0000dd00ff007a0c */ /* 0x000fe40003f25310 */
[----:B------:R-:W-:Y:S02]  /*1a30*/  ISETP.NE.U32.AND P4, PT, RZ, c[0x0][0x350], PT ;  /* 0x0000d400ff007a0c */ /* 0x000fe40003f85070 */
[----:B------:R-:W-:-:S02]  /*1a40*/  ISETP.NE.AND.EX P5, PT, RZ, c[0x0][0x34c], PT, P5 ;  /* 0x0000d300ff007a0c */ /* 0x000fc40003fa5350 */
[----:B------:R-:W-:Y:S01]  /*1a50*/  ISETP.NE.AND.EX P4, PT, RZ, c[0x0][0x354], PT, P4 ;  /* 0x0000d500ff007a0c */ /* 0x000fe20003f85340 */
[----:B------:R-:W-:Y:S01]  /*1a60*/  CS2R R4, SRZ ;  /* 0x0000000000047805 */ /* 0x000fe2000001ff00 */
[----:B------:R-:W-:Y:S02]  /*1a70*/  IMAD.MOV.U32 R12, RZ, RZ, RZ ;  /* 0x000000ffff0c7224 */ /* 0x000fe400078e00ff */
[----:B--2---:R-:W-:-:S05]  /*1a80*/  @P0 IMAD.WIDE R8, R15, R14, c[0x0][0x360] ;  /* 0x0000d8000f080625 */ /* 0x004fca00078e020e */
[----:B------:R-:W2:Y:S01]  /*1a90*/  @P0 LDG.E R0, [R8.64] ;  /* 0x0000000808000981 */ /* 0x000ea2000c1e1900 */
[----:B------:R-:W-:-:S04]  /*1aa0*/  @P1 IMAD.WIDE R10, R15, R14, c[0x0][0x370] ;  /* 0x0000dc000f0a1625 */ /* 0x000fc800078e020e */
[CC--:B------:R-:W-:Y:S01]  /*1ab0*/  IMAD.WIDE R6, R15.reuse, R14.reuse, c[0x0][0x348] ;  /* 0x0000d2000f067625 */ /* 0x0c0fe200078e020e */
[----:B------:R4:W5:Y:S03]  /*1ac0*/  @P1 LDG.E R4, [R10.64] ;  /* 0x000000080a041981 */ /* 0x000966000c1e1900 */
[----:B-1----:R-:W-:Y:S01]  /*1ad0*/  IMAD.WIDE R2, R15, R14, c[0x0][0x350] ;  /* 0x0000d4000f027625 */ /* 0x002fe200078e020e */
[----:B------:R4:W5:Y:S04]  /*1ae0*/  @P5 LDG.E R12, [R6.64] ;  /* 0x00000008060c5981 */ /* 0x000968000c1e1900 */
[----:B------:R4:W5:Y:S01]  /*1af0*/  @P4 LDG.E R5, [R2.64] ;  /* 0x0000000802054981 */ /* 0x000962000c1e1900 */
[----:B---3--:R-:W-:-:S05]  /*1b00*/  LOP3.LUT R17, R16, 0xffff, RZ, 0xc0, !PT ;  /* 0x0000ffff10117812 */ /* 0x008fca00078ec0ff */
[----:B------:R4:W-:Y:S01]  /*1b10*/  STL [R1+0x28], R17 ;  /* 0x0000281101007387 */ /* 0x0009e20000100800 */
[----:B------:R-:W-:Y:S03]  /*1b20*/  YIELD ;  /* 0x0000000000007946 */ /* 0x000fe60003800000 */
[----:B--2---:R4:W-:Y:S01]  /*1b30*/  @P0 STL [R1+0x10], R0 ;  /* 0x0000100001000387 */ /* 0x0049e20000100800 */
[----:B------:R-:W-:Y:S05]  /*1b40*/  @P0 BRA `(.L_x_533) ;  /* 0x0000007000000947 */ /* 0x000fea0003800000 */
[----:B----4-:R-:W-:-:S05]  /*1b50*/  MOV R0, c[0x0][0x168] ;  /* 0x00005a0000007a02 */ /* 0x010fca0000000f00 */
[----:B------:R1:W-:Y:S01]  /*1b60*/  STL [R1+0x10], R0 ;  /* 0x0000100001007387 */ /* 0x0003e20000100800 */
[----:B------:R-:W-:Y:S05]  /*1b70*/  @!P5 BRA `(.L_x_533) ;  /* 0x000000400000d947 */ /* 0x000fea0003800000 */
[----:B------:R-:W2:Y:S04]  /*1b80*/  LDG.E R8, [R6.64] ;  /* 0x0000000806087981 */ /* 0x000ea8000c1e1900 */
[----:B-1----:R-:W2:Y:S02]  /*1b90*/  LDG.E R0, [R6.64+0x4] ;  /* 0x0000040806007981 */ /* 0x002ea4000c1e1900 */
[----:B--2---:R-:W-:-:S05]  /*1ba0*/  IADD3 R0, -R8, R0, RZ ;  /* 0x0000000008007210 */ /* 0x004fca0007ffe1ff */
[----:B------:R1:W-:Y:S02]  /*1bb0*/  STL [R1+0x10], R0 ;  /* 0x0000100001007387 */ /* 0x0003e40000100800 */
.L_x_533:
[----:B------:R-:W-:-:S04]  /*1bc0*/  ISETP.NE.U32.AND P0, PT, RZ, c[0x0][0x368], PT ;  /* 0x0000da00ff007a0c */ /* 0x000fc80003f05070 */
[----:B------:R-:W-:-:S13]  /*1bd0*/  ISETP.NE.AND.EX P0, PT, RZ, c[0x0][0x36c], PT, P0 ;  /* 0x0000db00ff007a0c */ /* 0x000fda0003f05300 */
[----:B------:R-:W-:Y:S05]  /*1be0*/  @!P0 BRA `(.L_x_534) ;  /* 0x0000003000008947 */ /* 0x000fea0003800000 */
[----:B----4-:R-:W-:-:S05]  /*1bf0*/  IMAD.WIDE R2, R15, R14, c[0x0][0x368] ;  /* 0x0000da000f027625 */ /* 0x010fca00078e020e */
[----:B-1----:R1:W5:Y:S01]  /*1c00*/  LDG.E R0, [R2.64] ;  /* 0x0000000802007981 */ /* 0x002362000c1e1900 */
[----:B------:R-:W-:Y:S05]  /*1c10*/  BRA `(.L_x_535) ;  /* 0x0000005000007947 */ /* 0x000fea0003800000 */
.L_x_534:
[----:B-1--4-:R-:W-:Y:S01]  /*1c20*/  MOV R0, c[0x0][0x1d0] ;  /* 0x0000740000007a02 */ /* 0x012fe20000000f00 */
[----:B------:R-:W-:Y:S05]  /*1c30*/  @!P4 BRA `(.L_x_535) ;  /* 0x000000300000c947 */ /* 0x000fea0003800000 */
[----:B------:R-:W2:Y:S04]  /*1c40*/  LDG.E R6, [R2.64] ;  /* 0x0000000802067981 */ /* 0x000ea8000c1e1900 */
[----:B------:R-:W2:Y:S02]  /*1c50*/  LDG.E R0, [R2.64+0x4] ;  /* 0x0000040802007981 */ /* 0x000ea4000c1e1900 */
[----:B--2---:R-:W-:Y:S02]  /*1c60*/  IADD3 R0, -R6, R0, RZ ;  /* 0x0000000006007210 */ /* 0x004fe40007ffe1ff */
.L_x_535:
[----:B-1----:R-:W2:Y:S04]  /*1c70*/  LDL R2, [R1+0x10] ;  /* 0x0000100001027983 */ /* 0x002ea80000100800 */
[----:B------:R-:W3:Y:S01]  /*1c80*/  LDL.LU R3, [R1+0x34] ;  /* 0x0000340001037983 */ /* 0x000ee20000300800 */
[----:B-----5:R-:W-:Y:S01]  /*1c90*/  IMAD.IADD R132, R0, 0x1, -R4 ;  /* 0x0000000100847824 */ /* 0x020fe200078e0a04 */
[----:B------:R-:W-:-:S02]  /*1ca0*/  MOV R243, c[0x0][0x32c] ;  /* 0x0000cb0000f37a02 */ /* 0x000fc40000000f00 */
[----:B------:R-:W-:Y:S02]  /*1cb0*/  IADD3 R13, R5, R4, RZ ;  /* 0x00000004050d7210 */ /* 0x000fe40007ffe0ff */
[----:B------:R-:W-:Y:S01]  /*1cc0*/  ISETP.GE.AND P1, PT, R243, 0x1, PT ;  /* 0x00000001f300780c */ /* 0x000fe20003f26270 */
[----:B--2---:R-:W-:Y:S02]  /*1cd0*/  IMAD.MOV.U32 R123, RZ, RZ, R2 ;  /* 0x000000ffff7b7224 */ /* 0x004fe400078e0002 */
[----:B------:R-:W-:Y:S01]  /*1ce0*/  IMAD.MOV.U32 R2, RZ, RZ, c[0x0][0x2c4] ;  /* 0x0000b100ff027624 */ /* 0x000fe200078e00ff */
[----:B---3--:R-:W-:-:S04]  /*1cf0*/  SHF.L.U32 R244, R3, 0x7, RZ ;  /* 0x0000000703f47819 */ /* 0x008fc800000006ff */
[----:B------:R-:W-:Y:S01]  /*1d00*/  ISETP.NE.AND P2, PT, R2, 0x1, PT ;  /* 0x000000010200780c */ /* 0x000fe20003f45270 */
[----:B------:R1:W-:Y:S01]  /*1d10*/  STL [R1+0x20], R244 ;  /* 0x000020f401007387 */ /* 0x0003e20000100800 */
[----:B------:R-:W-:-:S03]  /*1d20*/  IADD3 R2, R244, 0x7f, RZ ;  /* 0x0000007ff4027810 */ /* 0x000fc60007ffe0ff */
[----:B------:R1:W-:Y:S02]  /*1d30*/  STL [R1+0x18], R132 ;  /* 0x0000188401007387 */ /* 0x0003e40000100800 */
[----:B------:R-:W-:-:S06]  /*1d40*/  IMAD.MOV.U32 R0, RZ, RZ, R2 ;  /* 0x000000ffff007224 */ /* 0x000fcc00078e0002 */
[----:B------:R-:W-:Y:S01]  /*1d50*/  @P2 IMAD.HI.U32 R3, R2, c[0x0][0x2c8], RZ ;  /* 0x0000b20002032a27 */ /* 0x000fe200078e00ff */
[----:B------:R-:W-:-:S04]  /*1d60*/  IADD3 R2, R132, 0x1, -R123 ;  /* 0x0000000184027810 */ /* 0x000fc80007ffe87b */
[----:B------:R-:W-:-:S05]  /*1d70*/  @P2 SHF.R.U32.HI R0, RZ, c[0x0][0x2cc], R3 ;  /* 0x0000b300ff002a19 */ /* 0x000fca0000011603 */
[----:B------:R-:W-:-:S05]  /*1d80*/  IMAD.IADD R0, R2, 0x1, R0 ;  /* 0x0000000102007824 */ /* 0x000fca00078e0200 */
[----:B------:R-:W-:Y:S01]  /*1d90*/  IADD3 R3, R0, c[0x0][0x328], RZ ;  /* 0x0000ca0000037a10 */ /* 0x000fe20007ffe0ff */
[----:B------:R-:W-:Y:S05]  /*1da0*/  @!P1 BRA `(.L_x_536) ;  /* 0x0000010000009947 */ /* 0x000fea0003800000 */
[C---:B------:R-:W-:Y:S01]  /*1db0*/  ISETP.GT.AND P0, PT, R0.reuse, RZ, PT ;  /* 0x000000ff0000720c */ /* 0x040fe20003f04270 */
[----:B------:R-:W-:Y:S01]  /*1dc0*/  BSSY B0, `(.L_x_537) ;  /* 0x000000c000007945 */ /* 0x000fe20003800000 */
[----:B------:R-:W-:-:S11]  /*1dd0*/  IADD3 R2, R0, -0x1, RZ ;  /* 0xffffffff00027810 */ /* 0x000fd60007ffe0ff */
[----:B------:R-:W-:Y:S05]  /*1de0*/  @P0 BRA `(.L_x_538) ;  /* 0x0000006000000947 */ /* 0x000fea0003800000 */
[----:B------:R-:W-:Y:S01]  /*1df0*/  ISETP.NE.AND P0, PT, R243, 0x1, PT ;  /* 0x00000001f300780c */ /* 0x000fe20003f05270 */
[----:B------:R-:W-:-:S12]  /*1e00*/  IMAD.MOV R0, RZ, RZ, -R0 ;  /* 0x000000ffff007224 */ /* 0x000fd800078e0a00 */
[----:B------:R-:W-:-:S05]  /*1e10*/  @P0 IMAD.HI.U32 R2, R0, c[0x0][0x330], RZ ;  /* 0x0000cc0000020a27 */ /* 0x000fca00078e00ff */
[----:B------:R-:W-:-:S04]  /*1e20*/  @P0 SHF.R.U32.HI R0, RZ, c[0x0][0x334], R2 ;  /* 0x0000cd00ff000a19 */ /* 0x000fc80000011602 */
[----:B------:R-:W-:Y:S01]  /*1e30*/  LOP3.LUT R2, RZ, R0, RZ, 0x33, !PT ;  /* 0x00000000ff027212 */ /* 0x000fe200078e33ff */
[----:B------:R-:W-:Y:S05]  /*1e40*/  BRA `(.L_x_539) ;  /* 0x0000003000007947 */ /* 0x000fea0003800000 */
.L_x_538:
[----:B------:R-:W-:-:S13]  /*1e50*/  ISETP.NE.AND P0, PT, R243, 0x1, PT ;  /* 0x00000001f300780c */ /* 0x000fda0003f05270 */
[----:B------:R-:W-:-:S05]  /*1e60*/  @P0 IMAD.HI.U32 R0, R2, c[0x0][0x330], RZ ;  /* 0x0000cc0002000a27 */ /* 0x000fca00078e00ff */
[----:B------:R-:W-:Y:S02]  /*1e70*/  @P0 SHF.R.U32.HI R2, RZ, c[0x0][0x334], R0 ;  /* 0x0000cd00ff020a19 */ /* 0x000fe40000011600 */
.L_x_539:
[----:B------:R-:W-:Y:S05]  /*1e80*/  BSYNC B0 ;  /* 0x0000000000007941 */ /* 0x000fea0003800000 */
.L_x_537:
[----:B------:R-:W-:-:S05]  /*1e90*/  IMAD R2, R2, R243, c[0x0][0x32c] ;  /* 0x0000cb0002027624 */ /* 0x000fca00078e02f3 */
[----:B------:R-:W-:-:S04]  /*1ea0*/  IMNMX R3, R3, R2, PT ;  /* 0x0000000203037217 */ /* 0x000fc80003800200 */
.L_x_536:
[----:B------:R-:W-:Y:S01]  /*1eb0*/  IADD3 R3, R3, 0x5f, RZ ;  /* 0x0000005f03037810 */ /* 0x000fe20007ffe0ff */
[----:B------:R-:W-:Y:S01]  /*1ec0*/  @P2 IMAD.HI.U32 R4, R244, c[0x0][0x2c8], RZ ;  /* 0x0000b200f4042a27 */ /* 0x000fe200078e00ff */
[----:B------:R-:W-:-:S03]  /*1ed0*/  IADD3 R2, R132, 0x5f, RZ ;  /* 0x0000005f84027810 */ /* 0x000fc60007ffe0ff */
[----:B------:R-:W-:-:S04]  /*1ee0*/  IMAD.HI R5, R3, 0x2aaaaaab, RZ ;  /* 0x2aaaaaab03057827 */ /* 0x000fc800078e02ff */
[----:B------:R-:W-:Y:S01]  /*1ef0*/  IMAD.HI R2, R2, 0x2aaaaaab, RZ ;  /* 0x2aaaaaab02027827 */ /* 0x000fe200078e02ff */
[----:B------:R-:W-:-:S03]  /*1f00*/  SHF.R.U32.HI R7, RZ, 0x1f, R5 ;  /* 0x0000001fff077819 */ /* 0x000fc60000011605 */
[----:B------:R-:W-:Y:S01]  /*1f10*/  IMAD.MOV.U32 R0, RZ, RZ, R244 ;  /* 0x000000ffff007224 */ /* 0x000fe200078e00f4 */
[----:B------:R-:W-:Y:S01]  /*1f20*/  @P2 SHF.R.U32.HI R0, RZ, c[0x0][0x2cc], R4 ;  /* 0x0000b300ff002a19 */ /* 0x000fe20000011604 */
[----:B------:R-:W-:Y:S01]  /*1f30*/  IMAD.IADD R242, R132, 0x1, -R123 ;  /* 0x0000000184f27824 */ /* 0x000fe200078e0a7b */
[----:B------:R-:W-:Y:S02]  /*1f40*/  SHF.R.U32.HI R3, RZ, 0x1f, R2 ;  /* 0x0000001fff037819 */ /* 0x000fe40000011602 */
[----:B------:R-:W-:Y:S01]  /*1f50*/  LEA.HI.SX32 R7, R5, R7, 0x1c ;  /* 0x0000000705077211 */ /* 0x000fe200078fe2ff */
[----:B------:R-:W-:Y:S01]  /*1f60*/  IMAD.IADD R0, R242, 0x1, R0 ;  /* 0x00000001f2007824 */ /* 0x000fe200078e0200 */
[----:B------:R-:W-:-:S04]  /*1f70*/  LEA.HI.SX32 R3, R2, R3, 0x1c ;  /* 0x0000000302037211 */ /* 0x000fc800078fe2ff */
[----:B------:R-:W-:Y:S02]  /*1f80*/  IADD3 R2, R0, -c[0x0][0x324], RZ ;  /* 0x8000c90000027a10 */ /* 0x000fe40007ffe0ff */
[----:B------:R-:W-:Y:S01]  /*1f90*/  IMNMX R7, R3, R7, PT ;  /* 0x0000000703077217 */ /* 0x000fe20003800200 */
[----:B------:R-:W-:Y:S05]  /*1fa0*/  @!P1 BRA `(.L_x_540) ;  /* 0x000000f000009947 */ /* 0x000fea0003800000 */
[----:B------:R-:W-:Y:S01]  /*1fb0*/  ISETP.GT.AND P0, PT, R0, -0x1, PT ;  /* 0xffffffff0000780c */ /* 0x000fe20003f04270 */
[----:B------:R-:W-:-:S12]  /*1fc0*/  BSSY B0, `(.L_x_541) ;  /* 0x000000b000007945 */ /* 0x000fd80003800000 */
[----:B------:R-:W-:Y:S05]  /*1fd0*/  @P0 BRA `(.L_x_542) ;  /* 0x0000006000000947 */ /* 0x000fea0003800000 */
[----:B------:R-:W-:Y:S02]  /*1fe0*/  ISETP.NE.AND P0, PT, R243, 0x1, PT ;  /* 0x00000001f300780c */ /* 0x000fe40003f05270 */
[----:B------:R-:W-:-:S11]  /*1ff0*/  LOP3.LUT R0, RZ, R0, RZ, 0x33, !PT ;  /* 0x00000000ff007212 */ /* 0x000fd600078e33ff */
[----:B------:R-:W-:-:S05]  /*2000*/  @P0 IMAD.HI.U32 R3, R0, c[0x0][0x330], RZ ;  /* 0x0000cc0000030a27 */ /* 0x000fca00078e00ff */
[----:B------:R-:W-:-:S04]  /*2010*/  @P0 SHF.R.U32.HI R0, RZ, c[0x0][0x334], R3 ;  /* 0x0000cd00ff000a19 */ /* 0x000fc80000011603 */
[----:B------:R-:W-:Y:S01]  /*2020*/  LOP3.LUT R0, RZ, R0, RZ, 0x33, !PT ;  /* 0x00000000ff007212 */ /* 0x000fe200078e33ff */
[----:B------:R-:W-:Y:S05]  /*2030*/  BRA `(.L_x_543) ;  /* 0x0000003000007947 */ /* 0x000fea0003800000 */
.L_x_542:
[----:B------:R-:W-:-:S13]  /*2040*/  ISETP.NE.AND P0, PT, R243, 0x1, PT ;  /* 0x00000001f300780c */ /* 0x000fda0003f05270 */
[----:B------:R-:W-:-:S05]  /*2050*/  @P0 IMAD.HI.U32 R3, R0, c[0x0][0x330], RZ ;  /* 0x0000cc0000030a27 */ /* 0x000fca00078e00ff */
[----:B------:R-:W-:Y:S02]  /*2060*/  @P0 SHF.R.U32.HI R0, RZ, c[0x0][0x334], R3 ;  /* 0x0000cd00ff000a19 */ /* 0x000fe40000011603 */
.L_x_543:
[----:B------:R-:W-:Y:S05]  /*2070*/  BSYNC B0 ;  /* 0x0000000000007941 */ /* 0x000fea0003800000 */
.L_x_541:
[----:B------:R-:W-:-:S05]  /*2080*/  IMAD R0, R0, c[0x0][0x32c], RZ ;  /* 0x0000cb0000007a24 */ /* 0x000fca00078e02ff */
[----:B------:R-:W-:-:S05]  /*2090*/  IMNMX R2, R2, R0, !PT ;  /* 0x0000000002027217 */ /* 0x000fca0007800200 */
.L_x_540:
[----:B------:R-:W-:Y:S01]  /*20a0*/  IMAD.HI R2, R2, 0x2aaaaaab, RZ ;  /* 0x2aaaaaab02027827 */ /* 0x000fe200078e02ff */
[----:B------:R-:W-:Y:S01]  /*20b0*/  LOP3.LUT R3, R16, 0xff000000, RZ, 0xc0, !PT ;  /* 0xff00000010037812 */ /* 0x000fe200078ec0ff */
[----:B------:R-:W-:Y:S03]  /*20c0*/  BSSY B0, `(.L_x_544) ;  /* 0x000002d000007945 */ /* 0x000fe60003800000 */
[----:B------:R-:W-:Y:S02]  /*20d0*/  SHF.R.U32.HI R0, RZ, 0x1f, R2 ;  /* 0x0000001fff007819 */ /* 0x000fe40000011602 */
[----:B------:R-:W-:Y:S02]  /*20e0*/  SHF.R.U32.HI R3, RZ, 0x8, R3 ;  /* 0x00000008ff037819 */ /* 0x000fe40000011603 */
[----:B------:R-:W-:Y:S02]  /*20f0*/  LEA.HI.SX32 R2, R2, R0, 0x1c ;  /* 0x0000000002027211 */ /* 0x000fe400078fe2ff */
[----:B------:R-:W-:-:S02]  /*2100*/  LOP3.LUT R0, R16, 0xff0000, RZ, 0xc0, !PT ;  /* 0x00ff000010007812 */ /* 0x000fc400078ec0ff */
[----:B------:R-:W-:Y:S01]  /*2110*/  IMNMX R6, RZ, R2, !PT ;  /* 0x00000002ff067217 */ /* 0x000fe20007800200 */
[----:B------:R-:W-:Y:S01]  /*2120*/  IMAD.MOV.U32 R2, RZ, RZ, RZ ;  /* 0x000000ffff027224 */ /* 0x000fe200078e00ff */
[----:B------:R-:W-:Y:S02]  /*2130*/  LEA.HI R0, R0, R3, RZ, 0x10 ;  /* 0x0000000300007211 */ /* 0x000fe400078f80ff */
[----:B------:R-:W-:Y:S02]  /*2140*/  ISETP.GT.AND P0, PT, R7, R6, PT ;  /* 0x000000060700720c */ /* 0x000fe40003f04270 */
[----:B------:R-:W-:Y:S02]  /*2150*/  LOP3.LUT R16, R0, 0xff, RZ, 0xc0, !PT ;  /* 0x000000ff00107812 */ /* 0x000fe400078ec0ff */
[----:B------:R-:W-:-:S03]  /*2160*/  SHF.R.U32.HI R5, RZ, 0x10, R0 ;  /* 0x00000010ff057819 */ /* 0x000fc60000011600 */
[----:B------:R2:W-:Y:S04]  /*2170*/  STL [R1+0x34], R16 ;  /* 0x0000341001007387 */ /* 0x0005e80000100800 */
[----:B------:R2:W-:Y:S02]  /*2180*/  STL [R1+0x2c], R5 ;  /* 0x00002c0501007387 */ /* 0x0005e40000100800 */
[----:B------:R-:W-:Y:S05]  /*2190*/  @!P0 BRA `(.L_x_545) ;  /* 0x000001f000008947 */ /* 0x000fea0003800000 */
[----:B------:R-:W-:-:S04]  /*21a0*/  ISETP.NE.AND P0, PT, R5, RZ, PT ;  /* 0x000000ff0500720c */ /* 0x000fc80003f05270 */
[----:B------:R-:W-:-:S04]  /*21b0*/  SEL R0, R5, c[0x0][0x338], P0 ;  /* 0x0000ce0005007a07 */ /* 0x000fc80000000000 */
[----:B------:R-:W-:Y:S02]  /*21c0*/  IABS R3, R0 ;  /* 0x0000000000037213 */ /* 0x000fe40000000000 */
[----:B------:R-:W-:Y:S02]  /*21d0*/  IADD3 R4, R0, -0x1, R7 ;  /* 0xffffffff00047810 */ /* 0x000fe40007ffe007 */
[----:B------:R-:W3:Y:S03]  /*21e0*/  I2F.RP R2, R3 ;  /* 0x0000000300027306 */ /* 0x000ee60000209400 */
[----:B------:R-:W-:Y:S02]  /*21f0*/  IMAD.IADD R8, R4, 0x1, -R6 ;  /* 0x0000000104087824 */ /* 0x000fe400078e0a06 */
[----:B------:R-:W-:-:S03]  /*2200*/  IMAD.MOV.U32 R4, RZ, RZ, RZ ;  /* 0x000000ffff047224 */ /* 0x000fc600078e00ff */
[----:B------:R-:W-:Y:S01]  /*2210*/  IABS R11, R8 ;  /* 0x00000008000b7213 */ /* 0x000fe20000000000 */
[----:B---3--:R-:W3:Y:S02]  /*2220*/  MUFU.RCP R2, R2 ;  /* 0x0000000200027308 */ /* 0x008ee40000001000 */
[----:B---3--:R-:W-:-:S06]  /*2230*/  IADD3 R2, R2, 0xffffffe, RZ ;  /* 0x0ffffffe02027810 */ /* 0x008fcc0007ffe0ff */
[----:B--2---:R-:W2:Y:S02]  /*2240*/  F2I.FTZ.U32.TRUNC.NTZ R5, R2 ;  /* 0x0000000200057305 */ /* 0x004ea4000021f000 */
[----:B--2---:R-:W-:-:S04]  /*2250*/  IMAD.MOV R2, RZ, RZ, -R5 ;  /* 0x000000ffff027224 */ /* 0x004fc800078e0a05 */
        /* <DEDUP_REMOVED lines=19> */
.L_x_545:
[----:B------:R-:W-:Y:S05]  /*2390*/  BSYNC B0 ;  /* 0x0000000000007941 */ /* 0x000fea0003800000 */
.L_x_544:
[----:B------:R-:W-:Y:S01]  /*23a0*/  IMAD R219, R16, R2, R6 ;  /* 0x0000000210db7224 */ /* 0x000fe200078e0206 */
[----:B------:R-:W-:Y:S01]  /*23b0*/  PRMT R0, RZ, 0x7610, R0 ;  /* 0x00007610ff007816 */ /* 0x000fe20000000000 */
[----:B------:R-:W-:Y:S01]  /*23c0*/  CS2R R20, SRZ ;  /* 0x0000000000147805 */ /* 0x000fe2000001ff00 */
[----:B------:R-:W-:Y:S01]  /*23d0*/  CS2R R48, SRZ ;  /* 0x0000000000307805 */ /* 0x000fe2000001ff00 */
[----:B------:R-:W-:Y:S01]  /*23e0*/  IMAD.IADD R2, R219, 0x1, R2 ;  /* 0x00000001db027824 */ /* 0x000fe200078e0202 */
[----:B------:R-:W-:Y:S01]  /*23f0*/  CS2R R46, SRZ ;  /* 0x00000000002e7805 */ /* 0x000fe2000001ff00 */
        /* <DEDUP_REMOVED lines=33> */
[----:B------:R-:W3:Y:S01]  /*2610*/  S2R R3, SR_TID.X ;  /* 0x0000000000037919 */ /* 0x000ee20000002100 */
[----:B------:R-:W-:-:S03]  /*2620*/  ISETP.NE.U32.AND P3, PT, RZ, c[0x0][0x340], PT ;  /* 0x0000d000ff007a0c */ /* 0x000fc60003f65070 */
[----:B--2---:R-:W2:Y:S01]  /*2630*/  LDL.64 R4, [R1] ;  /* 0x0000000001047983 */ /* 0x004ea20000100a00 */
[----:B------:R-:W-:-:S03]  /*2640*/  ISETP.NE.AND.EX P3, PT, RZ, c[0x0][0x344], PT, P3 ;  /* 0x0000d100ff007a0c */ /* 0x000fc60003f65330 */
[----:B------:R4:W2:Y:S01]  /*2650*/  LDL.64 R134, [R1] ;  /* 0x0000000001867983 */ /* 0x0008a20000100a00 */
[----:B---3--:R-:W-:-:S04]  /*2660*/  SHF.R.S32.HI R16, RZ, 0x1f, R3 ;  /* 0x0000001fff107819 */ /* 0x008fc80000011403 */
[----:B------:R-:W-:-:S05]  /*2670*/  LEA.HI R16, R16, R3, RZ, 0x3 ;  /* 0x0000000310107211 */ /* 0x000fca00078f18ff */
[----:B------:R-:W-:Y:S01]  /*2680*/  @P3 IMAD.WIDE R2, R15, R14, c[0x0][0x340] ;  /* 0x0000d0000f023625 */ /* 0x000fe200078e020e */
[----:B------:R-:W-:-:S04]  /*2690*/  SHF.R.S32.HI R16, RZ, 0x3, R16 ;  /* 0x00000003ff107819 */ /* 0x000fc80000011410 */
[----:B------:R3:W5:Y:S01]  /*26a0*/  @P3 LDG.E R9, [R2.64] ;  /* 0x0000000802093981 */ /* 0x000762000c1e1900 */
[----:B------:R-:W-:Y:S01]  /*26b0*/  SHF.R.S32.HI R8, RZ, 0x1f, R15 ;  /* 0x0000001fff087819 */ /* 0x000fe2000001140f */
[----:B------:R-:W-:Y:S01]  /*26c0*/  WARPSYNC 0xffffffff ;  /* 0xffffffff00007948 */ /* 0x000fe20003800000 */
[----:B------:R-:W-:Y:S02]  /*26d0*/  IADD3 R0, P0, R16, R13, RZ ;  /* 0x0000000d10007210 */ /* 0x000fe40007f1e0ff */
[----:B------:R-:W-:Y:S02]  /*26e0*/  SHF.R.S32.HI R10, RZ, 0x1f, R12 ;  /* 0x0000001fff0a7819 */ /* 0x000fe4000001140c */
[----:B------:R-:W-:Y:S02]  /*26f0*/  IADD3 R122, R216, -0x1, RZ ;  /* 0xffffffffd87a7810 */ /* 0x000fe40007ffe0ff */
[----:B---3--:R-:W-:-:S04]  /*2700*/  SHF.R.S32.HI R2, RZ, 0x1f, R13 ;  /* 0x0000001fff027819 */ /* 0x008fc8000001140d */
[----:B------:R-:W-:-:S05]  /*2710*/  LEA.HI.X.SX32 R2, R16, R2, 0x1, P0 ;  /* 0x0000000210027211 */ /* 0x000fca00000f0eff */
[C---:B------:R-:W-:Y:S02]  /*2720*/  IMAD R6, R2.reuse, c[0x0][0x1e0], RZ ;  /* 0x0000780002067a24 */ /* 0x040fe400078e02ff */
[----:B------:R-:W-:Y:S02]  /*2730*/  IMAD R7, R2, c[0x0][0x208], RZ ;  /* 0x0000820002077a24 */ /* 0x000fe400078e02ff */
[----:B------:R-:W-:Y:S01]  /*2740*/  IMAD R6, R0, c[0x0][0x1e4], R6 ;  /* 0x0000790000067a24 */ /* 0x000fe200078e0206 */
[----:B--2---:R-:W-:-:S04]  /*2750*/  MOV R134, R4 ;  /* 0x0000000400867202 */ /* 0x004fc80000000f00 */
[----:B------:R-:W-:Y:S02]  /*2760*/  SHF.R.S32.HI R135, RZ, 0x1f, R134 ;  /* 0x0000001fff877819 */ /* 0x000fe40000011486 */
[----:B------:R-:W-:-:S03]  /*2770*/  IADD3 R14, R134, 0x40, RZ ;  /* 0x00000040860e7810 */ /* 0x000fc60007ffe0ff */
[C-C-:B------:R-:W-:Y:S01]  /*2780*/  IMAD.WIDE.U32 R2, R0.reuse, c[0x0][0x1e0], R134.reuse ;  /* 0x0000780000027a25 */ /* 0x140fe200078e0086 */
[----:B------:R4:W-:Y:S03]  /*2790*/  STL [R1+0x4], R135 ;  /* 0x0000048701007387 */ /* 0x0009e60000100800 */
[----:B------:R-:W-:-:S04]  /*27a0*/  IMAD.WIDE.U32 R4, R0, c[0x0][0x208], R134 ;  /* 0x0000820000047a25 */ /* 0x000fc800078e0086 */
[----:B------:R-:W-:Y:S02]  /*27b0*/  IMAD R0, R0, c[0x0][0x20c], R7 ;  /* 0x0000830000007a24 */ /* 0x000fe400078e0207 */
[----:B------:R-:W-:Y:S02]  /*27c0*/  IMAD.IADD R7, R3, 0x1, R6 ;  /* 0x0000000103077824 */ /* 0x000fe400078e0206 */
[----:B------:R-:W-:Y:S01]  /*27d0*/  IMAD.MOV.U32 R6, RZ, RZ, R2 ;  /* 0x000000ffff067224 */ /* 0x000fe200078e0002 */
[----:B------:R-:W-:-:S03]  /*27e0*/  IADD3 R5, R5, R0, RZ ;  /* 0x0000000005057210 */ /* 0x000fc60007ffe0ff */
[C---:B------:R-:W-:Y:S01]  /*27f0*/  IMAD.WIDE.U32 R6, R17.reuse, c[0x0][0x1e8], R6 ;  /* 0x00007a0011067a25 */ /* 0x040fe200078e0006 */
[----:B-----5:R-:W-:Y:S02]  /*2800*/  @P3 SHF.R.S32.HI R3, RZ, 0x1f, R9 ;  /* 0x0000001fff033819 */ /* 0x020fe40000011409 */
[----:B------:R-:W-:Y:S01]  /*2810*/  @!P3 MOV R3, R8 ;  /* 0x000000080003b202 */ /* 0x000fe20000000f00 */
[----:B------:R-:W-:Y:S01]  /*2820*/  IMAD.WIDE.U32 R4, R17, c[0x0][0x210], R4 ;  /* 0x0000840011047a25 */ /* 0x000fe200078e0004 */
[----:B------:R-:W-:Y:S02]  /*2830*/  @P3 MOV R2, R9 ;  /* 0x0000000900023202 */ /* 0x000fe40000000f00 */
[----:B------:R-:W-:Y:S01]  /*2840*/  SEL R0, R3, RZ, !P4 ;  /* 0x000000ff03007207 */ /* 0x000fe20006000000 */
[----:B------:R-:W-:Y:S01]  /*2850*/  @!P3 IMAD.MOV.U32 R2, RZ, RZ, R15 ;  /* 0x000000ffff02b224 */ /* 0x000fe200078e000f */
[----:B------:R-:W-:Y:S01]  /*2860*/  SEL R8, R8, RZ, !P5 ;  /* 0x000000ff08087207 */ /* 0x000fe20006800000 */
[----:B------:R-:W-:-:S02]  /*2870*/  IMAD R7, R17, c[0x0][0x1ec], R7 ;  /* 0x00007b0011077a24 */ /* 0x000fc400078e0207 */
[----:B------:R-:W-:Y:S01]  /*2880*/  IMAD R5, R17, c[0x0][0x214], R5 ;  /* 0x0000850011057a24 */ /* 0x000fe200078e0205 */
[----:B------:R-:W-:Y:S01]  /*2890*/  SEL R2, R2, RZ, !P4 ;  /* 0x000000ff02027207 */ /* 0x000fe20006000000 */
[C---:B------:R-:W-:Y:S02]  /*28a0*/  IMAD R3, R0.reuse, c[0x0][0x1f0], RZ ;  /* 0x00007c0000037a24 */ /* 0x040fe400078e02ff */
[----:B------:R-:W-:Y:S02]  /*28b0*/  IMAD R0, R0, c[0x0][0x218], RZ ;  /* 0x0000860000007a24 */ /* 0x000fe400078e02ff */
[----:B------:R-:W-:Y:S02]  /*28c0*/  IMAD R9, R10, c[0x0][0x178], RZ ;  /* 0x00005e000a097a24 */ /* 0x000fe400078e02ff */
[----:B------:R-:W-:-:S04]  /*28d0*/  IMAD.WIDE.U32 R222, R2, c[0x0][0x1f0], R6 ;  /* 0x00007c0002de7a25 */ /* 0x000fc800078e0006 */
[C---:B------:R-:W-:Y:S01]  /*28e0*/  IMAD.WIDE.U32 R220, R2.reuse, c[0x0][0x218], R4 ;  /* 0x0000860002dc7a25 */ /* 0x040fe200078e0004 */
[----:B------:R-:W-:Y:S02]  /*28f0*/  SEL R5, R15, RZ, !P5 ;  /* 0x000000ff0f057207 */ /* 0x000fe40006800000 */
[----:B------:R-:W-:Y:S01]  /*2900*/  SHF.R.S32.HI R15, RZ, 0x1f, R14 ;  /* 0x0000001fff0f7819 */ /* 0x000fe2000001140e */
[C---:B------:R-:W-:Y:S02]  /*2910*/  IMAD R6, R2.reuse, c[0x0][0x1f4], R3 ;  /* 0x00007d0002067a24 */ /* 0x040fe400078e0203 */
[----:B------:R-:W-:Y:S02]  /*2920*/  IMAD R4, R2, c[0x0][0x21c], R0 ;  /* 0x0000870002047a24 */ /* 0x000fe400078e0200 */
[C---:B------:R-:W-:Y:S01]  /*2930*/  IMAD R0, R12.reuse, c[0x0][0x17c], R9 ;  /* 0x00005f000c007a24 */ /* 0x040fe200078e0209 */
[----:B------:R-:W-:Y:S01]  /*2940*/  IADD3 R226, R223, R6, RZ ;  /* 0x00000006dfe27210 */ /* 0x000fe20007ffe0ff */
[----:B------:R-:W-:Y:S01]  /*2950*/  IMAD.WIDE.U32 R2, R12, c[0x0][0x178], RZ ;  /* 0x00005e000c027a25 */ /* 0x000fe200078e00ff */
[----:B------:R-:W-:-:S03]  /*2960*/  IADD3 R225, R221, R4, RZ ;  /* 0x00000004dde17210 */ /* 0x000fc60007ffe0ff */
[----:B------:R-:W-:-:S04]  /*2970*/  IMAD.IADD R0, R3, 0x1, R0 ;  /* 0x0000000103007824 */ /* 0x000fc800078e0200 */
[----:B----4-:R-:W2:Y:S01]  /*2980*/  LDL R11, [R1+0x60] ;  /* 0x00006000010b7983 */ /* 0x010ea20000100800 */
[----:B------:R-:W-:Y:S01]  /*2990*/  MOV R3, R0 ;  /* 0x0000000000037202 */ /* 0x000fe20000000f00 */
[----:B------:R-:W-:Y:S01]  /*29a0*/  IMAD R6, R8, c[0x0][0x1c0], RZ ;  /* 0x0000700008067a24 */ /* 0x000fe200078e02ff */
[----:B------:R-:W-:Y:S01]  /*29b0*/  ISETP.GE.AND P6, PT, R134, c[0x0][0x198], PT ;  /* 0x0000660086007a0c */ /* 0x000fe20003fc6270 */
[----:B------:R-:W-:Y:S01]  /*29c0*/  IMAD R13, R123, c[0x0][0x2c4], RZ ;  /* 0x0000b1007b0d7a24 */ /* 0x000fe200078e02ff */
[----:B------:R-:W-:Y:S01]  /*29d0*/  ISETP.GE.AND P3, PT, R14, c[0x0][0x198], PT ;  /* 0x000066000e007a0c */ /* 0x000fe20003f66270 */
[C---:B------:R-:W-:Y:S01]  /*29e0*/  IMAD.WIDE.U32 R2, R17.reuse, c[0x0][0x1b8], R2 ;  /* 0x00006e0011027a25 */ /* 0x040fe200078e0002 */
[----:B------:R-:W-:Y:S01]  /*29f0*/  MOV R120, R222 ;  /* 0x000000de00787202 */ /* 0x000fe20000000f00 */
[----:B------:R-:W-:Y:S01]  /*2a00*/  ULDC.64 UR4, c[0x0][0x208] ;  /* 0x0000820000047ab9 */ /* 0x000fe20000000a00 */
[----:B------:R-:W-:Y:S01]  /*2a10*/  MOV R121, R226 ;  /* 0x000000e200797202 */ /* 0x000fe20000000f00 */
[----:B------:R-:W-:Y:S01]  /*2a20*/  IMAD R3, R17, c[0x0][0x1bc], R3 ;  /* 0x00006f0011037a24 */ /* 0x000fe200078e0203 */
[----:B------:R-:W-:Y:S01]  /*2a30*/  USHF.L.U32 UR7, UR4, 0x6, URZ ;  /* 0x0000000604077899 */ /* 0x000fe2000800063f */
[C---:B------:R-:W-:Y:S01]  /*2a40*/  IMAD R8, R5.reuse, c[0x0][0x1c4], R6 ;  /* 0x0000710005087a24 */ /* 0x040fe200078e0206 */
[----:B------:R-:W-:Y:S01]  /*2a50*/  UMOV UR6, 0x6 ;  /* 0x0000000600067882 */ /* 0x000fe20000000000 */
[----:B------:R-:W-:Y:S01]  /*2a60*/  IMAD.WIDE.U32 R2, R5, c[0x0][0x1c0], R2 ;  /* 0x0000700005027a25 */ /* 0x000fe200078e0002 */
[----:B------:R-:W-:Y:S01]  /*2a70*/  USHF.L.U64.HI UR5, UR4, UR6, UR5 ;  /* 0x0000000604057299 */ /* 0x000fe20008010205 */
[----:B------:R-:W-:Y:S03]  /*2a80*/  BSSY B0, `(.L_x_547) ;  /* 0x00001a7000007945 */ /* 0x000fe60003800000 */
[----:B------:R-:W-:Y:S01]  /*2a90*/  IADD3 R3, R3, R8, RZ ;  /* 0x0000000803037210 */ /* 0x000fe20007ffe0ff */
[----:B------:R-:W-:Y:S01]  /*2aa0*/  BAR.SYNC.DEFER_BLOCKING 0x0 ;  /* 0x0000000000007b1d */ /* 0x000fe20000010000 */
[----:B--2---:R-:W-:-:S04]  /*2ab0*/  IADD3 R4, R11, R244, RZ ;  /* 0x000000f40b047210 */ /* 0x004fc80007ffe0ff */
[----:B------:R-:W-:Y:S01]  /*2ac0*/  MOV R0, R4 ;  /* 0x0000000400007202 */ /* 0x000fe20000000f00 */
[----:B------:R-:W-:-:S05]  /*2ad0*/  @P2 IMAD.HI.U32 R7, R4, c[0x0][0x2c8], RZ ;  /* 0x0000b20004072a27 */ /* 0x000fca00078e00ff */
[----:B------:R-:W-:-:S04]  /*2ae0*/  @P2 SHF.R.U32.HI R0, RZ, c[0x0][0x2cc], R7 ;  /* 0x0000b300ff002a19 */ /* 0x000fc80000011607 */
[C---:B------:R-:W-:Y:S01]  /*2af0*/  IADD3 R6, -R0.reuse, RZ, RZ ;  /* 0x000000ff00067210 */ /* 0x040fe20007ffe1ff */
[----:B------:R-:W-:Y:S01]  /*2b00*/  IMAD.WIDE.U32 R2, R0, c[0x0][0x1b0], R2 ;  /* 0x00006c0000027a25 */ /* 0x000fe200078e0002 */
[----:B------:R-:W-:-:S03]  /*2b10*/  SHF.R.S32.HI R7, RZ, 0x1f, R0 ;  /* 0x0000001fff077819 */ /* 0x000fc60000011400 */
[----:B------:R-:W-:Y:S02]  /*2b20*/  IMAD R4, R6, c[0x0][0x2c4], R4 ;  /* 0x0000b10006047a24 */ /* 0x000fe400078e0204 */
[----:B------:R-:W-:-:S04]  /*2b30*/  IMAD R5, R7, c[0x0][0x1b0], RZ ;  /* 0x00006c0007057a24 */ /* 0x000fc800078e02ff */
[----:B------:R-:W-:Y:S01]  /*2b40*/  IMAD R6, R0, c[0x0][0x1b4], R5 ;  /* 0x00006d0000067a24 */ /* 0x000fe200078e0205 */
[----:B------:R-:W-:-:S04]  /*2b50*/  SHF.R.S32.HI R5, RZ, 0x1f, R4 ;  /* 0x0000001fff057819 */ /* 0x000fc80000011404 */
[----:B------:R-:W-:Y:S01]  /*2b60*/  IADD3 R3, R3, R6, RZ ;  /* 0x0000000603037210 */ /* 0x000fe20007ffe0ff */
[----:B------:R-:W-:-:S04]  /*2b70*/  IMAD R0, R5, c[0x0][0x1a8], RZ ;  /* 0x00006a0005007a24 */ /* 0x000fc800078e02ff */
[C---:B------:R-:W-:Y:S02]  /*2b80*/  IMAD R0, R4.reuse, c[0x0][0x1ac], R0 ;  /* 0x00006b0004007a24 */ /* 0x040fe400078e0200 */
[----:B------:R-:W-:Y:S01]  /*2b90*/  IMAD.WIDE.U32 R4, R4, c[0x0][0x1a8], R2 ;  /* 0x00006a0004047a25 */ /* 0x000fe200078e0002 */
[----:B------:R-:W-:-:S04]  /*2ba0*/  IADD3 R3, R16, R244, RZ ;  /* 0x000000f410037210 */ /* 0x000fc80007ffe0ff */
[----:B------:R-:W-:Y:S02]  /*2bb0*/  IADD3 R0, R5, R0, RZ ;  /* 0x0000000005007210 */ /* 0x000fe40007ffe0ff */
[C---:B------:R-:W-:Y:S02]  /*2bc0*/  LEA R2, P0, R4.reuse, c[0x0][0x160], 0x1 ;  /* 0x0000580004027a11 */ /* 0x040fe400078008ff */
[C---:B------:R-:W-:Y:S02]  /*2bd0*/  ISETP.GE.AND P5, PT, R3.reuse, R13, PT ;  /* 0x0000000d0300720c */ /* 0x040fe40003fa6270 */
[----:B------:R-:W-:Y:S01]  /*2be0*/  LEA.HI.X R0, R4, c[0x0][0x164], R0, 0x1, P0 ;  /* 0x0000590004007a11 */ /* 0x000fe200000f0c00 */
[----:B------:R-:W-:Y:S01]  /*2bf0*/  SHFL.IDX PT, R8, R2, 0x1, 0x181f ;  /* 0x00381f0002087f89 */ /* 0x000fe200000e0000 */
[----:B------:R-:W-:-:S03]  /*2c00*/  IADD3 R7, R3, 0x20, RZ ;  /* 0x0000002003077810 */ /* 0x000fc60007ffe0ff */
[----:B------:R-:W2:Y:S01]  /*2c10*/  SHFL.IDX PT, R4, R2, RZ, 0x181f ;  /* 0x00181fff02047589 */ /* 0x000ea200000e0000 */
[----:B------:R-:W-:-:S03]  /*2c20*/  ISETP.GE.AND P0, PT, R7, R13, PT ;  /* 0x0000000d0700720c */ /* 0x000fc60003f06270 */
[----:B------:R-:W3:Y:S04]  /*2c30*/  SHFL.IDX PT, R5, R0, RZ, 0x181f ;  /* 0x00181fff00057589 */ /* 0x000ee800000e0000 */
[----:B------:R-:W4:Y:S04]  /*2c40*/  SHFL.IDX PT, R9, R0, 0x1, 0x181f ;  /* 0x00381f0000097f89 */ /* 0x000f2800000e0000 */
[----:B------:R-:W5:Y:S04]  /*2c50*/  SHFL.IDX PT, R11, R2, 0x2, 0x181f ;  /* 0x00581f00020b7f89 */ /* 0x000f6800000e0000 */
[----:B------:R-:W1:Y:S04]  /*2c60*/  SHFL.IDX PT, R12, R0, 0x2, 0x181f ;  /* 0x00581f00000c7f89 */ /* 0x000e6800000e0000 */
[----:B------:R5:W1:Y:S01]  /*2c70*/  SHFL.IDX PT, R10, R2, 0x3, 0x181f ;  /* 0x00781f00020a7f89 */ /* 0x000a6200000e0000 */
[----:B--2---:R-:W-:-:S04]  /*2c80*/  @!P5 LEA R6, P4, R134, R4, 0x1 ;  /* 0x000000048606d211 */ /* 0x004fc800078808ff */
[----:B---3--:R-:W-:Y:S02]  /*2c90*/  @!P5 LEA.HI.X R7, R134, R5, R135, 0x1, P4 ;  /* 0x000000058607d211 */ /* 0x008fe400020f0c87 */
[----:B------:R-:W-:-:S03]  /*2ca0*/  @!P5 LEA R4, P4, R14, R4, 0x1 ;  /* 0x000000040e04d211 */ /* 0x000fc600078808ff */
[----:B------:R2:W-:Y:S01]  /*2cb0*/  @!P5 LDGSTS.E.BYPASS.LTC128B.128 [R218+0x100], [R6.64], !P6 ;  /* 0x0010000006dadfae */ /* 0x0005e2000f101d48 */
[----:B------:R-:W-:-:S05]  /*2cc0*/  @!P5 LEA.HI.X R5, R14, R5, R15, 0x1, P4 ;  /* 0x000000050e05d211 */ /* 0x000fca00020f0c0f */
[----:B------:R3:W-:Y:S01]  /*2cd0*/  @!P5 LDGSTS.E.BYPASS.LTC128B.128 [R218+0x4100], [R4.64], !P3 ;  /* 0x0410000004dadfae */ /* 0x0007e2000d901d48 */
[C---:B--2---:R-:W-:Y:S02]  /*2ce0*/  IADD3 R6, R3.reuse, 0x40, RZ ;  /* 0x0000004003067810 */ /* 0x044fe40007ffe0ff */
[----:B------:R-:W-:Y:S02]  /*2cf0*/  IADD3 R3, R3, 0x60, RZ ;  /* 0x0000006003037810 */ /* 0x000fe40007ffe0ff */
[----:B------:R-:W-:Y:S02]  /*2d00*/  ISETP.GE.AND P5, PT, R6, R13, PT ;  /* 0x0000000d0600720c */ /* 0x000fe40003fa6270 */
[----:B---3--:R-:W-:-:S04]  /*2d10*/  @!P0 LEA R4, P4, R134, R8, 0x1 ;  /* 0x0000000886048211 */ /* 0x008fc800078808ff */
[-C--:B----4-:R-:W-:Y:S02]  /*2d20*/  @!P0 LEA.HI.X R5, R134, R9.reuse, R135, 0x1, P4 ;  /* 0x0000000986058211 */ /* 0x090fe400020f0c87 */
[C---:B------:R-:W-:Y:S02]  /*2d30*/  @!P0 LEA R6, P4, R14.reuse, R8, 0x1 ;  /* 0x000000080e068211 */ /* 0x040fe400078808ff */
[----:B------:R2:W3:Y:S02]  /*2d40*/  SHFL.IDX PT, R8, R0, 0x3, 0x181f ;  /* 0x00781f0000087f89 */ /* 0x0004e400000e0000 */
[----:B------:R-:W-:Y:S02]  /*2d50*/  @!P0 LEA.HI.X R7, R14, R9, R15, 0x1, P4 ;  /* 0x000000090e078211 */ /* 0x000fe400020f0c0f */
[----:B------:R4:W-:Y:S01]  /*2d60*/  @!P0 LDGSTS.E.BYPASS.LTC128B.128 [R218+0x1100], [R4.64], !P6 ;  /* 0x0110000004da8fae */ /* 0x0009e2000f101d48 */
[----:B-----5:R-:W-:-:S03]  /*2d70*/  @!P5 LEA R2, P4, R134, R11, 0x1 ;  /* 0x0000000b8602d211 */ /* 0x020fc600078808ff */
[----:B------:R5:W-:Y:S01]  /*2d80*/  @!P0 LDGSTS.E.BYPASS.LTC128B.128 [R218+0x5100], [R6.64], !P3 ;  /* 0x0510000006da8fae */ /* 0x000be2000d901d48 */
[----:B------:R-:W-:Y:S02]  /*2d90*/  ISETP.GE.AND P0, PT, R3, R13, PT ;  /* 0x0000000d0300720c */ /* 0x000fe40003f06270 */
[----:B-1----:R-:W-:-:S05]  /*2da0*/  @!P5 LEA.HI.X R3, R134, R12, R135, 0x1, P4 ;  /* 0x0000000c8603d211 */ /* 0x002fca00020f0c87 */
[----:B------:R1:W-:Y:S01]  /*2db0*/  @!P5 LDGSTS.E.BYPASS.LTC128B.128 [R218+0x2100], [R2.64], !P6 ;  /* 0x0210000002dadfae */ /* 0x0003e2000f101d48 */
[----:B--2---:R-:W-:-:S04]  /*2dc0*/  IMAD.MOV.U32 R0, RZ, RZ, -0x60 ;  /* 0xffffffa0ff007424 */ /* 0x004fc800078e00ff */
[----:B------:R-:W-:Y:S01]  /*2dd0*/  IMAD R0, R216, R0, 0x60 ;  /* 0x00000060d8007424 */ /* 0x000fe200078e0200 */
[C---:B----4-:R-:W-:Y:S02]  /*2de0*/  @!P5 LEA R4, P4, R14.reuse, R11, 0x1 ;  /* 0x0000000b0e04d211 */ /* 0x050fe400078808ff */
[----:B------:R-:W-:Y:S02]  /*2df0*/  SHF.R.S32.HI R11, RZ, 0x1f, R122 ;  /* 0x0000001fff0b7819 */ /* 0x000fe4000001147a */
[----:B------:R-:W-:Y:S01]  /*2e00*/  @!P5 LEA.HI.X R5, R14, R12, R15, 0x1, P4 ;  /* 0x0000000c0e05d211 */ /* 0x000fe200020f0c0f */
[----:B------:R-:W-:Y:S01]  /*2e10*/  IMAD.WIDE.U32 R12, R122, c[0x0][0x1e0], RZ ;  /* 0x000078007a0c7a25 */ /* 0x000fe200078e00ff */
[----:B------:R-:W-:Y:S02]  /*2e20*/  IADD3 R9, R0, R132, -R16 ;  /* 0x0000008400097210 */ /* 0x000fe40007ffe810 */
[----:B-----5:R-:W-:Y:S01]  /*2e30*/  MOV R7, 0x20 ;  /* 0x0000002000077802 */ /* 0x020fe20000000f00 */
[----:B------:R2:W-:Y:S01]  /*2e40*/  @!P5 LDGSTS.E.BYPASS.LTC128B.128 [R218+0x6100], [R4.64], !P3 ;  /* 0x0610000004dadfae */ /* 0x0005e2000d901d48 */
[----:B-1----:R-:W-:Y:S01]  /*2e50*/  IMAD R3, R11, c[0x0][0x1e0], RZ ;  /* 0x000078000b037a24 */ /* 0x002fe200078e02ff */
[----:B------:R-:W-:-:S03]  /*2e60*/  @!P0 LEA R2, P4, R134, R10, 0x1 ;  /* 0x0000000a86028211 */ /* 0x000fc600078808ff */
[----:B------:R-:W-:Y:S01]  /*2e70*/  IMAD R6, R122, c[0x0][0x1e4], R3 ;  /* 0x000079007a067a24 */ /* 0x000fe200078e0203 */
[----:B---3--:R-:W-:Y:S02]  /*2e80*/  @!P0 LEA.HI.X R3, R134, R8, R135, 0x1, P4 ;  /* 0x0000000886038211 */ /* 0x008fe400020f0c87 */
[----:B------:R-:W-:Y:S02]  /*2e90*/  ISETP.GE.AND P4, PT, R9, 0x1, PT ;  /* 0x000000010900780c */ /* 0x000fe40003f86270 */
[----:B------:R-:W-:Y:S01]  /*2ea0*/  IADD3 R6, R13, R6, RZ ;  /* 0x000000060d067210 */ /* 0x000fe20007ffe0ff */
[----:B------:R1:W-:Y:S01]  /*2eb0*/  @!P0 LDGSTS.E.BYPASS.LTC128B.128 [R218+0x3100], [R2.64], !P6 ;  /* 0x0310000002da8fae */ /* 0x0003e2000f101d48 */
[----:B------:R-:W-:-:S03]  /*2ec0*/  ISETP.GE.AND P6, PT, R9, 0x21, PT ;  /* 0x000000210900780c */ /* 0x000fc60003fc6270 */
[----:B------:R-:W-:Y:S01]  /*2ed0*/  IMAD R6, R6, 0x60, RZ ;  /* 0x0000006006067824 */ /* 0x000fe200078e02ff */
[C---:B--2---:R-:W-:Y:S02]  /*2ee0*/  @!P0 LEA R4, P5, R14.reuse, R10, 0x1 ;  /* 0x0000000a0e048211 */ /* 0x044fe400078a08ff */
[----:B------:R-:W-:Y:S02]  /*2ef0*/  MOV R10, 0x40 ;  /* 0x00000040000a7802 */ /* 0x000fe40000000f00 */
[----:B------:R-:W-:Y:S01]  /*2f00*/  @!P0 LEA.HI.X R5, R14, R8, R15, 0x1, P5 ;  /* 0x000000080e058211 */ /* 0x000fe200028f0c0f */
[----:B------:R-:W-:Y:S01]  /*2f10*/  IMAD R8, R7, c[0x0][0x1e4], RZ ;  /* 0x0000790007087a24 */ /* 0x000fe200078e02ff */
[----:B------:R-:W-:-:S03]  /*2f20*/  ISETP.GE.AND P5, PT, R9, 0x41, PT ;  /* 0x000000410900780c */ /* 0x000fc60003fa6270 */
[----:B------:R2:W-:Y:S01]  /*2f30*/  @!P0 LDGSTS.E.BYPASS.LTC128B.128 [R218+0x7100], [R4.64], !P3 ;  /* 0x0710000004da8fae */ /* 0x0005e2000d901d48 */
[----:B------:R-:W-:Y:S01]  /*2f40*/  @P4 ISETP.GE.AND P3, PT, R134, c[0x0][0x1d4], PT ;  /* 0x0000750086004a0c */ /* 0x000fe20003f66270 */
[----:B-1----:R-:W-:Y:S02]  /*2f50*/  IMAD.WIDE.U32 R2, R12, 0x60, R120 ;  /* 0x000000600c027825 */ /* 0x002fe400078e0078 */
[----:B------:R-:W0:Y:S02]  /*2f60*/  LDGDEPBAR ;  /* 0x00000000000079af */ /* 0x000e240000000000 */
[----:B------:R-:W-:Y:S02]  /*2f70*/  IMAD.IADD R3, R3, 0x1, R6 ;  /* 0x0000000103037824 */ /* 0x000fe400078e0206 */
[----:B------:R-:W-:Y:S01]  /*2f80*/  IMAD.WIDE.U32 R12, R7, c[0x0][0x1e0], RZ ;  /* 0x00007800070c7a25 */ /* 0x000fe200078e00ff */
[----:B--2---:R-:W-:-:S04]  /*2f90*/  @P4 LEA R4, P0, R2, c[0x0][0x1c8], 0x1 ;  /* 0x0000720002044a11 */ /* 0x004fc800078008ff */
[C---:B------:R-:W-:Y:S02]  /*2fa0*/  @P4 LEA.HI.X R5, R2.reuse, c[0x0][0x1cc], R3, 0x1, P0 ;  /* 0x0000730002054a11 */ /* 0x040fe400000f0c03 */
[----:B------:R-:W-:-:S03]  /*2fb0*/  @P6 IADD3 R7, P0, R2, R12, RZ ;  /* 0x0000000c02076210 */ /* 0x000fc60007f1e0ff */
[----:B------:R1:W-:Y:S01]  /*2fc0*/  @P4 LDGSTS.E.BYPASS.LTC128B.128 [R218+0x8100], [R4.64], !P3 ;  /* 0x0810000004da4fae */ /* 0x0003e2000d901d48 */
[----:B------:R-:W-:Y:S02]  /*2fd0*/  ISETP.GE.AND P3, PT, R14, c[0x0][0x1d4], PT ;  /* 0x000075000e007a0c */ /* 0x000fe40003f66270 */
[----:B------:R-:W-:Y:S01]  /*2fe0*/  @P6 IADD3.X R8, R3, R13, R8, P0, !PT ;  /* 0x0000000d03086210 */ /* 0x000fe200007fe408 */
[----:B------:R-:W-:Y:S01]  /*2ff0*/  IMAD.WIDE.U32 R12, R10, c[0x0][0x1e0], RZ ;  /* 0x000078000a0c7a25 */ /* 0x000fe200078e00ff */
[----:B------:R-:W-:-:S03]  /*3000*/  @P6 LEA R6, P0, R7, c[0x0][0x1c8], 0x1 ;  /* 0x0000720007066a11 */ /* 0x000fc600078008ff */
[----:B------:R-:W-:Y:S01]  /*3010*/  IMAD R10, R10, c[0x0][0x1e4], RZ ;  /* 0x000079000a0a7a24 */ /* 0x000fe200078e02ff */
[----:B------:R-:W-:Y:S02]  /*3020*/  @P6 LEA.HI.X R7, R7, c[0x0][0x1cc], R8, 0x1, P0 ;  /* 0x0000730007076a11 */ /* 0x000fe400000f0c08 */
[----:B------:R-:W-:-:S03]  /*3030*/  @P5 IADD3 R8, P0, R2, R12, RZ ;  /* 0x0000000c02085210 */ /* 0x000fc60007f1e0ff */
[----:B------:R1:W-:Y:S01]  /*3040*/  @P4 LDGSTS.E.BYPASS.LTC128B.128 [R218+0xb100], [R4.64+0x80], !P3 ;  /* 0x0b10008004da4fae */ /* 0x0003e2000d901d48 */
[----:B------:R-:W-:Y:S02]  /*3050*/  @P5 IADD3.X R3, R3, R13, R10, P0, !PT ;  /* 0x0000000d03035210 */ /* 0x000fe400007fe40a */
[----:B------:R-:W-:Y:S02]  /*3060*/  @P5 LEA R2, P0, R8, c[0x0][0x1c8], 0x1 ;  /* 0x0000720008025a11 */ /* 0x000fe400078008ff */
[----:B------:R-:W-:Y:S02]  /*3070*/  @P6 ISETP.GE.AND P4, PT, R134, c[0x0][0x1d4], PT ;  /* 0x0000750086006a0c */ /* 0x000fe40003f86270 */
[----:B------:R-:W-:Y:S02]  /*3080*/  @P5 LEA.HI.X R3, R8, c[0x0][0x1cc], R3, 0x1, P0 ;  /* 0x0000730008035a11 */ /* 0x000fe400000f0c03 */
[----:B------:R-:W-:-:S09]  /*3090*/  @P5 ISETP.GE.AND P0, PT, R134, c[0x0][0x1d4], PT ;  /* 0x0000750086005a0c */ /* 0x000fd20003f06270 */
[----:B------:R2:W-:Y:S01]  /*30a0*/  @P6 LDGSTS.E.BYPASS.LTC128B.128 [R218+0x9100], [R6.64], !P4 ;  /* 0x0910000006da6fae */ /* 0x0005e2000e101d48 */
[----:B------:R-:W-:-:S03]  /*30b0*/  ISETP.GE.AND P4, PT, R134, c[0x0][0x1d4], PT ;  /* 0x0000750086007a0c */ /* 0x000fc60003f86270 */
[----:B------:R2:W-:Y:S01]  /*30c0*/  @P6 LDGSTS.E.BYPASS.LTC128B.128 [R218+0xc100], [R6.64+0x80], !P3 ;  /* 0x0c10008006da6fae */ /* 0x0005e2000d901d48 */
[----:B------:R-:W-:-:S03]  /*30d0*/  ISETP.LT.OR P6, PT, R9, 0x21, P4 ;  /* 0x000000210900780c */ /* 0x000fc600027c1670 */
[----:B------:R3:W-:Y:S04]  /*30e0*/  @P5 LDGSTS.E.BYPASS.LTC128B.128 [R218+0xa100], [R2.64], !P0 ;  /* 0x0a10000002da5fae */ /* 0x0007e8000c101d48 */
[----:B------:R3:W-:Y:S04]  /*30f0*/  @P5 LDGSTS.E.BYPASS.LTC128B.128 [R218+0xd100], [R2.64+0x80], !P3 ;  /* 0x0d10008002da5fae */ /* 0x0007e8000d901d48 */
[----:B------:R-:W0:Y:S01]  /*3100*/  LDGDEPBAR ;  /* 0x00000000000079af */ /* 0x000e220000000000 */
[----:B--2---:R-:W-:-:S04]  /*3110*/  IMAD.WIDE.U32 R6, R122, c[0x0][0x208], RZ ;  /* 0x000082007a067a25 */ /* 0x004fc800078e00ff */
[----:B---3--:R-:W-:Y:S01]  /*3120*/  IMAD R2, R11, c[0x0][0x208], RZ ;  /* 0x000082000b027a24 */ /* 0x008fe200078e02ff */
[----:B------:R-:W-:-:S04]  /*3130*/  DEPBAR.LE SB0, 0x1 ;  /* 0x000080400000791a */ /* 0x000fc80000000000 */
[----:B------:R-:W-:Y:S01]  /*3140*/  BAR.SYNC.DEFER_BLOCKING 0x0 ;  /* 0x0000000000007b1d */ /* 0x000fe20000010000 */
[----:B------:R-:W-:Y:S01]  /*3150*/  IMAD R2, R122, c[0x0][0x20c], R2 ;  /* 0x000083007a027a24 */ /* 0x000fe200078e0202 */
[----:B------:R-:W-:-:S04]  /*3160*/  MOV R3, R225 ;  /* 0x000000e100037202 */ /* 0x000fc80000000f00 */
[----:B-1----:R-:W-:Y:S02]  /*3170*/  IADD3 R4, R7, R2, RZ ;  /* 0x0000000207047210 */ /* 0x002fe40007ffe0ff */
[----:B------:R-:W-:-:S05]  /*3180*/  MOV R2, R220 ;  /* 0x000000dc00027202 */ /* 0x000fca0000000f00 */
[----:B------:R-:W-:-:S04]  /*3190*/  IMAD.WIDE.U32 R6, R6, 0x60, R2 ;  /* 0x0000006006067825 */ /* 0x000fc800078e0002 */
[----:B------:R-:W-:Y:S01]  /*31a0*/  IMAD R2, R4, 0x60, RZ ;  /* 0x0000006004027824 */ /* 0x000fe200078e02ff */
[----:B------:R-:W-:-:S04]  /*31b0*/  LEA R4, P0, R6, c[0x0][0x1f8], 0x1 ;  /* 0x00007e0006047a11 */ /* 0x000fc800078008ff */
[----:B------:R-:W-:Y:S01]  /*31c0*/  IADD3 R3, R7, R2, RZ ;  /* 0x0000000207037210 */ /* 0x000fe20007ffe0ff */
[----:B------:R-:W-:Y:S01]  /*31d0*/  LDSM.16.M88.4 R124, [R212] ;  /* 0x00000000d47c783b */ /* 0x000fe20000000200 */
[----:B------:R-:W-:Y:S02]  /*31e0*/  IADD3 R2, P5, R4, UR7, RZ ;  /* 0x0000000704027c10 */ /* 0x000fe4000ffbe0ff */
[----:B------:R-:W-:Y:S01]  /*31f0*/  LEA.HI.X R5, R6, c[0x0][0x1fc], R3, 0x1, P0 ;  /* 0x00007f0006057a11 */ /* 0x000fe200000f0c03 */
[----:B------:R-:W-:Y:S01]  /*3200*/  LDSM.16.M88.4 R128, [R213] ;  /* 0x00000000d580783b */ /* 0x000fe20000000200 */
[----:B------:R-:W-:Y:S02]  /*3210*/  IADD3 R6, P0, R2, UR7, RZ ;  /* 0x0000000702067c10 */ /* 0x000fe4000ff1e0ff */
[----:B------:R-:W-:Y:S01]  /*3220*/  IADD3.X R3, R5, UR5, RZ, P5, !PT ;  /* 0x0000000505037c10 */ /* 0x000fe2000affe4ff */
[----:B------:R-:W-:Y:S01]  /*3230*/  LDSM.16.M88.4 R152, [R215] ;  /* 0x00000000d798783b */ /* 0x000fe20000000200 */
[----:B------:R-:W-:-:S02]  /*3240*/  ISETP.LT.OR P5, PT, R9, 0x1, P4 ;  /* 0x000000010900780c */ /* 0x000fc400027a1670 */
[----:B------:R-:W-:Y:S01]  /*3250*/  IADD3.X R7, R3, UR5, RZ, P0, !PT ;  /* 0x0000000503077c10 */ /* 0x000fe200087fe4ff */
[----:B------:R-:W-:Y:S01]  /*3260*/  LDSM.16.M88.4 R164, [R214] ;  /* 0x00000000d6a4783b */ /* 0x000fe20000000200 */
[C---:B------:R-:W-:Y:S02]  /*3270*/  ISETP.LT.OR P0, PT, R9.reuse, 0x1, P3 ;  /* 0x000000010900780c */ /* 0x040fe40001f01670 */
[----:B------:R-:W-:Y:S01]  /*3280*/  ISETP.LT.OR P4, PT, R9, 0x41, P4 ;  /* 0x000000410900780c */ /* 0x000fe20002781670 */
[----:B------:R-:W-:Y:S04]  /*3290*/  LDSM.16.M88.4 R168, [R212+0x4000] ;  /* 0x00400000d4a8783b */ /* 0x000fe80000000200 */
[----:B------:R-:W-:Y:S04]  /*32a0*/  LDSM.16.M88.4 R172, [R213+0x4000] ;  /* 0x00400000d5ac783b */ /* 0x000fe80000000200 */
[----:B------:R-:W-:Y:S04]  /*32b0*/  LDSM.16.M88.4 R176, [R215+0x4000] ;  /* 0x00400000d7b0783b */ /* 0x000fe80000000200 */
[----:B------:R-:W-:Y:S04]  /*32c0*/  LDSM.16.M88.4 R184, [R214+0x4000] ;  /* 0x00400000d6b8783b */ /* 0x000fe80000000200 */
[----:B------:R-:W-:Y:S06]  /*32d0*/  BAR.SYNC.DEFER_BLOCKING 0x0 ;  /* 0x0000000000007b1d */ /* 0x000fec0000010000 */
[----:B------:R-:W-:-:S04]  /*32e0*/  DEPBAR.LE SB0, 0x0 ;  /* 0x000080000000791a */ /* 0x000fc80000000000 */
[----:B------:R-:W-:Y:S06]  /*32f0*/  BAR.SYNC.DEFER_BLOCKING 0x0 ;  /* 0x0000000000007b1d */ /* 0x000fec0000010000 */
[----:B------:R-:W1:Y:S04]  /*3300*/  LDSM.16.M88.4 R24, [R193] ;  /* 0x00000000c118783b */ /* 0x000e680000000200 */
[----:B------:R-:W2:Y:S04]  /*3310*/  LDSM.16.M88.4 R28, [R193+0x1800] ;  /* 0x00180000c11c783b */ /* 0x000ea80000000200 */
[----:B------:R-:W3:Y:S04]  /*3320*/  LDSM.16.M88.4 R32, [R199] ;  /* 0x00000000c720783b */ /* 0x000ee80000000200 */
[----:B------:R-:W4:Y:S04]  /*3330*/  LDSM.16.M88.4 R16, [R193+0x800] ;  /* 0x00080000c110783b */ /* 0x000f280000000200 */
[----:B------:R-:W5:Y:S04]  /*3340*/  LDSM.16.M88.4 R20, [R193+0x1000] ;  /* 0x00100000c114783b */ /* 0x000f680000000200 */
[----:B------:R-:W-:Y:S04]  /*3350*/  LDSM.16.M88.4 R68, [R193+0x2000] ;  /* 0x00200000c144783b */ /* 0x000fe80000000200 */
[----:B------:R-:W-:Y:S04]  /*3360*/  LDSM.16.M88.4 R84, [R193+0x2800] ;  /* 0x00280000c154783b */ /* 0x000fe80000000200 */
[----:B------:R-:W-:Y:S04]  /*3370*/  LDSM.16.M88.4 R56, [R210] ;  /* 0x00000000d238783b */ /* 0x000fe80000000200 */
[----:B------:R-:W-:Y:S04]  /*3380*/  LDSM.16.M88.4 R64, [R209] ;  /* 0x00000000d140783b */ /* 0x000fe80000000200 */
[----:B------:R-:W5:Y:S04]  /*3390*/  LDSM.16.M88.4 R60, [R208] ;  /* 0x00000000d03c783b */ /* 0x000f680000000200 */
[----:B------:R-:W-:Y:S01]  /*33a0*/  LDSM.16.M88.4 R88, [R207] ;  /* 0x00000000cf58783b */ /* 0x000fe20000000200 */
[C---:B-1----:R-:W-:Y:S03]  /*33b0*/  HMMA.16816.F32 R12, R124.reuse, R24, RZ ;  /* 0x000000187c0c723c */ /* 0x042fe600000018ff */
[----:B------:R-:W-:Y:S04]  /*33c0*/  LDSM.16.M88.4 R92, [R206] ;  /* 0x00000000ce5c783b */ /* 0x000fe80000000200 */
[----:B------:R-:W-:Y:S01]  /*33d0*/  @!PT LDS RZ, [RZ] ;  /* 0x00000000fffff984 */ /* 0x000fe20000000800 */
[----:B------:R-:W-:Y:S01]  /*33e0*/  @!PT LDS RZ, [RZ] ;  /* 0x00000000fffff984 */ /* 0x000fe20000000800 */
[----:B------:R-:W-:Y:S01]  /*33f0*/  @!PT LDS RZ, [RZ] ;  /* 0x00000000fffff984 */ /* 0x000fe20000000800 */
[----:B------:R1:W-:Y:S01]  /*3400*/  LDGSTS.E.BYPASS.LTC128B.128 [R218+0x100], [R4.64], !P5 ;  /* 0x0010000004da7fae */ /* 0x0003e2000e901d48 */
[C---:B------:R-:W-:Y:S01]  /*3410*/  ISETP.LT.OR P5, PT, R9.reuse, 0x21, P3 ;  /* 0x000000210900780c */ /* 0x040fe20001fa1670 */
[----:B------:R-:W-:Y:S02]  /*3420*/  HMMA.16816.F32 R40, R124, R26, RZ ;  /* 0x0000001a7c28723c */ /* 0x000fe400000018ff */
[----:B------:R1:W-:Y:S01]  /*3430*/  LDGSTS.E.BYPASS.LTC128B.128 [R218+0x3100], [R4.64+0x80], !P0 ;  /* 0x0310008004da7fae */ /* 0x0003e2000c101d48 */
[----:B------:R-:W-:-:S03]  /*3440*/  ISETP.LT.OR P0, PT, R9, 0x41, P3 ;  /* 0x000000410900780c */ /* 0x000fc60001f01670 */
[----:B------:R1:W-:Y:S02]  /*3450*/  LDGSTS.E.BYPASS.LTC128B.128 [R218+0x1100], [R2.64], !P6 ;  /* 0x0110000002da7fae */ /* 0x0003e4000f101d48 */
[----:B--2---:R-:W-:Y:S04]  /*3460*/  HMMA.16816.F32 R8, R124, R28, RZ ;  /* 0x0000001c7c08723c */ /* 0x004fe800000018ff */
[----:B------:R2:W-:Y:S04]  /*3470*/  LDGSTS.E.BYPASS.LTC128B.128 [R218+0x4100], [R2.64+0x80], !P5 ;  /* 0x0410008002da7fae */ /* 0x0005e8000e901d48 */
[----:B------:R1:W-:Y:S01]  /*3480*/  LDGSTS.E.BYPASS.LTC128B.128 [R218+0x2100], [R6.64], !P4 ;  /* 0x0210000006da7fae */ /* 0x0003e2000e101d48 */
[----:B---3--:R-:W-:Y:S03]  /*3490*/  HMMA.16816.F32 R44, R128, R32, R12 ;  /* 0x00000020802c723c */ /* 0x008fe6000000180c */
[----:B------:R1:W-:Y:S01]  /*34a0*/  LDGSTS.E.BYPASS.LTC128B.128 [R218+0x5100], [R6.64+0x80], !P0 ;  /* 0x0510008006da7fae */ /* 0x0003e2000c101d48 */
[----:B------:R-:W-:-:S03]  /*34b0*/  ISETP.GT.AND P0, PT, R122, R219, PT ;  /* 0x000000db7a00720c */ /* 0x000fc60003f04270 */
[----:B------:R-:W3:Y:S01]  /*34c0*/  LDSM.16.M88.4 R48, [R197] ;  /* 0x00000000c530783b */ /* 0x000ee20000000200 */
[C---:B----4-:R-:W-:Y:S03]  /*34d0*/  HMMA.16816.F32 R36, R124.reuse, R18, RZ ;  /* 0x000000127c24723c */ /* 0x050fe600000018ff */
[----:B------:R-:W4:Y:S04]  /*34e0*/  LDSM.16.M88.4 R52, [R194] ;  /* 0x00000000c234783b */ /* 0x000f280000000200 */
[----:B------:R-:W2:Y:S01]  /*34f0*/  LDSM.16.M88.4 R72, [R197+0x800] ;  /* 0x00080000c548783b */ /* 0x000ea20000000200 */
[C---:B------:R-:W-:Y:S03]  /*3500*/  HMMA.16816.F32 R24, R124.reuse, R16, RZ ;  /* 0x000000107c18723c */ /* 0x040fe600000018ff */
[----:B------:R-:W-:Y:S04]  /*3510*/  LDSM.16.M88.4 R104, [R193+0x3800] ;  /* 0x00380000c168783b */ /* 0x000fe80000000200 */
[----:B------:R-:W-:Y:S01]  /*3520*/  LDSM.16.M88.4 R108, [R197+0x3000] ;  /* 0x00300000c56c783b */ /* 0x000fe20000000200 */
[C---:B-----5:R-:W-:Y:S03]  /*3530*/  HMMA.16816.F32 R16, R124.reuse, R20, RZ ;  /* 0x000000147c10723c */ /* 0x060fe600000018ff */
[----:B------:R-:W-:Y:S04]  /*3540*/  LDSM.16.M88.4 R100, [R204] ;  /* 0x00000000cc64783b */ /* 0x000fe80000000200 */
[----:B------:R-:W0:Y:S01]  /*3550*/  LDGDEPBAR ;  /* 0x00000000000079af */ /* 0x000e220000000000 */
[C---:B------:R-:W-:Y:S08]  /*3560*/  HMMA.16816.F32 R12, R124.reuse, R22, RZ ;  /* 0x000000167c0c723c */ /* 0x040ff000000018ff */
[----:B-1----:R-:W-:Y:S08]  /*3570*/  HMMA.16816.F32 R4, R124, R30, RZ ;  /* 0x0000001e7c04723c */ /* 0x002ff000000018ff */
[C---:B------:R-:W-:Y:S01]  /*3580*/  HMMA.16816.F32 R20, R128.reuse, R34, R40 ;  /* 0x000000228014723c */ /* 0x040fe20000001828 */
[----:B------:R-:W-:Y:S04]  /*3590*/  LDSM.16.M88.4 R40, [R197+0x1800] ;  /* 0x00180000c528783b */ /* 0x000fe80000000200 */
[----:B------:R-:W-:Y:S03]  /*35a0*/  LDSM.16.M88.4 R32, [R197+0x2000] ;  /* 0x00200000c520783b */ /* 0x000fe60000000200 */
[----:B------:R-:W-:Y:S08]  /*35b0*/  HMMA.16816.F32 R116, R128, R60, R8 ;  /* 0x0000003c8074723c */ /* 0x000ff00000001808 */
[----:B---3--:R-:W-:Y:S08]  /*35c0*/  HMMA.16816.F32 R8, R152, R48, R44 ;  /* 0x000000309808723c */ /* 0x008ff0000000182c */
[C---:B------:R-:W-:Y:S01]  /*35d0*/  HMMA.16816.F32 R76, R128.reuse, R58, R36 ;  /* 0x0000003a804c723c */ /* 0x040fe20000001824 */
[----:B------:R-:W1:Y:S07]  /*35e0*/  LDSM.16.M88.4 R36, [R193+0x3000] ;  /* 0x00300000c124783b */ /* 0x000e6e0000000200 */
[C---:B------:R-:W-:Y:S01]  /*35f0*/  HMMA.16816.F32 R24, R128.reuse, R56, R24 ;  /* 0x000000388018723c */ /* 0x040fe20000001818 */
[----:B------:R-:W3:Y:S07]  /*3600*/  LDSM.16.M88.4 R56, [R194+0x800] ;  /* 0x00080000c238783b */ /* 0x000eee0000000200 */
[----:B------:R-:W-:Y:S08]  /*3610*/  HMMA.16816.F32 R60, R128, R62, R4 ;  /* 0x0000003e803c723c */ /* 0x000ff00000001804 */
[----:B------:R-:W-:Y:S01]  /*3620*/  HMMA.16816.F32 R4, R152, R50, R20 ;  /* 0x000000329804723c */ /* 0x000fe20000001814 */
[----:B------:R-:W-:Y:S07]  /*3630*/  LDSM.16.M88.4 R48, [R197+0x1000] ;  /* 0x00100000c530783b */ /* 0x000fee0000000200 */
[----:B------:R-:W-:Y:S08]  /*3640*/  HMMA.16816.F32 R112, R128, R66, R12 ;  /* 0x000000428070723c */ /* 0x000ff0000000180c */
[----:B----4-:R-:W-:Y:S08]  /*3650*/  HMMA.16816.F32 R12, R164, R52, R8 ;  /* 0x00000034a40c723c */ /* 0x010ff00000001808 */
[----:B------:R-:W-:Y:S01]  /*3660*/  HMMA.16816.F32 R80, R128, R64, R16 ;  /* 0x000000408050723c */ /* 0x000fe20000001810 */
[----:B------:R-:W-:Y:S07]  /*3670*/  LDSM.16.M88.4 R64, [R194+0x1000] ;  /* 0x00100000c240783b */ /* 0x000fee0000000200 */
[C---:B------:R-:W-:Y:S08]  /*3680*/  HMMA.16816.F32 R28, R124.reuse, R68, RZ ;  /* 0x000000447c1c723c */ /* 0x040ff000000018ff */
[C---:B------:R-:W-:Y:S01]  /*3690*/  HMMA.16816.F32 R16, R124.reuse, R70, RZ ;  /* 0x000000467c10723c */ /* 0x040fe200000018ff */
[----:B------:R-:W4:Y:S07]  /*36a0*/  LDSM.16.M88.4 R68, [R205] ;  /* 0x00000000cd44783b */ /* 0x000f2e0000000200 */
[----:B------:R-:W-:Y:S08]  /*36b0*/  HMMA.16816.F32 R8, R124, R84, RZ ;  /* 0x000000547c08723c */ /* 0x000ff000000018ff */
[----:B--2---:R-:W-:Y:S08]  /*36c0*/  HMMA.16816.F32 R44, R152, R72, R24 ;  /* 0x00000048982c723c */ /* 0x004ff00000001818 */
[----:B------:R-:W-:Y:S08]  /*36d0*/  HMMA.16816.F32 R24, R164, R54, R4 ;  /* 0x00000036a418723c */ /* 0x000ff00000001804 */
[----:B------:R-:W-:Y:S01]  /*36e0*/  HMMA.16816.F32 R4, R124, R86, RZ ;  /* 0x000000567c04723c */ /* 0x000fe200000018ff */
[----:B------:R-:W2:Y:S07]  /*36f0*/  LDSM.16.M88.4 R84, [R197+0x2800] ;  /* 0x00280000c554783b */ /* 0x000eae0000000200 */
[----:B-1----:R-:W-:Y:S08]  /*3700*/  HMMA.16816.F32 R20, R168, R36, R12 ;  /* 0x00000024a814723c */ /* 0x002ff0000000180c */
[----:B------:R-:W-:Y:S08]  /*3710*/  HMMA.16816.F32 R12, R128, R92, R8 ;  /* 0x0000005c800c723c */ /* 0x000ff00000001808 */
[----:B------:R-:W-:Y:S01]  /*3720*/  HMMA.16816.F32 R8, R152, R74, R76 ;  /* 0x0000004a9808723c */ /* 0x000fe2000000184c */
[----:B------:R-:W1:Y:S04]  /*3730*/  LDSM.16.M88.4 R72, [R194+0x1800] ;  /* 0x00180000c248783b */ /* 0x000e680000000200 */
[----:B------:R-:W-:Y:S03]  /*3740*/  LDSM.16.M88.4 R76, [R194+0x2000] ;  /* 0x00200000c24c783b */ /* 0x000fe60000000200 */
[C---:B------:R-:W-:Y:S08]  /*3750*/  HMMA.16816.F32 R96, R128.reuse, R88, R28 ;  /* 0x000000588060723c */ /* 0x040ff0000000181c */
[C---:B------:R-:W-:Y:S08]  /*3760*/  HMMA.16816.F32 R28, R128.reuse, R90, R16 ;  /* 0x0000005a801c723c */ /* 0x040ff00000001810 */
[----:B------:R-:W-:Y:S01]  /*3770*/  HMMA.16816.F32 R88, R128, R94, R4 ;  /* 0x0000005e8058723c */ /* 0x000fe20000001804 */
[----:B------:R-:W-:Y:S07]  /*3780*/  LDSM.16.M88.4 R92, [R194+0x2800] ;  /* 0x00280000c25c783b */ /* 0x000fee0000000200 */
[----:B---3--:R-:W-:Y:S08]  /*3790*/  HMMA.16816.F32 R4, R164, R56, R44 ;  /* 0x00000038a404723c */ /* 0x008ff0000000182c */
[----:B----4-:R-:W-:Y:S08]  /*37a0*/  HMMA.16816.F32 R20, R172, R68, R20 ;  /* 0x00000044ac14723c */ /* 0x010ff00000001814 */
[----:B------:R-:W-:Y:S08]  /*37b0*/  HMMA.16816.F32 R16, R168, R38, R24 ;  /* 0x00000026a810723c */ /* 0x000ff00000001818 */
[----:B------:R-:W-:Y:S01]  /*37c0*/  HMMA.16816.F32 R36, R152, R50, R112 ;  /* 0x000000329824723c */ /* 0x000fe20000001870 */
[----:B------:R-:W3:Y:S07]  /*37d0*/  LDSM.16.M88.4 R112, [R194+0x3000] ;  /* 0x00300000c270783b */ /* 0x000eee0000000200 */
[----:B------:R-:W-:Y:S08]  /*37e0*/  HMMA.16816.F32 R24, R164, R58, R8 ;  /* 0x0000003aa418723c */ /* 0x000ff00000001808 */
[C---:B------:R-:W-:Y:S08]  /*37f0*/  HMMA.16816.F32 R80, R152.reuse, R48, R80 ;  /* 0x000000309850723c */ /* 0x040ff00000001850 */
[C---:B------:R-:W-:Y:S08]  /*3800*/  HMMA.16816.F32 R48, R152.reuse, R40, R116 ;  /* 0x000000289830723c */ /* 0x040ff00000001874 */
[C---:B------:R-:W-:Y:S08]  /*3810*/  HMMA.16816.F32 R60, R152.reuse, R42, R60 ;  /* 0x0000002a983c723c */ /* 0x040ff0000000183c */
[----:B--2---:R-:W-:Y:S08]  /*3820*/  HMMA.16816.F32 R40, R152, R84, R12 ;  /* 0x000000549828723c */ /* 0x004ff0000000180c */
[----:B------:R-:W-:Y:S08]  /*3830*/  HMMA.16816.F32 R12, R168, R104, R4 ;  /* 0x00000068a80c723c */ /* 0x000ff00000001804 */
[----:B------:R-:W-:Y:S08]  /*3840*/  HMMA.16816.F32 R4, R176, R108, R20 ;  /* 0x0000006cb004723c */ /* 0x000ff00000001814 */
[C---:B------:R-:W-:Y:S08]  /*3850*/  HMMA.16816.F32 R52, R152.reuse, R32, R96 ;  /* 0x000000209834723c */ /* 0x040ff00000001860 */
[----:B------:R-:W-:Y:S01]  /*3860*/  HMMA.16816.F32 R44, R152, R34, R28 ;  /* 0x00000022982c723c */ /* 0x000fe2000000181c */
[----:B------:R-:W2:Y:S07]  /*3870*/  LDSM.16.M88.4 R32, [R193+0x4000] ;  /* 0x00400000c120783b */ /* 0x000eae0000000200 */
[----:B------:R-:W-:Y:S01]  /*3880*/  HMMA.16816.F32 R8, R172, R70, R16 ;  /* 0x00000046ac08723c */ /* 0x000fe20000001810 */
[----:B------:R-:W-:Y:S07]  /*3890*/  LDSM.16.M88.4 R68, [R193+0x4800] ;  /* 0x00480000c144783b */ /* 0x000fee0000000200 */
[----:B------:R-:W-:Y:S01]  /*38a0*/  HMMA.16816.F32 R28, R152, R86, R88 ;  /* 0x00000056981c723c */ /* 0x000fe20000001858 */
[----:B------:R-:W4:Y:S07]  /*38b0*/  LDSM.16.M88.4 R84, [R197+0x3800] ;  /* 0x00380000c554783b */ /* 0x000f2e0000000200 */
[----:B------:R-:W-:Y:S08]  /*38c0*/  HMMA.16816.F32 R20, R168, R106, R24 ;  /* 0x0000006aa814723c */ /* 0x000ff00000001818 */
[----:B------:R-:W-:Y:S08]  /*38d0*/  HMMA.16816.F32 R16, R164, R64, R80 ;  /* 0x00000040a410723c */ /* 0x000ff00000001850 */
[----:B------:R-:W-:Y:S08]  /*38e0*/  HMMA.16816.F32 R12, R172, R100, R12 ;  /* 0x00000064ac0c723c */ /* 0x000ff0000000180c */
[C---:B-1----:R-:W-:Y:S08]  /*38f0*/  HMMA.16816.F32 R48, R164.reuse, R72, R48 ;  /* 0x00000048a430723c */ /* 0x042ff00000001830 */
[----:B------:R-:W-:Y:S08]  /*3900*/  HMMA.16816.F32 R60, R164, R74, R60 ;  /* 0x0000004aa43c723c */ /* 0x000ff0000000183c */
[----:B---3--:R-:W-:Y:S08]  /*3910*/  HMMA.16816.F32 R24, R184, R112, R4 ;  /* 0x00000070b818723c */ /* 0x008ff00000001804 */
[----:B------:R-:W-:Y:S01]  /*3920*/  HMMA.16816.F32 R72, R164, R92, R40 ;  /* 0x0000005ca448723c */ /* 0x000fe20000001828 */
[----:B------:R-:W1:Y:S07]  /*3930*/  LDSM.16.M88.4 R40, [R203] ;  /* 0x00000000cb28783b */ /* 0x000e6e0000000200 */
[----:B------:R-:W-:Y:S08]  /*3940*/  HMMA.16816.F32 R4, R176, R110, R8 ;  /* 0x0000006eb004723c */ /* 0x000ff00000001808 */
[----:B------:R-:W-:Y:S01]  /*3950*/  HMMA.16816.F32 R36, R164, R66, R36 ;  /* 0x00000042a424723c */ /* 0x000fe20000001824 */
[----:B------:R-:W-:-:S04]  /*3960*/  FMUL.FTZ R2, R24, c[0x0][0x320] ;  /* 0x0000c80018027a20 */ /* 0x000fc80000410000 */
[----:B------:R3:W1:Y:S03]  /*3970*/  MUFU.TANH R90, R2 ;  /* 0x00000002005a7308 */ /* 0x0006660000002400 */
[----:B------:R-:W-:Y:S01]  /*3980*/  HMMA.16816.F32 R64, R164, R76, R52 ;  /* 0x0000004ca440723c */ /* 0x000fe20000001834 */
[----:B------:R-:W5:Y:S07]  /*3990*/  LDSM.16.M88.4 R52, [R194+0x3800] ;  /* 0x00380000c234783b */ /* 0x000f6e0000000200 */
[----:B------:R-:W-:Y:S01]  /*39a0*/  HMMA.16816.F32 R20, R172, R102, R20 ;  /* 0x00000066ac14723c */ /* 0x000fe20000001814 */
[----:B---3--:R-:W-:-:S07]  /*39b0*/  FMUL.FTZ R2, R25, c[0x0][0x320] ;  /* 0x0000c80019027a20 */ /* 0x008fce0000410000 */
[----:B--2---:R-:W-:Y:S01]  /*39c0*/  HMMA.16816.F32 R8, R168, R32, R16 ;  /* 0x00000020a808723c */ /* 0x004fe20000001810 */
[----:B------:R2:W3:Y:S07]  /*39d0*/  MUFU.TANH R88, R2 ;  /* 0x0000000200587308 */ /* 0x0004ee0000002400 */
[----:B----4-:R-:W-:Y:S08]  /*39e0*/  HMMA.16816.F32 R16, R176, R84, R12 ;  /* 0x00000054b010723c */ /* 0x010ff0000000180c */
[----:B------:R-:W-:Y:S01]  /*39f0*/  HMMA.16816.F32 R92, R164, R94, R28 ;  /* 0x0000005ea45c723c */ /* 0x000fe2000000181c */
[----:B------:R-:W4:Y:S01]  /*3a00*/  LDSM.16.M88.4 R28, [R197+0x4000] ;  /* 0x00400000c51c783b */ /* 0x000f220000000200 */
[----:B--2---:R-:W-:-:S04]  /*3a10*/  FMUL.FTZ R2, R26, c[0x0][0x320] ;  /* 0x0000c8001a027a20 */ /* 0x004fc80000410000 */
[----:B------:R2:W1:Y:S02]  /*3a20*/  MUFU.TANH R91, R2 ;  /* 0x00000002005b7308 */ /* 0x0004640000002400 */
[----:B------:R-:W-:Y:S08]  /*3a30*/  HMMA.16816.F32 R12, R184, R114, R4 ;  /* 0x00000072b80c723c */ /* 0x000ff00000001804 */
[----:B------:R-:W-:Y:S01]  /*3a40*/  HMMA.16816.F32 R32, R168, R34, R36 ;  /* 0x00000022a820723c */ /* 0x000fe20000001824 */
[----:B------:R-:W3:Y:S01]  /*3a50*/  LDSM.16.M88.4 R36, [R202] ;  /* 0x00000000ca24783b */ /* 0x000ee20000000200 */
[----:B--2---:R-:W-:-:S06]  /*3a60*/  FMUL.FTZ R2, R27, c[0x0][0x320] ;  /* 0x0000c8001b027a20 */ /* 0x004fcc0000410000 */
[----:B------:R-:W-:Y:S01]  /*3a70*/  HMMA.16816.F32 R4, R176, R86, R20 ;  /* 0x00000056b004723c */ /* 0x000fe20000001814 */
[----:B------:R2:W2:Y:S07]  /*3a80*/  MUFU.TANH R89, R2 ;  /* 0x0000000200597308 */ /* 0x0004ae0000002400 */
[----:B-1----:R-:W-:Y:S08]  /*3a90*/  HMMA.16816.F32 R8, R172, R40, R8 ;  /* 0x00000028ac08723c */ /* 0x002ff00000001808 */
[----:B-----5:R-:W-:Y:S01]  /*3aa0*/  HMMA.16816.F32 R24, R184, R52, R16 ;  /* 0x00000034b818723c */ /* 0x020fe20000001810 */
[----:B--2---:R-:W-:-:S04]  /*3ab0*/  FMUL.FTZ R2, R12, c[0x0][0x320] ;  /* 0x0000c8000c027a20 */ /* 0x004fc80000410000 */
[----:B------:R1:W2:Y:S03]  /*3ac0*/  MUFU.TANH R85, R2 ;  /* 0x0000000200557308 */ /* 0x0002a60000002400 */
[----:B------:R-:W-:Y:S01]  /*3ad0*/  HMMA.16816.F32 R76, R164, R78, R44 ;  /* 0x0000004ea44c723c */ /* 0x000fe2000000182c */
[----:B------:R-:W-:Y:S07]  /*3ae0*/  LDSM.16.M88.4 R44, [R194+0x4000] ;  /* 0x00400000c22c783b */ /* 0x000fee0000000200 */
[----:B------:R-:W-:Y:S01]  /*3af0*/  HMMA.16816.F32 R56, R168, R68, R48 ;  /* 0x00000044a838723c */ /* 0x000fe20000001830 */
[----:B------:R-:W5:Y:S01]  /*3b00*/  LDSM.16.M88.4 R48, [R193+0x5000] ;  /* 0x00500000c130783b */ /* 0x000f620000000200 */
[----:B-1----:R-:W-:-:S06]  /*3b10*/  FMUL.FTZ R2, R13, c[0x0][0x320] ;  /* 0x0000c8000d027a20 */ /* 0x002fcc0000410000 */
[----:B------:R-:W-:Y:S01]  /*3b20*/  HMMA.16816.F32 R20, R172, R42, R32 ;  /* 0x0000002aac14723c */ /* 0x000fe20000001820 */
[----:B------:R-:W-:Y:S01]  /*3b30*/  LDSM.16.M88.4 R40, [R197+0x4800] ;  /* 0x00480000c528783b */ /* 0x000fe20000000200 */
[----:B------:R1:W1:Y:S06]  /*3b40*/  MUFU.TANH R83, R2 ;  /* 0x0000000200537308 */ /* 0x00026c0000002400 */
[----:B------:R-:W-:Y:S08]  /*3b50*/  HMMA.16816.F32 R60, R168, R70, R60 ;  /* 0x00000046a83c723c */ /* 0x000ff0000000183c */
[----:B------:R-:W-:Y:S01]  /*3b60*/  HMMA.16816.F32 R4, R184, R54, R4 ;  /* 0x00000036b804723c */ /* 0x000fe20000001804 */
[----:B-1----:R-:W-:-:S04]  /*3b70*/  FMUL.FTZ R2, R14, c[0x0][0x320] ;  /* 0x0000c8000e027a20 */ /* 0x002fc80000410000 */
[----:B------:R1:W1:Y:S03]  /*3b80*/  MUFU.TANH R87, R2 ;  /* 0x0000000200577308 */ /* 0x0002660000002400 */
[C---:B----4-:R-:W-:Y:S08]  /*3b90*/  HMMA.16816.F32 R16, R176.reuse, R28, R8 ;  /* 0x0000001cb010723c */ /* 0x050ff00000001808 */
[----:B------:R-:W-:Y:S01]  /*3ba0*/  HMMA.16816.F32 R8, R176, R30, R20 ;  /* 0x0000001eb008723c */ /* 0x000fe20000001814 */
[----:B------:R-:W-:Y:S01]  /*3bb0*/  LDSM.16.M88.4 R28, [R201] ;  /* 0x00000000c91c783b */ /* 0x000fe20000000200 */
[----:B-1----:R-:W-:-:S06]  /*3bc0*/  FMUL.FTZ R2, R15, c[0x0][0x320] ;  /* 0x0000c8000f027a20 */ /* 0x002fcc0000410000 */
[C---:B---3--:R-:W-:Y:S01]  /*3bd0*/  HMMA.16816.F32 R12, R172.reuse, R36, R56 ;  /* 0x00000024ac0c723c */ /* 0x048fe20000001838 */
[----:B------:R-:W1:Y:S01]  /*3be0*/  LDSM.16.M88.4 R56, [R193+0x5800] ;  /* 0x00580000c138783b */ /* 0x000e620000000200 */
[----:B------:R3:W4:Y:S06]  /*3bf0*/  MUFU.TANH R86, R2 ;  /* 0x0000000200567308 */ /* 0x00072c0000002400 */
[----:B------:R-:W-:Y:S01]  /*3c00*/  HMMA.16816.F32 R20, R172, R38, R60 ;  /* 0x00000026ac14723c */ /* 0x000fe2000000183c */
[----:B------:R-:W2:Y:S07]  /*3c10*/  LDSM.16.M88.4 R36, [R194+0x4800] ;  /* 0x00480000c224783b */ /* 0x000eae0000000200 */
[----:B-----5:R-:W-:Y:S01]  /*3c20*/  HMMA.16816.F32 R64, R168, R48, R64 ;  /* 0x00000030a840723c */ /* 0x020fe20000001840 */
[----:B---3--:R-:W-:-:S04]  /*3c30*/  FMUL.FTZ R2, R24, c[0x0][0x320] ;  /* 0x0000c80018027a20 */ /* 0x008fc80000410000 */
[----:B------:R3:W1:Y:S03]  /*3c40*/  MUFU.TANH R81, R2 ;  /* 0x0000000200517308 */ /* 0x0006660000002400 */
[----:B------:R-:W-:Y:S01]  /*3c50*/  HMMA.16816.F32 R32, R168, R50, R76 ;  /* 0x00000032a820723c */ /* 0x000fe2000000184c */
[----:B------:R-:W-:Y:S01]  /*3c60*/  LDSM.16.M88.4 R48, [R200] ;  /* 0x00000000c830783b */ /* 0x000fe20000000200 */
[----:B---3--:R-:W-:-:S06]  /*3c70*/  FMUL.FTZ R2, R25, c[0x0][0x320] ;  /* 0x0000c80019027a20 */ /* 0x008fcc0000410000 */
[----:B-1----:R-:W-:Y:S01]  /*3c80*/  HMMA.16816.F32 R52, R168, R56, R72 ;  /* 0x00000038a834723c */ /* 0x002fe20000001848 */
[----:B------:R1:W3:Y:S02]  /*3c90*/  MUFU.TANH R80, R2 ;  /* 0x0000000200507308 */ /* 0x0002e40000002400 */
[----:B-1----:R-:W-:-:S06]  /*3ca0*/  FMUL.FTZ R2, R26, c[0x0][0x320] ;  /* 0x0000c8001a027a20 */ /* 0x002fcc0000410000 */
[----:B------:R1:W1:Y:S02]  /*3cb0*/  MUFU.TANH R84, R2 ;  /* 0x0000000200547308 */ /* 0x0002640000002400 */
[----:B-1----:R-:W-:Y:S02]  /*3cc0*/  FMUL.FTZ R2, R27, c[0x0][0x320] ;  /* 0x0000c8001b027a20 */ /* 0x002fe40000410000 */
[----:B------:R-:W-:Y:S04]  /*3cd0*/  HMMA.16816.F32 R24, R184, R44, R16 ;  /* 0x0000002cb818723c */ /* 0x000fe80000001810 */
[----:B------:R1:W1:Y:S04]  /*3ce0*/  MUFU.TANH R82, R2 ;  /* 0x0000000200527308 */ /* 0x0002680000002400 */
        /* <DEDUP_REMOVED lines=13> */
[----:B------:R-:W-:Y:S07]  /*3dc0*/  LDSM.16.M88.4 R40, [R194+0x5000] ;  /* 0x00500000c228783b */ /* 0x000fee0000000200 */
[----:B--2---:R-:W-:Y:S01]  /*3dd0*/  HMMA.16816.F32 R20, R184, R36, R16 ;  /* 0x00000024b814723c */ /* 0x004fe20000001810 */
[----:B-----5:R-:W-:-:S04]  /*3de0*/  FMUL.FTZ R2, R24, c[0x0][0x320] ;  /* 0x0000c80018027a20 */ /* 0x020fc80000410000 */
[----:B------:R2:W1:Y:S11]  /*3df0*/  MUFU.TANH R68, R2 ;  /* 0x0000000200447308 */ /* 0x0004760000002400 */
[----:B------:R-:W-:Y:S01]  /*3e00*/  HMMA.16816.F32 R8, R184, R38, R8 ;  /* 0x00000026b808723c */ /* 0x000fe20000001808 */
[----:B--2---:R-:W-:-:S07]  /*3e10*/  FMUL.FTZ R2, R25, c[0x0][0x320] ;  /* 0x0000c80019027a20 */ /* 0x004fce0000410000 */
[----:B-1----:R-:W-:Y:S01]  /*3e20*/  HMMA.16816.F32 R16, R176, R44, R12 ;  /* 0x0000002cb010723c */ /* 0x002fe2000000180c */
[----:B------:R1:W2:Y:S07]  /*3e30*/  MUFU.TANH R63, R2 ;  /* 0x00000002003f7308 */ /* 0x0002ae0000002400 */
[----:B------:R-:W-:Y:S01]  /*3e40*/  HMMA.16816.F32 R12, R172, R48, R52 ;  /* 0x00000030ac0c723c */ /* 0x000fe20000001834 */
[----:B-1----:R-:W-:-:S04]  /*3e50*/  FMUL.FTZ R2, R26, c[0x0][0x320] ;  /* 0x0000c8001a027a20 */ /* 0x002fc80000410000 */
[----:B------:R1:W1:Y:S02]  /*3e60*/  MUFU.TANH R69, R2 ;  /* 0x0000000200457308 */ /* 0x0002640000002400 */
[----:B-1----:R-:W-:Y:S02]  /*3e70*/  FMUL.FTZ R2, R27, c[0x0][0x320] ;  /* 0x0000c8001b027a20 */ /* 0x002fe40000410000 */
[----:B------:R-:W-:Y:S01]  /*3e80*/  HMMA.16816.F32 R24, R172, R30, R32 ;  /* 0x0000001eac18723c */ /* 0x000fe20000001820 */
[----:B------:R-:W1:Y:S03]  /*3e90*/  LDSM.16.M88.4 R32, [R197+0x5800] ;  /* 0x00580000c520783b */ /* 0x000e660000000200 */
[----:B------:R5:W1:Y:S01]  /*3ea0*/  MUFU.TANH R65, R2 ;  /* 0x0000000200417308 */ /* 0x000a620000002400 */
[----:B------:R-:W2:Y:S01]  /*3eb0*/  LDSM.16.M88.4 R28, [R194+0x5800] ;  /* 0x00580000c21c783b */ /* 0x000ea20000000200 */
[----:B------:R-:W-:-:S04]  /*3ec0*/  DEPBAR.LE SB0, 0x0 ;  /* 0x000080000000791a */ /* 0x000fc80000000000 */
[----:B-----5:R-:W-:-:S04]  /*3ed0*/  FMUL.FTZ R2, R4, c[0x0][0x320] ;  /* 0x0000c80004027a20 */ /* 0x020fc80000410000 */
[----:B------:R5:W1:Y:S10]  /*3ee0*/  MUFU.TANH R61, R2 ;  /* 0x00000002003d7308 */ /* 0x000a740000002400 */
[----:B------:R-:W-:Y:S01]  /*3ef0*/  HMMA.16816.F32 R24, R176, R46, R24 ;  /* 0x0000002eb018723c */ /* 0x000fe20000001818 */
[----:B-----5:R-:W-:-:S07]  /*3f00*/  FMUL.FTZ R2, R5, c[0x0][0x320] ;  /* 0x0000c80005027a20 */ /* 0x020fce0000410000 */
[----:B-1----:R-:W-:Y:S01]  /*3f10*/  HMMA.16816.F32 R12, R176, R32, R12 ;  /* 0x00000020b00c723c */ /* 0x002fe2000000180c */
[----:B------:R1:W1:Y:S02]  /*3f20*/  MUFU.TANH R60, R2 ;  /* 0x00000002003c7308 */ /* 0x0002640000002400 */
        /* <DEDUP_REMOVED lines=16> */
[----:B--2---:R-:W-:Y:S01]  /*4030*/  HMMA.16816.F32 R4, R184, R30, R4 ;  /* 0x0000001eb804723c */ /* 0x004fe20000001804 */
[----:B-1----:R-:W-:-:S07]  /*4040*/  FMUL.FTZ R2, R23, c[0x0][0x320] ;  /* 0x0000c80017027a20 */ /* 0x002fce0000410000 */
[C---:B------:R-:W-:Y:S01]  /*4050*/  HMMA.16816.F32 R20, R184.reuse, R40, R16 ;  /* 0x00000028b814723c */ /* 0x040fe20000001810 */
[----:B------:R1:W2:Y:S07]  /*4060*/  MUFU.TANH R58, R2 ;  /* 0x00000002003a7308 */ /* 0x0002ae0000002400 */
        /* <DEDUP_REMOVED lines=44> */
[----:B-1234-:R-:W-:Y:S01]  /*4330*/  IADD3 R2, R216, -0x2, RZ ;  /* 0xfffffffed8027810 */ /* 0x01efe20007ffe0ff */
[----:B------:R-:W-:Y:S01]  /*4340*/  ULDC.64 UR4, c[0x0][0x1e0] ;  /* 0x0000780000047ab9 */ /* 0x000fe20000000a00 */
[----:B------:R-:W-:Y:S01]  /*4350*/  ISETP.GE.AND P0, PT, R134, c[0x0][0x1d4], PT ;  /* 0x0000750086007a0c */ /* 0x000fe20003f06270 */
[----:B------:R-:W-:Y:S01]  /*4360*/  USHF.L.U32 UR7, UR4, 0x6, URZ ;  /* 0x0000000604077899 */ /* 0x000fe2000800063f */
[----:B------:R-:W-:Y:S01]  /*4370*/  SHF.R.S32.HI R3, RZ, 0x1f, R2 ;  /* 0x0000001fff037819 */ /* 0x000fe20000011402 */
[----:B------:R-:W-:Y:S01]  /*4380*/  IMAD.WIDE.U32 R6, R2, c[0x0][0x1e0], RZ ;  /* 0x0000780002067a25 */ /* 0x000fe200078e00ff */
[----:B------:R-:W-:-:S03]  /*4390*/  USHF.L.U64.HI UR5, UR4, UR6, UR5 ;  /* 0x0000000604057299 */ /* 0x000fc60008010205 */
[----:B------:R-:W-:-:S04]  /*43a0*/  IMAD R3, R3, c[0x0][0x1e0], RZ ;  /* 0x0000780003037a24 */ /* 0x000fc800078e02ff */
[----:B------:R-:W-:-:S04]  /*43b0*/  IMAD R2, R2, c[0x0][0x1e4], R3 ;  /* 0x0000790002027a24 */ /* 0x000fc800078e0203 */
[----:B------:R-:W-:Y:S02]  /*43c0*/  IMAD.IADD R2, R7, 0x1, R2 ;  /* 0x0000000107027824 */ /* 0x000fe400078e0202 */
[----:B------:R-:W-:-:S04]  /*43d0*/  IMAD.WIDE.U32 R6, R6, 0x60, R120 ;  /* 0x0000006006067825 */ /* 0x000fc800078e0078 */
[----:B------:R-:W-:Y:S01]  /*43e0*/  IMAD R2, R2, 0x60, RZ ;  /* 0x0000006002027824 */ /* 0x000fe200078e02ff */
[----:B------:R-:W-:-:S03]  /*43f0*/  LEA R4, P4, R6, c[0x0][0x1c8], 0x1 ;  /* 0x0000720006047a11 */ /* 0x000fc600078808ff */
[----:B------:R-:W-:Y:S01]  /*4400*/  IMAD.IADD R3, R7, 0x1, R2 ;  /* 0x0000000107037824 */ /* 0x000fe200078e0202 */
[----:B------:R-:W-:-:S04]  /*4410*/  IADD3 R2, P5, R4, UR7, RZ ;  /* 0x0000000704027c10 */ /* 0x000fc8000ffbe0ff */
[----:B------:R-:W-:Y:S02]  /*4420*/  LEA.HI.X R5, R6, c[0x0][0x1cc], R3, 0x1, P4 ;  /* 0x0000730006057a11 */ /* 0x000fe400020f0c03 */
[----:B------:R-:W-:Y:S02]  /*4430*/  IADD3 R6, P4, R2, UR7, RZ ;  /* 0x0000000702067c10 */ /* 0x000fe4000ff9e0ff */
[----:B------:R-:W-:Y:S01]  /*4440*/  IADD3.X R3, R5, UR5, RZ, P5, !PT ;  /* 0x0000000505037c10 */ /* 0x000fe2000affe4ff */
[----:B------:R-:W-:Y:S01]  /*4450*/  @!PT LDS RZ, [RZ] ;  /* 0x00000000fffff984 */ /* 0x000fe20000000800 */
[----:B------:R-:W-:Y:S01]  /*4460*/  @!PT LDS RZ, [RZ] ;  /* 0x00000000fffff984 */ /* 0x000fe20000000800 */
[----:B------:R-:W-:Y:S01]  /*4470*/  @!PT LDS RZ, [RZ] ;  /* 0x00000000fffff984 */ /* 0x000fe20000000800 */
[----:B------:R1:W-:Y:S03]  /*4480*/  LDGSTS.E.BYPASS.LTC128B.128 [R218+0x8100], [R4.64], !P0 ;  /* 0x0810000004da7fae */ /* 0x0003e6000c101d48 */
[----:B------:R-:W-:Y:S01]  /*4490*/  IADD3.X R7, R3, UR5, RZ, P4, !PT ;  /* 0x0000000503077c10 */ /* 0x000fe2000a7fe4ff */
[----:B------:R1:W-:Y:S04]  /*44a0*/  LDGSTS.E.BYPASS.LTC128B.128 [R218+0xb100], [R4.64+0x80], !P3 ;  /* 0x0b10008004da7fae */ /* 0x0003e8000d901d48 */
[----:B------:R1:W-:Y:S04]  /*44b0*/  LDGSTS.E.BYPASS.LTC128B.128 [R218+0x9100], [R2.64], !P0 ;  /* 0x0910000002da7fae */ /* 0x0003e8000c101d48 */
[----:B------:R1:W-:Y:S04]  /*44c0*/  LDGSTS.E.BYPASS.LTC128B.128 [R218+0xc100], [R2.64+0x80], !P3 ;  /* 0x0c10008002da7fae */ /* 0x0003e8000d901d48 */
[----:B------:R1:W-:Y:S04]  /*44d0*/  LDGSTS.E.BYPASS.LTC128B.128 [R218+0xa100], [R6.64], !P0 ;  /* 0x0a10000006da7fae */ /* 0x0003e8000c101d48 */
[----:B------:R1:W-:Y:S02]  /*44e0*/  LDGSTS.E.BYPASS.LTC128B.128 [R218+0xd100], [R6.64+0x80], !P3 ;  /* 0x0d10008006da7fae */ /* 0x0003e4000d901d48 */
.L_x_548:
[----:B--234-:R-:W-:Y:S05]  /*44f0*/  BSYNC B0 ;  /* 0x0000000000007941 */ /* 0x01cfea0003800000 */
.L_x_547:
[----:B-1----:R-:W2:Y:S04]  /*4500*/  LDL R2, [R1+0x24] ;  /* 0x0000240001027983 */ /* 0x002ea80000100800 */
[----:B------:R-:W3:Y:S01]  /*4510*/  LDL R9, [R1+0x14] ;  /* 0x0000140001097983 */ /* 0x000ee20000100800 */
[----:B------:R-:W-:-:S02]  /*4520*/  ULDC UR4, c[0x0][0x324] ;  /* 0x0000c90000047ab9 */ /* 0x000fc40000000800 */
[----:B------:R-:W-:Y:S01]  /*4530*/  ULOP3.LUT UR4, URZ, UR4, URZ, 0x33, !UPT ;  /* 0x000000043f047292 */ /* 0x000fe2000f8e333f */
[----:B------:R-:W0:Y:S01]  /*4540*/  LDGDEPBAR ;  /* 0x00000000000079af */ /* 0x000e220000000000 */
[----:B--2---:R-:W-:-:S04]  /*4550*/  IMAD.IADD R2, R2, 0x1, R244 ;  /* 0x0000000102027824 */ /* 0x004fc800078e02f4 */
[----:B------:R-:W-:-:S04]  /*4560*/  @P2 IMAD.HI.U32 R3, R2, c[0x0][0x2c8], RZ ;  /* 0x0000b20002032a27 */ /* 0x000fc800078e00ff */
[----:B------:R-:W-:Y:S01]  /*4570*/  IMAD.MOV.U32 R5, RZ, RZ, R2 ;  /* 0x000000ffff057224 */ /* 0x000fe200078e0002 */
[----:B------:R-:W-:Y:S02]  /*4580*/  @P2 SHF.R.U32.HI R5, RZ, c[0x0][0x2cc], R3 ;  /* 0x0000b300ff052a19 */ /* 0x000fe40000011603 */
[----:B------:R-:W-:-:S03]  /*4590*/  IADD3 R2, R132, R0, RZ ;  /* 0x0000000084027210 */ /* 0x000fc60007ffe0ff */
[----:B------:R-:W1:Y:S01]  /*45a0*/  SHFL.IDX PT, R4, R5, RZ, 0x1c1f ;  /* 0x001c1fff05047589 */ /* 0x000e6200000e0000 */
[----:B---3--:R-:W-:Y:S01]  /*45b0*/  IADD3 R3, -R9, 0x1, R2 ;  /* 0x0000000109037810 */ /* 0x008fe20007ffe102 */
[--C-:B------:R-:W-:Y:S02]  /*45c0*/  IMAD.IADD R8, R2, 0x1, -R9.reuse ;  /* 0x0000000102087824 */ /* 0x100fe400078e0a09 */
[----:B------:R-:W-:Y:S02]  /*45d0*/  IMAD.IADD R9, R0, 0x1, -R9 ;  /* 0x0000000100097824 */ /* 0x000fe400078e0a09 */
[----:B------:R-:W-:-:S05]  /*45e0*/  IMAD.IADD R3, R3, 0x1, -R123 ;  /* 0x0000000103037824 */ /* 0x000fca00078e0a7b */
[C---:B------:R-:W-:Y:S02]  /*45f0*/  IADD3 R6, R3.reuse, c[0x0][0x328], RZ ;  /* 0x0000ca0003067a10 */ /* 0x040fe40007ffe0ff */
[----:B------:R-:W-:Y:S02]  /*4600*/  IADD3 R7, R3, UR4, RZ ;  /* 0x0000000403077c10 */ /* 0x000fe4000fffe0ff */
[-C--:B-1----:R-:W-:Y:S02]  /*4610*/  IADD3 R3, R6, R4.reuse, RZ ;  /* 0x0000000406037210 */ /* 0x082fe40007ffe0ff */
[----:B------:R-:W-:Y:S02]  /*4620*/  IADD3 R2, R7, R4, RZ ;  /* 0x0000000407027210 */ /* 0x000fe40007ffe0ff */
[----:B------:R-:W-:Y:S01]  /*4630*/  IMNMX R3, R8, R3, PT ;  /* 0x0000000308037217 */ /* 0x000fe20003800200 */
[----:B------:R-:W-:Y:S05]  /*4640*/  @!P1 BRA `(.L_x_549) ;  /* 0x0000012000009947 */ /* 0x000fea0003800000 */
[----:B------:R-:W-:Y:S01]  /*4650*/  IADD3 R4, -R123, R132, R4 ;  /* 0x000000847b047210 */ /* 0x000fe20007ffe104 */
[----:B------:R-:W-:Y:S03]  /*4660*/  BSSY B0, `(.L_x_550) ;  /* 0x000000c000007945 */ /* 0x000fe60003800000 */
[----:B------:R-:W-:-:S13]  /*4670*/  ISETP.GT.AND P0, PT, R4, -0x1, PT ;  /* 0xffffffff0400780c */ /* 0x000fda0003f04270 */
[----:B------:R-:W-:Y:S05]  /*4680*/  @P0 BRA `(.L_x_551) ;  /* 0x0000006000000947 */ /* 0x000fea0003800000 */
[----:B------:R-:W-:Y:S02]  /*4690*/  ISETP.NE.AND P0, PT, R243, 0x1, PT ;  /* 0x00000001f300780c */ /* 0x000fe40003f05270 */
[----:B------:R-:W-:-:S11]  /*46a0*/  LOP3.LUT R4, RZ, R4, RZ, 0x33, !PT ;  /* 0x00000004ff047212 */ /* 0x000fd600078e33ff */
[----:B------:R-:W-:-:S05]  /*46b0*/  @P0 IMAD.HI.U32 R10, R4, c[0x0][0x330], RZ ;  /* 0x0000cc00040a0a27 */ /* 0x000fca00078e00ff */
[----:B------:R-:W-:-:S04]  /*46c0*/  @P0 SHF.R.U32.HI R4, RZ, c[0x0][0x334], R10 ;  /* 0x0000cd00ff040a19 */ /* 0x000fc8000001160a */
[----:B------:R-:W-:Y:S01]  /*46d0*/  LOP3.LUT R4, RZ, R4, RZ, 0x33, !PT ;  /* 0x00000004ff047212 */ /* 0x000fe200078e33ff */
[----:B------:R-:W-:Y:S05]  /*46e0*/  BRA `(.L_x_552) ;  /* 0x0000003000007947 */ /* 0x000fea0003800000 */
.L_x_551:
[----:B------:R-:W-:-:S13]  /*46f0*/  ISETP.NE.AND P0, PT, R243, 0x1, PT ;  /* 0x00000001f300780c */ /* 0x000fda0003f05270 */
[----:B------:R-:W-:-:S05]  /*4700*/  @P0 IMAD.HI.U32 R10, R4, c[0x0][0x330], RZ ;  /* 0x0000cc00040a0a27 */ /* 0x000fca00078e00ff */
[----:B------:R-:W-:Y:S02]  /*4710*/  @P0 SHF.R.U32.HI R4, RZ, c[0x0][0x334], R10 ;  /* 0x0000cd00ff040a19 */ /* 0x000fe4000001160a */
.L_x_552:
[----:B------:R-:W-:Y:S05]  /*4720*/  BSYNC B0 ;  /* 0x0000000000007941 */ /* 0x000fea0003800000 */
.L_x_550:
[----:B------:R-:W-:-:S05]  /*4730*/  IMAD R4, R4, c[0x0][0x32c], R9 ;  /* 0x0000cb0004047a24 */ /* 0x000fca00078e0209 */
[----:B------:R-:W-:Y:S02]  /*4740*/  IADD3 R10, R4, c[0x0][0x32c], RZ ;  /* 0x0000cb00040a7a10 */ /* 0x000fe40007ffe0ff */
[----:B------:R-:W-:Y:S02]  /*4750*/  IMNMX R2, R2, R4, !PT ;  /* 0x0000000402027217 */ /* 0x000fe40007800200 */
[----:B------:R-:W-:Y:S02]  /*4760*/  IMNMX R3, R3, R10, PT ;  /* 0x0000000a03037217 */ /* 0x000fe40003800200 */
.L_x_549:
[C---:B------:R-:W-:Y:S02]  /*4770*/  ISETP.GE.AND P0, PT, R0.reuse, 0x9, PT ;  /* 0x000000090000780c */ /* 0x040fe40003f06270 */
[----:B------:R-:W-:Y:S02]  /*4780*/  ISETP.GE.AND P4, PT, R0, 0x2, PT ;  /* 0x000000020000780c */ /* 0x000fe40003f86270 */
[----:B------:R-:W-:Y:S02]  /*4790*/  P2R R30, PR, RZ, 0x1 ;  /* 0x00000001ff1e7803 */ /* 0x000fe40000000000 */
[----:B------:R-:W-:-:S02]  /*47a0*/  ISETP.GT.AND P0, PT, R2, 0x8, !P0 ;  /* 0x000000080200780c */ /* 0x000fc40004704270 */
[----:B------:R-:W-:Y:S02]  /*47b0*/  P2R R25, PR, RZ, 0x10 ;  /* 0x00000010ff197803 */ /* 0x000fe40000000000 */
[----:B------:R-:W-:Y:S02]  /*47c0*/  ISETP.LT.OR P0, PT, R3, 0x9, P0 ;  /* 0x000000090300780c */ /* 0x000fe40000701670 */
[----:B------:R-:W-:Y:S02]  /*47d0*/  ISETP.GT.AND P4, PT, R2, 0x1, !P4 ;  /* 0x000000010200780c */ /* 0x000fe40006784270 */
[----:B------:R-:W-:Y:S02]  /*47e0*/  ISETP.GE.AND P5, PT, R0, 0xa, PT ;  /* 0x0000000a0000780c */ /* 0x000fe40003fa6270 */
[----:B------:R-:W-:Y:S02]  /*47f0*/  FSEL R32, R85, -INF , !P0 ;  /* 0xff80000055207808 */ /* 0x000fe40004000000 */
[----:B------:R-:W-:-:S02]  /*4800*/  ISETP.LT.OR P4, PT, R3, 0x2, P4 ;  /* 0x000000020300780c */ /* 0x000fc40002781670 */
[----:B------:R-:W-:Y:S02]  /*4810*/  ISETP.GT.AND P0, PT, R2, 0x9, !P5 ;  /* 0x000000090200780c */ /* 0x000fe40006f04270 */
[----:B------:R-:W-:Y:S02]  /*4820*/  FSEL R28, R88, -INF , !P4 ;  /* 0xff800000581c7808 */ /* 0x000fe40006000000 */
[----:B------:R-:W-:Y:S02]  /*4830*/  ISETP.LT.OR P0, PT, R3, 0xa, P0 ;  /* 0x0000000a0300780c */ /* 0x000fe40000701670 */
        /* <DEDUP_REMOVED lines=9> */
[C---:B------:R-:W-:Y:S02]  /*48d0*/  ISETP.LT.OR P0, PT, R3.reuse, 0x12, P0 ;  /* 0x000000120300780c */ /* 0x040fe40000701670 */
        /* <DEDUP_REMOVED lines=8> */
[----:B------:R-:W-:Y:S02]  /*4960*/  P2R R22, PR, RZ, 0x10 ;  /* 0x00000010ff167803 */ /* 0x000fe40000000000 */
        /* <DEDUP_REMOVED lines=64> */
[----:B------:R-:W-:Y:S02]  /*4d70*/  ISETP.GE.AND P6, PT, R0, 0x52, PT ;  /* 0x000000520000780c */ /* 0x000fe40003fc6270 */
[----:B------:R-:W-:Y:S02]  /*4d80*/  ISETP.LT.OR P0, PT, R3, 0x51, P0 ;  /* 0x000000510300780c */ /* 0x000fe40000701670 */
[----:B------:R-:W-:Y:S02]  /*4d90*/  P2R R29, PR, RZ, 0x20 ;  /* 0x00000020ff1d7803 */ /* 0x000fe40000000000 */
[----:B------:R-:W-:-:S02]  /*4da0*/  FSEL R161, R36, -INF , !P0 ;  /* 0xff80000024a17808 */ /* 0x000fc40004000000 */
[----:B------:R-:W-:Y:S02]  /*4db0*/  ISETP.GT.AND P0, PT, R2, 0x51, !P6 ;  /* 0x000000510200780c */ /* 0x000fe40007704270 */
[----:B------:R-:W-:Y:S02]  /*4dc0*/  ISETP.GE.AND P5, PT, R0, 0x59, PT ;  /* 0x000000590000780c */ /* 0x000fe40003fa6270 */
[----:B------:R-:W-:Y:S02]  /*4dd0*/  ISETP.LT.OR P0, PT, R3, 0x52, P0 ;  /* 0x000000520300780c */ /* 0x000fe40000701670 */
[----:B------:R-:W-:Y:S02]  /*4de0*/  P2R R33, PR, RZ, 0x10 ;  /* 0x00000010ff217803 */ /* 0x000fe40000000000 */
[----:B------:R-:W-:Y:S02]  /*4df0*/  FSEL R162, R31, -INF , !P0 ;  /* 0xff8000001fa27808 */ /* 0x000fe40004000000 */
[----:B------:R-:W-:-:S02]  /*4e00*/  ISETP.GT.AND P0, PT, R2, 0x58, !P5 ;  /* 0x000000580200780c */ /* 0x000fc40006f04270 */
[----:B------:R-:W-:Y:S02]  /*4e10*/  ISETP.GE.AND P4, PT, R0, 0x1, PT ;  /* 0x000000010000780c */ /* 0x000fe40003f86270 */
[----:B------:R-:W-:Y:S02]  /*4e20*/  ISETP.LT.OR P0, PT, R3, 0x59, P0 ;  /* 0x000000590300780c */ /* 0x000fe40000701670 */
[----:B------:R-:W-:Y:S02]  /*4e30*/  P2R R31, PR, RZ, 0x10 ;  /* 0x00000010ff1f7803 */ /* 0x000fe40000000000 */
[----:B------:R-:W-:Y:S02]  /*4e40*/  FSEL R163, R27, -INF , !P0 ;  /* 0xff8000001ba37808 */ /* 0x000fe40004000000 */
[----:B------:R-:W-:Y:S02]  /*4e50*/  ISETP.GT.AND P0, PT, R2, RZ, !P4 ;  /* 0x000000ff0200720c */ /* 0x000fe40006704270 */
[----:B------:R-:W-:-:S02]  /*4e60*/  ISETP.GE.AND P4, PT, R0, 0x5a, PT ;  /* 0x0000005a0000780c */ /* 0x000fc40003f86270 */
[----:B------:R-:W-:-:S04]  /*4e70*/  ISETP.LT.OR P0, PT, R3, 0x1, P0 ;  /* 0x000000010300780c */ /* 0x000fc80000701670 */
[----:B------:R-:W-:Y:S02]  /*4e80*/  FSEL R27, R90, -INF , !P0 ;  /* 0xff8000005a1b7808 */ /* 0x000fe40004000000 */
[----:B------:R-:W-:-:S04]  /*4e90*/  ISETP.GT.AND P0, PT, R2, 0x59, !P4 ;  /* 0x000000590200780c */ /* 0x000fc80006704270 */
[----:B------:R-:W-:Y:S02]  /*4ea0*/  ISETP.LT.OR P0, PT, R3, 0x5a, P0 ;  /* 0x0000005a0300780c */ /* 0x000fe40000701670 */
[----:B------:R-:W1:Y:S02]  /*4eb0*/  SHFL.IDX PT, R3, R5, 0x1, 0x1c1f ;  /* 0x003c1f0005037f89 */ /* 0x000e6400000e0000 */
[----:B------:R-:W-:Y:S01]  /*4ec0*/  FSEL R180, R35, -INF , !P0 ;  /* 0xff80000023b47808 */ /* 0x000fe20004000000 */
[--C-:B-1----:R-:W-:Y:S02]  /*4ed0*/  IMAD.IADD R2, R6, 0x1, R3.reuse ;  /* 0x0000000106027824 */ /* 0x102fe400078e0203 */
[----:B------:R-:W-:-:S03]  /*4ee0*/  IMAD.IADD R0, R7, 0x1, R3 ;  /* 0x0000000107007824 */ /* 0x000fc600078e0203 */
        /* <DEDUP_REMOVED lines=12> */
.L_x_555:
[----:B------:R-:W-:-:S13]  /*4fb0*/  ISETP.NE.AND P0, PT, R243, 0x1, PT ;  /* 0x00000001f300780c */ /* 0x000fda0003f05270 */
[----:B------:R-:W-:-:S05]  /*4fc0*/  @P0 IMAD.HI.U32 R4, R3, c[0x0][0x330], RZ ;  /* 0x0000cc0003040a27 */ /* 0x000fca00078e00ff */
[----:B------:R-:W-:Y:S02]  /*4fd0*/  @P0 SHF.R.U32.HI R3, RZ, c[0x0][0x334], R4 ;  /* 0x0000cd00ff030a19 */ /* 0x000fe40000011604 */
.L_x_556:
[----:B------:R-:W-:Y:S05]  /*4fe0*/  BSYNC B0 ;  /* 0x0000000000007941 */ /* 0x000fea0003800000 */
.L_x_554:
[----:B------:R-:W-:-:S05]  /*4ff0*/  IMAD R3, R3, c[0x0][0x32c], R9 ;  /* 0x0000cb0003037a24 */ /* 0x000fca00078e0209 */
[----:B------:R-:W-:Y:S02]  /*5000*/  IADD3 R4, R3, c[0x0][0x32c], RZ ;  /* 0x0000cb0003047a10 */ /* 0x000fe40007ffe0ff */
[----:B------:R-:W-:Y:S02]  /*5010*/  IMNMX R0, R0, R3, !PT ;  /* 0x0000000300007217 */ /* 0x000fe40007800200 */
[----:B------:R-:W-:Y:S02]  /*5020*/  IMNMX R2, R2, R4, PT ;  /* 0x0000000402027217 */ /* 0x000fe40003800200 */
.L_x_553:
[----:B------:R-:W-:Y:S02]  /*5030*/  ISETP.NE.AND P0, PT, R25, RZ, PT ;  /* 0x000000ff1900720c */ /* 0x000fe40003f05270 */
[----:B------:R-:W-:Y:S02]  /*5040*/  FMNMX.FTZ R3, R27, R28, !PT ;  /* 0x0000001c1b037209 */ /* 0x000fe40007810000 */
[----:B------:R-:W-:Y:S02]  /*5050*/  ISETP.GT.AND P0, PT, R0, 0x1, !P0 ;  /* 0x000000010000780c */ /* 0x000fe40004704270 */
[----:B------:R-:W-:-:S02]  /*5060*/  FMNMX.FTZ R3, R32, R3, !PT ;  /* 0x0000000320037209 */ /* 0x000fc40007810000 */
[----:B------:R-:W-:Y:S02]  /*5070*/  ISETP.LT.OR P0, PT, R2, 0x2, P0 ;  /* 0x000000020200780c */ /* 0x000fe40000701670 */
[----:B------:R-:W-:Y:S02]  /*5080*/  FMNMX.FTZ R3, R34, R3, !PT ;  /* 0x0000000322037209 */ /* 0x000fe40007810000 */
[----:B------:R-:W-:Y:S02]  /*5090*/  FSEL R7, R89, -INF , !P0 ;  /* 0xff80000059077808 */ /* 0x000fe40004000000 */
[----:B------:R-:W-:Y:S02]  /*50a0*/  ISETP.NE.AND P0, PT, R30, RZ, PT ;  /* 0x000000ff1e00720c */ /* 0x000fe40003f05270 */
[----:B------:R-:W-:Y:S02]  /*50b0*/  FMNMX.FTZ R3, R37, R3, !PT ;  /* 0x0000000325037209 */ /* 0x000fe40007810000 */
[----:B------:R-:W-:-:S02]  /*50c0*/  ISETP.GT.AND P0, PT, R0, 0x8, !P0 ;  /* 0x000000080000780c */ /* 0x000fc40004704270 */
[----:B------:R-:W-:Y:S02]  /*50d0*/  FMNMX.FTZ R3, R45, R3, !PT ;  /* 0x000000032d037209 */ /* 0x000fe40007810000 */
[----:B------:R-:W-:Y:S02]  /*50e0*/  ISETP.LT.OR P0, PT, R2, 0x9, P0 ;  /* 0x000000090200780c */ /* 0x000fe40000701670 */
[----:B------:R-:W-:Y:S02]  /*50f0*/  FMNMX.FTZ R3, R46, R3, !PT ;  /* 0x000000032e037209 */ /* 0x000fe40007810000 */
[----:B------:R-:W-:Y:S02]  /*5100*/  FSEL R8, R87, -INF , !P0 ;  /* 0xff80000057087808 */ /* 0x000fe40004000000 */
[----:B------:R-:W-:Y:S02]  /*5110*/  ISETP.NE.AND P0, PT, R29, RZ, PT ;  /* 0x000000ff1d00720c */ /* 0x000fe40003f05270 */
[----:B------:R-:W-:-:S02]  /*5120*/  FMNMX.FTZ R3, R47, R3, !PT ;  /* 0x000000032f037209 */ /* 0x000fc40007810000 */
[----:B------:R-:W-:Y:S02]  /*5130*/  ISETP.GT.AND P0, PT, R0, 0x9, !P0 ;  /* 0x000000090000780c */ /* 0x000fe40004704270 */
[----:B------:R-:W-:Y:S02]  /*5140*/  FMNMX.FTZ R3, R108, R3, !PT ;  /* 0x000000036c037209 */ /* 0x000fe40007810000 */
[----:B------:R-:W-:Y:S02]  /*5150*/  ISETP.LT.OR P0, PT, R2, 0xa, P0 ;  /* 0x0000000a0200780c */ /* 0x000fe40000701670 */
[----:B------:R-:W-:Y:S02]  /*5160*/  FMNMX.FTZ R3, R109, R3, !PT ;  /* 0x000000036d037209 */ /* 0x000fe40007810000 */
[----:B------:R-:W-:Y:S02]  /*5170*/  FSEL R9, R86, -INF , !P0 ;  /* 0xff80000056097808 */ /* 0x000fe40004000000 */
[----:B------:R-:W-:-:S02]  /*5180*/  ISETP.NE.AND P0, PT, R26, RZ, PT ;  /* 0x000000ff1a00720c */ /* 0x000fc40003f05270 */
[----:B------:R-:W-:Y:S02]  /*5190*/  FMNMX.FTZ R3, R111, R3, !PT ;  /* 0x000000036f037209 */ /* 0x000fe40007810000 */
[----:B------:R-:W-:Y:S02]  /*51a0*/  ISETP.GT.AND P0, PT, R0, 0x10, !P0 ;  /* 0x000000100000780c */ /* 0x000fe40004704270 */
[----:B------:R-:W-:Y:S02]  /*51b0*/  FMNMX.FTZ R3, R136, R3, !PT ;  /* 0x0000000388037209 */ /* 0x000fe40007810000 */
[----:B------:R-:W-:Y:S02]  /*51c0*/  ISETP.LT.OR P0, PT, R2, 0x11, P0 ;  /* 0x000000110200780c */ /* 0x000fe40000701670 */
[----:B------:R-:W-:Y:S02]  /*51d0*/  FMNMX.FTZ R3, R141, R3, !PT ;  /* 0x000000038d037209 */ /* 0x000fe40007810000 */
[----:B------:R-:W-:-:S02]  /*51e0*/  FSEL R36, R84, -INF , !P0 ;  /* 0xff80000054247808 */ /* 0x000fc40004000000 */
[----:B------:R-:W-:Y:S02]  /*51f0*/  ISETP.NE.AND P0, PT, R24, RZ, PT ;  /* 0x000000ff1800720c */ /* 0x000fe40003f05270 */
[----:B------:R-:W-:Y:S02]  /*5200*/  FMNMX.FTZ R3, R142, R3, !PT ;  /* 0x000000038e037209 */ /* 0x000fe40007810000 */
[----:B------:R-:W-:Y:S02]  /*5210*/  ISETP.GT.AND P0, PT, R0, 0x11, !P0 ;  /* 0x000000110000780c */ /* 0x000fe40004704270 */
[----:B------:R-:W-:Y:S02]  /*5220*/  FMNMX.FTZ R3, R143, R3, !PT ;  /* 0x000000038f037209 */ /* 0x000fe40007810000 */
[----:B------:R-:W-:Y:S02]  /*5230*/  ISETP.LT.OR P0, PT, R2, 0x12, P0 ;  /* 0x000000120200780c */ /* 0x000fe40000701670 */
[----:B------:R-:W-:-:S02]  /*5240*/  FMNMX.FTZ R3, R144, R3, !PT ;  /* 0x0000000390037209 */ /* 0x000fc40007810000 */
[----:B------:R-:W-:Y:S02]  /*5250*/  FSEL R39, R82, -INF , !P0 ;  /* 0xff80000052277808 */ /* 0x000fe40004000000 */
[----:B------:R-:W-:Y:S02]  /*5260*/  ISETP.NE.AND P0, PT, R23, RZ, PT ;  /* 0x000000ff1700720c */ /* 0x000fe40003f05270 */
[----:B------:R-:W-:Y:S02]  /*5270*/  FMNMX.FTZ R3, R149, R3, !PT ;  /* 0x0000000395037209 */ /* 0x000fe40007810000 */
[----:B------:R-:W-:Y:S02]  /*5280*/  ISETP.GT.AND P0, PT, R0, 0x18, !P0 ;  /* 0x000000180000780c */ /* 0x000fe40004704270 */
[----:B------:R-:W-:Y:S02]  /*5290*/  FMNMX.FTZ R3, R150, R3, !PT ;  /* 0x0000000396037209 */ /* 0x000fe40007810000 */
[----:B------:R-:W-:-:S02]  /*52a0*/  ISETP.LT.OR P0, PT, R2, 0x19, P0 ;  /* 0x000000190200780c */ /* 0x000fc40000701670 */
[----:B------:R-:W-:Y:S02]  /*52b0*/  FMNMX.FTZ R3, R151, R3, !PT ;  /* 0x0000000397037209 */ /* 0x000fe40007810000 */
[----:B------:R-:W-:Y:S02]  /*52c0*/  FSEL R38, R77, -INF , !P0 ;  /* 0xff8000004d267808 */ /* 0x000fe40004000000 */
        /* <DEDUP_REMOVED lines=12> */
[----:B------:R-:W-:Y:S01]  /*5390*/  ISETP.GT.AND P6, PT, R0, 0x51, !P6 ;  /* 0x000000510000780c */ /* 0x000fe200077c4270 */
[----:B------:R-:W1:Y:S01]  /*53a0*/  SHFL.BFLY PT, R5, R3, 0x2, 0x1f ;  /* 0x0c401f0003057f89 */ /* 0x000e6200000e0000 */
[----:B------:R-:W-:Y:S02]  /*53b0*/  FSEL R69, R69, -INF , !P0 ;  /* 0xff80000045457808 */ /* 0x000fe40004000000 */
[----:B------:R-:W-:Y:S02]  /*53c0*/  ISETP.NE.AND P0, PT, R20, RZ, PT ;  /* 0x000000ff1400720c */ /* 0x000fe40003f05270 */
[C---:B------:R-:W-:Y:S01]  /*53d0*/  ISETP.GT.AND P5, PT, R0.reuse, 0x58, !P5 ;  /* 0x000000580000780c */ /* 0x040fe20006fa4270 */
[----:B------:R-:W-:Y:S01]  /*53e0*/  LDSM.16.MT88.4 R20, [R192] ;  /* 0x00000000c014783b */ /* 0x000fe20000004200 */
[----:B------:R-:W-:-:S02]  /*53f0*/  ISETP.GT.AND P0, PT, R0, 0x21, !P0 ;  /* 0x000000210000780c */ /* 0x000fc40004704270 */
[C---:B------:R-:W-:Y:S02]  /*5400*/  ISETP.LT.OR P6, PT, R2.reuse, 0x52, P6 ;  /* 0x000000520200780c */ /* 0x040fe400037c1670 */
[----:B------:R-:W-:Y:S02]  /*5410*/  ISETP.LT.OR P0, PT, R2, 0x22, P0 ;  /* 0x000000220200780c */ /* 0x000fe40000701670 */
[----:B------:R-:W-:Y:S02]  /*5420*/  ISETP.GT.AND P4, PT, R0, 0x59, !P4 ;  /* 0x000000590000780c */ /* 0x000fe40006784270 */
[----:B------:R-:W-:Y:S02]  /*5430*/  FSEL R71, R65, -INF , !P0 ;  /* 0xff80000041477808 */ /* 0x000fe40004000000 */
[----:B------:R-:W-:Y:S02]  /*5440*/  ISETP.NE.AND P0, PT, R19, RZ, PT ;  /* 0x000000ff1300720c */ /* 0x000fe40003f05270 */
[----:B------:R-:W-:-:S02]  /*5450*/  ISETP.LT.OR P5, PT, R2, 0x59, P5 ;  /* 0x000000590200780c */ /* 0x000fc40002fa1670 */
[----:B------:R-:W-:Y:S02]  /*5460*/  ISETP.GT.AND P0, PT, R0, 0x28, !P0 ;  /* 0x000000280000780c */ /* 0x000fe40004704270 */
[----:B------:R-:W-:Y:S02]  /*5470*/  FSEL R157, R51, -INF , !P6 ;  /* 0xff800000339d7808 */ /* 0x000fe40007000000 */
[C---:B------:R-:W-:Y:S02]  /*5480*/  ISETP.LT.OR P0, PT, R2.reuse, 0x29, P0 ;  /* 0x000000290200780c */ /* 0x040fe40000701670 */
[----:B------:R-:W-:Y:S02]  /*5490*/  ISETP.LT.OR P4, PT, R2, 0x5a, P4 ;  /* 0x0000005a0200780c */ /* 0x000fe40002781670 */
[----:B------:R-:W-:Y:S02]  /*54a0*/  FSEL R70, R64, -INF , !P0 ;  /* 0xff80000040467808 */ /* 0x000fe40004000000 */
[----:B------:R-:W-:-:S02]  /*54b0*/  ISETP.NE.AND P0, PT, R18, RZ, PT ;  /* 0x000000ff1200720c */ /* 0x000fc40003f05270 */
[----:B------:R-:W-:Y:S02]  /*54c0*/  FSEL R160, R50, -INF , !P5 ;  /* 0xff80000032a07808 */ /* 0x000fe40006800000 */
[----:B------:R-:W-:Y:S02]  /*54d0*/  ISETP.GT.AND P0, PT, R0, 0x29, !P0 ;  /* 0x000000290000780c */ /* 0x000fe40004704270 */
[----:B------:R-:W-:Y:S02]  /*54e0*/  FSEL R159, R49, -INF , !P4 ;  /* 0xff800000319f7808 */ /* 0x000fe40006000000 */
[----:B------:R-:W-:Y:S02]  /*54f0*/  ISETP.LT.OR P0, PT, R2, 0x2a, P0 ;  /* 0x0000002a0200780c */ /* 0x000fe40000701670 */
[----:B------:R-:W-:Y:S02]  /*5500*/  IADD3 R216, R216, -0x2, RZ ;  /* 0xfffffffed8d87810 */ /* 0x000fe40007ffe0ff */
[----:B------:R-:W-:-:S02]  /*5510*/  FSEL R110, R62, -INF , !P0 ;  /* 0xff8000003e6e7808 */ /* 0x000fc40004000000 */
[----:B------:R-:W-:-:S04]  /*5520*/  ISETP.NE.AND P0, PT, R17, RZ, PT ;  /* 0x000000ff1100720c */ /* 0x000fc80003f05270 */
[----:B------:R-:W-:-:S04]  /*5530*/  ISETP.GT.AND P0, PT, R0, 0x30, !P0 ;  /* 0x000000300000780c */ /* 0x000fc80004704270 */
[----:B------:R-:W-:-:S04]  /*5540*/  ISETP.LT.OR P0, PT, R2, 0x31, P0 ;  /* 0x000000310200780c */ /* 0x000fc80000701670 */
[----:B------:R-:W-:Y:S02]  /*5550*/  FSEL R137, R59, -INF , !P0 ;  /* 0xff8000003b897808 */ /* 0x000fe40004000000 */
[----:B------:R-:W-:Y:S02]  /*5560*/  ISETP.NE.AND P0, PT, R16, RZ, PT ;  /* 0x000000ff1000720c */ /* 0x000fe40003f05270 */
[----:B------:R-:W-:Y:S02]  /*5570*/  LDSM.16.MT88.4 R16, [R196] ;  /* 0x00000000c410783b */ /* 0x000fe40000004200 */
        /* <DEDUP_REMOVED lines=56> */
[----:B------:R-:W-:Y:S02]  /*5900*/  FMNMX.FTZ R2, R157, R0, !PT ;  /* 0x000000009d027209 */ /* 0x000fe40007810000 */
[----:B-1----:R-:W-:Y:S02]  /*5910*/  FMNMX.FTZ R0, R3, R5, !PT ;  /* 0x0000000503007209 */ /* 0x002fe40007810000 */
[----:B------:R-:W-:-:S03]  /*5920*/  FMNMX.FTZ R2, R160, R2, !PT ;  /* 0x00000002a0027209 */ /* 0x000fc60007810000 */
[----:B------:R-:W1:Y:S01]  /*5930*/  SHFL.BFLY PT, R4, R0, 0x1, 0x1f ;  /* 0x0c201f0000047f89 */ /* 0x000e6200000e0000 */
[----:B------:R-:W-:-:S05]  /*5940*/  FMNMX.FTZ R2, R159, R2, !PT ;  /* 0x000000029f027209 */ /* 0x000fca0007810000 */
[----:B------:R-:W2:Y:S01]  /*5950*/  SHFL.BFLY PT, R3, R2, 0x2, 0x1f ;  /* 0x0c401f0002037f89 */ /* 0x000ea200000e0000 */
[----:B-1----:R-:W-:-:S04]  /*5960*/  FMNMX.FTZ R68, R0, R4, !PT ;  /* 0x0000000400447209 */ /* 0x002fc80007810000 */
[----:B------:R-:W-:Y:S02]  /*5970*/  FSETP.NEU.FTZ.AND P0, PT, R68, -INF , PT ;  /* 0xff8000004400780b */ /* 0x000fe40003f1d000 */
[----:B--2---:R-:W-:Y:S01]  /*5980*/  FMNMX.FTZ R3, R2, R3, !PT ;  /* 0x0000000302037209 */ /* 0x004fe20007810000 */
[----:B------:R-:W-:-:S04]  /*5990*/  FMUL.FTZ R2, R68, c[0x0][0x2d0] ;  /* 0x0000b40044027a20 */ /* 0x000fc80000410000 */
[----:B------:R-:W1:Y:S01]  /*59a0*/  SHFL.BFLY PT, R4, R3, 0x1, 0x1f ;  /* 0x0c201f0003047f89 */ /* 0x000e6200000e0000 */
[----:B------:R-:W-:-:S05]  /*59b0*/  FSEL R2, R2, RZ, P0 ;  /* 0x000000ff02027208 */ /* 0x000fca0000000000 */
[--C-:B------:R-:W-:Y:S02]  /*59c0*/  FFMA.FTZ R0, R27, c[0x0][0x2d0], -R2.reuse ;  /* 0x0000b4001b007a23 */ /* 0x100fe40000010802 */
[----:B------:R-:W2:Y:S02]  /*59d0*/  LDSM.16.MT88.4 R24, [R211] ;  /* 0x00000000d318783b */ /* 0x000ea40000004200 */
[----:B------:R3:W-:Y:S01]  /*59e0*/  MUFU.EX2 R241, R0 ;  /* 0x0000000000f17308 */ /* 0x0007e20000000800 */
[----:B-1----:R-:W-:Y:S01]  /*59f0*/  FMNMX.FTZ R4, R3, R4, !PT ;  /* 0x0000000403047209 */ /* 0x002fe20007810000 */
[--C-:B------:R-:W-:Y:S02]  /*5a00*/  FFMA.FTZ R3, R34, c[0x0][0x2d0], -R2.reuse ;  /* 0x0000b40022037a23 */ /* 0x100fe40000010802 */
[----:B---3--:R-:W-:Y:S01]  /*5a10*/  FFMA.FTZ R0, R28, c[0x0][0x2d0], -R2 ;  /* 0x0000b4001c007a23 */ /* 0x008fe20000010802 */
[----:B------:R-:W-:-:S03]  /*5a20*/  FSETP.NEU.FTZ.AND P0, PT, R4, -INF , PT ;  /* 0xff8000000400780b */ /* 0x000fc60003f1d000 */
[----:B------:R-:W-:Y:S01]  /*5a30*/  MUFU.EX2 R239, R3 ;  /* 0x0000000300ef7308 */ /* 0x000fe20000000800 */
[----:B------:R-:W1:Y:S07]  /*5a40*/  LDSM.16.MT88.4 R28, [R192+0x3000] ;  /* 0x00300000c01c783b */ /* 0x000e6e0000004200 */
[----:B------:R3:W-:Y:S02]  /*5a50*/  MUFU.EX2 R238, R0 ;  /* 0x0000000000ee7308 */ /* 0x0007e40000000800 */
[----:B---3--:R-:W-:-:S06]  /*5a60*/  FFMA.FTZ R0, R32, c[0x0][0x2d0], -R2 ;  /* 0x0000b40020007a23 */ /* 0x008fcc0000010802 */
[----:B------:R3:W4:Y:S02]  /*5a70*/  MUFU.EX2 R240, R0 ;  /* 0x0000000000f07308 */ /* 0x0007240000000800 */
[----:B---3--:R-:W-:Y:S01]  /*5a80*/  FMUL.FTZ R0, R4, c[0x0][0x2d0] ;  /* 0x0000b40004007a20 */ /* 0x008fe20000410000 */
[----:B----4-:R-:W-:-:S04]  /*5a90*/  F2FP.PACK_AB R10, R239, R240 ;  /* 0x000000f0ef0a723e */ /* 0x010fc800000000ff */
[----:B------:R-:W-:-:S05]  /*5aa0*/  FSEL R0, R0, RZ, P0 ;  /* 0x000000ff00007208 */ /* 0x000fca0000000000 */
[----:B------:R-:W-:-:S04]  /*5ab0*/  FFMA.FTZ R3, R6, c[0x0][0x2d0], -R0 ;  /* 0x0000b40006037a23 */ /* 0x000fc80000010800 */
[----:B------:R3:W-:Y:S02]  /*5ac0*/  MUFU.EX2 R235, R3 ;  /* 0x0000000300eb7308 */ /* 0x0007e40000000800 */
[----:B---3--:R-:W-:-:S06]  /*5ad0*/  FFMA.FTZ R3, R7, c[0x0][0x2d0], -R0 ;  /* 0x0000b40007037a23 */ /* 0x008fcc0000010800 */
[----:B------:R3:W4:Y:S02]  /*5ae0*/  MUFU.EX2 R7, R3 ;  /* 0x0000000300077308 */ /* 0x0007240000000800 */
[----:B---3--:R-:W-:Y:S01]  /*5af0*/  FFMA.FTZ R3, R8, c[0x0][0x2d0], -R0 ;  /* 0x0000b40008037a23 */ /* 0x008fe20000010800 */
[----:B------:R-:W-:-:S05]  /*5b00*/  F2FP.PACK_AB R8, R238, R241 ;  /* 0x000000f1ee08723e */ /* 0x000fca00000000ff */
[----:B------:R3:W5:Y:S02]  /*5b10*/  MUFU.EX2 R237, R3 ;  /* 0x0000000300ed7308 */ /* 0x0007640000000800 */
[----:B---3--:R-:W-:Y:S01]  /*5b20*/  FFMA.FTZ R3, R9, c[0x0][0x2d0], -R0 ;  /* 0x0000b40009037a23 */ /* 0x008fe20000010800 */
[----:B----4-:R-:W-:Y:S01]  /*5b30*/  F2FP.PACK_AB R9, R7, R235 ;  /* 0x000000eb0709723e */ /* 0x010fe200000000ff */
[----:B------:R-:W-:-:S04]  /*5b40*/  FADD.FTZ R7, R235, R7 ;  /* 0x00000007eb077221 */ /* 0x000fc80000010000 */
[----:B------:R-:W3:Y:S01]  /*5b50*/  MUFU.EX2 R236, R3 ;  /* 0x0000000300ec7308 */ /* 0x000ee20000000800 */
[----:B-----5:R-:W-:Y:S01]  /*5b60*/  FADD.FTZ R7, R237, R7 ;  /* 0x00000007ed077221 */ /* 0x020fe20000010000 */
[C---:B---3--:R-:W-:Y:S01]  /*5b70*/  F2FP.PACK_AB R11, R236.reuse, R237 ;  /* 0x000000edec0b723e */ /* 0x048fe200000000ff */
[----:B------:R-:W-:Y:S02]  /*5b80*/  FFMA.FTZ R3, R37, c[0x0][0x2d0], -R2 ;  /* 0x0000b40025037a23 */ /* 0x000fe40000010802 */
[----:B------:R-:W-:-:S03]  /*5b90*/  FADD.FTZ R7, R236, R7 ;  /* 0x00000007ec077221 */ /* 0x000fc60000010000 */
[----:B------:R3:W-:Y:S01]  /*5ba0*/  MUFU.EX2 R6, R3 ;  /* 0x0000000300067308 */ /* 0x0007e20000000800 */
[C---:B------:R-:W-:Y:S08]  /*5bb0*/  HMMA.16816.F32 R48, R8.reuse, R12, RZ ;  /* 0x0000000c0830723c */ /* 0x040ff000000018ff */
[----:B------:R-:W-:Y:S01]  /*5bc0*/  HMMA.16816.F32 R40, R8, R14, RZ ;  /* 0x0000000e0828723c */ /* 0x000fe200000018ff */
[----:B------:R-:W4:Y:S01]  /*5bd0*/  LDSM.16.MT88.4 R12, [R195+0x3000] ;  /* 0x00300000c30c783b */ /* 0x000f220000004200 */
[----:B---3--:R-:W-:-:S06]  /*5be0*/  FFMA.FTZ R3, R45, c[0x0][0x2d0], -R2 ;  /* 0x0000b4002d037a23 */ /* 0x008fcc0000010802 */
[C---:B------:R-:W-:Y:S01]  /*5bf0*/  HMMA.16816.F32 R56, R8.reuse, R20, RZ ;  /* 0x000000140838723c */ /* 0x040fe200000018ff */
[----:B------:R3:W5:Y:S07]  /*5c00*/  MUFU.EX2 R233, R3 ;  /* 0x0000000300e97308 */ /* 0x00076e0000000800 */
[C---:B------:R-:W-:Y:S01]  /*5c10*/  HMMA.16816.F32 R72, R8.reuse, R22, RZ ;  /* 0x000000160848723c */ /* 0x040fe200000018ff */
[----:B------:R-:W4:Y:S07]  /*5c20*/  LDSM.16.MT88.4 R20, [R196+0x3000] ;  /* 0x00300000c414783b */ /* 0x000f2e0000004200 */
[----:B------:R-:W-:Y:S01]  /*5c30*/  HMMA.16816.F32 R52, R8, R16, RZ ;  /* 0x000000100834723c */ /* 0x000fe200000018ff */
[----:B---3--:R-:W-:-:S04]  /*5c40*/  FFMA.FTZ R3, R46, c[0x0][0x2d0], -R2 ;  /* 0x0000b4002e037a23 */ /* 0x008fc80000010802 */
[----:B------:R3:W-:Y:S03]  /*5c50*/  MUFU.EX2 R234, R3 ;  /* 0x0000000300ea7308 */ /* 0x0007e60000000800 */
[C---:B------:R-:W-:Y:S01]  /*5c60*/  HMMA.16816.F32 R64, R8.reuse, R18, RZ ;  /* 0x000000120840723c */ /* 0x040fe200000018ff */
[----:B------:R-:W5:Y:S07]  /*5c70*/  LDSM.16.MT88.4 R16, [R198+0x3000] ;  /* 0x00300000c610783b */ /* 0x000f6e0000004200 */
[----:B--2---:R-:W-:Y:S01]  /*5c80*/  HMMA.16816.F32 R32, R8, R24, RZ ;  /* 0x000000180820723c */ /* 0x004fe200000018ff */
[----:B---3--:R-:W-:-:S07]  /*5c90*/  FFMA.FTZ R3, R47, c[0x0][0x2d0], -R2 ;  /* 0x0000b4002f037a23 */ /* 0x008fce0000010802 */
[C---:B------:R-:W-:Y:S01]  /*5ca0*/  HMMA.16816.F32 R60, R8.reuse, R26, RZ ;  /* 0x0000001a083c723c */ /* 0x040fe200000018ff */
[----:B------:R-:W-:Y:S01]  /*5cb0*/  LDSM.16.MT88.4 R24, [R196+0x800] ;  /* 0x00080000c418783b */ /* 0x000fe20000004200 */
[----:B------:R2:W3:Y:S06]  /*5cc0*/  MUFU.EX2 R232, R3 ;  /* 0x0000000300e87308 */ /* 0x0004ec0000000800 */
[C---:B-1----:R-:W-:Y:S08]  /*5cd0*/  HMMA.16816.F32 R76, R8.reuse, R28, RZ ;  /* 0x0000001c084c723c */ /* 0x042ff000000018ff */
[----:B------:R-:W-:Y:S01]  /*5ce0*/  HMMA.16816.F32 R80, R8, R30, RZ ;  /* 0x0000001e0850723c */ /* 0x000fe200000018ff */
[----:B------:R-:W1:Y:S01]  /*5cf0*/  LDSM.16.MT88.4 R28, [R192+0x800] ;  /* 0x00080000c01c783b */ /* 0x000e620000004200 */
[----:B--2---:R-:W-:-:S04]  /*5d00*/  FFMA.FTZ R3, R36, c[0x0][0x2d0], -R0 ;  /* 0x0000b40024037a23 */ /* 0x004fc80000010800 */
[----:B------:R2:W-:Y:S02]  /*5d10*/  MUFU.EX2 R231, R3 ;  /* 0x0000000300e77308 */ /* 0x0005e40000000800 */
[C---:B----4-:R-:W-:Y:S08]  /*5d20*/  HMMA.16816.F32 R92, R8.reuse, R12, RZ ;  /* 0x0000000c085c723c */ /* 0x050ff000000018ff */
[----:B------:R-:W-:Y:S01]  /*5d30*/  HMMA.16816.F32 R96, R8, R14, RZ ;  /* 0x0000000e0860723c */ /* 0x000fe200000018ff */
[----:B------:R-:W4:Y:S01]  /*5d40*/  LDSM.16.MT88.4 R12, [R195+0x800] ;  /* 0x00080000c30c783b */ /* 0x000f220000004200 */
[----:B--2---:R-:W-:-:S06]  /*5d50*/  FFMA.FTZ R3, R39, c[0x0][0x2d0], -R0 ;  /* 0x0000b40027037a23 */ /* 0x004fcc0000010800 */
[C---:B------:R-:W-:Y:S01]  /*5d60*/  HMMA.16816.F32 R84, R8.reuse, R20, RZ ;  /* 0x000000140854723c */ /* 0x040fe200000018ff */
[----:B------:R2:W1:Y:S07]  /*5d70*/  MUFU.EX2 R229, R3 ;  /* 0x0000000300e57308 */ /* 0x00046e0000000800 */
[C---:B------:R-:W-:Y:S01]  /*5d80*/  HMMA.16816.F32 R88, R8.reuse, R22, RZ ;  /* 0x000000160858723c */ /* 0x040fe200000018ff */
[----:B------:R-:W4:Y:S07]  /*5d90*/  LDSM.16.MT88.4 R20, [R198+0x800] ;  /* 0x00080000c614783b */ /* 0x000f2e0000004200 */
[----:B-----5:R-:W-:Y:S01]  /*5da0*/  HMMA.16816.F32 R100, R8, R16, RZ ;  /* 0x000000100864723c */ /* 0x020fe200000018ff */
[----:B--2---:R-:W-:-:S04]  /*5db0*/  FFMA.FTZ R3, R38, c[0x0][0x2d0], -R0 ;  /* 0x0000b40026037a23 */ /* 0x004fc80000010800 */
[----:B------:R2:W-:Y:S03]  /*5dc0*/  MUFU.EX2 R230, R3 ;  /* 0x0000000300e67308 */ /* 0x0005e60000000800 */
[----:B------:R-:W-:Y:S01]  /*5dd0*/  HMMA.16816.F32 R104, R8, R18, RZ ;  /* 0x000000120868723c */ /* 0x000fe200000018ff */
[----:B------:R-:W-:Y:S06]  /*5de0*/  LDSM.16.MT88.4 R16, [R192+0x3800] ;  /* 0x00380000c010783b */ /* 0x000fec0000004200 */
[----:B------:R-:W-:-:S02]  /*5df0*/  F2FP.PACK_AB R8, R233, R6 ;  /* 0x00000006e908723e */ /* 0x000fc400000000ff */
[----:B---3--:R-:W-:Y:S02]  /*5e00*/  F2FP.PACK_AB R10, R232, R234 ;  /* 0x000000eae80a723e */ /* 0x008fe400000000ff */
[----:B-1----:R-:W-:Y:S01]  /*5e10*/  F2FP.PACK_AB R9, R229, R231 ;  /* 0x000000e7e509723e */ /* 0x002fe200000000ff */
[----:B--2---:R-:W-:-:S04]  /*5e20*/  FFMA.FTZ R3, R44, c[0x0][0x2d0], -R0 ;  /* 0x0000b4002c037a23 */ /* 0x004fc80000010800 */
        /* <DEDUP_REMOVED lines=9> */
[----:B------:R1:W3:Y:S07]  /*5ec0*/  MUFU.EX2 R224, R3 ;  /* 0x0000000300e07308 */ /* 0x0002ee0000000800 */
[C---:B----4-:R-:W-:Y:S08]  /*5ed0*/  HMMA.16816.F32 R72, R8.reuse, R12, R48 ;  /* 0x0000000c0848723c */ /* 0x050ff00000001830 */
[----:B------:R-:W-:Y:S01]  /*5ee0*/  HMMA.16816.F32 R52, R8, R14, R40 ;  /* 0x0000000e0834723c */ /* 0x000fe20000001828 */
[----:B------:R-:W4:Y:S01]  /*5ef0*/  LDSM.16.MT88.4 R12, [R198+0x3800] ;  /* 0x00380000c60c783b */ /* 0x000f220000004200 */
[----:B-1----:R-:W-:-:S04]  /*5f00*/  FFMA.FTZ R3, R111, c[0x0][0x2d0], -R2 ;  /* 0x0000b4006f037a23 */ /* 0x002fc80000010802 */
[----:B------:R1:W-:Y:S02]  /*5f10*/  MUFU.EX2 R217, R3 ;  /* 0x0000000300d97308 */ /* 0x0003e40000000800 */
[C---:B------:R-:W-:Y:S01]  /*5f20*/  HMMA.16816.F32 R120, R8.reuse, R26, R64 ;  /* 0x0000001a0878723c */ /* 0x040fe20000001840 */
[----:B------:R-:W5:Y:S07]  /*5f30*/  LDSM.16.MT88.4 R24, [R195+0x3800] ;  /* 0x00380000c318783b */ /* 0x000f6e0000004200 */
[----:B------:R-:W-:Y:S01]  /*5f40*/  HMMA.16816.F32 R44, R8, R22, R60 ;  /* 0x00000016082c723c */ /* 0x000fe2000000183c */
[----:B-1----:R-:W-:-:S07]  /*5f50*/  FFMA.FTZ R3, R136, c[0x0][0x2d0], -R2 ;  /* 0x0000b40088037a23 */ /* 0x002fce0000010802 */
[C---:B------:R-:W-:Y:S01]  /*5f60*/  HMMA.16816.F32 R40, R8.reuse, R20, R32 ;  /* 0x000000140828723c */ /* 0x040fe20000001820 */
[----:B------:R-:W1:Y:S01]  /*5f70*/  LDSM.16.MT88.4 R20, [R195+0x1000] ;  /* 0x00100000c314783b */ /* 0x000e620000004200 */
[----:B------:R3:W1:Y:S03]  /*5f80*/  MUFU.EX2 R191, R3 ;  /* 0x0000000300bf7308 */ /* 0x0006660000000800 */
[----:B------:R-:W-:Y:S03]  /*5f90*/  LDSM.16.MT88.4 R32, [R192+0x1000] ;  /* 0x00100000c020783b */ /* 0x000fe60000004200 */
[C---:B--2---:R-:W-:Y:S08]  /*5fa0*/  HMMA.16816.F32 R56, R8.reuse, R28, R84 ;  /* 0x0000001c0838723c */ /* 0x044ff00000001854 */
[----:B------:R-:W-:Y:S01]  /*5fb0*/  HMMA.16816.F32 R60, R8, R30, R88 ;  /* 0x0000001e083c723c */ /* 0x000fe20000001858 */
[----:B------:R-:W-:Y:S01]  /*5fc0*/  LDSM.16.MT88.4 R28, [R196+0x1000] ;  /* 0x00100000c41c783b */ /* 0x000fe20000004200 */
[----:B---3--:R-:W-:-:S04]  /*5fd0*/  FFMA.FTZ R3, R69, c[0x0][0x2d0], -R0 ;  /* 0x0000b40045037a23 */ /* 0x008fc80000010800 */
[----:B------:R2:W-:Y:S02]  /*5fe0*/  MUFU.EX2 R190, R3 ;  /* 0x0000000300be7308 */ /* 0x0005e40000000800 */
[C---:B----4-:R-:W-:Y:S08]  /*5ff0*/  HMMA.16816.F32 R84, R8.reuse, R12, R100 ;  /* 0x0000000c0854723c */ /* 0x050ff00000001864 */
[----:B------:R-:W-:Y:S01]  /*6000*/  HMMA.16816.F32 R88, R8, R14, R104 ;  /* 0x0000000e0858723c */ /* 0x000fe20000001868 */
[----:B------:R-:W3:Y:S01]  /*6010*/  LDSM.16.MT88.4 R12, [R198+0x1000] ;  /* 0x00100000c60c783b */ /* 0x000ee20000004200 */
[----:B--2---:R-:W-:-:S06]  /*6020*/  FFMA.FTZ R3, R71, c[0x0][0x2d0], -R0 ;  /* 0x0000b40047037a23 */ /* 0x004fcc0000010800 */
[C---:B------:R-:W-:Y:S01]  /*6030*/  HMMA.16816.F32 R36, R8.reuse, R16, R76 ;  /* 0x000000100824723c */ /* 0x040fe2000000184c */
[----:B------:R2:W4:Y:S07]  /*6040*/  MUFU.EX2 R189, R3 ;  /* 0x0000000300bd7308 */ /* 0x00052e0000000800 */
[C---:B------:R-:W-:Y:S01]  /*6050*/  HMMA.16816.F32 R48, R8.reuse, R18, R80 ;  /* 0x000000120830723c */ /* 0x040fe20000001850 */
[----:B------:R-:W3:Y:S07]  /*6060*/  LDSM.16.MT88.4 R16, [R192+0x4000] ;  /* 0x00400000c010783b */ /* 0x000eee0000004200 */
[----:B-----5:R-:W-:Y:S01]  /*6070*/  HMMA.16816.F32 R64, R8, R24, R92 ;  /* 0x000000180840723c */ /* 0x020fe2000000185c */
[----:B--2---:R-:W-:-:S04]  /*6080*/  FFMA.FTZ R3, R70, c[0x0][0x2d0], -R0 ;  /* 0x0000b40046037a23 */ /* 0x004fc80000010800 */
[----:B------:R2:W-:Y:S03]  /*6090*/  MUFU.EX2 R188, R3 ;  /* 0x0000000300bc7308 */ /* 0x0005e60000000800 */
[----:B------:R-:W-:Y:S01]  /*60a0*/  HMMA.16816.F32 R76, R8, R26, R96 ;  /* 0x0000001a084c723c */ /* 0x000fe20000001860 */
[----:B------:R-:W5:Y:S06]  /*60b0*/  LDSM.16.MT88.4 R24, [R196+0x4000] ;  /* 0x00400000c418783b */ /* 0x000f6c0000004200 */
[----:B------:R-:W-:-:S02]  /*60c0*/  F2FP.PACK_AB R8, R224, R227 ;  /* 0x000000e3e008723e */ /* 0x000fc400000000ff */
[----:B-1----:R-:W-:Y:S02]  /*60d0*/  F2FP.PACK_AB R10, R191, R217 ;  /* 0x000000d9bf0a723e */ /* 0x002fe400000000ff */
[----:B----4-:R-:W-:Y:S01]  /*60e0*/  F2FP.PACK_AB R9, R189, R190 ;  /* 0x000000bebd09723e */ /* 0x010fe200000000ff */
        /* <DEDUP_REMOVED lines=9> */
[C---:B---3--:R-:W-:Y:S01]  /*6180*/  HMMA.16816.F32 R80, R8.reuse, R12, R40 ;  /* 0x0000000c0850723c */ /* 0x048fe20000001828 */
        /* <DEDUP_REMOVED lines=8> */
[----:B-1----:R-:W-:-:S07]  /*6210*/  FFMA.FTZ R3, R144, c[0x0][0x2d0], -R2 ;  /* 0x0000b40090037a23 */ /* 0x002fce0000010802 */
[C---:B-----5:R-:W-:Y:S01]  /*6220*/  HMMA.16816.F32 R32, R8.reuse, R24, R56 ;  /* 0x000000180820723c */ /* 0x060fe20000001838 */
[----:B------:R1:W5:Y:S07]  /*6230*/  MUFU.EX2 R142, R3 ;  /* 0x00000003008e7308 */ /* 0x00036e0000000800 */
[C---:B------:R-:W-:Y:S01]  /*6240*/  HMMA.16816.F32 R44, R8.reuse, R26, R60 ;  /* 0x0000001a082c723c */ /* 0x040fe2000000183c */
[----:B------:R-:W3:Y:S07]  /*6250*/  LDSM.16.MT88.4 R24, [R196+0x1800] ;  /* 0x00180000c418783b */ /* 0x000eee0000004200 */
[----:B------:R-:W-:Y:S01]  /*6260*/  HMMA.16816.F32 R108, R8, R28, R112 ;  /* 0x0000001c086c723c */ /* 0x000fe20000001870 */
[----:B-1----:R-:W-:-:S04]  /*6270*/  FFMA.FTZ R3, R137, c[0x0][0x2d0], -R0 ;  /* 0x0000b40089037a23 */ /* 0x002fc80000010800 */
[----:B------:R1:W-:Y:S03]  /*6280*/  MUFU.EX2 R141, R3 ;  /* 0x00000003008d7308 */ /* 0x0003e60000000800 */
[C---:B------:R-:W-:Y:S01]  /*6290*/  HMMA.16816.F32 R116, R8.reuse, R30, R120 ;  /* 0x0000001e0874723c */ /* 0x040fe20000001878 */
[----:B------:R-:W3:Y:S07]  /*62a0*/  LDSM.16.MT88.4 R28, [R192+0x1800] ;  /* 0x00180000c01c783b */ /* 0x000eee0000004200 */
[----:B--2---:R-:W-:Y:S01]  /*62b0*/  HMMA.16816.F32 R48, R8, R20, R64 ;  /* 0x000000140830723c */ /* 0x004fe20000001840 */
[----:B-1----:R-:W-:-:S07]  /*62c0*/  FFMA.FTZ R3, R139, c[0x0][0x2d0], -R0 ;  /* 0x0000b4008b037a23 */ /* 0x002fce0000010800 */
[C---:B------:R-:W-:Y:S01]  /*62d0*/  HMMA.16816.F32 R56, R8.reuse, R22, R76 ;  /* 0x000000160838723c */ /* 0x040fe2000000184c */
[----:B------:R-:W1:Y:S01]  /*62e0*/  LDSM.16.MT88.4 R20, [R195+0x1800] ;  /* 0x00180000c314783b */ /* 0x000e620000004200 */
[----:B------:R2:W2:Y:S06]  /*62f0*/  MUFU.EX2 R139, R3 ;  /* 0x00000003008b7308 */ /* 0x0004ac0000000800 */
[C---:B----4-:R-:W-:Y:S08]  /*6300*/  HMMA.16816.F32 R52, R8.reuse, R12, R84 ;  /* 0x0000000c0834723c */ /* 0x050ff00000001854 */
[----:B------:R-:W-:Y:S01]  /*6310*/  HMMA.16816.F32 R60, R8, R14, R88 ;  /* 0x0000000e083c723c */ /* 0x000fe20000001858 */
[----:B------:R-:W4:Y:S01]  /*6320*/  LDSM.16.MT88.4 R12, [R198+0x1800] ;  /* 0x00180000c60c783b */ /* 0x000f220000004200 */
[----:B--2---:R-:W-:-:S04]  /*6330*/  FFMA.FTZ R3, R138, c[0x0][0x2d0], -R0 ;  /* 0x0000b4008a037a23 */ /* 0x004fc80000010800 */
[----:B------:R2:W-:Y:S02]  /*6340*/  MUFU.EX2 R137, R3 ;  /* 0x0000000300897308 */ /* 0x0005e40000000800 */
[----:B------:R-:W-:Y:S01]  /*6350*/  HMMA.16816.F32 R36, R8, R16, R36 ;  /* 0x000000100824723c */ /* 0x000fe20000001824 */
[----:B------:R-:W1:Y:S06]  /*6360*/  LDSM.16.MT88.4 R16, [R192+0x4800] ;  /* 0x00480000c010783b */ /* 0x000e6c0000004200 */
[----:B---3--:R-:W-:Y:S02]  /*6370*/  F2FP.PACK_AB R8, R181, R182 ;  /* 0x000000b6b508723e */ /* 0x008fe400000000ff */
[----:B-----5:R-:W-:-:S02]  /*6380*/  F2FP.PACK_AB R10, R142, R143 ;  /* 0x0000008f8e0a723e */ /* 0x020fc400000000ff */
[----:B------:R-:W-:Y:S01]  /*6390*/  F2FP.PACK_AB R9, R139, R141 ;  /* 0x0000008d8b09723e */ /* 0x000fe200000000ff */
[----:B--2---:R-:W-:-:S04]  /*63a0*/  FFMA.FTZ R3, R140, c[0x0][0x2d0], -R0 ;  /* 0x0000b4008c037a23 */ /* 0x004fc80000010800 */
[----:B------:R2:W3:Y:S02]  /*63b0*/  MUFU.EX2 R136, R3 ;  /* 0x0000000300887308 */ /* 0x0004e40000000800 */
[----:B--2---:R-:W-:Y:S01]  /*63c0*/  FFMA.FTZ R3, R149, c[0x0][0x2d0], -R2 ;  /* 0x0000b40095037a23 */ /* 0x004fe20000010802 */
[----:B---3--:R-:W-:-:S05]  /*63d0*/  F2FP.PACK_AB R11, R136, R137 ;  /* 0x00000089880b723e */ /* 0x008fca00000000ff */
[----:B------:R2:W-:Y:S02]  /*63e0*/  MUFU.EX2 R135, R3 ;  /* 0x0000000300877308 */ /* 0x0005e40000000800 */
[C---:B------:R-:W-:Y:S08]  /*63f0*/  HMMA.16816.F32 R88, R8.reuse, R24, R108 ;  /* 0x000000180858723c */ /* 0x040ff0000000186c */
[----:B------:R-:W-:Y:S01]  /*6400*/  HMMA.16816.F32 R64, R8, R28, R92 ;  /* 0x0000001c0840723c */ /* 0x000fe2000000185c */
[----:B--2---:R-:W-:-:S04]  /*6410*/  FFMA.FTZ R3, R150, c[0x0][0x2d0], -R2 ;  /* 0x0000b40096037a23 */ /* 0x004fc80000010802 */
[----:B------:R2:W3:Y:S03]  /*6420*/  MUFU.EX2 R134, R3 ;  /* 0x0000000300867308 */ /* 0x0004e60000000800 */
[C---:B------:R-:W-:Y:S01]  /*6430*/  HMMA.16816.F32 R84, R8.reuse, R30, R100 ;  /* 0x0000001e0854723c */ /* 0x040fe20000001864 */
[----:B------:R-:W5:Y:S07]  /*6440*/  LDSM.16.MT88.4 R28, [R196+0x4800] ;  /* 0x00480000c41c783b */ /* 0x000f6e0000004200 */
[----:B-1----:R-:W-:Y:S01]  /*6450*/  HMMA.16816.F32 R112, R8, R20, R104 ;  /* 0x000000140870723c */ /* 0x002fe20000001868 */
[----:B--2---:R-:W-:-:S07]  /*6460*/  FFMA.FTZ R3, R151, c[0x0][0x2d0], -R2 ;  /* 0x0000b40097037a23 */ /* 0x004fce0000010802 */
[C---:B------:R-:W-:Y:S01]  /*6470*/  HMMA.16816.F32 R108, R8.reuse, R22, R96 ;  /* 0x00000016086c723c */ /* 0x040fe20000001860 */
[----:B------:R-:W1:Y:S01]  /*6480*/  LDSM.16.MT88.4 R20, [R195+0x4800] ;  /* 0x00480000c314783b */ /* 0x000e620000004200 */
[----:B------:R2:W-:Y:S06]  /*6490*/  MUFU.EX2 R133, R3 ;  /* 0x0000000300857308 */ /* 0x0005ec0000000800 */
[C---:B----4-:R-:W-:Y:S08]  /*64a0*/  HMMA.16816.F32 R100, R8.reuse, R12, R80 ;  /* 0x0000000c0864723c */ /* 0x050ff00000001850 */
[----:B------:R-:W-:Y:S01]  /*64b0*/  HMMA.16816.F32 R104, R8, R14, R72 ;  /* 0x0000000e0868723c */ /* 0x000fe20000001848 */
[----:B------:R-:W4:Y:S01]  /*64c0*/  LDSM.16.MT88.4 R12, [R198+0x4800] ;  /* 0x00480000c60c783b */ /* 0x000f220000004200 */
        /* <DEDUP_REMOVED lines=8> */
[C---:B-1----:R-:W-:Y:S08]  /*6550*/  HMMA.16816.F32 R40, R8.reuse, R20, R48 ;  /* 0x000000140828723c */ /* 0x042ff00000001830 */
[----:B------:R-:W-:Y:S01]  /*6560*/  HMMA.16816.F32 R116, R8, R26, R116 ;  /* 0x0000001a0874723c */ /* 0x000fe20000001874 */
[----:B------:R-:W-:Y:S01]  /*6570*/  LDSM.16.MT88.4 R24, [R195+0x2000] ;  /* 0x00200000c318783b */ /* 0x000fe20000004200 */
[----:B--2---:R-:W-:-:S04]  /*6580*/  FFMA.FTZ R3, R147, c[0x0][0x2d0], -R0 ;  /* 0x0000b40093037a23 */ /* 0x004fc80000010800 */
[----:B------:R1:W2:Y:S02]  /*6590*/  MUFU.EX2 R122, R3 ;  /* 0x00000003007a7308 */ /* 0x0002a40000000800 */
[C---:B------:R-:W-:Y:S01]  /*65a0*/  HMMA.16816.F32 R32, R8.reuse, R28, R32 ;  /* 0x0000001c0820723c */ /* 0x040fe20000001820 */
[----:B------:R-:W5:Y:S07]  /*65b0*/  LDSM.16.MT88.4 R28, [R196+0x2000] ;  /* 0x00200000c41c783b */ /* 0x000f6e0000004200 */
[----:B------:R-:W-:Y:S01]  /*65c0*/  HMMA.16816.F32 R96, R8, R22, R56 ;  /* 0x000000160860723c */ /* 0x000fe20000001838 */
[----:B------:R-:W5:Y:S01]  /*65d0*/  LDSM.16.MT88.4 R20, [R198+0x2000] ;  /* 0x00200000c614783b */ /* 0x000f620000004200 */
[----:B-1----:R-:W-:-:S06]  /*65e0*/  FFMA.FTZ R3, R146, c[0x0][0x2d0], -R0 ;  /* 0x0000b40092037a23 */ /* 0x002fcc0000010800 */
[C---:B----4-:R-:W-:Y:S01]  /*65f0*/  HMMA.16816.F32 R48, R8.reuse, R12, R52 ;  /* 0x0000000c0830723c */ /* 0x050fe20000001834 */
[----:B------:R1:W-:Y:S07]  /*6600*/  MUFU.EX2 R121, R3 ;  /* 0x0000000300797308 */ /* 0x0003ee0000000800 */
[----:B------:R-:W-:Y:S01]  /*6610*/  HMMA.16816.F32 R44, R8, R14, R60 ;  /* 0x0000000e082c723c */ /* 0x000fe2000000183c */
[----:B------:R-:W-:Y:S06]  /*6620*/  LDSM.16.MT88.4 R12, [R192+0x5000] ;  /* 0x00500000c00c783b */ /* 0x000fec0000004200 */
[----:B---3--:R-:W-:-:S02]  /*6630*/  F2FP.PACK_AB R8, R134, R135 ;  /* 0x000000878608723e */ /* 0x008fc400000000ff */
[----:B------:R-:W-:Y:S01]  /*6640*/  F2FP.PACK_AB R10, R132, R133 ;  /* 0x00000085840a723e */ /* 0x000fe200000000ff */
[----:B-1----:R-:W-:Y:S01]  /*6650*/  FFMA.FTZ R3, R148, c[0x0][0x2d0], -R0 ;  /* 0x0000b40094037a23 */ /* 0x002fe20000010800 */
[----:B--2---:R-:W-:-:S03]  /*6660*/  F2FP.PACK_AB R9, R122, R123 ;  /* 0x0000007b7a09723e */ /* 0x004fc600000000ff */
[----:B------:R-:W1:Y:S02]  /*6670*/  MUFU.EX2 R120, R3 ;  /* 0x0000000300787308 */ /* 0x000e640000000800 */
[----:B-1----:R-:W-:Y:S01]  /*6680*/  F2FP.PACK_AB R11, R120, R121 ;  /* 0x00000079780b723e */ /* 0x002fe200000000ff */
[----:B------:R-:W-:-:S05]  /*6690*/  FFMA.FTZ R3, R161, c[0x0][0x2d0], -R2 ;  /* 0x0000b400a1037a23 */ /* 0x000fca0000010802 */
[----:B------:R1:W-:Y:S01]  /*66a0*/  MUFU.EX2 R71, R3 ;  /* 0x0000000300477308 */ /* 0x0003e20000000800 */
[C---:B------:R-:W-:Y:S08]  /*66b0*/  HMMA.16816.F32 R72, R8.reuse, R16, R64 ;  /* 0x000000100848723c */ /* 0x040ff00000001840 */
[----:B------:R-:W-:Y:S01]  /*66c0*/  HMMA.16816.F32 R52, R8, R18, R84 ;  /* 0x000000120834723c */ /* 0x000fe20000001854 */
[----:B------:R-:W2:Y:S04]  /*66d0*/  LDSM.16.MT88.4 R16, [R196+0x5000] ;  /* 0x00500000c410783b */ /* 0x000ea80000004200 */
[----:B------:R-:W-:Y:S01]  /*66e0*/  LDSM.16.MT88.4 R84, [R196+0x2800] ;  /* 0x00280000c454783b */ /* 0x000fe20000004200 */
[----:B-1----:R-:W-:-:S02]  /*66f0*/  FFMA.FTZ R3, R162, c[0x0][0x2d0], -R2 ;  /* 0x0000b400a2037a23 */ /* 0x002fc40000010802 */
[C---:B-----5:R-:W-:Y:S02]  /*6700*/  HMMA.16816.F32 R80, R8.reuse, R28, R88 ;  /* 0x0000001c0850723c */ /* 0x060fe40000001858 */
[----:B------:R1:W3:Y:S06]  /*6710*/  MUFU.EX2 R70, R3 ;  /* 0x0000000300467308 */ /* 0x0002ec0000000800 */
[C---:B------:R-:W-:Y:S01]  /*6720*/  HMMA.16816.F32 R60, R8.reuse, R20, R100 ;  /* 0x00000014083c723c */ /* 0x040fe20000001864 */
[----:B------:R-:W-:Y:S07]  /*6730*/  LDSM.16.MT88.4 R100, [R198+0x2800] ;  /* 0x00280000c664783b */ /* 0x000fee0000004200 */
[----:B------:R-:W-:Y:S01]  /*6740*/  HMMA.16816.F32 R88, R8, R24, R112 ;  /* 0x000000180858723c */ /* 0x000fe20000001870 */
[--C-:B-1----:R-:W-:Y:S01]  /*6750*/  FFMA.FTZ R3, R163, c[0x0][0x2d0], -R2.reuse ;  /* 0x0000b400a3037a23 */ /* 0x102fe20000010802 */
[----:B---3--:R-:W-:Y:S01]  /*6760*/  F2FP.PACK_AB R64, R70, R71 ;  /* 0x000000474640723e */ /* 0x008fe200000000ff */
[----:B------:R-:W-:-:S02]  /*6770*/  FFMA.FTZ R2, R180, c[0x0][0x2d0], -R2 ;  /* 0x0000b400b4027a23 */ /* 0x000fc40000010802 */
[----:B------:R-:W-:Y:S03]  /*6780*/  MUFU.EX2 R69, R3 ;  /* 0x0000000300457308 */ /* 0x000fe60000000800 */
[C---:B------:R-:W-:Y:S01]  /*6790*/  HMMA.16816.F32 R56, R8.reuse, R26, R108 ;  /* 0x0000001a0838723c */ /* 0x040fe2000000186c */
[----:B------:R-:W1:Y:S04]  /*67a0*/  LDSM.16.MT88.4 R24, [R195+0x5000] ;  /* 0x00500000c318783b */ /* 0x000e680000004200 */
[----:B------:R-:W-:Y:S03]  /*67b0*/  LDSM.16.MT88.4 R108, [R192+0x5800] ;  /* 0x00580000c06c783b */ /* 0x000fe60000004200 */
[C---:B------:R-:W-:Y:S08]  /*67c0*/  HMMA.16816.F32 R20, R8.reuse, R22, R104 ;  /* 0x000000160814723c */ /* 0x040ff00000001868 */
[C---:B--2---:R-:W-:Y:S01]  /*67d0*/  HMMA.16816.F32 R32, R8.reuse, R16, R32 ;  /* 0x000000100820723c */ /* 0x044fe20000001820 */
[----:B------:R2:W3:Y:S07]  /*67e0*/  MUFU.EX2 R17, R2 ;  /* 0x0000000200117308 */ /* 0x0004ee0000000800 */
[C---:B------:R-:W-:Y:S01]  /*67f0*/  HMMA.16816.F32 R104, R8.reuse, R12, R92 ;  /* 0x0000000c0868723c */ /* 0x040fe2000000185c */
[----:B------:R-:W-:Y:S07]  /*6800*/  LDSM.16.MT88.4 R92, [R195+0x2800] ;  /* 0x00280000c35c783b */ /* 0x000fee0000004200 */
[----:B------:R-:W-:Y:S01]  /*6810*/  HMMA.16816.F32 R112, R8, R14, R76 ;  /* 0x0000000e0870723c */ /* 0x000fe2000000184c */
[----:B--2---:R-:W-:Y:S01]  /*6820*/  FFMA.FTZ R2, R158, c[0x0][0x2d0], -R0 ;  /* 0x0000b4009e027a23 */ /* 0x004fe20000010800 */
[----:B------:R-:W2:Y:S01]  /*6830*/  LDSM.16.MT88.4 R12, [R198+0x5000] ;  /* 0x00500000c60c783b */ /* 0x000ea20000004200 */
[----:B---3--:R-:W-:-:S02]  /*6840*/  F2FP.PACK_AB R66, R17, R69 ;  /* 0x000000451142723e */ /* 0x008fc400000000ff */
[----:B------:R3:W-:Y:S01]  /*6850*/  MUFU.EX2 R16, R2 ;  /* 0x0000000200107308 */ /* 0x0007e20000000800 */
[----:B------:R-:W-:Y:S02]  /*6860*/  LDSM.16.MT88.4 R76, [R192+0x2800] ;  /* 0x00280000c04c783b */ /* 0x000fe40000004200 */
[C---:B------:R-:W-:Y:S02]  /*6870*/  HMMA.16816.F32 R28, R8.reuse, R30, R116 ;  /* 0x0000001e081c723c */ /* 0x040fe40000001874 */
[----:B------:R-:W-:Y:S06]  /*6880*/  LDSM.16.MT88.4 R116, [R196+0x5800] ;  /* 0x00580000c474783b */ /* 0x000fec0000004200 */
[----:B-1----:R-:W-:Y:S01]  /*6890*/  HMMA.16816.F32 R40, R8, R24, R40 ;  /* 0x000000180828723c */ /* 0x002fe20000001828 */
[----:B---3--:R-:W-:-:S07]  /*68a0*/  FFMA.FTZ R2, R157, c[0x0][0x2d0], -R0 ;  /* 0x0000b4009d027a23 */ /* 0x008fce0000010800 */
[C---:B------:R-:W-:Y:S01]  /*68b0*/  HMMA.16816.F32 R36, R8.reuse, R18, R36 ;  /* 0x000000120824723c */ /* 0x040fe20000001824 */
[----:B------:R1:W3:Y:S07]  /*68c0*/  MUFU.EX2 R5, R2 ;  /* 0x0000000200057308 */ /* 0x0002ee0000000800 */
[----:B------:R-:W-:Y:S01]  /*68d0*/  HMMA.16816.F32 R24, R8, R26, R96 ;  /* 0x0000001a0818723c */ /* 0x000fe20000001860 */
[----:B-1----:R-:W-:-:S07]  /*68e0*/  FFMA.FTZ R2, R160, c[0x0][0x2d0], -R0 ;  /* 0x0000b400a0027a23 */ /* 0x002fce0000010800 */
[C---:B--2---:R-:W-:Y:S01]  /*68f0*/  HMMA.16816.F32 R48, R8.reuse, R12, R48 ;  /* 0x0000000c0830723c */ /* 0x044fe20000001830 */
[----:B------:R-:W-:Y:S01]  /*6900*/  FFMA.FTZ R0, R159, c[0x0][0x2d0], -R0 ;  /* 0x0000b4009f007a23 */ /* 0x000fe20000010800 */
[----:B---3--:R-:W-:Y:S01]  /*6910*/  F2FP.PACK_AB R65, R5, R16 ;  /* 0x000000100541723e */ /* 0x008fe200000000ff */
[----:B------:R-:W-:Y:S05]  /*6920*/  MUFU.EX2 R3, R2 ;  /* 0x0000000200037308 */ /* 0x000fea0000000800 */
[----:B------:R-:W-:Y:S01]  /*6930*/  HMMA.16816.F32 R44, R8, R14, R44 ;  /* 0x0000000e082c723c */ /* 0x000fe2000000182c */
[----:B------:R-:W1:Y:S02]  /*6940*/  LDSM.16.MT88.4 R8, [R198+0x5800] ;  /* 0x00580000c608783b */ /* 0x000e640000004200 */
[----:B------:R2:W3:Y:S02]  /*6950*/  MUFU.EX2 R2, R0 ;  /* 0x0000000000027308 */ /* 0x0004e40000000800 */
[----:B--2---:R-:W-:Y:S01]  /*6960*/  FADD.FTZ R0, R241, R238 ;  /* 0x000000eef1007221 */ /* 0x004fe20000010000 */
[----:B---3--:R-:W-:-:S03]  /*6970*/  F2FP.PACK_AB R67, R2, R3 ;  /* 0x000000030243723e */ /* 0x008fc600000000ff */
[----:B------:R-:W-:-:S04]  /*6980*/  FADD.FTZ R0, R240, R0 ;  /* 0x00000000f0007221 */ /* 0x000fc80000010000 */
[----:B------:R-:W-:Y:S01]  /*6990*/  FADD.FTZ R0, R239, R0 ;  /* 0x00000000ef007221 */ /* 0x000fe20000010000 */
[C---:B------:R-:W-:Y:S03]  /*69a0*/  HMMA.16816.F32 R88, R64.reuse, R92, R88 ;  /* 0x0000005c4058723c */ /* 0x040fe60000001858 */
[----:B------:R-:W-:Y:S02]  /*69b0*/  FADD.FTZ R6, R6, R0 ;  /* 0x0000000006067221 */ /* 0x000fe40000010000 */
[----:B------:R-:W-:Y:S02]  /*69c0*/  FADD.FTZ R0, R231, R7 ;  /* 0x00000007e7007221 */ /* 0x000fe40000010000 */
[----:B------:R-:W-:Y:S01]  /*69d0*/  FADD.FTZ R6, R233, R6 ;  /* 0x00000006e9067221 */ /* 0x000fe20000010000 */
[----:B------:R-:W-:Y:S01]  /*69e0*/  HMMA.16816.F32 R92, R64, R94, R56 ;  /* 0x0000005e405c723c */ /* 0x000fe20000001838 */
[----:B------:R-:W-:Y:S01]  /*69f0*/  FADD.FTZ R0, R229, R0 ;  /* 0x00000000e5007221 */ /* 0x000fe20000010000 */
[----:B------:R-:W2:Y:S01]  /*6a00*/  LDSM.16.MT88.4 R56, [R195+0x5800] ;  /* 0x00580000c338783b */ /* 0x000ea20000004200 */
[----:B------:R-:W-:-:S02]  /*6a10*/  FADD.FTZ R6, R234, R6 ;  /* 0x00000006ea067221 */ /* 0x000fc40000010000 */
[----:B------:R-:W-:Y:S02]  /*6a20*/  FADD.FTZ R0, R230, R0 ;  /* 0x00000000e6007221 */ /* 0x000fe40000010000 */
        /* <DEDUP_REMOVED lines=41> */
[C---:B--2---:R-:W-:Y:S01]  /*6cc0*/  HMMA.16816.F32 R52, R64.reuse, R56, R40 ;  /* 0x000000384034723c */ /* 0x044fe20000001828 */
[----:B------:R-:W-:Y:S02]  /*6cd0*/  FADD.FTZ R2, R2, R3 ;  /* 0x0000000302027221 */ /* 0x000fe40000010000 */
[----:B------:R-:W-:Y:S01]  /*6ce0*/  @P2 IMAD.HI.U32 R8, R244, c[0x0][0x2c8], RZ ;  /* 0x0000b200f4082a27 */ /* 0x000fe200078e00ff */
[----:B------:R1:W-:Y:S03]  /*6cf0*/  STL [R1+0x8], R5 ;  /* 0x0000080501007387 */ /* 0x0003e60000100800 */
[----:B------:R-:W-:Y:S01]  /*6d00*/  IMAD.MOV.U32 R0, RZ, RZ, R244 ;  /* 0x000000ffff007224 */ /* 0x000fe200078e00f4 */
[----:B------:R1:W-:Y:S01]  /*6d10*/  STL [R1+0xc], R2 ;  /* 0x00000c0201007387 */ /* 0x0003e20000100800 */
[----:B------:R-:W-:Y:S01]  /*6d20*/  @P2 SHF.R.U32.HI R0, RZ, c[0x0][0x2cc], R8 ;  /* 0x0000b300ff002a19 */ /* 0x000fe20000011608 */
[----:B------:R-:W-:Y:S04]  /*6d30*/  HMMA.16816.F32 R84, R64, R86, R28 ;  /* 0x000000564054723c */ /* 0x000fe8000000181c */
[----:B------:R-:W-:-:S04]  /*6d40*/  IMAD.IADD R0, R242, 0x1, R0 ;  /* 0x00000001f2007824 */ /* 0x000fc800078e0200 */
[----:B------:R-:W-:Y:S01]  /*6d50*/  HMMA.16816.F32 R100, R64, R102, R20 ;  /* 0x000000664064723c */ /* 0x000fe20000001814 */
[----:B------:R-:W-:-:S07]  /*6d60*/  IADD3 R3, R0, c[0x0][0x328], RZ ;  /* 0x0000ca0000037a10 */ /* 0x000fce0007ffe0ff */
[C---:B------:R-:W-:Y:S08]  /*6d70*/  HMMA.16816.F32 R116, R64.reuse, R118, R36 ;  /* 0x000000764074723c */ /* 0x040ff00000001824 */
[C---:B------:R-:W-:Y:S08]  /*6d80*/  HMMA.16816.F32 R56, R64.reuse, R58, R24 ;  /* 0x0000003a4038723c */ /* 0x040ff00000001818 */
[----:B------:R-:W-:Y:S01]  /*6d90*/  HMMA.16816.F32 R64, R64, R10, R44 ;  /* 0x0000000a4040723c */ /* 0x000fe2000000182c */
[----:B------:R-:W-:Y:S07]  /*6da0*/  @!P1 BRA `(.L_x_557) ;  /* 0x0000010000009947 */ /* 0x000fee0003800000 */
[C---:B-1----:R-:W-:Y:S01]  /*6db0*/  ISETP.GT.AND P0, PT, R0.reuse, RZ, PT ;  /* 0x000000ff0000720c */ /* 0x042fe20003f04270 */
        /* <DEDUP_REMOVED lines=9> */
.L_x_559:
[----:B------:R-:W-:-:S13]  /*6e50*/  ISETP.NE.AND P0, PT, R243, 0x1, PT ;  /* 0x00000001f300780c */ /* 0x000fda0003f05270 */
[----:B------:R-:W-:-:S05]  /*6e60*/  @P0 IMAD.HI.U32 R0, R2, c[0x0][0x330], RZ ;  /* 0x0000cc0002000a27 */ /* 0x000fca00078e00ff */
[----:B------:R-:W-:Y:S02]  /*6e70*/  @P0 SHF.R.U32.HI R2, RZ, c[0x0][0x334], R0 ;  /* 0x0000cd00ff020a19 */ /* 0x000fe40000011600 */
.L_x_560:
[----:B------:R-:W-:Y:S05]  /*6e80*/  BSYNC B0 ;  /* 0x0000000000007941 */ /* 0x000fea0003800000 */
.L_x_558:
[----:B------:R-:W-:-:S05]  /*6e90*/  IMAD R2, R2, R243, c[0x0][0x32c] ;  /* 0x0000cb0002027624 */ /* 0x000fca00078e02f3 */
[----:B------:R-:W-:-:S05]  /*6ea0*/  IMNMX R3, R3, R2, PT ;  /* 0x0000000203037217 */ /* 0x000fca0003800200 */
.L_x_557:
[----:B-1----:R-:W-:-:S05]  /*6eb0*/  IMAD.HI R3, R3, 0x2aaaaaab, RZ ;  /* 0x2aaaaaab03037827 */ /* 0x002fca00078e02ff */
[----:B------:R-:W-:-:S04]  /*6ec0*/  SHF.R.U32.HI R0, RZ, 0x1f, R3 ;  /* 0x0000001fff007819 */ /* 0x000fc80000011603 */
[----:B------:R-:W-:-:S04]  /*6ed0*/  LEA.HI.SX32 R3, R3, R0, 0x1c ;  /* 0x0000000003037211 */ /* 0x000fc800078fe2ff */
[----:B------:R-:W-:-:S04]  /*6ee0*/  IMNMX R248, R219, R3, !PT ;  /* 0x00000003dbf87217 */ /* 0x000fc80007800200 */
[----:B------:R-:W-:-:S13]  /*6ef0*/  ISETP.GE.AND P0, PT, R216, R248, PT ;  /* 0x000000f8d800720c */ /* 0x000fda0003f06270 */
[----:B------:R-:W-:Y:S05]  /*6f00*/  @!P0 BRA `(.L_x_561) ;  /* 0x000044d000008947 */ /* 0x000fea0003800000 */
[----:B------:R-:W-:Y:S02]  /*6f10*/  MOV R70, R4 ;  /* 0x0000000400467202 */ /* 0x000fe40000000f00 */
[----:B------:R-:W-:Y:S02]  /*6f20*/  MOV R69, R68 ;  /* 0x0000004400457202 */ /* 0x000fe40000000f00 */
[----:B------:R-:W-:Y:S02]  /*6f30*/  MOV R217, R216 ;  /* 0x000000d800d97202 */ /* 0x000fe40000000f00 */
.L_x_570:
[----:B------:R-:W2:Y:S01]  /*6f40*/  LDL.64 R228, [R1] ;  /* 0x0000000001e47983 */ /* 0x000ea20000100a00 */
[----:B------:R-:W-:Y:S04]  /*6f50*/  DEPBAR.LE SB0, 0x0 ;  /* 0x000080000000791a */ /* 0x000fe80000000000 */
[----:B------:R-:W-:Y:S01]  /*6f60*/  WARPSYNC 0xffffffff ;  /* 0xffffffff00007948 */ /* 0x000fe20003800000 */
[----:B------:R-:W-:Y:S01]  /*6f70*/  BAR.SYNC.DEFER_BLOCKING 0x0 ;  /* 0x0000000000007b1d */ /* 0x000fe20000010000 */
[----:B------:R-:W-:Y:S11]  /*6f80*/  ISETP.GT.AND P6, PT, R219, R217, PT ;  /* 0x000000d9db00720c */ /* 0x000ff60003fc4270 */
[----:B------:R-:W-:Y:S02]  /*6f90*/  @!UPT UIADD3 URZ, URZ, URZ, URZ ;  /* 0x0000003f3f3ff290 */ /* 0x000fe4000fffe03f */
[----:B-1----:R-:W-:Y:S01]  /*6fa0*/  @!P6 SHF.R.S32.HI R0, RZ, 0x1f, R217 ;  /* 0x0000001fff00e819 */ /* 0x002fe200000114d9 */
[----:B------:R-:W-:Y:S01]  /*6fb0*/  @!P6 IMAD.MOV.U32 R3, RZ, RZ, 0x5 ;  /* 0x00000005ff03e424 */ /* 0x000fe200078e00ff */
[----:B------:R-:W-:Y:S01]  /*6fc0*/  @!P6 MOV R2, c[0x0][0x208] ;  /* 0x000082000002ea02 */ /* 0x000fe20000000f00 */
[C---:B------:R-:W-:Y:S01]  /*6fd0*/  @!P6 IMAD.WIDE.U32 R30, R217.reuse, c[0x0][0x208], RZ ;  /* 0x00008200d91eea25 */ /* 0x040fe200078e00ff */
[----:B------:R-:W-:Y:S02]  /*6fe0*/  @!P6 MOV R36, R220 ;  /* 0x000000dc0024e202 */ /* 0x000fe40000000f00 */
[----:B------:R-:W-:Y:S01]  /*6ff0*/  @!P6 SHF.L.U64.HI R29, R2, R3, c[0x0][0x20c] ;  /* 0x00008300021de619 */ /* 0x000fe20000010203 */
[----:B------:R-:W-:Y:S01]  /*7000*/  @!P6 IMAD R0, R0, c[0x0][0x208], RZ ;  /* 0x000082000000ea24 */ /* 0x000fe200078e02ff */
[----:B------:R-:W-:Y:S01]  /*7010*/  @!P6 SHF.L.U32 R28, R2, 0x5, RZ ;  /* 0x00000005021ce819 */ /* 0x000fe200000006ff */
[----:B------:R-:W-:Y:S01]  /*7020*/  @!P6 IMAD.MOV.U32 R37, RZ, RZ, R225 ;  /* 0x000000ffff25e224 */ /* 0x000fe200078e00e1 */
[----:B------:R-:W1:Y:S01]  /*7030*/  LDSM.16.M88.4 R8, [R193] ;  /* 0x00000000c108783b */ /* 0x000e620000000200 */
[----:B------:R-:W-:Y:S01]  /*7040*/  @!P6 IMAD R0, R217, c[0x0][0x20c], R0 ;  /* 0x00008300d900ea24 */ /* 0x000fe200078e0200 */
[----:B------:R-:W-:Y:S01]  /*7050*/  @!P6 IADD3 R44, P0, R220, 0x40, RZ ;  /* 0x00000040dc2ce810 */ /* 0x000fe20007f1e0ff */
[----:B------:R-:W-:Y:S01]  /*7060*/  @!P6 IMAD.WIDE.U32 R2, R30, 0x60, R28 ;  /* 0x000000601e02e825 */ /* 0x000fe200078e001c */
[----:B------:R-:W-:Y:S02]  /*7070*/  ULDC UR4, c[0x0][0x324] ;  /* 0x0000c90000047ab9 */ /* 0x000fe40000000800 */
[----:B------:R-:W-:Y:S01]  /*7080*/  @!P6 IADD3.X R38, RZ, R225, RZ, P0, !PT ;  /* 0x000000e1ff26e210 */ /* 0x000fe200007fe4ff */
[----:B------:R-:W-:Y:S01]  /*7090*/  @!P6 IMAD.IADD R0, R31, 0x1, R0 ;  /* 0x000000011f00e824 */ /* 0x000fe200078e0200 */
[----:B------:R-:W3:Y:S01]  /*70a0*/  LDSM.16.M88.4 R16, [R193+0x800] ;  /* 0x00080000c110783b */ /* 0x000ee20000000200 */
[-C--:B------:R-:W-:Y:S01]  /*70b0*/  @!P6 IADD3 R31, P5, R220, R2.reuse, RZ ;  /* 0x00000002dc1fe210 */ /* 0x080fe20007fbe0ff */
[----:B------:R-:W-:Y:S01]  /*70c0*/  @!P6 IMAD.WIDE.U32 R36, R30, 0x60, R36 ;  /* 0x000000601e24e825 */ /* 0x000fe200078e0024 */
[----:B------:R-:W-:Y:S02]  /*70d0*/  ULOP3.LUT UR4, URZ, UR4, URZ, 0x33, !UPT ;  /* 0x000000043f047292 */ /* 0x000fe4000f8e333f */
[----:B------:R-:W-:Y:S01]  /*70e0*/  @!P6 LEA R162, P4, R31, c[0x0][0x1f8], 0x1 ;  /* 0x00007e001fa2ea11 */ /* 0x000fe200078808ff */
[----:B------:R-:W-:Y:S02]  /*70f0*/  @!P6 IMAD R45, R0, 0x60, RZ ;  /* 0x00000060002de824 */ /* 0x000fe400078e02ff */
[----:B------:R-:W4:Y:S01]  /*7100*/  LDSM.16.M88.4 R24, [R193+0x1000] ;  /* 0x00100000c118783b */ /* 0x000f220000000200 */
[----:B------:R-:W-:Y:S02]  /*7110*/  @!P6 IMAD.SHL.U32 R46, R36, 0x2, RZ ;  /* 0x00000002242ee824 */ /* 0x000fe400078e00ff */
[----:B------:R-:W-:Y:S02]  /*7120*/  @!P6 IADD3 R0, R45, R3, RZ ;  /* 0x000000032d00e210 */ /* 0x000fe40007ffe0ff */
[----:B------:R-:W-:Y:S03]  /*7130*/  @!P6 IADD3 R45, R37, R45, RZ ;  /* 0x0000002d252de210 */ /* 0x000fe60007ffe0ff */
[----:B------:R-:W5:Y:S01]  /*7140*/  LDL R224, [R1+0x20] ;  /* 0x0000200001e07983 */ /* 0x000f620000100800 */
[----:B------:R-:W-:Y:S01]  /*7150*/  @!P6 IMAD.X R3, R0, 0x1, R225, P5 ;  /* 0x000000010003e824 */ /* 0x000fe200028e06e1 */
[-C--:B------:R-:W-:Y:S02]  /*7160*/  @!P6 IADD3 R39, P5, R44, R2.reuse, RZ ;  /* 0x000000022c27e210 */ /* 0x080fe40007fbe0ff */
[----:B------:R-:W4:Y:S02]  /*7170*/  LDSM.16.M88.4 R32, [R193+0x1800] ;  /* 0x00180000c120783b */ /* 0x000f240000000200 */
[----:B------:R-:W-:Y:S02]  /*7180*/  @!P6 LEA.HI.X R163, R31, c[0x0][0x1fc], R3, 0x1, P4 ;  /* 0x00007f001fa3ea11 */ /* 0x000fe400020f0c03 */
[----:B------:R-:W-:Y:S04]  /*7190*/  @!P6 IADD3 R3, P4, R28, R2, RZ ;  /* 0x000000021c03e210 */ /* 0x000fe80007f9e0ff */
[----:B------:R-:W5:Y:S01]  /*71a0*/  LDL R216, [R1+0x24] ;  /* 0x0000240001d87983 */ /* 0x000f620000100800 */
[----:B------:R-:W-:Y:S01]  /*71b0*/  @!P6 IADD3 R37, P0, R3, R44, RZ ;  /* 0x0000002c0325e210 */ /* 0x000fe20007f1e0ff */
[C---:B------:R-:W-:Y:S01]  /*71c0*/  @!P6 IMAD.X R44, R0.reuse, 0x1, R38, P5 ;  /* 0x00000001002ce824 */ /* 0x040fe200028e0626 */
[----:B------:R-:W-:Y:S01]  /*71d0*/  @!P6 IADD3.X R2, R0, R29, RZ, P4, !PT ;  /* 0x0000001d0002e210 */ /* 0x000fe200027fe4ff */
[C---:B-1----:R-:W-:Y:S01]  /*71e0*/  HMMA.16816.F32 R4, R124.reuse, R8, RZ ;  /* 0x000000087c04723c */ /* 0x042fe200000018ff */
[----:B------:R-:W1:Y:S02]  /*71f0*/  LDSM.16.M88.4 R40, [R193+0x2000] ;  /* 0x00200000c128783b */ /* 0x000e640000000200 */
[----:B------:R-:W-:Y:S02]  /*7200*/  @!P6 LEA R160, P4, R39, c[0x0][0x1f8], 0x1 ;  /* 0x00007e0027a0ea11 */ /* 0x000fe400078808ff */
[----:B------:R-:W-:Y:S02]  /*7210*/  @!P6 IADD3 R3, P5, R3, R220, RZ ;  /* 0x000000dc0303e210 */ /* 0x000fe40007fbe0ff */
[----:B------:R-:W-:Y:S01]  /*7220*/  @!P6 LEA.HI.X R161, R39, c[0x0][0x1fc], R44, 0x1, P4 ;  /* 0x00007f0027a1ea11 */ /* 0x000fe200020f0c2c */
[C---:B------:R-:W-:Y:S01]  /*7230*/  HMMA.16816.F32 R8, R124.reuse, R10, RZ ;  /* 0x0000000a7c08723c */ /* 0x040fe200000018ff */
[----:B------:R-:W1:Y:S03]  /*7240*/  LDSM.16.M88.4 R48, [R193+0x2800] ;  /* 0x00280000c130783b */ /* 0x000e660000000200 */
[----:B------:R-:W-:Y:S02]  /*7250*/  @!P6 LEA R158, P4, R3, c[0x0][0x1f8], 0x1 ;  /* 0x00007e00039eea11 */ /* 0x000fe400078808ff */
[C---:B------:R-:W-:Y:S02]  /*7260*/  @!P6 IADD3.X R38, R2.reuse, R38, RZ, P0, !PT ;  /* 0x000000260226e210 */ /* 0x040fe400007fe4ff */
[C---:B---3--:R-:W-:Y:S01]  /*7270*/  HMMA.16816.F32 R12, R124.reuse, R16, RZ ;  /* 0x000000107c0c723c */ /* 0x048fe200000018ff */
[----:B------:R-:W3:Y:S03]  /*7280*/  LDSM.16.M88.4 R120, [R199] ;  /* 0x00000000c778783b */ /* 0x000ee60000000200 */
[C---:B------:R-:W-:Y:S02]  /*7290*/  @!P6 LEA R156, P0, R37.reuse, c[0x0][0x1f8], 0x1 ;  /* 0x00007e00259cea11 */ /* 0x040fe400078008ff */
[----:B------:R-:W-:Y:S02]  /*72a0*/  @!P6 IADD3.X R2, R2, R225, RZ, P5, !PT ;  /* 0x000000e10202e210 */ /* 0x000fe40002ffe4ff */
[C---:B------:R-:W-:Y:S01]  /*72b0*/  HMMA.16816.F32 R16, R124.reuse, R18, RZ ;  /* 0x000000127c10723c */ /* 0x040fe200000018ff */
[----:B------:R-:W2:Y:S03]  /*72c0*/  LDSM.16.M88.4 R132, [R210] ;  /* 0x00000000d284783b */ /* 0x000ea60000000200 */
[----:B------:R-:W-:Y:S02]  /*72d0*/  @!P6 LEA.HI.X R157, R37, c[0x0][0x1fc], R38, 0x1, P0 ;  /* 0x00007f00259dea11 */ /* 0x000fe400000f0c26 */
[----:B------:R-:W-:Y:S02]  /*72e0*/  @!P6 LEA.HI.X R159, R3, c[0x0][0x1fc], R2, 0x1, P4 ;  /* 0x00007f00039fea11 */ /* 0x000fe400020f0c02 */
[C---:B----4-:R-:W-:Y:S01]  /*72f0*/  HMMA.16816.F32 R20, R124.reuse, R24, RZ ;  /* 0x000000187c14723c */ /* 0x050fe200000018ff */
[----:B------:R-:W4:Y:S03]  /*7300*/  LDSM.16.M88.4 R136, [R209] ;  /* 0x00000000d188783b */ /* 0x000f260000000200 */
[----:B------:R-:W-:Y:S02]  /*7310*/  @!P6 IADD3 R44, P4, R46, c[0x0][0x1f8], RZ ;  /* 0x00007e002e2cea10 */ /* 0x000fe40007f9e0ff */
[----:B------:R-:W-:Y:S02]  /*7320*/  @!P6 SHF.L.U64.HI R0, R36, 0x1, R45 ;  /* 0x000000012400e819 */ /* 0x000fe4000001022d */
[C---:B------:R-:W-:Y:S01]  /*7330*/  HMMA.16816.F32 R24, R124.reuse, R26, RZ ;  /* 0x0000001a7c18723c */ /* 0x040fe200000018ff */
[----:B------:R-:W2:Y:S03]  /*7340*/  LDSM.16.M88.4 R140, [R208] ;  /* 0x00000000d08c783b */ /* 0x000ea60000000200 */
[----:B------:R-:W-:Y:S02]  /*7350*/  @!P6 IADD3.X R45, R0, c[0x0][0x1fc], RZ, P4, !PT ;  /* 0x00007f00002dea10 */ /* 0x000fe400027fe4ff */
[----:B------:R-:W-:Y:S02]  /*7360*/  @!P6 IADD3 R2, P5, R46, 0x80, RZ ;  /* 0x000000802e02e810 */ /* 0x000fe40007fbe0ff */
[C---:B------:R-:W-:Y:S01]  /*7370*/  HMMA.16816.F32 R28, R124.reuse, R32, RZ ;  /* 0x000000207c1c723c */ /* 0x040fe200000018ff */
[----:B------:R-:W2:Y:S03]  /*7380*/  LDSM.16.M88.4 R144, [R207] ;  /* 0x00000000cf90783b */ /* 0x000ea60000000200 */
[----:B------:R-:W-:Y:S04]  /*7390*/  @!P6 IADD3 R2, P4, R2, c[0x0][0x1f8], RZ ;  /* 0x00007e000202ea10 */ /* 0x000fe80007f9e0ff */
[C---:B------:R-:W-:Y:S01]  /*73a0*/  HMMA.16816.F32 R32, R124.reuse, R34, RZ ;  /* 0x000000227c20723c */ /* 0x040fe200000018ff */
[----:B------:R-:W2:Y:S03]  /*73b0*/  LDSM.16.M88.4 R148, [R206] ;  /* 0x00000000ce94783b */ /* 0x000ea60000000200 */
[----:B------:R-:W-:Y:S04]  /*73c0*/  @!P6 IADD3.X R3, RZ, c[0x0][0x1fc], R0, P4, P5 ;  /* 0x00007f00ff03ea10 */ /* 0x000fe800027ea400 */
[C---:B-1----:R-:W-:Y:S08]  /*73d0*/  HMMA.16816.F32 R36, R124.reuse, R40, RZ ;  /* 0x000000287c24723c */ /* 0x042ff000000018ff */
[C---:B------:R-:W-:Y:S01]  /*73e0*/  HMMA.16816.F32 R40, R124.reuse, R42, RZ ;  /* 0x0000002a7c28723c */ /* 0x040fe200000018ff */
[----:B--2---:R-:W-:Y:S11]  /*73f0*/  @!P6 ISETP.GE.AND P0, PT, R228, c[0x0][0x1d4], PT ;  /* 0x00007500e400ea0c */ /* 0x004ff60003f06270 */
[----:B------:R-:W-:Y:S02]  /*7400*/  @!UPT UIADD3 URZ, URZ, URZ, URZ ;  /* 0x0000003f3f3ff290 */ /* 0x000fe4000fffe03f */
[----:B------:R-:W-:Y:S01]  /*7410*/  @!PT LDS RZ, [RZ] ;  /* 0x00000000fffff984 */ /* 0x000fe20000000800 */
[----:B------:R-:W-:Y:S01]  /*7420*/  @!PT LDS RZ, [RZ] ;  /* 0x00000000fffff984 */ /* 0x000fe20000000800 */
[----:B------:R-:W-:Y:S01]  /*7430*/  @!PT LDS RZ, [RZ] ;  /* 0x00000000fffff984 */ /* 0x000fe20000000800 */
[----:B------:R1:W-:Y:S08]  /*7440*/  @!P6 LDGSTS.E.BYPASS.LTC128B.128 [R218+0x100], [R44.64], !P0 ;  /* 0x001000002cdaefae */ /* 0x0003f0000c101d48 */
[----:B------:R2:W-:Y:S08]  /*7450*/  @!P6 LDGSTS.E.BYPASS.LTC128B.128 [R218+0x3100], [R2.64], !P3 ;  /* 0x0310000002daefae */ /* 0x0005f0000d901d48 */
[----:B------:R2:W-:Y:S08]  /*7460*/  @!P6 LDGSTS.E.BYPASS.LTC128B.128 [R218+0x1100], [R162.64], !P0 ;  /* 0x01100000a2daefae */ /* 0x0005f0000c101d48 */
[----:B------:R2:W-:Y:S01]  /*7470*/  @!P6 LDGSTS.E.BYPASS.LTC128B.128 [R218+0x4100], [R160.64], !P3 ;  /* 0x04100000a0daefae */ /* 0x0005e2000d901d48 */
[C---:B-1----:R-:W-:Y:S07]  /*7480*/  HMMA.16816.F32 R44, R124.reuse, R48, RZ ;  /* 0x000000307c2c723c */ /* 0x042fee00000018ff */
[----:B------:R1:W-:Y:S01]  /*7490*/  @!P6 LDGSTS.E.BYPASS.LTC128B.128 [R218+0x2100], [R158.64], !P0 ;  /* 0x021000009edaefae */ /* 0x0003e2000c101d48 */
[----:B------:R-:W-:Y:S07]  /*74a0*/  HMMA.16816.F32 R48, R124, R50, RZ ;  /* 0x000000327c30723c */ /* 0x000fee00000018ff */
[----:B------:R1:W-:Y:S01]  /*74b0*/  @!P6 LDGSTS.E.BYPASS.LTC128B.128 [R218+0x5100], [R156.64], !P3 ;  /* 0x051000009cdaefae */ /* 0x0003e2000d901d48 */
[----:B------:R-:W-:Y:S01]  /*74c0*/  ISETP.GT.AND P6, PT, R217, R219, PT ;  /* 0x000000dbd900720c */ /* 0x000fe20003fc4270 */
[C---:B---3--:R-:W-:Y:S06]  /*74d0*/  HMMA.16816.F32 R4, R128.reuse, R120, R4 ;  /* 0x000000788004723c */ /* 0x048fec0000001804 */
[----:B------:R-:W-:Y:S02]  /*74e0*/  LDSM.16.M88.4 R180, [R197+0x5800] ;  /* 0x00580000c5b4783b */ /* 0x000fe40000000200 */
[C---:B------:R-:W-:Y:S06]  /*74f0*/  HMMA.16816.F32 R8, R128.reuse, R122, R8 ;  /* 0x0000007a8008723c */ /* 0x040fec0000001808 */
[----:B------:R-:W0:Y:S02]  /*7500*/  LDGDEPBAR ;  /* 0x00000000000079af */ /* 0x000e240000000000 */
[C---:B------:R-:W-:Y:S06]  /*7510*/  HMMA.16816.F32 R12, R128.reuse, R132, R12 ;  /* 0x00000084800c723c */ /* 0x040fec000000180c */
[----:B------:R-:W-:Y:S02]  /*7520*/  LDSM.16.M88.4 R120, [R197+0x800] ;  /* 0x00080000c578783b */ /* 0x000fe40000000200 */
[C---:B------:R-:W-:Y:S06]  /*7530*/  HMMA.16816.F32 R16, R128.reuse, R134, R16 ;  /* 0x000000868010723c */ /* 0x040fec0000001810 */
[----:B-1----:R-:W1:Y:S02]  /*7540*/  LDSM.16.M88.4 R156, [R197] ;  /* 0x00000000c59c783b */ /* 0x002e640000000200 */
[C---:B----4-:R-:W-:Y:S06]  /*7550*/  HMMA.16816.F32 R20, R128.reuse, R136, R20 ;  /* 0x000000888014723c */ /* 0x050fec0000001814 */
[----:B--2---:R-:W2:Y:S02]  /*7560*/  LDSM.16.M88.4 R160, [R197+0x1000] ;  /* 0x00100000c5a0783b */ /* 0x004ea40000000200 */
[C---:B------:R-:W-:Y:S06]  /*7570*/  HMMA.16816.F32 R24, R128.reuse, R138, R24 ;  /* 0x0000008a8018723c */ /* 0x040fec0000001818 */
[----:B------:R-:W3:Y:S02]  /*7580*/  LDSM.16.M88.4 R132, [R197+0x1800] ;  /* 0x00180000c584783b */ /* 0x000ee40000000200 */
[C---:B------:R-:W-:Y:S06]  /*7590*/  HMMA.16816.F32 R28, R128.reuse, R140, R28 ;  /* 0x0000008c801c723c */ /* 0x040fec000000181c */
[----:B------:R-:W4:Y:S02]  /*75a0*/  LDSM.16.M88.4 R136, [R197+0x2000] ;  /* 0x00200000c588783b */ /* 0x000f240000000200 */
[C---:B------:R-:W-:Y:S06]  /*75b0*/  HMMA.16816.F32 R32, R128.reuse, R142, R32 ;  /* 0x0000008e8020723c */ /* 0x040fec0000001820 */
[----:B------:R-:W-:Y:S02]  /*75c0*/  LDSM.16.M88.4 R140, [R194] ;  /* 0x00000000c28c783b */ /* 0x000fe40000000200 */
[C---:B------:R-:W-:Y:S06]  /*75d0*/  HMMA.16816.F32 R36, R128.reuse, R144, R36 ;  /* 0x000000908024723c */ /* 0x040fec0000001824 */
[----:B------:R-:W-:Y:S02]  /*75e0*/  LDSM.16.M88.4 R188, [R194+0x3000] ;  /* 0x00300000c2bc783b */ /* 0x000fe40000000200 */
[C---:B------:R-:W-:Y:S06]  /*75f0*/  HMMA.16816.F32 R40, R128.reuse, R146, R40 ;  /* 0x000000928028723c */ /* 0x040fec0000001828 */
[----:B------:R-:W-:Y:S02]  /*7600*/  LDSM.16.M88.4 R144, [R194+0x800] ;  /* 0x00080000c290783b */ /* 0x000fe40000000200 */
[C---:B------:R-:W-:Y:S08]  /*7610*/  HMMA.16816.F32 R44, R128.reuse, R148, R44 ;  /* 0x00000094802c723c */ /* 0x040ff0000000182c */
[----:B------:R-:W-:Y:S01]  /*7620*/  HMMA.16816.F32 R48, R128, R150, R48 ;  /* 0x000000968030723c */ /* 0x000fe20000001830 */
[----:B------:R-:W-:Y:S07]  /*7630*/  LDSM.16.M88.4 R148, [R194+0x1000] ;  /* 0x00100000c294783b */ /* 0x000fee0000000200 */
[C---:B-1----:R-:W-:Y:S08]  /*7640*/  HMMA.16816.F32 R4, R152.reuse, R156, R4 ;  /* 0x0000009c9804723c */ /* 0x042ff00000001804 */
[C---:B------:R-:W-:Y:S01]  /*7650*/  HMMA.16816.F32 R8, R152.reuse, R158, R8 ;  /* 0x0000009e9808723c */ /* 0x040fe20000001808 */
[----:B------:R-:W-:Y:S07]  /*7660*/  LDSM.16.M88.4 R156, [R194+0x1800] ;  /* 0x00180000c29c783b */ /* 0x000fee0000000200 */
[C---:B------:R-:W-:Y:S08]  /*7670*/  HMMA.16816.F32 R12, R152.reuse, R120, R12 ;  /* 0x00000078980c723c */ /* 0x040ff0000000180c */
[C---:B------:R-:W-:Y:S01]  /*7680*/  HMMA.16816.F32 R16, R152.reuse, R122, R16 ;  /* 0x0000007a9810723c */ /* 0x040fe20000001810 */
[----:B------:R-:W1:Y:S07]  /*7690*/  LDSM.16.M88.4 R120, [R197+0x2800] ;  /* 0x00280000c578783b */ /* 0x000e6e0000000200 */
[C---:B--2---:R-:W-:Y:S08]  /*76a0*/  HMMA.16816.F32 R20, R152.reuse, R160, R20 ;  /* 0x000000a09814723c */ /* 0x044ff00000001814 */
[C---:B------:R-:W-:Y:S01]  /*76b0*/  HMMA.16816.F32 R24, R152.reuse, R162, R24 ;  /* 0x000000a29818723c */ /* 0x040fe20000001818 */
[----:B------:R-:W-:Y:S07]  /*76c0*/  LDSM.16.M88.4 R160, [R203] ;  /* 0x00000000cba0783b */ /* 0x000fee0000000200 */
[C---:B---3--:R-:W-:Y:S08]  /*76d0*/  HMMA.16816.F32 R28, R152.reuse, R132, R28 ;  /* 0x00000084981c723c */ /* 0x048ff0000000181c */
[C---:B------:R-:W-:Y:S01]  /*76e0*/  HMMA.16816.F32 R32, R152.reuse, R134, R32 ;  /* 0x000000869820723c */ /* 0x040fe20000001820 */
[----:B------:R-:W2:Y:S07]  /*76f0*/  LDSM.16.M88.4 R132, [R194+0x2000] ;  /* 0x00200000c284783b */ /* 0x000eae0000000200 */
[C---:B----4-:R-:W-:Y:S08]  /*7700*/  HMMA.16816.F32 R36, R152.reuse, R136, R36 ;  /* 0x000000889824723c */ /* 0x050ff00000001824 */
[C---:B------:R-:W-:Y:S01]  /*7710*/  HMMA.16816.F32 R40, R152.reuse, R138, R40 ;  /* 0x0000008a9828723c */ /* 0x040fe20000001828 */
[----:B------:R-:W3:Y:S07]  /*7720*/  LDSM.16.M88.4 R136, [R194+0x2800] ;  /* 0x00280000c288783b */ /* 0x000eee0000000200 */
[C---:B-1----:R-:W-:Y:S08]  /*7730*/  HMMA.16816.F32 R44, R152.reuse, R120, R44 ;  /* 0x00000078982c723c */ /* 0x042ff0000000182c */
[----:B------:R-:W-:Y:S01]  /*7740*/  HMMA.16816.F32 R48, R152, R122, R48 ;  /* 0x0000007a9830723c */ /* 0x000fe20000001830 */
[----:B------:R-:W1:Y:S07]  /*7750*/  LDSM.16.M88.4 R120, [R193+0x3000] ;  /* 0x00300000c178783b */ /* 0x000e6e0000000200 */
[C---:B------:R-:W-:Y:S08]  /*7760*/  HMMA.16816.F32 R4, R164.reuse, R140, R4 ;  /* 0x0000008ca404723c */ /* 0x040ff00000001804 */
[C---:B------:R-:W-:Y:S01]  /*7770*/  HMMA.16816.F32 R8, R164.reuse, R142, R8 ;  /* 0x0000008ea408723c */ /* 0x040fe20000001808 */
[----:B------:R-:W4:Y:S07]  /*7780*/  LDSM.16.M88.4 R140, [R193+0x3800] ;  /* 0x00380000c18c783b */ /* 0x000f2e0000000200 */
        /* <DEDUP_REMOVED lines=8> */
[----:B------:R-:W-:Y:S07]  /*7810*/  LDSM.16.M88.4 R156, [R204] ;  /* 0x00000000cc9c783b */ /* 0x000fee0000000200 */
[C---:B--2---:R-:W-:Y:S08]  /*7820*/  HMMA.16816.F32 R36, R164.reuse, R132, R36 ;  /* 0x00000084a424723c */ /* 0x044ff00000001824 */
[C---:B------:R-:W-:Y:S01]  /*7830*/  HMMA.16816.F32 R40, R164.reuse, R134, R40 ;  /* 0x00000086a428723c */ /* 0x040fe20000001828 */
[----:B------:R-:W2:Y:S07]  /*7840*/  LDSM.16.M88.4 R132, [R193+0x4800] ;  /* 0x00480000c184783b */ /* 0x000eae0000000200 */
[C---:B---3--:R-:W-:Y:S08]  /*7850*/  HMMA.16816.F32 R44, R164.reuse, R136, R44 ;  /* 0x00000088a42c723c */ /* 0x048ff0000000182c */
[----:B------:R-:W-:Y:S01]  /*7860*/  HMMA.16816.F32 R48, R164, R138, R48 ;  /* 0x0000008aa430723c */ /* 0x000fe20000001830 */
[----:B------:R-:W3:Y:S07]  /*7870*/  LDSM.16.M88.4 R136, [R193+0x5800] ;  /* 0x00580000c188783b */ /* 0x000eee0000000200 */
[C---:B-1----:R-:W-:Y:S08]  /*7880*/  HMMA.16816.F32 R4, R168.reuse, R120, R4 ;  /* 0x00000078a804723c */ /* 0x042ff00000001804 */
        /* <DEDUP_REMOVED lines=9> */
[C---:B------:R-:W-:Y:S01]  /*7920*/  HMMA.16816.F32 R32, R168.reuse, R134, R32 ;  /* 0x00000086a820723c */ /* 0x040fe20000001820 */
[----:B------:R-:W2:Y:S07]  /*7930*/  LDSM.16.M88.4 R132, [R201] ;  /* 0x00000000c984783b */ /* 0x000eae0000000200 */
[C---:B------:R-:W-:Y:S08]  /*7940*/  HMMA.16816.F32 R36, R168.reuse, R148, R36 ;  /* 0x00000094a824723c */ /* 0x040ff00000001824 */
[C---:B------:R-:W-:Y:S01]  /*7950*/  HMMA.16816.F32 R40, R168.reuse, R150, R40 ;  /* 0x00000096a828723c */ /* 0x040fe20000001828 */
[----:B------:R-:W2:Y:S07]  /*7960*/  LDSM.16.M88.4 R148, [R197+0x3000] ;  /* 0x00300000c594783b */ /* 0x000eae0000000200 */
[C---:B---3--:R-:W-:Y:S08]  /*7970*/  HMMA.16816.F32 R44, R168.reuse, R136, R44 ;  /* 0x00000088a82c723c */ /* 0x048ff0000000182c */
[----:B------:R-:W-:Y:S01]  /*7980*/  HMMA.16816.F32 R48, R168, R138, R48 ;  /* 0x0000008aa830723c */ /* 0x000fe20000001830 */
[----:B------:R-:W-:Y:S07]  /*7990*/  LDSM.16.M88.4 R136, [R197+0x4000] ;  /* 0x00400000c588783b */ /* 0x000fee0000000200 */
[C---:B-1----:R-:W-:Y:S08]  /*79a0*/  HMMA.16816.F32 R4, R172.reuse, R120, R4 ;  /* 0x00000078ac04723c */ /* 0x042ff00000001804 */
[C---:B------:R-:W-:Y:S01]  /*79b0*/  HMMA.16816.F32 R8, R172.reuse, R122, R8 ;  /* 0x0000007aac08723c */ /* 0x040fe20000001808 */
[----:B------:R-:W1:Y:S07]  /*79c0*/  LDSM.16.M88.4 R120, [R197+0x3800] ;  /* 0x00380000c578783b */ /* 0x000e6e0000000200 */
[C---:B------:R-:W-:Y:S08]  /*79d0*/  HMMA.16816.F32 R12, R172.reuse, R156, R12 ;  /* 0x0000009cac0c723c */ /* 0x040ff0000000180c */
[C---:B------:R-:W-:Y:S01]  /*79e0*/  HMMA.16816.F32 R16, R172.reuse, R158, R16 ;  /* 0x0000009eac10723c */ /* 0x040fe20000001810 */
[----:B------:R-:W3:Y:S07]  /*79f0*/  LDSM.16.M88.4 R156, [R197+0x4800] ;  /* 0x00480000c59c783b */ /* 0x000eee0000000200 */
[C---:B------:R-:W-:Y:S08]  /*7a00*/  HMMA.16816.F32 R20, R172.reuse, R160, R20 ;  /* 0x000000a0ac14723c */ /* 0x040ff00000001814 */
[C---:B------:R-:W-:Y:S01]  /*7a10*/  HMMA.16816.F32 R24, R172.reuse, R162, R24 ;  /* 0x000000a2ac18723c */ /* 0x040fe20000001818 */
[----:B------:R-:W1:Y:S07]  /*7a20*/  LDSM.16.M88.4 R160, [R197+0x5000] ;  /* 0x00500000c5a0783b */ /* 0x000e6e0000000200 */
[C---:B----4-:R-:W-:Y:S08]  /*7a30*/  HMMA.16816.F32 R28, R172.reuse, R140, R28 ;  /* 0x0000008cac1c723c */ /* 0x050ff0000000181c */
[C---:B------:R-:W-:Y:S08]  /*7a40*/  HMMA.16816.F32 R32, R172.reuse, R142, R32 ;  /* 0x0000008eac20723c */ /* 0x040ff00000001820 */
[C---:B--2---:R-:W-:Y:S08]  /*7a50*/  HMMA.16816.F32 R36, R172.reuse, R132, R36 ;  /* 0x00000084ac24723c */ /* 0x044ff00000001824 */
[C---:B------:R-:W-:Y:S08]  /*7a60*/  HMMA.16816.F32 R40, R172.reuse, R134, R40 ;  /* 0x00000086ac28723c */ /* 0x040ff00000001828 */
[C---:B------:R-:W-:Y:S08]  /*7a70*/  HMMA.16816.F32 R44, R172.reuse, R144, R44 ;  /* 0x00000090ac2c723c */ /* 0x040ff0000000182c */
[----:B------:R-:W-:Y:S08]  /*7a80*/  HMMA.16816.F32 R48, R172, R146, R48 ;  /* 0x00000092ac30723c */ /* 0x000ff00000001830 */
[C---:B------:R-:W-:Y:S08]  /*7a90*/  HMMA.16816.F32 R4, R176.reuse, R148, R4 ;  /* 0x00000094b004723c */ /* 0x040ff00000001804 */
[C---:B------:R-:W-:Y:S08]  /*7aa0*/  HMMA.16816.F32 R8, R176.reuse, R150, R8 ;  /* 0x00000096b008723c */ /* 0x040ff00000001808 */
[C---:B-1----:R-:W-:Y:S08]  /*7ab0*/  HMMA.16816.F32 R12, R176.reuse, R120, R12 ;  /* 0x00000078b00c723c */ /* 0x042ff0000000180c */
[C---:B------:R-:W-:Y:S01]  /*7ac0*/  HMMA.16816.F32 R16, R176.reuse, R122, R16 ;  /* 0x0000007ab010723c */ /* 0x040fe20000001810 */
[----:B------:R-:W1:Y:S07]  /*7ad0*/  LDSM.16.M88.4 R120, [R194+0x3800] ;  /* 0x00380000c278783b */ /* 0x000e6e0000000200 */
[C---:B------:R-:W-:Y:S08]  /*7ae0*/  HMMA.16816.F32 R20, R176.reuse, R136, R20 ;  /* 0x00000088b014723c */ /* 0x040ff00000001814 */
[C---:B------:R-:W-:Y:S08]  /*7af0*/  HMMA.16816.F32 R24, R176.reuse, R138, R24 ;  /* 0x0000008ab018723c */ /* 0x040ff00000001818 */
[C---:B---3--:R-:W-:Y:S08]  /*7b00*/  HMMA.16816.F32 R28, R176.reuse, R156, R28 ;  /* 0x0000009cb01c723c */ /* 0x048ff0000000181c */
        /* <DEDUP_REMOVED lines=10> */
[----:B------:R1:W2:Y:S04]  /*7bb0*/  MUFU.TANH R146, R0 ;  /* 0x0000000000927308 */ /* 0x0002a80000002400 */
[----:B------:R-:W-:Y:S06]  /*7bc0*/  FMUL.FTZ R2, R11, c[0x0][0x320] ;  /* 0x0000c8000b027a20 */ /* 0x000fec0000410000 */
[----:B------:R3:W4:Y:S01]  /*7bd0*/  MUFU.TANH R161, R2 ;  /* 0x0000000200a17308 */ /* 0x0007220000002400 */
[----:B-1----:R-:W-:Y:S09]  /*7be0*/  FMUL.FTZ R0, R5, c[0x0][0x320] ;  /* 0x0000c80005007a20 */ /* 0x002ff20000410000 */
[----:B------:R1:W1:Y:S01]  /*7bf0*/  MUFU.TANH R145, R0 ;  /* 0x0000000000917308 */ /* 0x0002620000002400 */
[----:B---3--:R-:W-:Y:S09]  /*7c00*/  FMUL.FTZ R2, R19, c[0x0][0x320] ;  /* 0x0000c80013027a20 */ /* 0x008ff20000410000 */
[----:B------:R-:W3:Y:S01]  /*7c10*/  MUFU.TANH R149, R2 ;  /* 0x0000000200957308 */ /* 0x000ee20000002400 */
[----:B-1----:R-:W-:Y:S09]  /*7c20*/  FMUL.FTZ R0, R6, c[0x0][0x320] ;  /* 0x0000c80006007a20 */ /* 0x002ff20000410000 */
[----:B------:R1:W1:Y:S02]  /*7c30*/  MUFU.TANH R180, R0 ;  /* 0x0000000000b47308 */ /* 0x0002640000002400 */
[----:B-1----:R-:W-:Y:S02]  /*7c40*/  FMUL.FTZ R0, R7, c[0x0][0x320] ;  /* 0x0000c80007007a20 */ /* 0x002fe40000410000 */
[----:B------:R-:W1:Y:S06]  /*7c50*/  LDSM.16.M88.4 R4, [R194+0x4000] ;  /* 0x00400000c204783b */ /* 0x000e6c0000000200 */
[----:B------:R2:W1:Y:S02]  /*7c60*/  MUFU.TANH R163, R0 ;  /* 0x0000000000a37308 */ /* 0x0004640000002400 */
[----:B--2---:R-:W-:Y:S08]  /*7c70*/  FMUL.FTZ R0, R8, c[0x0][0x320] ;  /* 0x0000c80008007a20 */ /* 0x004ff00000410000 */
[----:B------:R2:W2:Y:S01]  /*7c80*/  MUFU.TANH R143, R0 ;  /* 0x00000000008f7308 */ /* 0x0004a20000002400 */
[C---:B-1----:R-:W-:Y:S08]  /*7c90*/  HMMA.16816.F32 R20, R184.reuse, R4, R20 ;  /* 0x00000004b814723c */ /* 0x042ff00000001814 */
[C---:B------:R-:W-:Y:S01]  /*7ca0*/  HMMA.16816.F32 R24, R184.reuse, R6, R24 ;  /* 0x00000006b818723c */ /* 0x040fe20000001818 */
[----:B------:R-:W-:Y:S03]  /*7cb0*/  LDSM.16.M88.4 R4, [R194+0x5000] ;  /* 0x00500000c204783b */ /* 0x000fe60000000200 */
[----:B--2---:R-:W-:Y:S04]  /*7cc0*/  FMUL.FTZ R0, R9, c[0x0][0x320] ;  /* 0x0000c80009007a20 */ /* 0x004fe80000410000 */
[----:B------:R1:W2:Y:S11]  /*7cd0*/  MUFU.TANH R142, R0 ;  /* 0x00000000008e7308 */ /* 0x0002b60000002400 */
[----:B------:R-:W-:Y:S05]  /*7ce0*/  @!UPT UIADD3 URZ, URZ, URZ, URZ ;  /* 0x0000003f3f3ff290 */ /* 0x000fea000fffe03f */
[----:B------:R-:W-:Y:S04]  /*7cf0*/  FMUL.FTZ R2, R27, c[0x0][0x320] ;  /* 0x0000c8001b027a20 */ /* 0x000fe80000410000 */
[----:B------:R-:W2:Y:S01]  /*7d00*/  MUFU.TANH R144, R2 ;  /* 0x0000000200907308 */ /* 0x000ea20000002400 */
[----:B-1----:R-:W-:Y:S02]  /*7d10*/  FMUL.FTZ R0, R10, c[0x0][0x320] ;  /* 0x0000c8000a007a20 */ /* 0x002fe40000410000 */
[----:B------:R-:W1:Y:S07]  /*7d20*/  LDSM.16.M88.4 R8, [R194+0x4800] ;  /* 0x00480000c208783b */ /* 0x000e6e0000000200 */
[----:B------:R2:W1:Y:S02]  /*7d30*/  MUFU.TANH R162, R0 ;  /* 0x0000000000a27308 */ /* 0x0004640000002400 */
[----:B--2---:R-:W-:Y:S02]  /*7d40*/  FMUL.FTZ R0, R12, c[0x0][0x320] ;  /* 0x0000c8000c007a20 */ /* 0x004fe40000410000 */
[----:B------:R-:W-:Y:S06]  /*7d50*/  @P6 IMAD.MOV.U32 R12, RZ, RZ, R222 ;  /* 0x000000ffff0c6224 */ /* 0x000fec00078e00de */
[----:B------:R2:W2:Y:S01]  /*7d60*/  MUFU.TANH R140, R0 ;  /* 0x00000000008c7308 */ /* 0x0004a20000002400 */
[C---:B-1----:R-:W-:Y:S08]  /*7d70*/  HMMA.16816.F32 R28, R184.reuse, R8, R28 ;  /* 0x00000008b81c723c */ /* 0x042ff0000000181c */
[C---:B------:R-:W-:Y:S01]  /*7d80*/  HMMA.16816.F32 R32, R184.reuse, R10, R32 ;  /* 0x0000000ab820723c */ /* 0x040fe20000001820 */
[----:B------:R-:W1:Y:S01]  /*7d90*/  LDSM.16.M88.4 R8, [R194+0x5800] ;  /* 0x00580000c208783b */ /* 0x000e620000000200 */
[----:B------:R-:W-:Y:S04]  /*7da0*/  DEPBAR.LE SB0, 0x0 ;  /* 0x000080000000791a */ /* 0x000fe80000000000 */
[----:B--2---:R-:W-:Y:S01]  /*7db0*/  FMUL.FTZ R0, R13, c[0x0][0x320] ;  /* 0x0000c8000d007a20 */ /* 0x004fe20000410000 */
[----:B------:R-:W-:Y:S01]  /*7dc0*/  @P6 MOV R13, R226 ;  /* 0x000000e2000d6202 */ /* 0x000fe20000000f00 */
[C---:B------:R-:W-:Y:S02]  /*7dd0*/  HMMA.16816.F32 R36, R184.reuse, R4, R36 ;  /* 0x00000004b824723c */ /* 0x040fe40000001824 */
[----:B------:R2:W1:Y:S01]  /*7de0*/  MUFU.TANH R138, R0 ;  /* 0x00000000008a7308 */ /* 0x0004620000002400 */
[----:B------:R-:W-:Y:S04]  /*7df0*/  BAR.SYNC.DEFER_BLOCKING 0x0 ;  /* 0x0000000000007b1d */ /* 0x000fe80000010000 */
[----:B------:R-:W-:Y:S01]  /*7e00*/  @P6 IMAD.MOV.U32 R5, RZ, RZ, c[0x0][0x1e0] ;  /* 0x00007800ff056624 */ /* 0x000fe200078e00ff */
[C---:B------:R-:W-:Y:S08]  /*7e10*/  HMMA.16816.F32 R40, R184.reuse, R6, R40 ;  /* 0x00000006b828723c */ /* 0x040ff00000001828 */
[----:B------:R-:W-:Y:S04]  /*7e20*/  FMUL.FTZ R2, R35, c[0x0][0x320] ;  /* 0x0000c80023027a20 */ /* 0x000fe80000410000 */
[----:B------:R3:W3:Y:S01]  /*7e30*/  MUFU.TANH R122, R2 ;  /* 0x00000002007a7308 */ /* 0x0006e20000002400 */
[----:B--2---:R-:W-:Y:S09]  /*7e40*/  FMUL.FTZ R0, R14, c[0x0][0x320] ;  /* 0x0000c8000e007a20 */ /* 0x004ff20000410000 */
[----:B------:R2:W2:Y:S02]  /*7e50*/  MUFU.TANH R158, R0 ;  /* 0x00000000009e7308 */ /* 0x0004a40000002400 */
[----:B------:R-:W-:Y:S01]  /*7e60*/  FMUL.FTZ R3, R42, c[0x0][0x320] ;  /* 0x0000c8002a037a20 */ /* 0x000fe20000410000 */
[C---:B-1----:R-:W-:Y:S07]  /*7e70*/  HMMA.16816.F32 R44, R184.reuse, R8, R44 ;  /* 0x00000008b82c723c */ /* 0x042fee000000182c */
[----:B------:R1:W1:Y:S01]  /*7e80*/  MUFU.TANH R71, R3 ;  /* 0x0000000300477308 */ /* 0x0002620000002400 */
[----:B------:R-:W-:Y:S01]  /*7e90*/  FMUL.FTZ R8, R43, c[0x0][0x320] ;  /* 0x0000c8002b087a20 */ /* 0x000fe20000410000 */
[----:B------:R-:W-:Y:S03]  /*7ea0*/  HMMA.16816.F32 R48, R184, R10, R48 ;  /* 0x0000000ab830723c */ /* 0x000fe60000001830 */
[----:B---3--:R-:W-:Y:S05]  /*7eb0*/  FMUL.FTZ R2, R41, c[0x0][0x320] ;  /* 0x0000c80029027a20 */ /* 0x008fea0000410000 */
[----:B------:R-:W3:Y:S01]  /*7ec0*/  MUFU.TANH R42, R8 ;  /* 0x00000008002a7308 */ /* 0x000ee20000002400 */
[----:B--2---:R-:W-:Y:S06]  /*7ed0*/  FMUL.FTZ R0, R15, c[0x0][0x320] ;  /* 0x0000c8000f007a20 */ /* 0x004fec0000410000 */
[----:B------:R-:W-:Y:S02]  /*7ee0*/  FMUL.FTZ R14, R45, c[0x0][0x320] ;  /* 0x0000c8002d0e7a20 */ /* 0x000fe40000410000 */
[----:B------:R-:W2:Y:S01]  /*7ef0*/  LDL R45, [R1+0x14] ;  /* 0x00001400012d7983 */ /* 0x000ea20000100800 */
[----:B------:R3:W2:Y:S01]  /*7f00*/  MUFU.TANH R157, R0 ;  /* 0x00000000009d7308 */ /* 0x0006a20000002400 */
[----:B------:R-:W-:Y:S02]  /*7f10*/  FMUL.FTZ R11, R47, c[0x0][0x320] ;  /* 0x0000c8002f0b7a20 */ /* 0x000fe40000410000 */
[----:B------:R-:W2:Y:S01]  /*7f20*/  LDL R47, [R1+0x18] ;  /* 0x00001800012f7983 */ /* 0x000ea20000100800 */
[----:B-1----:R-:W-:Y:S04]  /*7f30*/  @P6 MOV R3, 0x5 ;  /* 0x0000000500036802 */ /* 0x002fe80000000f00 */
[----:B------:R-:W-:Y:S02]  /*7f40*/  @P6 SHF.L.U64.HI R3, R5, R3, c[0x0][0x1e4] ;  /* 0x0000790005036619 */ /* 0x000fe40000010203 */
[----:B------:R-:W1:Y:S10]  /*7f50*/  MUFU.TANH R35, R14 ;  /* 0x0000000e00237308 */ /* 0x000e740000002400 */
[----:B------:R-:W1:Y:S01]  /*7f60*/  MUFU.TANH R43, R11 ;  /* 0x0000000b002b7308 */ /* 0x000e620000002400 */
[----:B---3--:R-:W-:Y:S09]  /*7f70*/  FMUL.FTZ R0, R16, c[0x0][0x320] ;  /* 0x0000c80010007a20 */ /* 0x008ff20000410000 */
[----:B------:R3:W1:Y:S02]  /*7f80*/  MUFU.TANH R136, R0 ;  /* 0x0000000000887308 */ /* 0x0006640000002400 */
[----:B---3--:R-:W-:Y:S08]  /*7f90*/  FMUL.FTZ R0, R17, c[0x0][0x320] ;  /* 0x0000c80011007a20 */ /* 0x008ff00000410000 */
        /* <DEDUP_REMOVED lines=38> */
[----:B------:R-:W3:Y:S10]  /*8200*/  MUFU.TANH R39, R2 ;  /* 0x0000000200277308 */ /* 0x000ef40000002400 */
[----:B------:R1:W1:Y:S02]  /*8210*/  MUFU.TANH R120, R0 ;  /* 0x0000000000787308 */ /* 0x0002640000002400 */
[----:B-1----:R-:W-:Y:S08]  /*8220*/  FMUL.FTZ R0, R40, c[0x0][0x320] ;  /* 0x0000c80028007a20 */ /* 0x002ff00000410000 */
[----:B------:R1:W1:Y:S02]  /*8230*/  MUFU.TANH R68, R0 ;  /* 0x0000000000447308 */ /* 0x0002640000002400 */
[----:B-1----:R-:W-:Y:S04]  /*8240*/  @P6 IADD3 R0, R217, -0x1, RZ ;  /* 0xffffffffd9006810 */ /* 0x002fe80007ffe0ff */
[----:B------:R-:W-:Y:S01]  /*8250*/  @P6 SHF.R.S32.HI R2, RZ, 0x1f, R0 ;  /* 0x0000001fff026819 */ /* 0x000fe20000011400 */
[----:B------:R-:W-:Y:S04]  /*8260*/  @P6 IMAD.WIDE.U32 R6, R0, c[0x0][0x1e0], RZ ;  /* 0x0000780000066a25 */ /* 0x000fe800078e00ff */
[----:B------:R-:W-:Y:S04]  /*8270*/  @P6 IMAD R2, R2, c[0x0][0x1e0], RZ ;  /* 0x0000780002026a24 */ /* 0x000fe800078e02ff */
[----:B------:R-:W-:Y:S01]  /*8280*/  @P6 IMAD R4, R0, c[0x0][0x1e4], R2 ;  /* 0x0000790000046a24 */ /* 0x000fe200078e0202 */
[----:B------:R-:W-:Y:S03]  /*8290*/  @P6 SHF.L.U32 R2, R5, 0x5, RZ ;  /* 0x0000000505026819 */ /* 0x000fe600000006ff */
[----:B------:R-:W-:Y:S02]  /*82a0*/  @P6 IMAD.IADD R0, R7, 0x1, R4 ;  /* 0x0000000107006824 */ /* 0x000fe400078e0204 */
[----:B------:R-:W-:Y:S02]  /*82b0*/  FMUL.FTZ R7, R44, c[0x0][0x320] ;  /* 0x0000c8002c077a20 */ /* 0x000fe40000410000 */
[----:B------:R-:W-:Y:S02]  /*82c0*/  @P6 IMAD R9, R0, 0x60, RZ ;  /* 0x0000006000096824 */ /* 0x000fe400078e02ff */
[----:B------:R1:W1:Y:S01]  /*82d0*/  MUFU.TANH R36, R7 ;  /* 0x0000000700247308 */ /* 0x0002620000002400 */
[----:B------:R-:W-:Y:S05]  /*82e0*/  @P6 IMAD.WIDE.U32 R4, R6, 0x60, R2 ;  /* 0x0000006006046825 */ /* 0x000fea00078e0002 */
[----:B------:R-:W-:Y:S02]  /*82f0*/  @P6 IADD3 R8, P4, R222, R4, RZ ;  /* 0x00000004de086210 */ /* 0x000fe40007f9e0ff */
[----:B------:R-:W-:Y:S02]  /*8300*/  @P6 IADD3 R0, R9, R5, RZ ;  /* 0x0000000509006210 */ /* 0x000fe40007ffe0ff */
[----:B------:R-:W-:Y:S02]  /*8310*/  @P6 LEA R16, P0, R8, c[0x0][0x1c8], 0x1 ;  /* 0x0000720008106a11 */ /* 0x000fe400078008ff */
[----:B------:R-:W-:Y:S04]  /*8320*/  @P6 IADD3.X R5, R0, R226, RZ, P4, !PT ;  /* 0x000000e200056210 */ /* 0x000fe800027fe4ff */
[----:B------:R-:W-:Y:S02]  /*8330*/  @P6 LEA.HI.X R17, R8, c[0x0][0x1cc], R5, 0x1, P0 ;  /* 0x0000730008116a11 */ /* 0x000fe400000f0c05 */
[-C--:B------:R-:W-:Y:S02]  /*8340*/  @P6 IADD3 R5, P0, R2, R4.reuse, RZ ;  /* 0x0000000402056210 */ /* 0x080fe40007f1e0ff */
[----:B------:R-:W-:Y:S01]  /*8350*/  @P6 IADD3 R8, P4, R222, 0x40, RZ ;  /* 0x00000040de086810 */ /* 0x000fe20007f9e0ff */
[----:B-1----:R-:W-:Y:S04]  /*8360*/  @P6 IMAD.WIDE.U32 R6, R6, 0x60, R12 ;  /* 0x0000006006066825 */ /* 0x002fe800078e000c */
[----:B------:R-:W-:Y:S01]  /*8370*/  @P6 IMAD.SHL.U32 R15, R6, 0x2, RZ ;  /* 0x00000002060f6824 */ /* 0x000fe200078e00ff */
[----:B------:R-:W-:Y:S01]  /*8380*/  @P6 IADD3 R2, R7, R9, RZ ;  /* 0x0000000907026210 */ /* 0x000fe20007ffe0ff */
[----:B------:R-:W-:Y:S01]  /*8390*/  FMUL.FTZ R9, R46, c[0x0][0x320] ;  /* 0x0000c8002e097a20 */ /* 0x000fe20000410000 */
[----:B------:R-:W-:Y:S01]  /*83a0*/  @P6 IADD3 R7, P5, R8, R4, RZ ;  /* 0x0000000408076210 */ /* 0x000fe20007fbe0ff */
[----:B------:R-:W3:Y:S01]  /*83b0*/  LDL R46, [R1+0x10] ;  /* 0x00001000012e7983 */ /* 0x000ee20000100800 */
[----:B------:R-:W-:Y:S01]  /*83c0*/  @P6 IADD3.X R4, RZ, R226, RZ, P4, !PT ;  /* 0x000000e2ff046210 */ /* 0x000fe200027fe4ff */
[----:B------:R1:W1:Y:S01]  /*83d0*/  MUFU.TANH R44, R9 ;  /* 0x00000009002c7308 */ /* 0x0002620000002400 */
[----:B------:R-:W-:Y:S02]  /*83e0*/  @P6 SHF.L.U64.HI R14, R6, 0x1, R2 ;  /* 0x00000001060e6819 */ /* 0x000fe40000010202 */
[C---:B------:R-:W-:Y:S02]  /*83f0*/  @P6 IADD3 R6, P4, R5.reuse, R8, RZ ;  /* 0x0000000805066210 */ /* 0x040fe40007f9e0ff */
[C---:B------:R-:W-:Y:S01]  /*8400*/  @P6 IADD3.X R2, R0.reuse, R3, RZ, P0, !PT ;  /* 0x0000000300026210 */ /* 0x040fe200007fe4ff */
[----:B------:R-:W-:Y:S01]  /*8410*/  @P6 IMAD.X R0, R0, 0x1, R4, P5 ;  /* 0x0000000100006824 */ /* 0x000fe200028e0604 */
[----:B------:R-:W-:Y:S01]  /*8420*/  @P6 IADD3 R3, P0, R5, R222, RZ ;  /* 0x000000de05036210 */ /* 0x000fe20007f1e0ff */
[----:B-----5:R-:W-:Y:S01]  /*8430*/  IMAD.IADD R5, R216, 0x1, R224 ;  /* 0x00000001d8057824 */ /* 0x020fe200078e02e0 */
[C---:B------:R-:W-:Y:S02]  /*8440*/  @P6 IADD3.X R4, R2.reuse, R4, RZ, P4, !PT ;  /* 0x0000000402046210 */ /* 0x040fe400027fe4ff */
[----:B------:R-:W-:Y:S02]  /*8450*/  @P6 IADD3.X R2, R2, R226, RZ, P0, !PT ;  /* 0x000000e202026210 */ /* 0x000fe400007fe4ff */
[----:B------:R-:W-:Y:S02]  /*8460*/  @P6 LEA R8, P0, R6, c[0x0][0x1c8], 0x1 ;  /* 0x0000720006086a11 */ /* 0x000fe400078008ff */
[----:B------:R-:W-:Y:S02]  /*8470*/  @P6 LEA R10, P4, R3, c[0x0][0x1c8], 0x1 ;  /* 0x00007200030a6a11 */ /* 0x000fe400078808ff */
[----:B------:R-:W-:Y:S02]  /*8480*/  @P6 LEA R12, P5, R7, c[0x0][0x1c8], 0x1 ;  /* 0x00007200070c6a11 */ /* 0x000fe400078a08ff */
[----:B------:R-:W-:Y:S02]  /*8490*/  @P6 LEA.HI.X R11, R3, c[0x0][0x1cc], R2, 0x1, P4 ;  /* 0x00007300030b6a11 */ /* 0x000fe400020f0c02 */
[----:B------:R-:W-:Y:S01]  /*84a0*/  @P6 LEA.HI.X R13, R7, c[0x0][0x1cc], R0, 0x1, P5 ;  /* 0x00007300070d6a11 */ /* 0x000fe200028f0c00 */
[----:B------:R-:W-:Y:S01]  /*84b0*/  FMUL.FTZ R0, R48, c[0x0][0x320] ;  /* 0x0000c80030007a20 */ /* 0x000fe20000410000 */
[----:B------:R-:W-:Y:S02]  /*84c0*/  @P6 IADD3 R2, P5, R15, 0x80, RZ ;  /* 0x000000800f026810 */ /* 0x000fe40007fbe0ff */
[----:B-1----:R-:W-:Y:S01]  /*84d0*/  @P6 LEA.HI.X R9, R6, c[0x0][0x1cc], R4, 0x1, P0 ;  /* 0x0000730006096a11 */ /* 0x002fe200000f0c04 */
[----:B------:R1:W1:Y:S01]  /*84e0*/  MUFU.TANH R34, R0 ;  /* 0x0000000000227308 */ /* 0x0002620000002400 */
[----:B------:R-:W-:Y:S01]  /*84f0*/  @P6 ISETP.GE.AND P0, PT, R228, c[0x0][0x1d4], PT ;  /* 0x00007500e4006a0c */ /* 0x000fe20003f06270 */
[----:B------:R-:W-:Y:S01]  /*8500*/  FMUL.FTZ R4, R49, c[0x0][0x320] ;  /* 0x0000c80031047a20 */ /* 0x000fe20000410000 */
[----:B------:R-:W-:Y:S04]  /*8510*/  @P6 IADD3 R6, P4, R15, c[0x0][0x1c8], RZ ;  /* 0x000072000f066a10 */ /* 0x000fe80007f9e0ff */
[----:B------:R-:W-:Y:S02]  /*8520*/  @P6 IADD3.X R7, R14, c[0x0][0x1cc], RZ, P4, !PT ;  /* 0x000073000e076a10 */ /* 0x000fe400027fe4ff */
[----:B------:R-:W-:Y:S01]  /*8530*/  @P6 IADD3 R2, P4, R2, c[0x0][0x1c8], RZ ;  /* 0x0000720002026a10 */ /* 0x000fe20007f9e0ff */
[----:B------:R-:W2:Y:S03]  /*8540*/  MUFU.TANH R33, R4 ;  /* 0x0000000400217308 */ /* 0x000ea60000002400 */
[----:B------:R-:W-:Y:S01]  /*8550*/  @P6 IADD3.X R3, RZ, c[0x0][0x1cc], R14, P4, P5 ;  /* 0x00007300ff036a10 */ /* 0x000fe200027ea40e */
[----:B------:R-:W-:Y:S01]  /*8560*/  @!PT LDS RZ, [RZ] ;  /* 0x00000000fffff984 */ /* 0x000fe20000000800 */
[----:B------:R-:W-:Y:S01]  /*8570*/  @!PT LDS RZ, [RZ] ;  /* 0x00000000fffff984 */ /* 0x000fe20000000800 */
[----:B------:R-:W-:Y:S01]  /*8580*/  @!PT LDS RZ, [RZ] ;  /* 0x00000000fffff984 */ /* 0x000fe20000000800 */
[----:B------:R5:W-:Y:S08]  /*8590*/  @P6 LDGSTS.E.BYPASS.LTC128B.128 [R218+0x8100], [R6.64], !P0 ;  /* 0x0810000006da6fae */ /* 0x000bf0000c101d48 */
[----:B------:R2:W-:Y:S01]  /*85a0*/  @P6 LDGSTS.E.BYPASS.LTC128B.128 [R218+0xb100], [R2.64], !P3 ;  /* 0x0b10000002da6fae */ /* 0x0005e2000d901d48 */
[----:B-1----:R-:W-:Y:S05]  /*85b0*/  @P2 IMAD.HI.U32 R0, R5, c[0x0][0x2c8], RZ ;  /* 0x0000b20005002a27 */ /* 0x002fea00078e00ff */
[----:B------:R-:W-:Y:S02]  /*85c0*/  @P2 SHF.R.U32.HI R5, RZ, c[0x0][0x2cc], R0 ;  /* 0x0000b300ff052a19 */ /* 0x000fe40000011600 */
[----:B------:R1:W-:Y:S01]  /*85d0*/  @P6 LDGSTS.E.BYPASS.LTC128B.128 [R218+0x9100], [R16.64], !P0 ;  /* 0x0910000010da6fae */ /* 0x0003e2000c101d48 */
[----:B------:R-:W-:Y:S04]  /*85e0*/  FMUL.FTZ R0, R50, c[0x0][0x320] ;  /* 0x0000c80032007a20 */ /* 0x000fe80000410000 */
[----:B------:R1:W1:Y:S03]  /*85f0*/  MUFU.TANH R38, R0 ;  /* 0x0000000000267308 */ /* 0x0002660000002400 */
[----:B------:R3:W-:Y:S08]  /*8600*/  @P6 LDGSTS.E.BYPASS.LTC128B.128 [R218+0xc100], [R12.64], !P3 ;  /* 0x0c1000000cda6fae */ /* 0x0007f0000d901d48 */
[----:B------:R3:W-:Y:S01]  /*8610*/  @P6 LDGSTS.E.BYPASS.LTC128B.128 [R218+0xa100], [R10.64], !P0 ;  /* 0x0a1000000ada6fae */ /* 0x0007e2000c101d48 */
[----:B--2---:R-:W-:Y:S04]  /*8620*/  FMUL.FTZ R2, R51, c[0x0][0x320] ;  /* 0x0000c80033027a20 */ /* 0x004fe80000410000 */
[----:B------:R2:W2:Y:S03]  /*8630*/  MUFU.TANH R37, R2 ;  /* 0x0000000200257308 */ /* 0x0004a60000002400 */
[----:B------:R3:W-:Y:S01]  /*8640*/  @P6 LDGSTS.E.BYPASS.LTC128B.128 [R218+0xd100], [R8.64], !P3 ;  /* 0x0d10000008da6fae */ /* 0x0007e2000d901d48 */
[----:B-1----:R-:W-:Y:S07]  /*8650*/  IMAD R0, R217, -0x60, RZ ;  /* 0xffffffa0d9007824 */ /* 0x002fee00078e02ff */
[----:B------:R-:W1:Y:S08]  /*8660*/  SHFL.IDX PT, R4, R5, RZ, 0x1c1f ;  /* 0x001c1fff05047589 */ /* 0x000e7000000e0000 */
[----:B------:R-:W0:Y:S01]  /*8670*/  LDGDEPBAR ;  /* 0x00000000000079af */ /* 0x000e220000000000 */
[----:B--2---:R-:W-:Y:S04]  /*8680*/  IADD3 R2, -R45, 0x1, R0 ;  /* 0x000000012d027810 */ /* 0x004fe80007ffe100 */
[----:B---3--:R-:W-:Y:S04]  /*8690*/  IADD3 R2, -R46, R2, R47 ;  /* 0x000000022e027210 */ /* 0x008fe80007ffe12f */
[C---:B-----5:R-:W-:Y:S02]  /*86a0*/  IADD3 R7, R2.reuse, c[0x0][0x328], RZ ;  /* 0x0000ca0002077a10 */ /* 0x060fe40007ffe0ff */
[----:B------:R-:W-:Y:S02]  /*86b0*/  IADD3 R6, R2, UR4, RZ ;  /* 0x0000000402067c10 */ /* 0x000fe4000fffe0ff */
[----:B-1----:R-:W-:Y:S02]  /*86c0*/  IADD3 R3, R7, R4, RZ ;  /* 0x0000000407037210 */ /* 0x002fe40007ffe0ff */
[----:B------:R-:W-:Y:S01]  /*86d0*/  IADD3 R2, R4, R6, RZ ;  /* 0x0000000604027210 */ /* 0x000fe20007ffe0ff */
[----:B------:R-:W-:-:S05]  /*86e0*/  @!P1 BRA `(.L_x_562) ;  /* 0x0000018000009947 */ /* 0x000fca0003800000 */
[----:B----4-:R-:W-:Y:S01]  /*86f0*/  IADD3 R4, -R46, R47, R4 ;  /* 0x0000002f2e047210 */ /* 0x010fe20007ffe104 */
[----:B------:R-:W-:Y:S03]  /*8700*/  BSSY B0, `(.L_x_563) ;  /* 0x0000011000007945 */ /* 0x000fe60003800000 */
        /* <DEDUP_REMOVED lines=11> */
.L_x_564:
[----:B------:R-:W-:Y:S04]  /*87c0*/  MOV R8, c[0x0][0x32c] ;  /* 0x0000cb0000087a02 */ /* 0x000fe80000000f00 */
[----:B------:R-:W-:Y:S11]  /*87d0*/  ISETP.NE.AND P0, PT, R8, 0x1, PT ;  /* 0x000000010800780c */ /* 0x000ff60003f05270 */
[----:B------:R-:W-:Y:S02]  /*87e0*/  @!UPT UIADD3 URZ, URZ, URZ, URZ ;  /* 0x0000003f3f3ff290 */ /* 0x000fe4000fffe03f */
[----:B------:R-:W-:Y:S05]  /*87f0*/  @P0 IMAD.HI.U32 R8, R4, c[0x0][0x330], RZ ;  /* 0x0000cc0004080a27 */ /* 0x000fea00078e00ff */
[----:B------:R-:W-:Y:S02]  /*8800*/  @P0 SHF.R.U32.HI R4, RZ, c[0x0][0x334], R8 ;  /* 0x0000cd00ff040a19 */ /* 0x000fe40000011608 */
.L_x_565:
[----:B------:R-:W-:Y:S05]  /*8810*/  BSYNC B0 ;  /* 0x0000000000007941 */ /* 0x000fea0003800000 */
.L_x_563:
[----:B------:R-:W-:Y:S04]  /*8820*/  IMAD.IADD R8, R0, 0x1, -R45 ;  /* 0x0000000100087824 */ /* 0x000fe800078e0a2d */
[----:B------:R-:W-:Y:S05]  /*8830*/  IMAD R4, R4, c[0x0][0x32c], R8 ;  /* 0x0000cb0004047a24 */ /* 0x000fea00078e0208 */
[----:B------:R-:W-:Y:S02]  /*8840*/  IADD3 R8, R4, c[0x0][0x32c], RZ ;  /* 0x0000cb0004087a10 */ /* 0x000fe40007ffe0ff */
[----:B------:R-:W-:Y:S02]  /*8850*/  IMNMX R2, R2, R4, !PT ;  /* 0x0000000402027217 */ /* 0x000fe40007800200 */
[----:B------:R-:W-:Y:S02]  /*8860*/  IMNMX R3, R3, R8, PT ;  /* 0x0000000803037217 */ /* 0x000fe40003800200 */
.L_x_562:
[C---:B----4-:R-:W-:Y:S01]  /*8870*/  ISETP.GE.AND P0, PT, R0.reuse, 0x2, PT ;  /* 0x000000020000780c */ /* 0x050fe20003f06270 */
[----:B------:R-:W1:Y:S01]  /*8880*/  SHFL.IDX PT, R4, R5, 0x1, 0x1c1f ;  /* 0x003c1f0005047f89 */ /* 0x000e6200000e0000 */
[----:B------:R-:W-:Y:S02]  /*8890*/  ISETP.GE.AND P4, PT, R0, 0x1, PT ;  /* 0x000000010000780c */ /* 0x000fe40003f86270 */
[----:B------:R-:W-:Y:S02]  /*88a0*/  P2R R13, PR, RZ, 0x1 ;  /* 0x00000001ff0d7803 */ /* 0x000fe40000000000 */
[C---:B------:R-:W-:Y:S02]  /*88b0*/  ISETP.GT.AND P0, PT, R2.reuse, 0x1, !P0 ;  /* 0x000000010200780c */ /* 0x040fe40004704270 */
[----:B------:R-:W-:Y:S02]  /*88c0*/  P2R R11, PR, RZ, 0x10 ;  /* 0x00000010ff0b7803 */ /* 0x000fe40000000000 */
[----:B------:R-:W-:Y:S02]  /*88d0*/  ISETP.GT.AND P4, PT, R2, RZ, !P4 ;  /* 0x000000ff0200720c */ /* 0x000fe40006784270 */
[C---:B------:R-:W-:Y:S02]  /*88e0*/  ISETP.LT.OR P0, PT, R3.reuse, 0x2, P0 ;  /* 0x000000020300780c */ /* 0x040fe40000701670 */
[----:B------:R-:W-:Y:S02]  /*88f0*/  ISETP.GE.AND P5, PT, R0, 0x9, PT ;  /* 0x000000090000780c */ /* 0x000fe40003fa6270 */
        /* <DEDUP_REMOVED lines=93> */
[----:B------:R-:W-:Y:S02]  /*8ed0*/  ISETP.GE.AND P6, PT, R0, 0x52, PT ;  /* 0x000000520000780c */ /* 0x000fe40003fc6270 */
[C---:B------:R-:W-:Y:S02]  /*8ee0*/  ISETP.LT.OR P0, PT, R3.reuse, 0x51, P0 ;  /* 0x000000510300780c */ /* 0x040fe40000701670 */
[----:B------:R-:W-:Y:S02]  /*8ef0*/  P2R R14, PR, RZ, 0x20 ;  /* 0x00000020ff0e7803 */ /* 0x000fe40000000000 */
[----:B------:R-:W-:Y:S02]  /*8f00*/  FSEL R189, R36, -INF , !P0 ;  /* 0xff80000024bd7808 */ /* 0x000fe40004000000 */
[----:B------:R-:W-:Y:S02]  /*8f10*/  ISETP.GT.AND P0, PT, R2, 0x51, !P6 ;  /* 0x000000510200780c */ /* 0x000fe40007704270 */
[----:B------:R-:W-:Y:S02]  /*8f20*/  ISETP.GE.AND P5, PT, R0, 0x59, PT ;  /* 0x000000590000780c */ /* 0x000fe40003fa6270 */
[----:B------:R-:W-:Y:S02]  /*8f30*/  ISETP.LT.OR P0, PT, R3, 0x52, P0 ;  /* 0x000000520300780c */ /* 0x000fe40000701670 */
[----:B------:R-:W-:Y:S02]  /*8f40*/  P2R R16, PR, RZ, 0x10 ;  /* 0x00000010ff107803 */ /* 0x000fe40000000000 */
[----:B------:R-:W-:Y:S02]  /*8f50*/  FSEL R190, R35, -INF , !P0 ;  /* 0xff80000023be7808 */ /* 0x000fe40004000000 */
[----:B------:R-:W-:Y:S02]  /*8f60*/  ISETP.GT.AND P0, PT, R2, 0x58, !P5 ;  /* 0x000000580200780c */ /* 0x000fe40006f04270 */
[----:B------:R-:W-:Y:S02]  /*8f70*/  ISETP.GE.AND P4, PT, R0, 0x5a, PT ;  /* 0x0000005a0000780c */ /* 0x000fe40003f86270 */
[C---:B------:R-:W-:Y:S04]  /*8f80*/  ISETP.LT.OR P0, PT, R3.reuse, 0x59, P0 ;  /* 0x000000590300780c */ /* 0x040fe80000701670 */
[----:B------:R-:W-:Y:S02]  /*8f90*/  FSEL R191, R34, -INF , !P0 ;  /* 0xff80000022bf7808 */ /* 0x000fe40004000000 */
[----:B------:R-:W-:Y:S01]  /*8fa0*/  ISETP.GT.AND P0, PT, R2, 0x59, !P4 ;  /* 0x000000590200780c */ /* 0x000fe20006704270 */
[--C-:B-1----:R-:W-:Y:S03]  /*8fb0*/  IMAD.IADD R2, R6, 0x1, R4.reuse ;  /* 0x0000000106027824 */ /* 0x102fe600078e0204 */
[----:B------:R-:W-:Y:S01]  /*8fc0*/  ISETP.LT.OR P0, PT, R3, 0x5a, P0 ;  /* 0x0000005a0300780c */ /* 0x000fe20000701670 */
[----:B------:R-:W-:Y:S03]  /*8fd0*/  IMAD.IADD R3, R7, 0x1, R4 ;  /* 0x0000000107037824 */ /* 0x000fe600078e0204 */
[----:B------:R-:W-:Y:S01]  /*8fe0*/  FSEL R216, R33, -INF , !P0 ;  /* 0xff80000021d87808 */ /* 0x000fe20004000000 */
[----:B------:R-:W-:-:S05]  /*8ff0*/  @!P1 BRA `(.L_x_566) ;  /* 0x0000018000009947 */ /* 0x000fca0003800000 */
[----:B------:R-:W-:Y:S01]  /*9000*/  IADD3 R4, -R46, R47, R4 ;  /* 0x0000002f2e047210 */ /* 0x000fe20007ffe104 */
        /* <DEDUP_REMOVED lines=12> */
.L_x_568:
[----:B------:R-:W-:Y:S04]  /*90d0*/  MOV R5, c[0x0][0x32c] ;  /* 0x0000cb0000057a02 */ /* 0x000fe80000000f00 */
[----:B------:R-:W-:Y:S11]  /*90e0*/  ISETP.NE.AND P0, PT, R5, 0x1, PT ;  /* 0x000000010500780c */ /* 0x000ff60003f05270 */
[----:B------:R-:W-:Y:S02]  /*90f0*/  @!UPT UIADD3 URZ, URZ, URZ, URZ ;  /* 0x0000003f3f3ff290 */ /* 0x000fe4000fffe03f */
[----:B------:R-:W-:Y:S05]  /*9100*/  @P0 IMAD.HI.U32 R5, R4, c[0x0][0x330], RZ ;  /* 0x0000cc0004050a27 */ /* 0x000fea00078e00ff */
[----:B------:R-:W-:Y:S02]  /*9110*/  @P0 SHF.R.U32.HI R4, RZ, c[0x0][0x334], R5 ;  /* 0x0000cd00ff040a19 */ /* 0x000fe40000011605 */
.L_x_569:
[----:B------:R-:W-:Y:S05]  /*9120*/  BSYNC B0 ;  /* 0x0000000000007941 */ /* 0x000fea0003800000 */
.L_x_567:
[----:B------:R-:W-:Y:S04]  /*9130*/  IMAD.IADD R0, R0, 0x1, -R45 ;  /* 0x0000000100007824 */ /* 0x000fe800078e0a2d */
[----:B------:R-:W-:Y:S05]  /*9140*/  IMAD R0, R4, c[0x0][0x32c], R0 ;  /* 0x0000cb0004007a24 */ /* 0x000fea00078e0200 */
[----:B------:R-:W-:Y:S02]  /*9150*/  IADD3 R4, R0, c[0x0][0x32c], RZ ;  /* 0x0000cb0000047a10 */ /* 0x000fe40007ffe0ff */
[----:B------:R-:W-:Y:S02]  /*9160*/  IMNMX R2, R2, R0, !PT ;  /* 0x0000000002027217 */ /* 0x000fe40007800200 */
[----:B------:R-:W-:Y:S02]  /*9170*/  IMNMX R3, R3, R4, PT ;  /* 0x0000000403037217 */ /* 0x000fe40003800200 */
.L_x_566:
[----:B------:R-:W-:Y:S01]  /*9180*/  ISETP.NE.AND P0, PT, R11, RZ, PT ;  /* 0x000000ff0b00720c */ /* 0x000fe20003f05270 */
[----:B------:R-:W2:Y:S01]  /*9190*/  LDL.LU R250, [R1+0x8] ;  /* 0x0000080001fa7983 */ /* 0x000ea20000300800 */
[----:B------:R-:W-:Y:S02]  /*91a0*/  FMNMX.FTZ R0, R8, R69, !PT ;  /* 0x0000004508007209 */ /* 0x000fe40007810000 */
[----:B------:R-:W-:Y:S01]  /*91b0*/  ISETP.GT.AND P0, PT, R2, RZ, !P0 ;  /* 0x000000ff0200720c */ /* 0x000fe20004704270 */
[----:B------:R-:W3:Y:S01]  /*91c0*/  LDL.LU R249, [R1+0xc] ;  /* 0x00000c0001f97983 */ /* 0x000ee20000300800 */
        /* <DEDUP_REMOVED lines=54> */
[----:B------:R-:W-:Y:S01]  /*9530*/  FMNMX.FTZ R0, R182, R0, !PT ;  /* 0x00000000b6007209 */ /* 0x000fe20007810000 */
[----:B------:R-:W-:Y:S01]  /*9540*/  LDSM.16.MT88.4 R28, [R195] ;  /* 0x00000000c31c783b */ /* 0x000fe20000004200 */
        /* <DEDUP_REMOVED lines=23> */
[C---:B------:R-:W-:Y:S02]  /*96c0*/  ISETP.LT.OR P0, PT, R3.reuse, 0x2a, P0 ;  /* 0x0000002a0300780c */ /* 0x040fe40000701670 */
[----:B------:R-:W-:Y:S01]  /*96d0*/  ISETP.GT.AND P6, PT, R2, 0x51, !P6 ;  /* 0x000000510200780c */ /* 0x000fe200077c4270 */
[----:B------:R-:W1:Y:S01]  /*96e0*/  SHFL.BFLY PT, R13, R0, 0x2, 0x1f ;  /* 0x0c401f00000d7f89 */ /* 0x000e6200000e0000 */
[----:B------:R-:W-:Y:S02]  /*96f0*/  FSEL R144, R144, -INF , !P0 ;  /* 0xff80000090907808 */ /* 0x000fe40004000000 */
[----:B------:R-:W-:Y:S02]  /*9700*/  ISETP.NE.AND P0, PT, R24, RZ, PT ;  /* 0x000000ff1800720c */ /* 0x000fe40003f05270 */
[----:B------:R-:W-:Y:S02]  /*9710*/  FMNMX.FTZ R11, R144, R11, !PT ;  /* 0x0000000b900b7209 */ /* 0x000fe40007810000 */
[C---:B------:R-:W-:Y:S02]  /*9720*/  ISETP.GT.AND P0, PT, R2.reuse, 0x30, !P0 ;  /* 0x000000300200780c */ /* 0x040fe40004704270 */
[C---:B------:R-:W-:Y:S02]  /*9730*/  ISETP.GT.AND P5, PT, R2.reuse, 0x58, !P5 ;  /* 0x000000580200780c */ /* 0x040fe40006fa4270 */
[----:B------:R-:W-:Y:S02]  /*9740*/  ISETP.LT.OR P0, PT, R3, 0x31, P0 ;  /* 0x000000310300780c */ /* 0x000fe40000701670 */
[C---:B------:R-:W-:Y:S02]  /*9750*/  ISETP.GT.AND P4, PT, R2.reuse, 0x59, !P4 ;  /* 0x000000590200780c */ /* 0x040fe40006784270 */
[----:B------:R-:W-:Y:S02]  /*9760*/  FSEL R139, R139, -INF , !P0 ;  /* 0xff8000008b8b7808 */ /* 0x000fe40004000000 */
[----:B------:R-:W-:Y:S02]  /*9770*/  ISETP.NE.AND P0, PT, R23, RZ, PT ;  /* 0x000000ff1700720c */ /* 0x000fe40003f05270 */
[----:B------:R-:W-:Y:S02]  /*9780*/  FMNMX.FTZ R11, R139, R11, !PT ;  /* 0x0000000b8b0b7209 */ /* 0x000fe40007810000 */
[----:B------:R-:W-:Y:S02]  /*9790*/  ISETP.GT.AND P0, PT, R2, 0x31, !P0 ;  /* 0x000000310200780c */ /* 0x000fe40004704270 */
[C---:B------:R-:W-:Y:S02]  /*97a0*/  ISETP.LT.OR P6, PT, R3.reuse, 0x52, P6 ;  /* 0x000000520300780c */ /* 0x040fe400037c1670 */
[C---:B------:R-:W-:Y:S02]  /*97b0*/  ISETP.LT.OR P0, PT, R3.reuse, 0x32, P0 ;  /* 0x000000320300780c */ /* 0x040fe40000701670 */
[----:B------:R-:W-:Y:S02]  /*97c0*/  ISETP.LT.OR P5, PT, R3, 0x59, P5 ;  /* 0x000000590300780c */ /* 0x000fe40002fa1670 */
[----:B------:R-:W-:Y:S02]  /*97d0*/  FSEL R137, R137, -INF , !P0 ;  /* 0xff80000089897808 */ /* 0x000fe40004000000 */
[----:B------:R-:W-:Y:S02]  /*97e0*/  ISETP.NE.AND P0, PT, R22, RZ, PT ;  /* 0x000000ff1600720c */ /* 0x000fe40003f05270 */
[----:B------:R-:W-:Y:S02]  /*97f0*/  FMNMX.FTZ R11, R137, R11, !PT ;  /* 0x0000000b890b7209 */ /* 0x000fe40007810000 */
[C---:B------:R-:W-:Y:S02]  /*9800*/  ISETP.GT.AND P0, PT, R2.reuse, 0x38, !P0 ;  /* 0x000000380200780c */ /* 0x040fe40004704270 */
[C---:B------:R-:W-:Y:S02]  /*9810*/  ISETP.LT.OR P4, PT, R3.reuse, 0x5a, P4 ;  /* 0x0000005a0300780c */ /* 0x040fe40002781670 */
[----:B------:R-:W-:Y:S02]  /*9820*/  ISETP.LT.OR P0, PT, R3, 0x39, P0 ;  /* 0x000000390300780c */ /* 0x000fe40000701670 */
[----:B------:R-:W-:Y:S02]  /*9830*/  FSEL R162, R43, -INF , !P6 ;  /* 0xff8000002ba27808 */ /* 0x000fe40007000000 */
[----:B------:R-:W-:Y:S02]  /*9840*/  FSEL R147, R123, -INF , !P0 ;  /* 0xff8000007b937808 */ /* 0x000fe40004000000 */
[----:B------:R-:W-:Y:S02]  /*9850*/  ISETP.NE.AND P0, PT, R21, RZ, PT ;  /* 0x000000ff1500720c */ /* 0x000fe40003f05270 */
[----:B------:R-:W-:Y:S02]  /*9860*/  FMNMX.FTZ R11, R147, R11, !PT ;  /* 0x0000000b930b7209 */ /* 0x000fe40007810000 */
[----:B------:R-:W-:Y:S02]  /*9870*/  ISETP.GT.AND P0, PT, R2, 0x39, !P0 ;  /* 0x000000390200780c */ /* 0x000fe40004704270 */
[----:B------:R-:W-:Y:S02]  /*9880*/  FSEL R163, R38, -INF , !P5 ;  /* 0xff80000026a37808 */ /* 0x000fe40006800000 */
[C---:B------:R-:W-:Y:S04]  /*9890*/  ISETP.LT.OR P0, PT, R3.reuse, 0x3a, P0 ;  /* 0x0000003a0300780c */ /* 0x040fe80000701670 */
[----:B------:R-:W-:Y:S02]  /*98a0*/  FSEL R148, R122, -INF , !P0 ;  /* 0xff8000007a947808 */ /* 0x000fe40004000000 */
[----:B------:R-:W-:Y:S02]  /*98b0*/  ISETP.NE.AND P0, PT, R20, RZ, PT ;  /* 0x000000ff1400720c */ /* 0x000fe40003f05270 */
[----:B------:R-:W-:Y:S01]  /*98c0*/  FMNMX.FTZ R11, R148, R11, !PT ;  /* 0x0000000b940b7209 */ /* 0x000fe20007810000 */
[----:B------:R-:W-:Y:S01]  /*98d0*/  LDSM.16.MT88.4 R20, [R196] ;  /* 0x00000000c414783b */ /* 0x000fe20000004200 */
[C---:B------:R-:W-:Y:S04]  /*98e0*/  ISETP.GT.AND P0, PT, R2.reuse, 0x40, !P0 ;  /* 0x000000400200780c */ /* 0x040fe80004704270 */
[----:B------:R-:W-:Y:S04]  /*98f0*/  ISETP.LT.OR P0, PT, R3, 0x41, P0 ;  /* 0x000000410300780c */ /* 0x000fe80000701670 */
[----:B------:R-:W-:Y:S02]  /*9900*/  FSEL R149, R121, -INF , !P0 ;  /* 0xff80000079957808 */ /* 0x000fe40004000000 */
[----:B------:R-:W-:Y:S02]  /*9910*/  ISETP.NE.AND P0, PT, R19, RZ, PT ;  /* 0x000000ff1300720c */ /* 0x000fe40003f05270 */
[----:B------:R-:W-:Y:S02]  /*9920*/  FMNMX.FTZ R11, R149, R11, !PT ;  /* 0x0000000b950b7209 */ /* 0x000fe40007810000 */
[----:B------:R-:W-:Y:S04]  /*9930*/  ISETP.GT.AND P0, PT, R2, 0x41, !P0 ;  /* 0x000000410200780c */ /* 0x000fe80004704270 */
[C---:B------:R-:W-:Y:S04]  /*9940*/  ISETP.LT.OR P0, PT, R3.reuse, 0x42, P0 ;  /* 0x000000420300780c */ /* 0x040fe80000701670 */
[----:B------:R-:W-:Y:S02]  /*9950*/  FSEL R150, R120, -INF , !P0 ;  /* 0xff80000078967808 */ /* 0x000fe40004000000 */
[----:B------:R-:W-:Y:S02]  /*9960*/  ISETP.NE.AND P0, PT, R18, RZ, PT ;  /* 0x000000ff1200720c */ /* 0x000fe40003f05270 */
[----:B------:R-:W-:Y:S02]  /*9970*/  FMNMX.FTZ R11, R150, R11, !PT ;  /* 0x0000000b960b7209 */ /* 0x000fe40007810000 */
[C---:B------:R-:W-:Y:S04]  /*9980*/  ISETP.GT.AND P0, PT, R2.reuse, 0x48, !P0 ;  /* 0x000000480200780c */ /* 0x040fe80004704270 */
[----:B------:R-:W-:Y:S04]  /*9990*/  ISETP.LT.OR P0, PT, R3, 0x49, P0 ;  /* 0x000000490300780c */ /* 0x000fe80000701670 */
[----:B------:R-:W-:Y:S02]  /*99a0*/  FSEL R157, R71, -INF , !P0 ;  /* 0xff800000479d7808 */ /* 0x000fe40004000000 */
[----:B------:R-:W-:Y:S02]  /*99b0*/  ISETP.NE.AND P0, PT, R17, RZ, PT ;  /* 0x000000ff1100720c */ /* 0x000fe40003f05270 */
[----:B------:R-:W-:Y:S02]  /*99c0*/  FMNMX.FTZ R11, R157, R11, !PT ;  /* 0x0000000b9d0b7209 */ /* 0x000fe40007810000 */
[----:B------:R-:W-:Y:S02]  /*99d0*/  ISETP.GT.AND P0, PT, R2, 0x49, !P0 ;  /* 0x000000490200780c */ /* 0x000fe40004704270 */
[----:B------:R-:W-:Y:S02]  /*99e0*/  FSEL R71, R37, -INF , !P4 ;  /* 0xff80000025477808 */ /* 0x000fe40006000000 */
[C---:B------:R-:W-:Y:S01]  /*99f0*/  ISETP.LT.OR P0, PT, R3.reuse, 0x4a, P0 ;  /* 0x0000004a0300780c */ /* 0x040fe20000701670 */
[----:B------:R-:W-:Y:S03]  /*9a00*/  LDSM.16.MT88.4 R36, [R211] ;  /* 0x00000000d324783b */ /* 0x000fe60000004200 */
[----:B------:R-:W-:Y:S02]  /*9a10*/  FSEL R158, R42, -INF , !P0 ;  /* 0xff8000002a9e7808 */ /* 0x000fe40004000000 */
[----:B------:R-:W-:Y:S02]  /*9a20*/  ISETP.NE.AND P0, PT, R16, RZ, PT ;  /* 0x000000ff1000720c */ /* 0x000fe40003f05270 */
[----:B------:R-:W-:Y:S02]  /*9a30*/  FMNMX.FTZ R11, R158, R11, !PT ;  /* 0x0000000b9e0b7209 */ /* 0x000fe40007810000 */
[----:B------:R-:W-:Y:S04]  /*9a40*/  ISETP.GT.AND P0, PT, R2, 0x50, !P0 ;  /* 0x000000500200780c */ /* 0x000fe80004704270 */
[----:B------:R-:W-:Y:S04]  /*9a50*/  ISETP.LT.OR P0, PT, R3, 0x51, P0 ;  /* 0x000000510300780c */ /* 0x000fe80000701670 */
[----:B------:R-:W-:Y:S02]  /*9a60*/  FSEL R161, R44, -INF , !P0 ;  /* 0xff8000002ca17808 */ /* 0x000fe40004000000 */
[----:B------:R-:W-:Y:S02]  /*9a70*/  LDSM.16.MT88.4 R44, [R192+0x3000] ;  /* 0x00300000c02c783b */ /* 0x000fe40000004200 */
[----:B------:R-:W-:Y:S02]  /*9a80*/  FMNMX.FTZ R2, R161, R11, !PT ;  /* 0x0000000ba1027209 */ /* 0x000fe40007810000 */
[----:B-1----:R-:W-:Y:S02]  /*9a90*/  FMNMX.FTZ R3, R0, R13, !PT ;  /* 0x0000000d00037209 */ /* 0x002fe40007810000 */
[----:B------:R-:W-:Y:S03]  /*9aa0*/  FMNMX.FTZ R0, R162, R2, !PT ;  /* 0x00000002a2007209 */ /* 0x000fe60007810000 */
[----:B------:R-:W1:Y:S01]  /*9ab0*/  SHFL.BFLY PT, R11, R3, 0x1, 0x1f ;  /* 0x0c201f00030b7f89 */ /* 0x000e6200000e0000 */
[----:B------:R-:W-:Y:S04]  /*9ac0*/  FMNMX.FTZ R0, R163, R0, !PT ;  /* 0x00000000a3007209 */ /* 0x000fe80007810000 */
[----:B------:R-:W-:Y:S05]  /*9ad0*/  FMNMX.FTZ R0, R71, R0, !PT ;  /* 0x0000000047007209 */ /* 0x000fea0007810000 */
[----:B------:R-:W4:Y:S01]  /*9ae0*/  SHFL.BFLY PT, R2, R0, 0x2, 0x1f ;  /* 0x0c401f0000027f89 */ /* 0x000f2200000e0000 */
[----:B-1----:R-:W-:Y:S04]  /*9af0*/  FMNMX.FTZ R68, R3, R11, !PT ;  /* 0x0000000b03447209 */ /* 0x002fe80007810000 */
[C---:B------:R-:W-:Y:S01]  /*9b00*/  FSETP.NEU.FTZ.AND P0, PT, R68.reuse, -INF , PT ;  /* 0xff8000004400780b */ /* 0x040fe20003f1d000 */
[----:B------:R-:W-:Y:S05]  /*9b10*/  FMUL.FTZ R3, R68, c[0x0][0x2d0] ;  /* 0x0000b40044037a20 */ /* 0x000fea0000410000 */
[----:B------:R-:W-:Y:S02]  /*9b20*/  FSEL R132, R3, RZ, P0 ;  /* 0x000000ff03847208 */ /* 0x000fe40000000000 */
[----:B----4-:R-:W-:Y:S03]  /*9b30*/  FMNMX.FTZ R2, R0, R2, !PT ;  /* 0x0000000200027209 */ /* 0x010fe60007810000 */
[--C-:B------:R-:W-:Y:S02]  /*9b40*/  FFMA.FTZ R0, R8, c[0x0][0x2d0], -R132.reuse ;  /* 0x0000b40008007a23 */ /* 0x100fe40000010884 */
[----:B------:R-:W1:Y:S01]  /*9b50*/  SHFL.BFLY PT, R3, R2, 0x1, 0x1f ;  /* 0x0c201f0002037f89 */ /* 0x000e6200000e0000 */
[--C-:B------:R-:W-:Y:S01]  /*9b60*/  FFMA.FTZ R8, R12, c[0x0][0x2d0], -R132.reuse ;  /* 0x0000b4000c087a23 */ /* 0x100fe20000010884 */
[----:B------:R4:W-:Y:S06]  /*9b70*/  MUFU.EX2 R244, R0 ;  /* 0x0000000000f47308 */ /* 0x0009ec0000000800 */
[----:B------:R-:W5:Y:S04]  /*9b80*/  LDSM.16.MT88.4 R12, [R192] ;  /* 0x00000000c00c783b */ /* 0x000f680000004200 */
[----:B------:R2:W-:Y:S01]  /*9b90*/  MUFU.EX2 R245, R8 ;  /* 0x0000000800f57308 */ /* 0x0005e20000000800 */
[----:B-1----:R-:W-:Y:S01]  /*9ba0*/  FMNMX.FTZ R3, R2, R3, !PT ;  /* 0x0000000302037209 */ /* 0x002fe20007810000 */
[--C-:B----4-:R-:W-:Y:S08]  /*9bb0*/  FFMA.FTZ R0, R10, c[0x0][0x2d0], -R132.reuse ;  /* 0x0000b4000a007a23 */ /* 0x110ff00000010884 */
[----:B------:R1:W4:Y:S01]  /*9bc0*/  MUFU.EX2 R247, R0 ;  /* 0x0000000000f77308 */ /* 0x0003220000000800 */
[----:B--2---:R-:W-:Y:S02]  /*9bd0*/  FMUL.FTZ R8, R3, c[0x0][0x2d0] ;  /* 0x0000b40003087a20 */ /* 0x004fe40000410000 */
[----:B-1----:R-:W-:Y:S01]  /*9be0*/  FFMA.FTZ R0, R9, c[0x0][0x2d0], -R132 ;  /* 0x0000b40009007a23 */ /* 0x002fe20000010884 */
[----:B----4-:R-:W-:Y:S06]  /*9bf0*/  F2FP.PACK_AB R120, R247, R244 ;  /* 0x000000f4f778723e */ /* 0x010fec00000000ff */
[----:B------:R1:W2:Y:S02]  /*9c00*/  MUFU.EX2 R246, R0 ;  /* 0x0000000000f67308 */ /* 0x0002a40000000800 */
[----:B-1----:R-:W-:Y:S02]  /*9c10*/  FSEL R0, R68, RZ, P0 ;  /* 0x000000ff44007208 */ /* 0x002fe40000000000 */
[----:B------:R-:W-:Y:S02]  /*9c20*/  FSETP.NEU.FTZ.AND P0, PT, R3, -INF , PT ;  /* 0xff8000000300780b */ /* 0x000fe40003f1d000 */
[----:B--2---:R-:W-:Y:S01]  /*9c30*/  F2FP.PACK_AB R122, R245, R246 ;  /* 0x000000f6f57a723e */ /* 0x004fe200000000ff */
[----:B------:R-:W-:Y:S01]  /*9c40*/  FADD.FTZ R0, -R0, R69 ;  /* 0x0000004500007221 */ /* 0x000fe20000010100 */
[----:B------:R-:W-:Y:S03]  /*9c50*/  FSEL R69, R8, RZ, P0 ;  /* 0x000000ff08457208 */ /* 0x000fe60000000000 */
[----:B------:R-:W-:Y:S02]  /*9c60*/  FMUL.FTZ R0, R0, c[0x0][0x2d0] ;  /* 0x0000b40000007a20 */ /* 0x000fe40000410000 */
[--C-:B------:R-:W-:Y:S02]  /*9c70*/  FFMA.FTZ R4, R4, c[0x0][0x2d0], -R69.reuse ;  /* 0x0000b40004047a23 */ /* 0x100fe40000010845 */
[----:B------:R1:W2:Y:S01]  /*9c80*/  MUFU.EX2 R2, R0 ;  /* 0x0000000000027308 */ /* 0x0002a20000000800 */
[--C-:B------:R-:W-:Y:S09]  /*9c90*/  FFMA.FTZ R7, R7, c[0x0][0x2d0], -R69.reuse ;  /* 0x0000b40007077a23 */ /* 0x100ff20000010845 */
[----:B------:R4:W-:Y:S10]  /*9ca0*/  MUFU.EX2 R243, R4 ;  /* 0x0000000400f37308 */ /* 0x0009f40000000800 */
[----:B------:R-:W-:Y:S01]  /*9cb0*/  MUFU.EX2 R240, R7 ;  /* 0x0000000700f07308 */ /* 0x000fe20000000800 */
[--C-:B-1----:R-:W-:Y:S02]  /*9cc0*/  FFMA.FTZ R0, R6, c[0x0][0x2d0], -R69.reuse ;  /* 0x0000b40006007a23 */ /* 0x102fe40000010845 */
[C---:B--2---:R-:W-:Y:S02]  /*9cd0*/  FMUL.FTZ R8, R2.reuse, R76 ;  /* 0x0000004c02087220 */ /* 0x044fe40000410000 */
[C---:B------:R-:W-:Y:S05]  /*9ce0*/  FMUL.FTZ R9, R2.reuse, R77 ;  /* 0x0000004d02097220 */ /* 0x040fea0000410000 */
[----:B------:R-:W1:Y:S01]  /*9cf0*/  MUFU.EX2 R242, R0 ;  /* 0x0000000000f27308 */ /* 0x000e620000000800 */
[C---:B------:R-:W-:Y:S02]  /*9d00*/  FMUL.FTZ R16, R2.reuse, R84 ;  /* 0x0000005402107220 */ /* 0x040fe40000410000 */
[C---:B------:R-:W-:Y:S02]  /*9d10*/  FMUL.FTZ R17, R2.reuse, R85 ;  /* 0x0000005502117220 */ /* 0x040fe40000410000 */
[C---:B----4-:R-:W-:Y:S02]  /*9d20*/  FMUL.FTZ R4, R2.reuse, R72 ;  /* 0x0000004802047220 */ /* 0x050fe40000410000 */
        /* <DEDUP_REMOVED lines=8> */
[----:B------:R-:W-:Y:S01]  /*9db0*/  FMUL.FTZ R60, R2, R60 ;  /* 0x0000003c023c7220 */ /* 0x000fe20000410000 */
[----:B-1----:R-:W-:Y:S01]  /*9dc0*/  F2FP.PACK_AB R121, R242, R243 ;  /* 0x000000f3f279723e */ /* 0x002fe200000000ff */
[--C-:B------:R-:W-:Y:S02]  /*9dd0*/  FFMA.FTZ R0, R5, c[0x0][0x2d0], -R69.reuse ;  /* 0x0000b40005007a23 */ /* 0x100fe40000010845 */
[C---:B------:R-:W-:Y:S02]  /*9de0*/  FMUL.FTZ R5, R2.reuse, R73 ;  /* 0x0000004902057220 */ /* 0x040fe40000410000 */
[----:B------:R1:W2:Y:S01]  /*9df0*/  MUFU.EX2 R241, R0 ;  /* 0x0000000000f17308 */ /* 0x0002a20000000800 */
[C---:B------:R-:W-:Y:S02]  /*9e00*/  FMUL.FTZ R61, R2.reuse, R61 ;  /* 0x0000003d023d7220 */ /* 0x040fe40000410000 */
[C---:B------:R-:W-:Y:S02]  /*9e10*/  FMUL.FTZ R64, R2.reuse, R64 ;  /* 0x0000004002407220 */ /* 0x040fe40000410000 */
[----:B------:R-:W-:Y:S01]  /*9e20*/  FMUL.FTZ R65, R2, R65 ;  /* 0x0000004102417220 */ /* 0x000fe20000410000 */
[----:B-1----:R-:W-:Y:S02]  /*9e30*/  FSEL R0, R3, RZ, P0 ;  /* 0x000000ff03007208 */ /* 0x002fe40000000000 */
[----:B--2---:R-:W-:Y:S02]  /*9e40*/  F2FP.PACK_AB R123, R240, R241 ;  /* 0x000000f1f07b723e */ /* 0x004fe400000000ff */
[----:B------:R-:W-:Y:S01]  /*9e50*/  ISETP.GT.AND P0, PT, R217, R248, PT ;  /* 0x000000f8d900720c */ /* 0x000fe20003f04270 */
[----:B------:R-:W-:Y:S02]  /*9e60*/  FADD.FTZ R0, -R0, R70 ;  /* 0x0000004600007221 */ /* 0x000fe40000010100 */
[--C-:B------:R-:W-:Y:S02]  /*9e70*/  FFMA.FTZ R70, R133, c[0x0][0x2d0], -R69.reuse ;  /* 0x0000b40085467a23 */ /* 0x100fe40000010845 */
[----:B------:R-:W-:Y:S02]  /*9e80*/  FMUL.FTZ R0, R0, c[0x0][0x2d0] ;  /* 0x0000b40000007a20 */ /* 0x000fe40000410000 */
[----:B------:R1:W-:Y:S10]  /*9e90*/  MUFU.EX2 R235, R70 ;  /* 0x0000004600eb7308 */ /* 0x0003f40000000800 */
[----:B------:R-:W2:Y:S01]  /*9ea0*/  MUFU.EX2 R0, R0 ;  /* 0x0000000000007308 */ /* 0x000ea20000000800 */
[--C-:B-1----:R-:W-:Y:S09]  /*9eb0*/  FFMA.FTZ R70, R134, c[0x0][0x2d0], -R69.reuse ;  /* 0x0000b40086467a23 */ /* 0x102ff20000010845 */
[----:B------:R1:W-:Y:S01]  /*9ec0*/  MUFU.EX2 R234, R70 ;  /* 0x0000004600ea7308 */ /* 0x0003e20000000800 */
[C---:B--2---:R-:W-:Y:S02]  /*9ed0*/  FMUL.FTZ R6, R0.reuse, R74 ;  /* 0x0000004a00067220 */ /* 0x044fe40000410000 */
[C---:B------:R-:W-:Y:S02]  /*9ee0*/  FMUL.FTZ R7, R0.reuse, R75 ;  /* 0x0000004b00077220 */ /* 0x040fe40000410000 */
[----:B------:R-:W2:Y:S01]  /*9ef0*/  LDSM.16.MT88.4 R72, [R196+0x3000] ;  /* 0x00300000c448783b */ /* 0x000ea20000004200 */
[C---:B------:R-:W-:Y:S02]  /*9f00*/  FMUL.FTZ R10, R0.reuse, R78 ;  /* 0x0000004e000a7220 */ /* 0x040fe40000410000 */
[C---:B------:R-:W-:Y:S02]  /*9f10*/  FMUL.FTZ R11, R0.reuse, R79 ;  /* 0x0000004f000b7220 */ /* 0x040fe40000410000 */
[C---:B-----5:R-:W-:Y:S03]  /*9f20*/  HMMA.16816.F32 R4, R120.reuse, R12, R4 ;  /* 0x0000000c7804723c */ /* 0x060fe60000001804 */
[----:B------:R-:W4:Y:S02]  /*9f30*/  LDSM.16.MT88.4 R76, [R195+0x3000] ;  /* 0x00300000c34c783b */ /* 0x000f240000004200 */
[----:B------:R-:W-:Y:S02]  /*9f40*/  FMUL.FTZ R18, R0, R86 ;  /* 0x0000005600127220 */ /* 0x000fe40000410000 */
[C---:B------:R-:W-:Y:S01]  /*9f50*/  FMUL.FTZ R12, R2.reuse, R80 ;  /* 0x00000050020c7220 */ /* 0x040fe20000410000 */
[C---:B------:R-:W-:Y:S04]  /*9f60*/  HMMA.16816.F32 R8, R120.reuse, R14, R8 ;  /* 0x0000000e7808723c */ /* 0x040fe80000001808 */
[----:B------:R-:W-:Y:S02]  /*9f70*/  FMUL.FTZ R13, R2, R81 ;  /* 0x00000051020d7220 */ /* 0x000fe40000410000 */
[C---:B------:R-:W-:Y:S02]  /*9f80*/  FMUL.FTZ R19, R0.reuse, R87 ;  /* 0x0000005700137220 */ /* 0x040fe40000410000 */
[C---:B------:R-:W-:Y:S01]  /*9f90*/  FMUL.FTZ R14, R0.reuse, R82 ;  /* 0x00000052000e7220 */ /* 0x040fe20000410000 */
[----:B------:R-:W-:Y:S03]  /*9fa0*/  LDSM.16.MT88.4 R84, [R192+0x800] ;  /* 0x00080000c054783b */ /* 0x000fe60000004200 */
[C---:B------:R-:W-:Y:S02]  /*9fb0*/  FMUL.FTZ R15, R0.reuse, R83 ;  /* 0x00000053000f7220 */ /* 0x040fe40000410000 */
[C---:B------:R-:W-:Y:S02]  /*9fc0*/  FMUL.FTZ R26, R0.reuse, R94 ;  /* 0x0000005e001a7220 */ /* 0x040fe40000410000 */
[C---:B------:R-:W-:Y:S01]  /*9fd0*/  FMUL.FTZ R27, R0.reuse, R95 ;  /* 0x0000005f001b7220 */ /* 0x040fe20000410000 */
[----:B------:R-:W5:Y:S01]  /*9fe0*/  LDSM.16.MT88.4 R80, [R198+0x3000] ;  /* 0x00300000c650783b */ /* 0x000f620000004200 */
[C---:B------:R-:W-:Y:S01]  /*9ff0*/  FMUL.FTZ R34, R0.reuse, R102 ;  /* 0x0000006600227220 */ /* 0x040fe20000410000 */
[C---:B------:R-:W-:Y:S03]  /*a000*/  HMMA.16816.F32 R12, R120.reuse, R20, R12 ;  /* 0x00000014780c723c */ /* 0x040fe6000000180c */
[C---:B------:R-:W-:Y:S02]  /*a010*/  FMUL.FTZ R35, R0.reuse, R103 ;  /* 0x0000006700237220 */ /* 0x040fe40000410000 */
[----:B------:R-:W-:Y:S01]  /*a020*/  FMUL.FTZ R42, R0, R110 ;  /* 0x0000006e002a7220 */ /* 0x000fe20000410000 */
[----:B------:R-:W-:Y:S01]  /*a030*/  LDSM.16.MT88.4 R92, [R198+0x800] ;  /* 0x00080000c65c783b */ /* 0x000fe20000004200 */
[C---:B------:R-:W-:Y:S01]  /*a040*/  FMUL.FTZ R20, R2.reuse, R88 ;  /* 0x0000005802147220 */ /* 0x040fe20000410000 */
[C---:B------:R-:W-:Y:S04]  /*a050*/  HMMA.16816.F32 R16, R120.reuse, R22, R16 ;  /* 0x000000167810723c */ /* 0x040fe80000001810 */
[----:B------:R-:W-:Y:S02]  /*a060*/  FMUL.FTZ R21, R2, R89 ;  /* 0x0000005902157220 */ /* 0x000fe40000410000 */
[--C-:B-1----:R-:W-:Y:S01]  /*a070*/  FFMA.FTZ R70, R135, c[0x0][0x2d0], -R69.reuse ;  /* 0x0000b40087467a23 */ /* 0x102fe20000010845 */
[----:B------:R-:W-:Y:S01]  /*a080*/  LDSM.16.MT88.4 R100, [R195+0x2800] ;  /* 0x00280000c364783b */ /* 0x000fe20000004200 */
[C---:B------:R-:W-:Y:S02]  /*a090*/  FMUL.FTZ R22, R0.reuse, R90 ;  /* 0x0000005a00167220 */ /* 0x040fe40000410000 */
[----:B------:R1:W-:Y:S02]  /*a0a0*/  MUFU.EX2 R233, R70 ;  /* 0x0000004600e97308 */ /* 0x0003e40000000800 */
[C---:B------:R-:W-:Y:S02]  /*a0b0*/  FMUL.FTZ R23, R0.reuse, R91 ;  /* 0x0000005b00177220 */ /* 0x040fe40000410000 */
[C---:B------:R-:W-:Y:S01]  /*a0c0*/  FMUL.FTZ R43, R0.reuse, R111 ;  /* 0x0000006f002b7220 */ /* 0x040fe20000410000 */
[----:B------:R-:W-:Y:S01]  /*a0d0*/  LDSM.16.MT88.4 R88, [R195+0x800] ;  /* 0x00080000c358783b */ /* 0x000fe20000004200 */
[C---:B------:R-:W-:Y:S02]  /*a0e0*/  FMUL.FTZ R50, R0.reuse, R118 ;  /* 0x0000007600327220 */ /* 0x040fe40000410000 */
[C---:B------:R-:W-:Y:S01]  /*a0f0*/  FMUL.FTZ R51, R0.reuse, R119 ;  /* 0x0000007700337220 */ /* 0x040fe20000410000 */
[C---:B------:R-:W-:Y:S03]  /*a100*/  HMMA.16816.F32 R20, R120.reuse, R28, R20 ;  /* 0x0000001c7814723c */ /* 0x040fe60000001814 */
[C---:B------:R-:W-:Y:S02]  /*a110*/  FMUL.FTZ R54, R0.reuse, R54 ;  /* 0x0000003600367220 */ /* 0x040fe40000410000 */
[----:B------:R-:W-:Y:S02]  /*a120*/  FMUL.FTZ R55, R0, R55 ;  /* 0x0000003700377220 */ /* 0x000fe40000410000 */
[C---:B------:R-:W-:Y:S01]  /*a130*/  FMUL.FTZ R28, R2.reuse, R96 ;  /* 0x00000060021c7220 */ /* 0x040fe20000410000 */
[C---:B------:R-:W-:Y:S04]  /*a140*/  HMMA.16816.F32 R24, R120.reuse, R30, R24 ;  /* 0x0000001e7818723c */ /* 0x040fe80000001818 */
[----:B------:R-:W-:Y:S02]  /*a150*/  FMUL.FTZ R29, R2, R97 ;  /* 0x00000061021d7220 */ /* 0x000fe40000410000 */
[C---:B------:R-:W-:Y:S02]  /*a160*/  FMUL.FTZ R58, R0.reuse, R58 ;  /* 0x0000003a003a7220 */ /* 0x040fe40000410000 */
[C---:B------:R-:W-:Y:S04]  /*a170*/  FMUL.FTZ R30, R0.reuse, R98 ;  /* 0x00000062001e7220 */ /* 0x040fe80000410000 */
[C---:B------:R-:W-:Y:S02]  /*a180*/  FMUL.FTZ R31, R0.reuse, R99 ;  /* 0x00000063001f7220 */ /* 0x040fe40000410000 */
[----:B------:R-:W-:Y:S01]  /*a190*/  LDSM.16.MT88.4 R96, [R198+0x4800] ;  /* 0x00480000c660783b */ /* 0x000fe20000004200 */
[C---:B------:R-:W-:Y:S02]  /*a1a0*/  FMUL.FTZ R59, R0.reuse, R59 ;  /* 0x0000003b003b7220 */ /* 0x040fe40000410000 */
[----:B------:R-:W-:Y:S02]  /*a1b0*/  FMUL.FTZ R62, R0, R62 ;  /* 0x0000003e003e7220 */ /* 0x000fe40000410000 */
[C---:B------:R-:W-:Y:S03]  /*a1c0*/  HMMA.16816.F32 R28, R120.reuse, R36, R28 ;  /* 0x00000024781c723c */ /* 0x040fe6000000181c */
[--C-:B-1----:R-:W-:Y:S02]  /*a1d0*/  FFMA.FTZ R70, R136, c[0x0][0x2d0], -R69.reuse ;  /* 0x0000b40088467a23 */ /* 0x102fe40000010845 */
[----:B------:R-:W-:Y:S02]  /*a1e0*/  FMUL.FTZ R63, R0, R63 ;  /* 0x0000003f003f7220 */ /* 0x000fe40000410000 */
[--C-:B------:R-:W-:Y:S01]  /*a1f0*/  FFMA.FTZ R36, R40, c[0x0][0x2d0], -R132.reuse ;  /* 0x0000b40028247a23 */ /* 0x100fe20000010884 */
[C---:B------:R-:W-:Y:S01]  /*a200*/  HMMA.16816.F32 R32, R120.reuse, R38, R32 ;  /* 0x000000267820723c */ /* 0x040fe20000001820 */
[----:B------:R1:W-:Y:S03]  /*a210*/  MUFU.EX2 R232, R70 ;  /* 0x0000004600e87308 */ /* 0x0003e60000000800 */
[--C-:B------:R-:W-:Y:S02]  /*a220*/  FFMA.FTZ R40, R41, c[0x0][0x2d0], -R132.reuse ;  /* 0x0000b40029287a23 */ /* 0x100fe40000010884 */
[----:B------:R-:W-:Y:S02]  /*a230*/  FMUL.FTZ R37, R2, R105 ;  /* 0x0000006902257220 */ /* 0x000fe40000410000 */
[C---:B------:R-:W-:Y:S03]  /*a240*/  FMUL.FTZ R38, R0.reuse, R106 ;  /* 0x0000006a00267220 */ /* 0x040fe60000410000 */
[----:B------:R2:W-:Y:S01]  /*a250*/  MUFU.EX2 R239, R36 ;  /* 0x0000002400ef7308 */ /* 0x0005e20000000800 */
[----:B------:R-:W-:Y:S02]  /*a260*/  FMUL.FTZ R39, R0, R107 ;  /* 0x0000006b00277220 */ /* 0x000fe40000410000 */
[----:B------:R-:W-:Y:S02]  /*a270*/  FMUL.FTZ R41, R2, R109 ;  /* 0x0000006d02297220 */ /* 0x000fe40000410000 */
[C---:B------:R-:W-:Y:S02]  /*a280*/  FMUL.FTZ R66, R0.reuse, R66 ;  /* 0x0000004200427220 */ /* 0x040fe40000410000 */
[----:B------:R-:W-:Y:S03]  /*a290*/  FMUL.FTZ R67, R0, R67 ;  /* 0x0000004300437220 */ /* 0x000fe60000410000 */
[----:B------:R3:W3:Y:S01]  /*a2a0*/  MUFU.EX2 R238, R40 ;  /* 0x0000002800ee7308 */ /* 0x0006e20000000800 */
[--C-:B-1----:R-:W-:Y:S02]  /*a2b0*/  FFMA.FTZ R70, R142, c[0x0][0x2d0], -R132.reuse ;  /* 0x0000b4008e467a23 */ /* 0x102fe40000010884 */
[C---:B--2---:R-:W-:Y:S02]  /*a2c0*/  FMUL.FTZ R36, R2.reuse, R104 ;  /* 0x0000006802247220 */ /* 0x044fe40000410000 */
[----:B------:R-:W-:Y:S05]  /*a2d0*/  LDSM.16.MT88.4 R104, [R198+0x2800] ;  /* 0x00280000c668783b */ /* 0x000fea0000004200 */
[C---:B------:R-:W-:Y:S03]  /*a2e0*/  HMMA.16816.F32 R36, R120.reuse, R44, R36 ;  /* 0x0000002c7824723c */ /* 0x040fe60000001824 */
[----:B---3--:R-:W-:Y:S02]  /*a2f0*/  FMUL.FTZ R40, R2, R108 ;  /* 0x0000006c02287220 */ /* 0x008fe40000410000 */
[----:B------:R-:W-:Y:S02]  /*a300*/  LDSM.16.MT88.4 R108, [R192+0x5800] ;  /* 0x00580000c06c783b */ /* 0x000fe40000004200 */
[--C-:B------:R-:W-:Y:S02]  /*a310*/  FFMA.FTZ R44, R48, c[0x0][0x2d0], -R132.reuse ;  /* 0x0000b400302c7a23 */ /* 0x100fe40000010884 */
[--C-:B------:R-:W-:Y:S01]  /*a320*/  FFMA.FTZ R48, R49, c[0x0][0x2d0], -R132.reuse ;  /* 0x0000b40031307a23 */ /* 0x100fe20000010884 */
[C---:B------:R-:W-:Y:S01]  /*a330*/  HMMA.16816.F32 R40, R120.reuse, R46, R40 ;  /* 0x0000002e7828723c */ /* 0x040fe20000001828 */
[----:B------:R1:W-:Y:S02]  /*a340*/  MUFU.EX2 R237, R44 ;  /* 0x0000002c00ed7308 */ /* 0x0003e40000000800 */
[C---:B------:R-:W-:Y:S02]  /*a350*/  FMUL.FTZ R45, R2.reuse, R113 ;  /* 0x00000071022d7220 */ /* 0x040fe40000410000 */
[----:B------:R-:W-:Y:S02]  /*a360*/  FMUL.FTZ R49, R2, R117 ;  /* 0x0000007502317220 */ /* 0x000fe40000410000 */
[C---:B------:R-:W-:Y:S02]  /*a370*/  FMUL.FTZ R47, R0.reuse, R115 ;  /* 0x00000073002f7220 */ /* 0x040fe40000410000 */
[----:B------:R-:W-:Y:S02]  /*a380*/  FMUL.FTZ R46, R0, R114 ;  /* 0x00000072002e7220 */ /* 0x000fe40000410000 */
[----:B------:R2:W-:Y:S10]  /*a390*/  MUFU.EX2 R115, R70 ;  /* 0x0000004600737308 */ /* 0x0005f40000000800 */
[----:B------:R3:W3:Y:S01]  /*a3a0*/  MUFU.EX2 R236, R48 ;  /* 0x0000003000ec7308 */ /* 0x0006e20000000800 */
[----:B-1----:R-:W-:Y:S07]  /*a3b0*/  FMUL.FTZ R44, R2, R112 ;  /* 0x00000070022c7220 */ /* 0x002fee0000410000 */
[C---:B------:R-:W-:Y:S03]  /*a3c0*/  HMMA.16816.F32 R44, R120.reuse, R72, R44 ;  /* 0x00000048782c723c */ /* 0x040fe6000000182c */
[--C-:B--2---:R-:W-:Y:S04]  /*a3d0*/  FFMA.FTZ R70, R143, c[0x0][0x2d0], -R132.reuse ;  /* 0x0000b4008f467a23 */ /* 0x104fe80000010884 */
[----:B------:R1:W2:Y:S01]  /*a3e0*/  MUFU.EX2 R231, R70 ;  /* 0x0000004600e77308 */ /* 0x0002a20000000800 */
[----:B------:R-:W-:Y:S04]  /*a3f0*/  F2FP.PACK_AB R72, R238, R239 ;  /* 0x000000efee48723e */ /* 0x000fe800000000ff */
[----:B------:R-:W-:Y:S01]  /*a400*/  F2FP.PACK_AB R73, R234, R235 ;  /* 0x000000ebea49723e */ /* 0x000fe200000000ff */
[----:B---3--:R-:W-:Y:S02]  /*a410*/  FMUL.FTZ R48, R2, R116 ;  /* 0x0000007402307220 */ /* 0x008fe40000410000 */
[----:B------:R-:W-:Y:S05]  /*a420*/  LDSM.16.MT88.4 R116, [R196+0x5800] ;  /* 0x00580000c474783b */ /* 0x000fea0000004200 */
[C---:B------:R-:W-:Y:S07]  /*a430*/  HMMA.16816.F32 R48, R120.reuse, R74, R48 ;  /* 0x0000004a7830723c */ /* 0x040fee0000001830 */
[----:B------:R-:W-:Y:S01]  /*a440*/  F2FP.PACK_AB R74, R236, R237 ;  /* 0x000000edec4a723e */ /* 0x000fe200000000ff */
[C---:B----4-:R-:W-:Y:S04]  /*a450*/  HMMA.16816.F32 R52, R120.reuse, R76, R52 ;  /* 0x0000004c7834723c */ /* 0x050fe80000001834 */
[--C-:B-1----:R-:W-:Y:S01]  /*a460*/  FFMA.FTZ R70, R145, c[0x0][0x2d0], -R132.reuse ;  /* 0x0000b40091467a23 */ /* 0x102fe20000010884 */
[----:B------:R-:W-:Y:S03]  /*a470*/  F2FP.PACK_AB R75, R232, R233 ;  /* 0x000000e9e84b723e */ /* 0x000fe600000000ff */
[C---:B------:R-:W-:Y:S01]  /*a480*/  HMMA.16816.F32 R56, R120.reuse, R78, R56 ;  /* 0x0000004e7838723c */ /* 0x040fe20000001838 */
[----:B------:R1:W-:Y:S01]  /*a490*/  MUFU.EX2 R114, R70 ;  /* 0x0000004600727308 */ /* 0x0003e20000000800 */
[----:B------:R-:W3:Y:S06]  /*a4a0*/  LDSM.16.MT88.4 R76, [R196+0x800] ;  /* 0x00080000c44c783b */ /* 0x000eec0000004200 */
[C---:B-----5:R-:W-:Y:S08]  /*a4b0*/  HMMA.16816.F32 R60, R120.reuse, R80, R60 ;  /* 0x00000050783c723c */ /* 0x060ff0000000183c */
[----:B------:R-:W-:Y:S01]  /*a4c0*/  HMMA.16816.F32 R64, R120, R82, R64 ;  /* 0x000000527840723c */ /* 0x000fe20000001840 */
[----:B------:R-:W4:Y:S07]  /*a4d0*/  LDSM.16.MT88.4 R80, [R192+0x3800] ;  /* 0x00380000c050783b */ /* 0x000f2e0000004200 */
[C---:B------:R-:W-:Y:S05]  /*a4e0*/  HMMA.16816.F32 R4, R72.reuse, R84, R4 ;  /* 0x000000544804723c */ /* 0x040fea0000001804 */
[--C-:B-1----:R-:W-:Y:S03]  /*a4f0*/  FFMA.FTZ R70, R146, c[0x0][0x2d0], -R132.reuse ;  /* 0x0000b40092467a23 */ /* 0x102fe60000010884 */
[C---:B------:R-:W-:Y:S01]  /*a500*/  HMMA.16816.F32 R8, R72.reuse, R86, R8 ;  /* 0x000000564808723c */ /* 0x040fe20000001808 */
[----:B------:R1:W5:Y:S01]  /*a510*/  MUFU.EX2 R230, R70 ;  /* 0x0000004600e67308 */ /* 0x0003620000000800 */
[----:B------:R-:W-:Y:S06]  /*a520*/  LDSM.16.MT88.4 R84, [R195+0x3800] ;  /* 0x00380000c354783b */ /* 0x000fec0000004200 */
[C---:B---3--:R-:W-:Y:S08]  /*a530*/  HMMA.16816.F32 R12, R72.reuse, R76, R12 ;  /* 0x0000004c480c723c */ /* 0x048ff0000000180c */
[C---:B------:R-:W-:Y:S01]  /*a540*/  HMMA.16816.F32 R16, R72.reuse, R78, R16 ;  /* 0x0000004e4810723c */ /* 0x040fe20000001810 */
[----:B------:R-:W3:Y:S03]  /*a550*/  LDSM.16.MT88.4 R76, [R196+0x3800] ;  /* 0x00380000c44c783b */ /* 0x000ee60000004200 */
[--C-:B-1----:R-:W-:Y:S04]  /*a560*/  FFMA.FTZ R70, R138, c[0x0][0x2d0], -R69.reuse ;  /* 0x0000b4008a467a23 */ /* 0x102fe80000010845 */
[C---:B------:R-:W-:Y:S01]  /*a570*/  HMMA.16816.F32 R20, R72.reuse, R88, R20 ;  /* 0x000000584814723c */ /* 0x040fe20000001814 */
[----:B------:R1:W-:Y:S07]  /*a580*/  MUFU.EX2 R113, R70 ;  /* 0x0000004600717308 */ /* 0x0003ee0000000800 */
[C---:B------:R-:W-:Y:S01]  /*a590*/  HMMA.16816.F32 R24, R72.reuse, R90, R24 ;  /* 0x0000005a4818723c */ /* 0x040fe20000001818 */
[----:B------:R-:W2:Y:S07]  /*a5a0*/  LDSM.16.MT88.4 R88, [R198+0x3800] ;  /* 0x00380000c658783b */ /* 0x000eae0000004200 */
[C---:B------:R-:W-:Y:S08]  /*a5b0*/  HMMA.16816.F32 R28, R72.reuse, R92, R28 ;  /* 0x0000005c481c723c */ /* 0x040ff0000000181c */
[C---:B------:R-:W-:Y:S01]  /*a5c0*/  HMMA.16816.F32 R32, R72.reuse, R94, R32 ;  /* 0x0000005e4820723c */ /* 0x040fe20000001820 */
[----:B------:R-:W-:Y:S03]  /*a5d0*/  LDSM.16.MT88.4 R92, [R198+0x4000] ;  /* 0x00400000c65c783b */ /* 0x000fe60000004200 */
[--C-:B-1----:R-:W-:Y:S04]  /*a5e0*/  FFMA.FTZ R70, R140, c[0x0][0x2d0], -R69.reuse ;  /* 0x0000b4008c467a23 */ /* 0x102fe80000010845 */
[C---:B----4-:R-:W-:Y:S01]  /*a5f0*/  HMMA.16816.F32 R36, R72.reuse, R80, R36 ;  /* 0x000000504824723c */ /* 0x050fe20000001824 */
[----:B------:R1:W4:Y:S07]  /*a600*/  MUFU.EX2 R112, R70 ;  /* 0x0000004600707308 */ /* 0x00032e0000000800 */
[C---:B------:R-:W-:Y:S01]  /*a610*/  HMMA.16816.F32 R40, R72.reuse, R82, R40 ;  /* 0x000000524828723c */ /* 0x040fe20000001828 */
[----:B------:R-:W-:Y:S07]  /*a620*/  LDSM.16.MT88.4 R80, [R196+0x1000] ;  /* 0x00100000c450783b */ /* 0x000fee0000004200 */
[C---:B---3--:R-:W-:Y:S08]  /*a630*/  HMMA.16816.F32 R44, R72.reuse, R76, R44 ;  /* 0x0000004c482c723c */ /* 0x048ff0000000182c */
[C---:B------:R-:W-:Y:S01]  /*a640*/  HMMA.16816.F32 R48, R72.reuse, R78, R48 ;  /* 0x0000004e4830723c */ /* 0x040fe20000001830 */
[----:B------:R-:W3:Y:S03]  /*a650*/  LDSM.16.MT88.4 R76, [R192+0x1000] ;  /* 0x00100000c04c783b */ /* 0x000ee60000004200 */
[--C-:B-1----:R-:W-:Y:S04]  /*a660*/  FFMA.FTZ R70, R141, c[0x0][0x2d0], -R69.reuse ;  /* 0x0000b4008d467a23 */ /* 0x102fe80000010845 */
[C---:B------:R-:W-:Y:S01]  /*a670*/  HMMA.16816.F32 R52, R72.reuse, R84, R52 ;  /* 0x000000544834723c */ /* 0x040fe20000001834 */
[----:B------:R1:W-:Y:S07]  /*a680*/  MUFU.EX2 R229, R70 ;  /* 0x0000004600e57308 */ /* 0x0003ee0000000800 */
[C---:B------:R-:W-:Y:S01]  /*a690*/  HMMA.16816.F32 R56, R72.reuse, R86, R56 ;  /* 0x000000564838723c */ /* 0x040fe20000001838 */
[----:B------:R-:W3:Y:S07]  /*a6a0*/  LDSM.16.MT88.4 R84, [R195+0x1000] ;  /* 0x00100000c354783b */ /* 0x000eee0000004200 */
[C---:B--2---:R-:W-:Y:S08]  /*a6b0*/  HMMA.16816.F32 R60, R72.reuse, R88, R60 ;  /* 0x00000058483c723c */ /* 0x044ff0000000183c */
[----:B------:R-:W-:Y:S01]  /*a6c0*/  HMMA.16816.F32 R64, R72, R90, R64 ;  /* 0x0000005a4840723c */ /* 0x000fe20000001840 */
[----:B------:R-:W2:Y:S03]  /*a6d0*/  LDSM.16.MT88.4 R88, [R198+0x1000] ;  /* 0x00100000c658783b */ /* 0x000ea60000004200 */
[--C-:B-1----:R-:W-:Y:S03]  /*a6e0*/  FFMA.FTZ R70, R144, c[0x0][0x2d0], -R69.reuse ;  /* 0x0000b40090467a23 */ /* 0x102fe60000010845 */
[----:B------:R-:W-:Y:S01]  /*a6f0*/  F2FP.PACK_AB R72, R231, R115 ;  /* 0x00000073e748723e */ /* 0x000fe200000000ff */
[----:B------:R1:W1:Y:S01]  /*a700*/  MUFU.EX2 R228, R70 ;  /* 0x0000004600e47308 */ /* 0x0002620000000800 */
[----:B-----5:R-:W-:Y:S03]  /*a710*/  F2FP.PACK_AB R74, R230, R114 ;  /* 0x00000072e64a723e */ /* 0x020fe600000000ff */
[----:B----4-:R-:W-:Y:S01]  /*a720*/  F2FP.PACK_AB R73, R112, R113 ;  /* 0x000000717049723e */ /* 0x010fe200000000ff */
[--C-:B-1----:R-:W-:Y:S01]  /*a730*/  FFMA.FTZ R70, R151, c[0x0][0x2d0], -R132.reuse ;  /* 0x0000b40097467a23 */ /* 0x102fe20000010884 */
[----:B------:R-:W-:Y:S04]  /*a740*/  F2FP.PACK_AB R75, R228, R229 ;  /* 0x000000e5e44b723e */ /* 0x000fe800000000ff */
[----:B------:R1:W-:Y:S03]  /*a750*/  MUFU.EX2 R227, R70 ;  /* 0x0000004600e37308 */ /* 0x0003e60000000800 */
[C---:B---3--:R-:W-:Y:S08]  /*a760*/  HMMA.16816.F32 R4, R72.reuse, R76, R4 ;  /* 0x0000004c4804723c */ /* 0x048ff00000001804 */
[C---:B------:R-:W-:Y:S01]  /*a770*/  HMMA.16816.F32 R8, R72.reuse, R78, R8 ;  /* 0x0000004e4808723c */ /* 0x040fe20000001808 */
[----:B------:R-:W3:Y:S07]  /*a780*/  LDSM.16.MT88.4 R76, [R192+0x4000] ;  /* 0x00400000c04c783b */ /* 0x000eee0000004200 */
[C---:B------:R-:W-:Y:S04]  /*a790*/  HMMA.16816.F32 R12, R72.reuse, R80, R12 ;  /* 0x00000050480c723c */ /* 0x040fe8000000180c */
[--C-:B-1----:R-:W-:Y:S04]  /*a7a0*/  FFMA.FTZ R70, R156, c[0x0][0x2d0], -R132.reuse ;  /* 0x0000b4009c467a23 */ /* 0x102fe80000010884 */
[C---:B------:R-:W-:Y:S01]  /*a7b0*/  HMMA.16816.F32 R16, R72.reuse, R82, R16 ;  /* 0x000000524810723c */ /* 0x040fe20000001810 */
[----:B------:R1:W4:Y:S01]  /*a7c0*/  MUFU.EX2 R224, R70 ;  /* 0x0000004600e07308 */ /* 0x0003220000000800 */
[----:B------:R-:W5:Y:S06]  /*a7d0*/  LDSM.16.MT88.4 R80, [R196+0x4000] ;  /* 0x00400000c450783b */ /* 0x000f6c0000004200 */
[C---:B------:R-:W-:Y:S08]  /*a7e0*/  HMMA.16816.F32 R20, R72.reuse, R84, R20 ;  /* 0x000000544814723c */ /* 0x040ff00000001814 */
[C---:B------:R-:W-:Y:S01]  /*a7f0*/  HMMA.16816.F32 R24, R72.reuse, R86, R24 ;  /* 0x000000564818723c */ /* 0x040fe20000001818 */
[----:B------:R-:W4:Y:S07]  /*a800*/  LDSM.16.MT88.4 R84, [R195+0x4000] ;  /* 0x00400000c354783b */ /* 0x000f2e0000004200 */
[C---:B--2---:R-:W-:Y:S04]  /*a810*/  HMMA.16816.F32 R28, R72.reuse, R88, R28 ;  /* 0x00000058481c723c */ /* 0x044fe8000000181c */
[--C-:B-1----:R-:W-:Y:S04]  /*a820*/  FFMA.FTZ R70, R159, c[0x0][0x2d0], -R132.reuse ;  /* 0x0000b4009f467a23 */ /* 0x102fe80000010884 */
[C---:B------:R-:W-:Y:S01]  /*a830*/  HMMA.16816.F32 R32, R72.reuse, R90, R32 ;  /* 0x0000005a4820723c */ /* 0x040fe20000001820 */
[----:B------:R1:W-:Y:S01]  /*a840*/  MUFU.EX2 R180, R70 ;  /* 0x0000004600b47308 */ /* 0x0003e20000000800 */
[----:B------:R-:W2:Y:S06]  /*a850*/  LDSM.16.MT88.4 R88, [R192+0x1800] ;  /* 0x00180000c058783b */ /* 0x000eac0000004200 */
[C---:B---3--:R-:W-:Y:S08]  /*a860*/  HMMA.16816.F32 R36, R72.reuse, R76, R36 ;  /* 0x0000004c4824723c */ /* 0x048ff00000001824 */
[C---:B------:R-:W-:Y:S01]  /*a870*/  HMMA.16816.F32 R40, R72.reuse, R78, R40 ;  /* 0x0000004e4828723c */ /* 0x040fe20000001828 */
[----:B------:R-:W3:Y:S07]  /*a880*/  LDSM.16.MT88.4 R76, [R196+0x1800] ;  /* 0x00180000c44c783b */ /* 0x000eee0000004200 */
[C---:B-----5:R-:W-:Y:S04]  /*a890*/  HMMA.16816.F32 R44, R72.reuse, R80, R44 ;  /* 0x00000050482c723c */ /* 0x060fe8000000182c */
[--C-:B-1----:R-:W-:Y:S04]  /*a8a0*/  FFMA.FTZ R70, R160, c[0x0][0x2d0], -R132.reuse ;  /* 0x0000b400a0467a23 */ /* 0x102fe80000010884 */
[C---:B------:R-:W-:Y:S01]  /*a8b0*/  HMMA.16816.F32 R48, R72.reuse, R82, R48 ;  /* 0x000000524830723c */ /* 0x040fe20000001830 */
[----:B------:R1:W5:Y:S01]  /*a8c0*/  MUFU.EX2 R159, R70 ;  /* 0x00000046009f7308 */ /* 0x0003620000000800 */
[----:B------:R-:W2:Y:S06]  /*a8d0*/  LDSM.16.MT88.4 R80, [R195+0x1800] ;  /* 0x00180000c350783b */ /* 0x000eac0000004200 */
[C---:B----4-:R-:W-:Y:S08]  /*a8e0*/  HMMA.16816.F32 R52, R72.reuse, R84, R52 ;  /* 0x000000544834723c */ /* 0x050ff00000001834 */
[C---:B------:R-:W-:Y:S01]  /*a8f0*/  HMMA.16816.F32 R56, R72.reuse, R86, R56 ;  /* 0x000000564838723c */ /* 0x040fe20000001838 */
[----:B------:R-:W4:Y:S07]  /*a900*/  LDSM.16.MT88.4 R84, [R198+0x1800] ;  /* 0x00180000c654783b */ /* 0x000f2e0000004200 */
[C---:B------:R-:W-:Y:S04]  /*a910*/  HMMA.16816.F32 R60, R72.reuse, R92, R60 ;  /* 0x0000005c483c723c */ /* 0x040fe8000000183c */
[--C-:B-1----:R-:W-:Y:S04]  /*a920*/  FFMA.FTZ R70, R139, c[0x0][0x2d0], -R69.reuse ;  /* 0x0000b4008b467a23 */ /* 0x102fe80000010845 */
[----:B------:R-:W-:Y:S01]  /*a930*/  HMMA.16816.F32 R64, R72, R94, R64 ;  /* 0x0000005e4840723c */ /* 0x000fe20000001840 */
[----:B------:R1:W-:Y:S01]  /*a940*/  MUFU.EX2 R156, R70 ;  /* 0x00000046009c7308 */ /* 0x0003e20000000800 */
[----:B------:R-:W-:Y:S05]  /*a950*/  LDSM.16.MT88.4 R92, [R195+0x4800] ;  /* 0x00480000c35c783b */ /* 0x000fea0000004200 */
[----:B------:R-:W-:Y:S02]  /*a960*/  F2FP.PACK_AB R72, R224, R227 ;  /* 0x000000e3e048723e */ /* 0x000fe400000000ff */
[----:B-----5:R-:W-:Y:S03]  /*a970*/  F2FP.PACK_AB R74, R159, R180 ;  /* 0x000000b49f4a723e */ /* 0x020fe600000000ff */
        /* <DEDUP_REMOVED lines=13> */
[C---:B---3--:R-:W-:Y:S04]  /*aa50*/  HMMA.16816.F32 R12, R72.reuse, R76, R12 ;  /* 0x0000004c480c723c */ /* 0x048fe8000000180c */
[--C-:B-1----:R-:W-:Y:S04]  /*aa60*/  FFMA.FTZ R70, R182, c[0x0][0x2d0], -R132.reuse ;  /* 0x0000b400b6467a23 */ /* 0x102fe80000010884 */
[C---:B------:R-:W-:Y:S01]  /*aa70*/  HMMA.16816.F32 R16, R72.reuse, R78, R16 ;  /* 0x0000004e4810723c */ /* 0x040fe20000001810 */
[----:B------:R1:W3:Y:S01]  /*aa80*/  MUFU.EX2 R144, R70 ;  /* 0x0000004600907308 */ /* 0x0002e20000000800 */
[----:B------:R-:W5:Y:S06]  /*aa90*/  LDSM.16.MT88.4 R76, [R196+0x4800] ;  /* 0x00480000c44c783b */ /* 0x000f6c0000004200 */
[C---:B------:R-:W-:Y:S08]  /*aaa0*/  HMMA.16816.F32 R20, R72.reuse, R80, R20 ;  /* 0x000000504814723c */ /* 0x040ff00000001814 */
[C---:B------:R-:W-:Y:S01]  /*aab0*/  HMMA.16816.F32 R24, R72.reuse, R82, R24 ;  /* 0x000000524818723c */ /* 0x040fe20000001818 */
[----:B------:R-:W3:Y:S07]  /*aac0*/  LDSM.16.MT88.4 R80, [R192+0x2000] ;  /* 0x00200000c050783b */ /* 0x000eee0000004200 */
[C---:B----4-:R-:W-:Y:S04]  /*aad0*/  HMMA.16816.F32 R28, R72.reuse, R84, R28 ;  /* 0x00000054481c723c */ /* 0x050fe8000000181c */
[--C-:B-1----:R-:W-:Y:S04]  /*aae0*/  FFMA.FTZ R70, R183, c[0x0][0x2d0], -R132.reuse ;  /* 0x0000b400b7467a23 */ /* 0x102fe80000010884 */
[C---:B------:R-:W-:Y:S01]  /*aaf0*/  HMMA.16816.F32 R32, R72.reuse, R86, R32 ;  /* 0x000000564820723c */ /* 0x040fe20000001820 */
[----:B------:R1:W-:Y:S01]  /*ab00*/  MUFU.EX2 R143, R70 ;  /* 0x00000046008f7308 */ /* 0x0003e20000000800 */
[----:B------:R-:W4:Y:S06]  /*ab10*/  LDSM.16.MT88.4 R84, [R196+0x2000] ;  /* 0x00200000c454783b */ /* 0x000f2c0000004200 */
[C---:B--2---:R-:W-:Y:S08]  /*ab20*/  HMMA.16816.F32 R36, R72.reuse, R88, R36 ;  /* 0x000000584824723c */ /* 0x044ff00000001824 */
[C---:B------:R-:W-:Y:S01]  /*ab30*/  HMMA.16816.F32 R40, R72.reuse, R90, R40 ;  /* 0x0000005a4828723c */ /* 0x040fe20000001828 */
[----:B------:R-:W-:Y:S07]  /*ab40*/  LDSM.16.MT88.4 R88, [R198+0x2000] ;  /* 0x00200000c658783b */ /* 0x000fee0000004200 */
[C---:B-----5:R-:W-:Y:S04]  /*ab50*/  HMMA.16816.F32 R44, R72.reuse, R76, R44 ;  /* 0x0000004c482c723c */ /* 0x060fe8000000182c */
[--C-:B-1----:R-:W-:Y:S04]  /*ab60*/  FFMA.FTZ R70, R188, c[0x0][0x2d0], -R132.reuse ;  /* 0x0000b400bc467a23 */ /* 0x102fe80000010884 */
[C---:B------:R-:W-:Y:S01]  /*ab70*/  HMMA.16816.F32 R48, R72.reuse, R78, R48 ;  /* 0x0000004e4830723c */ /* 0x040fe20000001830 */
[----:B------:R1:W2:Y:S01]  /*ab80*/  MUFU.EX2 R142, R70 ;  /* 0x00000046008e7308 */ /* 0x0002a20000000800 */
[----:B------:R-:W5:Y:S06]  /*ab90*/  LDSM.16.MT88.4 R76, [R195+0x2000] ;  /* 0x00200000c34c783b */ /* 0x000f6c0000004200 */
[C---:B------:R-:W-:Y:S08]  /*aba0*/  HMMA.16816.F32 R52, R72.reuse, R92, R52 ;  /* 0x0000005c4834723c */ /* 0x040ff00000001834 */
[C---:B------:R-:W-:Y:S01]  /*abb0*/  HMMA.16816.F32 R56, R72.reuse, R94, R56 ;  /* 0x0000005e4838723c */ /* 0x040fe20000001838 */
[----:B------:R-:W-:Y:S07]  /*abc0*/  LDSM.16.MT88.4 R92, [R195+0x5000] ;  /* 0x00500000c35c783b */ /* 0x000fee0000004200 */
[C---:B------:R-:W-:Y:S04]  /*abd0*/  HMMA.16816.F32 R60, R72.reuse, R96, R60 ;  /* 0x00000060483c723c */ /* 0x040fe8000000183c */
[--C-:B-1----:R-:W-:Y:S04]  /*abe0*/  FFMA.FTZ R70, R149, c[0x0][0x2d0], -R69.reuse ;  /* 0x0000b40095467a23 */ /* 0x102fe80000010845 */
[----:B------:R-:W-:Y:S01]  /*abf0*/  HMMA.16816.F32 R64, R72, R98, R64 ;  /* 0x000000624840723c */ /* 0x000fe20000001840 */
[----:B------:R1:W-:Y:S01]  /*ac00*/  MUFU.EX2 R141, R70 ;  /* 0x00000046008d7308 */ /* 0x0003e20000000800 */
[----:B------:R-:W-:Y:S05]  /*ac10*/  LDSM.16.MT88.4 R96, [R196+0x2800] ;  /* 0x00280000c460783b */ /* 0x000fea0000004200 */
[----:B---3--:R-:W-:Y:S02]  /*ac20*/  F2FP.PACK_AB R72, R144, R145 ;  /* 0x000000919048723e */ /* 0x008fe400000000ff */
[----:B--2---:R-:W-:Y:S03]  /*ac30*/  F2FP.PACK_AB R74, R142, R143 ;  /* 0x0000008f8e4a723e */ /* 0x004fe600000000ff */
[--C-:B-1----:R-:W-:Y:S04]  /*ac40*/  FFMA.FTZ R70, R150, c[0x0][0x2d0], -R69.reuse ;  /* 0x0000b40096467a23 */ /* 0x102fe80000010845 */
        /* <DEDUP_REMOVED lines=12> */
[C---:B----4-:R-:W-:Y:S04]  /*ad10*/  HMMA.16816.F32 R12, R72.reuse, R84, R12 ;  /* 0x00000054480c723c */ /* 0x050fe8000000180c */
[--C-:B-1----:R-:W-:Y:S04]  /*ad20*/  FFMA.FTZ R70, R190, c[0x0][0x2d0], -R132.reuse ;  /* 0x0000b400be467a23 */ /* 0x102fe80000010884 */
[C---:B------:R-:W-:Y:S01]  /*ad30*/  HMMA.16816.F32 R16, R72.reuse, R86, R16 ;  /* 0x000000564810723c */ /* 0x040fe20000001810 */
[----:B------:R1:W3:Y:S01]  /*ad40*/  MUFU.EX2 R136, R70 ;  /* 0x0000004600887308 */ /* 0x0002e20000000800 */
[----:B------:R-:W4:Y:S06]  /*ad50*/  LDSM.16.MT88.4 R84, [R196+0x5000] ;  /* 0x00500000c454783b */ /* 0x000f2c0000004200 */
[C---:B-----5:R-:W-:Y:S08]  /*ad60*/  HMMA.16816.F32 R20, R72.reuse, R76, R20 ;  /* 0x0000004c4814723c */ /* 0x060ff00000001814 */
[C---:B------:R-:W-:Y:S01]  /*ad70*/  HMMA.16816.F32 R24, R72.reuse, R78, R24 ;  /* 0x0000004e4818723c */ /* 0x040fe20000001818 */
[----:B------:R-:W5:Y:S07]  /*ad80*/  LDSM.16.MT88.4 R76, [R198+0x5000] ;  /* 0x00500000c64c783b */ /* 0x000f6e0000004200 */
[C---:B------:R-:W-:Y:S04]  /*ad90*/  HMMA.16816.F32 R28, R72.reuse, R88, R28 ;  /* 0x00000058481c723c */ /* 0x040fe8000000181c */
[--C-:B-1----:R-:W-:Y:S01]  /*ada0*/  FFMA.FTZ R70, R191, c[0x0][0x2d0], -R132.reuse ;  /* 0x0000b400bf467a23 */ /* 0x102fe20000010884 */
[----:B---3--:R-:W-:Y:S01]  /*adb0*/  F2FP.PACK_AB R120, R136, R137 ;  /* 0x000000898878723e */ /* 0x008fe200000000ff */
[----:B------:R-:W-:Y:S01]  /*adc0*/  FFMA.FTZ R132, R216, c[0x0][0x2d0], -R132 ;  /* 0x0000b400d8847a23 */ /* 0x000fe20000010884 */
[----:B------:R-:W-:Y:S01]  /*add0*/  IADD3 R216, R217, -0x1, RZ ;  /* 0xffffffffd9d87810 */ /* 0x000fe20007ffe0ff */
[C---:B------:R-:W-:Y:S01]  /*ade0*/  HMMA.16816.F32 R32, R72.reuse, R90, R32 ;  /* 0x0000005a4820723c */ /* 0x040fe20000001820 */
[----:B------:R1:W-:Y:S01]  /*adf0*/  MUFU.EX2 R135, R70 ;  /* 0x0000004600877308 */ /* 0x0003e20000000800 */
[----:B------:R-:W3:Y:S02]  /*ae00*/  LDSM.16.MT88.4 R88, [R192+0x2800] ;  /* 0x00280000c058783b */ /* 0x000ee40000004200 */
[----:B------:R-:W-:Y:S04]  /*ae10*/  IMAD.MOV.U32 R217, RZ, RZ, R216 ;  /* 0x000000ffffd97224 */ /* 0x000fe800078e00d8 */
[C---:B--2---:R-:W-:Y:S03]  /*ae20*/  HMMA.16816.F32 R36, R72.reuse, R80, R36 ;  /* 0x000000504824723c */ /* 0x044fe60000001824 */
[----:B------:R-:W2:Y:S05]  /*ae30*/  MUFU.EX2 R134, R132 ;  /* 0x0000008400867308 */ /* 0x000eaa0000000800 */
[C---:B------:R-:W-:Y:S08]  /*ae40*/  HMMA.16816.F32 R40, R72.reuse, R82, R40 ;  /* 0x000000524828723c */ /* 0x040ff00000001828 */
[C---:B----4-:R-:W-:Y:S04]  /*ae50*/  HMMA.16816.F32 R44, R72.reuse, R84, R44 ;  /* 0x00000054482c723c */ /* 0x050fe8000000182c */
[--C-:B-1----:R-:W-:Y:S04]  /*ae60*/  FFMA.FTZ R70, R161, c[0x0][0x2d0], -R69.reuse ;  /* 0x0000b400a1467a23 */ /* 0x102fe80000010845 */
[C---:B------:R-:W-:Y:S01]  /*ae70*/  HMMA.16816.F32 R48, R72.reuse, R86, R48 ;  /* 0x000000564830723c */ /* 0x040fe20000001830 */
[----:B------:R1:W-:Y:S03]  /*ae80*/  MUFU.EX2 R133, R70 ;  /* 0x0000004600857308 */ /* 0x0003e60000000800 */
[----:B--2---:R-:W-:Y:S04]  /*ae90*/  F2FP.PACK_AB R122, R134, R135 ;  /* 0x00000087867a723e */ /* 0x004fe800000000ff */
[C---:B------:R-:W-:Y:S08]  /*aea0*/  HMMA.16816.F32 R52, R72.reuse, R92, R52 ;  /* 0x0000005c4834723c */ /* 0x040ff00000001834 */
[C---:B------:R-:W-:Y:S08]  /*aeb0*/  HMMA.16816.F32 R56, R72.reuse, R94, R56 ;  /* 0x0000005e4838723c */ /* 0x040ff00000001838 */
[C---:B-----5:R-:W-:Y:S04]  /*aec0*/  HMMA.16816.F32 R60, R72.reuse, R76, R60 ;  /* 0x0000004c483c723c */ /* 0x060fe8000000183c */
[--C-:B-1----:R-:W-:Y:S04]  /*aed0*/  FFMA.FTZ R70, R162, c[0x0][0x2d0], -R69.reuse ;  /* 0x0000b400a2467a23 */ /* 0x102fe80000010845 */
[----:B------:R-:W-:Y:S01]  /*aee0*/  HMMA.16816.F32 R64, R72, R78, R64 ;  /* 0x0000004e4840723c */ /* 0x000fe20000001840 */
[----:B------:R1:W2:Y:S03]  /*aef0*/  MUFU.EX2 R132, R70 ;  /* 0x0000004600847308 */ /* 0x0002a60000000800 */
[--C-:B-1----:R-:W-:Y:S01]  /*af00*/  FFMA.FTZ R70, R163, c[0x0][0x2d0], -R69.reuse ;  /* 0x0000b400a3467a23 */ /* 0x102fe20000010845 */
[----:B--2---:R-:W-:Y:S01]  /*af10*/  F2FP.PACK_AB R121, R132, R133 ;  /* 0x000000858479723e */ /* 0x004fe200000000ff */
[----:B------:R-:W-:Y:S05]  /*af20*/  FFMA.FTZ R69, R71, c[0x0][0x2d0], -R69 ;  /* 0x0000b40047457a23 */ /* 0x000fea0000010845 */
[----:B------:R-:W-:Y:S10]  /*af30*/  MUFU.EX2 R70, R70 ;  /* 0x0000004600467308 */ /* 0x000ff40000000800 */
[----:B------:R-:W1:Y:S02]  /*af40*/  MUFU.EX2 R69, R69 ;  /* 0x0000004500457308 */ /* 0x000e640000000800 */
[----:B-1----:R-:W-:Y:S07]  /*af50*/  F2FP.PACK_AB R123, R69, R70 ;  /* 0x00000046457b723e */ /* 0x002fee00000000ff */
[C---:B---3--:R-:W-:Y:S07]  /*af60*/  HMMA.16816.F32 R72, R120.reuse, R88, R4 ;  /* 0x000000587848723c */ /* 0x048fee0000001804 */
[----:B------:R-:W-:Y:S01]  /*af70*/  FFMA.FTZ R4, R2, R250, R244 ;  /* 0x000000fa02047223 */ /* 0x000fe200000100f4 */
[C---:B------:R-:W-:Y:S01]  /*af80*/  HMMA.16816.F32 R76, R120.reuse, R90, R8 ;  /* 0x0000005a784c723c */ /* 0x040fe20000001808 */
[----:B------:R-:W-:Y:S03]  /*af90*/  LDSM.16.MT88.4 R8, [R198+0x5800] ;  /* 0x00580000c608783b */ /* 0x000fe60000004200 */
[----:B------:R-:W-:Y:S02]  /*afa0*/  FFMA.FTZ R2, R0, R249, R243 ;  /* 0x000000f900027223 */ /* 0x000fe400000100f3 */
        /* <DEDUP_REMOVED lines=17> */
[----:B------:R-:W-:Y:S01]  /*b0c0*/  FADD.FTZ R2, R233, R2 ;  /* 0x00000002e9027221 */ /* 0x000fe20000010000 */
        /* <DEDUP_REMOVED lines=20> */
[C---:B-1----:R-:W-:Y:S04]  /*b210*/  HMMA.16816.F32 R52, R120.reuse, R4, R52 ;  /* 0x000000047834723c */ /* 0x042fe80000001834 */
        /* <DEDUP_REMOVED lines=11> */
[----:B------:R-:W-:Y:S03]  /*b2d0*/  HMMA.16816.F32 R64, R120, R10, R64 ;  /* 0x0000000a7840723c */ /* 0x000fe60000001840 */
[----:B------:R-:W-:Y:S02]  /*b2e0*/  FADD.FTZ R0, R142, R0 ;  /* 0x000000008e007221 */ /* 0x000fe40000010000 */
[----:B------:R-:W-:Y:S02]  /*b2f0*/  FADD.FTZ R4, R138, R2 ;  /* 0x000000028a047221 */ /* 0x000fe40000010000 */
[----:B------:R-:W-:Y:S02]  /*b300*/  FADD.FTZ R2, R137, R0 ;  /* 0x0000000089027221 */ /* 0x000fe40000010000 */
[----:B------:R-:W-:Y:S03]  /*b310*/  FADD.FTZ R0, R133, R4 ;  /* 0x0000000485007221 */ /* 0x000fe60000010000 */
[----:B------:R-:W-:Y:S02]  /*b320*/  FADD.FTZ R2, R136, R2 ;  /* 0x0000000288027221 */ /* 0x000fe40000010000 */
[----:B------:R-:W-:Y:S02]  /*b330*/  FADD.FTZ R0, R132, R0 ;  /* 0x0000000084007221 */ /* 0x000fe40000010000 */
[----:B------:R-:W-:Y:S02]  /*b340*/  FADD.FTZ R2, R135, R2 ;  /* 0x0000000287027221 */ /* 0x000fe40000010000 */
[----:B------:R-:W-:Y:S02]  /*b350*/  FADD.FTZ R0, R70, R0 ;  /* 0x0000000046007221 */ /* 0x000fe40000010000 */
[----:B------:R-:W-:Y:S02]  /*b360*/  FADD.FTZ R2, R134, R2 ;  /* 0x0000000286027221 */ /* 0x000fe40000010000 */
[----:B------:R-:W-:Y:S02]  /*b370*/  FADD.FTZ R0, R69, R0 ;  /* 0x0000000045007221 */ /* 0x000fe40000010000 */
[--C-:B------:R-:W-:Y:S01]  /*b380*/  IMAD.MOV.U32 R4, RZ, RZ, R3.reuse ;  /* 0x000000ffff047224 */ /* 0x100fe200078e0003 */
[----:B------:R1:W-:Y:S01]  /*b390*/  STL [R1+0x8], R2 ;  /* 0x0000080201007387 */ /* 0x0003e20000100800 */
[----:B------:R-:W-:Y:S02]  /*b3a0*/  IMAD.MOV.U32 R69, RZ, RZ, R68 ;  /* 0x000000ffff457224 */ /* 0x000fe400078e0044 */
[----:B------:R-:W-:Y:S01]  /*b3b0*/  IMAD.MOV.U32 R70, RZ, RZ, R3 ;  /* 0x000000ffff467224 */ /* 0x000fe200078e0003 */
[----:B------:R1:W-:Y:S01]  /*b3c0*/  STL [R1+0xc], R0 ;  /* 0x00000c0001007387 */ /* 0x0003e20000100800 */
[----:B------:R-:W-:-:S05]  /*b3d0*/  @P0 BRA `(.L_x_570) ;  /* 0xffffbb6000000947 */ /* 0x000fca000383ffff */
.L_x_561:
[----:B-1----:R-:W2:Y:S04]  /*b3e0*/  LDL R0, [R1+0x20] ;  /* 0x0000200001007983 */ /* 0x002ea80000100800 */
[----:B------:R-:W3:Y:S04]  /*b3f0*/  LDL R3, [R1+0x10] ;  /* 0x0000100001037983 */ /* 0x000ee80000100800 */
[----:B------:R-:W4:Y:S01]  /*b400*/  LDL R2, [R1+0x18] ;  /* 0x0000180001027983 */ /* 0x000f220000100800 */
[----:B--2---:R-:W-:Y:S01]  /*b410*/  IADD3 R0, R0, 0x7f, RZ ;  /* 0x0000007f00007810 */ /* 0x004fe20007ffe0ff */
[----:B---3--:R-:W-:-:S04]  /*b420*/  IMAD.MOV.U32 R5, RZ, RZ, R3 ;  /* 0x000000ffff057224 */ /* 0x008fc800078e0003 */
[----:B------:R-:W-:Y:S01]  /*b430*/  @P2 IMAD.HI.U32 R3, R0, c[0x0][0x2c8], RZ ;  /* 0x0000b20000032a27 */ /* 0x000fe200078e00ff */
[----:B----4-:R-:W-:-:S04]  /*b440*/  IADD3 R2, R2, 0x1, -R5 ;  /* 0x0000000102027810 */ /* 0x010fc80007ffe805 */
[----:B------:R-:W-:-:S05]  /*b450*/  @P2 SHF.R.U32.HI R0, RZ, c[0x0][0x2cc], R3 ;  /* 0x0000b300ff002a19 */ /* 0x000fca0000011603 */
[----:B------:R-:W-:-:S05]  /*b460*/  IMAD.IADD R0, R2, 0x1, R0 ;  /* 0x0000000102007824 */ /* 0x000fca00078e0200 */
[----:B------:R-:W-:Y:S01]  /*b470*/  IADD3 R2, R0, -c[0x0][0x324], RZ ;  /* 0x8000c90000027a10 */ /* 0x000fe20007ffe0ff */
[----:B------:R-:W-:Y:S05]  /*b480*/  @!P1 BRA `(.L_x_571) ;  /* 0x0000011000009947 */ /* 0x000fea0003800000 */
[----:B------:R-:W-:Y:S01]  /*b490*/  ISETP.GT.AND P0, PT, R0, -0x1, PT ;  /* 0xffffffff0000780c */ /* 0x000fe20003f04270 */
[----:B------:R-:W-:-:S12]  /*b4a0*/  BSSY B0, `(.L_x_572) ;  /* 0x000000d000007945 */ /* 0x000fd80003800000 */
        /* <DEDUP_REMOVED lines=8> */
.L_x_573:
[----:B------:R-:W-:-:S04]  /*b530*/  MOV R3, c[0x0][0x32c] ;  /* 0x0000cb0000037a02 */ /* 0x000fc80000000f00 */
[----:B------:R-:W-:-:S13]  /*b540*/  ISETP.NE.AND P0, PT, R3, 0x1, PT ;  /* 0x000000010300780c */ /* 0x000fda0003f05270 */
[----:B------:R-:W-:-:S05]  /*b550*/  @P0 IMAD.HI.U32 R3, R0, c[0x0][0x330], RZ ;  /* 0x0000cc0000030a27 */ /* 0x000fca00078e00ff */
[----:B------:R-:W-:Y:S02]  /*b560*/  @P0 SHF.R.U32.HI R0, RZ, c[0x0][0x334], R3 ;  /* 0x0000cd00ff000a19 */ /* 0x000fe40000011603 */
.L_x_574:
[----:B------:R-:W-:Y:S05]  /*b570*/  BSYNC B0 ;  /* 0x0000000000007941 */ /* 0x000fea0003800000 */
.L_x_572:
[----:B------:R-:W-:-:S05]  /*b580*/  IMAD R0, R0, c[0x0][0x32c], RZ ;  /* 0x0000cb0000007a24 */ /* 0x000fca00078e02ff */
[----:B------:R-:W-:-:S04]  /*b590*/  IMNMX R2, R2, R0, !PT ;  /* 0x0000000002027217 */ /* 0x000fc80007800200 */
.L_x_571:
[----:B------:R-:W-:-:S05]  /*b5a0*/  IADD3 R2, R2, 0x5f, RZ ;  /* 0x0000005f02027810 */ /* 0x000fca0007ffe0ff */
[----:B------:R-:W-:-:S05]  /*b5b0*/  IMAD.HI R2, R2, 0x2aaaaaab, RZ ;  /* 0x2aaaaaab02027827 */ /* 0x000fca00078e02ff */
[----:B------:R-:W-:-:S04]  /*b5c0*/  SHF.R.U32.HI R0, RZ, 0x1f, R2 ;  /* 0x0000001fff007819 */ /* 0x000fc80000011602 */
[----:B------:R-:W-:-:S04]  /*b5d0*/  LEA.HI.SX32 R0, R2, R0, 0x1c ;  /* 0x0000000002007211 */ /* 0x000fc800078fe2ff */
[----:B------:R-:W-:-:S04]  /*b5e0*/  IMNMX R3, R219, R0, !PT ;  /* 0x00000000db037217 */ /* 0x000fc80007800200 */
[----:B------:R-:W-:Y:S01]  /*b5f0*/  ISETP.GE.AND P0, PT, R216, R3, PT ;  /* 0x00000003d800720c */ /* 0x000fe20003f06270 */
[----:B------:R1:W-:-:S12]  /*b600*/  STL [R1+0x1c], R3 ;  /* 0x00001c0301007387 */ /* 0x0003d80000100800 */
[----:B------:R-:W-:Y:S05]  /*b610*/  @!P0 BRA `(.L_x_575) ;  /* 0x000032c000008947 */ /* 0x000fea0003800000 */
[----:B------:R-:W-:Y:S02]  /*b620*/  MOV R70, R4 ;  /* 0x0000000400467202 */ /* 0x000fe40000000f00 */
[----:B------:R-:W-:Y:S02]  /*b630*/  MOV R69, R68 ;  /* 0x0000004400457202 */ /* 0x000fe40000000f00 */
[----:B------:R-:W-:Y:S02]  /*b640*/  MOV R217, R216 ;  /* 0x000000d800d97202 */ /* 0x000fe40000000f00 */
.L_x_576:
[----:B------:R-:W2:Y:S01]  /*b650*/  LDL.64 R228, [R1] ;  /* 0x0000000001e47983 */ /* 0x000ea20000100a00 */
[----:B------:R-:W-:Y:S04]  /*b660*/  DEPBAR.LE SB0, 0x0 ;  /* 0x000080000000791a */ /* 0x000fe80000000000 */
[----:B------:R-:W-:Y:S01]  /*b670*/  WARPSYNC 0xffffffff ;  /* 0xffffffff00007948 */ /* 0x000fe20003800000 */
[----:B------:R-:W-:Y:S01]  /*b680*/  BAR.SYNC.DEFER_BLOCKING 0x0 ;  /* 0x0000000000007b1d */ /* 0x000fe20000010000 */
[----:B------:R-:W-:Y:S02]  /*b690*/  ISETP.GT.AND P6, PT, R219, R217, PT ;  /* 0x000000d9db00720c */ /* 0x000fe40003fc4270 */
[C---:B------:R-:W-:Y:S11]  /*b6a0*/  IADD3 R216, R217.reuse, -0x1, RZ ;  /* 0xffffffffd9d87810 */ /* 0x040ff60007ffe0ff */
[----:B------:R-:W-:Y:S01]  /*b6b0*/  @!P6 SHF.R.S32.HI R0, RZ, 0x1f, R217 ;  /* 0x0000001fff00e819 */ /* 0x000fe200000114d9 */
[C---:B------:R-:W-:Y:S01]  /*b6c0*/  @!P6 IMAD.WIDE.U32 R30, R217.reuse, c[0x0][0x208], RZ ;  /* 0x00008200d91eea25 */ /* 0x040fe200078e00ff */
[----:B------:R-:W-:Y:S02]  /*b6d0*/  @!P6 MOV R2, c[0x0][0x208] ;  /* 0x000082000002ea02 */ /* 0x000fe40000000f00 */
[----:B-1----:R-:W-:Y:S01]  /*b6e0*/  @!P6 MOV R3, 0x5 ;  /* 0x000000050003e802 */ /* 0x002fe20000000f00 */
[----:B------:R-:W-:Y:S01]  /*b6f0*/  @!P6 IMAD R0, R0, c[0x0][0x208], RZ ;  /* 0x000082000000ea24 */ /* 0x000fe200078e02ff */
[C---:B------:R-:W-:Y:S02]  /*b700*/  @!P6 SHF.L.U32 R28, R2.reuse, 0x5, RZ ;  /* 0x00000005021ce819 */ /* 0x040fe400000006ff */
[----:B------:R-:W-:Y:S01]  /*b710*/  @!P6 SHF.L.U64.HI R29, R2, R3, c[0x0][0x20c] ;  /* 0x00008300021de619 */ /* 0x000fe20000010203 */
[----:B------:R-:W-:Y:S01]  /*b720*/  @!P6 IMAD R0, R217, c[0x0][0x20c], R0 ;  /* 0x00008300d900ea24 */ /* 0x000fe200078e0200 */
[----:B------:R-:W1:Y:S01]  /*b730*/  LDSM.16.M88.4 R8, [R193] ;  /* 0x00000000c108783b */ /* 0x000e620000000200 */
[----:B------:R-:W-:Y:S02]  /*b740*/  @!P6 MOV R36, R220 ;  /* 0x000000dc0024e202 */ /* 0x000fe40000000f00 */
[----:B------:R-:W-:Y:S01]  /*b750*/  @!P6 IMAD.WIDE.U32 R2, R30, 0x60, R28 ;  /* 0x000000601e02e825 */ /* 0x000fe200078e001c */
[----:B------:R-:W-:Y:S02]  /*b760*/  @!P6 IADD3 R0, R31, R0, RZ ;  /* 0x000000001f00e210 */ /* 0x000fe40007ffe0ff */
[----:B------:R-:W-:Y:S02]  /*b770*/  @!P6 MOV R37, R225 ;  /* 0x000000e10025e202 */ /* 0x000fe40000000f00 */
[----:B------:R-:W3:Y:S01]  /*b780*/  LDSM.16.M88.4 R16, [R193+0x800] ;  /* 0x00080000c110783b */ /* 0x000ee20000000200 */
[----:B------:R-:W-:Y:S01]  /*b790*/  @!P6 IMAD R45, R0, 0x60, RZ ;  /* 0x00000060002de824 */ /* 0x000fe200078e02ff */
[-C--:B------:R-:W-:Y:S01]  /*b7a0*/  @!P6 IADD3 R31, P5, R220, R2.reuse, RZ ;  /* 0x00000002dc1fe210 */ /* 0x080fe20007fbe0ff */
[----:B------:R-:W-:Y:S01]  /*b7b0*/  @!P6 IMAD.WIDE.U32 R36, R30, 0x60, R36 ;  /* 0x000000601e24e825 */ /* 0x000fe200078e0024 */
[----:B------:R-:W-:Y:S02]  /*b7c0*/  @!P6 IADD3 R44, P0, R220, 0x40, RZ ;  /* 0x00000040dc2ce810 */ /* 0x000fe40007f1e0ff */
[----:B------:R-:W-:Y:S02]  /*b7d0*/  @!P6 LEA R162, P4, R31, c[0x0][0x1f8], 0x1 ;  /* 0x00007e001fa2ea11 */ /* 0x000fe400078808ff */
[----:B------:R-:W4:Y:S01]  /*b7e0*/  LDSM.16.M88.4 R24, [R193+0x1000] ;  /* 0x00100000c118783b */ /* 0x000f220000000200 */
[----:B------:R-:W-:Y:S02]  /*b7f0*/  @!P6 IADD3 R0, R45, R3, RZ ;  /* 0x000000032d00e210 */ /* 0x000fe40007ffe0ff */
[-C--:B------:R-:W-:Y:S02]  /*b800*/  @!P6 IADD3.X R38, RZ, R225.reuse, RZ, P0, !PT ;  /* 0x000000e1ff26e210 */ /* 0x080fe400007fe4ff */
[----:B------:R-:W-:Y:S02]  /*b810*/  @!P6 IADD3.X R3, R0, R225, RZ, P5, !PT ;  /* 0x000000e10003e210 */ /* 0x000fe40002ffe4ff */
[-C--:B------:R-:W-:Y:S01]  /*b820*/  @!P6 IADD3 R39, P5, R44, R2.reuse, RZ ;  /* 0x000000022c27e210 */ /* 0x080fe20007fbe0ff */
[----:B------:R-:W5:Y:S01]  /*b830*/  LDSM.16.M88.4 R32, [R193+0x1800] ;  /* 0x00180000c120783b */ /* 0x000f620000000200 */
[----:B------:R-:W-:Y:S02]  /*b840*/  @!P6 LEA.HI.X R163, R31, c[0x0][0x1fc], R3, 0x1, P4 ;  /* 0x00007f001fa3ea11 */ /* 0x000fe400020f0c03 */
[----:B------:R-:W-:Y:S02]  /*b850*/  @!P6 IADD3 R3, P4, R28, R2, RZ ;  /* 0x000000021c03e210 */ /* 0x000fe40007f9e0ff */
[----:B------:R-:W-:Y:S02]  /*b860*/  @!P6 IADD3 R45, R37, R45, RZ ;  /* 0x0000002d252de210 */ /* 0x000fe40007ffe0ff */
[----:B------:R-:W-:Y:S01]  /*b870*/  @!P6 IADD3 R37, P0, R3, R44, RZ ;  /* 0x0000002c0325e210 */ /* 0x000fe20007f1e0ff */
[----:B------:R-:W4:Y:S01]  /*b880*/  LDSM.16.M88.4 R40, [R193+0x2000] ;  /* 0x00200000c128783b */ /* 0x000f220000000200 */
[C---:B------:R-:W-:Y:S02]  /*b890*/  @!P6 IADD3.X R2, R0.reuse, R29, RZ, P4, !PT ;  /* 0x0000001d0002e210 */ /* 0x040fe400027fe4ff */
[----:B------:R-:W-:Y:S02]  /*b8a0*/  @!P6 LEA R160, P4, R39, c[0x0][0x1f8], 0x1 ;  /* 0x00007e0027a0ea11 */ /* 0x000fe400078808ff */
[----:B------:R-:W-:Y:S02]  /*b8b0*/  @!P6 IADD3.X R44, R0, R38, RZ, P5, !PT ;  /* 0x00000026002ce210 */ /* 0x000fe40002ffe4ff */
[----:B------:R-:W-:Y:S01]  /*b8c0*/  @!P6 IADD3 R3, P5, R3, R220, RZ ;  /* 0x000000dc0303e210 */ /* 0x000fe20007fbe0ff */
[C---:B-1----:R-:W-:Y:S01]  /*b8d0*/  HMMA.16816.F32 R4, R124.reuse, R8, RZ ;  /* 0x000000087c04723c */ /* 0x042fe200000018ff */
[----:B------:R-:W1:Y:S02]  /*b8e0*/  LDSM.16.M88.4 R48, [R193+0x2800] ;  /* 0x00280000c130783b */ /* 0x000e640000000200 */
[----:B------:R-:W-:Y:S02]  /*b8f0*/  @!P6 LEA.HI.X R161, R39, c[0x0][0x1fc], R44, 0x1, P4 ;  /* 0x00007f0027a1ea11 */ /* 0x000fe400020f0c2c */
[----:B------:R-:W-:Y:S02]  /*b900*/  @!P6 LEA R158, P4, R3, c[0x0][0x1f8], 0x1 ;  /* 0x00007e00039eea11 */ /* 0x000fe400078808ff */
[----:B------:R-:W-:Y:S01]  /*b910*/  @!P6 IADD3.X R38, R2, R38, RZ, P0, !PT ;  /* 0x000000260226e210 */ /* 0x000fe200007fe4ff */
[C---:B------:R-:W-:Y:S01]  /*b920*/  HMMA.16816.F32 R8, R124.reuse, R10, RZ ;  /* 0x0000000a7c08723c */ /* 0x040fe200000018ff */
[----:B------:R-:W1:Y:S03]  /*b930*/  LDSM.16.M88.4 R120, [R199] ;  /* 0x00000000c778783b */ /* 0x000e660000000200 */
[C---:B------:R-:W-:Y:S02]  /*b940*/  @!P6 LEA R156, P0, R37.reuse, c[0x0][0x1f8], 0x1 ;  /* 0x00007e00259cea11 */ /* 0x040fe400078008ff */
[----:B------:R-:W-:Y:S02]  /*b950*/  @!P6 SHF.L.U32 R46, R36, 0x1, RZ ;  /* 0x00000001242ee819 */ /* 0x000fe400000006ff */
[C---:B---3--:R-:W-:Y:S01]  /*b960*/  HMMA.16816.F32 R12, R124.reuse, R16, RZ ;  /* 0x000000107c0c723c */ /* 0x048fe200000018ff */
[----:B------:R-:W3:Y:S03]  /*b970*/  LDSM.16.M88.4 R132, [R210] ;  /* 0x00000000d284783b */ /* 0x000ee60000000200 */
[----:B------:R-:W-:Y:S02]  /*b980*/  @!P6 LEA.HI.X R157, R37, c[0x0][0x1fc], R38, 0x1, P0 ;  /* 0x00007f00259dea11 */ /* 0x000fe400000f0c26 */
[----:B------:R-:W-:Y:S02]  /*b990*/  @!P6 IADD3.X R2, R2, R225, RZ, P5, !PT ;  /* 0x000000e10202e210 */ /* 0x000fe40002ffe4ff */
[C---:B------:R-:W-:Y:S01]  /*b9a0*/  HMMA.16816.F32 R16, R124.reuse, R18, RZ ;  /* 0x000000127c10723c */ /* 0x040fe200000018ff */
[----:B------:R-:W1:Y:S03]  /*b9b0*/  LDSM.16.M88.4 R136, [R209] ;  /* 0x00000000d188783b */ /* 0x000e660000000200 */
[----:B------:R-:W-:Y:S02]  /*b9c0*/  @!P6 LEA.HI.X R159, R3, c[0x0][0x1fc], R2, 0x1, P4 ;  /* 0x00007f00039fea11 */ /* 0x000fe400020f0c02 */
[----:B------:R-:W-:Y:S02]  /*b9d0*/  @!P6 IADD3 R44, P4, R46, c[0x0][0x1f8], RZ ;  /* 0x00007e002e2cea10 */ /* 0x000fe40007f9e0ff */
[C---:B----4-:R-:W-:Y:S01]  /*b9e0*/  HMMA.16816.F32 R20, R124.reuse, R24, RZ ;  /* 0x000000187c14723c */ /* 0x050fe200000018ff */
[----:B------:R-:W4:Y:S03]  /*b9f0*/  LDSM.16.M88.4 R140, [R208] ;  /* 0x00000000d08c783b */ /* 0x000f260000000200 */
[----:B------:R-:W-:Y:S02]  /*ba00*/  @!P6 SHF.L.U64.HI R0, R36, 0x1, R45 ;  /* 0x000000012400e819 */ /* 0x000fe4000001022d */
[----:B------:R-:W-:Y:S02]  /*ba10*/  @!P6 IADD3 R2, P5, R46, 0x80, RZ ;  /* 0x000000802e02e810 */ /* 0x000fe40007fbe0ff */
[C---:B------:R-:W-:Y:S01]  /*ba20*/  HMMA.16816.F32 R24, R124.reuse, R26, RZ ;  /* 0x0000001a7c18723c */ /* 0x040fe200000018ff */
[----:B------:R-:W1:Y:S03]  /*ba30*/  LDSM.16.M88.4 R144, [R207] ;  /* 0x00000000cf90783b */ /* 0x000e660000000200 */
[----:B------:R-:W-:Y:S02]  /*ba40*/  @!P6 IADD3.X R45, R0, c[0x0][0x1fc], RZ, P4, !PT ;  /* 0x00007f00002dea10 */ /* 0x000fe400027fe4ff */
[----:B------:R-:W-:Y:S02]  /*ba50*/  @!P6 IADD3 R2, P4, R2, c[0x0][0x1f8], RZ ;  /* 0x00007e000202ea10 */ /* 0x000fe40007f9e0ff */
[C---:B-----5:R-:W-:Y:S01]  /*ba60*/  HMMA.16816.F32 R28, R124.reuse, R32, RZ ;  /* 0x000000207c1c723c */ /* 0x060fe200000018ff */
[----:B------:R-:W5:Y:S03]  /*ba70*/  LDSM.16.M88.4 R148, [R206] ;  /* 0x00000000ce94783b */ /* 0x000f660000000200 */
[----:B------:R-:W-:Y:S04]  /*ba80*/  @!P6 IADD3.X R3, RZ, c[0x0][0x1fc], R0, P4, P5 ;  /* 0x00007f00ff03ea10 */ /* 0x000fe800027ea400 */
[C---:B------:R-:W-:Y:S08]  /*ba90*/  HMMA.16816.F32 R32, R124.reuse, R34, RZ ;  /* 0x000000227c20723c */ /* 0x040ff000000018ff */
[C---:B------:R-:W-:Y:S08]  /*baa0*/  HMMA.16816.F32 R36, R124.reuse, R40, RZ ;  /* 0x000000287c24723c */ /* 0x040ff000000018ff */
        /* <DEDUP_REMOVED lines=15> */
[C---:B------:R-:W-:Y:S06]  /*bba0*/  HMMA.16816.F32 R4, R128.reuse, R120, R4 ;  /* 0x000000788004723c */ /* 0x040fec0000001804 */
[----:B------:R-:W-:Y:S02]  /*bbb0*/  LDSM.16.M88.4 R180, [R197+0x5800] ;  /* 0x00580000c5b4783b */ /* 0x000fe40000000200 */
[C---:B------:R-:W-:Y:S06]  /*bbc0*/  HMMA.16816.F32 R8, R128.reuse, R122, R8 ;  /* 0x0000007a8008723c */ /* 0x040fec0000001808 */
[----:B------:R-:W0:Y:S02]  /*bbd0*/  LDGDEPBAR ;  /* 0x00000000000079af */ /* 0x000e240000000000 */
[C---:B---3--:R-:W-:Y:S06]  /*bbe0*/  HMMA.16816.F32 R12, R128.reuse, R132, R12 ;  /* 0x00000084800c723c */ /* 0x048fec000000180c */
[----:B------:R-:W-:Y:S02]  /*bbf0*/  LDSM.16.M88.4 R120, [R197+0x800] ;  /* 0x00080000c578783b */ /* 0x000fe40000000200 */
[C---:B------:R-:W-:Y:S06]  /*bc00*/  HMMA.16816.F32 R16, R128.reuse, R134, R16 ;  /* 0x000000868010723c */ /* 0x040fec0000001810 */
[----:B-1----:R-:W1:Y:S02]  /*bc10*/  LDSM.16.M88.4 R156, [R197] ;  /* 0x00000000c59c783b */ /* 0x002e640000000200 */
[C---:B------:R-:W-:Y:S06]  /*bc20*/  HMMA.16816.F32 R20, R128.reuse, R136, R20 ;  /* 0x000000888014723c */ /* 0x040fec0000001814 */
[----:B--2---:R-:W2:Y:S02]  /*bc30*/  LDSM.16.M88.4 R160, [R197+0x1000] ;  /* 0x00100000c5a0783b */ /* 0x004ea40000000200 */
[C---:B------:R-:W-:Y:S06]  /*bc40*/  HMMA.16816.F32 R24, R128.reuse, R138, R24 ;  /* 0x0000008a8018723c */ /* 0x040fec0000001818 */
[----:B------:R-:W3:Y:S02]  /*bc50*/  LDSM.16.M88.4 R132, [R197+0x1800] ;  /* 0x00180000c584783b */ /* 0x000ee40000000200 */
[C---:B----4-:R-:W-:Y:S06]  /*bc60*/  HMMA.16816.F32 R28, R128.reuse, R140, R28 ;  /* 0x0000008c801c723c */ /* 0x050fec000000181c */
[----:B------:R-:W4:Y:S02]  /*bc70*/  LDSM.16.M88.4 R136, [R197+0x2000] ;  /* 0x00200000c588783b */ /* 0x000f240000000200 */
[C---:B------:R-:W-:Y:S06]  /*bc80*/  HMMA.16816.F32 R32, R128.reuse, R142, R32 ;  /* 0x0000008e8020723c */ /* 0x040fec0000001820 */
[----:B------:R-:W-:Y:S02]  /*bc90*/  LDSM.16.M88.4 R140, [R194] ;  /* 0x00000000c28c783b */ /* 0x000fe40000000200 */
[C---:B------:R-:W-:Y:S06]  /*bca0*/  HMMA.16816.F32 R36, R128.reuse, R144, R36 ;  /* 0x000000908024723c */ /* 0x040fec0000001824 */
[----:B------:R-:W-:Y:S02]  /*bcb0*/  LDSM.16.M88.4 R188, [R194+0x3000] ;  /* 0x00300000c2bc783b */ /* 0x000fe40000000200 */
[C---:B------:R-:W-:Y:S06]  /*bcc0*/  HMMA.16816.F32 R40, R128.reuse, R146, R40 ;  /* 0x000000928028723c */ /* 0x040fec0000001828 */
[----:B------:R-:W-:Y:S02]  /*bcd0*/  LDSM.16.M88.4 R144, [R194+0x800] ;  /* 0x00080000c290783b */ /* 0x000fe40000000200 */
[C---:B-----5:R-:W-:Y:S08]  /*bce0*/  HMMA.16816.F32 R44, R128.reuse, R148, R44 ;  /* 0x00000094802c723c */ /* 0x060ff0000000182c */
        /* <DEDUP_REMOVED lines=25> */
[----:B------:R-:W5:Y:S07]  /*be80*/  LDSM.16.M88.4 R144, [R193+0x4000] ;  /* 0x00400000c190783b */ /* 0x000f6e0000000200 */
        /* <DEDUP_REMOVED lines=18> */
[C---:B-----5:R-:W-:Y:S08]  /*bfb0*/  HMMA.16816.F32 R20, R168.reuse, R144, R20 ;  /* 0x00000090a814723c */ /* 0x060ff00000001814 */
[C---:B------:R-:W-:Y:S01]  /*bfc0*/  HMMA.16816.F32 R24, R168.reuse, R146, R24 ;  /* 0x00000092a818723c */ /* 0x040fe20000001818 */
[----:B------:R-:W-:Y:S07]  /*bfd0*/  LDSM.16.M88.4 R144, [R200] ;  /* 0x00000000c890783b */ /* 0x000fee0000000200 */
[C---:B--2---:R-:W-:Y:S08]  /*bfe0*/  HMMA.16816.F32 R28, R168.reuse, R132, R28 ;  /* 0x00000084a81c723c */ /* 0x044ff0000000181c */
[C---:B------:R-:W-:Y:S01]  /*bff0*/  HMMA.16816.F32 R32, R168.reuse, R134, R32 ;  /* 0x00000086a820723c */ /* 0x040fe20000001820 */
[----:B------:R-:W2:Y:S07]  /*c000*/  LDSM.16.M88.4 R132, [R201] ;  /* 0x00000000c984783b */ /* 0x000eae0000000200 */
[C---:B------:R-:W-:Y:S08]  /*c010*/  HMMA.16816.F32 R36, R168.reuse, R148, R36 ;  /* 0x00000094a824723c */ /* 0x040ff00000001824 */
[C---:B------:R-:W-:Y:S01]  /*c020*/  HMMA.16816.F32 R40, R168.reuse, R150, R40 ;  /* 0x00000096a828723c */ /* 0x040fe20000001828 */
[----:B------:R-:W5:Y:S07]  /*c030*/  LDSM.16.M88.4 R148, [R197+0x3000] ;  /* 0x00300000c594783b */ /* 0x000f6e0000000200 */
        /* <DEDUP_REMOVED lines=17> */
[----:B------:R-:W-:Y:S07]  /*c150*/  HMMA.16816.F32 R48, R172, R146, R48 ;  /* 0x00000092ac30723c */ /* 0x000fee0000001830 */
[----:B------:R-:W-:Y:S01]  /*c160*/  MOV R147, R229 ;  /* 0x000000e500937202 */ /* 0x000fe20000000f00 */
[C---:B-----5:R-:W-:Y:S05]  /*c170*/  HMMA.16816.F32 R4, R176.reuse, R148, R4 ;  /* 0x00000094b004723c */ /* 0x060fea0000001804 */
[----:B------:R-:W-:Y:S03]  /*c180*/  MOV R146, R228 ;  /* 0x000000e400927202 */ /* 0x000fe60000000f00 */
        /* <DEDUP_REMOVED lines=17> */
[----:B------:R1:W-:Y:S04]  /*c2a0*/  MUFU.TANH R132, R0 ;  /* 0x0000000000847308 */ /* 0x0003e80000002400 */
[----:B------:R-:W-:Y:S06]  /*c2b0*/  FMUL.FTZ R2, R11, c[0x0][0x320] ;  /* 0x0000c8000b027a20 */ /* 0x000fec0000410000 */
[----:B------:R2:W-:Y:S01]  /*c2c0*/  MUFU.TANH R137, R2 ;  /* 0x0000000200897308 */ /* 0x0005e20000002400 */
[----:B-1----:R-:W-:Y:S09]  /*c2d0*/  FMUL.FTZ R0, R5, c[0x0][0x320] ;  /* 0x0000c80005007a20 */ /* 0x002ff20000410000 */
[----:B------:R1:W-:Y:S01]  /*c2e0*/  MUFU.TANH R133, R0 ;  /* 0x0000000000857308 */ /* 0x0003e20000002400 */
[----:B--2---:R-:W-:Y:S09]  /*c2f0*/  FMUL.FTZ R2, R19, c[0x0][0x320] ;  /* 0x0000c80013027a20 */ /* 0x004ff20000410000 */
[----:B------:R-:W-:Y:S01]  /*c300*/  MUFU.TANH R145, R2 ;  /* 0x0000000200917308 */ /* 0x000fe20000002400 */
[----:B-1----:R-:W-:Y:S09]  /*c310*/  FMUL.FTZ R0, R6, c[0x0][0x320] ;  /* 0x0000c80006007a20 */ /* 0x002ff20000410000 */
[----:B------:R1:W2:Y:S02]  /*c320*/  MUFU.TANH R139, R0 ;  /* 0x00000000008b7308 */ /* 0x0002a40000002400 */
[----:B-1----:R-:W-:Y:S02]  /*c330*/  FMUL.FTZ R0, R7, c[0x0][0x320] ;  /* 0x0000c80007007a20 */ /* 0x002fe40000410000 */
[----:B------:R-:W1:Y:S06]  /*c340*/  LDSM.16.M88.4 R4, [R194+0x4000] ;  /* 0x00400000c204783b */ /* 0x000e6c0000000200 */
[----:B------:R3:W-:Y:S02]  /*c350*/  MUFU.TANH R138, R0 ;  /* 0x00000000008a7308 */ /* 0x0007e40000002400 */
[----:B---3--:R-:W-:Y:S08]  /*c360*/  FMUL.FTZ R0, R8, c[0x0][0x320] ;  /* 0x0000c80008007a20 */ /* 0x008ff00000410000 */
[----:B------:R3:W4:Y:S01]  /*c370*/  MUFU.TANH R135, R0 ;  /* 0x0000000000877308 */ /* 0x0007220000002400 */
[C---:B-1----:R-:W-:Y:S08]  /*c380*/  HMMA.16816.F32 R20, R184.reuse, R4, R20 ;  /* 0x00000004b814723c */ /* 0x042ff00000001814 */
[C---:B------:R-:W-:Y:S01]  /*c390*/  HMMA.16816.F32 R24, R184.reuse, R6, R24 ;  /* 0x00000006b818723c */ /* 0x040fe20000001818 */
[----:B------:R-:W-:Y:S03]  /*c3a0*/  LDSM.16.M88.4 R4, [R194+0x5000] ;  /* 0x00500000c204783b */ /* 0x000fe60000000200 */
[----:B---3--:R-:W-:Y:S04]  /*c3b0*/  FMUL.FTZ R0, R9, c[0x0][0x320] ;  /* 0x0000c80009007a20 */ /* 0x008fe80000410000 */
[----:B------:R1:W3:Y:S11]  /*c3c0*/  MUFU.TANH R134, R0 ;  /* 0x0000000000867308 */ /* 0x0002f60000002400 */
[----:B------:R-:W-:Y:S05]  /*c3d0*/  @!UPT UIADD3 URZ, URZ, URZ, URZ ;  /* 0x0000003f3f3ff290 */ /* 0x000fea000fffe03f */
[----:B------:R-:W-:Y:S04]  /*c3e0*/  FMUL.FTZ R3, R27, c[0x0][0x320] ;  /* 0x0000c8001b037a20 */ /* 0x000fe80000410000 */
[----:B------:R2:W-:Y:S01]  /*c3f0*/  MUFU.TANH R180, R3 ;  /* 0x0000000300b47308 */ /* 0x0005e20000002400 */
[----:B-1----:R-:W-:Y:S02]  /*c400*/  FMUL.FTZ R0, R10, c[0x0][0x320] ;  /* 0x0000c8000a007a20 */ /* 0x002fe40000410000 */
[----:B------:R-:W1:Y:S07]  /*c410*/  LDSM.16.M88.4 R8, [R194+0x4800] ;  /* 0x00480000c208783b */ /* 0x000e6e0000000200 */
[----:B------:R5:W-:Y:S01]  /*c420*/  MUFU.TANH R136, R0 ;  /* 0x0000000000887308 */ /* 0x000be20000002400 */
[----:B--2---:R-:W-:Y:S01]  /*c430*/  FMNMX.FTZ R3, R139, R70, !PT ;  /* 0x000000468b037209 */ /* 0x004fe20007810000 */
[----:B-----5:R-:W-:Y:S01]  /*c440*/  FMUL.FTZ R0, R12, c[0x0][0x320] ;  /* 0x0000c8000c007a20 */ /* 0x020fe20000410000 */
[----:B------:R-:W-:Y:S07]  /*c450*/  @P6 IADD3 R12, P0, R222, 0x40, RZ ;  /* 0x00000040de0c6810 */ /* 0x000fee0007f1e0ff */
[----:B------:R2:W5:Y:S01]  /*c460*/  MUFU.TANH R122, R0 ;  /* 0x00000000007a7308 */ /* 0x0005620000002400 */
[C---:B-1----:R-:W-:Y:S08]  /*c470*/  HMMA.16816.F32 R28, R184.reuse, R8, R28 ;  /* 0x00000008b81c723c */ /* 0x042ff0000000181c */
[C---:B------:R-:W-:Y:S01]  /*c480*/  HMMA.16816.F32 R32, R184.reuse, R10, R32 ;  /* 0x0000000ab820723c */ /* 0x040fe20000001820 */
[----:B------:R-:W1:Y:S01]  /*c490*/  LDSM.16.M88.4 R8, [R194+0x5800] ;  /* 0x00580000c208783b */ /* 0x000e620000000200 */
[----:B------:R-:W-:Y:S04]  /*c4a0*/  DEPBAR.LE SB0, 0x0 ;  /* 0x000080000000791a */ /* 0x000fe80000000000 */
[----:B--2---:R-:W-:Y:S01]  /*c4b0*/  FMUL.FTZ R0, R13, c[0x0][0x320] ;  /* 0x0000c8000d007a20 */ /* 0x004fe20000410000 */
[----:B------:R-:W-:Y:S01]  /*c4c0*/  @P6 IADD3.X R13, RZ, R226, RZ, P0, !PT ;  /* 0x000000e2ff0d6210 */ /* 0x000fe200007fe4ff */
[C---:B------:R-:W-:Y:S02]  /*c4d0*/  HMMA.16816.F32 R36, R184.reuse, R4, R36 ;  /* 0x00000004b824723c */ /* 0x040fe40000001824 */
[----:B------:R2:W1:Y:S01]  /*c4e0*/  MUFU.TANH R123, R0 ;  /* 0x00000000007b7308 */ /* 0x0004620000002400 */
[----:B------:R-:W-:Y:S05]  /*c4f0*/  BAR.SYNC.DEFER_BLOCKING 0x0 ;  /* 0x0000000000007b1d */ /* 0x000fea0000010000 */
[C---:B------:R-:W-:Y:S07]  /*c500*/  HMMA.16816.F32 R40, R184.reuse, R6, R40 ;  /* 0x00000006b828723c */ /* 0x040fee0000001828 */
[----:B------:R-:W-:Y:S01]  /*c510*/  @P6 MOV R6, 0x5 ;  /* 0x0000000500066802 */ /* 0x000fe20000000f00 */
[----:B------:R-:W-:Y:S04]  /*c520*/  FMUL.FTZ R2, R32, c[0x0][0x320] ;  /* 0x0000c80020027a20 */ /* 0x000fe80000410000 */
[----:B------:R-:W-:Y:S01]  /*c530*/  MUFU.TANH R233, R2 ;  /* 0x0000000200e97308 */ /* 0x000fe20000002400 */
[----:B--2---:R-:W-:Y:S09]  /*c540*/  FMUL.FTZ R0, R14, c[0x0][0x320] ;  /* 0x0000c8000e007a20 */ /* 0x004ff20000410000 */
[----:B------:R2:W-:Y:S01]  /*c550*/  MUFU.TANH R142, R0 ;  /* 0x00000000008e7308 */ /* 0x0005e20000002400 */
[C---:B-1----:R-:W-:Y:S07]  /*c560*/  HMMA.16816.F32 R44, R184.reuse, R8, R44 ;  /* 0x00000008b82c723c */ /* 0x042fee000000182c */
[----:B------:R-:W-:Y:S01]  /*c570*/  @P6 MOV R8, R222 ;  /* 0x000000de00086202 */ /* 0x000fe20000000f00 */
[----:B------:R-:W-:Y:S04]  /*c580*/  HMMA.16816.F32 R48, R184, R10, R48 ;  /* 0x0000000ab830723c */ /* 0x000fe80000001830 */
[----:B------:R-:W-:Y:S03]  /*c590*/  @P6 MOV R9, R226 ;  /* 0x000000e200096202 */ /* 0x000fe60000000f00 */
[----:B------:R-:W-:Y:S05]  /*c5a0*/  @P6 IMAD.WIDE.U32 R10, R216, c[0x0][0x1e0], RZ ;  /* 0x00007800d80a6a25 */ /* 0x000fea00078e00ff */
[----:B--2---:R-:W-:Y:S02]  /*c5b0*/  FMUL.FTZ R0, R15, c[0x0][0x320] ;  /* 0x0000c8000f007a20 */ /* 0x004fe40000410000 */
[----:B------:R-:W-:Y:S02]  /*c5c0*/  @P6 IMAD.WIDE.U32 R8, R10, 0x60, R8 ;  /* 0x000000600a086825 */ /* 0x000fe400078e0008 */
[----:B------:R1:W-:Y:S02]  /*c5d0*/  MUFU.TANH R144, R0 ;  /* 0x0000000000907308 */ /* 0x0003e40000002400 */
[----:B------:R-:W-:Y:S02]  /*c5e0*/  FMUL.FTZ R2, R44, c[0x0][0x320] ;  /* 0x0000c8002c027a20 */ /* 0x000fe40000410000 */
[----:B------:R-:W-:Y:S06]  /*c5f0*/  FMUL.FTZ R4, R45, c[0x0][0x320] ;  /* 0x0000c8002d047a20 */ /* 0x000fec0000410000 */
[----:B------:R-:W-:Y:S10]  /*c600*/  MUFU.TANH R249, R2 ;  /* 0x0000000200f97308 */ /* 0x000ff40000002400 */
[----:B------:R-:W-:Y:S01]  /*c610*/  MUFU.TANH R250, R4 ;  /* 0x0000000400fa7308 */ /* 0x000fe20000002400 */
[----:B-1----:R-:W-:Y:S09]  /*c620*/  FMUL.FTZ R0, R16, c[0x0][0x320] ;  /* 0x0000c80010007a20 */ /* 0x002ff20000410000 */
[----:B------:R1:W2:Y:S02]  /*c630*/  MUFU.TANH R140, R0 ;  /* 0x00000000008c7308 */ /* 0x0002a40000002400 */
[----:B-1----:R-:W-:Y:S08]  /*c640*/  FMUL.FTZ R0, R17, c[0x0][0x320] ;  /* 0x0000c80011007a20 */ /* 0x002ff00000410000 */
[----:B------:R1:W1:Y:S02]  /*c650*/  MUFU.TANH R141, R0 ;  /* 0x00000000008d7308 */ /* 0x0002640000002400 */
[----:B-1----:R-:W-:Y:S08]  /*c660*/  FMUL.FTZ R0, R18, c[0x0][0x320] ;  /* 0x0000c80012007a20 */ /* 0x002ff00000410000 */
[----:B------:R1:W-:Y:S02]  /*c670*/  MUFU.TANH R143, R0 ;  /* 0x00000000008f7308 */ /* 0x0003e40000002400 */
[----:B-1----:R-:W-:Y:S08]  /*c680*/  FMUL.FTZ R0, R20, c[0x0][0x320] ;  /* 0x0000c80014007a20 */ /* 0x002ff00000410000 */
[----:B------:R1:W1:Y:S02]  /*c690*/  MUFU.TANH R149, R0 ;  /* 0x0000000000957308 */ /* 0x0002640000002400 */
[----:B-1----:R-:W-:Y:S08]  /*c6a0*/  FMUL.FTZ R0, R21, c[0x0][0x320] ;  /* 0x0000c80015007a20 */ /* 0x002ff00000410000 */
[----:B------:R1:W1:Y:S02]  /*c6b0*/  MUFU.TANH R151, R0 ;  /* 0x0000000000977308 */ /* 0x0002640000002400 */
[----:B-1----:R-:W-:Y:S08]  /*c6c0*/  FMUL.FTZ R0, R22, c[0x0][0x320] ;  /* 0x0000c80016007a20 */ /* 0x002ff00000410000 */
[----:B------:R1:W-:Y:S02]  /*c6d0*/  MUFU.TANH R162, R0 ;  /* 0x0000000000a27308 */ /* 0x0003e40000002400 */
        /* <DEDUP_REMOVED lines=38> */
[----:B-1----:R-:W-:Y:S04]  /*c940*/  FMNMX.FTZ R0, R132, R69, !PT ;  /* 0x0000004584007209 */ /* 0x002fe80007810000 */
[----:B------:R-:W-:Y:S04]  /*c950*/  FMNMX.FTZ R0, R133, R0, !PT ;  /* 0x0000000085007209 */ /* 0x000fe80007810000 */
[----:B----4-:R-:W-:Y:S04]  /*c960*/  FMNMX.FTZ R0, R135, R0, !PT ;  /* 0x0000000087007209 */ /* 0x010fe80007810000 */
[----:B---3--:R-:W-:Y:S02]  /*c970*/  FMNMX.FTZ R2, R134, R0, !PT ;  /* 0x0000000086027209 */ /* 0x008fe40007810000 */
[----:B------:R-:W-:Y:S02]  /*c980*/  FMNMX.FTZ R0, R138, R3, !PT ;  /* 0x000000038a007209 */ /* 0x000fe40007810000 */
[----:B-----5:R-:W-:Y:S02]  /*c990*/  FMNMX.FTZ R2, R122, R2, !PT ;  /* 0x000000027a027209 */ /* 0x020fe40007810000 */
[----:B------:R-:W-:Y:S02]  /*c9a0*/  FMNMX.FTZ R3, R136, R0, !PT ;  /* 0x0000000088037209 */ /* 0x000fe40007810000 */
[----:B------:R-:W-:Y:S02]  /*c9b0*/  FMNMX.FTZ R0, R123, R2, !PT ;  /* 0x000000027b007209 */ /* 0x000fe40007810000 */
[----:B------:R-:W-:Y:S01]  /*c9c0*/  FMNMX.FTZ R2, R137, R3, !PT ;  /* 0x0000000389027209 */ /* 0x000fe20007810000 */
[----:B------:R-:W-:Y:S01]  /*c9d0*/  FMUL.FTZ R3, R46, c[0x0][0x320] ;  /* 0x0000c8002e037a20 */ /* 0x000fe20000410000 */
[----:B--2---:R-:W-:Y:S02]  /*c9e0*/  FMNMX.FTZ R0, R140, R0, !PT ;  /* 0x000000008c007209 */ /* 0x004fe40007810000 */
[----:B------:R-:W-:Y:S01]  /*c9f0*/  FMNMX.FTZ R2, R142, R2, !PT ;  /* 0x000000028e027209 */ /* 0x000fe20007810000 */
[----:B------:R1:W-:Y:S01]  /*ca00*/  MUFU.TANH R251, R3 ;  /* 0x0000000300fb7308 */ /* 0x0003e20000002400 */
        /* <DEDUP_REMOVED lines=11> */
[----:B------:R-:W-:Y:S01]  /*cac0*/  FMNMX.FTZ R2, R161, R2, !PT ;  /* 0x00000002a1027209 */ /* 0x000fe20007810000 */
[----:B-1----:R-:W-:Y:S01]  /*cad0*/  FMUL.FTZ R3, R47, c[0x0][0x320] ;  /* 0x0000c8002f037a20 */ /* 0x002fe20000410000 */
[----:B------:R-:W-:Y:S02]  /*cae0*/  FMNMX.FTZ R0, R232, R0, !PT ;  /* 0x00000000e8007209 */ /* 0x000fe40007810000 */
        /* <DEDUP_REMOVED lines=9> */
[----:B------:R-:W-:Y:S04]  /*cb80*/  FMNMX.FTZ R2, R238, R2, !PT ;  /* 0x00000002ee027209 */ /* 0x000fe80007810000 */
[----:B------:R-:W-:Y:S01]  /*cb90*/  FMNMX.FTZ R2, R244, R2, !PT ;  /* 0x00000002f4027209 */ /* 0x000fe20007810000 */
[----:B-1----:R-:W-:Y:S04]  /*cba0*/  FMUL.FTZ R3, R48, c[0x0][0x320] ;  /* 0x0000c80030037a20 */ /* 0x002fe80000410000 */
[----:B------:R1:W2:Y:S02]  /*cbb0*/  MUFU.TANH R248, R3 ;  /* 0x0000000300f87308 */ /* 0x0002a40000002400 */
[----:B-1----:R-:W-:Y:S08]  /*cbc0*/  FMUL.FTZ R3, R49, c[0x0][0x320] ;  /* 0x0000c80031037a20 */ /* 0x002ff00000410000 */
[----:B------:R1:W3:Y:S02]  /*cbd0*/  MUFU.TANH R247, R3 ;  /* 0x0000000300f77308 */ /* 0x0002e40000002400 */
[----:B-1----:R-:W-:Y:S08]  /*cbe0*/  FMUL.FTZ R3, R50, c[0x0][0x320] ;  /* 0x0000c80032037a20 */ /* 0x002ff00000410000 */
[----:B------:R1:W4:Y:S02]  /*cbf0*/  MUFU.TANH R71, R3 ;  /* 0x0000000300477308 */ /* 0x0003240000002400 */
[----:B-1----:R-:W-:Y:S01]  /*cc00*/  FMNMX.FTZ R3, R240, R0, !PT ;  /* 0x00000000f0037209 */ /* 0x002fe20007810000 */
[----:B------:R-:W-:Y:S03]  /*cc10*/  FMUL.FTZ R0, R51, c[0x0][0x320] ;  /* 0x0000c80033007a20 */ /* 0x000fe60000410000 */
[----:B------:R-:W-:Y:S04]  /*cc20*/  FMNMX.FTZ R3, R242, R3, !PT ;  /* 0x00000003f2037209 */ /* 0x000fe80007810000 */
[----:B------:R1:W5:Y:S01]  /*cc30*/  MUFU.TANH R120, R0 ;  /* 0x0000000000787308 */ /* 0x0003620000002400 */
[----:B------:R-:W-:Y:S04]  /*cc40*/  FMNMX.FTZ R3, R249, R3, !PT ;  /* 0x00000003f9037209 */ /* 0x000fe80007810000 */
[----:B------:R-:W-:Y:S04]  /*cc50*/  FMNMX.FTZ R3, R250, R3, !PT ;  /* 0x00000003fa037209 */ /* 0x000fe80007810000 */
[----:B--2---:R-:W-:Y:S04]  /*cc60*/  FMNMX.FTZ R3, R248, R3, !PT ;  /* 0x00000003f8037209 */ /* 0x004fe80007810000 */
[----:B---3--:R-:W-:Y:S05]  /*cc70*/  FMNMX.FTZ R3, R247, R3, !PT ;  /* 0x00000003f7037209 */ /* 0x008fea0007810000 */
[----:B------:R-:W2:Y:S01]  /*cc80*/  SHFL.BFLY PT, R4, R3, 0x2, 0x1f ;  /* 0x0c401f0003047f89 */ /* 0x000ea200000e0000 */
[----:B-1----:R-:W-:Y:S04]  /*cc90*/  FMNMX.FTZ R0, R245, R2, !PT ;  /* 0x00000002f5007209 */ /* 0x002fe80007810000 */
[----:B------:R-:W-:Y:S04]  /*cca0*/  FMNMX.FTZ R0, R243, R0, !PT ;  /* 0x00000000f3007209 */ /* 0x000fe80007810000 */
[----:B------:R-:W-:Y:S04]  /*ccb0*/  FMNMX.FTZ R0, R246, R0, !PT ;  /* 0x00000000f6007209 */ /* 0x000fe80007810000 */
[----:B------:R-:W-:Y:S04]  /*ccc0*/  FMNMX.FTZ R0, R251, R0, !PT ;  /* 0x00000000fb007209 */ /* 0x000fe80007810000 */
[----:B------:R-:W-:Y:S02]  /*ccd0*/  FMNMX.FTZ R0, R252, R0, !PT ;  /* 0x00000000fc007209 */ /* 0x000fe40007810000 */
[----:B--2---:R-:W-:Y:S02]  /*cce0*/  FMNMX.FTZ R4, R3, R4, !PT ;  /* 0x0000000403047209 */ /* 0x004fe40007810000 */
[----:B----4-:R-:W-:Y:S03]  /*ccf0*/  FMNMX.FTZ R0, R71, R0, !PT ;  /* 0x0000000047007209 */ /* 0x010fe60007810000 */
[----:B------:R-:W1:Y:S01]  /*cd00*/  SHFL.BFLY PT, R5, R4, 0x1, 0x1f ;  /* 0x0c201f0004057f89 */ /* 0x000e6200000e0000 */
[----:B-----5:R-:W-:Y:S07]  /*cd10*/  FMNMX.FTZ R0, R120, R0, !PT ;  /* 0x0000000078007209 */ /* 0x020fee0007810000 */
[----:B------:R-:W2:Y:S01]  /*cd20*/  SHFL.BFLY PT, R2, R0, 0x2, 0x1f ;  /* 0x0c401f0000027f89 */ /* 0x000ea200000e0000 */
[----:B-1----:R-:W-:Y:S02]  /*cd30*/  FMNMX.FTZ R68, R4, R5, !PT ;  /* 0x0000000504447209 */ /* 0x002fe40007810000 */
[----:B------:R-:W-:Y:S02]  /*cd40*/  @P6 SHF.R.S32.HI R4, RZ, 0x1f, R216 ;  /* 0x0000001fff046819 */ /* 0x000fe400000114d8 */
[----:B------:R-:W-:Y:S01]  /*cd50*/  @P6 MOV R5, c[0x0][0x1e0] ;  /* 0x0000780000056a02 */ /* 0x000fe20000000f00 */
[----:B------:R-:W-:Y:S02]  /*cd60*/  FMUL.FTZ R121, R68, c[0x0][0x2d0] ;  /* 0x0000b40044797a20 */ /* 0x000fe40000410000 */
[----:B------:R-:W-:Y:S01]  /*cd70*/  @P6 IMAD R4, R4, c[0x0][0x1e0], RZ ;  /* 0x0000780004046a24 */ /* 0x000fe200078e02ff */
[C---:B------:R-:W-:Y:S01]  /*cd80*/  @P6 SHF.L.U64.HI R7, R5.reuse, R6, c[0x0][0x1e4] ;  /* 0x0000790005076619 */ /* 0x040fe20000010206 */
[----:B------:R-:W-:Y:S01]  /*cd90*/  FFMA.FTZ R14, R132, c[0x0][0x2d0], -R121 ;  /* 0x0000b400840e7a23 */ /* 0x000fe20000010879 */
[----:B------:R-:W-:Y:S01]  /*cda0*/  @P6 SHF.L.U32 R6, R5, 0x5, RZ ;  /* 0x0000000505066819 */ /* 0x000fe200000006ff */
[----:B------:R-:W-:Y:S01]  /*cdb0*/  @P6 IMAD R4, R216, c[0x0][0x1e4], R4 ;  /* 0x00007900d8046a24 */ /* 0x000fe200078e0204 */
[----:B--2---:R-:W-:Y:S01]  /*cdc0*/  FMNMX.FTZ R0, R0, R2, !PT ;  /* 0x0000000200007209 */ /* 0x004fe20007810000 */
[----:B------:R-:W-:Y:S01]  /*cdd0*/  MUFU.EX2 R230, R14 ;  /* 0x0000000e00e67308 */ /* 0x000fe20000000800 */
[----:B------:R-:W-:Y:S02]  /*cde0*/  FADD.FTZ R2, -R68, R69 ;  /* 0x0000004544027221 */ /* 0x000fe40000010100 */
[----:B------:R-:W-:Y:S01]  /*cdf0*/  @P6 IADD3 R11, R11, R4, RZ ;  /* 0x000000040b0b6210 */ /* 0x000fe20007ffe0ff */
[----:B------:R-:W-:Y:S01]  /*ce00*/  @P6 IMAD.WIDE.U32 R4, R10, 0x60, R6 ;  /* 0x000000600a046825 */ /* 0x000fe200078e0006 */
[----:B------:R-:W1:Y:S03]  /*ce10*/  SHFL.BFLY PT, R3, R0, 0x1, 0x1f ;  /* 0x0c201f0000037f89 */ /* 0x000e6600000e0000 */
[----:B------:R-:W-:Y:S01]  /*ce20*/  @P6 IMAD R10, R11, 0x60, RZ ;  /* 0x000000600b0a6824 */ /* 0x000fe200078e02ff */
[-C--:B------:R-:W-:Y:S01]  /*ce30*/  @P6 IADD3 R15, P4, R222, R4.reuse, RZ ;  /* 0x00000004de0f6210 */ /* 0x080fe20007f9e0ff */
[----:B------:R-:W-:Y:S01]  /*ce40*/  FMUL.FTZ R2, R2, c[0x0][0x2d0] ;  /* 0x0000b40002027a20 */ /* 0x000fe20000410000 */
[-C--:B------:R-:W-:Y:S01]  /*ce50*/  @P6 IADD3 R17, P0, R12, R4.reuse, RZ ;  /* 0x000000040c116210 */ /* 0x080fe20007f1e0ff */
[--C-:B------:R-:W-:Y:S01]  /*ce60*/  FFMA.FTZ R32, R122, c[0x0][0x2d0], -R121.reuse ;  /* 0x0000b4007a207a23 */ /* 0x100fe20000010879 */
[----:B------:R-:W-:Y:S01]  /*ce70*/  @P6 IADD3 R11, P5, R6, R4, RZ ;  /* 0x00000004060b6210 */ /* 0x000fe20007fbe0ff */
[--C-:B------:R-:W-:Y:S01]  /*ce80*/  FFMA.FTZ R40, R140, c[0x0][0x2d0], -R121.reuse ;  /* 0x0000b4008c287a23 */ /* 0x100fe20000010879 */
[----:B------:R-:W-:Y:S01]  /*ce90*/  @P6 IADD3 R4, R10, R5, RZ ;  /* 0x000000050a046210 */ /* 0x000fe20007ffe0ff */
[----:B------:R-:W-:Y:S01]  /*cea0*/  FFMA.FTZ R5, R133, c[0x0][0x2d0], -R121 ;  /* 0x0000b40085057a23 */ /* 0x000fe20000010879 */
[----:B------:R-:W-:Y:S01]  /*ceb0*/  @P6 IADD3 R6, R9, R10, RZ ;  /* 0x0000000a09066210 */ /* 0x000fe20007ffe0ff */
[----:B------:R-:W2:Y:S01]  /*cec0*/  MUFU.EX2 R2, R2 ;  /* 0x0000000200027308 */ /* 0x000ea20000000800 */
[C---:B------:R-:W-:Y:S02]  /*ced0*/  @P6 SHF.L.U32 R9, R8.reuse, 0x1, RZ ;  /* 0x0000000108096819 */ /* 0x040fe400000006ff */
[----:B------:R-:W-:Y:S02]  /*cee0*/  @P6 SHF.L.U64.HI R16, R8, 0x1, R6 ;  /* 0x0000000108106819 */ /* 0x000fe40000010206 */
[C---:B------:R-:W-:Y:S02]  /*cef0*/  @P6 IADD3.X R6, R4.reuse, R7, RZ, P5, !PT ;  /* 0x0000000704066210 */ /* 0x040fe40002ffe4ff */
[----:B------:R-:W-:Y:S02]  /*cf00*/  @P6 IADD3 R8, P5, R11, R12, RZ ;  /* 0x0000000c0b086210 */ /* 0x000fe40007fbe0ff */
[----:B------:R-:W-:Y:S01]  /*cf10*/  @P6 IADD3.X R18, R4, R226, RZ, P4, !PT ;  /* 0x000000e204126210 */ /* 0x000fe200027fe4ff */
[----:B------:R3:W-:Y:S01]  /*cf20*/  MUFU.EX2 R229, R5 ;  /* 0x0000000500e57308 */ /* 0x0007e20000000800 */
[----:B------:R-:W-:Y:S02]  /*cf30*/  @P6 IADD3.X R10, R6, R13, RZ, P5, !PT ;  /* 0x0000000d060a6210 */ /* 0x000fe40002ffe4ff */
[----:B------:R-:W-:Y:S02]  /*cf40*/  @P6 LEA R12, P5, R17, c[0x0][0x1c8], 0x1 ;  /* 0x00007200110c6a11 */ /* 0x000fe400078a08ff */
[----:B-1----:R-:W-:Y:S05]  /*cf50*/  FMNMX.FTZ R3, R0, R3, !PT ;  /* 0x0000000300037209 */ /* 0x002fea0007810000 */
[C---:B------:R-:W-:Y:S01]  /*cf60*/  FADD.FTZ R0, -R3.reuse, R70 ;  /* 0x0000004603007221 */ /* 0x040fe20000010100 */
[----:B------:R1:W-:Y:S01]  /*cf70*/  MUFU.EX2 R224, R32 ;  /* 0x0000002000e07308 */ /* 0x0003e20000000800 */
[----:B------:R-:W-:Y:S02]  /*cf80*/  FMUL.FTZ R69, R3, c[0x0][0x2d0] ;  /* 0x0000b40003457a20 */ /* 0x000fe40000410000 */
[----:B------:R-:W-:Y:S02]  /*cf90*/  FMUL.FTZ R0, R0, c[0x0][0x2d0] ;  /* 0x0000b40000007a20 */ /* 0x000fe40000410000 */
[C---:B--2---:R-:W-:Y:S02]  /*cfa0*/  FMUL.FTZ R24, R2.reuse, R92 ;  /* 0x0000005c02187220 */ /* 0x044fe40000410000 */
[----:B------:R-:W-:Y:S02]  /*cfb0*/  FMUL.FTZ R25, R2, R93 ;  /* 0x0000005d02197220 */ /* 0x000fe40000410000 */
[----:B------:R-:W-:Y:S01]  /*cfc0*/  FFMA.FTZ R70, R144, c[0x0][0x2d0], -R69 ;  /* 0x0000b40090467a23 */ /* 0x000fe20000010845 */
[----:B------:R-:W2:Y:S01]  /*cfd0*/  MUFU.EX2 R0, R0 ;  /* 0x0000000000007308 */ /* 0x000ea20000000800 */
[C---:B------:R-:W-:Y:S01]  /*cfe0*/  FMUL.FTZ R33, R2.reuse, R101 ;  /* 0x0000006502217220 */ /* 0x040fe20000410000 */
[----:B---3--:R-:W-:Y:S01]  /*cff0*/  @P6 IADD3 R5, P4, R11, R222, RZ ;  /* 0x000000de0b056210 */ /* 0x008fe20007f9e0ff */
[----:B------:R-:W-:Y:S01]  /*d000*/  FMUL.FTZ R41, R2, R109 ;  /* 0x0000006d02297220 */ /* 0x000fe20000410000 */
[----:B------:R-:W-:Y:S01]  /*d010*/  @P6 IADD3.X R11, R4, R13, RZ, P0, !PT ;  /* 0x0000000d040b6210 */ /* 0x000fe200007fe4ff */
[----:B------:R-:W-:Y:S01]  /*d020*/  FFMA.FTZ R4, R135, c[0x0][0x2d0], -R121 ;  /* 0x0000b40087047a23 */ /* 0x000fe20000010879 */
[----:B------:R-:W-:Y:S01]  /*d030*/  @P6 LEA R14, P0, R15, c[0x0][0x1c8], 0x1 ;  /* 0x000072000f0e6a11 */ /* 0x000fe200078008ff */
[----:B------:R-:W-:Y:S01]  /*d040*/  FFMA.FTZ R48, R142, c[0x0][0x2d0], -R69 ;  /* 0x0000b4008e307a23 */ /* 0x000fe20000010845 */
[----:B------:R-:W-:Y:S02]  /*d050*/  @P6 LEA.HI.X R13, R17, c[0x0][0x1cc], R11, 0x1, P5 ;  /* 0x00007300110d6a11 */ /* 0x000fe400028f0c0b */
[----:B------:R3:W-:Y:S01]  /*d060*/  MUFU.EX2 R228, R4 ;  /* 0x0000000400e47308 */ /* 0x0007e20000000800 */
[----:B------:R-:W-:Y:S01]  /*d070*/  FFMA.FTZ R11, R134, c[0x0][0x2d0], -R121 ;  /* 0x0000b400860b7a23 */ /* 0x000fe20000010879 */
[----:B------:R-:W-:Y:S01]  /*d080*/  @P6 LEA.HI.X R15, R15, c[0x0][0x1cc], R18, 0x1, P0 ;  /* 0x000073000f0f6a11 */ /* 0x000fe200000f0c12 */
[----:B------:R-:W-:Y:S01]  /*d090*/  FFMA.FTZ R17, R139, c[0x0][0x2d0], -R69 ;  /* 0x0000b4008b117a23 */ /* 0x000fe20000010845 */
[----:B------:R-:W-:Y:S01]  /*d0a0*/  @P6 IADD3.X R7, R6, R226, RZ, P4, !PT ;  /* 0x000000e206076210 */ /* 0x000fe200027fe4ff */
[C---:B-1----:R-:W-:Y:S01]  /*d0b0*/  FMUL.FTZ R32, R2.reuse, R100 ;  /* 0x0000006402207220 */ /* 0x042fe20000410000 */
[C---:B------:R-:W-:Y:S01]  /*d0c0*/  @P6 LEA R6, P4, R5.reuse, c[0x0][0x1c8], 0x1 ;  /* 0x0000720005066a11 */ /* 0x040fe200078808ff */
[C---:B------:R-:W-:Y:S02]  /*d0d0*/  FMUL.FTZ R49, R2.reuse, R117 ;  /* 0x0000007502317220 */ /* 0x040fe40000410000 */
[C---:B------:R-:W-:Y:S01]  /*d0e0*/  FMUL.FTZ R52, R2.reuse, R52 ;  /* 0x0000003402347220 */ /* 0x040fe20000410000 */
[----:B------:R1:W4:Y:S01]  /*d0f0*/  MUFU.EX2 R227, R11 ;  /* 0x0000000b00e37308 */ /* 0x0003220000000800 */
[----:B------:R-:W-:Y:S01]  /*d100*/  @P6 LEA.HI.X R7, R5, c[0x0][0x1cc], R7, 0x1, P4 ;  /* 0x0000730005076a11 */ /* 0x000fe200020f0c07 */
[----:B------:R-:W-:Y:S02]  /*d110*/  FMUL.FTZ R53, R2, R53 ;  /* 0x0000003502357220 */ /* 0x000fe40000410000 */
[C---:B--2---:R-:W-:Y:S02]  /*d120*/  FMUL.FTZ R18, R0.reuse, R86 ;  /* 0x0000005600127220 */ /* 0x044fe40000410000 */
[C---:B------:R-:W-:Y:S02]  /*d130*/  FMUL.FTZ R19, R0.reuse, R87 ;  /* 0x0000005700137220 */ /* 0x040fe40000410000 */
[C---:B------:R-:W-:Y:S02]  /*d140*/  FMUL.FTZ R26, R0.reuse, R94 ;  /* 0x0000005e001a7220 */ /* 0x040fe40000410000 */
[----:B------:R2:W-:Y:S01]  /*d150*/  MUFU.EX2 R159, R17 ;  /* 0x00000011009f7308 */ /* 0x0005e20000000800 */
[C---:B------:R-:W-:Y:S02]  /*d160*/  FMUL.FTZ R27, R0.reuse, R95 ;  /* 0x0000005f001b7220 */ /* 0x040fe40000410000 */
[----:B------:R-:W-:Y:S01]  /*d170*/  FMUL.FTZ R34, R0, R102 ;  /* 0x0000006600227220 */ /* 0x000fe20000410000 */
[----:B---3--:R-:W-:Y:S01]  /*d180*/  @P6 LEA R4, P0, R8, c[0x0][0x1c8], 0x1 ;  /* 0x0000720008046a11 */ /* 0x008fe200078008ff */
[C---:B------:R-:W-:Y:S02]  /*d190*/  FMUL.FTZ R35, R0.reuse, R103 ;  /* 0x0000006700237220 */ /* 0x040fe40000410000 */
[----:B------:R-:W-:Y:S01]  /*d1a0*/  FMUL.FTZ R42, R0, R110 ;  /* 0x0000006e002a7220 */ /* 0x000fe20000410000 */
[----:B------:R-:W-:Y:S01]  /*d1b0*/  @P6 LEA.HI.X R5, R8, c[0x0][0x1cc], R10, 0x1, P0 ;  /* 0x0000730008056a11 */ /* 0x000fe200000f0c0a */
[----:B------:R-:W-:Y:S01]  /*d1c0*/  FMUL.FTZ R43, R0, R111 ;  /* 0x0000006f002b7220 */ /* 0x000fe20000410000 */
[----:B------:R-:W-:Y:S01]  /*d1d0*/  @P6 ISETP.GE.AND P0, PT, R146, c[0x0][0x1d4], PT ;  /* 0x0000750092006a0c */ /* 0x000fe20003f06270 */
[----:B------:R3:W-:Y:S01]  /*d1e0*/  MUFU.EX2 R147, R70 ;  /* 0x0000004600937308 */ /* 0x0007e20000000800 */
[C---:B------:R-:W-:Y:S01]  /*d1f0*/  @P6 IADD3 R10, P4, R9.reuse, c[0x0][0x1c8], RZ ;  /* 0x00007200090a6a10 */ /* 0x040fe20007f9e0ff */
[C---:B------:R-:W-:Y:S01]  /*d200*/  FMUL.FTZ R50, R0.reuse, R118 ;  /* 0x0000007600327220 */ /* 0x040fe20000410000 */
[----:B------:R-:W-:Y:S01]  /*d210*/  @P6 IADD3 R9, P5, R9, 0x80, RZ ;  /* 0x0000008009096810 */ /* 0x000fe20007fbe0ff */
[----:B------:R-:W-:Y:S01]  /*d220*/  FMUL.FTZ R51, R0, R119 ;  /* 0x0000007700337220 */ /* 0x000fe20000410000 */
[----:B-1----:R-:W-:Y:S01]  /*d230*/  @P6 IADD3.X R11, R16, c[0x0][0x1cc], RZ, P4, !PT ;  /* 0x00007300100b6a10 */ /* 0x002fe200027fe4ff */
[C---:B------:R-:W-:Y:S01]  /*d240*/  FMUL.FTZ R54, R0.reuse, R54 ;  /* 0x0000003600367220 */ /* 0x040fe20000410000 */
[----:B------:R-:W-:Y:S01]  /*d250*/  @P6 IADD3 R8, P4, R9, c[0x0][0x1c8], RZ ;  /* 0x0000720009086a10 */ /* 0x000fe20007f9e0ff */
[----:B------:R-:W-:Y:S02]  /*d260*/  FMUL.FTZ R55, R0, R55 ;  /* 0x0000003700377220 */ /* 0x000fe40000410000 */
[----:B------:R1:W-:Y:S01]  /*d270*/  MUFU.EX2 R190, R40 ;  /* 0x0000002800be7308 */ /* 0x0003e20000000800 */
[----:B------:R-:W-:Y:S01]  /*d280*/  @P6 IADD3.X R9, RZ, c[0x0][0x1cc], R16, P4, P5 ;  /* 0x00007300ff096a10 */ /* 0x000fe200027ea410 */
[----:B------:R5:W-:Y:S01]  /*d290*/  @P6 LDGSTS.E.BYPASS.LTC128B.128 [R218+0x8100], [R10.64], !P0 ;  /* 0x081000000ada6fae */ /* 0x000be2000c101d48 */
[--C-:B------:R-:W-:Y:S02]  /*d2a0*/  FFMA.FTZ R16, R138, c[0x0][0x2d0], -R69.reuse ;  /* 0x0000b4008a107a23 */ /* 0x100fe40000010845 */
[C---:B--2---:R-:W-:Y:S02]  /*d2b0*/  FMUL.FTZ R17, R2.reuse, R85 ;  /* 0x0000005502117220 */ /* 0x044fe40000410000 */
[C---:B------:R-:W-:Y:S02]  /*d2c0*/  FMUL.FTZ R56, R2.reuse, R56 ;  /* 0x0000003802387220 */ /* 0x040fe40000410000 */
[----:B------:R-:W-:Y:S01]  /*d2d0*/  FMUL.FTZ R57, R2, R57 ;  /* 0x0000003902397220 */ /* 0x000fe20000410000 */
[----:B------:R2:W-:Y:S01]  /*d2e0*/  @P6 LDGSTS.E.BYPASS.LTC128B.128 [R218+0xb100], [R8.64], !P3 ;  /* 0x0b10000008da6fae */ /* 0x0005e2000d901d48 */
[----:B------:R4:W2:Y:S01]  /*d2f0*/  MUFU.EX2 R160, R16 ;  /* 0x0000001000a07308 */ /* 0x0008a20000000800 */
[C---:B------:R-:W-:Y:S02]  /*d300*/  FMUL.FTZ R58, R0.reuse, R58 ;  /* 0x0000003a003a7220 */ /* 0x040fe40000410000 */
[--C-:B---3--:R-:W-:Y:S02]  /*d310*/  FFMA.FTZ R70, R143, c[0x0][0x2d0], -R69.reuse ;  /* 0x0000b4008f467a23 */ /* 0x108fe40000010845 */
[----:B------:R-:W-:Y:S02]  /*d320*/  FMUL.FTZ R59, R0, R59 ;  /* 0x0000003b003b7220 */ /* 0x000fe40000410000 */
[----:B------:R3:W-:Y:S01]  /*d330*/  @P6 LDGSTS.E.BYPASS.LTC128B.128 [R218+0x9100], [R14.64], !P0 ;  /* 0x091000000eda6fae */ /* 0x0007e2000c101d48 */
[C---:B------:R-:W-:Y:S02]  /*d340*/  FMUL.FTZ R60, R2.reuse, R60 ;  /* 0x0000003c023c7220 */ /* 0x040fe40000410000 */
[----:B------:R3:W-:Y:S01]  /*d350*/  MUFU.EX2 R146, R70 ;  /* 0x0000004600927308 */ /* 0x0007e20000000800 */
[C---:B------:R-:W-:Y:S02]  /*d360*/  FMUL.FTZ R61, R2.reuse, R61 ;  /* 0x0000003d023d7220 */ /* 0x040fe40000410000 */
[----:B-1----:R-:W-:Y:S02]  /*d370*/  FMUL.FTZ R40, R2, R108 ;  /* 0x0000006c02287220 */ /* 0x002fe40000410000 */
[----:B------:R1:W-:Y:S01]  /*d380*/  @P6 LDGSTS.E.BYPASS.LTC128B.128 [R218+0xc100], [R12.64], !P3 ;  /* 0x0c1000000cda6fae */ /* 0x0003e2000d901d48 */
[C---:B------:R-:W-:Y:S02]  /*d390*/  FMUL.FTZ R62, R0.reuse, R62 ;  /* 0x0000003e003e7220 */ /* 0x040fe40000410000 */
[C---:B-----5:R-:W-:Y:S02]  /*d3a0*/  FMUL.FTZ R10, R0.reuse, R78 ;  /* 0x0000004e000a7220 */ /* 0x060fe40000410000 */
[C---:B------:R-:W-:Y:S01]  /*d3b0*/  FMUL.FTZ R11, R0.reuse, R79 ;  /* 0x0000004f000b7220 */ /* 0x040fe20000410000 */
[----:B------:R5:W-:Y:S01]  /*d3c0*/  MUFU.EX2 R148, R48 ;  /* 0x0000003000947308 */ /* 0x000be20000000800 */
[----:B------:R-:W-:Y:S01]  /*d3d0*/  FMUL.FTZ R63, R0, R63 ;  /* 0x0000003f003f7220 */ /* 0x000fe20000410000 */
[----:B------:R1:W-:Y:S01]  /*d3e0*/  @P6 LDGSTS.E.BYPASS.LTC128B.128 [R218+0xa100], [R6.64], !P0 ;  /* 0x0a10000006da6fae */ /* 0x0003e2000c101d48 */
[----:B----4-:R-:W-:Y:S02]  /*d3f0*/  FMUL.FTZ R16, R2, R84 ;  /* 0x0000005402107220 */ /* 0x010fe40000410000 */
[--C-:B--2---:R-:W-:Y:S02]  /*d400*/  FFMA.FTZ R8, R136, c[0x0][0x2d0], -R69.reuse ;  /* 0x0000b40088087a23 */ /* 0x104fe40000010845 */
[C---:B------:R-:W-:Y:S02]  /*d410*/  FMUL.FTZ R9, R2.reuse, R77 ;  /* 0x0000004d02097220 */ /* 0x040fe40000410000 */
[C---:B------:R-:W-:Y:S01]  /*d420*/  FMUL.FTZ R64, R2.reuse, R64 ;  /* 0x0000004002407220 */ /* 0x040fe20000410000 */
[----:B------:R2:W-:Y:S01]  /*d430*/  @P6 LDGSTS.E.BYPASS.LTC128B.128 [R218+0xd100], [R4.64], !P3 ;  /* 0x0d10000004da6fae */ /* 0x0005e2000d901d48 */
[----:B------:R4:W-:Y:S01]  /*d440*/  MUFU.EX2 R157, R8 ;  /* 0x00000008009d7308 */ /* 0x0009e20000000800 */
[----:B------:R-:W-:Y:S02]  /*d450*/  FMUL.FTZ R65, R2, R65 ;  /* 0x0000004102417220 */ /* 0x000fe40000410000 */
[--C-:B---3--:R-:W-:Y:S02]  /*d460*/  FFMA.FTZ R70, R145, c[0x0][0x2d0], -R69.reuse ;  /* 0x0000b40091467a23 */ /* 0x108fe40000010845 */
[C---:B------:R-:W-:Y:S02]  /*d470*/  FMUL.FTZ R66, R0.reuse, R66 ;  /* 0x0000004200427220 */ /* 0x040fe40000410000 */
[----:B------:R-:W-:Y:S01]  /*d480*/  LDSM.16.MT88.4 R20, [R196] ;  /* 0x00000000c414783b */ /* 0x000fe20000004200 */
[----:B------:R-:W-:Y:S02]  /*d490*/  FMUL.FTZ R67, R0, R67 ;  /* 0x0000004300437220 */ /* 0x000fe40000410000 */
[--C-:B------:R-:W-:Y:S02]  /*d4a0*/  FFMA.FTZ R71, R71, c[0x0][0x2d0], -R69.reuse ;  /* 0x0000b40047477a23 */ /* 0x100fe40000010845 */
[----:B-----5:R-:W-:Y:S03]  /*d4b0*/  FMUL.FTZ R48, R2, R116 ;  /* 0x0000007402307220 */ /* 0x020fe60000410000 */
[----:B-1----:R-:W1:Y:S01]  /*d4c0*/  LDSM.16.MT88.4 R12, [R192] ;  /* 0x00000000c00c783b */ /* 0x002e620000004200 */
[----:B------:R-:W-:Y:S01]  /*d4d0*/  MUFU.EX2 R71, R71 ;  /* 0x0000004700477308 */ /* 0x000fe20000000800 */
[C---:B------:R-:W-:Y:S01]  /*d4e0*/  FMUL.FTZ R6, R0.reuse, R74 ;  /* 0x0000004a00067220 */ /* 0x040fe20000410000 */
[----:B------:R-:W-:Y:S01]  /*d4f0*/  F2FP.PACK_AB R74, R227, R228 ;  /* 0x000000e4e34a723e */ /* 0x000fe200000000ff */
[----:B------:R-:W-:Y:S04]  /*d500*/  FMUL.FTZ R7, R0, R75 ;  /* 0x0000004b00077220 */ /* 0x000fe80000410000 */
[----:B------:R-:W3:Y:S01]  /*d510*/  LDSM.16.MT88.4 R28, [R195] ;  /* 0x00000000c31c783b */ /* 0x000ee20000004200 */
[C---:B----4-:R-:W-:Y:S02]  /*d520*/  FMUL.FTZ R8, R2.reuse, R76 ;  /* 0x0000004c02087220 */ /* 0x050fe40000410000 */
[----:B--2---:R-:W-:Y:S02]  /*d530*/  FFMA.FTZ R4, R137, c[0x0][0x2d0], -R69 ;  /* 0x0000b40089047a23 */ /* 0x004fe40000010845 */
[----:B------:R-:W-:Y:S01]  /*d540*/  FMUL.FTZ R5, R2, R73 ;  /* 0x0000004902057220 */ /* 0x000fe20000410000 */
[----:B------:R-:W-:Y:S01]  /*d550*/  F2FP.PACK_AB R73, R160, R159 ;  /* 0x0000009fa049723e */ /* 0x000fe200000000ff */
[----:B------:R2:W4:Y:S01]  /*d560*/  MUFU.EX2 R158, R4 ;  /* 0x00000004009e7308 */ /* 0x0005220000000800 */
[----:B------:R-:W5:Y:S08]  /*d570*/  LDSM.16.MT88.4 R36, [R211] ;  /* 0x00000000d324783b */ /* 0x000f700000004200 */
[----:B------:R-:W3:Y:S08]  /*d580*/  LDSM.16.MT88.4 R44, [R192+0x3000] ;  /* 0x00300000c02c783b */ /* 0x000ef00000004200 */
[----:B------:R-:W3:Y:S01]  /*d590*/  LDSM.16.MT88.4 R76, [R196+0x3000] ;  /* 0x00300000c44c783b */ /* 0x000ee20000004200 */
[----:B--2---:R-:W-:Y:S01]  /*d5a0*/  FMUL.FTZ R4, R2, R72 ;  /* 0x0000004802047220 */ /* 0x004fe20000410000 */
[----:B------:R-:W-:Y:S06]  /*d5b0*/  F2FP.PACK_AB R72, R229, R230 ;  /* 0x000000e6e548723e */ /* 0x000fec00000000ff */
[----:B------:R-:W-:Y:S01]  /*d5c0*/  LDSM.16.MT88.4 R84, [R198+0x3000] ;  /* 0x00300000c654783b */ /* 0x000fe20000004200 */
[----:B----4-:R-:W-:Y:S07]  /*d5d0*/  F2FP.PACK_AB R75, R158, R157 ;  /* 0x0000009d9e4b723e */ /* 0x010fee00000000ff */
[C---:B-1----:R-:W-:Y:S01]  /*d5e0*/  HMMA.16816.F32 R4, R72.reuse, R12, R4 ;  /* 0x0000000c4804723c */ /* 0x042fe20000001804 */
[----:B------:R-:W-:Y:S06]  /*d5f0*/  LDSM.16.MT88.4 R92, [R196+0x4000] ;  /* 0x00400000c45c783b */ /* 0x000fec0000004200 */
[C---:B------:R-:W-:Y:S01]  /*d600*/  FMUL.FTZ R12, R2.reuse, R80 ;  /* 0x00000050020c7220 */ /* 0x040fe20000410000 */
[C---:B------:R-:W-:Y:S01]  /*d610*/  HMMA.16816.F32 R8, R72.reuse, R14, R8 ;  /* 0x0000000e4808723c */ /* 0x040fe20000001808 */
[----:B------:R-:W-:Y:S03]  /*d620*/  LDSM.16.MT88.4 R100, [R196+0x1800] ;  /* 0x00180000c464783b */ /* 0x000fe60000004200 */
[----:B------:R-:W-:Y:S03]  /*d630*/  FMUL.FTZ R13, R2, R81 ;  /* 0x00000051020d7220 */ /* 0x000fe60000410000 */
[C---:B------:R-:W-:Y:S02]  /*d640*/  FMUL.FTZ R14, R0.reuse, R82 ;  /* 0x00000052000e7220 */ /* 0x040fe40000410000 */
[----:B------:R-:W-:Y:S01]  /*d650*/  FMUL.FTZ R15, R0, R83 ;  /* 0x00000053000f7220 */ /* 0x000fe20000410000 */
[----:B------:R-:W2:Y:S04]  /*d660*/  LDL.LU R116, [R1+0xc] ;  /* 0x00000c0001747983 */ /* 0x000ea80000300800 */
[----:B------:R-:W1:Y:S02]  /*d670*/  LDSM.16.MT88.4 R80, [R195+0x3000] ;  /* 0x00300000c350783b */ /* 0x000e640000004200 */
[C---:B------:R-:W-:Y:S06]  /*d680*/  HMMA.16816.F32 R12, R72.reuse, R20, R12 ;  /* 0x00000014480c723c */ /* 0x040fec000000180c */
[----:B------:R-:W4:Y:S01]  /*d690*/  LDL.LU R117, [R1+0x8] ;  /* 0x0000080001757983 */ /* 0x000f220000300800 */
[C---:B------:R-:W-:Y:S01]  /*d6a0*/  FMUL.FTZ R20, R2.reuse, R88 ;  /* 0x0000005802147220 */ /* 0x040fe20000410000 */
[C---:B------:R-:W-:Y:S02]  /*d6b0*/  HMMA.16816.F32 R16, R72.reuse, R22, R16 ;  /* 0x000000164810723c */ /* 0x040fe40000001810 */
[----:B------:R-:W-:Y:S02]  /*d6c0*/  LDSM.16.MT88.4 R108, [R192+0x5800] ;  /* 0x00580000c06c783b */ /* 0x000fe40000004200 */
[----:B------:R-:W-:Y:S03]  /*d6d0*/  FMUL.FTZ R21, R2, R89 ;  /* 0x0000005902157220 */ /* 0x000fe60000410000 */
[C---:B------:R-:W-:Y:S02]  /*d6e0*/  FMUL.FTZ R22, R0.reuse, R90 ;  /* 0x0000005a00167220 */ /* 0x040fe40000410000 */
[----:B------:R-:W-:Y:S01]  /*d6f0*/  FMUL.FTZ R23, R0, R91 ;  /* 0x0000005b00177220 */ /* 0x000fe20000410000 */
[----:B------:R-:W0:Y:S06]  /*d700*/  LDGDEPBAR ;  /* 0x00000000000079af */ /* 0x000e2c0000000000 */
[C---:B---3--:R-:W-:Y:S02]  /*d710*/  HMMA.16816.F32 R20, R72.reuse, R28, R20 ;  /* 0x0000001c4814723c */ /* 0x048fe40000001814 */
[----:B------:R-:W-:Y:S05]  /*d720*/  LDSM.16.MT88.4 R88, [R196+0x800] ;  /* 0x00080000c458783b */ /* 0x000fea0000004200 */
[C---:B------:R-:W-:Y:S01]  /*d730*/  FMUL.FTZ R28, R2.reuse, R96 ;  /* 0x00000060021c7220 */ /* 0x040fe20000410000 */
[C---:B------:R-:W-:Y:S04]  /*d740*/  HMMA.16816.F32 R24, R72.reuse, R30, R24 ;  /* 0x0000001e4818723c */ /* 0x040fe80000001818 */
[----:B------:R-:W-:Y:S03]  /*d750*/  FMUL.FTZ R29, R2, R97 ;  /* 0x00000061021d7220 */ /* 0x000fe60000410000 */
[C---:B------:R-:W-:Y:S02]  /*d760*/  FMUL.FTZ R30, R0.reuse, R98 ;  /* 0x00000062001e7220 */ /* 0x040fe40000410000 */
[----:B------:R-:W-:Y:S02]  /*d770*/  FMUL.FTZ R31, R0, R99 ;  /* 0x00000063001f7220 */ /* 0x000fe40000410000 */
[----:B------:R-:W-:Y:S05]  /*d780*/  LDSM.16.MT88.4 R96, [R195+0x4000] ;  /* 0x00400000c360783b */ /* 0x000fea0000004200 */
[C---:B-----5:R-:W-:Y:S07]  /*d790*/  HMMA.16816.F32 R28, R72.reuse, R36, R28 ;  /* 0x00000024481c723c */ /* 0x060fee000000181c */
[--C-:B------:R-:W-:Y:S01]  /*d7a0*/  FFMA.FTZ R36, R123, c[0x0][0x2d0], -R121.reuse ;  /* 0x0000b4007b247a23 */ /* 0x100fe20000010879 */
[C---:B------:R-:W-:Y:S03]  /*d7b0*/  HMMA.16816.F32 R32, R72.reuse, R38, R32 ;  /* 0x000000264820723c */ /* 0x040fe60000001820 */
[----:B------:R3:W5:Y:S01]  /*d7c0*/  MUFU.EX2 R191, R36 ;  /* 0x0000002400bf7308 */ /* 0x0007620000000800 */
[----:B------:R-:W-:Y:S03]  /*d7d0*/  FMUL.FTZ R37, R2, R105 ;  /* 0x0000006902257220 */ /* 0x000fe60000410000 */
[C---:B------:R-:W-:Y:S02]  /*d7e0*/  FMUL.FTZ R38, R0.reuse, R106 ;  /* 0x0000006a00267220 */ /* 0x040fe40000410000 */
[----:B------:R-:W-:Y:S03]  /*d7f0*/  FMUL.FTZ R39, R0, R107 ;  /* 0x0000006b00277220 */ /* 0x000fe60000410000 */
[C---:B---3--:R-:W-:Y:S02]  /*d800*/  FMUL.FTZ R36, R2.reuse, R104 ;  /* 0x0000006802247220 */ /* 0x048fe40000410000 */
[----:B------:R-:W-:Y:S05]  /*d810*/  LDSM.16.MT88.4 R104, [R198+0x2800] ;  /* 0x00280000c668783b */ /* 0x000fea0000004200 */
[C---:B------:R-:W-:Y:S07]  /*d820*/  HMMA.16816.F32 R36, R72.reuse, R44, R36 ;  /* 0x0000002c4824723c */ /* 0x040fee0000001824 */
[----:B------:R-:W-:Y:S01]  /*d830*/  FMUL.FTZ R45, R2, R113 ;  /* 0x00000071022d7220 */ /* 0x000fe20000410000 */
[C---:B------:R-:W-:Y:S04]  /*d840*/  HMMA.16816.F32 R40, R72.reuse, R46, R40 ;  /* 0x0000002e4828723c */ /* 0x040fe80000001828 */
[--C-:B------:R-:W-:Y:S03]  /*d850*/  FFMA.FTZ R44, R141, c[0x0][0x2d0], -R121.reuse ;  /* 0x0000b4008d2c7a23 */ /* 0x100fe60000010879 */
[C---:B------:R-:W-:Y:S01]  /*d860*/  FMUL.FTZ R47, R0.reuse, R115 ;  /* 0x00000073002f7220 */ /* 0x040fe20000410000 */
[----:B------:R3:W1:Y:S01]  /*d870*/  MUFU.EX2 R189, R44 ;  /* 0x0000002c00bd7308 */ /* 0x0006620000000800 */
[----:B------:R-:W-:Y:S09]  /*d880*/  FMUL.FTZ R46, R0, R114 ;  /* 0x00000072002e7220 */ /* 0x000ff20000410000 */
[----:B------:R1:W1:Y:S01]  /*d890*/  MUFU.EX2 R115, R70 ;  /* 0x0000004600737308 */ /* 0x0002620000000800 */
[----:B---3--:R-:W-:Y:S07]  /*d8a0*/  FMUL.FTZ R44, R2, R112 ;  /* 0x00000070022c7220 */ /* 0x008fee0000410000 */
[C---:B------:R-:W-:Y:S03]  /*d8b0*/  HMMA.16816.F32 R44, R72.reuse, R76, R44 ;  /* 0x0000004c482c723c */ /* 0x040fe6000000182c */
[--C-:B-1----:R-:W-:Y:S04]  /*d8c0*/  FFMA.FTZ R70, R149, c[0x0][0x2d0], -R121.reuse ;  /* 0x0000b40095467a23 */ /* 0x102fe80000010879 */
[----:B------:R1:W-:Y:S01]  /*d8d0*/  MUFU.EX2 R183, R70 ;  /* 0x0000004600b77308 */ /* 0x0003e20000000800 */
[C---:B------:R-:W-:Y:S01]  /*d8e0*/  HMMA.16816.F32 R48, R72.reuse, R78, R48 ;  /* 0x0000004e4830723c */ /* 0x040fe20000001830 */
[----:B------:R-:W3:Y:S07]  /*d8f0*/  LDSM.16.MT88.4 R76, [R192+0x800] ;  /* 0x00080000c04c783b */ /* 0x000eee0000004200 */
[C---:B------:R-:W-:Y:S08]  /*d900*/  HMMA.16816.F32 R52, R72.reuse, R80, R52 ;  /* 0x000000504834723c */ /* 0x040ff00000001834 */
[C---:B------:R-:W-:Y:S01]  /*d910*/  HMMA.16816.F32 R56, R72.reuse, R82, R56 ;  /* 0x000000524838723c */ /* 0x040fe20000001838 */
[----:B------:R-:W3:Y:S03]  /*d920*/  LDSM.16.MT88.4 R80, [R195+0x800] ;  /* 0x00080000c350783b */ /* 0x000ee60000004200 */
[--C-:B-1----:R-:W-:Y:S04]  /*d930*/  FFMA.FTZ R70, R151, c[0x0][0x2d0], -R121.reuse ;  /* 0x0000b40097467a23 */ /* 0x102fe80000010879 */
[C---:B------:R-:W-:Y:S01]  /*d940*/  HMMA.16816.F32 R60, R72.reuse, R84, R60 ;  /* 0x00000054483c723c */ /* 0x040fe2000000183c */
[----:B------:R1:W1:Y:S07]  /*d950*/  MUFU.EX2 R188, R70 ;  /* 0x0000004600bc7308 */ /* 0x00026e0000000800 */
[----:B------:R-:W-:Y:S01]  /*d960*/  HMMA.16816.F32 R64, R72, R86, R64 ;  /* 0x000000564840723c */ /* 0x000fe20000001840 */
[----:B------:R-:W3:Y:S06]  /*d970*/  LDSM.16.MT88.4 R84, [R198+0x800] ;  /* 0x00080000c654783b */ /* 0x000eec0000004200 */
[----:B-----5:R-:W-:Y:S02]  /*d980*/  F2FP.PACK_AB R72, R191, R224 ;  /* 0x000000e0bf48723e */ /* 0x020fe400000000ff */
[----:B------:R-:W-:Y:S03]  /*d990*/  F2FP.PACK_AB R74, R189, R190 ;  /* 0x000000bebd4a723e */ /* 0x000fe600000000ff */
[----:B------:R-:W-:Y:S02]  /*d9a0*/  F2FP.PACK_AB R73, R147, R148 ;  /* 0x000000949349723e */ /* 0x000fe400000000ff */
[----:B------:R-:W-:Y:S01]  /*d9b0*/  F2FP.PACK_AB R75, R115, R146 ;  /* 0x00000092734b723e */ /* 0x000fe200000000ff */
[--C-:B-1----:R-:W-:Y:S06]  /*d9c0*/  FFMA.FTZ R70, R150, c[0x0][0x2d0], -R121.reuse ;  /* 0x0000b40096467a23 */ /* 0x102fec0000010879 */
[C---:B---3--:R-:W-:Y:S01]  /*d9d0*/  HMMA.16816.F32 R4, R72.reuse, R76, R4 ;  /* 0x0000004c4804723c */ /* 0x048fe20000001804 */
[----:B------:R1:W-:Y:S07]  /*d9e0*/  MUFU.EX2 R182, R70 ;  /* 0x0000004600b67308 */ /* 0x0003ee0000000800 */
[C---:B------:R-:W-:Y:S01]  /*d9f0*/  HMMA.16816.F32 R8, R72.reuse, R78, R8 ;  /* 0x0000004e4808723c */ /* 0x040fe20000001808 */
[----:B------:R-:W3:Y:S07]  /*da00*/  LDSM.16.MT88.4 R76, [R192+0x3800] ;  /* 0x00380000c04c783b */ /* 0x000eee0000004200 */
[C---:B------:R-:W-:Y:S08]  /*da10*/  HMMA.16816.F32 R12, R72.reuse, R88, R12 ;  /* 0x00000058480c723c */ /* 0x040ff0000000180c */
[C---:B------:R-:W-:Y:S01]  /*da20*/  HMMA.16816.F32 R16, R72.reuse, R90, R16 ;  /* 0x0000005a4810723c */ /* 0x040fe20000001810 */
[----:B------:R-:W5:Y:S03]  /*da30*/  LDSM.16.MT88.4 R88, [R196+0x3800] ;  /* 0x00380000c458783b */ /* 0x000f660000004200 */
[----:B-1----:R-:W-:Y:S04]  /*da40*/  FFMA.FTZ R70, R156, c[0x0][0x2d0], -R121 ;  /* 0x0000b4009c467a23 */ /* 0x002fe80000010879 */
[C---:B------:R-:W-:Y:S01]  /*da50*/  HMMA.16816.F32 R20, R72.reuse, R80, R20 ;  /* 0x000000504814723c */ /* 0x040fe20000001814 */
[----:B------:R1:W1:Y:S07]  /*da60*/  MUFU.EX2 R181, R70 ;  /* 0x0000004600b57308 */ /* 0x00026e0000000800 */
[C---:B------:R-:W-:Y:S01]  /*da70*/  HMMA.16816.F32 R24, R72.reuse, R82, R24 ;  /* 0x000000524818723c */ /* 0x040fe20000001818 */
[----:B------:R-:W2:Y:S07]  /*da80*/  LDSM.16.MT88.4 R80, [R195+0x3800] ;  /* 0x00380000c350783b */ /* 0x000eae0000004200 */
[C---:B------:R-:W-:Y:S08]  /*da90*/  HMMA.16816.F32 R28, R72.reuse, R84, R28 ;  /* 0x00000054481c723c */ /* 0x040ff0000000181c */
[C---:B------:R-:W-:Y:S01]  /*daa0*/  HMMA.16816.F32 R32, R72.reuse, R86, R32 ;  /* 0x000000564820723c */ /* 0x040fe20000001820 */
[----:B------:R-:W4:Y:S03]  /*dab0*/  LDSM.16.MT88.4 R84, [R198+0x3800] ;  /* 0x00380000c654783b */ /* 0x000f260000004200 */
[--C-:B-1----:R-:W-:Y:S04]  /*dac0*/  FFMA.FTZ R70, R162, c[0x0][0x2d0], -R69.reuse ;  /* 0x0000b400a2467a23 */ /* 0x102fe80000010845 */
[C---:B---3--:R-:W-:Y:S01]  /*dad0*/  HMMA.16816.F32 R36, R72.reuse, R76, R36 ;  /* 0x0000004c4824723c */ /* 0x048fe20000001824 */
[----:B------:R1:W-:Y:S07]  /*dae0*/  MUFU.EX2 R113, R70 ;  /* 0x0000004600717308 */ /* 0x0003ee0000000800 */
[C---:B------:R-:W-:Y:S01]  /*daf0*/  HMMA.16816.F32 R40, R72.reuse, R78, R40 ;  /* 0x0000004e4828723c */ /* 0x040fe20000001828 */
[----:B------:R-:W3:Y:S07]  /*db00*/  LDSM.16.MT88.4 R76, [R192+0x1000] ;  /* 0x00100000c04c783b */ /* 0x000eee0000004200 */
[C---:B-----5:R-:W-:Y:S08]  /*db10*/  HMMA.16816.F32 R44, R72.reuse, R88, R44 ;  /* 0x00000058482c723c */ /* 0x060ff0000000182c */
[C---:B------:R-:W-:Y:S01]  /*db20*/  HMMA.16816.F32 R48, R72.reuse, R90, R48 ;  /* 0x0000005a4830723c */ /* 0x040fe20000001830 */
[----:B------:R-:W5:Y:S03]  /*db30*/  LDSM.16.MT88.4 R88, [R196+0x1000] ;  /* 0x00100000c458783b */ /* 0x000f660000004200 */
[----:B-1----:R-:W-:Y:S04]  /*db40*/  FFMA.FTZ R70, R163, c[0x0][0x2d0], -R69 ;  /* 0x0000b400a3467a23 */ /* 0x002fe80000010845 */
[C---:B--2---:R-:W-:Y:S01]  /*db50*/  HMMA.16816.F32 R52, R72.reuse, R80, R52 ;  /* 0x000000504834723c */ /* 0x044fe20000001834 */
[----:B------:R1:W2:Y:S03]  /*db60*/  MUFU.EX2 R114, R70 ;  /* 0x0000004600727308 */ /* 0x0002a60000000800 */
[----:B------:R-:W-:Y:S04]  /*db70*/  FFMA.FTZ R0, R0, R116, R159 ;  /* 0x0000007400007223 */ /* 0x000fe8000001009f */
[C---:B------:R-:W-:Y:S01]  /*db80*/  HMMA.16816.F32 R56, R72.reuse, R82, R56 ;  /* 0x000000524838723c */ /* 0x040fe20000001838 */
[----:B------:R-:W3:Y:S03]  /*db90*/  LDSM.16.MT88.4 R80, [R195+0x1000] ;  /* 0x00100000c350783b */ /* 0x000ee60000004200 */
[----:B----4-:R-:W-:Y:S02]  /*dba0*/  FFMA.FTZ R2, R2, R117, R230 ;  /* 0x0000007502027223 */ /* 0x010fe400000100e6 */
[----:B------:R-:W-:Y:S02]  /*dbb0*/  FADD.FTZ R0, R160, R0 ;  /* 0x00000000a0007221 */ /* 0x000fe40000010000 */
[C---:B------:R-:W-:Y:S01]  /*dbc0*/  HMMA.16816.F32 R60, R72.reuse, R84, R60 ;  /* 0x00000054483c723c */ /* 0x040fe2000000183c */
[----:B------:R-:W-:Y:S03]  /*dbd0*/  LDSM.16.MT88.4 R116, [R196+0x5800] ;  /* 0x00580000c474783b */ /* 0x000fe60000004200 */
[----:B------:R-:W-:Y:S02]  /*dbe0*/  FADD.FTZ R0, R157, R0 ;  /* 0x000000009d007221 */ /* 0x000fe40000010000 */
[----:B------:R-:W-:Y:S02]  /*dbf0*/  FADD.FTZ R2, R229, R2 ;  /* 0x00000002e5027221 */ /* 0x000fe40000010000 */
[----:B------:R-:W-:Y:S01]  /*dc00*/  HMMA.16816.F32 R64, R72, R86, R64 ;  /* 0x000000564840723c */ /* 0x000fe20000001840 */
[----:B------:R-:W4:Y:S03]  /*dc10*/  LDSM.16.MT88.4 R84, [R198+0x1000] ;  /* 0x00100000c654783b */ /* 0x000f260000004200 */
[--C-:B-1----:R-:W-:Y:S02]  /*dc20*/  FFMA.FTZ R70, R161, c[0x0][0x2d0], -R69.reuse ;  /* 0x0000b400a1467a23 */ /* 0x102fe40000010845 */
[----:B------:R-:W-:Y:S01]  /*dc30*/  FADD.FTZ R0, R158, R0 ;  /* 0x000000009e007221 */ /* 0x000fe20000010000 */
[----:B------:R-:W-:Y:S01]  /*dc40*/  F2FP.PACK_AB R72, R188, R183 ;  /* 0x000000b7bc48723e */ /* 0x000fe200000000ff */
[----:B------:R1:W1:Y:S01]  /*dc50*/  MUFU.EX2 R112, R70 ;  /* 0x0000004600707308 */ /* 0x0002620000000800 */
[----:B------:R-:W-:Y:S03]  /*dc60*/  F2FP.PACK_AB R74, R181, R182 ;  /* 0x000000b6b54a723e */ /* 0x000fe600000000ff */
[----:B--2---:R-:W-:Y:S01]  /*dc70*/  F2FP.PACK_AB R73, R114, R113 ;  /* 0x000000717249723e */ /* 0x004fe200000000ff */
        /* <DEDUP_REMOVED lines=10> */
[----:B-1----:R-:W-:Y:S02]  /*dd20*/  FFMA.FTZ R70, R180, c[0x0][0x2d0], -R69 ;  /* 0x0000b400b4467a23 */ /* 0x002fe40000010845 */
[----:B------:R-:W-:Y:S02]  /*dd30*/  FADD.FTZ R0, R114, R0 ;  /* 0x0000000072007221 */ /* 0x000fe40000010000 */
[----:B------:R1:W2:Y:S01]  /*dd40*/  MUFU.EX2 R145, R70 ;  /* 0x0000004600917308 */ /* 0x0002a20000000800 */
[----:B------:R-:W-:Y:S02]  /*dd50*/  FADD.FTZ R2, R189, R2 ;  /* 0x00000002bd027221 */ /* 0x000fe40000010000 */
[----:B------:R-:W-:Y:S02]  /*dd60*/  FADD.FTZ R0, R112, R0 ;  /* 0x0000000070007221 */ /* 0x000fe40000010000 */
[----:B------:R-:W-:Y:S04]  /*dd70*/  FADD.FTZ R2, R183, R2 ;  /* 0x00000002b7027221 */ /* 0x000fe80000010000 */
[----:B------:R-:W-:Y:S04]  /*dd80*/  FADD.FTZ R2, R188, R2 ;  /* 0x00000002bc027221 */ /* 0x000fe80000010000 */
[----:B------:R-:W-:Y:S04]  /*dd90*/  FADD.FTZ R2, R182, R2 ;  /* 0x00000002b6027221 */ /* 0x000fe80000010000 */
[----:B------:R-:W-:Y:S02]  /*dda0*/  FADD.FTZ R2, R181, R2 ;  /* 0x00000002b5027221 */ /* 0x000fe40000010000 */
[--C-:B-1----:R-:W-:Y:S01]  /*ddb0*/  FFMA.FTZ R70, R231, c[0x0][0x2d0], -R121.reuse ;  /* 0x0000b400e7467a23 */ /* 0x102fe20000010879 */
[C---:B--2---:R-:W-:Y:S01]  /*ddc0*/  F2FP.PACK_AB R75, R145.reuse, R112 ;  /* 0x00000070914b723e */ /* 0x044fe200000000ff */
[----:B------:R-:W-:Y:S02]  /*ddd0*/  FADD.FTZ R0, R145, R0 ;  /* 0x0000000091007221 */ /* 0x000fe40000010000 */
[----:B------:R1:W2:Y:S04]  /*dde0*/  MUFU.EX2 R180, R70 ;  /* 0x0000004600b47308 */ /* 0x0002a80000000800 */
[C---:B---3--:R-:W-:Y:S08]  /*ddf0*/  HMMA.16816.F32 R4, R72.reuse, R76, R4 ;  /* 0x0000004c4804723c */ /* 0x048ff00000001804 */
[C---:B------:R-:W-:Y:S01]  /*de00*/  HMMA.16816.F32 R8, R72.reuse, R78, R8 ;  /* 0x0000004e4808723c */ /* 0x040fe20000001808 */
[----:B------:R-:W3:Y:S07]  /*de10*/  LDSM.16.MT88.4 R76, [R192+0x4000] ;  /* 0x00400000c04c783b */ /* 0x000eee0000004200 */
[C---:B-----5:R-:W-:Y:S04]  /*de20*/  HMMA.16816.F32 R12, R72.reuse, R88, R12 ;  /* 0x00000058480c723c */ /* 0x060fe8000000180c */
[--C-:B-1----:R-:W-:Y:S02]  /*de30*/  FFMA.FTZ R70, R232, c[0x0][0x2d0], -R121.reuse ;  /* 0x0000b400e8467a23 */ /* 0x102fe40000010879 */
[----:B--2---:R-:W-:Y:S02]  /*de40*/  FADD.FTZ R2, R180, R2 ;  /* 0x00000002b4027221 */ /* 0x004fe40000010000 */
[C---:B------:R-:W-:Y:S01]  /*de50*/  HMMA.16816.F32 R16, R72.reuse, R90, R16 ;  /* 0x0000005a4810723c */ /* 0x040fe20000001810 */
[----:B------:R1:W2:Y:S01]  /*de60*/  MUFU.EX2 R163, R70 ;  /* 0x0000004600a37308 */ /* 0x0002a20000000800 */
[----:B------:R-:W5:Y:S06]  /*de70*/  LDSM.16.MT88.4 R88, [R198+0x4000] ;  /* 0x00400000c658783b */ /* 0x000f6c0000004200 */
[C---:B------:R-:W-:Y:S08]  /*de80*/  HMMA.16816.F32 R20, R72.reuse, R80, R20 ;  /* 0x000000504814723c */ /* 0x040ff00000001814 */
[C---:B------:R-:W-:Y:S01]  /*de90*/  HMMA.16816.F32 R24, R72.reuse, R82, R24 ;  /* 0x000000524818723c */ /* 0x040fe20000001818 */
[----:B------:R-:W5:Y:S07]  /*dea0*/  LDSM.16.MT88.4 R80, [R192+0x1800] ;  /* 0x00180000c050783b */ /* 0x000f6e0000004200 */
[C---:B----4-:R-:W-:Y:S04]  /*deb0*/  HMMA.16816.F32 R28, R72.reuse, R84, R28 ;  /* 0x00000054481c723c */ /* 0x050fe8000000181c */
[--C-:B-1----:R-:W-:Y:S02]  /*dec0*/  FFMA.FTZ R70, R233, c[0x0][0x2d0], -R121.reuse ;  /* 0x0000b400e9467a23 */ /* 0x102fe40000010879 */
[----:B--2---:R-:W-:Y:S02]  /*ded0*/  FADD.FTZ R2, R163, R2 ;  /* 0x00000002a3027221 */ /* 0x004fe40000010000 */
[C---:B------:R-:W-:Y:S01]  /*dee0*/  HMMA.16816.F32 R32, R72.reuse, R86, R32 ;  /* 0x000000564820723c */ /* 0x040fe20000001820 */
[----:B------:R1:W2:Y:S01]  /*def0*/  MUFU.EX2 R162, R70 ;  /* 0x0000004600a27308 */ /* 0x0002a20000000800 */
[----:B------:R-:W4:Y:S06]  /*df00*/  LDSM.16.MT88.4 R84, [R195+0x1800] ;  /* 0x00180000c354783b */ /* 0x000f2c0000004200 */
[C---:B---3--:R-:W-:Y:S08]  /*df10*/  HMMA.16816.F32 R36, R72.reuse, R76, R36 ;  /* 0x0000004c4824723c */ /* 0x048ff00000001824 */
[C---:B------:R-:W-:Y:S01]  /*df20*/  HMMA.16816.F32 R40, R72.reuse, R78, R40 ;  /* 0x0000004e4828723c */ /* 0x040fe20000001828 */
[----:B------:R-:W3:Y:S07]  /*df30*/  LDSM.16.MT88.4 R76, [R198+0x1800] ;  /* 0x00180000c64c783b */ /* 0x000eee0000004200 */
[C---:B------:R-:W-:Y:S04]  /*df40*/  HMMA.16816.F32 R44, R72.reuse, R92, R44 ;  /* 0x0000005c482c723c */ /* 0x040fe8000000182c */
[----:B-1----:R-:W-:Y:S02]  /*df50*/  FFMA.FTZ R70, R234, c[0x0][0x2d0], -R121 ;  /* 0x0000b400ea467a23 */ /* 0x002fe40000010879 */
[----:B--2---:R-:W-:Y:S02]  /*df60*/  FADD.FTZ R2, R162, R2 ;  /* 0x00000002a2027221 */ /* 0x004fe40000010000 */
[C---:B------:R-:W-:Y:S01]  /*df70*/  HMMA.16816.F32 R48, R72.reuse, R94, R48 ;  /* 0x0000005e4830723c */ /* 0x040fe20000001830 */
[----:B------:R1:W2:Y:S01]  /*df80*/  MUFU.EX2 R161, R70 ;  /* 0x0000004600a17308 */ /* 0x0002a20000000800 */
[----:B------:R-:W-:Y:S06]  /*df90*/  LDSM.16.MT88.4 R92, [R198+0x5000] ;  /* 0x00500000c65c783b */ /* 0x000fec0000004200 */
[C---:B------:R-:W-:Y:S08]  /*dfa0*/  HMMA.16816.F32 R52, R72.reuse, R96, R52 ;  /* 0x000000604834723c */ /* 0x040ff00000001834 */
[C---:B------:R-:W-:Y:S01]  /*dfb0*/  HMMA.16816.F32 R56, R72.reuse, R98, R56 ;  /* 0x000000624838723c */ /* 0x040fe20000001838 */
[----:B------:R-:W-:Y:S07]  /*dfc0*/  LDSM.16.MT88.4 R96, [R196+0x2800] ;  /* 0x00280000c460783b */ /* 0x000fee0000004200 */
[C---:B-----5:R-:W-:Y:S04]  /*dfd0*/  HMMA.16816.F32 R60, R72.reuse, R88, R60 ;  /* 0x00000058483c723c */ /* 0x060fe8000000183c */
[--C-:B-1----:R-:W-:Y:S02]  /*dfe0*/  FFMA.FTZ R70, R235, c[0x0][0x2d0], -R69.reuse ;  /* 0x0000b400eb467a23 */ /* 0x102fe40000010845 */
[----:B--2---:R-:W-:Y:S02]  /*dff0*/  FADD.FTZ R2, R161, R2 ;  /* 0x00000002a1027221 */ /* 0x004fe40000010000 */
[----:B------:R-:W-:Y:S01]  /*e000*/  HMMA.16816.F32 R64, R72, R90, R64 ;  /* 0x0000005a4840723c */ /* 0x000fe20000001840 */
[----:B------:R1:W2:Y:S01]  /*e010*/  MUFU.EX2 R140, R70 ;  /* 0x00000046008c7308 */ /* 0x0002a20000000800 */
[----:B------:R-:W-:Y:S05]  /*e020*/  LDSM.16.MT88.4 R88, [R196+0x4800] ;  /* 0x00480000c458783b */ /* 0x000fea0000004200 */
[----:B------:R-:W-:Y:S02]  /*e030*/  F2FP.PACK_AB R72, R163, R180 ;  /* 0x000000b4a348723e */ /* 0x000fe400000000ff */
[----:B------:R-:W-:Y:S03]  /*e040*/  F2FP.PACK_AB R74, R161, R162 ;  /* 0x000000a2a14a723e */ /* 0x000fe600000000ff */
[--C-:B-1----:R-:W-:Y:S02]  /*e050*/  FFMA.FTZ R70, R237, c[0x0][0x2d0], -R69.reuse ;  /* 0x0000b400ed467a23 */ /* 0x102fe40000010845 */
[----:B--2---:R-:W-:Y:S02]  /*e060*/  FADD.FTZ R0, R140, R0 ;  /* 0x000000008c007221 */ /* 0x004fe40000010000 */
[----:B------:R1:W2:Y:S02]  /*e070*/  MUFU.EX2 R139, R70 ;  /* 0x00000046008b7308 */ /* 0x0002a40000000800 */
[--C-:B-1----:R-:W-:Y:S01]  /*e080*/  FFMA.FTZ R70, R236, c[0x0][0x2d0], -R69.reuse ;  /* 0x0000b400ec467a23 */ /* 0x102fe20000010845 */
[C---:B--2---:R-:W-:Y:S01]  /*e090*/  F2FP.PACK_AB R73, R139.reuse, R140 ;  /* 0x0000008c8b49723e */ /* 0x044fe200000000ff */
[----:B------:R-:W-:Y:S06]  /*e0a0*/  FADD.FTZ R0, R139, R0 ;  /* 0x000000008b007221 */ /* 0x000fec0000010000 */
[----:B------:R1:W2:Y:S02]  /*e0b0*/  MUFU.EX2 R138, R70 ;  /* 0x00000046008a7308 */ /* 0x0002a40000000800 */
[----:B-1----:R-:W-:Y:S02]  /*e0c0*/  FFMA.FTZ R70, R238, c[0x0][0x2d0], -R69 ;  /* 0x0000b400ee467a23 */ /* 0x002fe40000010845 */
[----:B--2---:R-:W-:Y:S06]  /*e0d0*/  FADD.FTZ R0, R138, R0 ;  /* 0x000000008a007221 */ /* 0x004fec0000010000 */
[----:B------:R1:W2:Y:S02]  /*e0e0*/  MUFU.EX2 R137, R70 ;  /* 0x0000004600897308 */ /* 0x0002a40000000800 */
[--C-:B-1----:R-:W-:Y:S01]  /*e0f0*/  FFMA.FTZ R70, R239, c[0x0][0x2d0], -R121.reuse ;  /* 0x0000b400ef467a23 */ /* 0x102fe20000010879 */
[C---:B--2---:R-:W-:Y:S01]  /*e100*/  F2FP.PACK_AB R75, R137.reuse, R138 ;  /* 0x0000008a894b723e */ /* 0x044fe200000000ff */
[----:B------:R-:W-:Y:S06]  /*e110*/  FADD.FTZ R0, R137, R0 ;  /* 0x0000000089007221 */ /* 0x000fec0000010000 */
[----:B------:R1:W2:Y:S01]  /*e120*/  MUFU.EX2 R156, R70 ;  /* 0x00000046009c7308 */ /* 0x0002a20000000800 */
[C---:B------:R-:W-:Y:S08]  /*e130*/  HMMA.16816.F32 R4, R72.reuse, R80, R4 ;  /* 0x000000504804723c */ /* 0x040ff00000001804 */
[C---:B------:R-:W-:Y:S01]  /*e140*/  HMMA.16816.F32 R8, R72.reuse, R82, R8 ;  /* 0x000000524808723c */ /* 0x040fe20000001808 */
[----:B------:R-:W5:Y:S07]  /*e150*/  LDSM.16.MT88.4 R80, [R192+0x4800] ;  /* 0x00480000c050783b */ /* 0x000f6e0000004200 */
[C---:B------:R-:W-:Y:S04]  /*e160*/  HMMA.16816.F32 R12, R72.reuse, R100, R12 ;  /* 0x00000064480c723c */ /* 0x040fe8000000180c */
[--C-:B-1----:R-:W-:Y:S02]  /*e170*/  FFMA.FTZ R70, R241, c[0x0][0x2d0], -R121.reuse ;  /* 0x0000b400f1467a23 */ /* 0x102fe40000010879 */
[----:B--2---:R-:W-:Y:S02]  /*e180*/  FADD.FTZ R2, R156, R2 ;  /* 0x000000029c027221 */ /* 0x004fe40000010000 */
[C---:B------:R-:W-:Y:S01]  /*e190*/  HMMA.16816.F32 R16, R72.reuse, R102, R16 ;  /* 0x000000664810723c */ /* 0x040fe20000001810 */
[----:B------:R1:W2:Y:S01]  /*e1a0*/  MUFU.EX2 R151, R70 ;  /* 0x0000004600977308 */ /* 0x0002a20000000800 */
[----:B------:R-:W-:Y:S06]  /*e1b0*/  LDSM.16.MT88.4 R100, [R195+0x2800] ;  /* 0x00280000c364783b */ /* 0x000fec0000004200 */
[C---:B----4-:R-:W-:Y:S08]  /*e1c0*/  HMMA.16816.F32 R20, R72.reuse, R84, R20 ;  /* 0x000000544814723c */ /* 0x050ff00000001814 */
[C---:B------:R-:W-:Y:S01]  /*e1d0*/  HMMA.16816.F32 R24, R72.reuse, R86, R24 ;  /* 0x000000564818723c */ /* 0x040fe20000001818 */
[----:B------:R-:W4:Y:S07]  /*e1e0*/  LDSM.16.MT88.4 R84, [R195+0x4800] ;  /* 0x00480000c354783b */ /* 0x000f2e0000004200 */
[C---:B---3--:R-:W-:Y:S04]  /*e1f0*/  HMMA.16816.F32 R28, R72.reuse, R76, R28 ;  /* 0x0000004c481c723c */ /* 0x048fe8000000181c */
[--C-:B-1----:R-:W-:Y:S02]  /*e200*/  FFMA.FTZ R70, R240, c[0x0][0x2d0], -R121.reuse ;  /* 0x0000b400f0467a23 */ /* 0x102fe40000010879 */
[----:B--2---:R-:W-:Y:S02]  /*e210*/  FADD.FTZ R2, R151, R2 ;  /* 0x0000000297027221 */ /* 0x004fe40000010000 */
[C---:B------:R-:W-:Y:S01]  /*e220*/  HMMA.16816.F32 R32, R72.reuse, R78, R32 ;  /* 0x0000004e4820723c */ /* 0x040fe20000001820 */
[----:B------:R1:W2:Y:S01]  /*e230*/  MUFU.EX2 R150, R70 ;  /* 0x0000004600967308 */ /* 0x0002a20000000800 */
[----:B------:R-:W3:Y:S06]  /*e240*/  LDSM.16.MT88.4 R76, [R198+0x4800] ;  /* 0x00480000c64c783b */ /* 0x000eec0000004200 */
[C---:B-----5:R-:W-:Y:S08]  /*e250*/  HMMA.16816.F32 R36, R72.reuse, R80, R36 ;  /* 0x000000504824723c */ /* 0x060ff00000001824 */
[C---:B------:R-:W-:Y:S01]  /*e260*/  HMMA.16816.F32 R40, R72.reuse, R82, R40 ;  /* 0x000000524828723c */ /* 0x040fe20000001828 */
[----:B------:R-:W5:Y:S07]  /*e270*/  LDSM.16.MT88.4 R80, [R192+0x2000] ;  /* 0x00200000c050783b */ /* 0x000f6e0000004200 */
[C---:B------:R-:W-:Y:S04]  /*e280*/  HMMA.16816.F32 R44, R72.reuse, R88, R44 ;  /* 0x00000058482c723c */ /* 0x040fe8000000182c */
[----:B-1----:R-:W-:Y:S02]  /*e290*/  FFMA.FTZ R70, R242, c[0x0][0x2d0], -R121 ;  /* 0x0000b400f2467a23 */ /* 0x002fe40000010879 */
[----:B--2---:R-:W-:Y:S02]  /*e2a0*/  FADD.FTZ R2, R150, R2 ;  /* 0x0000000296027221 */ /* 0x004fe40000010000 */
[C---:B------:R-:W-:Y:S01]  /*e2b0*/  HMMA.16816.F32 R48, R72.reuse, R90, R48 ;  /* 0x0000005a4830723c */ /* 0x040fe20000001830 */
[----:B------:R1:W2:Y:S01]  /*e2c0*/  MUFU.EX2 R149, R70 ;  /* 0x0000004600957308 */ /* 0x0002a20000000800 */
[----:B------:R-:W5:Y:S06]  /*e2d0*/  LDSM.16.MT88.4 R88, [R196+0x2000] ;  /* 0x00200000c458783b */ /* 0x000f6c0000004200 */
[C---:B----4-:R-:W-:Y:S08]  /*e2e0*/  HMMA.16816.F32 R52, R72.reuse, R84, R52 ;  /* 0x000000544834723c */ /* 0x050ff00000001834 */
[C---:B------:R-:W-:Y:S01]  /*e2f0*/  HMMA.16816.F32 R56, R72.reuse, R86, R56 ;  /* 0x000000564838723c */ /* 0x040fe20000001838 */
[----:B------:R-:W4:Y:S07]  /*e300*/  LDSM.16.MT88.4 R84, [R195+0x2000] ;  /* 0x00200000c354783b */ /* 0x000f2e0000004200 */
[C---:B---3--:R-:W-:Y:S04]  /*e310*/  HMMA.16816.F32 R60, R72.reuse, R76, R60 ;  /* 0x0000004c483c723c */ /* 0x048fe8000000183c */
[--C-:B-1----:R-:W-:Y:S02]  /*e320*/  FFMA.FTZ R70, R244, c[0x0][0x2d0], -R69.reuse ;  /* 0x0000b400f4467a23 */ /* 0x102fe40000010845 */
[----:B--2---:R-:W-:Y:S02]  /*e330*/  FADD.FTZ R2, R149, R2 ;  /* 0x0000000295027221 */ /* 0x004fe40000010000 */
[----:B------:R-:W-:Y:S01]  /*e340*/  HMMA.16816.F32 R64, R72, R78, R64 ;  /* 0x0000004e4840723c */ /* 0x000fe20000001840 */
[----:B------:R1:W2:Y:S01]  /*e350*/  MUFU.EX2 R136, R70 ;  /* 0x0000004600887308 */ /* 0x0002a20000000800 */
[----:B------:R-:W3:Y:S05]  /*e360*/  LDSM.16.MT88.4 R76, [R198+0x2000] ;  /* 0x00200000c64c783b */ /* 0x000eea0000004200 */
        /* <DEDUP_REMOVED lines=15> */
[----:B------:R1:W-:Y:S01]  /*e460*/  MUFU.EX2 R144, R70 ;  /* 0x0000004600907308 */ /* 0x0003e20000000800 */
[C---:B-----5:R-:W-:Y:S08]  /*e470*/  HMMA.16816.F32 R4, R72.reuse, R80, R4 ;  /* 0x000000504804723c */ /* 0x060ff00000001804 */
[C---:B------:R-:W-:Y:S01]  /*e480*/  HMMA.16816.F32 R8, R72.reuse, R82, R8 ;  /* 0x000000524808723c */ /* 0x040fe20000001808 */
[----:B------:R-:W2:Y:S07]  /*e490*/  LDSM.16.MT88.4 R80, [R192+0x5000] ;  /* 0x00500000c050783b */ /* 0x000eae0000004200 */
[C---:B------:R-:W-:Y:S04]  /*e4a0*/  HMMA.16816.F32 R12, R72.reuse, R88, R12 ;  /* 0x00000058480c723c */ /* 0x040fe8000000180c */
[--C-:B-1----:R-:W-:Y:S04]  /*e4b0*/  FFMA.FTZ R70, R250, c[0x0][0x2d0], -R121.reuse ;  /* 0x0000b400fa467a23 */ /* 0x102fe80000010879 */
[C---:B------:R-:W-:Y:S01]  /*e4c0*/  HMMA.16816.F32 R16, R72.reuse, R90, R16 ;  /* 0x0000005a4810723c */ /* 0x040fe20000001810 */
[----:B------:R1:W-:Y:S01]  /*e4d0*/  MUFU.EX2 R143, R70 ;  /* 0x00000046008f7308 */ /* 0x0003e20000000800 */
[----:B------:R-:W5:Y:S06]  /*e4e0*/  LDSM.16.MT88.4 R88, [R196+0x5000] ;  /* 0x00500000c458783b */ /* 0x000f6c0000004200 */
[C---:B----4-:R-:W-:Y:S08]  /*e4f0*/  HMMA.16816.F32 R20, R72.reuse, R84, R20 ;  /* 0x000000544814723c */ /* 0x050ff00000001814 */
[C---:B------:R-:W-:Y:S01]  /*e500*/  HMMA.16816.F32 R24, R72.reuse, R86, R24 ;  /* 0x000000564818723c */ /* 0x040fe20000001818 */
[----:B------:R-:W4:Y:S07]  /*e510*/  LDSM.16.MT88.4 R84, [R195+0x5000] ;  /* 0x00500000c354783b */ /* 0x000f2e0000004200 */
[C---:B---3--:R-:W-:Y:S04]  /*e520*/  HMMA.16816.F32 R28, R72.reuse, R76, R28 ;  /* 0x0000004c481c723c */ /* 0x048fe8000000181c */
[--C-:B-1----:R-:W-:Y:S04]  /*e530*/  FFMA.FTZ R70, R248, c[0x0][0x2d0], -R121.reuse ;  /* 0x0000b400f8467a23 */ /* 0x102fe80000010879 */
[C---:B------:R-:W-:Y:S01]  /*e540*/  HMMA.16816.F32 R32, R72.reuse, R78, R32 ;  /* 0x0000004e4820723c */ /* 0x040fe20000001820 */
[----:B------:R1:W-:Y:S01]  /*e550*/  MUFU.EX2 R142, R70 ;  /* 0x00000046008e7308 */ /* 0x0003e20000000800 */
[----:B------:R-:W3:Y:S06]  /*e560*/  LDSM.16.MT88.4 R76, [R192+0x2800] ;  /* 0x00280000c04c783b */ /* 0x000eec0000004200 */
[C---:B--2---:R-:W-:Y:S08]  /*e570*/  HMMA.16816.F32 R36, R72.reuse, R80, R36 ;  /* 0x000000504824723c */ /* 0x044ff00000001824 */
[C---:B------:R-:W-:Y:S08]  /*e580*/  HMMA.16816.F32 R40, R72.reuse, R82, R40 ;  /* 0x000000524828723c */ /* 0x040ff00000001828 */
[C---:B-----5:R-:W-:Y:S04]  /*e590*/  HMMA.16816.F32 R44, R72.reuse, R88, R44 ;  /* 0x00000058482c723c */ /* 0x060fe8000000182c */
[----:B-1----:R-:W-:Y:S04]  /*e5a0*/  FFMA.FTZ R70, R247, c[0x0][0x2d0], -R121 ;  /* 0x0000b400f7467a23 */ /* 0x002fe80000010879 */
[C---:B------:R-:W-:Y:S01]  /*e5b0*/  HMMA.16816.F32 R48, R72.reuse, R90, R48 ;  /* 0x0000005a4830723c */ /* 0x040fe20000001830 */
[----:B------:R1:W2:Y:S07]  /*e5c0*/  MUFU.EX2 R141, R70 ;  /* 0x00000046008d7308 */ /* 0x0002ae0000000800 */
[C---:B----4-:R-:W-:Y:S08]  /*e5d0*/  HMMA.16816.F32 R52, R72.reuse, R84, R52 ;  /* 0x000000544834723c */ /* 0x050ff00000001834 */
[C---:B------:R-:W-:Y:S08]  /*e5e0*/  HMMA.16816.F32 R56, R72.reuse, R86, R56 ;  /* 0x000000564838723c */ /* 0x040ff00000001838 */
[C---:B------:R-:W-:Y:S04]  /*e5f0*/  HMMA.16816.F32 R60, R72.reuse, R92, R60 ;  /* 0x0000005c483c723c */ /* 0x040fe8000000183c */
[--C-:B-1----:R-:W-:Y:S01]  /*e600*/  FFMA.FTZ R70, R251, c[0x0][0x2d0], -R69.reuse ;  /* 0x0000b400fb467a23 */ /* 0x102fe20000010845 */
[----:B--2---:R-:W-:Y:S03]  /*e610*/  F2FP.PACK_AB R122, R141, R142 ;  /* 0x0000008e8d7a723e */ /* 0x004fe600000000ff */
[----:B------:R-:W-:Y:S01]  /*e620*/  HMMA.16816.F32 R64, R72, R94, R64 ;  /* 0x0000005e4840723c */ /* 0x000fe20000001840 */
[----:B------:R1:W-:Y:S03]  /*e630*/  MUFU.EX2 R132, R70 ;  /* 0x0000004600847308 */ /* 0x0003e60000000800 */
[--C-:B-1----:R-:W-:Y:S02]  /*e640*/  FFMA.FTZ R70, R252, c[0x0][0x2d0], -R69.reuse ;  /* 0x0000b400fc467a23 */ /* 0x102fe40000010845 */
[----:B------:R-:W-:Y:S01]  /*e650*/  FFMA.FTZ R69, R120, c[0x0][0x2d0], -R69 ;  /* 0x0000b40078457a23 */ /* 0x000fe20000010845 */
[----:B------:R-:W-:Y:S04]  /*e660*/  F2FP.PACK_AB R120, R143, R144 ;  /* 0x000000908f78723e */ /* 0x000fe800000000ff */
[----:B------:R-:W1:Y:S10]  /*e670*/  MUFU.EX2 R70, R70 ;  /* 0x0000004600467308 */ /* 0x000e740000000800 */
[----:B------:R-:W2:Y:S01]  /*e680*/  MUFU.EX2 R69, R69 ;  /* 0x0000004500457308 */ /* 0x000ea20000000800 */
[----:B-1----:R-:W-:Y:S02]  /*e690*/  F2FP.PACK_AB R121, R70, R132 ;  /* 0x000000844679723e */ /* 0x002fe400000000ff */
[----:B--2---:R-:W-:Y:S07]  /*e6a0*/  F2FP.PACK_AB R123, R69, R71 ;  /* 0x00000047457b723e */ /* 0x004fee00000000ff */
[C---:B---3--:R-:W-:Y:S01]  /*e6b0*/  HMMA.16816.F32 R72, R120.reuse, R76, R4 ;  /* 0x0000004c7848723c */ /* 0x048fe20000001804 */
[----:B------:R-:W1:Y:S07]  /*e6c0*/  LDSM.16.MT88.4 R4, [R195+0x5800] ;  /* 0x00580000c304783b */ /* 0x000e6e0000004200 */
[C---:B------:R-:W-:Y:S01]  /*e6d0*/  HMMA.16816.F32 R76, R120.reuse, R78, R8 ;  /* 0x0000004e784c723c */ /* 0x040fe20000001808 */
[----:B------:R-:W2:Y:S07]  /*e6e0*/  LDSM.16.MT88.4 R8, [R198+0x5800] ;  /* 0x00580000c608783b */ /* 0x000eae0000004200 */
[C---:B------:R-:W-:Y:S01]  /*e6f0*/  HMMA.16816.F32 R80, R120.reuse, R96, R12 ;  /* 0x000000607850723c */ /* 0x040fe2000000180c */
[----:B------:R-:W3:Y:S07]  /*e700*/  LDL R12, [R1+0x1c] ;  /* 0x00001c00010c7983 */ /* 0x000eee0000100800 */
        /* <DEDUP_REMOVED lines=9> */
[C---:B-1----:R-:W-:Y:S07]  /*e7a0*/  HMMA.16816.F32 R52, R120.reuse, R4, R52 ;  /* 0x000000047834723c */ /* 0x042fee0000001834 */
[----:B------:R-:W-:Y:S01]  /*e7b0*/  FADD.FTZ R4, R144, R2 ;  /* 0x0000000290047221 */ /* 0x000fe20000010000 */
[C---:B------:R-:W-:Y:S04]  /*e7c0*/  HMMA.16816.F32 R56, R120.reuse, R6, R56 ;  /* 0x000000067838723c */ /* 0x040fe80000001838 */
[----:B------:R-:W-:Y:S02]  /*e7d0*/  FADD.FTZ R2, R132, R0 ;  /* 0x0000000084027221 */ /* 0x000fe40000010000 */
[----:B------:R-:W-:Y:S02]  /*e7e0*/  FADD.FTZ R0, R143, R4 ;  /* 0x000000048f007221 */ /* 0x000fe40000010000 */
[C---:B--2---:R-:W-:Y:S04]  /*e7f0*/  HMMA.16816.F32 R60, R120.reuse, R8, R60 ;  /* 0x00000008783c723c */ /* 0x044fe8000000183c */
[----:B------:R-:W-:Y:S01]  /*e800*/  FADD.FTZ R4, R70, R2 ;  /* 0x0000000246047221 */ /* 0x000fe20000010000 */
[-C--:B------:R-:W-:Y:S01]  /*e810*/  MOV R70, R3.reuse ;  /* 0x0000000300467202 */ /* 0x080fe20000000f00 */
[----:B------:R-:W-:Y:S02]  /*e820*/  FADD.FTZ R2, R142, R0 ;  /* 0x000000008e027221 */ /* 0x000fe40000010000 */
[----:B------:R-:W-:Y:S04]  /*e830*/  HMMA.16816.F32 R64, R120, R10, R64 ;  /* 0x0000000a7840723c */ /* 0x000fe80000001840 */
[----:B------:R-:W-:Y:S02]  /*e840*/  FADD.FTZ R2, R141, R2 ;  /* 0x000000028d027221 */ /* 0x000fe40000010000 */
[----:B------:R-:W-:Y:S01]  /*e850*/  FADD.FTZ R0, R71, R4 ;  /* 0x0000000447007221 */ /* 0x000fe20000010000 */
[----:B------:R-:W-:Y:S02]  /*e860*/  MOV R4, R3 ;  /* 0x0000000300047202 */ /* 0x000fe40000000f00 */
[----:B------:R1:W-:Y:S03]  /*e870*/  STL [R1+0x8], R2 ;  /* 0x0000080201007387 */ /* 0x0003e60000100800 */
[----:B------:R-:W-:Y:S01]  /*e880*/  FADD.FTZ R0, R69, R0 ;  /* 0x0000000045007221 */ /* 0x000fe20000010000 */
[----:B------:R-:W-:Y:S04]  /*e890*/  MOV R69, R68 ;  /* 0x0000004400457202 */ /* 0x000fe80000000f00 */
[----:B------:R1:W-:Y:S01]  /*e8a0*/  STL [R1+0xc], R0 ;  /* 0x00000c0001007387 */ /* 0x0003e20000100800 */
[----:B---3--:R-:W-:Y:S02]  /*e8b0*/  ISETP.GT.AND P0, PT, R217, R12, PT ;  /* 0x0000000cd900720c */ /* 0x008fe40003f04270 */
[----:B------:R-:W-:Y:S11]  /*e8c0*/  MOV R217, R216 ;  /* 0x000000d800d97202 */ /* 0x000ff60000000f00 */
[----:B-1----:R-:W-:-:S05]  /*e8d0*/  @P0 BRA `(.L_x_576) ;  /* 0xffffcd7000000947 */ /* 0x002fca000383ffff */
.L_x_575:
[----:B------:R-:W-:-:S13]  /*e8e0*/  ISETP.GE.AND P0, PT, R216, R219, PT ;  /* 0x000000dbd800720c */ /* 0x000fda0003f06270 */
[----:B------:R-:W-:Y:S05]  /*e8f0*/  @!P0 BRA `(.L_x_577) ;  /* 0x0000447000008947 */ /* 0x000fea0003800000 */
[----:B------:R-:W-:Y:S02]  /*e900*/  MOV R70, R4 ;  /* 0x0000000400467202 */ /* 0x000fe40000000f00 */
[----:B------:R-:W-:Y:S02]  /*e910*/  MOV R69, R68 ;  /* 0x0000004400457202 */ /* 0x000fe40000000f00 */
.L_x_586:
[----:B--2---:R-:W2:Y:S01]  /*e920*/  LDL.64 R132, [R1] ;  /* 0x0000000001847983 */ /* 0x004ea20000100a00 */
[----:B------:R-:W-:Y:S04]  /*e930*/  DEPBAR.LE SB0, 0x0 ;  /* 0x000080000000791a */ /* 0x000fe80000000000 */
[----:B------:R-:W-:Y:S01]  /*e940*/  WARPSYNC 0xffffffff ;  /* 0xffffffff00007948 */ /* 0x000fe20003800000 */
[----:B------:R-:W-:Y:S01]  /*e950*/  BAR.SYNC.DEFER_BLOCKING 0x0 ;  /* 0x0000000000007b1d */ /* 0x000fe20000010000 */
[----:B------:R-:W-:Y:S01]  /*e960*/  SHF.R.S32.HI R0, RZ, 0x1f, R216 ;  /* 0x0000001fff007819 */ /* 0x000fe200000114d8 */
[----:B------:R-:W-:Y:S01]  /*e970*/  IMAD.MOV.U32 R217, RZ, RZ, 0x5 ;  /* 0x00000005ffd97424 */ /* 0x000fe200078e00ff */
[----:B-1----:R-:W-:Y:S01]  /*e980*/  MOV R3, c[0x0][0x208] ;  /* 0x0000820000037a02 */ /* 0x002fe20000000f00 */
[----:B------:R-:W-:Y:S01]  /*e990*/  IMAD.WIDE.U32 R20, R216, c[0x0][0x208], RZ ;  /* 0x00008200d8147a25 */ /* 0x000fe200078e00ff */
[----:B------:R-:W-:Y:S02]  /*e9a0*/  MOV R28, R220 ;  /* 0x000000dc001c7202 */ /* 0x000fe40000000f00 */
[C---:B------:R-:W-:Y:S01]  /*e9b0*/  SHF.L.U32 R2, R3.reuse, 0x5, RZ ;  /* 0x0000000503027819 */ /* 0x040fe200000006ff */
[----:B------:R-:W-:Y:S01]  /*e9c0*/  IMAD R0, R0, c[0x0][0x208], RZ ;  /* 0x0000820000007a24 */ /* 0x000fe200078e02ff */
[----:B------:R-:W-:Y:S01]  /*e9d0*/  SHF.L.U64.HI R3, R3, R217, c[0x0][0x20c] ;  /* 0x0000830003037619 */ /* 0x000fe200000102d9 */
[----:B------:R-:W-:Y:S01]  /*e9e0*/  IMAD.MOV.U32 R29, RZ, RZ, R225 ;  /* 0x000000ffff1d7224 */ /* 0x000fe200078e00e1 */
[----:B------:R-:W-:Y:S01]  /*e9f0*/  IADD3 R37, P0, R220, 0x40, RZ ;  /* 0x00000040dc257810 */ /* 0x000fe20007f1e0ff */
[----:B------:R-:W-:Y:S02]  /*ea00*/  IMAD R0, R216, c[0x0][0x20c], R0 ;  /* 0x00008300d8007a24 */ /* 0x000fe400078e0200 */
[----:B------:R-:W-:Y:S04]  /*ea10*/  IMAD.WIDE.U32 R30, R20, 0x60, R2 ;  /* 0x00000060141e7825 */ /* 0x000fe800078e0002 */
[----:B------:R-:W-:Y:S01]  /*ea20*/  IMAD.IADD R0, R21, 0x1, R0 ;  /* 0x0000000115007824 */ /* 0x000fe200078e0200 */
[-C--:B------:R-:W-:Y:S01]  /*ea30*/  IADD3 R36, P4, R220, R30.reuse, RZ ;  /* 0x0000001edc247210 */ /* 0x080fe20007f9e0ff */
[----:B------:R-:W-:Y:S01]  /*ea40*/  IMAD.WIDE.U32 R28, R20, 0x60, R28 ;  /* 0x00000060141c7825 */ /* 0x000fe200078e001c */
[----:B------:R-:W-:Y:S02]  /*ea50*/  IADD3 R2, P6, R2, R30, RZ ;  /* 0x0000001e02027210 */ /* 0x000fe40007fde0ff */
[----:B------:R-:W-:Y:S01]  /*ea60*/  LEA R162, P5, R36, c[0x0][0x1f8], 0x1 ;  /* 0x00007e0024a27a11 */ /* 0x000fe200078a08ff */
[----:B------:R-:W1:Y:S01]  /*ea70*/  LDSM.16.M88.4 R8, [R193] ;  /* 0x00000000c108783b */ /* 0x000e620000000200 */
[----:B------:R-:W-:Y:S01]  /*ea80*/  SHF.L.U32 R45, R28, 0x1, RZ ;  /* 0x000000011c2d7819 */ /* 0x000fe200000006ff */
[----:B------:R-:W-:Y:S01]  /*ea90*/  IMAD R38, R0, 0x60, RZ ;  /* 0x0000006000267824 */ /* 0x000fe200078e02ff */
[----:B------:R-:W-:Y:S02]  /*eaa0*/  ULDC UR4, c[0x0][0x324] ;  /* 0x0000c90000047ab9 */ /* 0x000fe40000000800 */
[----:B------:R-:W-:Y:S02]  /*eab0*/  ULOP3.LUT UR4, URZ, UR4, URZ, 0x33, !UPT ;  /* 0x000000043f047292 */ /* 0x000fe4000f8e333f */
[----:B------:R-:W-:Y:S01]  /*eac0*/  IADD3 R0, R38, R31, RZ ;  /* 0x0000001f26007210 */ /* 0x000fe20007ffe0ff */
[----:B------:R-:W3:Y:S01]  /*ead0*/  LDSM.16.M88.4 R16, [R193+0x800] ;  /* 0x00080000c110783b */ /* 0x000ee20000000200 */
[----:B------:R-:W-:Y:S03]  /*eae0*/  IADD3 R31, R29, R38, RZ ;  /* 0x000000261d1f7210 */ /* 0x000fe60007ffe0ff */
[----:B------:R-:W-:Y:S01]  /*eaf0*/  IMAD.X R29, R0, 0x1, R225, P4 ;  /* 0x00000001001d7824 */ /* 0x000fe200020e06e1 */
[----:B------:R-:W-:Y:S02]  /*eb00*/  IADD3 R38, P4, R37, R30, RZ ;  /* 0x0000001e25267210 */ /* 0x000fe40007f9e0ff */
[----:B------:R-:W-:Y:S01]  /*eb10*/  SHF.L.U64.HI R46, R28, 0x1, R31 ;  /* 0x000000011c2e7819 */ /* 0x000fe2000001021f */
[----:B------:R-:W4:Y:S01]  /*eb20*/  LDSM.16.M88.4 R24, [R193+0x1000] ;  /* 0x00100000c118783b */ /* 0x000f220000000200 */
[----:B------:R-:W-:Y:S02]  /*eb30*/  LEA.HI.X R163, R36, c[0x0][0x1fc], R29, 0x1, P5 ;  /* 0x00007f0024a37a11 */ /* 0x000fe400028f0c1d */
[----:B------:R-:W-:Y:S02]  /*eb40*/  IADD3.X R36, RZ, R225, RZ, P0, !PT ;  /* 0x000000e1ff247210 */ /* 0x000fe400007fe4ff */
[C---:B------:R-:W-:Y:S02]  /*eb50*/  IADD3 R44, P0, R2.reuse, R37, RZ ;  /* 0x00000025022c7210 */ /* 0x040fe40007f1e0ff */
[----:B------:R-:W-:Y:S01]  /*eb60*/  IADD3 R37, P5, R2, R220, RZ ;  /* 0x000000dc02257210 */ /* 0x000fe20007fbe0ff */
[----:B------:R-:W5:Y:S01]  /*eb70*/  LDL R228, [R1+0x20] ;  /* 0x0000200001e47983 */ /* 0x000f620000100800 */
[----:B------:R-:W-:Y:S01]  /*eb80*/  IMAD.X R2, R0, 0x1, R3, P6 ;  /* 0x0000000100027824 */ /* 0x000fe200030e0603 */
[----:B------:R-:W-:Y:S02]  /*eb90*/  LEA R160, P6, R38, c[0x0][0x1f8], 0x1 ;  /* 0x00007e0026a07a11 */ /* 0x000fe400078c08ff */
[----:B------:R-:W4:Y:S01]  /*eba0*/  LDSM.16.M88.4 R32, [R193+0x1800] ;  /* 0x00180000c120783b */ /* 0x000f220000000200 */
[-C--:B------:R-:W-:Y:S02]  /*ebb0*/  IADD3.X R0, R0, R36.reuse, RZ, P4, !PT ;  /* 0x0000002400007210 */ /* 0x080fe400027fe4ff */
[C---:B------:R-:W-:Y:S02]  /*ebc0*/  LEA R158, P4, R37.reuse, c[0x0][0x1f8], 0x1 ;  /* 0x00007e00259e7a11 */ /* 0x040fe400078808ff */
[----:B------:R-:W-:Y:S02]  /*ebd0*/  LEA.HI.X R161, R38, c[0x0][0x1fc], R0, 0x1, P6 ;  /* 0x00007f0026a17a11 */ /* 0x000fe400030f0c00 */
[C---:B------:R-:W-:Y:S01]  /*ebe0*/  IADD3.X R3, R2.reuse, R36, RZ, P0, !PT ;  /* 0x0000002402037210 */ /* 0x040fe200007fe4ff */
[----:B------:R-:W5:Y:S01]  /*ebf0*/  LDL R227, [R1+0x24] ;  /* 0x0000240001e37983 */ /* 0x000f620000100800 */
[----:B------:R-:W-:Y:S01]  /*ec00*/  IMAD.X R2, R2, 0x1, R225, P5 ;  /* 0x0000000102027824 */ /* 0x000fe200028e06e1 */
[C---:B-1----:R-:W-:Y:S02]  /*ec10*/  HMMA.16816.F32 R4, R124.reuse, R8, RZ ;  /* 0x000000087c04723c */ /* 0x042fe400000018ff */
[----:B------:R-:W1:Y:S02]  /*ec20*/  LDSM.16.M88.4 R40, [R193+0x2000] ;  /* 0x00200000c128783b */ /* 0x000e640000000200 */
[----:B------:R-:W-:Y:S02]  /*ec30*/  LEA.HI.X R159, R37, c[0x0][0x1fc], R2, 0x1, P4 ;  /* 0x00007f00259f7a11 */ /* 0x000fe400020f0c02 */
[C---:B------:R-:W-:Y:S02]  /*ec40*/  LEA R156, P4, R44.reuse, c[0x0][0x1f8], 0x1 ;  /* 0x00007e002c9c7a11 */ /* 0x040fe400078808ff */
[C---:B------:R-:W-:Y:S01]  /*ec50*/  IADD3 R2, P5, R45.reuse, 0x80, RZ ;  /* 0x000000802d027810 */ /* 0x040fe20007fbe0ff */
[C---:B------:R-:W-:Y:S01]  /*ec60*/  HMMA.16816.F32 R8, R124.reuse, R10, RZ ;  /* 0x0000000a7c08723c */ /* 0x040fe200000018ff */
[----:B------:R-:W5:Y:S02]  /*ec70*/  LDL R224, [R1+0x14] ;  /* 0x0000140001e07983 */ /* 0x000f640000100800 */
[----:B------:R-:W-:Y:S02]  /*ec80*/  LEA.HI.X R157, R44, c[0x0][0x1fc], R3, 0x1, P4 ;  /* 0x00007f002c9d7a11 */ /* 0x000fe400020f0c03 */
[----:B------:R-:W1:Y:S01]  /*ec90*/  LDSM.16.M88.4 R48, [R193+0x2800] ;  /* 0x00280000c130783b */ /* 0x000e620000000200 */
[----:B------:R-:W-:Y:S02]  /*eca0*/  IADD3 R44, P6, R45, c[0x0][0x1f8], RZ ;  /* 0x00007e002d2c7a10 */ /* 0x000fe40007fde0ff */
[C---:B---3--:R-:W-:Y:S01]  /*ecb0*/  HMMA.16816.F32 R12, R124.reuse, R16, RZ ;  /* 0x000000107c0c723c */ /* 0x048fe200000018ff */
[----:B------:R-:W-:Y:S03]  /*ecc0*/  IADD3 R2, P4, R2, c[0x0][0x1f8], RZ ;  /* 0x00007e0002027a10 */ /* 0x000fe60007f9e0ff */
[----:B------:R-:W-:Y:S01]  /*ecd0*/  IADD3.X R45, R46, c[0x0][0x1fc], RZ, P6, !PT ;  /* 0x00007f002e2d7a10 */ /* 0x000fe200037fe4ff */
[----:B------:R-:W3:Y:S01]  /*ece0*/  LDSM.16.M88.4 R120, [R199] ;  /* 0x00000000c778783b */ /* 0x000ee20000000200 */
[----:B------:R-:W-:Y:S02]  /*ecf0*/  IADD3.X R3, RZ, c[0x0][0x1fc], R46, P4, P5 ;  /* 0x00007f00ff037a10 */ /* 0x000fe400027ea42e */
[C---:B------:R-:W-:Y:S01]  /*ed00*/  HMMA.16816.F32 R16, R124.reuse, R18, RZ ;  /* 0x000000127c10723c */ /* 0x040fe200000018ff */
[----:B------:R-:W-:Y:S04]  /*ed10*/  ISETP.GT.AND P6, PT, R216, R219, PT ;  /* 0x000000dbd800720c */ /* 0x000fe80003fc4270 */
[----:B------:R-:W-:Y:S03]  /*ed20*/  LDSM.16.M88.4 R136, [R209] ;  /* 0x00000000d188783b */ /* 0x000fe60000000200 */
[C---:B----4-:R-:W-:Y:S05]  /*ed30*/  HMMA.16816.F32 R20, R124.reuse, R24, RZ ;  /* 0x000000187c14723c */ /* 0x050fea00000018ff */
[----:B------:R-:W-:Y:S03]  /*ed40*/  LDSM.16.M88.4 R140, [R208] ;  /* 0x00000000d08c783b */ /* 0x000fe60000000200 */
[C---:B------:R-:W-:Y:S05]  /*ed50*/  HMMA.16816.F32 R24, R124.reuse, R26, RZ ;  /* 0x0000001a7c18723c */ /* 0x040fea00000018ff */
[----:B------:R-:W-:Y:S03]  /*ed60*/  LDSM.16.M88.4 R144, [R207] ;  /* 0x00000000cf90783b */ /* 0x000fe60000000200 */
[C---:B------:R-:W-:Y:S05]  /*ed70*/  HMMA.16816.F32 R28, R124.reuse, R32, RZ ;  /* 0x000000207c1c723c */ /* 0x040fea00000018ff */
[----:B------:R-:W-:Y:S03]  /*ed80*/  LDSM.16.M88.4 R148, [R206] ;  /* 0x00000000ce94783b */ /* 0x000fe60000000200 */
[C---:B------:R-:W-:Y:S08]  /*ed90*/  HMMA.16816.F32 R32, R124.reuse, R34, RZ ;  /* 0x000000227c20723c */ /* 0x040ff000000018ff */
[C---:B-1----:R-:W-:Y:S08]  /*eda0*/  HMMA.16816.F32 R36, R124.reuse, R40, RZ ;  /* 0x000000287c24723c */ /* 0x042ff000000018ff */
[C---:B------:R-:W-:Y:S01]  /*edb0*/  HMMA.16816.F32 R40, R124.reuse, R42, RZ ;  /* 0x0000002a7c28723c */ /* 0x040fe200000018ff */
[----:B--2---:R-:W-:Y:S02]  /*edc0*/  ISETP.GE.AND P0, PT, R132, c[0x0][0x1d4], PT ;  /* 0x0000750084007a0c */ /* 0x004fe40003f06270 */
[----:B------:R-:W1:Y:S11]  /*edd0*/  LDSM.16.M88.4 R132, [R210] ;  /* 0x00000000d284783b */ /* 0x000e760000000200 */
[----:B------:R-:W-:Y:S01]  /*ede0*/  @!PT LDS RZ, [RZ] ;  /* 0x00000000fffff984 */ /* 0x000fe20000000800 */
[----:B------:R-:W-:Y:S01]  /*edf0*/  @!PT LDS RZ, [RZ] ;  /* 0x00000000fffff984 */ /* 0x000fe20000000800 */
[----:B------:R-:W-:Y:S01]  /*ee00*/  @!PT LDS RZ, [RZ] ;  /* 0x00000000fffff984 */ /* 0x000fe20000000800 */
[----:B------:R2:W-:Y:S08]  /*ee10*/  LDGSTS.E.BYPASS.LTC128B.128 [R218+0x100], [R44.64], !P0 ;  /* 0x001000002cda7fae */ /* 0x0005f0000c101d48 */
[----:B------:R4:W-:Y:S08]  /*ee20*/  LDGSTS.E.BYPASS.LTC128B.128 [R218+0x3100], [R2.64], !P3 ;  /* 0x0310000002da7fae */ /* 0x0009f0000d901d48 */
[----:B------:R1:W-:Y:S08]  /*ee30*/  LDGSTS.E.BYPASS.LTC128B.128 [R218+0x1100], [R162.64], !P0 ;  /* 0x01100000a2da7fae */ /* 0x0003f0000c101d48 */
[----:B------:R1:W-:Y:S01]  /*ee40*/  LDGSTS.E.BYPASS.LTC128B.128 [R218+0x4100], [R160.64], !P3 ;  /* 0x04100000a0da7fae */ /* 0x0003e2000d901d48 */
[C---:B--2---:R-:W-:Y:S07]  /*ee50*/  HMMA.16816.F32 R44, R124.reuse, R48, RZ ;  /* 0x000000307c2c723c */ /* 0x044fee00000018ff */
[----:B------:R2:W-:Y:S01]  /*ee60*/  LDGSTS.E.BYPASS.LTC128B.128 [R218+0x2100], [R158.64], !P0 ;  /* 0x021000009eda7fae */ /* 0x0005e2000c101d48 */
[----:B------:R-:W-:Y:S07]  /*ee70*/  HMMA.16816.F32 R48, R124, R50, RZ ;  /* 0x000000327c30723c */ /* 0x000fee00000018ff */
[----:B------:R2:W-:Y:S01]  /*ee80*/  LDGSTS.E.BYPASS.LTC128B.128 [R218+0x5100], [R156.64], !P3 ;  /* 0x051000009cda7fae */ /* 0x0005e2000d901d48 */
[C---:B---3--:R-:W-:Y:S07]  /*ee90*/  HMMA.16816.F32 R4, R128.reuse, R120, R4 ;  /* 0x000000788004723c */ /* 0x048fee0000001804 */
[----:B------:R-:W-:Y:S01]  /*eea0*/  LDSM.16.M88.4 R180, [R197+0x5800] ;  /* 0x00580000c5b4783b */ /* 0x000fe20000000200 */
[C---:B------:R-:W-:Y:S07]  /*eeb0*/  HMMA.16816.F32 R8, R128.reuse, R122, R8 ;  /* 0x0000007a8008723c */ /* 0x040fee0000001808 */
[----:B------:R-:W0:Y:S01]  /*eec0*/  LDGDEPBAR ;  /* 0x00000000000079af */ /* 0x000e220000000000 */
[C---:B-1----:R-:W-:Y:S07]  /*eed0*/  HMMA.16816.F32 R12, R128.reuse, R132, R12 ;  /* 0x00000084800c723c */ /* 0x042fee000000180c */
[----:B------:R-:W-:Y:S01]  /*eee0*/  LDSM.16.M88.4 R120, [R197+0x800] ;  /* 0x00080000c578783b */ /* 0x000fe20000000200 */
[C---:B------:R-:W-:Y:S07]  /*eef0*/  HMMA.16816.F32 R16, R128.reuse, R134, R16 ;  /* 0x000000868010723c */ /* 0x040fee0000001810 */
[----:B--2---:R-:W1:Y:S01]  /*ef00*/  LDSM.16.M88.4 R156, [R197] ;  /* 0x00000000c59c783b */ /* 0x004e620000000200 */
[C---:B------:R-:W-:Y:S07]  /*ef10*/  HMMA.16816.F32 R20, R128.reuse, R136, R20 ;  /* 0x000000888014723c */ /* 0x040fee0000001814 */
[----:B------:R-:W2:Y:S01]  /*ef20*/  LDSM.16.M88.4 R160, [R197+0x1000] ;  /* 0x00100000c5a0783b */ /* 0x000ea20000000200 */
[C---:B------:R-:W-:Y:S07]  /*ef30*/  HMMA.16816.F32 R24, R128.reuse, R138, R24 ;  /* 0x0000008a8018723c */ /* 0x040fee0000001818 */
[----:B------:R-:W3:Y:S01]  /*ef40*/  LDSM.16.M88.4 R132, [R197+0x1800] ;  /* 0x00180000c584783b */ /* 0x000ee20000000200 */
[C---:B------:R-:W-:Y:S07]  /*ef50*/  HMMA.16816.F32 R28, R128.reuse, R140, R28 ;  /* 0x0000008c801c723c */ /* 0x040fee000000181c */
[----:B------:R-:W1:Y:S01]  /*ef60*/  LDSM.16.M88.4 R136, [R197+0x2000] ;  /* 0x00200000c588783b */ /* 0x000e620000000200 */
[C---:B------:R-:W-:Y:S07]  /*ef70*/  HMMA.16816.F32 R32, R128.reuse, R142, R32 ;  /* 0x0000008e8020723c */ /* 0x040fee0000001820 */
[----:B------:R-:W-:Y:S01]  /*ef80*/  LDSM.16.M88.4 R140, [R194] ;  /* 0x00000000c28c783b */ /* 0x000fe20000000200 */
[C---:B------:R-:W-:Y:S07]  /*ef90*/  HMMA.16816.F32 R36, R128.reuse, R144, R36 ;  /* 0x000000908024723c */ /* 0x040fee0000001824 */
[----:B------:R-:W-:Y:S01]  /*efa0*/  LDSM.16.M88.4 R188, [R194+0x3000] ;  /* 0x00300000c2bc783b */ /* 0x000fe20000000200 */
[C---:B------:R-:W-:Y:S07]  /*efb0*/  HMMA.16816.F32 R40, R128.reuse, R146, R40 ;  /* 0x000000928028723c */ /* 0x040fee0000001828 */
[----:B------:R-:W-:Y:S01]  /*efc0*/  LDSM.16.M88.4 R144, [R194+0x800] ;  /* 0x00080000c290783b */ /* 0x000fe20000000200 */
        /* <DEDUP_REMOVED lines=15> */
[C---:B------:R-:W-:Y:S08]  /*f0c0*/  HMMA.16816.F32 R36, R152.reuse, R136, R36 ;  /* 0x000000889824723c */ /* 0x040ff00000001824 */
[C---:B------:R-:W-:Y:S01]  /*f0d0*/  HMMA.16816.F32 R40, R152.reuse, R138, R40 ;  /* 0x0000008a9828723c */ /* 0x040fe20000001828 */
[----:B------:R-:W3:Y:S07]  /*f0e0*/  LDSM.16.M88.4 R136, [R194+0x2800] ;  /* 0x00280000c288783b */ /* 0x000eee0000000200 */
[C---:B-1----:R-:W-:Y:S08]  /*f0f0*/  HMMA.16816.F32 R44, R152.reuse, R120, R44 ;  /* 0x00000078982c723c */ /* 0x042ff0000000182c */
[----:B------:R-:W-:Y:S01]  /*f100*/  HMMA.16816.F32 R48, R152, R122, R48 ;  /* 0x0000007a9830723c */ /* 0x000fe20000001830 */
        /* <DEDUP_REMOVED lines=22> */
[C---:B------:R-:W-:Y:S08]  /*f270*/  HMMA.16816.F32 R12, R168.reuse, R140, R12 ;  /* 0x0000008ca80c723c */ /* 0x040ff0000000180c */
[C---:B------:R-:W-:Y:S01]  /*f280*/  HMMA.16816.F32 R16, R168.reuse, R142, R16 ;  /* 0x0000008ea810723c */ /* 0x040fe20000001810 */
[----:B------:R-:W1:Y:S07]  /*f290*/  LDSM.16.M88.4 R140, [R202] ;  /* 0x00000000ca8c783b */ /* 0x000e6e0000000200 */
        /* <DEDUP_REMOVED lines=21> */
[C---:B------:R-:W-:Y:S08]  /*f3f0*/  HMMA.16816.F32 R28, R172.reuse, R140, R28 ;  /* 0x0000008cac1c723c */ /* 0x040ff0000000181c */
        /* <DEDUP_REMOVED lines=24> */
[----:B----4-:R-:W-:Y:S06]  /*f580*/  FMUL.FTZ R2, R11, c[0x0][0x320] ;  /* 0x0000c8000b027a20 */ /* 0x010fec0000410000 */
        /* <DEDUP_REMOVED lines=23> */
[----:B--2---:R-:W-:Y:S08]  /*f700*/  FMUL.FTZ R0, R12, c[0x0][0x320] ;  /* 0x0000c8000c007a20 */ /* 0x004ff00000410000 */
[----:B------:R2:W2:Y:S01]  /*f710*/  MUFU.TANH R140, R0 ;  /* 0x00000000008c7308 */ /* 0x0004a20000002400 */
[C---:B-1----:R-:W-:Y:S08]  /*f720*/  HMMA.16816.F32 R28, R184.reuse, R8, R28 ;  /* 0x00000008b81c723c */ /* 0x042ff0000000181c */
[C---:B------:R-:W-:Y:S01]  /*f730*/  HMMA.16816.F32 R32, R184.reuse, R10, R32 ;  /* 0x0000000ab820723c */ /* 0x040fe20000001820 */
[----:B------:R-:W1:Y:S01]  /*f740*/  LDSM.16.M88.4 R8, [R194+0x5800] ;  /* 0x00580000c208783b */ /* 0x000e620000000200 */
[----:B------:R-:W-:Y:S04]  /*f750*/  DEPBAR.LE SB0, 0x0 ;  /* 0x000080000000791a */ /* 0x000fe80000000000 */
[----:B--2---:R-:W-:Y:S02]  /*f760*/  FMUL.FTZ R0, R13, c[0x0][0x320] ;  /* 0x0000c8000d007a20 */ /* 0x004fe40000410000 */
[C---:B------:R-:W-:Y:S02]  /*f770*/  HMMA.16816.F32 R36, R184.reuse, R4, R36 ;  /* 0x00000004b824723c */ /* 0x040fe40000001824 */
[----:B------:R2:W1:Y:S01]  /*f780*/  MUFU.TANH R139, R0 ;  /* 0x00000000008b7308 */ /* 0x0004620000002400 */
[----:B------:R-:W-:Y:S05]  /*f790*/  BAR.SYNC.DEFER_BLOCKING 0x0 ;  /* 0x0000000000007b1d */ /* 0x000fea0000010000 */
[C---:B------:R-:W-:Y:S08]  /*f7a0*/  HMMA.16816.F32 R40, R184.reuse, R6, R40 ;  /* 0x00000006b828723c */ /* 0x040ff00000001828 */
[----:B------:R-:W-:Y:S04]  /*f7b0*/  FMUL.FTZ R2, R35, c[0x0][0x320] ;  /* 0x0000c80023027a20 */ /* 0x000fe80000410000 */
[----:B------:R-:W3:Y:S01]  /*f7c0*/  MUFU.TANH R122, R2 ;  /* 0x00000002007a7308 */ /* 0x000ee20000002400 */
[----:B--2---:R-:W-:Y:S09]  /*f7d0*/  FMUL.FTZ R0, R14, c[0x0][0x320] ;  /* 0x0000c8000e007a20 */ /* 0x004ff20000410000 */
[----:B------:R2:W2:Y:S02]  /*f7e0*/  MUFU.TANH R158, R0 ;  /* 0x00000000009e7308 */ /* 0x0004a40000002400 */
[----:B------:R-:W-:Y:S01]  /*f7f0*/  FMUL.FTZ R3, R42, c[0x0][0x320] ;  /* 0x0000c8002a037a20 */ /* 0x000fe20000410000 */
[C---:B-1----:R-:W-:Y:S03]  /*f800*/  HMMA.16816.F32 R44, R184.reuse, R8, R44 ;  /* 0x00000008b82c723c */ /* 0x042fe6000000182c */
[----:B------:R-:W-:Y:S04]  /*f810*/  FMUL.FTZ R4, R43, c[0x0][0x320] ;  /* 0x0000c8002b047a20 */ /* 0x000fe80000410000 */
[----:B------:R1:W1:Y:S01]  /*f820*/  MUFU.TANH R71, R3 ;  /* 0x0000000300477308 */ /* 0x0002620000002400 */
[----:B------:R-:W-:Y:S04]  /*f830*/  HMMA.16816.F32 R48, R184, R10, R48 ;  /* 0x0000000ab830723c */ /* 0x000fe80000001830 */
[----:B------:R-:W-:Y:S05]  /*f840*/  @P6 IADD3 R8, P4, R222, 0x40, RZ ;  /* 0x00000040de086810 */ /* 0x000fea0007f9e0ff */
[----:B------:R3:W3:Y:S03]  /*f850*/  MUFU.TANH R42, R4 ;  /* 0x00000004002a7308 */ /* 0x0006e60000002400 */
[----:B--2---:R-:W-:Y:S04]  /*f860*/  FMUL.FTZ R0, R15, c[0x0][0x320] ;  /* 0x0000c8000f007a20 */ /* 0x004fe80000410000 */
[----:B------:R-:W-:Y:S02]  /*f870*/  FMUL.FTZ R11, R46, c[0x0][0x320] ;  /* 0x0000c8002e0b7a20 */ /* 0x000fe40000410000 */
[----:B------:R-:W2:Y:S01]  /*f880*/  LDL R46, [R1+0x18] ;  /* 0x00001800012e7983 */ /* 0x000ea20000100800 */
[----:B------:R4:W2:Y:S01]  /*f890*/  MUFU.TANH R157, R0 ;  /* 0x00000000009d7308 */ /* 0x0008a20000002400 */
[----:B-1----:R-:W-:Y:S04]  /*f8a0*/  @P6 MOV R3, c[0x0][0x1e0] ;  /* 0x0000780000036a02 */ /* 0x002fe80000000f00 */
[C---:B------:R-:W-:Y:S02]  /*f8b0*/  @P6 SHF.L.U64.HI R5, R3.reuse, R217, c[0x0][0x1e4] ;  /* 0x0000790003056619 */ /* 0x040fe400000102d9 */
[----:B---3--:R-:W-:Y:S01]  /*f8c0*/  @P6 SHF.L.U32 R4, R3, 0x5, RZ ;  /* 0x0000000503046819 */ /* 0x008fe200000006ff */
[----:B----4-:R-:W-:Y:S01]  /*f8d0*/  FMUL.FTZ R0, R16, c[0x0][0x320] ;  /* 0x0000c80010007a20 */ /* 0x010fe20000410000 */
[----:B------:R-:W-:Y:S03]  /*f8e0*/  @P6 IADD3.X R16, RZ, R226, RZ, P4, !PT ;  /* 0x000000e2ff106210 */ /* 0x000fe600027fe4ff */
[----:B------:R1:W3:Y:S02]  /*f8f0*/  MUFU.TANH R136, R0 ;  /* 0x0000000000887308 */ /* 0x0002e40000002400 */
[----:B-1----:R-:W-:Y:S08]  /*f900*/  FMUL.FTZ R0, R17, c[0x0][0x320] ;  /* 0x0000c80011007a20 */ /* 0x002ff00000410000 */
[----:B------:R1:W4:Y:S02]  /*f910*/  MUFU.TANH R135, R0 ;  /* 0x0000000000877308 */ /* 0x0003240000002400 */
[----:B-1----:R-:W-:Y:S08]  /*f920*/  FMUL.FTZ R0, R18, c[0x0][0x320] ;  /* 0x0000c80012007a20 */ /* 0x002ff00000410000 */
[----:B------:R1:W1:Y:S02]  /*f930*/  MUFU.TANH R150, R0 ;  /* 0x0000000000967308 */ /* 0x0002640000002400 */
        /* <DEDUP_REMOVED lines=40> */
[----:B-1----:R-:W-:Y:S04]  /*fbc0*/  @P6 IADD3 R0, R216, -0x1, RZ ;  /* 0xffffffffd8006810 */ /* 0x002fe80007ffe0ff */
[----:B------:R-:W-:Y:S01]  /*fbd0*/  @P6 SHF.R.S32.HI R2, RZ, 0x1f, R0 ;  /* 0x0000001fff026819 */ /* 0x000fe20000011400 */
[----:B------:R-:W-:Y:S04]  /*fbe0*/  @P6 IMAD.WIDE.U32 R6, R0, c[0x0][0x1e0], RZ ;  /* 0x0000780000066a25 */ /* 0x000fe800078e00ff */
[----:B------:R-:W-:Y:S04]  /*fbf0*/  @P6 IMAD R2, R2, c[0x0][0x1e0], RZ ;  /* 0x0000780002026a24 */ /* 0x000fe800078e02ff */
[----:B------:R-:W-:Y:S04]  /*fc00*/  @P6 IMAD R2, R0, c[0x0][0x1e4], R2 ;  /* 0x0000790000026a24 */ /* 0x000fe800078e0202 */
[----:B------:R-:W-:Y:S02]  /*fc10*/  @P6 IMAD.IADD R0, R7, 0x1, R2 ;  /* 0x0000000107006824 */ /* 0x000fe400078e0202 */
[----:B------:R-:W-:Y:S04]  /*fc20*/  @P6 IMAD.WIDE.U32 R2, R6, 0x60, R4 ;  /* 0x0000006006026825 */ /* 0x000fe800078e0004 */
[----:B------:R-:W-:Y:S01]  /*fc30*/  @P6 IMAD R17, R0, 0x60, RZ ;  /* 0x0000006000116824 */ /* 0x000fe200078e02ff */
[-C--:B------:R-:W-:Y:S01]  /*fc40*/  @P6 IADD3 R9, P5, R4, R2.reuse, RZ ;  /* 0x0000000204096210 */ /* 0x080fe20007fbe0ff */
[----:B------:R-:W-:Y:S02]  /*fc50*/  FMUL.FTZ R7, R44, c[0x0][0x320] ;  /* 0x0000c8002c077a20 */ /* 0x000fe40000410000 */
[----:B------:R-:W1:Y:S01]  /*fc60*/  MUFU.TANH R44, R11 ;  /* 0x0000000b002c7308 */ /* 0x000e620000002400 */
[----:B------:R-:W-:Y:S01]  /*fc70*/  @P6 IADD3 R0, R17, R3, RZ ;  /* 0x0000000311006210 */ /* 0x000fe20007ffe0ff */
[----:B------:R-:W-:Y:S02]  /*fc80*/  FMUL.FTZ R3, R45, c[0x0][0x320] ;  /* 0x0000c8002d037a20 */ /* 0x000fe40000410000 */
[----:B------:R-:W2:Y:S02]  /*fc90*/  LDL R45, [R1+0x10] ;  /* 0x00001000012d7983 */ /* 0x000ea40000100800 */
[----:B------:R-:W-:Y:S01]  /*fca0*/  @P6 IMAD.X R5, R0, 0x1, R5, P5 ;  /* 0x0000000100056824 */ /* 0x000fe200028e0605 */
[-C--:B------:R-:W-:Y:S03]  /*fcb0*/  @P6 IADD3 R4, P5, R8, R2.reuse, RZ ;  /* 0x0000000208046210 */ /* 0x080fe60007fbe0ff */
[----:B------:R1:W1:Y:S10]  /*fcc0*/  MUFU.TANH R36, R7 ;  /* 0x0000000700247308 */ /* 0x0002740000002400 */
[----:B------:R3:W2:Y:S01]  /*fcd0*/  MUFU.TANH R35, R3 ;  /* 0x0000000300237308 */ /* 0x0006a20000002400 */
[----:B-1----:R-:W-:Y:S02]  /*fce0*/  @P6 IADD3 R7, P4, R222, R2, RZ ;  /* 0x00000002de076210 */ /* 0x002fe40007f9e0ff */
[----:B------:R-:W-:Y:S03]  /*fcf0*/  @P6 MOV R2, R222 ;  /* 0x000000de00026202 */ /* 0x000fe60000000f00 */
[C---:B------:R-:W-:Y:S01]  /*fd00*/  @P6 IMAD.X R10, R0.reuse, 0x1, R226, P4 ;  /* 0x00000001000a6824 */ /* 0x040fe200020e06e2 */
[----:B------:R-:W-:Y:S02]  /*fd10*/  @P6 IADD3.X R0, R0, R16, RZ, P5, !PT ;  /* 0x0000001000006210 */ /* 0x000fe40002ffe4ff */
[C---:B------:R-:W-:Y:S02]  /*fd20*/  @P6 LEA R12, P5, R4.reuse, c[0x0][0x1c8], 0x1 ;  /* 0x00007200040c6a11 */ /* 0x040fe400078a08ff */
[----:B---3--:R-:W-:Y:S02]  /*fd30*/  @P6 MOV R3, R226 ;  /* 0x000000e200036202 */ /* 0x008fe40000000f00 */
[----:B------:R-:W-:Y:S02]  /*fd40*/  @P6 LEA.HI.X R13, R4, c[0x0][0x1cc], R0, 0x1, P5 ;  /* 0x00007300040d6a11 */ /* 0x000fe400028f0c00 */
[----:B------:R-:W-:Y:S01]  /*fd50*/  @P6 IADD3 R4, P5, R9, R8, RZ ;  /* 0x0000000809046210 */ /* 0x000fe20007fbe0ff */
[----:B------:R-:W-:Y:S01]  /*fd60*/  FMUL.FTZ R8, R47, c[0x0][0x320] ;  /* 0x0000c8002f087a20 */ /* 0x000fe20000410000 */
[C---:B------:R-:W-:Y:S01]  /*fd70*/  @P6 LEA R14, P4, R7.reuse, c[0x0][0x1c8], 0x1 ;  /* 0x00007200070e6a11 */ /* 0x040fe200078808ff */
[----:B------:R-:W-:Y:S02]  /*fd80*/  @P6 IMAD.WIDE.U32 R2, R6, 0x60, R2 ;  /* 0x0000006006026825 */ /* 0x000fe400078e0002 */
[----:B------:R1:W3:Y:S01]  /*fd90*/  MUFU.TANH R43, R8 ;  /* 0x00000008002b7308 */ /* 0x0002e20000002400 */
[----:B------:R-:W-:Y:S01]  /*fda0*/  @P6 LEA.HI.X R15, R7, c[0x0][0x1cc], R10, 0x1, P4 ;  /* 0x00007300070f6a11 */ /* 0x000fe200020f0c0a */
[----:B------:R-:W-:Y:S01]  /*fdb0*/  @P6 IMAD.X R7, R5, 0x1, R16, P5 ;  /* 0x0000000105076824 */ /* 0x000fe200028e0610 */
[----:B------:R-:W-:Y:S02]  /*fdc0*/  @P6 IADD3 R0, P4, R9, R222, RZ ;  /* 0x000000de09006210 */ /* 0x000fe40007f9e0ff */
[----:B------:R-:W-:Y:S02]  /*fdd0*/  @P6 IADD3 R6, R3, R17, RZ ;  /* 0x0000001103066210 */ /* 0x000fe40007ffe0ff */
[----:B------:R-:W-:Y:S02]  /*fde0*/  @P6 IADD3.X R5, R5, R226, RZ, P4, !PT ;  /* 0x000000e205056210 */ /* 0x000fe400027fe4ff */
[----:B------:R-:W-:Y:S02]  /*fdf0*/  @P6 SHF.L.U32 R3, R2, 0x1, RZ ;  /* 0x0000000102036819 */ /* 0x000fe400000006ff */
[----:B------:R-:W-:Y:S02]  /*fe00*/  @P6 LEA R10, P5, R0, c[0x0][0x1c8], 0x1 ;  /* 0x00007200000a6a11 */ /* 0x000fe400078a08ff */
[----:B------:R-:W-:Y:S02]  /*fe10*/  @P6 SHF.L.U64.HI R16, R2, 0x1, R6 ;  /* 0x0000000102106819 */ /* 0x000fe40000010206 */
[----:B------:R-:W-:Y:S01]  /*fe20*/  @P6 LEA.HI.X R11, R0, c[0x0][0x1cc], R5, 0x1, P5 ;  /* 0x00007300000b6a11 */ /* 0x000fe200028f0c05 */
[----:B------:R-:W-:Y:S02]  /*fe30*/  FMUL.FTZ R0, R48, c[0x0][0x320] ;  /* 0x0000c80030007a20 */ /* 0x000fe40000410000 */
[----:B-----5:R-:W-:Y:S02]  /*fe40*/  IMAD.IADD R5, R227, 0x1, R228 ;  /* 0x00000001e3057824 */ /* 0x020fe400078e02e4 */
[----:B------:R5:W2:Y:S01]  /*fe50*/  MUFU.TANH R34, R0 ;  /* 0x0000000000227308 */ /* 0x000aa20000002400 */
[C---:B-1----:R-:W-:Y:S04]  /*fe60*/  @P6 LEA R8, P4, R4.reuse, c[0x0][0x1c8], 0x1 ;  /* 0x0000720004086a11 */ /* 0x042fe800078808ff */
[----:B------:R-:W-:Y:S01]  /*fe70*/  @P6 LEA.HI.X R9, R4, c[0x0][0x1cc], R7, 0x1, P4 ;  /* 0x0000730004096a11 */ /* 0x000fe200020f0c07 */
[----:B------:R-:W-:Y:S01]  /*fe80*/  FMUL.FTZ R4, R49, c[0x0][0x320] ;  /* 0x0000c80031047a20 */ /* 0x000fe20000410000 */
[C---:B------:R-:W-:Y:S02]  /*fe90*/  @P6 IADD3 R6, P4, R3.reuse, c[0x0][0x1c8], RZ ;  /* 0x0000720003066a10 */ /* 0x040fe40007f9e0ff */
[----:B------:R-:W-:Y:S01]  /*fea0*/  @P6 IADD3 R3, P5, R3, 0x80, RZ ;  /* 0x0000008003036810 */ /* 0x000fe20007fbe0ff */
[----:B------:R-:W1:Y:S01]  /*feb0*/  MUFU.TANH R33, R4 ;  /* 0x0000000400217308 */ /* 0x000e620000002400 */
[----:B------:R-:W-:Y:S02]  /*fec0*/  @P6 IADD3.X R7, R16, c[0x0][0x1cc], RZ, P4, !PT ;  /* 0x0000730010076a10 */ /* 0x000fe400027fe4ff */
[----:B------:R-:W-:Y:S03]  /*fed0*/  @P6 IADD3 R2, P4, R3, c[0x0][0x1c8], RZ ;  /* 0x0000720003026a10 */ /* 0x000fe60007f9e0ff */
[----:B------:R-:W-:Y:S01]  /*fee0*/  @!PT LDS RZ, [RZ] ;  /* 0x00000000fffff984 */ /* 0x000fe20000000800 */
[----:B------:R-:W-:Y:S01]  /*fef0*/  @!PT LDS RZ, [RZ] ;  /* 0x00000000fffff984 */ /* 0x000fe20000000800 */
[----:B------:R-:W-:Y:S01]  /*ff00*/  @!PT LDS RZ, [RZ] ;  /* 0x00000000fffff984 */ /* 0x000fe20000000800 */
[----:B------:R1:W-:Y:S01]  /*ff10*/  @P6 LDGSTS.E.BYPASS.LTC128B.128 [R218+0x8100], [R6.64], !P0 ;  /* 0x0810000006da6fae */ /* 0x0003e2000c101d48 */
[----:B------:R-:W-:Y:S01]  /*ff20*/  @P6 IADD3.X R3, RZ, c[0x0][0x1cc], R16, P4, P5 ;  /* 0x00007300ff036a10 */ /* 0x000fe200027ea410 */
[----:B-----5:R-:W-:Y:S06]  /*ff30*/  @P2 IMAD.HI.U32 R0, R5, c[0x0][0x2c8], RZ ;  /* 0x0000b20005002a27 */ /* 0x020fec00078e00ff */
[----:B------:R5:W-:Y:S01]  /*ff40*/  @P6 LDGSTS.E.BYPASS.LTC128B.128 [R218+0xb100], [R2.64], !P3 ;  /* 0x0b10000002da6fae */ /* 0x000be2000d901d48 */
[----:B------:R-:W-:Y:S01]  /*ff50*/  @P2 SHF.R.U32.HI R5, RZ, c[0x0][0x2cc], R0 ;  /* 0x0000b300ff052a19 */ /* 0x000fe20000011600 */
[----:B------:R-:W-:Y:S04]  /*ff60*/  FMUL.FTZ R0, R50, c[0x0][0x320] ;  /* 0x0000c80032007a20 */ /* 0x000fe80000410000 */
[----:B------:R1:W1:Y:S02]  /*ff70*/  MUFU.TANH R39, R0 ;  /* 0x0000000000277308 */ /* 0x0002640000002400 */
[----:B------:R2:W-:Y:S08]  /*ff80*/  @P6 LDGSTS.E.BYPASS.LTC128B.128 [R218+0x9100], [R14.64], !P0 ;  /* 0x091000000eda6fae */ /* 0x0005f0000c101d48 */
[----:B------:R2:W-:Y:S08]  /*ff90*/  @P6 LDGSTS.E.BYPASS.LTC128B.128 [R218+0xc100], [R12.64], !P3 ;  /* 0x0c1000000cda6fae */ /* 0x0005f0000d901d48 */
[----:B------:R2:W-:Y:S01]  /*ffa0*/  @P6 LDGSTS.E.BYPASS.LTC128B.128 [R218+0xa100], [R10.64], !P0 ;  /* 0x0a1000000ada6fae */ /* 0x0005e2000c101d48 */
[----:B-----5:R-:W-:Y:S04]  /*ffb0*/  FMUL.FTZ R2, R51, c[0x0][0x320] ;  /* 0x0000c80033027a20 */ /* 0x020fe80000410000 */
[----:B------:R5:W2:Y:S03]  /*ffc0*/  MUFU.TANH R37, R2 ;  /* 0x0000000200257308 */ /* 0x000aa60000002400 */
[----:B------:R2:W-:Y:S01]  /*ffd0*/  @P6 LDGSTS.E.BYPASS.LTC128B.128 [R218+0xd100], [R8.64], !P3 ;  /* 0x0d10000008da6fae */ /* 0x0005e2000d901d48 */
[----:B-1----:R-:W-:Y:S07]  /*ffe0*/  IMAD R0, R216, -0x60, RZ ;  /* 0xffffffa0d8007824 */ /* 0x002fee00078e02ff */
[----:B------:R-:W1:Y:S08]  /*fff0*/  SHFL.IDX PT, R4, R5, RZ, 0x1c1f ;  /* 0x001c1fff05047589 */ /* 0x000e7000000e0000 */
[----:B------:R-:W0:Y:S01]  /*10000*/  LDGDEPBAR ;  /* 0x00000000000079af */ /* 0x000e220000000000 */
[----:B-----5:R-:W-:Y:S04]  /*10010*/  IADD3 R2, -R224, 0x1, R0 ;  /* 0x00000001e0027810 */ /* 0x020fe80007ffe100 */
[----:B--2---:R-:W-:Y:S04]  /*10020*/  IADD3 R2, -R45, R2, R46 ;  /* 0x000000022d027210 */ /* 0x004fe80007ffe12e */
[C---:B------:R-:W-:Y:S02]  /*10030*/  IADD3 R7, R2.reuse, c[0x0][0x328], RZ ;  /* 0x0000ca0002077a10 */ /* 0x040fe40007ffe0ff */
[----:B------:R-:W-:Y:S02]  /*10040*/  IADD3 R6, R2, UR4, RZ ;  /* 0x0000000402067c10 */ /* 0x000fe4000fffe0ff */
[----:B-1----:R-:W-:Y:S02]  /*10050*/  IADD3 R3, R7, R4, RZ ;  /* 0x0000000407037210 */ /* 0x002fe40007ffe0ff */
[----:B------:R-:W-:Y:S01]  /*10060*/  IADD3 R2, R4, R6, RZ ;  /* 0x0000000604027210 */ /* 0x000fe20007ffe0ff */
[----:B------:R-:W-:-:S05]  /*10070*/  @!P1 BRA `(.L_x_578) ;  /* 0x0000018000009947 */ /* 0x000fca0003800000 */
[----:B---34-:R-:W-:Y:S01]  /*10080*/  IADD3 R4, -R45, R46, R4 ;  /* 0x0000002e2d047210 */ /* 0x018fe20007ffe104 */
        /* <DEDUP_REMOVED lines=12> */
.L_x_580:
[----:B------:R-:W-:Y:S04]  /*10150*/  MOV R8, c[0x0][0x32c] ;  /* 0x0000cb0000087a02 */ /* 0x000fe80000000f00 */
[----:B------:R-:W-:Y:S11]  /*10160*/  ISETP.NE.AND P0, PT, R8, 0x1, PT ;  /* 0x000000010800780c */ /* 0x000ff60003f05270 */
[----:B------:R-:W-:Y:S02]  /*10170*/  @!UPT UIADD3 URZ, URZ, URZ, URZ ;  /* 0x0000003f3f3ff290 */ /* 0x000fe4000fffe03f */
[----:B------:R-:W-:Y:S05]  /*10180*/  @P0 IMAD.HI.U32 R8, R4, c[0x0][0x330], RZ ;  /* 0x0000cc0004080a27 */ /* 0x000fea00078e00ff */
[----:B------:R-:W-:Y:S02]  /*10190*/  @P0 SHF.R.U32.HI R4, RZ, c[0x0][0x334], R8 ;  /* 0x0000cd00ff040a19 */ /* 0x000fe40000011608 */
.L_x_581:
[----:B------:R-:W-:Y:S05]  /*101a0*/  BSYNC B0 ;  /* 0x0000000000007941 */ /* 0x000fea0003800000 */
.L_x_579:
[----:B------:R-:W-:Y:S04]  /*101b0*/  IMAD.IADD R8, R0, 0x1, -R224 ;  /* 0x0000000100087824 */ /* 0x000fe800078e0ae0 */
[----:B------:R-:W-:Y:S05]  /*101c0*/  IMAD R4, R4, c[0x0][0x32c], R8 ;  /* 0x0000cb0004047a24 */ /* 0x000fea00078e0208 */
[----:B------:R-:W-:Y:S02]  /*101d0*/  IADD3 R8, R4, c[0x0][0x32c], RZ ;  /* 0x0000cb0004087a10 */ /* 0x000fe40007ffe0ff */
[----:B------:R-:W-:Y:S02]  /*101e0*/  IMNMX R2, R2, R4, !PT ;  /* 0x0000000402027217 */ /* 0x000fe40007800200 */
[----:B------:R-:W-:Y:S02]  /*101f0*/  IMNMX R3, R3, R8, PT ;  /* 0x0000000803037217 */ /* 0x000fe40003800200 */
.L_x_578:
[C---:B---34-:R-:W-:Y:S01]  /*10200*/  ISETP.GE.AND P0, PT, R0.reuse, 0x2, PT ;  /* 0x000000020000780c */ /* 0x058fe20003f06270 */
        /* <DEDUP_REMOVED lines=133> */
.L_x_584:
[----:B------:R-:W-:Y:S04]  /*10a60*/  MOV R5, c[0x0][0x32c] ;  /* 0x0000cb0000057a02 */ /* 0x000fe80000000f00 */
[----:B------:R-:W-:Y:S11]  /*10a70*/  ISETP.NE.AND P0, PT, R5, 0x1, PT ;  /* 0x000000010500780c */ /* 0x000ff60003f05270 */
[----:B------:R-:W-:Y:S02]  /*10a80*/  @!UPT UIADD3 URZ, URZ, URZ, URZ ;  /* 0x0000003f3f3ff290 */ /* 0x000fe4000fffe03f */
[----:B------:R-:W-:Y:S05]  /*10a90*/  @P0 IMAD.HI.U32 R5, R4, c[0x0][0x330], RZ ;  /* 0x0000cc0004050a27 */ /* 0x000fea00078e00ff */
[----:B------:R-:W-:Y:S02]  /*10aa0*/  @P0 SHF.R.U32.HI R4, RZ, c[0x0][0x334], R5 ;  /* 0x0000cd00ff040a19 */ /* 0x000fe40000011605 */
.L_x_585:
[----:B------:R-:W-:Y:S05]  /*10ab0*/  BSYNC B0 ;  /* 0x0000000000007941 */ /* 0x000fea0003800000 */
.L_x_583:
[----:B------:R-:W-:Y:S04]  /*10ac0*/  IMAD.IADD R0, R0, 0x1, -R224 ;  /* 0x0000000100007824 */ /* 0x000fe800078e0ae0 */
[----:B------:R-:W-:Y:S05]  /*10ad0*/  IMAD R0, R4, c[0x0][0x32c], R0 ;  /* 0x0000cb0004007a24 */ /* 0x000fea00078e0200 */
[----:B------:R-:W-:Y:S02]  /*10ae0*/  IADD3 R4, R0, c[0x0][0x32c], RZ ;  /* 0x0000cb0000047a10 */ /* 0x000fe40007ffe0ff */
[----:B------:R-:W-:Y:S02]  /*10af0*/  IMNMX R2, R2, R0, !PT ;  /* 0x0000000002027217 */ /* 0x000fe40007800200 */
[----:B------:R-:W-:Y:S02]  /*10b00*/  IMNMX R3, R3, R4, PT ;  /* 0x0000000403037217 */ /* 0x000fe40003800200 */
.L_x_582:
        /* <DEDUP_REMOVED lines=82> */
[C---:B------:R-:W-:Y:S02]  /*11030*/  ISETP.GT.AND P0, PT, R2.reuse, 0x29, !P0 ;  /* 0x000000290200780c */ /* 0x040fe40004704270 */
        /* <DEDUP_REMOVED lines=10> */
[----:B------:R-:W-:Y:S02]  /*110e0*/  ISETP.GT.AND P4, PT, R2, 0x59, !P4 ;  /* 0x000000590200780c */ /* 0x000fe40006784270 */
        /* <DEDUP_REMOVED lines=358> */
[----:B------:R-:W-:Y:S02]  /*12750*/  FFMA.FTZ R132, R217, c[0x0][0x2d0], -R132 ;  /* 0x0000b400d9847a23 */ /* 0x000fe40000010884 */
[C---:B------:R-:W-:Y:S01]  /*12760*/  HMMA.16816.F32 R32, R72.reuse, R90, R32 ;  /* 0x0000005a4820723c */ /* 0x040fe20000001820 */
[----:B------:R1:W-:Y:S01]  /*12770*/  MUFU.EX2 R135, R70 ;  /* 0x0000004600877308 */ /* 0x0003e20000000800 */
[----:B------:R-:W3:Y:S06]  /*12780*/  LDSM.16.MT88.4 R88, [R192+0x2800] ;  /* 0x00280000c058783b */ /* 0x000eec0000004200 */
        /* <DEDUP_REMOVED lines=83> */
[----:B------:R-:W-:Y:S01]  /*12cc0*/  FADD.FTZ R2, R70, R0 ;  /* 0x0000000046027221 */ /* 0x000fe20000010000 */
[----:B------:R-:W-:Y:S01]  /*12cd0*/  IADD3 R0, R216, -0x1, RZ ;  /* 0xffffffffd8007810 */ /* 0x000fe20007ffe0ff */
[----:B------:R-:W-:Y:S02]  /*12ce0*/  FADD.FTZ R4, R134, R4 ;  /* 0x0000000486047221 */ /* 0x000fe40000010000 */
[----:B------:R-:W-:Y:S02]  /*12cf0*/  FADD.FTZ R2, R69, R2 ;  /* 0x0000000245027221 */ /* 0x000fe40000010000 */
[----:B------:R-:W-:Y:S01]  /*12d00*/  IMAD.MOV.U32 R216, RZ, RZ, R0 ;  /* 0x000000ffffd87224 */ /* 0x000fe200078e0000 */
[----:B------:R1:W-:Y:S01]  /*12d10*/  STL [R1+0x8], R4 ;  /* 0x0000080401007387 */ /* 0x0003e20000100800 */
[----:B------:R-:W-:Y:S02]  /*12d20*/  IMAD.MOV.U32 R69, RZ, RZ, R68 ;  /* 0x000000ffff457224 */ /* 0x000fe400078e0044 */
[--C-:B------:R-:W-:Y:S01]  /*12d30*/  IMAD.MOV.U32 R70, RZ, RZ, R3.reuse ;  /* 0x000000ffff467224 */ /* 0x100fe200078e0003 */
[----:B------:R2:W-:Y:S01]  /*12d40*/  STL [R1+0xc], R2 ;  /* 0x00000c0201007387 */ /* 0x0005e20000100800 */
[----:B-1----:R-:W-:Y:S01]  /*12d50*/  IMAD.MOV.U32 R4, RZ, RZ, R3 ;  /* 0x000000ffff047224 */ /* 0x002fe200078e0003 */
[----:B------:R-:W-:-:S05]  /*12d60*/  @P0 BRA `(.L_x_586) ;  /* 0xffffbbb000000947 */ /* 0x000fca000383ffff */
.L_x_577:
[----:B------:R-:W-:Y:S02]  /*12d70*/  MOV R8, 0x1f ;  /* 0x0000001f00087802 */ /* 0x000fe40000000f00 */
[----:B------:R-:W-:Y:S01]  /*12d80*/  MOV R7, 0xffffffff ;  /* 0xffffffff00077802 */ /* 0x000fe20000000f00 */
[----:B------:R-:W-:Y:S05]  /*12d90*/  BRA.DIV ~URZ, `(.L_x_587) ;  /* 0x000046f27f007947 */ /* 0x000fea000b800000 */
[----:B--2---:R-:W2:Y:S04]  /*12da0*/  LDL R2, [R1+0x8] ;  /* 0x0000080001027983 */ /* 0x004ea80000100800 */
[----:B--2---:R2:W3:Y:S02]  /*12db0*/  SHFL.BFLY PT, R0, R2, 0x2, 0x1f ;  /* 0x0c401f0002007f89 */ /* 0x0044e400000e0000 */
.L_x_654:
[----:B--2---:R-:W2:Y:S02]  /*12dc0*/  LDL.LU R2, [R1+0x8] ;  /* 0x0000080001027983 */ /* 0x004ea40000300800 */
[----:B--23--:R-:W-:Y:S01]  /*12dd0*/  FADD.FTZ R0, R0, R2 ;  /* 0x0000000200007221 */ /* 0x00cfe20000010000 */
[----:B------:R-:W-:Y:S05]  /*12de0*/  BRA.DIV ~URZ, `(.L_x_588) ;  /* 0x000047027f007947 */ /* 0x000fea000b800000 */
[----:B------:R-:W2:Y:S04]  /*12df0*/  LDL.LU R7, [R1+0xc] ;  /* 0x00000c0001077983 */ /* 0x000ea80000300800 */
[----:B-1----:R-:W1:Y:S02]  /*12e00*/  SHFL.BFLY PT, R3, R0, 0x1, 0x1f ;  /* 0x0c201f0000037f89 */ /* 0x002e6400000e0000 */
[----:B-1----:R-:W-:-:S02]  /*12e10*/  FADD.FTZ R0, R0, R3 ;  /* 0x0000000300007221 */ /* 0x002fc40000010000 */
[----:B--2---:R-:W1:Y:S02]  /*12e20*/  SHFL.BFLY PT, R2, R7, 0x2, 0x1f ;  /* 0x0c401f0007027f89 */ /* 0x004e6400000e0000 */
[----:B-1----:R-:W-:-:S05]  /*12e30*/  FADD.FTZ R5, R2, R7 ;  /* 0x0000000702057221 */ /* 0x002fca0000010000 */
[----:B------:R1:W2:Y:S02]  /*12e40*/  SHFL.BFLY PT, R6, R5, 0x1, 0x1f ;  /* 0x0c201f0005067f89 */ /* 0x0002a400000e0000 */
.L_x_655:
[----:B------:R-:W-:Y:S01]  /*12e50*/  FSETP.NE.FTZ.AND P1, PT, R0, RZ, PT ;  /* 0x000000ff0000720b */ /* 0x000fe20003f35000 */
[----:B--2---:R-:W-:Y:S01]  /*12e60*/  FADD.FTZ R3, R6, R5 ;  /* 0x0000000506037221 */ /* 0x004fe20000010000 */
[----:B------:R-:W-:Y:S02]  /*12e70*/  MOV R2, RZ ;  /* 0x000000ff00027202 */ /* 0x000fe40000000f00 */
[----:B------:R-:W-:Y:S02]  /*12e80*/  MOV R21, 0xff800000 ;  /* 0xff80000000157802 */ /* 0x000fe40000000f00 */
[----:B------:R-:W-:Y:S02]  /*12e90*/  FSETP.NE.FTZ.AND P0, PT, R3, RZ, PT ;  /* 0x000000ff0300720b */ /* 0x000fe40003f15000 */
[----:B------:R-:W-:-:S05]  /*12ea0*/  MOV R20, 0xff800000 ;  /* 0xff80000000147802 */ /* 0x000fca0000000f00 */
[----:B------:R-:W2:Y:S01]  /*12eb0*/  @P1 MUFU.LG2 R7, R0 ;  /* 0x0000000000071308 */ /* 0x000ea20000000c00 */
[----:B-1----:R-:W-:-:S05]  /*12ec0*/  @P1 MOV R5, 0x3f317218 ;  /* 0x3f31721800051802 */ /* 0x002fca0000000f00 */
[----:B------:R-:W-:Y:S02]  /*12ed0*/  @P1 FMUL.FTZ R5, R5, c[0x0][0x2d0] ;  /* 0x0000b40005051a20 */ /* 0x000fe40000410000 */
[----:B------:R1:W3:Y:S01]  /*12ee0*/  @P1 MUFU.RCP R2, R0 ;  /* 0x0000000000021308 */ /* 0x0002e20000001000 */
[----:B--2---:R-:W-:-:S04]  /*12ef0*/  @P1 FMUL.FTZ R7, R7, 0.69314718246459960938 ;  /* 0x3f31721807071820 */ /* 0x004fc80000410000 */
[----:B------:R-:W-:Y:S01]  /*12f00*/  @P1 FFMA.FTZ R21, R5, R68, R7 ;  /* 0x0000004405151223 */ /* 0x000fe20000010007 */
[----:B------:R-:W-:Y:S02]  /*12f10*/  MOV R5, 0x1 ;  /* 0x0000000100057802 */ /* 0x000fe40000000f00 */
[----:B-1----:R-:W-:Y:S01]  /*12f20*/  MOV R0, RZ ;  /* 0x000000ff00007202 */ /* 0x002fe20000000f00 */
        /* <DEDUP_REMOVED lines=71> */
.L_x_546:
[----:B------:R3:W5:Y:S04]  /*133a0*/  LDL R6, [R1+0x30] ;  /* 0x0000300001067983 */ /* 0x0007680000100800 */
[----:B------:R-:W4:Y:S01]  /*133b0*/  S2R R2, SR_TID.X ;  /* 0x0000000000027919 */ /* 0x000f220000002100 */
[----:B------:R-:W-:Y:S01]  /*133c0*/  BSSY B0, `(.L_x_589) ;  /* 0x0000011000007945 */ /* 0x000fe20003800000 */
[----:B----4-:R-:W-:-:S13]  /*133d0*/  LOP3.LUT P0, RZ, R2, 0xff, RZ, 0xc0, !PT ;  /* 0x000000ff02ff7812 */ /* 0x010fda000780c0ff */
[----:B------:R-:W-:Y:S05]  /*133e0*/  @P0 BRA `(.L_x_590) ;  /* 0x000000e000000947 */ /* 0x000fea0003800000 */
[----:B---3--:R-:W3:Y:S01]  /*133f0*/  S2R R4, SR_LANEID ;  /* 0x0000000000047919 */ /* 0x008ee20000000000 */
[----:B------:R-:W-:Y:S01]  /*13400*/  VOTEU.ANY UR4, UPT, PT ;  /* 0x0000000000047886 */ /* 0x000fe200038e0100 */
[----:B--2---:R-:W-:Y:S01]  /*13410*/  IMAD.MOV.U32 R5, RZ, RZ, c[0x0][0x564] ;  /* 0x00015900ff057624 */ /* 0x004fe200078e00ff */
[----:B------:R-:W3:Y:S08]  /*13420*/  FLO.U32 R3, UR4 ;  /* 0x0000000400037d00 */ /* 0x000ef000080e0000 */
[----:B------:R-:W2:Y:S01]  /*13430*/  POPC R2, UR4 ;  /* 0x0000000400027d09 */ /* 0x000ea20008000000 */
[----:B---3--:R-:W-:Y:S01]  /*13440*/  ISETP.EQ.U32.AND P0, PT, R3, R4, PT ;  /* 0x000000040300720c */ /* 0x008fe20003f02070 */
[----:B------:R-:W-:-:S12]  /*13450*/  IMAD.MOV.U32 R4, RZ, RZ, c[0x0][0x560] ;  /* 0x00015800ff047624 */ /* 0x000fd800078e00ff */
[----:B--2---:R2:W3:Y:S04]  /*13460*/  @P0 ATOMG.E.ADD.STRONG.GPU PT, R2, [R4.64], R2 ;  /* 0x00000002040209a8 */ /* 0x0044e800081ee1c8 */
[----:B--2---:R-:W2:Y:S04]  /*13470*/  S2R R4, SR_LTMASK ;  /* 0x0000000000047919 */ /* 0x004ea80000003900 */
[----:B---3--:R2:W3:Y:S02]  /*13480*/  SHFL.IDX PT, R3, R2, R3, 0x1f ;  /* 0x00001f0302037589 */ /* 0x0084e400000e0000 */
[----:B--2---:R-:W-:-:S06]  /*13490*/  LOP3.LUT R2, R4, UR4, RZ, 0xc0, !PT ;  /* 0x0000000404027c12 */ /* 0x004fcc000f8ec0ff */
[----:B------:R-:W3:Y:S02]  /*134a0*/  POPC R2, R2 ;  /* 0x0000000200027309 */ /* 0x000ee40000000000 */
[----:B---3-5:R-:W-:-:S05]  /*134b0*/  IADD3 R6, R3, c[0x0][0xc], R2 ;  /* 0x0000030003067a10 */ /* 0x028fca0007ffe002 */
[----:B------:R2:W-:Y:S02]  /*134c0*/  STL [R1+0x30], R6 ;  /* 0x0000300601007387 */ /* 0x0005e40000100800 */
.L_x_590:
[----:B---3--:R-:W-:Y:S05]  /*134d0*/  BSYNC B0 ;  /* 0x0000000000007941 */ /* 0x008fea0003800000 */
.L_x_589:
[----:B------:R-:W3:Y:S01]  /*134e0*/  LDL.64 R2, [R1] ;  /* 0x0000000001027983 */ /* 0x000ee20000100a00 */
[----:B------:R-:W-:Y:S01]  /*134f0*/  PRMT R0, R0, 0x9910, RZ ;  /* 0x0000991000007816 */ /* 0x000fe200000000ff */
[----:B------:R-:W-:Y:S01]  /*13500*/  BSSY B1, `(.L_x_591) ;  /* 0x00002ab000017945 */ /* 0x000fe20003800000 */
[----:B-----5:R-:W-:Y:S02]  /*13510*/  IMAD.MOV.U32 R62, RZ, RZ, R6 ;  /* 0x000000ffff3e7224 */ /* 0x020fe400078e0006 */
[----:B------:R-:W-:Y:S02]  /*13520*/  ISETP.NE.AND P0, PT, R0, RZ, PT ;  /* 0x000000ff0000720c */ /* 0x000fe40003f05270 */
[----:B---3--:R-:W-:Y:S02]  /*13530*/  IADD3 R0, R2, 0x40, RZ ;  /* 0x0000004002007810 */ /* 0x008fe40007ffe0ff */
[----:B------:R-:W-:Y:S02]  /*13540*/  SHF.R.S32.HI R28, RZ, 0x1f, R2 ;  /* 0x0000001fff1c7819 */ /* 0x000fe40000011402 */
[----:B------:R-:W-:-:S07]  /*13550*/  SHF.R.S32.HI R29, RZ, 0x1f, R0 ;  /* 0x0000001fff1d7819 */ /* 0x000fce0000011400 */
[----:B------:R-:W-:Y:S05]  /*13560*/  @!P0 BRA `(.L_x_592) ;  /* 0x00001e7000008947 */ /* 0x000fea0003800000 */
[----:B------:R-:W3:Y:S04]  /*13570*/  LDL R10, [R1+0x40] ;  /* 0x00004000010a7983 */ /* 0x000ee80000100800 */
[----:B--2---:R-:W2:Y:S04]  /*13580*/  LDL R6, [R1+0x44] ;  /* 0x0000440001067983 */ /* 0x004ea80000100800 */
        /* <DEDUP_REMOVED lines=11> */
[----:B------:R-:W-:Y:S01]  /*13640*/  F2FP.PACK_AB R5, R91, R90 ;  /* 0x0000005a5b05723e */ /* 0x000fe200000000ff */
[----:B---3--:R3:W-:Y:S04]  /*13650*/  STS [R10], R2 ;  /* 0x000000020a007388 */ /* 0x0087e80000000800 */
[----:B------:R1:W-:Y:S04]  /*13660*/  STS [R10+0x400], R3 ;  /* 0x000400030a007388 */ /* 0x0003e80000000800 */
[----:B--2---:R2:W-:Y:S01]  /*13670*/  STS [R6], R4 ;  /* 0x0000000406007388 */ /* 0x0045e20000000800 */
[----:B---3--:R-:W-:-:S02]  /*13680*/  F2FP.PACK_AB R2, R65, R64 ;  /* 0x000000404102723e */ /* 0x008fc400000000ff */
[----:B-1----:R-:W-:-:S03]  /*13690*/  F2FP.PACK_AB R3, R27, R26 ;  /* 0x0000001a1b03723e */ /* 0x002fc600000000ff */
[----:B------:R1:W-:Y:S01]  /*136a0*/  STS [R6+0x400], R2 ;  /* 0x0004000206007388 */ /* 0x0003e20000000800 */
[----:B--2---:R-:W-:-:S03]  /*136b0*/  F2FP.PACK_AB R4, R61, R60 ;  /* 0x0000003c3d04723e */ /* 0x004fc600000000ff */
        /* <DEDUP_REMOVED lines=19> */
[----:B------:R3:W-:Y:S04]  /*137f0*/  STS [R12], R5 ;  /* 0x000000050c007388 */ /* 0x0007e80000000800 */
[----:B------:R4:W-:Y:S01]  /*13800*/  STS [R12+0x400], R3 ;  /* 0x000400030c007388 */ /* 0x0009e20000000800 */
[----:B-1----:R-:W-:Y:S02]  /*13810*/  F2FP.PACK_AB R2, R93, R92 ;  /* 0x0000005c5d02723e */ /* 0x002fe400000000ff */
[----:B--2---:R-:W-:-:S03]  /*13820*/  F2FP.PACK_AB R4, R81, R80 ;  /* 0x000000505104723e */ /* 0x004fc600000000ff */
[----:B------:R-:W-:Y:S01]  /*13830*/  STS [R10+0x4000], R2 ;  /* 0x004000020a007388 */ /* 0x000fe20000000800 */
[----:B---3--:R-:W-:Y:S02]  /*13840*/  F2FP.PACK_AB R5, R53, R52 ;  /* 0x000000343505723e */ /* 0x008fe400000000ff */
[----:B----4-:R-:W-:-:S03]  /*13850*/  F2FP.PACK_AB R3, R99, R98 ;  /* 0x000000626303723e */ /* 0x010fc600000000ff */
[----:B------:R1:W-:Y:S04]  /*13860*/  STS [R10+0x4400], R5 ;  /* 0x004400050a007388 */ /* 0x0003e80000000800 */
[----:B-1----:R-:W2:Y:S01]  /*13870*/  LDL R10, [R1+0x3c] ;  /* 0x00003c00010a7983 */ /* 0x002ea20000100800 */
[----:B------:R-:W-:Y:S02]  /*13880*/  F2FP.PACK_AB R2, R85, R84 ;  /* 0x000000545502723e */ /* 0x000fe400000000ff */
[----:B------:R-:W-:Y:S01]  /*13890*/  F2FP.PACK_AB R5, R95, R94 ;  /* 0x0000005e5f05723e */ /* 0x000fe200000000ff */
[----:B------:R1:W-:Y:S04]  /*138a0*/  STS [R6+0x4000], R4 ;  /* 0x0040000406007388 */ /* 0x0003e80000000800 */
[----:B------:R3:W-:Y:S04]  /*138b0*/  STS [R6+0x4400], R3 ;  /* 0x0044000306007388 */ /* 0x0007e80000000800 */
[----:B------:R4:W-:Y:S04]  /*138c0*/  STS [R11+0x4000], R2 ;  /* 0x004000020b007388 */ /* 0x0009e80000000800 */
[----:B------:R4:W-:Y:S01]  /*138d0*/  STS [R11+0x4400], R5 ;  /* 0x004400050b007388 */ /* 0x0009e20000000800 */
[----:B-1----:R-:W-:-:S02]  /*138e0*/  F2FP.PACK_AB R4, R87, R86 ;  /* 0x000000565704723e */ /* 0x002fc400000000ff */
[----:B---3--:R-:W-:Y:S02]  /*138f0*/  F2FP.PACK_AB R6, R89, R88 ;  /* 0x000000585906723e */ /* 0x008fe400000000ff */
[----:B------:R-:W-:Y:S02]  /*13900*/  F2FP.PACK_AB R3, R101, R100 ;  /* 0x000000646503723e */ /* 0x000fe400000000ff */
[----:B----4-:R-:W-:Y:S01]  /*13910*/  F2FP.PACK_AB R2, R79, R78 ;  /* 0x0000004e4f02723e */ /* 0x010fe200000000ff */
[----:B------:R1:W-:Y:S01]  /*13920*/  STS [R13+0x4000], R6 ;  /* 0x004000060d007388 */ /* 0x0003e20000000800 */
[----:B------:R-:W-:-:S03]  /*13930*/  F2FP.PACK_AB R5, R97, R96 ;  /* 0x000000606105723e */ /* 0x000fc600000000ff */
[----:B------:R3:W-:Y:S04]  /*13940*/  STS [R13+0x4400], R4 ;  /* 0x004400040d007388 */ /* 0x0007e80000000800 */
[----:B------:R4:W-:Y:S04]  /*13950*/  STS [R9+0x4000], R3 ;  /* 0x0040000309007388 */ /* 0x0009e80000000800 */
[----:B------:R4:W-:Y:S04]  /*13960*/  STS [R9+0x4400], R2 ;  /* 0x0044000209007388 */ /* 0x0009e80000000800 */
[----:B------:R-:W-:Y:S01]  /*13970*/  STS [R8+0x4000], R5 ;  /* 0x0040000508007388 */ /* 0x000fe20000000800 */
[----:B------:R-:W-:-:S02]  /*13980*/  ISETP.NE.U32.AND P2, PT, RZ, c[0x0][0x508], PT ;  /* 0x00014200ff007a0c */ /* 0x000fc40003f45070 */
[----:B------:R-:W-:Y:S01]  /*13990*/  ISETP.NE.U32.AND P1, PT, RZ, c[0x0][0x500], PT ;  /* 0x00014000ff007a0c */ /* 0x000fe20003f25070 */
[----:B------:R-:W2:Y:S01]  /*139a0*/  LDL.LU R11, [R1+0x2c] ;  /* 0x00002c00010b7983 */ /* 0x000ea20000300800 */
[----:B------:R-:W-:Y:S01]  /*139b0*/  ISETP.NE.AND.EX P2, PT, RZ, c[0x0][0x50c], PT, P2 ;  /* 0x00014300ff007a0c */ /* 0x000fe20003f45320 */
[----:B------:R-:W-:Y:S01]  /*139c0*/  IMAD.MOV.U32 R14, RZ, RZ, c[0x0][0x388] ;  /* 0x0000e200ff0e7624 */ /* 0x000fe200078e00ff */
[----:B------:R-:W-:Y:S01]  /*139d0*/  ISETP.NE.AND.EX P1, PT, RZ, c[0x0][0x504], PT, P1 ;  /* 0x00014100ff007a0c */ /* 0x000fe20003f25310 */
[----:B-1----:R-:W-:Y:S01]  /*139e0*/  IMAD.MOV.U32 R6, RZ, RZ, 0x4 ;  /* 0x00000004ff067424 */ /* 0x002fe200078e00ff */
[----:B---3--:R-:W-:Y:S02]  /*139f0*/  F2FP.PACK_AB R4, R59, R58 ;  /* 0x0000003a3b04723e */ /* 0x008fe400000000ff */
[----:B----4-:R-:W-:-:S03]  /*13a00*/  F2FP.PACK_AB R3, R57, R56 ;  /* 0x000000383903723e */ /* 0x010fc600000000ff */
[----:B------:R1:W-:Y:S01]  /*13a10*/  STS [R8+0x4400], R4 ;  /* 0x0044000408007388 */ /* 0x0003e20000000800 */
[----:B------:R-:W-:-:S03]  /*13a20*/  F2FP.PACK_AB R2, R55, R54 ;  /* 0x000000363702723e */ /* 0x000fc600000000ff */
[----:B------:R3:W-:Y:S04]  /*13a30*/  STS [R7+0x4000], R3 ;  /* 0x0040000307007388 */ /* 0x0007e80000000800 */
[----:B------:R4:W-:Y:S01]  /*13a40*/  STS [R7+0x4400], R2 ;  /* 0x0044000207007388 */ /* 0x0009e20000000800 */
[----:B-1----:R-:W-:Y:S01]  /*13a50*/  F2FP.PACK_AB R4, R47, R46 ;  /* 0x0000002e2f04723e */ /* 0x002fe200000000ff */
[----:B---3--:R-:W-:-:S04]  /*13a60*/  IMAD.MOV.U32 R3, RZ, RZ, RZ ;  /* 0x000000ffff037224 */ /* 0x008fc800078e00ff */
[----:B------:R-:W-:Y:S01]  /*13a70*/  STS [R12+0x4000], R4 ;  /* 0x004000040c007388 */ /* 0x000fe20000000800 */
[----:B----4-:R-:W-:-:S05]  /*13a80*/  F2FP.PACK_AB R2, R49, R48 ;  /* 0x000000303102723e */ /* 0x010fca00000000ff */
[----:B------:R1:W-:Y:S01]  /*13a90*/  STS [R12+0x4400], R2 ;  /* 0x004400020c007388 */ /* 0x0003e20000000800 */
[----:B--2---:R-:W-:-:S03]  /*13aa0*/  @P2 IMAD.WIDE R8, R10, R6, c[0x0][0x508] ;  /* 0x000142000a082625 */ /* 0x004fc600078e0206 */
[----:B------:R-:W-:Y:S01]  /*13ab0*/  BAR.SYNC.DEFER_BLOCKING 0x1, 0x100 ;  /* 0x0044000000007b1d */ /* 0x000fe20000010000 */
[----:B------:R-:W-:-:S05]  /*13ac0*/  IMAD.WIDE R6, R10, R6, c[0x0][0x500] ;  /* 0x000140000a067625 */ /* 0x000fca00078e0206 */
[----:B------:R2:W5:Y:S04]  /*13ad0*/  @P2 LDG.E R14, [R8.64] ;  /* 0x00000008080e2981 */ /* 0x000568000c1e1900 */
[----:B------:R2:W5:Y:S01]  /*13ae0*/  @P1 LDG.E R3, [R6.64] ;  /* 0x0000000806031981 */ /* 0x000562000c1e1900 */
[----:B------:R-:W-:-:S04]  /*13af0*/  ISETP.NE.AND P0, PT, R11, RZ, PT ;  /* 0x000000ff0b00720c */ /* 0x000fc80003f05270 */
[----:B-1----:R-:W-:Y:S01]  /*13b00*/  SEL R2, R11, c[0x0][0x3d4], P0 ;  /* 0x0000f5000b027a07 */ /* 0x002fe20000000000 */
[----:B------:R-:W-:Y:S05]  /*13b10*/  @P2 BRA `(.L_x_593) ;  /* 0x0000004000002947 */ /* 0x000fea0003800000 */
[----:B--2---:R-:W-:Y:S05]  /*13b20*/  @!P1 BRA `(.L_x_593) ;  /* 0x0000003000009947 */ /* 0x004fea0003800000 */
[----:B-----5:R1:W2:Y:S04]  /*13b30*/  LDG.E R14, [R6.64] ;  /* 0x00000008060e7981 */ /* 0x0202a8000c1e1900 */
[----:B-1----:R-:W2:Y:S02]  /*13b40*/  LDG.E R6, [R6.64+0x4] ;  /* 0x0000040806067981 */ /* 0x002ea4000c1e1900 */
[----:B--2---:R-:W-:Y:S02]  /*13b50*/  IADD3 R14, -R14, R6, RZ ;  /* 0x000000060e0e7210 */ /* 0x004fe40007ffe1ff */
.L_x_593:
[----:B--2---:R-:W2:Y:S04]  /*13b60*/  LDL R4, [R1+0x24] ;  /* 0x0000240001047983 */ /* 0x004ea80000100800 */
        /* <DEDUP_REMOVED lines=11> */
[----:B------:R-:W-:Y:S01]  /*13c20*/  IMAD.MOV.U32 R2, RZ, RZ, c[0x0][0x4e8] ;  /* 0x00013a00ff027624 */ /* 0x000fe200078e00ff */
[----:B------:R-:W-:-:S04]  /*13c30*/  ISETP.NE.U32.AND P0, PT, RZ, c[0x0][0x500], PT ;  /* 0x00014000ff007a0c */ /* 0x000fc80003f05070 */
[----:B------:R-:W-:Y:S02]  /*13c40*/  ISETP.NE.AND P2, PT, R2, 0x1, PT ;  /* 0x000000010200780c */ /* 0x000fe40003f45270 */
[----:B------:R-:W-:Y:S02]  /*13c50*/  ISETP.NE.AND.EX P0, PT, RZ, c[0x0][0x504], PT, P0 ;  /* 0x00014100ff007a0c */ /* 0x000fe40003f05300 */
[----:B------:R-:W-:Y:S02]  /*13c60*/  SHF.R.S32.HI R5, RZ, 0x1f, R10 ;  /* 0x0000001fff057819 */ /* 0x000fe4000001140a */
[----:B------:R-:W-:Y:S02]  /*13c70*/  SEL R2, R10, RZ, !P0 ;  /* 0x000000ff0a027207 */ /* 0x000fe40004000000 */
[----:B------:R-:W-:Y:S01]  /*13c80*/  SEL R6, R5, RZ, !P0 ;  /* 0x000000ff05067207 */ /* 0x000fe20004000000 */
[----:B------:R-:W1:Y:S02]  /*13c90*/  S2R R32, SR_TID.X ;  /* 0x0000000000207919 */ /* 0x000e640000002100 */
[----:B-1----:R-:W-:-:S04]  /*13ca0*/  IMAD R5, R9, R2, RZ ;  /* 0x0000000209057224 */ /* 0x002fc800078e02ff */
[C---:B------:R-:W-:Y:S02]  /*13cb0*/  IMAD R11, R8.reuse, R6, R5 ;  /* 0x00000006080b7224 */ /* 0x040fe400078e0205 */
[----:B------:R-:W-:Y:S01]  /*13cc0*/  IMAD.WIDE.U32 R6, R8, R2, RZ ;  /* 0x0000000208067225 */ /* 0x000fe200078e00ff */
[----:B------:R-:W-:-:S04]  /*13cd0*/  SHF.R.S32.HI R23, RZ, 0x1f, R32 ;  /* 0x0000001fff177819 */ /* 0x000fc80000011420 */
[----:B------:R-:W-:-:S04]  /*13ce0*/  LEA.HI R23, R23, R32, RZ, 0x5 ;  /* 0x0000002017177211 */ /* 0x000fc800078f28ff */
[----:B------:R-:W-:-:S05]  /*13cf0*/  LOP3.LUT R23, R23, 0xffffffe0, RZ, 0xc0, !PT ;  /* 0xffffffe017177812 */ /* 0x000fca00078ec0ff */
[----:B------:R-:W-:Y:S02]  /*13d00*/  IMAD.IADD R23, R32, 0x1, -R23 ;  /* 0x0000000120177824 */ /* 0x000fe400078e0a17 */
[----:B--2---:R-:W-:-:S04]  /*13d10*/  IMAD.IADD R4, R4, 0x1, R30 ;  /* 0x0000000104047824 */ /* 0x004fc800078e021e */
[----:B------:R-:W-:-:S04]  /*13d20*/  @P2 IMAD.HI.U32 R10, R4, c[0x0][0x4ec], RZ ;  /* 0x00013b00040a2a27 */ /* 0x000fc800078e00ff */
[----:B------:R-:W-:Y:S01]  /*13d30*/  IMAD.MOV.U32 R5, RZ, RZ, R4 ;  /* 0x000000ffff057224 */ /* 0x000fe200078e0004 */
[----:B------:R-:W-:Y:S01]  /*13d40*/  @P2 SHF.R.U32.HI R5, RZ, c[0x0][0x4f0], R10 ;  /* 0x00013c00ff052a19 */ /* 0x000fe2000001160a */
[----:B---3--:R-:W-:Y:S01]  /*13d50*/  IMAD.WIDE.U32 R8, R12, R22, RZ ;  /* 0x000000160c087225 */ /* 0x008fe200078e00ff */
[----:B----4-:R-:W-:-:S03]  /*13d60*/  SEL R10, R15, RZ, P3 ;  /* 0x000000ff0f0a7207 */ /* 0x010fc60001800000 */
[----:B------:R-:W-:Y:S01]  /*13d70*/  IMAD R12, R13, R22, RZ ;  /* 0x000000160d0c7224 */ /* 0x000fe200078e02ff */
[----:B-----5:R-:W-:Y:S01]  /*13d80*/  IADD3 R15, P1, P0, R6, R8, R3 ;  /* 0x00000008060f7210 */ /* 0x020fe2000783e003 */
[----:B------:R-:W-:Y:S01]  /*13d90*/  IMAD.IADD R13, R7, 0x1, R11 ;  /* 0x00000001070d7824 */ /* 0x000fe200078e020b */
[----:B------:R-:W-:Y:S01]  /*13da0*/  SHF.R.S32.HI R8, RZ, 0x1f, R3 ;  /* 0x0000001fff087819 */ /* 0x000fe20000011403 */
[----:B------:R-:W-:Y:S02]  /*13db0*/  IMAD.IADD R9, R9, 0x1, R12 ;  /* 0x0000000109097824 */ /* 0x000fe400078e020c */
[-C--:B------:R-:W-:Y:S02]  /*13dc0*/  IMAD R7, R19, R10.reuse, RZ ;  /* 0x0000000a13077224 */ /* 0x080fe400078e02ff */
[----:B------:R-:W-:Y:S02]  /*13dd0*/  IMAD.MOV R6, RZ, RZ, -R5 ;  /* 0x000000ffff067224 */ /* 0x000fe400078e0a05 */
[----:B------:R-:W-:Y:S01]  /*13de0*/  IMAD.WIDE.U32 R10, R18, R10, RZ ;  /* 0x0000000a120a7225 */ /* 0x000fe200078e00ff */
[----:B------:R-:W-:-:S03]  /*13df0*/  IADD3.X R13, R13, R9, R8, P1, P0 ;  /* 0x000000090d0d7210 */ /* 0x000fc60000fe0408 */
[----:B------:R-:W-:Y:S01]  /*13e00*/  IMAD R6, R6, c[0x0][0x4e8], R4 ;  /* 0x00013a0006067a24 */ /* 0x000fe200078e0204 */
[----:B------:R-:W-:Y:S01]  /*13e10*/  IADD3 R10, P1, P0, R5, R15, R10 ;  /* 0x0000000f050a7210 */ /* 0x000fe2000783e00a */
[----:B------:R-:W-:Y:S01]  /*13e20*/  IMAD.IADD R11, R11, 0x1, R7 ;  /* 0x000000010b0b7824 */ /* 0x000fe200078e0207 */
[----:B------:R-:W-:Y:S01]  /*13e30*/  SHF.R.S32.HI R7, RZ, 0x1f, R5 ;  /* 0x0000001fff077819 */ /* 0x000fe20000011405 */
[----:B------:R-:W-:Y:S01]  /*13e40*/  IMAD R5, R17, R6, RZ ;  /* 0x0000000611057224 */ /* 0x000fe200078e02ff */
[----:B------:R-:W-:Y:S01]  /*13e50*/  SHF.R.S32.HI R9, RZ, 0x1f, R6 ;  /* 0x0000001fff097819 */ /* 0x000fe20000011406 */
[----:B------:R-:W-:Y:S01]  /*13e60*/  IMAD.MOV.U32 R12, RZ, RZ, c[0x0][0x4a8] ;  /* 0x00012a00ff0c7624 */ /* 0x000fe200078e00ff */
[----:B------:R-:W-:-:S03]  /*13e70*/  IADD3.X R11, R7, R13, R11, P1, P0 ;  /* 0x0000000d070b7210 */ /* 0x000fc60000fe040b */
[C---:B------:R-:W-:Y:S02]  /*13e80*/  IMAD R5, R16.reuse, R9, R5 ;  /* 0x0000000910057224 */ /* 0x040fe400078e0205 */
[----:B------:R-:W-:Y:S01]  /*13e90*/  IMAD.WIDE.U32 R6, R16, R6, R10 ;  /* 0x0000000610067225 */ /* 0x000fe200078e000a */
[----:B------:R-:W-:-:S03]  /*13ea0*/  SEL R10, R12, c[0x0][0x450], P3 ;  /* 0x000114000c0a7a07 */ /* 0x000fc60001800000 */
[----:B------:R-:W-:Y:S01]  /*13eb0*/  IMAD.MOV.U32 R9, RZ, RZ, c[0x0][0x4ac] ;  /* 0x00012b00ff097624 */ /* 0x000fe200078e00ff */
[----:B------:R-:W-:Y:S01]  /*13ec0*/  LEA R10, P0, R6, R10, 0x2 ;  /* 0x0000000a060a7211 */ /* 0x000fe200078010ff */
[----:B------:R-:W-:-:S03]  /*13ed0*/  IMAD.IADD R5, R7, 0x1, R5 ;  /* 0x0000000107057824 */ /* 0x000fc600078e0205 */
[----:B------:R-:W-:-:S04]  /*13ee0*/  SEL R9, R9, c[0x0][0x454], P3 ;  /* 0x0001150009097a07 */ /* 0x000fc80001800000 */
[----:B------:R-:W-:Y:S01]  /*13ef0*/  LEA.HI.X R6, R6, R9, R5, 0x2, P0 ;  /* 0x0000000906067211 */ /* 0x000fe200000f1405 */
[----:B------:R-:W-:Y:S01]  /*13f00*/  SHFL.IDX PT, R12, R10, RZ, 0x1c1f ;  /* 0x001c1fff0a0c7589 */ /* 0x000fe200000e0000 */
[----:B------:R-:W-:-:S03]  /*13f10*/  IMAD.IADD R5, R31, 0x1, R30 ;  /* 0x000000011f057824 */ /* 0x000fc600078e021e */
[----:B------:R-:W1:Y:S04]  /*13f20*/  SHFL.IDX PT, R13, R6, RZ, 0x1c1f ;  /* 0x001c1fff060d7589 */ /* 0x000e6800000e0000 */
[----:B------:R-:W-:Y:S04]  /*13f30*/  SHFL.IDX PT, R10, R10, 0x1, 0x1c1f ;  /* 0x003c1f000a0a7f89 */ /* 0x000fe800000e0000 */
[----:B------:R2:W3:Y:S01]  /*13f40*/  SHFL.IDX PT, R11, R6, 0x1, 0x1c1f ;  /* 0x003c1f00060b7f89 */ /* 0x0004e200000e0000 */
[----:B------:R-:W-:Y:S02]  /*13f50*/  LOP3.LUT P0, RZ, R23, 0x3, RZ, 0xc0, !PT ;  /* 0x0000000317ff7812 */ /* 0x000fe4000780c0ff */
[----:B------:R-:W-:Y:S01]  /*13f60*/  IADD3 R7, R5, 0x8, RZ ;  /* 0x0000000805077810 */ /* 0x000fe20007ffe0ff */
[----:B--2---:R-:W-:-:S05]  /*13f70*/  IMAD R6, R14, c[0x0][0x4e8], RZ ;  /* 0x00013a000e067a24 */ /* 0x004fca00078e02ff */
[-C--:B------:R-:W-:Y:S02]  /*13f80*/  ISETP.GE.OR P1, PT, R5, R6.reuse, P0 ;  /* 0x000000060500720c */ /* 0x080fe40000726670 */
[----:B------:R-:W-:-:S11]  /*13f90*/  ISETP.GE.OR P0, PT, R7, R6, P0 ;  /* 0x000000060700720c */ /* 0x000fd60000706670 */
[----:B-1----:R1:W-:Y:S01]  /*13fa0*/  @!P1 ST.E [R12.64], R21 ;  /* 0x000000150c009985 */ /* 0x0023e2000c101908 */
[----:B------:R-:W-:-:S03]  /*13fb0*/  ISETP.GE.AND P1, PT, R5, R6, PT ;  /* 0x000000060500720c */ /* 0x000fc60003f26270 */
[----:B---3--:R1:W-:Y:S01]  /*13fc0*/  @!P0 ST.E [R10.64], R20 ;  /* 0x000000140a008985 */ /* 0x0083e2000c101908 */
[----:B------:R-:W-:Y:S01]  /*13fd0*/  ISETP.GE.AND P0, PT, R7, R6, PT ;  /* 0x000000060700720c */ /* 0x000fe20003f06270 */
[----:B------:R-:W-:Y:S05]  /*13fe0*/  @P3 BRA `(.L_x_594) ;  /* 0x0000070000003947 */ /* 0x000fea0003800000 */
[----:B------:R-:W2:Y:S01]  /*13ff0*/  LDL R23, [R1+0x60] ;  /* 0x0000600001177983 */ /* 0x000ea20000100800 */
[----:B------:R-:W-:Y:S02]  /*14000*/  IMAD R8, R8, c[0x0][0x3a0], RZ ;  /* 0x0000e80008087a24 */ /* 0x000fe400078e02ff */
[C---:B------:R-:W-:Y:S01]  /*14010*/  IMAD.WIDE.U32 R4, R3.reuse, c[0x0][0x3a0], RZ ;  /* 0x0000e80003047a25 */ /* 0x040fe200078e00ff */
[----:B------:R3:W4:Y:S03]  /*14020*/  LDS.128 R16, [R218+0x80] ;  /* 0x00008000da107984 */ /* 0x0007260000000c00 */
[----:B------:R-:W-:Y:S01]  /*14030*/  IMAD R3, R3, c[0x0][0x3a4], R8 ;  /* 0x0000e90003037a24 */ /* 0x000fe200078e0208 */
[----:B------:R-:W-:Y:S01]  /*14040*/  SHF.R.S32.HI R8, RZ, 0x1f, R2 ;  /* 0x0000001fff087819 */ /* 0x000fe20000011402 */
[----:B------:R3:W1:Y:S03]  /*14050*/  LDS.128 R24, [R218+0x1080] ;  /* 0x00108000da187984 */ /* 0x0006660000000c00 */
[----:B------:R-:W-:Y:S01]  /*14060*/  IADD3 R5, R5, R3, RZ ;  /* 0x0000000305057210 */ /* 0x000fe20007ffe0ff */
[----:B------:R3:W1:Y:S01]  /*14070*/  LDS.128 R36, [R218+0x2080] ;  /* 0x00208000da247984 */ /* 0x0006620000000c00 */
[----:B------:R-:W-:-:S03]  /*14080*/  IMAD R8, R8, c[0x0][0x3f0], RZ ;  /* 0x0000fc0008087a24 */ /* 0x000fc600078e02ff */
[C---:B------:R-:W-:Y:S01]  /*14090*/  IMAD.WIDE.U32 R4, R22.reuse, c[0x0][0x3e8], R4 ;  /* 0x0000fa0016047a25 */ /* 0x040fe200078e0004 */
[----:B------:R3:W1:Y:S03]  /*140a0*/  LDS.128 R40, [R218+0x3080] ;  /* 0x00308000da287984 */ /* 0x0006660000000c00 */
[----:B------:R-:W-:Y:S01]  /*140b0*/  IMAD R5, R22, c[0x0][0x3ec], R5 ;  /* 0x0000fb0016057a24 */ /* 0x000fe200078e0205 */
[----:B-1----:R3:W1:Y:S03]  /*140c0*/  LDS.128 R12, [R218+0x4080] ;  /* 0x00408000da0c7984 */ /* 0x0026660000000c00 */
[----:B------:R-:W-:Y:S01]  /*140d0*/  IMAD.WIDE.U32 R4, R2, c[0x0][0x3f0], R4 ;  /* 0x0000fc0002047a25 */ /* 0x000fe200078e0004 */
[----:B------:R3:W1:Y:S04]  /*140e0*/  LDS.128 R32, [R218+0x6080] ;  /* 0x00608000da207984 */ /* 0x0006680000000c00 */
[----:B------:R3:W1:Y:S04]  /*140f0*/  LDS.128 R44, [R218+0x7080] ;  /* 0x00708000da2c7984 */ /* 0x0006680000000c00 */
[----:B------:R-:W5:Y:S02]  /*14100*/  S2R R10, SR_TID.X ;  /* 0x00000000000a7919 */ /* 0x000f640000002100 */
[----:B-----5:R-:W-:-:S04]  /*14110*/  SHF.R.S32.HI R11, RZ, 0x1f, R10 ;  /* 0x0000001fff0b7819 */ /* 0x020fc8000001140a */
[----:B------:R-:W-:-:S04]  /*14120*/  LEA.HI R11, R11, R10, RZ, 0x3 ;  /* 0x0000000a0b0b7211 */ /* 0x000fc800078f18ff */
[----:B------:R-:W-:Y:S02]  /*14130*/  SHF.R.S32.HI R11, RZ, 0x3, R11 ;  /* 0x00000003ff0b7819 */ /* 0x000fe4000001140b */
[----:B--2---:R-:W-:Y:S02]  /*14140*/  IADD3 R7, R23, R30, RZ ;  /* 0x0000001e17077210 */ /* 0x004fe40007ffe0ff */
[----:B------:R3:W2:Y:S02]  /*14150*/  LDS.128 R20, [R218+0x5080] ;  /* 0x00508000da147984 */ /* 0x0006a40000000c00 */
[----:B------:R-:W-:Y:S01]  /*14160*/  MOV R3, R7 ;  /* 0x0000000700037202 */ /* 0x000fe20000000f00 */
[----:B------:R-:W-:-:S05]  /*14170*/  @P2 IMAD.HI.U32 R9, R7, c[0x0][0x4ec], RZ ;  /* 0x00013b0007092a27 */ /* 0x000fca00078e00ff */
[----:B------:R-:W-:Y:S01]  /*14180*/  @P2 SHF.R.U32.HI R3, RZ, c[0x0][0x4f0], R9 ;  /* 0x00013c00ff032a19 */ /* 0x000fe20000011609 */
[----:B------:R-:W-:-:S03]  /*14190*/  IMAD R9, R2, c[0x0][0x3f4], R8 ;  /* 0x0000fd0002097a24 */ /* 0x000fc600078e0208 */
[----:B------:R-:W-:Y:S02]  /*141a0*/  SHF.R.S32.HI R8, RZ, 0x1f, R3 ;  /* 0x0000001fff087819 */ /* 0x000fe40000011403 */
[----:B------:R-:W-:Y:S02]  /*141b0*/  IADD3 R2, -R3, RZ, RZ ;  /* 0x000000ff03027210 */ /* 0x000fe40007ffe1ff */
[----:B------:R-:W-:Y:S01]  /*141c0*/  IADD3 R5, R5, R9, RZ ;  /* 0x0000000905057210 */ /* 0x000fe20007ffe0ff */
[----:B------:R-:W-:Y:S02]  /*141d0*/  IMAD R8, R8, c[0x0][0x3e0], RZ ;  /* 0x0000f80008087a24 */ /* 0x000fe400078e02ff */
        /* <DEDUP_REMOVED lines=8> */
[----:B------:R-:W-:Y:S02]  /*14260*/  LEA R10, P0, R2, c[0x0][0x380], 0x1 ;  /* 0x0000e000020a7a11 */ /* 0x000fe400078008ff */
[----:B------:R-:W-:Y:S02]  /*14270*/  IADD3 R4, R11, R30, RZ ;  /* 0x0000001e0b047210 */ /* 0x000fe40007ffe0ff */
[----:B------:R-:W-:-:S04]  /*14280*/  IADD3 R3, R3, R7, RZ ;  /* 0x0000000703037210 */ /* 0x000fc80007ffe0ff */
[----:B------:R-:W-:Y:S01]  /*14290*/  LEA.HI.X R7, R2, c[0x0][0x384], R3, 0x1, P0 ;  /* 0x0000e10002077a11 */ /* 0x000fe200000f0c03 */
[----:B------:R-:W-:Y:S05]  /*142a0*/  BRA.DIV ~URZ, `(.L_x_595) ;  /* 0x000033427f007947 */ /* 0x000fea000b800000 */
[----:B-1234-:R1:W2:Y:S02]  /*142b0*/  SHFL.IDX PT, R11, R7, RZ, 0x181f ;  /* 0x00181fff070b7589 */ /* 0x01e2a400000e0000 */
.L_x_656:
[----:B------:R-:W-:Y:S05]  /*142c0*/  BRA.DIV ~URZ, `(.L_x_596) ;  /* 0x000033927f007947 */ /* 0x000fea000b800000 */
[----:B------:R3:W4:Y:S02]  /*142d0*/  SHFL.IDX PT, R2, R10, RZ, 0x181f ;  /* 0x00181fff0a027589 */ /* 0x00072400000e0000 */
.L_x_657:
[----:B------:R-:W-:Y:S01]  /*142e0*/  ISETP.GE.AND P0, PT, R4, R6, PT ;  /* 0x000000060400720c */ /* 0x000fe20003f06270 */
[----:B------:R-:W-:-:S12]  /*142f0*/  BSSY B0, `(.L_x_597) ;  /* 0x000000b000007945 */ /* 0x000fd80003800000 */
[----:B------:R-:W-:Y:S05]  /*14300*/  @P0 BRA `(.L_x_598) ;  /* 0x0000009000000947 */ /* 0x000fea0003800000 */
[----:B------:R-:W5:Y:S01]  /*14310*/  LDL.64 R30, [R1] ;  /* 0x00000000011e7983 */ /* 0x000f620000100a00 */
[----:B------:R-:W-:Y:S02]  /*14320*/  ISETP.GE.AND P2, PT, R0, c[0x0][0x3c8], PT ;  /* 0x0000f20000007a0c */ /* 0x000fe40003f46270 */
[----:B-----5:R-:W-:-:S13]  /*14330*/  ISETP.GE.AND P3, PT, R30, c[0x0][0x3c8], PT ;  /* 0x0000f2001e007a0c */ /* 0x020fda0003f66270 */
[-C--:B----4-:R-:W-:Y:S02]  /*14340*/  @!P3 LEA R8, P1, R30, R2.reuse, 0x1 ;  /* 0x000000021e08b211 */ /* 0x090fe400078208ff */
[----:B------:R-:W-:Y:S02]  /*14350*/  @!P2 LEA R2, P0, R0, R2, 0x1 ;  /* 0x000000020002a211 */ /* 0x000fe400078008ff */
[-C--:B--2---:R-:W-:Y:S02]  /*14360*/  @!P3 LEA.HI.X R9, R30, R11.reuse, R28, 0x1, P1 ;  /* 0x0000000b1e09b211 */ /* 0x084fe400008f0c1c */
[----:B------:R-:W-:-:S03]  /*14370*/  @!P2 LEA.HI.X R3, R0, R11, R29, 0x1, P0 ;  /* 0x0000000b0003a211 */ /* 0x000fc600000f0c1d */
[----:B------:R2:W-:Y:S04]  /*14380*/  @!P3 ST.E.128 [R8.64], R16 ;  /* 0x000000100800b985 */ /* 0x0005e8000c101d08 */
[----:B------:R2:W-:Y:S02]  /*14390*/  @!P2 ST.E.128 [R2.64], R12 ;  /* 0x0000000c0200a985 */ /* 0x0005e4000c101d08 */
.L_x_598:
[----:B------:R-:W-:Y:S05]  /*143a0*/  BSYNC B0 ;  /* 0x0000000000007941 */ /* 0x000fea0003800000 */
.L_x_597:
[----:B------:R-:W-:Y:S05]  /*143b0*/  BRA.DIV ~URZ, `(.L_x_599) ;  /* 0x000033127f007947 */ /* 0x000fea000b800000 */
[----:B--2---:R2:W1:Y:S04]  /*143c0*/  SHFL.IDX PT, R11, R7, 0x1, 0x181f ;  /* 0x00381f00070b7f89 */ /* 0x00446800000e0000 */
[----:B----4-:R2:W4:Y:S02]  /*143d0*/  SHFL.IDX PT, R2, R10, 0x1, 0x181f ;  /* 0x00381f000a027f89 */ /* 0x01052400000e0000 */
.L_x_658:
[----:B------:R-:W-:Y:S01]  /*143e0*/  IADD3 R3, R4, 0x20, RZ ;  /* 0x0000002004037810 */ /* 0x000fe20007ffe0ff */
[----:B------:R-:W-:Y:S03]  /*143f0*/  BSSY B0, `(.L_x_600) ;  /* 0x000000c000007945 */ /* 0x000fe60003800000 */
[----:B------:R-:W-:-:S13]  /*14400*/  ISETP.GE.AND P0, PT, R3, R6, PT ;  /* 0x000000060300720c */ /* 0x000fda0003f06270 */
[----:B------:R-:W-:Y:S05]  /*14410*/  @P0 BRA `(.L_x_601) ;  /* 0x0000009000000947 */ /* 0x000fea0003800000 */
[----:B------:R-:W5:Y:S01]  /*14420*/  LDL.64 R12, [R1] ;  /* 0x00000000010c7983 */ /* 0x000f620000100a00 */
[----:B------:R-:W-:Y:S02]  /*14430*/  ISETP.GE.AND P0, PT, R0, c[0x0][0x3c8], PT ;  /* 0x0000f20000007a0c */ /* 0x000fe40003f06270 */
[----:B-----5:R-:W-:-:S13]  /*14440*/  ISETP.GE.AND P1, PT, R12, c[0x0][0x3c8], PT ;  /* 0x0000f2000c007a0c */ /* 0x020fda0003f26270 */
[-C--:B----4-:R-:W-:Y:S02]  /*14450*/  @!P1 LEA R8, P3, R12, R2.reuse, 0x1 ;  /* 0x000000020c089211 */ /* 0x090fe400078608ff */
[----:B------:R-:W-:Y:S02]  /*14460*/  @!P0 LEA R2, P2, R0, R2, 0x1 ;  /* 0x0000000200028211 */ /* 0x000fe400078408ff */
[-C--:B-1----:R-:W-:Y:S02]  /*14470*/  @!P1 LEA.HI.X R9, R12, R11.reuse, R28, 0x1, P3 ;  /* 0x0000000b0c099211 */ /* 0x082fe400018f0c1c */
[----:B------:R-:W-:-:S03]  /*14480*/  @!P0 LEA.HI.X R3, R0, R11, R29, 0x1, P2 ;  /* 0x0000000b00038211 */ /* 0x000fc600010f0c1d */
[----:B------:R1:W-:Y:S04]  /*14490*/  @!P1 ST.E.128 [R8.64], R24 ;  /* 0x0000001808009985 */ /* 0x0003e8000c101d08 */
[----:B------:R1:W-:Y:S02]  /*144a0*/  @!P0 ST.E.128 [R2.64], R20 ;  /* 0x0000001402008985 */ /* 0x0003e4000c101d08 */
.L_x_601:
[----:B------:R-:W-:Y:S05]  /*144b0*/  BSYNC B0 ;  /* 0x0000000000007941 */ /* 0x000fea0003800000 */
.L_x_600:
[----:B------:R-:W-:Y:S05]  /*144c0*/  BRA.DIV ~URZ, `(.L_x_602) ;  /* 0x000032d27f007947 */ /* 0x000fea000b800000 */
[----:B-1----:R1:W2:Y:S02]  /*144d0*/  SHFL.IDX PT, R11, R7, 0x2, 0x181f ;  /* 0x00581f00070b7f89 */ /* 0x0022a400000e0000 */
.L_x_659:
[----:B------:R-:W-:Y:S05]  /*144e0*/  BRA.DIV ~URZ, `(.L_x_603) ;  /* 0x000033227f007947 */ /* 0x000fea000b800000 */
[----:B----4-:R4:W1:Y:S02]  /*144f0*/  SHFL.IDX PT, R2, R10, 0x2, 0x181f ;  /* 0x00581f000a027f89 */ /* 0x01086400000e0000 */
.L_x_660:
[----:B------:R-:W-:Y:S01]  /*14500*/  IADD3 R3, R4, 0x40, RZ ;  /* 0x0000004004037810 */ /* 0x000fe20007ffe0ff */
[----:B------:R-:W-:Y:S03]  /*14510*/  BSSY B0, `(.L_x_604) ;  /* 0x000000c000007945 */ /* 0x000fe60003800000 */
[----:B------:R-:W-:-:S13]  /*14520*/  ISETP.GE.AND P0, PT, R3, R6, PT ;  /* 0x000000060300720c */ /* 0x000fda0003f06270 */
[----:B------:R-:W-:Y:S05]  /*14530*/  @P0 BRA `(.L_x_605) ;  /* 0x0000009000000947 */ /* 0x000fea0003800000 */
[----:B------:R-:W5:Y:S01]  /*14540*/  LDL.64 R12, [R1] ;  /* 0x00000000010c7983 */ /* 0x000f620000100a00 */
[----:B------:R-:W-:Y:S02]  /*14550*/  ISETP.GE.AND P0, PT, R0, c[0x0][0x3c8], PT ;  /* 0x0000f20000007a0c */ /* 0x000fe40003f06270 */
[----:B-----5:R-:W-:-:S13]  /*14560*/  ISETP.GE.AND P1, PT, R12, c[0x0][0x3c8], PT ;  /* 0x0000f2000c007a0c */ /* 0x020fda0003f26270 */
[-C--:B-1----:R-:W-:Y:S02]  /*14570*/  @!P1 LEA R8, P3, R12, R2.reuse, 0x1 ;  /* 0x000000020c089211 */ /* 0x082fe400078608ff */
[----:B------:R-:W-:Y:S02]  /*14580*/  @!P0 LEA R2, P2, R0, R2, 0x1 ;  /* 0x0000000200028211 */ /* 0x000fe400078408ff */
[-C--:B--2---:R-:W-:Y:S02]  /*14590*/  @!P1 LEA.HI.X R9, R12, R11.reuse, R28, 0x1, P3 ;  /* 0x0000000b0c099211 */ /* 0x084fe400018f0c1c */
[----:B------:R-:W-:-:S03]  /*145a0*/  @!P0 LEA.HI.X R3, R0, R11, R29, 0x1, P2 ;  /* 0x0000000b00038211 */ /* 0x000fc600010f0c1d */
[----:B------:R1:W-:Y:S04]  /*145b0*/  @!P1 ST.E.128 [R8.64], R36 ;  /* 0x0000002408009985 */ /* 0x0003e8000c101d08 */
[----:B------:R1:W-:Y:S02]  /*145c0*/  @!P0 ST.E.128 [R2.64], R32 ;  /* 0x0000002002008985 */ /* 0x0003e4000c101d08 */
.L_x_605:
[----:B------:R-:W-:Y:S05]  /*145d0*/  BSYNC B0 ;  /* 0x0000000000007941 */ /* 0x000fea0003800000 */
.L_x_604:
[----:B------:R-:W-:Y:S05]  /*145e0*/  BRA.DIV ~URZ, `(.L_x_606) ;  /* 0x000032927f007947 */ /* 0x000fea000b800000 */
[----:B-12---:R-:W1:Y:S04]  /*145f0*/  SHFL.IDX PT, R7, R7, 0x3, 0x181f ;  /* 0x00781f0007077f89 */ /* 0x006e6800000e0000 */
[----:B------:R2:W3:Y:S02]  /*14600*/  SHFL.IDX PT, R5, R10, 0x3, 0x181f ;  /* 0x00781f000a057f89 */ /* 0x0004e400000e0000 */
.L_x_661:
[----:B------:R-:W-:-:S04]  /*14610*/  IADD3 R2, R4, 0x60, RZ ;  /* 0x0000006004027810 */ /* 0x000fc80007ffe0ff */
[----:B------:R-:W-:-:S13]  /*14620*/  ISETP.GE.AND P0, PT, R2, R6, PT ;  /* 0x000000060200720c */ /* 0x000fda0003f06270 */
[----:B------:R-:W-:Y:S05]  /*14630*/  @P0 BRA `(.L_x_607) ;  /* 0x0000197000000947 */ /* 0x000fea0003800000 */
[----:B------:R-:W5:Y:S02]  /*14640*/  LDL.64 R8, [R1] ;  /* 0x0000000001087983 */ /* 0x000f640000100a00 */
[----:B-----5:R-:W-:-:S13]  /*14650*/  ISETP.GE.AND P0, PT, R8, c[0x0][0x3c8], PT ;  /* 0x0000f20008007a0c */ /* 0x020fda0003f06270 */
[----:B---3--:R-:W-:-:S04]  /*14660*/  @!P0 LEA R2, P1, R8, R5, 0x1 ;  /* 0x0000000508028211 */ /* 0x008fc800078208ff */
[----:B-1----:R-:W-:-:S05]  /*14670*/  @!P0 LEA.HI.X R3, R8, R7, R28, 0x1, P1 ;  /* 0x0000000708038211 */ /* 0x002fca00008f0c1c */
[----:B------:R1:W-:Y:S01]  /*14680*/  @!P0 ST.E.128 [R2.64], R40 ;  /* 0x0000002802008985 */ /* 0x0003e2000c101d08 */
[----:B------:R-:W-:-:S13]  /*14690*/  ISETP.GE.AND P0, PT, R0, c[0x0][0x3c8], PT ;  /* 0x0000f20000007a0c */ /* 0x000fda0003f06270 */
[----:B------:R-:W-:Y:S05]  /*146a0*/  @P0 BRA `(.L_x_607) ;  /* 0x0000190000000947 */ /* 0x000fea0003800000 */
[----:B-1----:R-:W-:-:S04]  /*146b0*/  LEA R2, P0, R0, R5, 0x1 ;  /* 0x0000000500027211 */ /* 0x002fc800078008ff */
[----:B------:R-:W-:-:S05]  /*146c0*/  LEA.HI.X R3, R0, R7, R29, 0x1, P0 ;  /* 0x0000000700037211 */ /* 0x000fca00000f0c1d */
[----:B------:R1:W-:Y:S01]  /*146d0*/  ST.E.128 [R2.64], R44 ;  /* 0x0000002c02007985 */ /* 0x0003e2000c101d08 */
[----:B------:R-:W-:Y:S05]  /*146e0*/  BRA `(.L_x_607) ;  /* 0x000018c000007947 */ /* 0x000fea0003800000 */
.L_x_594:
[----:B------:R-:W2:Y:S04]  /*146f0*/  LDL.LU R5, [R1+0x28] ;  /* 0x0000280001057983 */ /* 0x000ea80000300800 */
[----:B------:R-:W3:Y:S01]  /*14700*/  LDL.LU R9, [R1+0x34] ;  /* 0x0000340001097983 */ /* 0x000ee20000300800 */
[----:B------:R-:W-:Y:S01]  /*14710*/  IMAD R8, R8, c[0x0][0x408], RZ ;  /* 0x0001020008087a24 */ /* 0x000fe200078e02ff */
[----:B------:R-:W-:Y:S01]  /*14720*/  SHF.R.S32.HI R0, RZ, 0x1f, R2 ;  /* 0x0000001fff007819 */ /* 0x000fe20000011402 */
[----:B------:R-:W-:-:S04]  /*14730*/  IMAD.WIDE.U32 R6, R3, c[0x0][0x408], RZ ;  /* 0x0001020003067a25 */ /* 0x000fc800078e00ff */
[----:B------:R-:W-:Y:S02]  /*14740*/  IMAD R3, R3, c[0x0][0x40c], R8 ;  /* 0x0001030003037a24 */ /* 0x000fe400078e0208 */
[----:B------:R-:W-:Y:S02]  /*14750*/  IMAD R0, R0, c[0x0][0x440], RZ ;  /* 0x0001100000007a24 */ /* 0x000fe400078e02ff */
[----:B------:R-:W-:Y:S01]  /*14760*/  @P2 IMAD.HI.U32 R8, R4, c[0x0][0x4ec], RZ ;  /* 0x00013b0004082a27 */ /* 0x000fe200078e00ff */
[----:B------:R-:W-:-:S05]  /*14770*/  IADD3 R7, R7, R3, RZ ;  /* 0x0000000307077210 */ /* 0x000fca0007ffe0ff */
        /* <DEDUP_REMOVED lines=24> */
[----:B------:R2:W3:Y:S02]  /*14900*/  SHFL.IDX PT, R4, R28, RZ, 0x1c1f ;  /* 0x001c1fff1c047589 */ /* 0x0004e400000e0000 */
.L_x_662:
[----:B------:R-:W-:Y:S05]  /*14910*/  BRA.DIV ~URZ, `(.L_x_609) ;  /* 0x000030927f007947 */ /* 0x000fea000b800000 */
[----:B------:R4:W1:Y:S02]  /*14920*/  SHFL.IDX PT, R0, R29, RZ, 0x1c1f ;  /* 0x001c1fff1d007589 */ /* 0x00086400000e0000 */
.L_x_663:
[----:B------:R-:W5:Y:S01]  /*14930*/  LDL R5, [R1+0x14] ;  /* 0x0000140001057983 */ /* 0x000f620000100800 */
[----:B------:R-:W-:Y:S01]  /*14940*/  BSSY B0, `(.L_x_610) ;  /* 0x0000061000007945 */ /* 0x000fe20003800000 */
[C---:B-1---5:R-:W-:Y:S02]  /*14950*/  IADD3 R21, R5.reuse, 0x20, RZ ;  /* 0x0000002005157810 */ /* 0x062fe40007ffe0ff */
        /* <DEDUP_REMOVED lines=35> */
[----:B------:R-:W-:Y:S02]  /*14b90*/  @!P4 IMAD.MOV.U32 R22, RZ, RZ, R0 ;  /* 0x000000ffff16c224 */ /* 0x000fe400078e0000 */
[----:B---3--:R-:W-:Y:S01]  /*14ba0*/  @!P4 IMAD.MOV.U32 R23, RZ, RZ, R4 ;  /* 0x000000ffff17c224 */ /* 0x008fe200078e0004 */
[----:B------:R-:W-:-:S03]  /*14bb0*/  @!P2 LEA R2, P3, R8, R0, 0x2 ;  /* 0x000000000802a211 */ /* 0x000fc600078610ff */
[----:B------:R-:W-:Y:S01]  /*14bc0*/  @!P4 IMAD.WIDE R22, R5, 0x4, R22 ;  /* 0x000000040516c825 */ /* 0x000fe200078e0216 */
[----:B------:R-:W-:-:S04]  /*14bd0*/  @!P2 LEA.HI.X R3, R8, R4, R30, 0x2, P3 ;  /* 0x000000040803a211 */ /* 0x000fc800018f141e */
[----:B------:R1:W-:Y:S04]  /*14be0*/  @!P4 ST.E.64 [R22.64], R120 ;  /* 0x000000781600c985 */ /* 0x0003e8000c101b08 */
[----:B------:R3:W-:Y:S01]  /*14bf0*/  @!P2 ST.E.64 [R2.64], R24 ;  /* 0x000000180200a985 */ /* 0x0007e2000c101b08 */
[----:B------:R-:W-:Y:S02]  /*14c00*/  ISETP.GE.AND P2, PT, R20, c[0x0][0x3c8], PT ;  /* 0x0000f20014007a0c */ /* 0x000fe40003f46270 */
[CC--:B-1----:R-:W-:Y:S02]  /*14c10*/  @!P5 LEA R22, P4, R7.reuse, R0.reuse, 0x2 ;  /* 0x000000000716d211 */ /* 0x0c2fe400078810ff */
[----:B---3--:R-:W-:Y:S02]  /*14c20*/  @!P1 LEA R2, P3, R6, R0, 0x2 ;  /* 0x0000000006029211 */ /* 0x008fe400078610ff */
[----:B------:R-:W-:-:S02]  /*14c30*/  @!P5 LEA.HI.X R23, R7, R4, R31, 0x2, P4 ;  /* 0x000000040717d211 */ /* 0x000fc400020f141f */
[----:B------:R-:W-:-:S03]  /*14c40*/  @!P1 LEA.HI.X R3, R6, R4, R32, 0x2, P3 ;  /* 0x0000000406039211 */ /* 0x000fc600018f1420 */
[----:B------:R1:W-:Y:S01]  /*14c50*/  @!P5 ST.E.64 [R22.64], R26 ;  /* 0x0000001a1600d985 */ /* 0x0003e2000c101b08 */
[----:B------:R-:W-:-:S03]  /*14c60*/  ISETP.GE.AND P5, PT, R19, c[0x0][0x3c8], PT ;  /* 0x0000f20013007a0c */ /* 0x000fc60003fa6270 */
[----:B------:R3:W-:Y:S01]  /*14c70*/  @!P1 ST.E.64 [R2.64], R50 ;  /* 0x0000003202009985 */ /* 0x0007e2000c101b08 */
[----:B------:R-:W-:Y:S02]  /*14c80*/  ISETP.GE.AND P1, PT, R18, c[0x0][0x3c8], PT ;  /* 0x0000f20012007a0c */ /* 0x000fe40003f26270 */
[CC--:B-1----:R-:W-:Y:S02]  /*14c90*/  @!P6 LEA R22, P4, R21.reuse, R0.reuse, 0x2 ;  /* 0x000000001516e211 */ /* 0x0c2fe400078810ff */
[C---:B---3--:R-:W-:Y:S02]  /*14ca0*/  @!P2 LEA R2, P3, R20.reuse, R0, 0x2 ;  /* 0x000000001402a211 */ /* 0x048fe400078610ff */
[-C--:B------:R-:W-:Y:S02]  /*14cb0*/  @!P6 LEA.HI.X R23, R21, R4.reuse, R34, 0x2, P4 ;  /* 0x000000041517e211 */ /* 0x080fe400020f1422 */
[----:B------:R-:W-:Y:S02]  /*14cc0*/  @!P2 LEA.HI.X R3, R20, R4, R33, 0x2, P3 ;  /* 0x000000041403a211 */ /* 0x000fe400018f1421 */
[----:B------:R-:W-:Y:S01]  /*14cd0*/  ISETP.GE.AND P4, PT, R16, c[0x0][0x3c8], PT ;  /* 0x0000f20010007a0c */ /* 0x000fe20003f86270 */
[----:B------:R1:W-:Y:S01]  /*14ce0*/  @!P6 ST.E.64 [R22.64], R68 ;  /* 0x000000441600e985 */ /* 0x0003e2000c101b08 */
[----:B------:R-:W-:-:S03]  /*14cf0*/  ISETP.GE.AND P6, PT, R17, c[0x0][0x3c8], PT ;  /* 0x0000f20011007a0c */ /* 0x000fc60003fc6270 */
[----:B------:R3:W-:Y:S01]  /*14d00*/  @!P2 ST.E.64 [R2.64], R70 ;  /* 0x000000460200a985 */ /* 0x0007e2000c101b08 */
[CC--:B-1----:R-:W-:Y:S02]  /*14d10*/  @!P5 LEA R22, P3, R19.reuse, R0.reuse, 0x2 ;  /* 0x000000001316d211 */ /* 0x0c2fe400078610ff */
[C---:B---3--:R-:W-:Y:S02]  /*14d20*/  @!P1 LEA R2, P2, R18.reuse, R0, 0x2 ;  /* 0x0000000012029211 */ /* 0x048fe400078410ff */
        /* <DEDUP_REMOVED lines=10> */
[CC--:B-1----:R-:W-:Y:S02]  /*14dd0*/  @!P3 LEA R22, P2, R15.reuse, R0.reuse, 0x2 ;  /* 0x000000000f16b211 */ /* 0x0c2fe400078410ff */
[C---:B---3--:R-:W-:Y:S02]  /*14de0*/  @!P4 LEA R2, P5, R16.reuse, R0, 0x2 ;  /* 0x000000001002c211 */ /* 0x048fe400078a10ff */
[-C--:B------:R-:W-:Y:S02]  /*14df0*/  @!P3 LEA.HI.X R23, R15, R4.reuse, R40, 0x2, P2 ;  /* 0x000000040f17b211 */ /* 0x080fe400010f1428 */
[----:B------:R-:W-:Y:S02]  /*14e00*/  @!P4 LEA.HI.X R3, R16, R4, R38, 0x2, P5 ;  /* 0x000000041003c211 */ /* 0x000fe400028f1426 */
[----:B------:R-:W-:-:S03]  /*14e10*/  ISETP.GE.AND P5, PT, R12, c[0x0][0x3c8], PT ;  /* 0x0000f2000c007a0c */ /* 0x000fc60003fa6270 */
[----:B------:R1:W-:Y:S01]  /*14e20*/  @!P4 ST.E.64 [R2.64], R80 ;  /* 0x000000500200c985 */ /* 0x0003e2000c101b08 */
[----:B------:R-:W-:-:S03]  /*14e30*/  ISETP.GE.AND P4, PT, R11, c[0x0][0x3c8], PT ;  /* 0x0000f2000b007a0c */ /* 0x000fc60003f86270 */
[----:B------:R3:W-:Y:S01]  /*14e40*/  @!P3 ST.E.64 [R22.64], R84 ;  /* 0x000000541600b985 */ /* 0x0007e2000c101b08 */
[----:B------:R-:W-:Y:S02]  /*14e50*/  ISETP.GE.AND P3, PT, R10, c[0x0][0x3c8], PT ;  /* 0x0000f2000a007a0c */ /* 0x000fe40003f66270 */
[----:B-1----:R-:W-:-:S04]  /*14e60*/  @!P1 LEA R2, P2, R14, R0, 0x2 ;  /* 0x000000000e029211 */ /* 0x002fc800078410ff */
[----:B------:R-:W-:Y:S02]  /*14e70*/  @!P1 LEA.HI.X R3, R14, R4, R39, 0x2, P2 ;  /* 0x000000040e039211 */ /* 0x000fe400010f1427 */
[----:B------:R-:W-:-:S03]  /*14e80*/  @!P6 LEA R26, P2, R13, R0, 0x2 ;  /* 0x000000000d1ae211 */ /* 0x000fc600078410ff */
[----:B------:R1:W-:Y:S01]  /*14e90*/  @!P1 ST.E.64 [R2.64], R88 ;  /* 0x0000005802009985 */ /* 0x0003e2000c101b08 */
[C---:B------:R-:W-:Y:S02]  /*14ea0*/  @!P5 LEA R24, P1, R12.reuse, R0, 0x2 ;  /* 0x000000000c18d211 */ /* 0x040fe400078210ff */
[----:B------:R-:W-:Y:S02]  /*14eb0*/  @!P6 LEA.HI.X R27, R13, R4, R41, 0x2, P2 ;  /* 0x000000040d1be211 */ /* 0x000fe400010f1429 */
[C---:B---3--:R-:W-:Y:S02]  /*14ec0*/  @!P4 LEA R22, P2, R11.reuse, R0, 0x2 ;  /* 0x000000000b16c211 */ /* 0x048fe400078410ff */
[-C--:B------:R-:W-:Y:S01]  /*14ed0*/  @!P5 LEA.HI.X R25, R12, R4.reuse, R42, 0x2, P1 ;  /* 0x000000040c19d211 */ /* 0x080fe200008f142a */
[----:B------:R3:W-:Y:S01]  /*14ee0*/  @!P6 ST.E.64 [R26.64], R100 ;  /* 0x000000641a00e985 */ /* 0x0007e2000c101b08 */
[----:B------:R-:W-:-:S03]  /*14ef0*/  @!P4 LEA.HI.X R23, R11, R4, R43, 0x2, P2 ;  /* 0x000000040b17c211 */ /* 0x000fc600010f142b */
[----:B------:R3:W-:Y:S04]  /*14f00*/  @!P5 ST.E.64 [R24.64], R96 ;  /* 0x000000601800d985 */ /* 0x0007e8000c101b08 */
[----:B------:R3:W-:Y:S01]  /*14f10*/  @!P4 ST.E.64 [R22.64], R56 ;  /* 0x000000381600c985 */ /* 0x0007e2000c101b08 */
[----:B-1----:R-:W-:-:S04]  /*14f20*/  @!P3 LEA R2, P1, R10, R0, 0x2 ;  /* 0x000000000a02b211 */ /* 0x002fc800078210ff */
[----:B------:R-:W-:-:S05]  /*14f30*/  @!P3 LEA.HI.X R3, R10, R4, R44, 0x2, P1 ;  /* 0x000000040a03b211 */ /* 0x000fca00008f142c */
[----:B------:R3:W-:Y:S04]  /*14f40*/  @!P3 ST.E.64 [R2.64], R46 ;  /* 0x0000002e0200b985 */ /* 0x0007e8000c101b08 */
.L_x_611:
[----:B------:R-:W-:Y:S05]  /*14f50*/  BSYNC B0 ;  /* 0x0000000000007941 */ /* 0x000fea0003800000 */
.L_x_610:
[----:B------:R-:W-:Y:S05]  /*14f60*/  BRA.DIV ~URZ, `(.L_x_612) ;  /* 0x00002ab27f007947 */ /* 0x000fea000b800000 */
[----:B---3--:R1:W3:Y:S04]  /*14f70*/  SHFL.IDX PT, R4, R28, 0x1, 0x1c1f ;  /* 0x003c1f001c047f89 */ /* 0x0082e800000e0000 */
[----:B------:R1:W2:Y:S02]  /*14f80*/  SHFL.IDX PT, R0, R29, 0x1, 0x1c1f ;  /* 0x003c1f001d007f89 */ /* 0x0002a400000e0000 */
.L_x_664:
[----:B------:R-:W-:Y:S05]  /*14f90*/  @P0 BRA `(.L_x_607) ;  /* 0x0000101000000947 */ /* 0x000fea0003800000 */
[----:B------:R-:W5:Y:S01]  /*14fa0*/  LDL R5, [R1+0x14] ;  /* 0x0000140001057983 */ /* 0x000f620000100800 */
[----:B------:R-:W-:Y:S02]  /*14fb0*/  ISETP.GE.AND P1, PT, R8, c[0x0][0x3c8], PT ;  /* 0x0000f20008007a0c */ /* 0x000fe40003f26270 */
[----:B------:R-:W-:Y:S02]  /*14fc0*/  ISETP.GE.AND P0, PT, R7, c[0x0][0x3c8], PT ;  /* 0x0000f20007007a0c */ /* 0x000fe40003f06270 */
[----:B------:R-:W-:Y:S02]  /*14fd0*/  ISETP.GE.AND P5, PT, R6, c[0x0][0x3c8], PT ;  /* 0x0000f20006007a0c */ /* 0x000fe40003fa6270 */
[----:B------:R-:W-:-:S07]  /*14fe0*/  ISETP.GE.AND P4, PT, R21, c[0x0][0x3c8], PT ;  /* 0x0000f20015007a0c */ /* 0x000fce0003f86270 */
[CC--:B--2---:R-:W-:Y:S02]  /*14ff0*/  @!P1 LEA R22, P3, R8.reuse, R0.reuse, 0x2 ;  /* 0x0000000008169211 */ /* 0x0c4fe400078610ff */
[C---:B------:R-:W-:Y:S02]  /*15000*/  @!P0 LEA R2, P6, R7.reuse, R0, 0x2 ;  /* 0x0000000007028211 */ /* 0x040fe400078c10ff */
[-C--:B---3--:R-:W-:Y:S02]  /*15010*/  @!P1 LEA.HI.X R23, R8, R4.reuse, R30, 0x2, P3 ;  /* 0x0000000408179211 */ /* 0x088fe400018f141e */
[----:B------:R-:W-:Y:S02]  /*15020*/  ISETP.GE.AND P3, PT, R20, c[0x0][0x3c8], PT ;  /* 0x0000f20014007a0c */ /* 0x000fe40003f66270 */
[----:B------:R-:W-:Y:S02]  /*15030*/  @!P0 LEA.HI.X R3, R7, R4, R31, 0x2, P6 ;  /* 0x0000000407038211 */ /* 0x000fe400030f141f */
        /* <DEDUP_REMOVED lines=10> */
[----:B------:R5:W-:Y:S04]  /*150e0*/  @!P0 ST.E.64 [R2.64], R60 ;  /* 0x0000003c02008985 */ /* 0x000be8000c101b08 */
[----:B------:R-:W-:Y:S01]  /*150f0*/  @!P5 ST.E.64 [R26.64], R112 ;  /* 0x000000701a00d985 */ /* 0x000fe2000c101b08 */
[----:B------:R-:W-:Y:S02]  /*15100*/  ISETP.GE.AND P5, PT, R16, c[0x0][0x3c8], PT ;  /* 0x0000f20010007a0c */ /* 0x000fe40003fa6270 */
[CC--:B--2---:R-:W-:Y:S02]  /*15110*/  @!P4 LEA R24, P0, R21.reuse, R0.reuse, 0x2 ;  /* 0x000000001518c211 */ /* 0x0c4fe400078010ff */
[----:B---3--:R-:W-:Y:S02]  /*15120*/  @!P3 LEA R22, P6, R20, R0, 0x2 ;  /* 0x000000001416b211 */ /* 0x008fe400078c10ff */
[----:B------:R-:W-:-:S02]  /*15130*/  @!P4 LEA.HI.X R25, R21, R4, R34, 0x2, P0 ;  /* 0x000000041519c211 */ /* 0x000fc400000f1422 */
[----:B------:R-:W-:Y:S02]  /*15140*/  ISETP.GE.AND P0, PT, R17, c[0x0][0x3c8], PT ;  /* 0x0000f20011007a0c */ /* 0x000fe40003f06270 */
[----:B------:R-:W-:Y:S01]  /*15150*/  @!P3 LEA.HI.X R23, R20, R4, R33, 0x2, P6 ;  /* 0x000000041417b211 */ /* 0x000fe200030f1421 */
[----:B------:R-:W-:Y:S01]  /*15160*/  @!P4 ST.E.64 [R24.64], R108 ;  /* 0x0000006c1800c985 */ /* 0x000fe2000c101b08 */
[----:B------:R-:W-:Y:S02]  /*15170*/  @!P2 LEA R8, P6, R19, R0, 0x2 ;  /* 0x000000001308a211 */ /* 0x000fe400078c10ff */
[----:B------:R-:W-:Y:S01]  /*15180*/  ISETP.GE.AND P4, PT, R15, c[0x0][0x3c8], PT ;  /* 0x0000f2000f007a0c */ /* 0x000fe20003f86270 */
[----:B------:R-:W-:Y:S01]  /*15190*/  @!P3 ST.E.64 [R22.64], R90 ;  /* 0x0000005a1600b985 */ /* 0x000fe2000c101b08 */
[----:B------:R-:W-:Y:S02]  /*151a0*/  @!P2 LEA.HI.X R9, R19, R4, R35, 0x2, P6 ;  /* 0x000000041309a211 */ /* 0x000fe400030f1423 */
[----:B------:R-:W-:-:S02]  /*151b0*/  @!P1 LEA R6, P6, R18, R0, 0x2 ;  /* 0x0000000012069211 */ /* 0x000fc400078c10ff */
[----:B------:R-:W-:Y:S01]  /*151c0*/  ISETP.GE.AND P3, PT, R14, c[0x0][0x3c8], PT ;  /* 0x0000f2000e007a0c */ /* 0x000fe20003f66270 */
[----:B------:R2:W-:Y:S01]  /*151d0*/  @!P2 ST.E.64 [R8.64], R82 ;  /* 0x000000520800a985 */ /* 0x0005e2000c101b08 */
[----:B------:R-:W-:Y:S02]  /*151e0*/  @!P1 LEA.HI.X R7, R18, R4, R36, 0x2, P6 ;  /* 0x0000000412079211 */ /* 0x000fe400030f1424 */
[----:B-----5:R-:W-:Y:S02]  /*151f0*/  @!P0 LEA R2, P6, R17, R0, 0x2 ;  /* 0x0000000011028211 */ /* 0x020fe400078c10ff */
[----:B------:R-:W-:Y:S01]  /*15200*/  ISETP.GE.AND P2, PT, R13, c[0x0][0x3c8], PT ;  /* 0x0000f2000d007a0c */ /* 0x000fe20003f46270 */
[----:B------:R3:W-:Y:S01]  /*15210*/  @!P1 ST.E.64 [R6.64], R74 ;  /* 0x0000004a06009985 */ /* 0x0007e2000c101b08 */
[----:B------:R-:W-:Y:S02]  /*15220*/  @!P0 LEA.HI.X R3, R17, R4, R37, 0x2, P6 ;  /* 0x0000000411038211 */ /* 0x000fe400030f1425 */
[----:B------:R-:W-:-:S02]  /*15230*/  @!P5 LEA R20, P6, R16, R0, 0x2 ;  /* 0x000000001014d211 */ /* 0x000fc400078c10ff */
[----:B------:R-:W-:Y:S01]  /*15240*/  ISETP.GE.AND P1, PT, R12, c[0x0][0x3c8], PT ;  /* 0x0000f2000c007a0c */ /* 0x000fe20003f26270 */
[----:B------:R5:W-:Y:S01]  /*15250*/  @!P0 ST.E.64 [R2.64], R52 ;  /* 0x0000003402008985 */ /* 0x000be2000c101b08 */
[C---:B------:R-:W-:Y:S02]  /*15260*/  @!P4 LEA R18, P0, R15.reuse, R0, 0x2 ;  /* 0x000000000f12c211 */ /* 0x040fe400078010ff */
[----:B------:R-:W-:Y:S02]  /*15270*/  @!P5 LEA.HI.X R21, R16, R4, R38, 0x2, P6 ;  /* 0x000000041015d211 */ /* 0x000fe400030f1426 */
[----:B------:R-:W-:Y:S02]  /*15280*/  @!P3 LEA R16, P6, R14, R0, 0x2 ;  /* 0x000000000e10b211 */ /* 0x000fe400078c10ff */
[----:B------:R-:W-:Y:S01]  /*15290*/  @!P4 LEA.HI.X R19, R15, R4, R40, 0x2, P0 ;  /* 0x000000040f13c211 */ /* 0x000fe200000f1428 */
[----:B------:R1:W-:Y:S01]  /*152a0*/  @!P5 ST.E.64 [R20.64], R98 ;  /* 0x000000621400d985 */ /* 0x0003e2000c101b08 */
[----:B------:R-:W-:-:S02]  /*152b0*/  ISETP.GE.AND P0, PT, R11, c[0x0][0x3c8], PT ;  /* 0x0000f2000b007a0c */ /* 0x000fc40003f06270 */
[----:B------:R-:W-:Y:S01]  /*152c0*/  @!P3 LEA.HI.X R17, R14, R4, R39, 0x2, P6 ;  /* 0x000000040e11b211 */ /* 0x000fe200030f1427 */
[----:B------:R1:W-:Y:S04]  /*152d0*/  @!P4 ST.E.64 [R18.64], R94 ;  /* 0x0000005e1200c985 */ /* 0x0003e8000c101b08 */
[----:B------:R1:W-:Y:S01]  /*152e0*/  @!P3 ST.E.64 [R16.64], R86 ;  /* 0x000000561000b985 */ /* 0x0003e2000c101b08 */
[----:B--2---:R-:W-:-:S04]  /*152f0*/  @!P2 LEA R8, P6, R13, R0, 0x2 ;  /* 0x000000000d08a211 */ /* 0x004fc800078c10ff */
[----:B------:R-:W-:Y:S02]  /*15300*/  @!P2 LEA.HI.X R9, R13, R4, R41, 0x2, P6 ;  /* 0x000000040d09a211 */ /* 0x000fe400030f1429 */
[----:B---3--:R-:W-:-:S03]  /*15310*/  @!P1 LEA R6, P6, R12, R0, 0x2 ;  /* 0x000000000c069211 */ /* 0x008fc600078c10ff */
[----:B------:R1:W-:Y:S01]  /*15320*/  @!P2 ST.E.64 [R8.64], R78 ;  /* 0x0000004e0800a985 */ /* 0x0003e2000c101b08 */
[----:B------:R-:W-:Y:S02]  /*15330*/  @!P1 LEA.HI.X R7, R12, R4, R42, 0x2, P6 ;  /* 0x000000040c079211 */ /* 0x000fe400030f142a */
[----:B-----5:R-:W-:-:S03]  /*15340*/  @!P0 LEA R2, P6, R11, R0, 0x2 ;  /* 0x000000000b028211 */ /* 0x020fc600078c10ff */
[----:B------:R1:W-:Y:S01]  /*15350*/  @!P1 ST.E.64 [R6.64], R58 ;  /* 0x0000003a06009985 */ /* 0x0003e2000c101b08 */
[----:B------:R-:W-:-:S05]  /*15360*/  @!P0 LEA.HI.X R3, R11, R4, R43, 0x2, P6 ;  /* 0x000000040b038211 */ /* 0x000fca00030f142b */
[----:B------:R1:W-:Y:S01]  /*15370*/  @!P0 ST.E.64 [R2.64], R54 ;  /* 0x0000003602008985 */ /* 0x0003e2000c101b08 */
[----:B------:R-:W-:-:S13]  /*15380*/  ISETP.GE.AND P0, PT, R10, c[0x0][0x3c8], PT ;  /* 0x0000f2000a007a0c */ /* 0x000fda0003f06270 */
[----:B------:R-:W-:Y:S05]  /*15390*/  @P0 BRA `(.L_x_607) ;  /* 0x00000c1000000947 */ /* 0x000fea0003800000 */
[----:B-1----:R-:W-:-:S04]  /*153a0*/  LEA R2, P0, R10, R0, 0x2 ;  /* 0x000000000a027211 */ /* 0x002fc800078010ff */
[----:B------:R-:W-:-:S05]  /*153b0*/  LEA.HI.X R3, R10, R4, R44, 0x2, P0 ;  /* 0x000000040a037211 */ /* 0x000fca00000f142c */
[----:B------:R1:W-:Y:S01]  /*153c0*/  ST.E.64 [R2.64], R48 ;  /* 0x0000003002007985 */ /* 0x0003e2000c101b08 */
[----:B------:R-:W-:Y:S05]  /*153d0*/  BRA `(.L_x_607) ;  /* 0x00000bd000007947 */ /* 0x000fea0003800000 */
.L_x_592:
[----:B------:R-:W3:Y:S04]  /*153e0*/  LDL.LU R3, [R1+0x2c] ;  /* 0x00002c0001037983 */ /* 0x000ee80000300800 */
[----:B------:R-:W4:Y:S01]  /*153f0*/  LDL R8, [R1+0x3c] ;  /* 0x00003c0001087983 */ /* 0x000f220000100800 */
[----:B------:R-:W-:Y:S01]  /*15400*/  ISETP.NE.U32.AND P0, PT, RZ, c[0x0][0x508], PT ;  /* 0x00014200ff007a0c */ /* 0x000fe20003f05070 */
[----:B--2---:R-:W-:Y:S01]  /*15410*/  IMAD.MOV.U32 R6, RZ, RZ, 0x4 ;  /* 0x00000004ff067424 */ /* 0x004fe200078e00ff */
[----:B------:R-:W-:Y:S01]  /*15420*/  ISETP.NE.U32.AND P1, PT, RZ, c[0x0][0x500], PT ;  /* 0x00014000ff007a0c */ /* 0x000fe20003f25070 */
[----:B------:R-:W-:Y:S01]  /*15430*/  IMAD.MOV.U32 R19, RZ, RZ, c[0x0][0x388] ;  /* 0x0000e200ff137624 */ /* 0x000fe200078e00ff */
[----:B------:R-:W-:Y:S01]  /*15440*/  ISETP.NE.AND.EX P0, PT, RZ, c[0x0][0x50c], PT, P0 ;  /* 0x00014300ff007a0c */ /* 0x000fe20003f05300 */
[----:B------:R-:W-:Y:S01]  /*15450*/  IMAD.MOV.U32 R2, RZ, RZ, RZ ;  /* 0x000000ffff027224 */ /* 0x000fe200078e00ff */
[----:B------:R-:W-:Y:S01]  /*15460*/  ISETP.NE.AND.EX P1, PT, RZ, c[0x0][0x504], PT, P1 ;  /* 0x00014100ff007a0c */ /* 0x000fe20003f25310 */
[----:B----4-:R-:W-:-:S10]  /*15470*/  IMAD.WIDE R4, R8, R6, c[0x0][0x500] ;  /* 0x0001400008047625 */ /* 0x010fd400078e0206 */
[----:B------:R-:W-:Y:S02]  /*15480*/  @P0 IMAD.WIDE R6, R8, R6, c[0x0][0x508] ;  /* 0x0001420008060625 */ /* 0x000fe400078e0206 */
[----:B------:R2:W5:Y:S04]  /*15490*/  @P1 LDG.E R2, [R4.64] ;  /* 0x0000000804021981 */ /* 0x000568000c1e1900 */
[----:B------:R2:W5:Y:S01]  /*154a0*/  @P0 LDG.E R19, [R6.64] ;  /* 0x0000000806130981 */ /* 0x000562000c1e1900 */
[----:B---3--:R-:W-:-:S04]  /*154b0*/  ISETP.NE.AND P2, PT, R3, RZ, PT ;  /* 0x000000ff0300720c */ /* 0x008fc80003f45270 */
[----:B------:R-:W-:Y:S01]  /*154c0*/  SEL R18, R3, c[0x0][0x3d4], P2 ;  /* 0x0000f50003127a07 */ /* 0x000fe20001000000 */
[----:B------:R-:W-:Y:S05]  /*154d0*/  @P0 BRA `(.L_x_613) ;  /* 0x0000004000000947 */ /* 0x000fea0003800000 */
[----:B------:R-:W-:Y:S05]  /*154e0*/  @!P1 BRA `(.L_x_613) ;  /* 0x0000003000009947 */ /* 0x000fea0003800000 */
[----:B------:R3:W4:Y:S04]  /*154f0*/  LDG.E R3, [R4.64] ;  /* 0x0000000804037981 */ /* 0x000728000c1e1900 */
[----:B--23--:R-:W4:Y:S02]  /*15500*/  LDG.E R4, [R4.64+0x4] ;  /* 0x0000040804047981 */ /* 0x00cf24000c1e1900 */
[----:B----45:R-:W-:Y:S02]  /*15510*/  IADD3 R19, -R3, R4, RZ ;  /* 0x0000000403137210 */ /* 0x030fe40007ffe1ff */
.L_x_613:
[----:B--2---:R-:W2:Y:S01]  /*15520*/  S2R R5, SR_TID.X ;  /* 0x0000000000057919 */ /* 0x004ea20000002100 */
[----:B------:R-:W-:Y:S01]  /*15530*/  SHF.R.S32.HI R3, RZ, 0x1f, R8 ;  /* 0x0000001fff037819 */ /* 0x000fe20000011408 */
[----:B------:R-:W-:Y:S01]  /*15540*/  BSSY B0, `(.L_x_614) ;  /* 0x0000038000007945 */ /* 0x000fe20003800000 */
[----:B-----5:R-:W-:-:S02]  /*15550*/  SHF.R.S32.HI R15, RZ, 0x1f, R2 ;  /* 0x0000001fff0f7819 */ /* 0x020fc40000011402 */
[----:B------:R-:W-:Y:S02]  /*15560*/  SEL R8, R8, RZ, !P1 ;  /* 0x000000ff08087207 */ /* 0x000fe40004800000 */
[----:B------:R-:W-:Y:S02]  /*15570*/  SEL R21, R3, RZ, !P1 ;  /* 0x000000ff03157207 */ /* 0x000fe40004800000 */
[----:B--2---:R-:W-:-:S13]  /*15580*/  ISETP.GT.AND P0, PT, R5, 0x7f, PT ;  /* 0x0000007f0500780c */ /* 0x004fda0003f04270 */
[----:B------:R-:W-:Y:S05]  /*15590*/  @P0 BRA `(.L_x_615) ;  /* 0x0000032000000947 */ /* 0x000fea0003800000 */
[----:B------:R-:W2:Y:S01]  /*155a0*/  LDL R4, [R1+0x20] ;  /* 0x0000200001047983 */ /* 0x000ea20000100800 */
[----:B------:R-:W-:Y:S01]  /*155b0*/  IMAD R3, R19, c[0x0][0x4e8], RZ ;  /* 0x00013a0013037a24 */ /* 0x000fe200078e02ff */
[----:B--2---:R-:W-:-:S04]  /*155c0*/  IADD3 R14, R4, R5, RZ ;  /* 0x00000005040e7210 */ /* 0x004fc80007ffe0ff */
[----:B------:R-:W-:-:S13]  /*155d0*/  ISETP.GE.AND P0, PT, R14, R3, PT ;  /* 0x000000030e00720c */ /* 0x000fda0003f06270 */
[----:B------:R-:W-:Y:S05]  /*155e0*/  @P0 BRA `(.L_x_615) ;  /* 0x000002d000000947 */ /* 0x000fea0003800000 */
[----:B------:R-:W2:Y:S04]  /*155f0*/  LDL R4, [R1+0x28] ;  /* 0x0000280001047983 */ /* 0x000ea80000100800 */
[----:B------:R-:W3:Y:S01]  /*15600*/  LDL.LU R22, [R1+0x34] ;  /* 0x0000340001167983 */ /* 0x000ee20000300800 */
[----:B------:R-:W-:Y:S01]  /*15610*/  IMAD.MOV.U32 R3, RZ, RZ, 0x368 ;  /* 0x00000368ff037424 */ /* 0x000fe200078e00ff */
[----:B------:R-:W-:-:S04]  /*15620*/  ISETP.GT.AND P2, PT, R18, 0x1, PT ;  /* 0x000000011200780c */ /* 0x000fc80003f44270 */
[----:B------:R-:W-:-:S04]  /*15630*/  SEL R3, R3, 0x328, P2 ;  /* 0x0000032803037807 */ /* 0x000fc80001000000 */
[----:B------:R4:W5:Y:S08]  /*15640*/  LDC.64 R10, c[0x0][R3+0x170] ;  /* 0x00005c00030a7b82 */ /* 0x0009700000000a00 */
[----:B------:R4:W2:Y:S08]  /*15650*/  LDC.64 R6, c[0x0][R3+0x168] ;  /* 0x00005a0003067b82 */ /* 0x0008b00000000a00 */
[----:B------:R4:W1:Y:S08]  /*15660*/  LDC.64 R16, c[0x0][R3+0x178] ;  /* 0x00005e0003107b82 */ /* 0x0008700000000a00 */
[----:B------:R4:W1:Y:S02]  /*15670*/  LDC.64 R12, c[0x0][R3+0x160] ;  /* 0x00005800030c7b82 */ /* 0x0008640000000a00 */
[----:B----4-:R-:W-:-:S02]  /*15680*/  IMAD.MOV.U32 R3, RZ, RZ, c[0x0][0x4e8] ;  /* 0x00013a00ff037624 */ /* 0x010fc400078e00ff */
[----:B-----5:R-:W-:-:S03]  /*15690*/  IMAD R9, R11, R8, RZ ;  /* 0x000000080b097224 */ /* 0x020fc600078e02ff */
[----:B------:R-:W-:Y:S02]  /*156a0*/  ISETP.NE.AND P0, PT, R3, 0x1, PT ;  /* 0x000000010300780c */ /* 0x000fe40003f05270 */
[----:B------:R-:W-:-:S11]  /*156b0*/  MOV R3, R14 ;  /* 0x0000000e00037202 */ /* 0x000fd60000000f00 */
        /* <DEDUP_REMOVED lines=11> */
[-C--:B-1----:R-:W-:Y:S02]  /*15770*/  IMAD R10, R17, R9.reuse, RZ ;  /* 0x00000009110a7224 */ /* 0x082fe400078e02ff */
[----:B------:R-:W-:Y:S01]  /*15780*/  IMAD.WIDE.U32 R6, R16, R9, RZ ;  /* 0x0000000910067225 */ /* 0x000fe200078e00ff */
[----:B------:R-:W-:Y:S02]  /*15790*/  IADD3.X R11, R5, R11, R15, P1, P0 ;  /* 0x0000000b050b7210 */ /* 0x000fe40000fe040f */
[----:B------:R-:W-:Y:S01]  /*157a0*/  SHF.R.S32.HI R5, RZ, 0x1f, R3 ;  /* 0x0000001fff057819 */ /* 0x000fe20000011403 */
[----:B------:R-:W-:Y:S01]  /*157b0*/  IMAD R4, R4, c[0x0][0x4e8], R14 ;  /* 0x00013a0004047a24 */ /* 0x000fe200078e020e */
[----:B------:R-:W-:Y:S01]  /*157c0*/  IADD3 R7, R7, R10, RZ ;  /* 0x0000000a07077210 */ /* 0x000fe20007ffe0ff */
[----:B------:R-:W-:Y:S01]  /*157d0*/  IMAD.MOV.U32 R10, RZ, RZ, c[0x0][0x4a8] ;  /* 0x00012a00ff0a7624 */ /* 0x000fe200078e00ff */
[----:B------:R-:W-:Y:S01]  /*157e0*/  IADD3 R6, P1, P0, R3, R20, R6 ;  /* 0x0000001403067210 */ /* 0x000fe2000783e006 */
[----:B------:R-:W-:Y:S01]  /*157f0*/  IMAD R3, R13, R4, RZ ;  /* 0x000000040d037224 */ /* 0x000fe200078e02ff */
[----:B------:R-:W-:-:S02]  /*15800*/  SHF.R.S32.HI R9, RZ, 0x1f, R4 ;  /* 0x0000001fff097819 */ /* 0x000fc40000011404 */
        /* <DEDUP_REMOVED lines=11> */
.L_x_615:
[----:B------:R-:W-:Y:S05]  /*158c0*/  BSYNC B0 ;  /* 0x0000000000007941 */ /* 0x000fea0003800000 */
.L_x_614:
[----:B------:R-:W-:-:S13]  /*158d0*/  ISETP.GT.AND P0, PT, R18, 0x1, PT ;  /* 0x000000011200780c */ /* 0x000fda0003f04270 */
[----:B------:R-:W-:Y:S05]  /*158e0*/  @P0 BRA `(.L_x_607) ;  /* 0x000006c000000947 */ /* 0x000fea0003800000 */
[----:B------:R-:W2:Y:S04]  /*158f0*/  LDL.LU R4, [R1+0x28] ;  /* 0x0000280001047983 */ /* 0x000ea80000300800 */
[----:B-1----:R-:W3:Y:S04]  /*15900*/  LDL.LU R3, [R1+0x20] ;  /* 0x0000200001037983 */ /* 0x002ee80000300800 */
[----:B------:R-:W4:Y:S04]  /*15910*/  LDL R6, [R1+0x60] ;  /* 0x0000600001067983 */ /* 0x000f280000100800 */
[----:B------:R-:W1:Y:S02]  /*15920*/  S2R R10, SR_TID.X ;  /* 0x00000000000a7919 */ /* 0x000e640000002100 */
[----:B-1----:R-:W-:-:S04]  /*15930*/  SHF.R.S32.HI R11, RZ, 0x1f, R10 ;  /* 0x0000001fff0b7819 */ /* 0x002fc8000001140a */
[----:B------:R-:W-:-:S04]  /*15940*/  LEA.HI R11, R11, R10, RZ, 0x3 ;  /* 0x0000000a0b0b7211 */ /* 0x000fc800078f18ff */
[----:B------:R-:W-:Y:S02]  /*15950*/  SHF.R.S32.HI R11, RZ, 0x3, R11 ;  /* 0x00000003ff0b7819 */ /* 0x000fe4000001140b */
[----:B--2---:R-:W-:Y:S02]  /*15960*/  MOV R9, R4 ;  /* 0x0000000400097202 */ /* 0x004fe40000000f00 */
[----:B------:R-:W-:Y:S02]  /*15970*/  MOV R4, c[0x0][0x4e8] ;  /* 0x00013a0000047a02 */ /* 0x000fe40000000f00 */
[----:B---3--:R-:W-:Y:S01]  /*15980*/  MOV R12, R3 ;  /* 0x00000003000c7202 */ /* 0x008fe20000000f00 */
[----:B------:R-:W-:Y:S01]  /*15990*/  IMAD R3, R15, c[0x0][0x3a0], RZ ;  /* 0x0000e8000f037a24 */ /* 0x000fe200078e02ff */
[----:B------:R-:W-:Y:S01]  /*159a0*/  ISETP.NE.AND P0, PT, R4, 0x1, PT ;  /* 0x000000010400780c */ /* 0x000fe20003f05270 */
[----:B------:R-:W-:-:S04]  /*159b0*/  IMAD.WIDE.U32 R4, R2, c[0x0][0x3a0], RZ ;  /* 0x0000e80002047a25 */ /* 0x000fc800078e00ff */
[----:B------:R-:W-:Y:S01]  /*159c0*/  IMAD R2, R2, c[0x0][0x3a4], R3 ;  /* 0x0000e90002027a24 */ /* 0x000fe200078e0203 */
[----:B----4-:R-:W-:Y:S01]  /*159d0*/  IADD3 R3, R6, R12, RZ ;  /* 0x0000000c06037210 */ /* 0x010fe20007ffe0ff */
[----:B------:R-:W-:Y:S02]  /*159e0*/  IMAD R6, R21, c[0x0][0x3f0], RZ ;  /* 0x0000fc0015067a24 */ /* 0x000fe400078e02ff */
[----:B------:R-:W-:Y:S01]  /*159f0*/  IMAD.IADD R5, R5, 0x1, R2 ;  /* 0x0000000105057824 */ /* 0x000fe200078e0202 */
[----:B------:R-:W-:-:S03]  /*15a00*/  MOV R2, R3 ;  /* 0x0000000300027202 */ /* 0x000fc60000000f00 */
[----:B------:R-:W-:-:S04]  /*15a10*/  @P0 IMAD.HI.U32 R7, R3, c[0x0][0x4ec], RZ ;  /* 0x00013b0003070a27 */ /* 0x000fc800078e00ff */
[----:B------:R-:W-:Y:S01]  /*15a20*/  IMAD.WIDE.U32 R4, R9, c[0x0][0x3e8], R4 ;  /* 0x0000fa0009047a25 */ /* 0x000fe200078e0004 */
[----:B------:R-:W-:-:S03]  /*15a30*/  @P0 SHF.R.U32.HI R2, RZ, c[0x0][0x4f0], R7 ;  /* 0x00013c00ff020a19 */ /* 0x000fc60000011607 */
[----:B------:R-:W-:Y:S01]  /*15a40*/  IMAD R5, R9, c[0x0][0x3ec], R5 ;  /* 0x0000fb0009057a24 */ /* 0x000fe200078e0205 */
[----:B------:R-:W-:Y:S01]  /*15a50*/  SHF.R.S32.HI R7, RZ, 0x1f, R2 ;  /* 0x0000001fff077819 */ /* 0x000fe20000011402 */
[----:B------:R-:W-:Y:S01]  /*15a60*/  IMAD R9, R8, c[0x0][0x3f4], R6 ;  /* 0x0000fd0008097a24 */ /* 0x000fe200078e0206 */
[----:B------:R-:W-:Y:S01]  /*15a70*/  IADD3 R6, -R2, RZ, RZ ;  /* 0x000000ff02067210 */ /* 0x000fe20007ffe1ff */
[----:B------:R-:W-:Y:S01]  /*15a80*/  IMAD.WIDE.U32 R4, R8, c[0x0][0x3f0], R4 ;  /* 0x0000fc0008047a25 */ /* 0x000fe200078e0004 */
[----:B------:R-:W-:-:S03]  /*15a90*/  IADD3 R8, R11, R12, RZ ;  /* 0x0000000c0b087210 */ /* 0x000fc60007ffe0ff */
        /* <DEDUP_REMOVED lines=15> */
.L_x_665:
[----:B------:R-:W-:Y:S05]  /*15b90*/  BRA.DIV ~URZ, `(.L_x_617) ;  /* 0x00001fc27f007947 */ /* 0x000fea000b800000 */
[----:B------:R3:W4:Y:S02]  /*15ba0*/  SHFL.IDX PT, R2, R10, RZ, 0x181f ;  /* 0x00181fff0a027589 */ /* 0x00072400000e0000 */
.L_x_666:
[----:B------:R-:W-:Y:S01]  /*15bb0*/  IMAD R7, R19, c[0x0][0x4e8], RZ ;  /* 0x00013a0013077a24 */ /* 0x000fe200078e02ff */
[----:B------:R-:W-:Y:S04]  /*15bc0*/  BSSY B0, `(.L_x_618) ;  /* 0x000000c000007945 */ /* 0x000fe80003800000 */
[----:B------:R-:W-:-:S13]  /*15bd0*/  ISETP.GE.AND P0, PT, R8, R7, PT ;  /* 0x000000070800720c */ /* 0x000fda0003f06270 */
        /* <DEDUP_REMOVED lines=8> */
[----:B------:R2:W-:Y:S04]  /*15c60*/  @!P1 ST.E.128 [R4.64], RZ ;  /* 0x000000ff04009985 */ /* 0x0005e8000c101d08 */
[----:B------:R2:W-:Y:S02]  /*15c70*/  @!P0 ST.E.128 [R2.64], RZ ;  /* 0x000000ff02008985 */ /* 0x0005e4000c101d08 */
.L_x_619:
[----:B------:R-:W-:Y:S05]  /*15c80*/  BSYNC B0 ;  /* 0x0000000000007941 */ /* 0x000fea0003800000 */
.L_x_618:
[----:B------:R-:W-:Y:S05]  /*15c90*/  BRA.DIV ~URZ, `(.L_x_620) ;  /* 0x00001f327f007947 */ /* 0x000fea000b800000 */
[----:B--2---:R2:W1:Y:S04]  /*15ca0*/  SHFL.IDX PT, R11, R6, 0x1, 0x181f ;  /* 0x00381f00060b7f89 */ /* 0x00446800000e0000 */
[----:B----4-:R2:W4:Y:S02]  /*15cb0*/  SHFL.IDX PT, R2, R10, 0x1, 0x181f ;  /* 0x00381f000a027f89 */ /* 0x01052400000e0000 */
.L_x_667:
        /* <DEDUP_REMOVED lines=11> */
[----:B------:R1:W-:Y:S04]  /*15d70*/  @!P1 ST.E.128 [R4.64], RZ ;  /* 0x000000ff04009985 */ /* 0x0003e8000c101d08 */
[----:B------:R1:W-:Y:S02]  /*15d80*/  @!P0 ST.E.128 [R2.64], RZ ;  /* 0x000000ff02008985 */ /* 0x0003e4000c101d08 */
.L_x_622:
[----:B------:R-:W-:Y:S05]  /*15d90*/  BSYNC B0 ;  /* 0x0000000000007941 */ /* 0x000fea0003800000 */
.L_x_621:
[----:B------:R-:W-:Y:S05]  /*15da0*/  BRA.DIV ~URZ, `(.L_x_623) ;  /* 0x00001ef27f007947 */ /* 0x000fea000b800000 */
[----:B-1----:R1:W2:Y:S02]  /*15db0*/  SHFL.IDX PT, R11, R6, 0x2, 0x181f ;  /* 0x00581f00060b7f89 */ /* 0x0022a400000e0000 */
.L_x_668:
[----:B------:R-:W-:Y:S05]  /*15dc0*/  BRA.DIV ~URZ, `(.L_x_624) ;  /* 0x00001f427f007947 */ /* 0x000fea000b800000 */
[----:B----4-:R4:W1:Y:S02]  /*15dd0*/  SHFL.IDX PT, R2, R10, 0x2, 0x181f ;  /* 0x00581f000a027f89 */ /* 0x01086400000e0000 */
.L_x_669:
        /* <DEDUP_REMOVED lines=11> */
[----:B------:R1:W-:Y:S04]  /*15e90*/  @!P1 ST.E.128 [R4.64], RZ ;  /* 0x000000ff04009985 */ /* 0x0003e8000c101d08 */
[----:B------:R1:W-:Y:S02]  /*15ea0*/  @!P0 ST.E.128 [R2.64], RZ ;  /* 0x000000ff02008985 */ /* 0x0003e4000c101d08 */
.L_x_626:
[----:B------:R-:W-:Y:S05]  /*15eb0*/  BSYNC B0 ;  /* 0x0000000000007941 */ /* 0x000fea0003800000 */
.L_x_625:
[----:B------:R-:W-:Y:S05]  /*15ec0*/  BRA.DIV ~URZ, `(.L_x_627) ;  /* 0x00001eb27f007947 */ /* 0x000fea000b800000 */
[----:B-12---:R-:W1:Y:S04]  /*15ed0*/  SHFL.IDX PT, R6, R6, 0x3, 0x181f ;  /* 0x00781f0006067f89 */ /* 0x006e6800000e0000 */
[----:B------:R2:W3:Y:S02]  /*15ee0*/  SHFL.IDX PT, R2, R10, 0x3, 0x181f ;  /* 0x00781f000a027f89 */ /* 0x0004e400000e0000 */
.L_x_670:
[----:B------:R-:W-:-:S04]  /*15ef0*/  IADD3 R8, R8, 0x60, RZ ;  /* 0x0000006008087810 */ /* 0x000fc80007ffe0ff */
[----:B------:R-:W-:-:S13]  /*15f00*/  ISETP.GE.AND P0, PT, R8, R7, PT ;  /* 0x000000070800720c */ /* 0x000fda0003f06270 */
[----:B------:R-:W-:Y:S05]  /*15f10*/  @P0 BRA `(.L_x_607) ;  /* 0x0000009000000947 */ /* 0x000fea0003800000 */
[----:B--234-:R-:W2:Y:S01]  /*15f20*/  LDL.64 R10, [R1] ;  /* 0x00000000010a7983 */ /* 0x01cea20000100a00 */
[----:B------:R-:W-:Y:S02]  /*15f30*/  ISETP.GE.AND P0, PT, R0, c[0x0][0x3c8], PT ;  /* 0x0000f20000007a0c */ /* 0x000fe40003f06270 */
[----:B--2---:R-:W-:-:S13]  /*15f40*/  ISETP.GE.AND P1, PT, R10, c[0x0][0x3c8], PT ;  /* 0x0000f2000a007a0c */ /* 0x004fda0003f26270 */
[-C--:B------:R-:W-:Y:S02]  /*15f50*/  @!P1 LEA R4, P3, R10, R2.reuse, 0x1 ;  /* 0x000000020a049211 */ /* 0x080fe400078608ff */
[----:B------:R-:W-:Y:S02]  /*15f60*/  @!P0 LEA R2, P2, R0, R2, 0x1 ;  /* 0x0000000200028211 */ /* 0x000fe400078408ff */
[-C--:B-1----:R-:W-:Y:S02]  /*15f70*/  @!P1 LEA.HI.X R5, R10, R6.reuse, R28, 0x1, P3 ;  /* 0x000000060a059211 */ /* 0x082fe400018f0c1c */
[----:B------:R-:W-:-:S03]  /*15f80*/  @!P0 LEA.HI.X R3, R0, R6, R29, 0x1, P2 ;  /* 0x0000000600038211 */ /* 0x000fc600010f0c1d */
[----:B------:R1:W-:Y:S04]  /*15f90*/  @!P1 ST.E.128 [R4.64], RZ ;  /* 0x000000ff04009985 */ /* 0x0003e8000c101d08 */
[----:B------:R1:W-:Y:S02]  /*15fa0*/  @!P0 ST.E.128 [R2.64], RZ ;  /* 0x000000ff02008985 */ /* 0x0003e4000c101d08 */
.L_x_607:
[----:B------:R-:W-:Y:S05]  /*15fb0*/  BSYNC B1 ;  /* 0x0000000000017941 */ /* 0x000fea0003800000 */
.L_x_591:
[----:B--2---:R-:W2:Y:S02]  /*15fc0*/  LDL R0, [R1+0x64] ;  /* 0x0000640001007983 */ /* 0x004ea40000100800 */
[----:B--2---:R-:W-:-:S13]  /*15fd0*/  ISETP.NE.AND P0, PT, R0, RZ, PT ;  /* 0x000000ff0000720c */ /* 0x004fda0003f05270 */
[----:B------:R-:W-:Y:S01]  /*15fe0*/  @P0 WARPSYNC 0xffffffff ;  /* 0xffffffff00000948 */ /* 0x000fe20003800000 */
[----:B------:R-:W-:Y:S06]  /*15ff0*/  @P0 BAR.SYNC.DEFER_BLOCKING 0x5, 0x100 ;  /* 0x0144000000000b1d */ /* 0x000fec0000010000 */
[----:B-1-3--:R-:W1:Y:S04]  /*16000*/  @P0 LDS.128 R4, [0xe100] ;  /* 0x00e10000ff040984 */ /* 0x00ae680000000c00 */
[----:B-1----:R1:W-:Y:S04]  /*16010*/  @P0 STL.64 [R1+0x30], R4 ;  /* 0x0000300401000387 */ /* 0x0023e80000100a00 */
[----:B------:R1:W-:Y:S04]  /*16020*/  @P0 STL.64 [R1+0x38], R6 ;  /* 0x0000380601000387 */ /* 0x0003e80000100a00 */
[----:B------:R-:W-:Y:S06]  /*16030*/  @P0 BAR.ARV 0x4, 0x100 ;  /* 0x0104000000000b1d */ /* 0x000fec0000002000 */
[----:B------:R-:W-:Y:S05]  /*16040*/  @P0 BRA `(.L_x_628) ;  /* 0x0000104000000947 */ /* 0x000fea0003800000 */
[----:B------:R-:W2:Y:S01]  /*16050*/  S2R R0, SR_TID.X ;  /* 0x0000000000007919 */ /* 0x000ea20000002100 */
[----:B-1----:R-:W-:Y:S01]  /*16060*/  IMAD.MOV.U32 R7, RZ, RZ, RZ ;  /* 0x000000ffff077224 */ /* 0x002fe200078e00ff */
[----:B--2---:R-:W-:-:S04]  /*16070*/  LOP3.LUT R14, R0, 0x1f, RZ, 0xc0, !PT ;  /* 0x0000001f000e7812 */ /* 0x004fc800078ec0ff */
[----:B------:R-:W-:Y:S01]  /*16080*/  ISETP.NE.AND P5, PT, R14, 0x1f, PT ;  /* 0x0000001f0e00780c */ /* 0x000fe20003fa5270 */
[----:B------:R-:W-:Y:S10]  /*16090*/  BRA.DIV ~URZ, `(.L_x_629) ;  /* 0x00001db27f007947 */ /* 0x000ff4000b800000 */
[----:B----4-:R1:W2:Y:S02]  /*160a0*/  SHFL.IDX PT, R10, R62, RZ, 0x1f ;  /* 0x00001fff3e0a7589 */ /* 0x0102a400000e0000 */
.L_x_671:
[----:B------:R-:W-:Y:S05]  /*160b0*/  BRA.DIV ~URZ, `(.L_x_630) ;  /* 0x00001e027f007947 */ /* 0x000fea000b800000 */
[----:B------:R3:W4:Y:S02]  /*160c0*/  SHFL.IDX PT, R8, R62, 0x1, 0x1f ;  /* 0x00201f003e087f89 */ /* 0x00072400000e0000 */
.L_x_672:
        /* <DEDUP_REMOVED lines=19> */
.L_x_673:
        /* <DEDUP_REMOVED lines=16> */
.L_x_674:
[----:B---3--:R-:W-:Y:S01]  /*16300*/  IMAD R0, R0, c[0x0][0x538], RZ ;  /* 0x00014e0000007a24 */ /* 0x008fe200078e02ff */
[----:B------:R-:W-:Y:S04]  /*16310*/  BSSY B1, `(.L_x_633) ;  /* 0x00000ce000017945 */ /* 0x000fe80003800000 */
[----:B----4-:R-:W-:-:S04]  /*16320*/  IADD3 R8, R0, R8, RZ ;  /* 0x0000000800087210 */ /* 0x010fc80007ffe0ff */
[----:B--2---:R-:W-:-:S13]  /*16330*/  ISETP.GT.AND P6, PT, R8, R10, PT ;  /* 0x0000000a0800720c */ /* 0x004fda0003fc4270 */
[----:B------:R-:W-:Y:S05]  /*16340*/  @P6 BRA `(.L_x_634) ;  /* 0x0000025000006947 */ /* 0x000fea0003800000 */
.L_x_638:
        /* <DEDUP_REMOVED lines=17> */
.L_x_675:
        /* <DEDUP_REMOVED lines=16> */
.L_x_676:
[----:B--2---:R-:W-:-:S05]  /*16560*/  IMAD R0, R0, c[0x0][0x538], RZ ;  /* 0x00014e0000007a24 */ /* 0x004fca00078e02ff */
[----:B------:R-:W-:-:S04]  /*16570*/  IADD3 R8, R0, R8, RZ ;  /* 0x0000000800087210 */ /* 0x000fc80007ffe0ff */
[----:B------:R-:W-:-:S13]  /*16580*/  ISETP.GT.AND P6, PT, R8, R10, PT ;  /* 0x0000000a0800720c */ /* 0x000fda0003fc4270 */
[----:B-1----:R-:W-:Y:S05]  /*16590*/  @!P6 BRA `(.L_x_638) ;  /* 0xfffffdb00000e947 */ /* 0x002fea000383ffff */
.L_x_634:
[----:B------:R-:W-:-:S05]  /*165a0*/  IADD3 R8, -R0, R8, RZ ;  /* 0x0000000800087210 */ /* 0x000fca0007ffe1ff */
[----:B------:R-:W-:-:S05]  /*165b0*/  IMAD R0, R4, c[0x0][0x538], R8 ;  /* 0x00014e0004007a24 */ /* 0x000fca00078e0208 */
[----:B------:R-:W-:Y:S01]  /*165c0*/  ISETP.GT.AND P0, PT, R0, R10, PT ;  /* 0x0000000a0000720c */ /* 0x000fe20003f04270 */
[----:B------:R-:W-:-:S12]  /*165d0*/  BRA.DIV ~URZ, `(.L_x_639) ;  /* 0x00001d427f007947 */ /* 0x000fd8000b800000 */
[----:B------:R-:W-:-:S03]  /*165e0*/  VOTE.ANY R12, PT, !P0 ;  /* 0x00000000000c7806 */ /* 0x000fc600040e0100 */
.L_x_677:
[----:B------:R-:W2:Y:S01]  /*165f0*/  LDL.LU R2, [R1+0x3c] ;  /* 0x00003c0001027983 */ /* 0x000ea20000300800 */
[----:B------:R-:W2:Y:S02]  /*16600*/  POPC R0, R12 ;  /* 0x0000000c00007309 */ /* 0x000ea40000000000 */
[----:B--2---:R-:W-:-:S05]  /*16610*/  IADD3 R2, R0, R2, RZ ;  /* 0x0000000200027210 */ /* 0x004fca0007ffe0ff */
[----:B------:R2:W-:Y:S01]  /*16620*/  STL [R1+0x3c], R2 ;  /* 0x00003c0201007387 */ /* 0x0005e20000100800 */
[----:B------:R-:W-:Y:S05]  /*16630*/  BRA.DIV ~URZ, `(.L_x_640) ;  /* 0x00001d327f007947 */ /* 0x000fea000b800000 */
[----:B------:R3:W4:Y:S04]  /*16640*/  SHFL.IDX PT, R11, R6, R0, 0x1f ;  /* 0x00001f00060b7589 */ /* 0x00072800000e0000 */
[----:B------:R3:W1:Y:S02]  /*16650*/  SHFL.IDX PT, R7, R7, R0, 0x1f ;  /* 0x00001f0007077589 */ /* 0x00066400000e0000 */
.L_x_678:
[----:B------:R-:W-:Y:S01]  /*16660*/  ISETP.NE.AND P0, PT, R12, RZ, PT ;  /* 0x000000ff0c00720c */ /* 0x000fe20003f05270 */
[----:B------:R-:W-:-:S12]  /*16670*/  BSSY B0, `(.L_x_641) ;  /* 0x0000005000007945 */ /* 0x000fd80003800000 */
[----:B------:R-:W-:Y:S05]  /*16680*/  @!P0 BRA `(.L_x_642) ;  /* 0x0000003000008947 */ /* 0x000fea0003800000 */
[----:B---3--:R-:W-:Y:S01]  /*16690*/  IADD3 R0, R0, -0x1, RZ ;  /* 0xffffffff00007810 */ /* 0x008fe20007ffe0ff */
[----:B------:R-:W-:Y:S05]  /*166a0*/  BRA.DIV ~URZ, `(.L_x_643) ;  /* 0x00001d927f007947 */ /* 0x000fea000b800000 */
[----:B------:R3:W2:Y:S02]  /*166b0*/  SHFL.IDX PT, R13, R4, R0, 0x1f ;  /* 0x00001f00040d7589 */ /* 0x0006a400000e0000 */
.L_x_642:
[----:B------:R-:W-:Y:S05]  /*166c0*/  BSYNC B0 ;  /* 0x0000000000007941 */ /* 0x000fea0003800000 */
.L_x_641:
[----:B--23--:R-:W-:Y:S01]  /*166d0*/  IMAD R0, R13, c[0x0][0x538], R8 ;  /* 0x00014e000d007a24 */ /* 0x00cfe200078e0208 */
[----:B-1----:R-:W-:Y:S01]  /*166e0*/  ISETP.NE.AND P0, PT, R7, 0x1, PT ;  /* 0x000000010700780c */ /* 0x002fe20003f05270 */
[----:B------:R-:W-:Y:S03]  /*166f0*/  BSSY B0, `(.L_x_644) ;  /* 0x0000086000007945 */ /* 0x000fe60003800000 */
[----:B------:R1:W-:Y:S01]  /*16700*/  STL [R1+0x30], R0 ;  /* 0x0000300001007387 */ /* 0x0003e20000100800 */
[----:B------:R-:W-:-:S08]  /*16710*/  IADD3 R8, -R0, R10, RZ ;  /* 0x0000000a00087210 */ /* 0x000fd00007ffe1ff */
[----:B------:R-:W-:Y:S05]  /*16720*/  @!P0 BRA `(.L_x_645) ;  /* 0x000003e000008947 */ /* 0x000fea0003800000 */
[-C--:B----4-:R-:W-:Y:S02]  /*16730*/  IABS R2, R11.reuse ;  /* 0x0000000b00027213 */ /* 0x090fe40000000000 */
[----:B------:R-:W-:Y:S02]  /*16740*/  IABS R9, R11 ;  /* 0x0000000b00097213 */ /* 0x000fe40000000000 */
[----:B-1----:R-:W1:Y:S08]  /*16750*/  I2F.RP R0, R2 ;  /* 0x0000000200007306 */ /* 0x002e700000209400 */
[----:B-1----:R-:W1:Y:S02]  /*16760*/  MUFU.RCP R0, R0 ;  /* 0x0000000000007308 */ /* 0x002e640000001000 */
[----:B-1----:R-:W-:-:S06]  /*16770*/  IADD3 R0, R0, 0xffffffe, RZ ;  /* 0x0ffffffe00007810 */ /* 0x002fcc0007ffe0ff */
[----:B------:R-:W1:Y:S02]  /*16780*/  F2I.FTZ.U32.TRUNC.NTZ R5, R0 ;  /* 0x0000000000057305 */ /* 0x000e64000021f000 */
[----:B-1----:R-:W-:Y:S01]  /*16790*/  IMAD.MOV R3, RZ, RZ, -R5 ;  /* 0x000000ffff037224 */ /* 0x002fe200078e0a05 */
[----:B------:R-:W-:-:S03]  /*167a0*/  IABS R0, R7 ;  /* 0x0000000700007213 */ /* 0x000fc60000000000 */
[----:B------:R-:W-:Y:S01]  /*167b0*/  IMAD.MOV.U32 R4, RZ, RZ, R3 ;  /* 0x000000ffff047224 */ /* 0x000fe200078e0003 */
[----:B------:R-:W-:Y:S01]  /*167c0*/  IABS R3, R8 ;  /* 0x0000000800037213 */ /* 0x000fe20000000000 */
[----:B------:R-:W-:Y:S02]  /*167d0*/  IMAD.MOV.U32 R6, RZ, RZ, R0 ;  /* 0x000000ffff067224 */ /* 0x000fe400078e0000 */
[----:B------:R-:W-:Y:S02]  /*167e0*/  IMAD R0, R4, R2, RZ ;  /* 0x0000000204007224 */ /* 0x000fe400078e02ff */
[----:B------:R-:W-:Y:S01]  /*167f0*/  IMAD.MOV.U32 R4, RZ, RZ, RZ ;  /* 0x000000ffff047224 */ /* 0x000fe200078e00ff */
[----:B------:R-:W1:Y:S03]  /*16800*/  I2F.RP R10, R6 ;  /* 0x00000006000a7306 */ /* 0x000e660000209400 */
[----:B------:R-:W-:-:S04]  /*16810*/  IMAD.HI.U32 R5, R5, R0, R4 ;  /* 0x0000000005057227 */ /* 0x000fc800078e0004 */
[----:B------:R-:W-:-:S05]  /*16820*/  IMAD.MOV R0, RZ, RZ, -R9 ;  /* 0x000000ffff007224 */ /* 0x000fca00078e0a09 */
[----:B------:R-:W-:Y:S01]  /*16830*/  MOV R4, R0 ;  /* 0x0000000000047202 */ /* 0x000fe20000000f00 */
[----:B------:R-:W-:-:S04]  /*16840*/  IMAD.HI.U32 R0, R5, R3, RZ ;  /* 0x0000000305007227 */ /* 0x000fc800078e00ff */
[----:B------:R-:W-:Y:S02]  /*16850*/  IMAD R3, R0, R4, R3 ;  /* 0x0000000400037224 */ /* 0x000fe400078e0203 */
[----:B-1----:R-:W1:Y:S03]  /*16860*/  MUFU.RCP R4, R10 ;  /* 0x0000000a00047308 */ /* 0x002e660000001000 */
[----:B------:R-:W-:-:S13]  /*16870*/  ISETP.GT.U32.AND P1, PT, R2, R3, PT ;  /* 0x000000030200720c */ /* 0x000fda0003f24070 */
[----:B------:R-:W-:Y:S01]  /*16880*/  @!P1 IMAD.IADD R3, R3, 0x1, -R2 ;  /* 0x0000000103039824 */ /* 0x000fe200078e0a02 */
[----:B-1----:R-:W-:Y:S02]  /*16890*/  IADD3 R4, R4, 0xffffffe, RZ ;  /* 0x0ffffffe04047810 */ /* 0x002fe40007ffe0ff */
[----:B------:R-:W-:Y:S02]  /*168a0*/  @!P1 IADD3 R0, R0, 0x1, RZ ;  /* 0x0000000100009810 */ /* 0x000fe40007ffe0ff */
[----:B------:R-:W-:Y:S02]  /*168b0*/  ISETP.GE.U32.AND P2, PT, R3, R2, PT ;  /* 0x000000020300720c */ /* 0x000fe40003f46070 */
[----:B------:R-:W1:Y:S01]  /*168c0*/  F2I.FTZ.U32.TRUNC.NTZ R3, R4 ;  /* 0x0000000400037305 */ /* 0x000e62000021f000 */
[----:B------:R-:W-:Y:S02]  /*168d0*/  LOP3.LUT R2, R8, R11, RZ, 0x3c, !PT ;  /* 0x0000000b08027212 */ /* 0x000fe400078e3cff */
[----:B------:R-:W-:-:S02]  /*168e0*/  ISETP.NE.AND P1, PT, R11, RZ, PT ;  /* 0x000000ff0b00720c */ /* 0x000fc40003f25270 */
[----:B------:R-:W-:-:S06]  /*168f0*/  ISETP.GE.AND P0, PT, R2, RZ, PT ;  /* 0x000000ff0200720c */ /* 0x000fcc0003f06270 */
[----:B------:R-:W-:Y:S01]  /*16900*/  @P2 IADD3 R0, R0, 0x1, RZ ;  /* 0x0000000100002810 */ /* 0x000fe20007ffe0ff */
[----:B-1----:R-:W-:-:S06]  /*16910*/  IMAD.MOV R2, RZ, RZ, -R3 ;  /* 0x000000ffff027224 */ /* 0x002fcc00078e0a03 */
[----:B------:R-:W-:Y:S01]  /*16920*/  @!P0 IMAD.MOV R0, RZ, RZ, -R0 ;  /* 0x000000ffff008224 */ /* 0x000fe200078e0a00 */
[----:B------:R-:W-:Y:S02]  /*16930*/  @!P1 LOP3.LUT R0, RZ, R11, RZ, 0x33, !PT ;  /* 0x0000000bff009212 */ /* 0x000fe400078e33ff */
[----:B------:R-:W-:Y:S02]  /*16940*/  MOV R4, R2 ;  /* 0x0000000200047202 */ /* 0x000fe40000000f00 */
[----:B------:R-:W-:Y:S02]  /*16950*/  IABS R2, R7 ;  /* 0x0000000700027213 */ /* 0x000fe40000000000 */
[----:B------:R-:W-:Y:S01]  /*16960*/  IABS R9, R0 ;  /* 0x0000000000097213 */ /* 0x000fe20000000000 */
[----:B------:R-:W-:Y:S02]  /*16970*/  IMAD R4, R4, R6, RZ ;  /* 0x0000000604047224 */ /* 0x000fe400078e02ff */
[----:B------:R-:W-:-:S02]  /*16980*/  IMAD.MOV R5, RZ, RZ, -R2 ;  /* 0x000000ffff057224 */ /* 0x000fc400078e0a02 */
[----:B------:R-:W-:-:S04]  /*16990*/  IMAD.MOV.U32 R2, RZ, RZ, RZ ;  /* 0x000000ffff027224 */ /* 0x000fc800078e00ff */
[----:B------:R-:W-:Y:S01]  /*169a0*/  IMAD.HI.U32 R2, R3, R4, R2 ;  /* 0x0000000403027227 */ /* 0x000fe200078e0002 */
[----:B------:R-:W-:-:S03]  /*169b0*/  MOV R4, R5 ;  /* 0x0000000500047202 */ /* 0x000fc60000000f00 */
[----:B------:R-:W-:-:S04]  /*169c0*/  IMAD.MOV.U32 R3, RZ, RZ, R9 ;  /* 0x000000ffff037224 */ /* 0x000fc800078e0009 */
[----:B------:R-:W-:-:S04]  /*169d0*/  IMAD.HI.U32 R2, R2, R3, RZ ;  /* 0x0000000302027227 */ /* 0x000fc800078e00ff */
[----:B------:R-:W-:Y:S01]  /*169e0*/  IMAD R3, R2, R4, R3 ;  /* 0x0000000402037224 */ /* 0x000fe200078e0203 */
[----:B------:R-:W-:-:S04]  /*169f0*/  IADD3 R4, -R0, RZ, RZ ;  /* 0x000000ff00047210 */ /* 0x000fc80007ffe1ff */
        /* <DEDUP_REMOVED lines=9> */
[----:B------:R-:W-:-:S05]  /*16a90*/  @!P1 LOP3.LUT R2, RZ, R7, RZ, 0x33, !PT ;  /* 0x00000007ff029212 */ /* 0x000fca00078e33ff */
[----:B------:R-:W-:-:S04]  /*16aa0*/  IMAD.MOV R3, RZ, RZ, -R2 ;  /* 0x000000ffff037224 */ /* 0x000fc800078e0a02 */
[C---:B------:R-:W-:Y:S02]  /*16ab0*/  IMAD R3, R7.reuse, R3, R0 ;  /* 0x0000000307037224 */ /* 0x040fe400078e0200 */
[----:B------:R-:W-:Y:S02]  /*16ac0*/  IMAD R0, R7, 0x1000000, R2 ;  /* 0x0100000007007824 */ /* 0x000fe400078e0202 */
[----:B------:R-:W-:Y:S02]  /*16ad0*/  IMAD R2, R11, R4, R8 ;  /* 0x000000040b027224 */ /* 0x000fe400078e0208 */
[----:B------:R-:W-:-:S05]  /*16ae0*/  IMAD R0, R3, 0x10000, R0 ;  /* 0x0001000003007824 */ /* 0x000fca00078e0200 */
[----:B------:R1:W-:Y:S01]  /*16af0*/  STL [R1+0x38], R0 ;  /* 0x0000380001007387 */ /* 0x0003e20000100800 */
[----:B------:R-:W-:Y:S05]  /*16b00*/  BRA `(.L_x_646) ;  /* 0x0000044000007947 */ /* 0x000fea0003800000 */
.L_x_645:
[----:B-1----:R-:W2:Y:S01]  /*16b10*/  LDL R0, [R1+0x3c] ;  /* 0x00003c0001007983 */ /* 0x002ea20000100800 */
[----:B------:R-:W-:-:S04]  /*16b20*/  IMAD.MOV.U32 R2, RZ, RZ, 0x4 ;  /* 0x00000004ff027424 */ /* 0x000fc800078e00ff */
[----:B--2---:R-:W-:-:S05]  /*16b30*/  IMAD.WIDE R2, R0, R2, c[0x0][0x590] ;  /* 0x0001640000027625 */ /* 0x004fca00078e0202 */
[----:B------:R-:W2:Y:S02]  /*16b40*/  LDG.E R4, [R2.64] ;  /* 0x0000000802047981 */ /* 0x000ea4000c1e1900 */
[----:B--2-4-:R-:W-:-:S05]  /*16b50*/  IMAD R7, R4, R11, RZ ;  /* 0x0000000b04077224 */ /* 0x014fca00078e02ff */
[-C--:B------:R-:W-:Y:S02]  /*16b60*/  IABS R0, R7.reuse ;  /* 0x0000000700007213 */ /* 0x080fe40000000000 */
        /* <DEDUP_REMOVED lines=27> */
[----:B------:R-:W-:Y:S02]  /*16d20*/  IMAD R9, R4, R2, RZ ;  /* 0x0000000204097224 */ /* 0x000fe400078e02ff */
[----:B------:R-:W-:-:S03]  /*16d30*/  IMAD.MOV R2, RZ, RZ, -R2 ;  /* 0x000000ffff027224 */ /* 0x000fc600078e0a02 */
[----:B------:R-:W-:Y:S01]  /*16d40*/  IADD3 R0, -R9, c[0x0][0x538], RZ ;  /* 0x00014e0009007a10 */ /* 0x000fe20007ffe1ff */
[----:B------:R-:W-:-:S03]  /*16d50*/  IMAD R6, R7, R2, R8 ;  /* 0x0000000207067224 */ /* 0x000fc600078e0208 */
[----:B------:R-:W-:Y:S02]  /*16d60*/  IMNMX R0, R4, R0, PT ;  /* 0x0000000004007217 */ /* 0x000fe40003800200 */
[----:B------:R-:W-:Y:S02]  /*16d70*/  IABS R2, R6 ;  /* 0x0000000600027213 */ /* 0x000fe40000000000 */
[-C--:B------:R-:W-:Y:S02]  /*16d80*/  IABS R3, R0.reuse ;  /* 0x0000000000037213 */ /* 0x080fe40000000000 */
[----:B------:R-:W-:Y:S02]  /*16d90*/  IABS R10, R0 ;  /* 0x00000000000a7213 */ /* 0x000fe40000000000 */
[----:B------:R-:W1:Y:S01]  /*16da0*/  I2F.RP R4, R3 ;  /* 0x0000000300047306 */ /* 0x000e620000209400 */
[----:B------:R-:W-:Y:S02]  /*16db0*/  MOV R7, R2 ;  /* 0x0000000200077202 */ /* 0x000fe40000000f00 */
[----:B------:R-:W-:-:S05]  /*16dc0*/  IMAD.MOV R2, RZ, RZ, -R10 ;  /* 0x000000ffff027224 */ /* 0x000fca00078e0a0a */
[----:B-1----:R-:W1:Y:S02]  /*16dd0*/  MUFU.RCP R4, R4 ;  /* 0x0000000400047308 */ /* 0x002e640000001000 */
[----:B-1----:R-:W-:-:S06]  /*16de0*/  IADD3 R4, R4, 0xffffffe, RZ ;  /* 0x0ffffffe04047810 */ /* 0x002fcc0007ffe0ff */
[----:B------:R-:W1:Y:S02]  /*16df0*/  F2I.FTZ.U32.TRUNC.NTZ R5, R4 ;  /* 0x0000000400057305 */ /* 0x000e64000021f000 */
[----:B-1----:R-:W-:-:S04]  /*16e00*/  IMAD.MOV R4, RZ, RZ, -R5 ;  /* 0x000000ffff047224 */ /* 0x002fc800078e0a05 */
[----:B------:R-:W-:Y:S02]  /*16e10*/  IMAD R8, R4, R3, RZ ;  /* 0x0000000304087224 */ /* 0x000fe400078e02ff */
[----:B------:R-:W-:-:S04]  /*16e20*/  IMAD.MOV.U32 R4, RZ, RZ, RZ ;  /* 0x000000ffff047224 */ /* 0x000fc800078e00ff */
[----:B------:R-:W-:-:S04]  /*16e30*/  IMAD.HI.U32 R5, R5, R8, R4 ;  /* 0x0000000805057227 */ /* 0x000fc800078e0004 */
[----:B------:R-:W-:Y:S02]  /*16e40*/  IMAD.MOV.U32 R4, RZ, RZ, R2 ;  /* 0x000000ffff047224 */ /* 0x000fe400078e0002 */
[----:B------:R-:W-:-:S04]  /*16e50*/  IMAD.HI.U32 R2, R5, R7, RZ ;  /* 0x0000000705027227 */ /* 0x000fc800078e00ff */
[----:B------:R-:W-:-:S05]  /*16e60*/  IMAD R4, R2, R4, R7 ;  /* 0x0000000402047224 */ /* 0x000fca00078e0207 */
[----:B------:R-:W-:-:S13]  /*16e70*/  ISETP.GT.U32.AND P1, PT, R3, R4, PT ;  /* 0x000000040300720c */ /* 0x000fda0003f24070 */
[-C--:B------:R-:W-:Y:S02]  /*16e80*/  @!P1 IADD3 R4, R4, -R3.reuse, RZ ;  /* 0x8000000304049210 */ /* 0x080fe40007ffe0ff */
[----:B------:R-:W-:Y:S02]  /*16e90*/  @!P1 IADD3 R2, R2, 0x1, RZ ;  /* 0x0000000102029810 */ /* 0x000fe40007ffe0ff */
[----:B------:R-:W-:Y:S02]  /*16ea0*/  ISETP.GE.U32.AND P2, PT, R4, R3, PT ;  /* 0x000000030400720c */ /* 0x000fe40003f46070 */
[----:B------:R-:W-:Y:S02]  /*16eb0*/  LOP3.LUT R3, R6, R0, RZ, 0x3c, !PT ;  /* 0x0000000006037212 */ /* 0x000fe400078e3cff */
[----:B------:R-:W-:Y:S02]  /*16ec0*/  ISETP.NE.AND P1, PT, R0, RZ, PT ;  /* 0x000000ff0000720c */ /* 0x000fe40003f25270 */
[----:B------:R-:W-:Y:S01]  /*16ed0*/  ISETP.GE.AND P0, PT, R3, RZ, PT ;  /* 0x000000ff0300720c */ /* 0x000fe20003f06270 */
[----:B------:R-:W-:Y:S01]  /*16ee0*/  IMAD.MOV R3, RZ, RZ, -R0 ;  /* 0x000000ffff037224 */ /* 0x000fe200078e0a00 */
[----:B------:R-:W-:-:S05]  /*16ef0*/  IADD3 R6, R9, 0x1000000, R6 ;  /* 0x0100000009067810 */ /* 0x000fca0007ffe006 */
[----:B------:R-:W-:-:S06]  /*16f00*/  @P2 IADD3 R2, R2, 0x1, RZ ;  /* 0x0000000102022810 */ /* 0x000fcc0007ffe0ff */
[----:B------:R-:W-:Y:S01]  /*16f10*/  @!P0 IMAD.MOV R2, RZ, RZ, -R2 ;  /* 0x000000ffff028224 */ /* 0x000fe200078e0a02 */
[----:B------:R-:W-:-:S05]  /*16f20*/  @!P1 LOP3.LUT R2, RZ, R0, RZ, 0x33, !PT ;  /* 0x00000000ff029212 */ /* 0x000fca00078e33ff */
[----:B------:R-:W-:-:S05]  /*16f30*/  IMAD R0, R2, R3, R6 ;  /* 0x0000000302007224 */ /* 0x000fca00078e0206 */
[----:B------:R1:W-:Y:S02]  /*16f40*/  STL [R1+0x38], R0 ;  /* 0x0000380001007387 */ /* 0x0003e40000100800 */
.L_x_646:
[----:B------:R-:W-:Y:S05]  /*16f50*/  BSYNC B0 ;  /* 0x0000000000007941 */ /* 0x000fea0003800000 */
.L_x_644:
[----:B------:R-:W-:-:S04]  /*16f60*/  LOP3.LUT R2, RZ, R2, RZ, 0x33, !PT ;  /* 0x00000002ff027212 */ /* 0x000fc800078e33ff */
[----:B-1----:R-:W-:-:S05]  /*16f70*/  IADD3 R0, R2, R11, RZ ;  /* 0x0000000b02007210 */ /* 0x002fca0007ffe0ff */
[----:B------:R1:W-:Y:S01]  /*16f80*/  STL [R1+0x34], R0 ;  /* 0x0000340001007387 */ /* 0x0003e20000100800 */
[----:B------:R-:W-:Y:S05]  /*16f90*/  BRA `(.L_x_647) ;  /* 0x0000005000007947 */ /* 0x000fea0003800000 */
.L_x_635:
[----:B------:R-:W-:Y:S01]  /*16fa0*/  MOV R0, c[0x0][0x53c] ;  /* 0x00014f0000007a02 */ /* 0x000fe20000000f00 */
[----:B------:R2:W-:Y:S04]  /*16fb0*/  STL [R1+0x30], R10 ;  /* 0x0000300a01007387 */ /* 0x0005e80000100800 */
[----:B------:R2:W-:Y:S04]  /*16fc0*/  STL [R1+0x34], RZ ;  /* 0x000034ff01007387 */ /* 0x0005e80000100800 */
[----:B------:R2:W-:Y:S04]  /*16fd0*/  STL [R1+0x38], RZ ;  /* 0x000038ff01007387 */ /* 0x0005e80000100800 */
[----:B------:R2:W-:Y:S02]  /*16fe0*/  STL [R1+0x3c], R0 ;  /* 0x00003c0001007387 */ /* 0x0005e40000100800 */
.L_x_647:
[----:B------:R-:W-:Y:S05]  /*16ff0*/  BSYNC B1 ;  /* 0x0000000000017941 */ /* 0x000fea0003800000 */
.L_x_633:
        /* <DEDUP_REMOVED lines=9> */
.L_x_628:
[----:B--2---:R-:W2:Y:S02]  /*17090*/  LDL R0, [R1+0x3c] ;  /* 0x00003c0001007983 */ /* 0x004ea40000100800 */
[----:B--2---:R-:W-:-:S13]  /*170a0*/  ISETP.GE.AND P0, PT, R0, c[0x0][0x53c], PT ;  /* 0x00014f0000007a0c */ /* 0x004fda0003f06270 */
[----:B-1--4-:R-:W-:Y:S01]  /*170b0*/  @P0 CALL.REL.NOINC `(.L_x_648) ;  /* 0x0000001000000944 */ /* 0x012fe20003c00000 */
[----:B------:R-:W-:Y:S05]  /*170c0*/  BRA `(.L_x_649) ;  /* 0xfffea8e000007947 */ /* 0x000fea000383ffff */
.L_x_648:
[----:B------:R-:W-:Y:S05]  /*170d0*/  EXIT ;  /* 0x000000000000794d */ /* 0x000fea0003800000 */
.L_x_521:
[----:B------:R-:W-:Y:S01]  /*170e0*/  IMAD.MOV.U32 R0, RZ, RZ, R5 ;  /* 0x000000ffff007224 */ /* 0x000fe200078e0005 */
[----:B------:R-:W-:Y:S02]  /*170f0*/  MOV R2, 0x1 ;  /* 0x0000000100027802 */ /* 0x000fe40000000f00 */
[----:B------:R-:W-:Y:S02]  /*17100*/  MOV R3, 0x17120 ;  /* 0x0001712000037802 */ /* 0x000fe40000000f00 */
[----:B------:R-:W-:Y:S05]  /*17110*/  CALL.REL.NOINC `($__internal_12_$__cuda_sm70_shflsync_up_p) ;  /* 0x0000143000007944 */ /* 0x000fea0003c00000 */
[----:B------:R-:W-:Y:S01]  /*17120*/  MOV R0, R4 ;  /* 0x0000000400007202 */ /* 0x000fe20000000f00 */
[----:B------:R-:W-:Y:S05]  /*17130*/  BRA `(.L_x_650) ;  /* 0xfffe934000007947 */ /* 0x000fea000383ffff */
.L_x_522:
[----:B------:R-:W-:Y:S01]  /*17140*/  IMAD.MOV.U32 R0, RZ, RZ, R5 ;  /* 0x000000ffff007224 */ /* 0x000fe200078e0005 */
[----:B------:R-:W-:Y:S02]  /*17150*/  MOV R2, 0x2 ;  /* 0x0000000200027802 */ /* 0x000fe40000000f00 */
[----:B------:R-:W-:Y:S02]  /*17160*/  MOV R3, 0x17180 ;  /* 0x0001718000037802 */ /* 0x000fe40000000f00 */
[----:B------:R-:W-:Y:S05]  /*17170*/  CALL.REL.NOINC `($__internal_12_$__cuda_sm70_shflsync_up_p) ;  /* 0x000013d000007944 */ /* 0x000fea0003c00000 */
[----:B------:R-:W-:Y:S01]  /*17180*/  SEL R0, R4, RZ, P4 ;  /* 0x000000ff04007207 */ /* 0x000fe20002000000 */
[----:B------:R-:W-:Y:S01]  /*17190*/  IMAD.MOV.U32 R2, RZ, RZ, 0x4 ;  /* 0x00000004ff027424 */ /* 0x000fe200078e00ff */
[----:B------:R-:W-:-:S03]  /*171a0*/  MOV R3, 0x171d0 ;  /* 0x000171d000037802 */ /* 0x000fc60000000f00 */
[----:B------:R-:W-:Y:S02]  /*171b0*/  IMAD.IADD R0, R5, 0x1, R0 ;  /* 0x0000000105007824 */ /* 0x000fe400078e0200 */
        /* <DEDUP_REMOVED lines=13> */
[----:B------:R-:W-:Y:S02]  /*17290*/  MOV R3, 0x1f ;  /* 0x0000001f00037802 */ /* 0x000fe40000000f00 */
[----:B------:R-:W-:Y:S01]  /*172a0*/  MOV R2, 0x172e0 ;  /* 0x000172e000027802 */ /* 0x000fe20000000f00 */
[----:B------:R-:W-:-:S04]  /*172b0*/  IMAD.IADD R4, R0, 0x1, R4 ;  /* 0x0000000100047824 */ /* 0x000fc800078e0204 */
[----:B------:R-:W-:Y:S02]  /*172c0*/  IMAD.MOV.U32 R9, RZ, RZ, R4 ;  /* 0x000000ffff097224 */ /* 0x000fe400078e0004 */
[----:B------:R-:W-:Y:S05]  /*172d0*/  CALL.REL.NOINC `($__internal_11_$__cuda_sm70_shflsync_idx_p) ;  /* 0x0000122000007944 */ /* 0x000fea0003c00000 */
[----:B------:R-:W-:Y:S01]  /*172e0*/  MOV R0, R5 ;  /* 0x0000000500007202 */ /* 0x000fe20000000f00 */
[----:B------:R-:W-:Y:S05]  /*172f0*/  BRA `(.L_x_651) ;  /* 0xfffe928000007947 */ /* 0x000fea000383ffff */
.L_x_524:
[----:B------:R-:W-:Y:S02]  /*17300*/  SEL R0, RZ, 0x1, P0 ;  /* 0x00000001ff007807 */ /* 0x000fe40000000000 */
[----:B------:R-:W-:Y:S02]  /*17310*/  MOV R2, 0x17330 ;  /* 0x0001733000027802 */ /* 0x000fe40000000f00 */
[----:B------:R-:W-:Y:S05]  /*17320*/  CALL.REL.NOINC `($__internal_13_$__cuda_sm70_votesync_ballot) ;  /* 0x0000129000007944 */ /* 0x000fea0003c00000 */
[----:B------:R-:W-:Y:S01]  /*17330*/  MOV R7, R0 ;  /* 0x0000000000077202 */ /* 0x000fe20000000f00 */
[----:B------:R-:W-:Y:S05]  /*17340*/  BRA `(.L_x_652) ;  /* 0xfffe92c000007947 */ /* 0x000fea000383ffff */
.L_x_525:
[----:B------:R-:W-:Y:S01]  /*17350*/  IMAD.MOV.U32 R9, RZ, RZ, R10 ;  /* 0x000000ffff097224 */ /* 0x000fe200078e000a */
[----:B------:R-:W-:Y:S01]  /*17360*/  MOV R5, R0 ;  /* 0x0000000000057202 */ /* 0x000fe20000000f00 */
[----:B------:R-:W-:Y:S01]  /*17370*/  IMAD.MOV.U32 R3, RZ, RZ, 0x1f ;  /* 0x0000001fff037424 */ /* 0x000fe200078e00ff */
[----:B-1----:R-:W-:Y:S02]  /*17380*/  MOV R2, 0x173a0 ;  /* 0x000173a000027802 */ /* 0x002fe40000000f00 */
[----:B------:R-:W-:Y:S05]  /*17390*/  CALL.REL.NOINC `($__internal_11_$__cuda_sm70_shflsync_idx_p) ;  /* 0x0000116000007944 */ /* 0x000fea0003c00000 */
[----:B------:R-:W-:Y:S01]  /*173a0*/  IMAD.MOV.U32 R12, RZ, RZ, R5 ;  /* 0x000000ffff0c7224 */ /* 0x000fe200078e0005 */
[----:B------:R-:W-:Y:S01]  /*173b0*/  MOV R9, R8 ;  /* 0x0000000800097202 */ /* 0x000fe20000000f00 */
[----:B------:R-:W-:Y:S01]  /*173c0*/  IMAD.MOV.U32 R6, RZ, RZ, RZ ;  /* 0x000000ffff067224 */ /* 0x000fe200078e00ff */
[----:B------:R-:W-:Y:S01]  /*173d0*/  MOV R5, R0 ;  /* 0x0000000000057202 */ /* 0x000fe20000000f00 */
[----:B------:R-:W-:Y:S01]  /*173e0*/  IMAD.MOV.U32 R3, RZ, RZ, 0x1f ;  /* 0x0000001fff037424 */ /* 0x000fe200078e00ff */
[----:B------:R-:W-:-:S02]  /*173f0*/  MOV R2, 0x17410 ;  /* 0x0001741000027802 */ /* 0x000fc40000000f00 */
[----:B------:R-:W-:Y:S05]  /*17400*/  CALL.REL.NOINC `($__internal_11_$__cuda_sm70_shflsync_idx_p) ;  /* 0x000010f000007944 */ /* 0x000fea0003c00000 */
[----:B------:R-:W-:Y:S01]  /*17410*/  MOV R10, R5 ;  /* 0x00000005000a7202 */ /* 0x000fe20000000f00 */
[----:B------:R-:W-:Y:S05]  /*17420*/  BRA `(.L_x_653) ;  /* 0xfffe925000007947 */ /* 0x000fea000383ffff */
.L_x_528:
[----:B------:R-:W-:Y:S01]  /*17430*/  IMAD.MOV.U32 R9, RZ, RZ, R4 ;  /* 0x000000ffff097224 */ /* 0x000fe200078e0004 */
[----:B------:R-:W-:-:S02]  /*17440*/  MOV R3, 0x1f ;  /* 0x0000001f00037802 */ /* 0x000fc40000000f00 */
[----:B-1----:R-:W-:Y:S02]  /*17450*/  MOV R2, 0x17470 ;  /* 0x0001747000027802 */ /* 0x002fe40000000f00 */
[----:B--234-:R-:W-:Y:S05]  /*17460*/  CALL.REL.NOINC `($__internal_11_$__cuda_sm70_shflsync_idx_p) ;  /* 0x0000109000007944 */ /* 0x01cfea0003c00000 */
[----:B------:R-:W-:Y:S01]  /*17470*/  MOV R6, R5 ;  /* 0x0000000500067202 */ /* 0x000fe20000000f00 */
[----:B------:R-:W-:Y:S05]  /*17480*/  BRA `(.L_x_527) ;  /* 0xfffe925000007947 */ /* 0x000fea000383ffff */
.L_x_587:
[----:B--2---:R2:W5:Y:S01]  /*17490*/  LDL R2, [R1+0x8] ;  /* 0x0000080001027983 */ /* 0x0045620000100800 */
[----:B------:R-:W-:Y:S02]  /*174a0*/  MOV R6, 0x2 ;  /* 0x0000000200067802 */ /* 0x000fe40000000f00 */
[----:B-1----:R-:W-:Y:S02]  /*174b0*/  MOV R3, 0x174d0 ;  /* 0x000174d000037802 */ /* 0x002fe40000000f00 */
[----:B--2--5:R-:W-:Y:S05]  /*174c0*/  CALL.REL.NOINC `($__internal_10_$__cuda_sm70_shflsync_bfly_p) ;  /* 0x00000fe000007944 */ /* 0x024fea0003c00000 */
[----:B------:R-:W-:Y:S01]  /*174d0*/  MOV R0, R6 ;  /* 0x0000000600007202 */ /* 0x000fe20000000f00 */
[----:B------:R-:W-:Y:S05]  /*174e0*/  BRA `(.L_x_654) ;  /* 0xffffb8d000007947 */ /* 0x000fea000383ffff */
.L_x_588:
[----:B------:R-:W-:Y:S01]  /*174f0*/  IMAD.MOV.U32 R2, RZ, RZ, R0 ;  /* 0x000000ffff027224 */ /* 0x000fe200078e0000 */
[----:B------:R-:W-:Y:S02]  /*17500*/  MOV R6, 0x1 ;  /* 0x0000000100067802 */ /* 0x000fe40000000f00 */
[----:B-1----:R-:W-:Y:S02]  /*17510*/  MOV R3, 0x17530 ;  /* 0x0001753000037802 */ /* 0x002fe40000000f00 */
[----:B------:R-:W-:Y:S05]  /*17520*/  CALL.REL.NOINC `($__internal_10_$__cuda_sm70_shflsync_bfly_p) ;  /* 0x00000f8000007944 */ /* 0x000fea0003c00000 */
[----:B------:R1:W5:Y:S01]  /*17530*/  LDL R2, [R1+0xc] ;  /* 0x00000c0001027983 */ /* 0x0003620000100800 */
[----:B------:R-:W-:Y:S01]  /*17540*/  FADD.FTZ R0, R0, R6 ;  /* 0x0000000600007221 */ /* 0x000fe20000010000 */
[----:B------:R-:W-:-:S02]  /*17550*/  MOV R6, 0x2 ;  /* 0x0000000200067802 */ /* 0x000fc40000000f00 */
[----:B------:R-:W-:Y:S02]  /*17560*/  MOV R3, 0x17580 ;  /* 0x0001758000037802 */ /* 0x000fe40000000f00 */
[----:B-1---5:R-:W-:Y:S05]  /*17570*/  CALL.REL.NOINC `($__internal_10_$__cuda_sm70_shflsync_bfly_p) ;  /* 0x00000f3000007944 */ /* 0x022fea0003c00000 */
[----:B------:R-:W2:Y:S01]  /*17580*/  LDL.LU R2, [R1+0xc] ;  /* 0x00000c0001027983 */ /* 0x000ea20000300800 */
[----:B------:R-:W-:Y:S01]  /*17590*/  MOV R3, 0x175e0 ;  /* 0x000175e000037802 */ /* 0x000fe20000000f00 */
[----:B--2---:R-:W-:Y:S01]  /*175a0*/  FADD.FTZ R5, R2, R6 ;  /* 0x0000000602057221 */ /* 0x004fe20000010000 */
[----:B------:R-:W-:-:S04]  /*175b0*/  MOV R6, 0x1 ;  /* 0x0000000100067802 */ /* 0x000fc80000000f00 */
[----:B------:R-:W-:Y:S02]  /*175c0*/  MOV R2, R5 ;  /* 0x0000000500027202 */ /* 0x000fe40000000f00 */
[----:B------:R-:W-:Y:S05]  /*175d0*/  CALL.REL.NOINC `($__internal_10_$__cuda_sm70_shflsync_bfly_p) ;  /* 0x00000ed000007944 */ /* 0x000fea0003c00000 */
[----:B------:R-:W-:Y:S05]  /*175e0*/  BRA `(.L_x_655) ;  /* 0xffffb86000007947 */ /* 0x000fea000383ffff */
.L_x_595:
[----:B-1234-:R-:W-:Y:S01]  /*175f0*/  IMAD.MOV.U32 R9, RZ, RZ, R7 ;  /* 0x000000ffff097224 */ /* 0x01efe200078e0007 */
[----:B------:R-:W-:Y:S01]  /*17600*/  MOV R5, RZ ;  /* 0x000000ff00057202 */ /* 0x000fe20000000f00 */
[----:B------:R-:W-:Y:S01]  /*17610*/  IMAD.MOV.U32 R3, RZ, RZ, 0x181f ;  /* 0x0000181fff037424 */ /* 0x000fe200078e00ff */
[----:B------:R-:W-:Y:S02]  /*17620*/  MOV R2, 0x17640 ;  /* 0x0001764000027802 */ /* 0x000fe40000000f00 */
[----:B------:R-:W-:Y:S05]  /*17630*/  CALL.REL.NOINC `($__internal_11_$__cuda_sm70_shflsync_idx_p) ;  /* 0x00000ec000007944 */ /* 0x000fea0003c00000 */
[----:B------:R-:W-:Y:S01]  /*17640*/  MOV R11, R5 ;  /* 0x00000005000b7202 */ /* 0x000fe20000000f00 */
[----:B------:R-:W-:Y:S05]  /*17650*/  BRA `(.L_x_656) ;  /* 0xffffcc6000007947 */ /* 0x000fea000383ffff */
.L_x_596:
[----:B------:R-:W-:Y:S01]  /*17660*/  IMAD.MOV.U32 R9, RZ, RZ, R10 ;  /* 0x000000ffff097224 */ /* 0x000fe200078e000a */
[----:B------:R-:W-:Y:S01]  /*17670*/  MOV R5, RZ ;  /* 0x000000ff00057202 */ /* 0x000fe20000000f00 */
[----:B------:R-:W-:Y:S01]  /*17680*/  IMAD.MOV.U32 R3, RZ, RZ, 0x181f ;  /* 0x0000181fff037424 */ /* 0x000fe200078e00ff */
[----:B------:R-:W-:Y:S02]  /*17690*/  MOV R2, 0x176b0 ;  /* 0x000176b000027802 */ /* 0x000fe40000000f00 */
[----:B-12---:R-:W-:Y:S05]  /*176a0*/  CALL.REL.NOINC `($__internal_11_$__cuda_sm70_shflsync_idx_p) ;  /* 0x00000e5000007944 */ /* 0x006fea0003c00000 */
[----:B------:R-:W-:Y:S01]  /*176b0*/  MOV R2, R5 ;  /* 0x0000000500027202 */ /* 0x000fe20000000f00 */
[----:B------:R-:W-:Y:S05]  /*176c0*/  BRA `(.L_x_657) ;  /* 0xffffcc1000007947 */ /* 0x000fea000383ffff */
.L_x_599:
[----:B--2---:R-:W-:Y:S01]  /*176d0*/  IMAD.MOV.U32 R9, RZ, RZ, R7 ;  /* 0x000000ffff097224 */ /* 0x004fe200078e0007 */
[----:B------:R-:W-:Y:S01]  /*176e0*/  MOV R5, 0x1 ;  /* 0x0000000100057802 */ /* 0x000fe20000000f00 */
[----:B------:R-:W-:Y:S01]  /*176f0*/  IMAD.MOV.U32 R3, RZ, RZ, 0x181f ;  /* 0x0000181fff037424 */ /* 0x000fe200078e00ff */
[----:B----4-:R-:W-:-:S02]  /*17700*/  MOV R2, 0x17720 ;  /* 0x0001772000027802 */ /* 0x010fc40000000f00 */
[----:B-1-3--:R-:W-:Y:S05]  /*17710*/  CALL.REL.NOINC `($__internal_11_$__cuda_sm70_shflsync_idx_p) ;  /* 0x00000de000007944 */ /* 0x00afea0003c00000 */
[----:B------:R-:W-:Y:S01]  /*17720*/  IMAD.MOV.U32 R11, RZ, RZ, R5 ;  /* 0x000000ffff0b7224 */ /* 0x000fe200078e0005 */
[----:B------:R-:W-:Y:S01]  /*17730*/  MOV R5, 0x1 ;  /* 0x0000000100057802 */ /* 0x000fe20000000f00 */
[----:B------:R-:W-:Y:S01]  /*17740*/  IMAD.MOV.U32 R9, RZ, RZ, R10 ;  /* 0x000000ffff097224 */ /* 0x000fe200078e000a */
[----:B------:R-:W-:-:S02]  /*17750*/  MOV R3, 0x181f ;  /* 0x0000181f00037802 */ /* 0x000fc40000000f00 */
[----:B------:R-:W-:Y:S02]  /*17760*/  MOV R2, 0x17780 ;  /* 0x0001778000027802 */ /* 0x000fe40000000f00 */
[----:B------:R-:W-:Y:S05]  /*17770*/  CALL.REL.NOINC `($__internal_11_$__cuda_sm70_shflsync_idx_p) ;  /* 0x00000d8000007944 */ /* 0x000fea0003c00000 */
[----:B------:R-:W-:Y:S01]  /*17780*/  MOV R2, R5 ;  /* 0x0000000500027202 */ /* 0x000fe20000000f00 */
[----:B------:R-:W-:Y:S05]  /*17790*/  BRA `(.L_x_658) ;  /* 0xffffcc4000007947 */ /* 0x000fea000383ffff */
.L_x_602:
[----:B-1----:R-:W-:Y:S01]  /*177a0*/  IMAD.MOV.U32 R9, RZ, RZ, R7 ;  /* 0x000000ffff097224 */ /* 0x002fe200078e0007 */
[----:B------:R-:W-:Y:S01]  /*177b0*/  MOV R5, 0x2 ;  /* 0x0000000200057802 */ /* 0x000fe20000000f00 */
[----:B------:R-:W-:Y:S01]  /*177c0*/  IMAD.MOV.U32 R3, RZ, RZ, 0x181f ;  /* 0x0000181fff037424 */ /* 0x000fe200078e00ff */
[----:B----4-:R-:W-:Y:S02]  /*177d0*/  MOV R2, 0x177f0 ;  /* 0x000177f000027802 */ /* 0x010fe40000000f00 */
[----:B--23--:R-:W-:Y:S05]  /*177e0*/  CALL.REL.NOINC `($__internal_11_$__cuda_sm70_shflsync_idx_p) ;  /* 0x00000d1000007944 */ /* 0x00cfea0003c00000 */
[----:B------:R-:W-:Y:S01]  /*177f0*/  MOV R11, R5 ;  /* 0x00000005000b7202 */ /* 0x000fe20000000f00 */
[----:B------:R-:W-:Y:S05]  /*17800*/  BRA `(.L_x_659) ;  /* 0xffffccd000007947 */ /* 0x000fea000383ffff */
.L_x_603:
[----:B------:R-:W-:Y:S01]  /*17810*/  IMAD.MOV.U32 R9, RZ, RZ, R10 ;  /* 0x000000ffff097224 */ /* 0x000fe200078e000a */
[----:B------:R-:W-:Y:S01]  /*17820*/  MOV R5, 0x2 ;  /* 0x0000000200057802 */ /* 0x000fe20000000f00 */
[----:B------:R-:W-:Y:S01]  /*17830*/  IMAD.MOV.U32 R3, RZ, RZ, 0x181f ;  /* 0x0000181fff037424 */ /* 0x000fe200078e00ff */
[----:B----4-:R-:W-:Y:S02]  /*17840*/  MOV R2, 0x17860 ;  /* 0x0001786000027802 */ /* 0x010fe40000000f00 */
[----:B-123--:R-:W-:Y:S05]  /*17850*/  CALL.REL.NOINC `($__internal_11_$__cuda_sm70_shflsync_idx_p) ;  /* 0x00000ca000007944 */ /* 0x00efea0003c00000 */
[----:B------:R-:W-:Y:S01]  /*17860*/  MOV R2, R5 ;  /* 0x0000000500027202 */ /* 0x000fe20000000f00 */
[----:B------:R-:W-:Y:S05]  /*17870*/  BRA `(.L_x_660) ;  /* 0xffffcc8000007947 */ /* 0x000fea000383ffff */
.L_x_606:
[----:B-1----:R-:W-:Y:S01]  /*17880*/  IMAD.MOV.U32 R9, RZ, RZ, R7 ;  /* 0x000000ffff097224 */ /* 0x002fe200078e0007 */
[----:B------:R-:W-:Y:S01]  /*17890*/  MOV R5, 0x3 ;  /* 0x0000000300057802 */ /* 0x000fe20000000f00 */
[----:B------:R-:W-:Y:S01]  /*178a0*/  IMAD.MOV.U32 R3, RZ, RZ, 0x181f ;  /* 0x0000181fff037424 */ /* 0x000fe200078e00ff */
[----:B------:R-:W-:-:S02]  /*178b0*/  MOV R2, 0x178d0 ;  /* 0x000178d000027802 */ /* 0x000fc40000000f00 */
[----:B--234-:R-:W-:Y:S05]  /*178c0*/  CALL.REL.NOINC `($__internal_11_$__cuda_sm70_shflsync_idx_p) ;  /* 0x00000c3000007944 */ /* 0x01cfea0003c00000 */
[----:B------:R-:W-:Y:S01]  /*178d0*/  IMAD.MOV.U32 R7, RZ, RZ, R5 ;  /* 0x000000ffff077224 */ /* 0x000fe200078e0005 */
[----:B------:R-:W-:Y:S01]  /*178e0*/  MOV R5, 0x3 ;  /* 0x0000000300057802 */ /* 0x000fe20000000f00 */
[----:B------:R-:W-:Y:S01]  /*178f0*/  IMAD.MOV.U32 R9, RZ, RZ, R10 ;  /* 0x000000ffff097224 */ /* 0x000fe200078e000a */
[----:B------:R-:W-:-:S02]  /*17900*/  MOV R3, 0x181f ;  /* 0x0000181f00037802 */ /* 0x000fc40000000f00 */
[----:B------:R-:W-:Y:S02]  /*17910*/  MOV R2, 0x17930 ;  /* 0x0001793000027802 */ /* 0x000fe40000000f00 */
[----:B------:R-:W-:Y:S05]  /*17920*/  CALL.REL.NOINC `($__internal_11_$__cuda_sm70_shflsync_idx_p) ;  /* 0x00000bd000007944 */ /* 0x000fea0003c00000 */
[----:B------:R-:W-:Y:S05]  /*17930*/  BRA `(.L_x_661) ;  /* 0xffffccd000007947 */ /* 0x000fea000383ffff */
.L_x_608:
[----:B------:R-:W-:Y:S01]  /*17940*/  IMAD.MOV.U32 R9, RZ, RZ, R28 ;  /* 0x000000ffff097224 */ /* 0x000fe200078e001c */
[----:B------:R-:W-:Y:S01]  /*17950*/  MOV R5, RZ ;  /* 0x000000ff00057202 */ /* 0x000fe20000000f00 */
[----:B------:R-:W-:Y:S01]  /*17960*/  IMAD.MOV.U32 R3, RZ, RZ, 0x1c1f ;  /* 0x00001c1fff037424 */ /* 0x000fe200078e00ff */
[----:B------:R-:W-:Y:S02]  /*17970*/  MOV R2, 0x17990 ;  /* 0x0001799000027802 */ /* 0x000fe40000000f00 */
[----:B-1----:R-:W-:Y:S05]  /*17980*/  CALL.REL.NOINC `($__internal_11_$__cuda_sm70_shflsync_idx_p) ;  /* 0x00000b7000007944 */ /* 0x002fea0003c00000 */
[----:B------:R-:W-:Y:S01]  /*17990*/  MOV R4, R5 ;  /* 0x0000000500047202 */ /* 0x000fe20000000f00 */
[----:B------:R-:W-:Y:S05]  /*179a0*/  BRA `(.L_x_662) ;  /* 0xffffcf6000007947 */ /* 0x000fea000383ffff */
.L_x_609:
[----:B------:R-:W-:Y:S01]  /*179b0*/  IMAD.MOV.U32 R9, RZ, RZ, R29 ;  /* 0x000000ffff097224 */ /* 0x000fe200078e001d */
[----:B------:R-:W-:Y:S01]  /*179c0*/  MOV R5, RZ ;  /* 0x000000ff00057202 */ /* 0x000fe20000000f00 */
[----:B------:R-:W-:Y:S01]  /*179d0*/  IMAD.MOV.U32 R3, RZ, RZ, 0x1c1f ;  /* 0x00001c1fff037424 */ /* 0x000fe200078e00ff */
[----:B------:R-:W-:Y:S02]  /*179e0*/  MOV R2, 0x17a00 ;  /* 0x00017a0000027802 */ /* 0x000fe40000000f00 */
[----:B-123--:R-:W-:Y:S05]  /*179f0*/  CALL.REL.NOINC `($__internal_11_$__cuda_sm70_shflsync_idx_p) ;  /* 0x00000b0000007944 */ /* 0x00efea0003c00000 */
[----:B------:R-:W-:Y:S01]  /*17a00*/  MOV R0, R5 ;  /* 0x0000000500007202 */ /* 0x000fe20000000f00 */
[----:B------:R-:W-:Y:S05]  /*17a10*/  BRA `(.L_x_663) ;  /* 0xffffcf1000007947 */ /* 0x000fea000383ffff */
.L_x_612:
[----:B------:R-:W-:Y:S01]  /*17a20*/  IMAD.MOV.U32 R9, RZ, RZ, R28 ;  /* 0x000000ffff097224 */ /* 0x000fe200078e001c */
[----:B------:R-:W-:Y:S01]  /*17a30*/  MOV R5, 0x1 ;  /* 0x0000000100057802 */ /* 0x000fe20000000f00 */
[----:B---3--:R-:W-:Y:S01]  /*17a40*/  IMAD.MOV.U32 R3, RZ, RZ, 0x1c1f ;  /* 0x00001c1fff037424 */ /* 0x008fe200078e00ff */
[----:B------:R-:W-:-:S02]  /*17a50*/  MOV R2, 0x17a70 ;  /* 0x00017a7000027802 */ /* 0x000fc40000000f00 */
[----:B--2-4-:R-:W-:Y:S05]  /*17a60*/  CALL.REL.NOINC `($__internal_11_$__cuda_sm70_shflsync_idx_p) ;  /* 0x00000a9000007944 */ /* 0x014fea0003c00000 */
        /* <DEDUP_REMOVED lines=8> */
.L_x_616:
[----:B------:R-:W-:Y:S01]  /*17af0*/  IMAD.MOV.U32 R9, RZ, RZ, R6 ;  /* 0x000000ffff097224 */ /* 0x000fe200078e0006 */
[----:B------:R-:W-:Y:S01]  /*17b00*/  MOV R5, RZ ;  /* 0x000000ff00057202 */ /* 0x000fe20000000f00 */
[----:B------:R-:W-:Y:S01]  /*17b10*/  IMAD.MOV.U32 R3, RZ, RZ, 0x181f ;  /* 0x0000181fff037424 */ /* 0x000fe200078e00ff */
[----:B------:R-:W-:Y:S02]  /*17b20*/  MOV R2, 0x17b40 ;  /* 0x00017b4000027802 */ /* 0x000fe40000000f00 */
[----:B------:R-:W-:Y:S05]  /*17b30*/  CALL.REL.NOINC `($__internal_11_$__cuda_sm70_shflsync_idx_p) ;  /* 0x000009c000007944 */ /* 0x000fea0003c00000 */
[----:B------:R-:W-:Y:S01]  /*17b40*/  MOV R11, R5 ;  /* 0x00000005000b7202 */ /* 0x000fe20000000f00 */
[----:B------:R-:W-:Y:S05]  /*17b50*/  BRA `(.L_x_665) ;  /* 0xffffe03000007947 */ /* 0x000fea000383ffff */
.L_x_617:
[----:B------:R-:W-:Y:S01]  /*17b60*/  IMAD.MOV.U32 R9, RZ, RZ, R10 ;  /* 0x000000ffff097224 */ /* 0x000fe200078e000a */
[----:B------:R-:W-:Y:S01]  /*17b70*/  MOV R5, RZ ;  /* 0x000000ff00057202 */ /* 0x000fe20000000f00 */
[----:B------:R-:W-:Y:S01]  /*17b80*/  IMAD.MOV.U32 R3, RZ, RZ, 0x181f ;  /* 0x0000181fff037424 */ /* 0x000fe200078e00ff */
[----:B------:R-:W-:Y:S02]  /*17b90*/  MOV R2, 0x17bb0 ;  /* 0x00017bb000027802 */ /* 0x000fe40000000f00 */
[----:B-12---:R-:W-:Y:S05]  /*17ba0*/  CALL.REL.NOINC `($__internal_11_$__cuda_sm70_shflsync_idx_p) ;  /* 0x0000095000007944 */ /* 0x006fea0003c00000 */
[----:B------:R-:W-:Y:S01]  /*17bb0*/  MOV R2, R5 ;  /* 0x0000000500027202 */ /* 0x000fe20000000f00 */
[----:B------:R-:W-:Y:S05]  /*17bc0*/  BRA `(.L_x_666) ;  /* 0xffffdfe000007947 */ /* 0x000fea000383ffff */
.L_x_620:
[----:B------:R-:W-:Y:S01]  /*17bd0*/  IMAD.MOV.U32 R9, RZ, RZ, R6 ;  /* 0x000000ffff097224 */ /* 0x000fe200078e0006 */
[----:B--2---:R-:W-:Y:S01]  /*17be0*/  MOV R5, 0x1 ;  /* 0x0000000100057802 */ /* 0x004fe20000000f00 */
        /* <DEDUP_REMOVED lines=11> */
.L_x_623:
[----:B------:R-:W-:Y:S01]  /*17ca0*/  IMAD.MOV.U32 R9, RZ, RZ, R6 ;  /* 0x000000ffff097224 */ /* 0x000fe200078e0006 */
[----:B-1----:R-:W-:Y:S01]  /*17cb0*/  MOV R5, 0x2 ;  /* 0x0000000200057802 */ /* 0x002fe20000000f00 */
[----:B------:R-:W-:Y:S01]  /*17cc0*/  IMAD.MOV.U32 R3, RZ, RZ, 0x181f ;  /* 0x0000181fff037424 */ /* 0x000fe200078e00ff */
[----:B----4-:R-:W-:Y:S02]  /*17cd0*/  MOV R2, 0x17cf0 ;  /* 0x00017cf000027802 */ /* 0x010fe40000000f00 */
[----:B--23--:R-:W-:Y:S05]  /*17ce0*/  CALL.REL.NOINC `($__internal_11_$__cuda_sm70_shflsync_idx_p) ;  /* 0x0000081000007944 */ /* 0x00cfea0003c00000 */
[----:B------:R-:W-:Y:S01]  /*17cf0*/  MOV R11, R5 ;  /* 0x00000005000b7202 */ /* 0x000fe20000000f00 */
[----:B------:R-:W-:Y:S05]  /*17d00*/  BRA `(.L_x_668) ;  /* 0xffffe0b000007947 */ /* 0x000fea000383ffff */
.L_x_624:
[----:B------:R-:W-:Y:S01]  /*17d10*/  IMAD.MOV.U32 R9, RZ, RZ, R10 ;  /* 0x000000ffff097224 */ /* 0x000fe200078e000a */
[----:B------:R-:W-:Y:S01]  /*17d20*/  MOV R5, 0x2 ;  /* 0x0000000200057802 */ /* 0x000fe20000000f00 */
[----:B------:R-:W-:Y:S01]  /*17d30*/  IMAD.MOV.U32 R3, RZ, RZ, 0x181f ;  /* 0x0000181fff037424 */ /* 0x000fe200078e00ff */
[----:B----4-:R-:W-:Y:S02]  /*17d40*/  MOV R2, 0x17d60 ;  /* 0x00017d6000027802 */ /* 0x010fe40000000f00 */
[----:B-123--:R-:W-:Y:S05]  /*17d50*/  CALL.REL.NOINC `($__internal_11_$__cuda_sm70_shflsync_idx_p) ;  /* 0x000007a000007944 */ /* 0x00efea0003c00000 */
[----:B------:R-:W-:Y:S01]  /*17d60*/  MOV R2, R5 ;  /* 0x0000000500027202 */ /* 0x000fe20000000f00 */
[----:B------:R-:W-:Y:S05]  /*17d70*/  BRA `(.L_x_669) ;  /* 0xffffe06000007947 */ /* 0x000fea000383ffff */
.L_x_627:
[----:B------:R-:W-:Y:S01]  /*17d80*/  IMAD.MOV.U32 R9, RZ, RZ, R6 ;  /* 0x000000ffff097224 */ /* 0x000fe200078e0006 */
[----:B-1----:R-:W-:Y:S01]  /*17d90*/  MOV R5, 0x3 ;  /* 0x0000000300057802 */ /* 0x002fe20000000f00 */
        /* <DEDUP_REMOVED lines=11> */
.L_x_629:
[----:B------:R-:W-:Y:S01]  /*17e50*/  IMAD.MOV.U32 R9, RZ, RZ, R62 ;  /* 0x000000ffff097224 */ /* 0x000fe200078e003e */
[----:B------:R-:W-:Y:S01]  /*17e60*/  MOV R5, RZ ;  /* 0x000000ff00057202 */ /* 0x000fe20000000f00 */
[----:B------:R-:W-:Y:S01]  /*17e70*/  IMAD.MOV.U32 R3, RZ, RZ, 0x1f ;  /* 0x0000001fff037424 */ /* 0x000fe200078e00ff */
[----:B------:R-:W-:Y:S02]  /*17e80*/  MOV R2, 0x17ea0 ;  /* 0x00017ea000027802 */ /* 0x000fe40000000f00 */
[----:B----4-:R-:W-:Y:S05]  /*17e90*/  CALL.REL.NOINC `($__internal_11_$__cuda_sm70_shflsync_idx_p) ;  /* 0x0000066000007944 */ /* 0x010fea0003c00000 */
[----:B------:R-:W-:Y:S01]  /*17ea0*/  MOV R10, R5 ;  /* 0x00000005000a7202 */ /* 0x000fe20000000f00 */
[----:B------:R-:W-:Y:S05]  /*17eb0*/  BRA `(.L_x_671) ;  /* 0xffffe1f000007947 */ /* 0x000fea000383ffff */
.L_x_630:
[----:B------:R-:W-:Y:S01]  /*17ec0*/  IMAD.MOV.U32 R9, RZ, RZ, R62 ;  /* 0x000000ffff097224 */ /* 0x000fe200078e003e */
[----:B------:R-:W-:Y:S01]  /*17ed0*/  MOV R5, 0x1 ;  /* 0x0000000100057802 */ /* 0x000fe20000000f00 */
[----:B------:R-:W-:Y:S01]  /*17ee0*/  IMAD.MOV.U32 R3, RZ, RZ, 0x1f ;  /* 0x0000001fff037424 */ /* 0x000fe200078e00ff */
[----:B------:R-:W-:Y:S02]  /*17ef0*/  MOV R2, 0x17f10 ;  /* 0x00017f1000027802 */ /* 0x000fe40000000f00 */
[----:B-12---:R-:W-:Y:S05]  /*17f00*/  CALL.REL.NOINC `($__internal_11_$__cuda_sm70_shflsync_idx_p) ;  /* 0x000005f000007944 */ /* 0x006fea0003c00000 */
[----:B------:R-:W-:Y:S01]  /*17f10*/  MOV R8, R5 ;  /* 0x0000000500087202 */ /* 0x000fe20000000f00 */
[----:B------:R-:W-:Y:S05]  /*17f20*/  BRA `(.L_x_672) ;  /* 0xffffe1a000007947 */ /* 0x000fea000383ffff */
.L_x_631:
[----:B------:R-:W-:Y:S02]  /*17f30*/  MOV R2, 0x1 ;  /* 0x0000000100027802 */ /* 0x000fe40000000f00 */
[----:B------:R-:W-:-:S02]  /*17f40*/  MOV R3, 0x17f60 ;  /* 0x00017f6000037802 */ /* 0x000fc40000000f00 */
[----:B-1234-:R-:W-:Y:S05]  /*17f50*/  CALL.REL.NOINC `($__internal_12_$__cuda_sm70_shflsync_up_p) ;  /* 0x000005f000007944 */ /* 0x01efea0003c00000 */
[----:B------:R-:W-:Y:S05]  /*17f60*/  BRA `(.L_x_673) ;  /* 0xffffe29000007947 */ /* 0x000fea000383ffff */
.L_x_632:
[----:B------:R-:W-:Y:S02]  /*17f70*/  MOV R2, 0x2 ;  /* 0x0000000200027802 */ /* 0x000fe40000000f00 */
[----:B------:R-:W-:-:S02]  /*17f80*/  MOV R3, 0x17fa0 ;  /* 0x00017fa000037802 */ /* 0x000fc40000000f00 */
[----:B--2-4-:R-:W-:Y:S05]  /*17f90*/  CALL.REL.NOINC `($__internal_12_$__cuda_sm70_shflsync_up_p) ;  /* 0x000005b000007944 */ /* 0x014fea0003c00000 */
[----:B------:R-:W-:Y:S01]  /*17fa0*/  SEL R3, R4, RZ, P1 ;  /* 0x000000ff04037207 */ /* 0x000fe20000800000 */
[----:B------:R-:W-:-:S04]  /*17fb0*/  IMAD.MOV.U32 R2, RZ, RZ, 0x4 ;  /* 0x00000004ff027424 */ /* 0x000fc800078e00ff */
[----:B------:R-:W-:Y:S01]  /*17fc0*/  IMAD.IADD R0, R0, 0x1, R3 ;  /* 0x0000000100007824 */ /* 0x000fe200078e0203 */
        /* <DEDUP_REMOVED lines=21> */
.L_x_636:
[----:B------:R-:W-:Y:S02]  /*18120*/  MOV R2, 0x1 ;  /* 0x0000000100027802 */ /* 0x000fe40000000f00 */
[----:B------:R-:W-:Y:S02]  /*18130*/  MOV R3, 0x18150 ;  /* 0x0001815000037802 */ /* 0x000fe40000000f00 */
[----:B------:R-:W-:Y:S05]  /*18140*/  CALL.REL.NOINC `($__internal_12_$__cuda_sm70_shflsync_up_p) ;  /* 0x0000040000007944 */ /* 0x000fea0003c00000 */
[----:B------:R-:W-:Y:S01]  /*18150*/  MOV R2, R4 ;  /* 0x0000000400027202 */ /* 0x000fe20000000f00 */
[----:B------:R-:W-:Y:S05]  /*18160*/  BRA `(.L_x_675) ;  /* 0xffffe2f000007947 */ /* 0x000fea000383ffff */
.L_x_637:
        /* <DEDUP_REMOVED lines=27> */
.L_x_639:
[----:B------:R-:W-:Y:S02]  /*18320*/  SEL R0, RZ, 0x1, P0 ;  /* 0x00000001ff007807 */ /* 0x000fe40000000000 */
[----:B------:R-:W-:Y:S02]  /*18330*/  MOV R2, 0x18350 ;  /* 0x0001835000027802 */ /* 0x000fe40000000f00 */
[----:B-1----:R-:W-:Y:S05]  /*18340*/  CALL.REL.NOINC `($__internal_13_$__cuda_sm70_votesync_ballot) ;  /* 0x0000027000007944 */ /* 0x002fea0003c00000 */
[----:B------:R-:W-:Y:S01]  /*18350*/  MOV R12, R0 ;  /* 0x00000000000c7202 */ /* 0x000fe20000000f00 */
[----:B------:R-:W-:Y:S05]  /*18360*/  BRA `(.L_x_677) ;  /* 0xffffe28000007947 */ /* 0x000fea000383ffff */
.L_x_640:
[----:B------:R-:W-:Y:S01]  /*18370*/  IMAD.MOV.U32 R9, RZ, RZ, R6 ;  /* 0x000000ffff097224 */ /* 0x000fe200078e0006 */
[----:B------:R-:W-:Y:S01]  /*18380*/  MOV R5, R0 ;  /* 0x0000000000057202 */ /* 0x000fe20000000f00 */
[----:B------:R-:W-:Y:S01]  /*18390*/  IMAD.MOV.U32 R3, RZ, RZ, 0x1f ;  /* 0x0000001fff037424 */ /* 0x000fe200078e00ff */
[----:B--2---:R-:W-:Y:S02]  /*183a0*/  MOV R2, 0x183c0 ;  /* 0x000183c000027802 */ /* 0x004fe40000000f00 */
[----:B-1----:R-:W-:Y:S05]  /*183b0*/  CALL.REL.NOINC `($__internal_11_$__cuda_sm70_shflsync_idx_p) ;  /* 0x0000014000007944 */ /* 0x002fea0003c00000 */
[----:B------:R-:W-:Y:S01]  /*183c0*/  IMAD.MOV.U32 R11, RZ, RZ, R5 ;  /* 0x000000ffff0b7224 */ /* 0x000fe200078e0005 */
[----:B------:R-:W-:Y:S01]  /*183d0*/  MOV R5, R0 ;  /* 0x0000000000057202 */ /* 0x000fe20000000f00 */
[----:B------:R-:W-:Y:S01]  /*183e0*/  IMAD.MOV.U32 R9, RZ, RZ, R7 ;  /* 0x000000ffff097224 */ /* 0x000fe200078e0007 */
[----:B------:R-:W-:-:S02]  /*183f0*/  MOV R3, 0x1f ;  /* 0x0000001f00037802 */ /* 0x000fc40000000f00 */
[----:B------:R-:W-:Y:S02]  /*18400*/  MOV R2, 0x18420 ;  /* 0x0001842000027802 */ /* 0x000fe40000000f00 */
[----:B------:R-:W-:Y:S05]  /*18410*/  CALL.REL.NOINC `($__internal_11_$__cuda_sm70_shflsync_idx_p) ;  /* 0x000000e000007944 */ /* 0x000fea0003c00000 */
[----:B------:R-:W-:Y:S01]  /*18420*/  MOV R7, R5 ;  /* 0x0000000500077202 */ /* 0x000fe20000000f00 */
[----:B------:R-:W-:Y:S05]  /*18430*/  BRA `(.L_x_678) ;  /* 0xffffe22000007947 */ /* 0x000fea000383ffff */
.L_x_643:
[----:B------:R-:W-:Y:S01]  /*18440*/  IMAD.MOV.U32 R9, RZ, RZ, R4 ;  /* 0x000000ffff097224 */ /* 0x000fe200078e0004 */
[----:B------:R-:W-:Y:S01]  /*18450*/  MOV R5, R0 ;  /* 0x0000000000057202 */ /* 0x000fe20000000f00 */
[----:B------:R-:W-:Y:S01]  /*18460*/  IMAD.MOV.U32 R3, RZ, RZ, 0x1f ;  /* 0x0000001fff037424 */ /* 0x000fe200078e00ff */
[----:B--2---:R-:W-:Y:S02]  /*18470*/  MOV R2, 0x18490 ;  /* 0x0001849000027802 */ /* 0x004fe40000000f00 */
[----:B-1--4-:R-:W-:Y:S05]  /*18480*/  CALL.REL.NOINC `($__internal_11_$__cuda_sm70_shflsync_idx_p) ;  /* 0x0000007000007944 */ /* 0x012fea0003c00000 */
[----:B------:R-:W-:Y:S01]  /*18490*/  MOV R13, R5 ;  /* 0x00000005000d7202 */ /* 0x000fe20000000f00 */
[----:B------:R-:W-:Y:S05]  /*184a0*/  BRA `(.L_x_642) ;  /* 0xffffe21000007947 */ /* 0x000fea000383ffff */
        .weak           $__internal_10_$__cuda_sm70_shflsync_bfly_p
        .type           $__internal_10_$__cuda_sm70_shflsync_bfly_p,@function
        .size           $__internal_10_$__cuda_sm70_shflsync_bfly_p,($__internal_11_$__cuda_sm70_shflsync_idx_p - $__internal_10_$__cuda_sm70_shflsync_bfly_p)
$__internal_10_$__cuda_sm70_shflsync_bfly_p:
[----:B------:R-:W-:Y:S04]  /*184b0*/  WARPSYNC R7 ;  /* 0x0000000700007348 */ /* 0x000fe80003800000 */
[----:B------:R1:W2:Y:S02]  /*184c0*/  SHFL.BFLY PT, R6, R2, R6, R8 ;  /* 0x0c00000602067389 */ /* 0x0002a400000e0008 */
[----:B-1----:R-:W-:-:S02]  /*184d0*/  MOV R2, R3 ;  /* 0x0000000300027202 */ /* 0x002fc40000000f00 */
[----:B------:R-:W-:-:S04]  /*184e0*/  MOV R3, 0x0 ;  /* 0x0000000000037802 */ /* 0x000fc80000000f00 */
[----:B--2---:R-:W-:Y:S05]  /*184f0*/  RET.REL.NODEC R2 `(_ZN7cutlass13device_kernelIN5flash19enable_sm80_to_sm89INS1_16FlashAttnFwdSm80INS1_25CollectiveMainloopFwdSm80ILi8ELi1ELb1EN4cute5tupleIJNS5_1CILi128EEENS7_ILi96EEES8_EEELi128ENS_6half_tEfNS_4arch4Sm80ELb0ELb1ELb1ELb1ELb0ELb0ELb1ELb1EEENS1_21CollectiveEpilogueFwdINS6_IJS8_S8_S9_EEENS6_IJNS7_ILi1EEESH_SH_EEESB_SD_Li256ELb1ELb1ELb1ELb0EEENS1_36VarlenDynamicPersistentTileSchedulerILi128ELi96ELi256ELi256ELb1ELb1ELb0ELb1ELb0ELb1EEEEEEEEEvNT_6ParamsE) ;  /* 0xfffe7b0002007950 */ /* 0x004fea0003c3ffff */
        .weak           $__internal_11_$__cuda_sm70_shflsync_idx_p
        .type           $__internal_11_$__cuda_sm70_shflsync_idx_p,@function
        .size           $__internal_11_$__cuda_sm70_shflsync_idx_p,($__internal_12_$__cuda_sm70_shflsync_up_p - $__internal_11_$__cuda_sm70_shflsync_idx_p)
$__internal_11_$__cuda_sm70_shflsync_idx_p:
[----:B------:R-:W-:-:S04]  /*18500*/  MOV R63, 0xffffffff ;  /* 0xffffffff003f7802 */ /* 0x000fc80000000f00 */
[----:B------:R-:W-:Y:S04]  /*18510*/  WARPSYNC R63 ;  /* 0x0000003f00007348 */ /* 0x000fe80003800000 */
[----:B------:R1:W2:Y:S02]  /*18520*/  SHFL.IDX PT, R5, R9, R5, R3 ;  /* 0x0000000509057389 */ /* 0x0002a400000e0003 */
[----:B-1----:R-:W-:-:S04]  /*18530*/  MOV R3, 0x0 ;  /* 0x0000000000037802 */ /* 0x002fc80000000f00 */
[----:B--2---:R-:W-:Y:S05]  /*18540*/  RET.REL.NODEC R2 `(_ZN7cutlass13device_kernelIN5flash19enable_sm80_to_sm89INS1_16FlashAttnFwdSm80INS1_25CollectiveMainloopFwdSm80ILi8ELi1ELb1EN4cute5tupleIJNS5_1CILi128EEENS7_ILi96EEES8_EEELi128ENS_6half_tEfNS_4arch4Sm80ELb0ELb1ELb1ELb1ELb0ELb0ELb1ELb1EEENS1_21CollectiveEpilogueFwdINS6_IJS8_S8_S9_EEENS6_IJNS7_ILi1EEESH_SH_EEESB_SD_Li256ELb1ELb1ELb1ELb0EEENS1_36VarlenDynamicPersistentTileSchedulerILi128ELi96ELi256ELi256ELb1ELb1ELb0ELb1ELb0ELb1EEEEEEEEEvNT_6ParamsE) ;  /* 0xfffe7ab002007950 */ /* 0x004fea0003c3ffff */
        .weak           $__internal_12_$__cuda_sm70_shflsync_up_p
        .type           $__internal_12_$__cuda_sm70_shflsync_up_p,@function
        .size           $__internal_12_$__cuda_sm70_shflsync_up_p,($__internal_13_$__cuda_sm70_votesync_ballot - $__internal_12_$__cuda_sm70_shflsync_up_p)
$__internal_12_$__cuda_sm70_shflsync_up_p:
[----:B------:R-:W-:Y:S02]  /*18550*/  IMAD.MOV.U32 R4, RZ, RZ, RZ ;  /* 0x000000ffff047224 */ /* 0x000fe400078e00ff */
[----:B------:R-:W-:-:S04]  /*18560*/  IMAD.MOV.U32 R9, RZ, RZ, -0x1 ;  /* 0xffffffffff097424 */ /* 0x000fc800078e00ff */
[----:B------:R-:W-:Y:S04]  /*18570*/  WARPSYNC R9 ;  /* 0x0000000900007348 */ /* 0x000fe80003800000 */
[----:B------:R1:W2:Y:S02]  /*18580*/  SHFL.UP PT, R4, R0, R2, R4 ;  /* 0x0400000200047389 */ /* 0x0002a400000e0004 */
[----:B-1----:R-:W-:Y:S02]  /*18590*/  MOV R2, R3 ;  /* 0x0000000300027202 */ /* 0x002fe40000000f00 */
[----:B------:R-:W-:-:S04]  /*185a0*/  MOV R3, 0x0 ;  /* 0x0000000000037802 */ /* 0x000fc80000000f00 */
[----:B--2---:R-:W-:Y:S05]  /*185b0*/  RET.REL.NODEC R2 `(_ZN7cutlass13device_kernelIN5flash19enable_sm80_to_sm89INS1_16FlashAttnFwdSm80INS1_25CollectiveMainloopFwdSm80ILi8ELi1ELb1EN4cute5tupleIJNS5_1CILi128EEENS7_ILi96EEES8_EEELi128ENS_6half_tEfNS_4arch4Sm80ELb0ELb1ELb1ELb1ELb0ELb0ELb1ELb1EEENS1_21CollectiveEpilogueFwdINS6_IJS8_S8_S9_EEENS6_IJNS7_ILi1EEESH_SH_EEESB_SD_Li256ELb1ELb1ELb1ELb0EEENS1_36VarlenDynamicPersistentTileSchedulerILi128ELi96ELi256ELi256ELb1ELb1ELb0ELb1ELb0ELb1EEEEEEEEEvNT_6ParamsE) ;  /* 0xfffe7a4002007950 */ /* 0x004fea0003c3ffff */
        .weak           $__internal_13_$__cuda_sm70_votesync_ballot
        .type           $__internal_13_$__cuda_sm70_votesync_ballot,@function
        .size           $__internal_13_$__cuda_sm70_votesync_ballot,(.L_x_2689 - $__internal_13_$__cuda_sm70_votesync_ballot)
$__internal_13_$__cuda_sm70_votesync_ballot:
[----:B------:R-:W-:Y:S01]  /*185c0*/  ISETP.NE.U32.AND P0, PT, R0, 0x1, PT ;  /* 0x000000010000780c */ /* 0x000fe20003f05070 */
[----:B------:R-:W-:-:S04]  /*185d0*/  IMAD.MOV.U32 R3, RZ, RZ, -0x1 ;  /* 0xffffffffff037424 */ /* 0x000fc800078e00ff */
[----:B------:R-:W-:Y:S08]  /*185e0*/  WARPSYNC R3 ;  /* 0x0000000300007348 */ /* 0x000ff00003800000 */
[----:B------:R-:W-:-:S04]  /*185f0*/  VOTE.ANY R0, PT, !P0 ;  /* 0x0000000000007806 */ /* 0x000fc800040e0100 */
[----:B------:R-:W-:Y:S01]  /*18600*/  LOP3.LUT R0, R0, R3, RZ, 0xc0, !PT ;  /* 0x0000000300007212 */ /* 0x000fe200078ec0ff */
[----:B------:R-:W-:-:S04]  /*18610*/  IMAD.MOV.U32 R3, RZ, RZ, 0x0 ;  /* 0x00000000ff037424 */ /* 0x000fc800078e00ff */
[----:B------:R-:W-:Y:S05]  /*18620*/  RET.REL.NODEC R2 `(_ZN7cutlass13device_kernelIN5flash19enable_sm80_to_sm89INS1_16FlashAttnFwdSm80INS1_25CollectiveMainloopFwdSm80ILi8ELi1ELb1EN4cute5tupleIJNS5_1CILi128EEENS7_ILi96EEES8_EEELi128ENS_6half_tEfNS_4arch4Sm80ELb0ELb1ELb1ELb1ELb0ELb0ELb1ELb1EEENS1_21CollectiveEpilogueFwdINS6_IJS8_S8_S9_EEENS6_IJNS7_ILi1EEESH_SH_EEESB_SD_Li256ELb1ELb1ELb1ELb0EEENS1_36VarlenDynamicPersistentTileSchedulerILi128ELi96ELi256ELi256ELb1ELb1ELb0ELb1ELb0ELb1EEEEEEEEEvNT_6ParamsE) ;  /* 0xfffe79d002007950 */ /* 0x000fea0003c3ffff */
.L_x_679:
        /* <DEDUP_REMOVED lines=13> */
.L_x_2689:


//--------------------- .text._ZN7cutlass13device_kernelIN5flash19enable_sm80_to_sm89INS1_16FlashAttnFwdSm80INS1_25CollectiveMainloopFwdSm80ILi8ELi1ELb1EN4cute5tupleIJNS5_1CILi128EEENS7_ILi96EEES8_EEELi128ENS_6half_tEfNS_4arch4Sm80ELb0ELb1ELb1ELb1ELb0ELb1ELb1ELb1EEENS1_21CollectiveEpilogueFwdINS6_IJS8_S8_S9_EEENS6_IJNS7_ILi1EEESH_SH_EEESB_SD_Li256ELb1ELb1ELb1ELb0EEENS1_36VarlenDynamicPersistentTileSchedulerILi128ELi96ELi256ELi256ELb1ELb1ELb0ELb1ELb0ELb1EEEEEEEEEvNT_6ParamsE --------------------------
	.section	.text._ZN7cutlass13device_kernelIN5flash19enable_sm80_to_sm89INS1_16FlashAttnFwdSm80INS1_25CollectiveMainloopFwdSm80ILi8ELi1ELb1EN4cute5tupleIJNS5_1CILi128EEENS7_ILi96EEES8_EEELi128ENS_6half_tEfNS_4arch4Sm80ELb0ELb1ELb1ELb1ELb0ELb1ELb1ELb1EEENS1_21CollectiveEpilogueFwdINS6_IJS8_S8_S9_EEENS6_IJNS7_ILi1EEESH_SH_EEESB_SD_Li256ELb1ELb1ELb1ELb0EEENS1_36VarlenDynamicPersistentTileSchedulerILi128ELi96ELi256ELi256ELb1ELb1ELb0ELb1ELb0ELb1EEEEEEEEEvNT_6ParamsE,"ax",@progbits
	.sectioninfo	@"SHI_REGISTERS=255"
	.align	128
.text._ZN7cutlass13device_kernelIN5flash19enable_sm80_to_sm89INS1_16FlashAttnFwdSm80INS1_25CollectiveMainloopFwdSm80ILi8ELi1ELb1EN4cute5tupleIJNS5_1CILi128EEENS7_ILi96EEES8_EEELi128ENS_6half_tEfNS_4arch4Sm80ELb0ELb1ELb1ELb1ELb0ELb1ELb1ELb1EEENS1_21CollectiveEpilogueFwdINS6_IJS8_S8_S9_EEENS6_IJNS7_ILi1EEESH_SH_EEESB_SD_Li256ELb1ELb1ELb1ELb0EEENS1_36VarlenDynamicPersistentTileSchedulerILi128ELi96ELi256ELi256ELb1ELb1ELb0ELb1ELb0ELb1EEEEEEEEEvNT_6ParamsE:
        .type           _ZN7cutlass13device_kernelIN5flash19enable_sm80_to_sm89INS1_16FlashAttnFwdSm80INS1_25CollectiveMainloopFwdSm80ILi8ELi1ELb1EN4cute5tupleIJNS5_1CILi128EEENS7_ILi96EEES8_EEELi128ENS_6half_tEfNS_4arch4Sm80ELb0ELb1ELb1ELb1ELb0ELb1ELb1ELb1EEENS1_21CollectiveEpilogueFwdINS6_IJS8_S8_S9_EEENS6_IJNS7_ILi1EEESH_SH_EEESB_SD_Li256ELb1ELb1ELb1ELb0EEENS1_36VarlenDynamicPersistentTileSchedulerILi128ELi96ELi256ELi256ELb1ELb1ELb0ELb1ELb0ELb1EEEEEEEEEvNT_6ParamsE,@function
        .size           _ZN7cutlass13device_kernelIN5flash19enable_sm80_to_sm89INS1_16FlashAttnFwdSm80INS1_25CollectiveMainloopFwdSm80ILi8ELi1ELb1EN4cute5tupleIJNS5_1CILi128EEENS7_ILi96EEES8_EEELi128ENS_6half_tEfNS_4arch4Sm80ELb0ELb1ELb1ELb1ELb0ELb1ELb1ELb1EEENS1_21CollectiveEpilogueFwdINS6_IJS8_S8_S9_EEENS6_IJNS7_ILi1EEESH_SH_EEESB_SD_Li256ELb1ELb1ELb1ELb0EEENS1_36VarlenDynamicPersistentTileSchedulerILi128ELi96ELi256ELi256ELb1ELb1ELb0ELb1ELb0ELb1EEEEEEEEEvNT_6ParamsE,(.L_x_2694 - _ZN7cutlass13device_kernelIN5flash19enable_sm80_to_sm89INS1_16FlashAttnFwdSm80INS1_25CollectiveMainloopFwdSm80ILi8ELi1ELb1EN4cute5tupleIJNS5_1CILi128EEENS7_ILi96EEES8_EEELi128ENS_6half_tEfNS_4arch4Sm80ELb0ELb1ELb1ELb1ELb0ELb1ELb1ELb1EEENS1_21CollectiveEpilogueFwdINS6_IJS8_S8_S9_EEENS6_IJNS7_ILi1EEESH_SH_EEESB_SD_Li256ELb1ELb1ELb1ELb0EEENS1_36VarlenDynamicPersistentTileSchedulerILi128ELi96ELi256ELi256ELb1ELb1ELb0ELb1ELb0ELb1EEEEEEEEEvNT_6ParamsE)
        .other          _ZN7cutlass13device_kernelIN5flash19enable_sm80_to_sm89INS1_16FlashAttnFwdSm80INS1_25CollectiveMainloopFwdSm80ILi8ELi1ELb1EN4cute5tupleIJNS5_1CILi128EEENS7_ILi96EEES8_EEELi128ENS_6half_tEfNS_4arch4Sm80ELb0ELb1ELb1ELb1ELb0ELb1ELb1ELb1EEENS1_21CollectiveEpilogueFwdINS6_IJS8_S8_S9_EEENS6_IJNS7_ILi1EEESH_SH_EEESB_SD_Li256ELb1ELb1ELb1ELb0EEENS1_36VarlenDynamicPersistentTileSchedulerILi128ELi96ELi256ELi256ELb1ELb1ELb0ELb1ELb0ELb1EEEEEEEEEvNT_6ParamsE,@"STO_CUDA_ENTRY STV_DEFAULT"
_ZN7cutlass13device_kernelIN5flash19enable_sm80_to_sm89INS1_16FlashAttnFwdSm80INS1_25CollectiveMainloopFwdSm80ILi8ELi1ELb1EN4cute5tupleIJNS5_1CILi128EEENS7_ILi96EEES8_EEELi128ENS_6half_tEfNS_4arch4Sm80ELb0ELb1ELb1ELb1ELb0ELb1ELb1ELb1EEENS1_21CollectiveEpilogueFwdINS6_IJS8_S8_S9_EEENS6_IJNS7_ILi1EEESH_SH_EEESB_SD_Li256ELb1ELb1ELb1ELb0EEENS1_36VarlenDynamicPersistentTileSchedulerILi128ELi96ELi256ELi256ELb1ELb1ELb0ELb1ELb0ELb1EEEEEEEEEvNT_6ParamsE:
        /* <DEDUP_REMOVED lines=15> */
[----:B------:R-:W-:-:S03]  /*00f0*/  CS2R R8, SRZ ;  /* 0x0000000000087805 */ /* 0x000fc6000001ff00 */
        /* <DEDUP_REMOVED lines=10> */
[C---:B------:R-:W-:Y:S01]  /*01a0*/  ISETP.GE.U32.AND P4, PT, R14.reuse, 0x2, PT ;  /* 0x000000020e00780c */ /* 0x040fe20003f86070 */
[----:B------:R-:W-:Y:S01]  /*01b0*/  IMAD.MOV.U32 R7, RZ, RZ, RZ ;  /* 0x000000ffff077224 */ /* 0x000fe200078e00ff */
        /* <DEDUP_REMOVED lines=26> */
.L_x_685:
[----:B------:R-:W-:-:S04]  /*0360*/  IADD3 R0, R7, 0x1f, RZ ;  /* 0x0000001f07007810 */ /* 0x000fc80007ffe0ff */
[----:B------:R-:W-:-:S13]  /*0370*/  ISETP.GE.AND P0, PT, R0, c[0x0][0x53c], PT ;  /* 0x00014f0000007a0c */ /* 0x000fda0003f06270 */
[----:B------:R-:W-:Y:S05]  /*0380*/  @P0 BRA `(.L_x_682) ;  /* 0x00000c4000000947 */ /* 0x000fea0003800000 */
[----:B------:R-:W-:Y:S01]  /*0390*/  MOV R7, R0 ;  /* 0x0000000000077202 */ /* 0x000fe20000000f00 */
[----:B------:R-:W-:-:S03]  /*03a0*/  CS2R R8, SRZ ;  /* 0x0000000000087805 */ /* 0x000fc6000001ff00 */
[----:B------:R-:W-:-:S04]  /*03b0*/  IADD3 R0, R14, R7, RZ ;  /* 0x000000070e007210 */ /* 0x000fc80007ffe0ff */
[----:B------:R-:W-:-:S13]  /*03c0*/  ISETP.GE.OR P0, PT, R0, c[0x0][0x53c], !P6 ;  /* 0x00014f0000007a0c */ /* 0x000fda0007706670 */
[----:B------:R-:W-:Y:S02]  /*03d0*/  @!P0 MOV R2, 0x4 ;  /* 0x0000000400028802 */ /* 0x000fe40000000f00 */
[----:B------:R-:W-:-:S03]  /*03e0*/  @!P0 MOV R3, 0x4 ;  /* 0x0000000400038802 */ /* 0x000fc60000000f00 */
[----:B------:R-:W-:-:S04]  /*03f0*/  @!P0 IMAD.WIDE R4, R0, R2, c[0x0][0x580] ;  /* 0x0001600000048625 */ /* 0x000fc800078e0202 */
[----:B------:R-:W-:Y:S01]  /*0400*/  @!P0 IMAD.WIDE R2, R0, R3, c[0x0][0x578] ;  /* 0x00015e0000028625 */ /* 0x000fe200078e0203 */
[----:B------:R-:W2:Y:S04]  /*0410*/  @!P0 LDG.E R9, [R4.64] ;  /* 0x0000000804098981 */ /* 0x000ea8000c1e1900 */
[----:B------:R-:W2:Y:S02]  /*0420*/  @!P0 LDG.E R8, [R2.64] ;  /* 0x0000000802088981 */ /* 0x000ea4000c1e1900 */
[----:B--2---:R-:W-:Y:S01]  /*0430*/  IMAD R5, R9, R8, RZ ;  /* 0x0000000809057224 */ /* 0x004fe200078e02ff */
[----:B------:R-:W-:Y:S05]  /*0440*/  BRA.DIV ~URZ, `(.L_x_683) ;  /* 0x000211a27f007947 */ /* 0x000fea000b800000 */
[----:B------:R1:W2:Y:S02]  /*0450*/  SHFL.UP PT, R0, R5, 0x1, RZ ;  /* 0x0420000005007989 */ /* 0x0002a400000e00ff */
.L_x_894:
        /* <DEDUP_REMOVED lines=16> */
.L_x_895:
[----:B--2---:R-:W-:-:S05]  /*0560*/  IMAD R0, R0, c[0x0][0x538], RZ ;  /* 0x00014e0000007a24 */ /* 0x004fca00078e02ff */
[----:B------:R-:W-:-:S04]  /*0570*/  IADD3 R6, R0, R6, RZ ;  /* 0x0000000600067210 */ /* 0x000fc80007ffe0ff */
[----:B------:R-:W-:-:S13]  /*0580*/  ISETP.GT.AND P0, PT, R6, UR4, PT ;  /* 0x0000000406007c0c */ /* 0x000fda000bf04270 */
[----:B-1----:R-:W-:Y:S05]  /*0590*/  @!P0 BRA `(.L_x_685) ;  /* 0xfffffdc000008947 */ /* 0x002fea000383ffff */
.L_x_681:
[----:B------:R-:W-:-:S05]  /*05a0*/  IADD3 R11, -R0, R6, RZ ;  /* 0x00000006000b7210 */ /* 0x000fca0007ffe1ff */
[----:B------:R-:W-:-:S05]  /*05b0*/  IMAD R0, R4, c[0x0][0x538], R11 ;  /* 0x00014e0004007a24 */ /* 0x000fca00078e020b */
[----:B------:R-:W-:Y:S01]  /*05c0*/  ISETP.GT.AND P0, PT, R0, UR4, PT ;  /* 0x0000000400007c0c */ /* 0x000fe2000bf04270 */
[----:B------:R-:W-:-:S12]  /*05d0*/  BRA.DIV ~URZ, `(.L_x_686) ;  /* 0x000212227f007947 */ /* 0x000fd8000b800000 */
[----:B------:R-:W-:-:S04]  /*05e0*/  VOTE.ANY R10, PT, !P0 ;  /* 0x00000000000a7806 */ /* 0x000fc800040e0100 */
.L_x_896:
[----:B------:R-:W1:Y:S02]  /*05f0*/  POPC R6, R10 ;  /* 0x0000000a00067309 */ /* 0x000e640000000000 */
[----:B-1----:R-:W-:-:S05]  /*0600*/  IADD3 R0, R6, R7, RZ ;  /* 0x0000000706007210 */ /* 0x002fca0007ffe0ff */
[----:B------:R1:W-:Y:S01]  /*0610*/  STL [R1+0x2c], R0 ;  /* 0x00002c0001007387 */ /* 0x0003e20000100800 */
[----:B------:R-:W-:Y:S05]  /*0620*/  BRA.DIV ~URZ, `(.L_x_687) ;  /* 0x000212227f007947 */ /* 0x000fea000b800000 */
[----:B------:R2:W3:Y:S01]  /*0630*/  SHFL.IDX PT, R12, R9, R6, 0x1f ;  /* 0x00001f06090c7589 */ /* 0x0004e200000e0000 */
[----:B------:R-:W-:-:S03]  /*0640*/  MOV R7, RZ ;  /* 0x000000ff00077202 */ /* 0x000fc60000000f00 */
[----:B------:R2:W4:Y:S04]  /*0650*/  SHFL.IDX PT, R9, R8, R6, 0x1f ;  /* 0x00001f0608097589 */ /* 0x00052800000e0000 */
.L_x_897:
[----:B------:R-:W-:Y:S01]  /*0660*/  ISETP.NE.AND P0, PT, R10, RZ, PT ;  /* 0x000000ff0a00720c */ /* 0x000fe20003f05270 */
[----:B------:R-:W-:-:S12]  /*0670*/  BSSY B0, `(.L_x_688) ;  /* 0x0000005000007945 */ /* 0x000fd80003800000 */
[----:B------:R-:W-:Y:S05]  /*0680*/  @!P0 BRA `(.L_x_689) ;  /* 0x0000003000008947 */ /* 0x000fea0003800000 */
[----:B------:R-:W-:Y:S01]  /*0690*/  IADD3 R3, R6, -0x1, RZ ;  /* 0xffffffff06037810 */ /* 0x000fe20007ffe0ff */
[----:B------:R-:W-:Y:S05]  /*06a0*/  BRA.DIV ~URZ, `(.L_x_690) ;  /* 0x000212827f007947 */ /* 0x000fea000b800000 */
[----:B------:R1:W2:Y:S02]  /*06b0*/  SHFL.IDX PT, R7, R4, R3, 0x1f ;  /* 0x00001f0304077589 */ /* 0x0002a400000e0000 */
.L_x_689:
[----:B------:R-:W-:Y:S05]  /*06c0*/  BSYNC B0 ;  /* 0x0000000000007941 */ /* 0x000fea0003800000 */
.L_x_688:
[----:B-12---:R-:W-:Y:S01]  /*06d0*/  IMAD R0, R7, c[0x0][0x538], R11 ;  /* 0x00014e0007007a24 */ /* 0x006fe200078e020b */
[----:B----4-:R-:W-:Y:S01]  /*06e0*/  ISETP.NE.AND P0, PT, R9, 0x1, PT ;  /* 0x000000010900780c */ /* 0x010fe20003f05270 */
[----:B------:R-:W-:Y:S03]  /*06f0*/  BSSY B0, `(.L_x_691) ;  /* 0x0000089000007945 */ /* 0x000fe60003800000 */
[----:B------:R1:W-:Y:S01]  /*0700*/  STL [R1+0x20], R0 ;  /* 0x0000200001007387 */ /* 0x0003e20000100800 */
[----:B------:R-:W-:-:S08]  /*0710*/  IADD3 R11, -R0, UR4, RZ ;  /* 0x00000004000b7c10 */ /* 0x000fd0000fffe1ff */
[----:B------:R-:W-:Y:S05]  /*0720*/  @!P0 BRA `(.L_x_692) ;  /* 0x000003f000008947 */ /* 0x000fea0003800000 */
[-C--:B-1-3--:R-:W-:Y:S02]  /*0730*/  IABS R0, R12.reuse ;  /* 0x0000000c00007213 */ /* 0x08afe40000000000 */
[----:B------:R-:W-:-:S03]  /*0740*/  IABS R6, R12 ;  /* 0x0000000c00067213 */ /* 0x000fc60000000000 */
[----:B------:R-:W-:Y:S01]  /*0750*/  IMAD.MOV.U32 R5, RZ, RZ, R0 ;  /* 0x000000ffff057224 */ /* 0x000fe200078e0000 */
        /* <DEDUP_REMOVED lines=60> */
.L_x_692:
[----:B------:R-:W2:Y:S01]  /*0b20*/  LDL R3, [R1+0x2c] ;  /* 0x00002c0001037983 */ /* 0x000ea20000100800 */
[----:B------:R-:W-:-:S04]  /*0b30*/  IMAD.MOV.U32 R2, RZ, RZ, 0x4 ;  /* 0x00000004ff027424 */ /* 0x000fc800078e00ff */
[----:B--2---:R-:W-:-:S05]  /*0b40*/  IMAD.WIDE R2, R3, R2, c[0x0][0x590] ;  /* 0x0001640003027625 */ /* 0x004fca00078e0202 */
[----:B------:R-:W2:Y:S02]  /*0b50*/  LDG.E R7, [R2.64] ;  /* 0x0000000802077981 */ /* 0x000ea4000c1e1900 */
[----:B--23--:R-:W-:-:S05]  /*0b60*/  IMAD R9, R7, R12, RZ ;  /* 0x0000000c07097224 */ /* 0x00cfca00078e02ff */
[-C--:B-1----:R-:W-:Y:S02]  /*0b70*/  IABS R0, R9.reuse ;  /* 0x0000000900007213 */ /* 0x082fe40000000000 */
        /* <DEDUP_REMOVED lines=64> */
.L_x_693:
[----:B------:R-:W-:Y:S05]  /*0f80*/  BSYNC B0 ;  /* 0x0000000000007941 */ /* 0x000fea0003800000 */
.L_x_691:
[----:B------:R-:W-:-:S04]  /*0f90*/  LOP3.LUT R0, RZ, R0, RZ, 0x33, !PT ;  /* 0x00000000ff007212 */ /* 0x000fc800078e33ff */
[----:B------:R-:W-:-:S05]  /*0fa0*/  IADD3 R0, R0, R12, RZ ;  /* 0x0000000c00007210 */ /* 0x000fca0007ffe0ff */
[----:B------:R2:W-:Y:S01]  /*0fb0*/  STL [R1+0x24], R0 ;  /* 0x0000240001007387 */ /* 0x0005e20000100800 */
[----:B------:R-:W-:Y:S05]  /*0fc0*/  BRA `(.L_x_694) ;  /* 0x0000006000007947 */ /* 0x000fea0003800000 */
.L_x_682:
[----:B------:R-:W-:Y:S01]  /*0fd0*/  MOV R0, UR4 ;  /* 0x0000000400007c02 */ /* 0x000fe20008000f00 */
[----:B------:R-:W-:Y:S04]  /*0fe0*/  STL [R1+0x24], RZ ;  /* 0x000024ff01007387 */ /* 0x000fe80000100800 */
[----:B------:R-:W-:Y:S04]  /*0ff0*/  STL [R1+0x28], RZ ;  /* 0x000028ff01007387 */ /* 0x000fe80000100800 */
[----:B------:R1:W-:Y:S02]  /*1000*/  STL [R1+0x20], R0 ;  /* 0x0000200001007387 */ /* 0x0003e40000100800 */
[----:B-1----:R-:W-:-:S05]  /*1010*/  MOV R0, c[0x0][0x53c] ;  /* 0x00014f0000007a02 */ /* 0x002fca0000000f00 */
[----:B------:R1:W-:Y:S02]  /*1020*/  STL [R1+0x2c], R0 ;  /* 0x00002c0001007387 */ /* 0x0003e40000100800 */
.L_x_694:
        /* <DEDUP_REMOVED lines=8> */
.L_x_680:
[----:B-12---:R-:W2:Y:S02]  /*10b0*/  LDL R0, [R1+0x2c] ;  /* 0x00002c0001007983 */ /* 0x006ea40000100800 */
[----:B--2---:R-:W-:-:S13]  /*10c0*/  ISETP.GE.AND P0, PT, R0, c[0x0][0x53c], PT ;  /* 0x00014f0000007a0c */ /* 0x004fda0003f06270 */
[----:B------:R-:W-:Y:S05]  /*10d0*/  @P0 EXIT ;  /* 0x000000000000094d */ /* 0x000fea0003800000 */
[----:B------:R-:W-:-:S04]  /*10e0*/  SHF.R.S32.HI R2, RZ, 0x1f, R13 ;  /* 0x0000001fff027819 */ /* 0x000fc8000001140d */
[CC--:B------:R-:W-:Y:S02]  /*10f0*/  LEA.HI R0, R2.reuse, R13.reuse, RZ, 0x2 ;  /* 0x0000000d02007211 */ /* 0x0c0fe400078f10ff */
[CC--:B---3--:R-:W-:Y:S02]  /*1100*/  LEA.HI R4, R2.reuse, R13.reuse, RZ, 0x4 ;  /* 0x0000000d02047211 */ /* 0x0c8fe400078f20ff */
[CC--:B------:R-:W-:Y:S02]  /*1110*/  LEA.HI R15, R2.reuse, R13.reuse, RZ, 0x3 ;  /* 0x0000000d020f7211 */ /* 0x0c0fe400078f18ff */
[CC--:B------:R-:W-:Y:S02]  /*1120*/  LEA.HI R16, R2.reuse, R13.reuse, RZ, 0x6 ;  /* 0x0000000d02107211 */ /* 0x0c0fe400078f30ff */
[----:B------:R-:W-:Y:S02]  /*1130*/  LEA.HI R12, R2, R13, RZ, 0x5 ;  /* 0x0000000d020c7211 */ /* 0x000fe400078f28ff */
[----:B------:R-:W-:-:S02]  /*1140*/  SHF.R.S32.HI R6, RZ, 0x2, R0 ;  /* 0x00000002ff067819 */ /* 0x000fc40000011400 */
[----:B------:R-:W-:Y:S02]  /*1150*/  SHF.R.S32.HI R3, RZ, 0x1f, R0 ;  /* 0x0000001fff037819 */ /* 0x000fe40000011400 */
[----:B------:R-:W-:Y:S02]  /*1160*/  LOP3.LUT R2, R0, 0xfffffffc, RZ, 0xc0, !PT ;  /* 0xfffffffc00027812 */ /* 0x000fe400078ec0ff */
[----:B------:R-:W-:Y:S02]  /*1170*/  LOP3.LUT R0, R4, 0xfffffff0, RZ, 0xc0, !PT ;  /* 0xfffffff004007812 */ /* 0x000fe400078ec0ff */
[----:B------:R-:W-:Y:S01]  /*1180*/  SHF.R.S32.HI R5, RZ, 0x4, R4 ;  /* 0x00000004ff057819 */ /* 0x000fe20000011404 */
[C---:B------:R-:W-:Y:S01]  /*1190*/  IMAD.IADD R11, R13.reuse, 0x1, -R2 ;  /* 0x000000010d0b7824 */ /* 0x040fe200078e0a02 */
[----:B------:R-:W-:Y:S01]  /*11a0*/  SHF.R.S32.HI R9, RZ, 0x3, R15 ;  /* 0x00000003ff097819 */ /* 0x000fe2000001140f */
[----:B------:R-:W-:Y:S01]  /*11b0*/  IMAD.IADD R7, R13, 0x1, -R0 ;  /* 0x000000010d077824 */ /* 0x000fe200078e0a00 */
[----:B------:R-:W-:-:S02]  /*11c0*/  LOP3.LUT R8, R15, 0xfffffff8, RZ, 0xc0, !PT ;  /* 0xfffffff80f087812 */ /* 0x000fc400078ec0ff */
[----:B------:R-:W-:Y:S01]  /*11d0*/  LEA.HI R0, R3, R6, RZ, 0x3 ;  /* 0x0000000603007211 */ /* 0x000fe200078f18ff */
[----:B------:R-:W-:Y:S01]  /*11e0*/  IMAD.SHL.U32 R2, R9, 0x40, RZ ;  /* 0x0000004009027824 */ /* 0x000fe200078e00ff */
[----:B------:R-:W-:Y:S01]  /*11f0*/  LEA.HI R4, R4, R5, RZ, 0x1 ;  /* 0x0000000504047211 */ /* 0x000fe200078f08ff */
[----:B------:R-:W-:Y:S01]  /*1200*/  IMAD.IADD R8, R13, 0x1, -R8 ;  /* 0x000000010d087824 */ /* 0x000fe200078e0a08 */
[----:B------:R-:W-:Y:S02]  /*1210*/  LOP3.LUT R0, R0, 0xfffffff8, RZ, 0xc0, !PT ;  /* 0xfffffff800007812 */ /* 0x000fe400078ec0ff */
[----:B------:R-:W-:Y:S01]  /*1220*/  LOP3.LUT R3, R4, 0xfffffffe, RZ, 0xc0, !PT ;  /* 0xfffffffe04037812 */ /* 0x000fe200078ec0ff */
[----:B------:R-:W-:Y:S01]  /*1230*/  IMAD.SHL.U32 R72, R8, 0x8, RZ ;  /* 0x0000000808487824 */ /* 0x000fe200078e00ff */
[----:B------:R-:W-:Y:S01]  /*1240*/  LOP3.LUT R10, R12, 0xffffffe0, RZ, 0xc0, !PT ;  /* 0xffffffe00c0a7812 */ /* 0x000fe200078ec0ff */
[----:B------:R-:W-:Y:S01]  /*1250*/  IMAD.IADD R9, R6, 0x1, -R0 ;  /* 0x0000000106097824 */ /* 0x000fe200078e0a00 */
[----:B------:R-:W-:Y:S01]  /*1260*/  LOP3.LUT R0, R2, 0x1c0, RZ, 0xc0, !PT ;  /* 0x000001c002007812 */ /* 0x000fe200078ec0ff */
[----:B------:R-:W-:Y:S01]  /*1270*/  IMAD.IADD R14, R5, 0x1, -R3 ;  /* 0x00000001050e7824 */ /* 0x000fe200078e0a03 */
[----:B------:R-:W-:Y:S01]  /*1280*/  SHF.R.S32.HI R3, RZ, 0x1f, R7 ;  /* 0x0000001fff037819 */ /* 0x000fe20000011407 */
[----:B------:R-:W-:Y:S01]  /*1290*/  IMAD.IADD R10, R13, 0x1, -R10 ;  /* 0x000000010d0a7824 */ /* 0x000fe200078e0a0a */
[----:B------:R-:W-:-:S02]  /*12a0*/  SHF.R.U32.HI R5, RZ, 0x3, R0 ;  /* 0x00000003ff057819 */ /* 0x000fc40000011600 */
[----:B------:R-:W-:Y:S01]  /*12b0*/  LOP3.LUT R2, R0, 0x38, R72, 0xf8, !PT ;  /* 0x0000003800027812 */ /* 0x000fe200078ef848 */
[----:B------:R-:W-:Y:S01]  /*12c0*/  IMAD.SHL.U32 R0, R8, 0x40, RZ ;  /* 0x0000004008007824 */ /* 0x000fe200078e00ff */
[----:B------:R-:W-:Y:S02]  /*12d0*/  LEA.HI R13, R3, R7, RZ, 0x3 ;  /* 0x00000007030d7211 */ /* 0x000fe400078f18ff */
[--C-:B------:R-:W-:Y:S02]  /*12e0*/  SHF.R.S32.HI R6, RZ, 0x5, R12.reuse ;  /* 0x00000005ff067819 */ /* 0x100fe4000001140c */
[----:B------:R-:W-:Y:S02]  /*12f0*/  SHF.R.S32.HI R3, RZ, 0x1f, R12 ;  /* 0x0000001fff037819 */ /* 0x000fe4000001140c */
[----:B------:R-:W-:Y:S02]  /*1300*/  LOP3.LUT R4, R13, 0xfffffff8, RZ, 0xc0, !PT ;  /* 0xfffffff80d047812 */ /* 0x000fe400078ec0ff */
[----:B------:R-:W-:-:S02]  /*1310*/  LOP3.LUT R0, R0, 0x1c0, RZ, 0xc0, !PT ;  /* 0x000001c000007812 */ /* 0x000fc400078ec0ff */
[----:B------:R-:W-:Y:S01]  /*1320*/  LOP3.LUT R8, R2, R5, RZ, 0x3c, !PT ;  /* 0x0000000502087212 */ /* 0x000fe200078e3cff */
[----:B------:R-:W-:Y:S01]  /*1330*/  IMAD.IADD R7, R7, 0x1, -R4 ;  /* 0x0000000107077824 */ /* 0x000fe200078e0a04 */
[----:B------:R-:W-:Y:S01]  /*1340*/  SHF.R.S32.HI R12, RZ, 0x1f, R10 ;  /* 0x0000001fff0c7819 */ /* 0x000fe2000001140a */
[----:B------:R-:W-:Y:S01]  /*1350*/  IMAD.SHL.U32 R4, R16, 0x8, RZ ;  /* 0x0000000810047824 */ /* 0x000fe200078e00ff */
[----:B------:R-:W-:Y:S02]  /*1360*/  LEA.HI R2, R3, R6, RZ, 0x3 ;  /* 0x0000000603027211 */ /* 0x000fe400078f18ff */
[----:B------:R-:W-:Y:S02]  /*1370*/  LOP3.LUT R5, R0, 0x8, R15, 0xf8, !PT ;  /* 0x0000000800057812 */ /* 0x000fe400078ef80f */
[----:B------:R-:W-:Y:S02]  /*1380*/  SHF.R.U32.HI R3, RZ, 0x3, R0 ;  /* 0x00000003ff037819 */ /* 0x000fe40000011600 */
[----:B------:R-:W-:-:S02]  /*1390*/  LEA.HI R0, R12, R10, RZ, 0x2 ;  /* 0x0000000a0c007211 */ /* 0x000fc400078f10ff */
[----:B------:R-:W-:Y:S02]  /*13a0*/  LOP3.LUT R2, R2, 0xffffff8, RZ, 0xc0, !PT ;  /* 0x0ffffff802027812 */ /* 0x000fe400078ec0ff */
[----:B------:R-:W-:Y:S02]  /*13b0*/  LOP3.LUT R15, R5, R3, RZ, 0x3c, !PT ;  /* 0x00000003050f7212 */ /* 0x000fe400078e3cff */
[----:B------:R-:W-:Y:S02]  /*13c0*/  SHF.R.S32.HI R3, RZ, 0x2, R0 ;  /* 0x00000002ff037819 */ /* 0x000fe40000011400 */
[----:B------:R-:W-:Y:S01]  /*13d0*/  LOP3.LUT R5, R4, 0xfffffe00, RZ, 0xc0, !PT ;  /* 0xfffffe0004057812 */ /* 0x000fe200078ec0ff */
[----:B------:R-:W-:Y:S01]  /*13e0*/  IMAD.IADD R4, R6, 0x1, -R2 ;  /* 0x0000000106047824 */ /* 0x000fe200078e0a02 */
[----:B------:R-:W-:Y:S02]  /*13f0*/  LOP3.LUT R0, R0, 0x7ffffffc, RZ, 0xc0, !PT ;  /* 0x7ffffffc00007812 */ /* 0x000fe400078ec0ff */
[----:B------:R-:W-:Y:S01]  /*1400*/  LEA.HI R2, R11, R11, RZ, 0x1 ;  /* 0x0000000b0b027211 */ /* 0x000fe200078f08ff */
[----:B------:R-:W-:Y:S01]  /*1410*/  IMAD R12, R4, 0x10, R3 ;  /* 0x00000010040c7824 */ /* 0x000fe200078e0203 */
[----:B------:R-:W-:Y:S01]  /*1420*/  LOP3.LUT R16, R8, R5, RZ, 0xfc, !PT ;  /* 0x0000000508107212 */ /* 0x000fe200078efcff */
[----:B------:R-:W-:Y:S01]  /*1430*/  IMAD.IADD R10, R10, 0x1, -R0 ;  /* 0x000000010a0a7824 */ /* 0x000fe200078e0a00 */
[----:B------:R-:W-:Y:S01]  /*1440*/  LOP3.LUT R0, R2, 0x1ffffffe, RZ, 0xc0, !PT ;  /* 0x1ffffffe02007812 */ /* 0x000fe200078ec0ff */
[C---:B------:R-:W-:Y:S01]  /*1450*/  IMAD.SHL.U32 R2, R9.reuse, 0x40, RZ ;  /* 0x0000004009027824 */ /* 0x040fe200078e00ff */
[C---:B------:R-:W-:Y:S01]  /*1460*/  LOP3.LUT R3, R9.reuse, 0x1, RZ, 0xc0, !PT ;  /* 0x0000000109037812 */ /* 0x040fe200078ec0ff */
[----:B------:R-:W-:Y:S01]  /*1470*/  IMAD.SHL.U32 R8, R6, 0x400, RZ ;  /* 0x0000040006087824 */ /* 0x000fe200078e00ff */
[----:B------:R-:W-:Y:S01]  /*1480*/  R2P PR, R9, 0x6 ;  /* 0x0000000609007804 */ /* 0x000fe20000000000 */
[C---:B------:R-:W-:Y:S01]  /*1490*/  IMAD.IADD R6, R11.reuse, 0x1, -R0 ;  /* 0x000000010b067824 */ /* 0x040fe200078e0a00 */
[----:B------:R-:W-:Y:S01]  /*14a0*/  LOP3.LUT R0, R2, 0x1c0, RZ, 0xc0, !PT ;  /* 0x000001c002007812 */ /* 0x000fe200078ec0ff */
[----:B------:R-:W-:Y:S01]  /*14b0*/  IMAD R4, R11, 0x2, R8 ;  /* 0x000000020b047824 */ /* 0x000fe200078e0208 */
[----:B------:R-:W-:Y:S01]  /*14c0*/  ISETP.NE.U32.AND P0, PT, R3, 0x1, PT ;  /* 0x000000010300780c */ /* 0x000fe20003f05070 */
[C---:B------:R-:W-:Y:S01]  /*14d0*/  IMAD.SHL.U32 R3, R7.reuse, 0x40, RZ ;  /* 0x0000004007037824 */ /* 0x040fe200078e00ff */
[----:B------:R-:W-:Y:S01]  /*14e0*/  LEA.HI R2, R0, R0, RZ, 0x1d ;  /* 0x0000000000027211 */ /* 0x000fe200078fe8ff */
[----:B------:R-:W-:Y:S01]  /*14f0*/  IMAD.SHL.U32 R5, R14, 0x8, RZ ;  /* 0x000000080e057824 */ /* 0x000fe200078e00ff */
[----:B------:R-:W-:Y:S01]  /*1500*/  LOP3.LUT P4, RZ, R7, 0x2, RZ, 0xc0, !PT ;  /* 0x0000000207ff7812 */ /* 0x000fe2000788c0ff */
[----:B------:R-:W-:Y:S01]  /*1510*/  IMAD R6, R6, 0x8, R12 ;  /* 0x0000000806067824 */ /* 0x000fe200078e020c */
[----:B------:R-:W-:Y:S01]  /*1520*/  LOP3.LUT R0, R3, 0x1c0, RZ, 0xc0, !PT ;  /* 0x000001c003007812 */ /* 0x000fe200078ec0ff */
[----:B------:R-:W-:Y:S01]  /*1530*/  IMAD.IADD R3, R4, 0x1, R2 ;  /* 0x0000000104037824 */ /* 0x000fe200078e0202 */
[----:B------:R-:W-:Y:S01]  /*1540*/  LOP3.LUT P3, RZ, R7, 0x4, RZ, 0xc0, !PT ;  /* 0x0000000407ff7812 */ /* 0x000fe2000786c0ff */
[----:B------:R-:W-:Y:S01]  /*1550*/  IMAD.MOV.U32 R7, RZ, RZ, 0x40 ;  /* 0x00000040ff077424 */ /* 0x000fe200078e00ff */
[----:B------:R-:W-:Y:S01]  /*1560*/  LOP3.LUT R5, R0, 0x8, R5, 0xf8, !PT ;  /* 0x0000000800057812 */ /* 0x000fe200078ef805 */
[----:B------:R-:W-:Y:S01]  /*1570*/  IMAD.SHL.U32 R4, R3, 0x2, RZ ;  /* 0x0000000203047824 */ /* 0x000fe200078e00ff */
[----:B------:R-:W-:Y:S01]  /*1580*/  SHF.R.U32.HI R0, RZ, 0x3, R0 ;  /* 0x00000003ff007819 */ /* 0x000fe20000011600 */
[----:B------:R-:W-:Y:S01]  /*1590*/  IMAD.MOV.U32 R9, RZ, RZ, 0x20 ;  /* 0x00000020ff097424 */ /* 0x000fe200078e00ff */
[----:B------:R1:W-:Y:S01]  /*15a0*/  STL [R1+0x1c], R6 ;  /* 0x00001c0601007387 */ /* 0x0003e20000100800 */
[----:B------:R-:W-:Y:S01]  /*15b0*/  IMAD R2, R14, 0x200, R15 ;  /* 0x000002000e027824 */ /* 0x000fe200078e020f */
[----:B------:R-:W-:Y:S01]  /*15c0*/  LOP3.LUT R0, R5, R0, RZ, 0x3c, !PT ;  /* 0x0000000005007212 */ /* 0x000fe200078e3cff */
[----:B------:R-:W-:Y:S01]  /*15d0*/  IMAD.SHL.U32 R3, R13, 0x40, RZ ;  /* 0x000000400d037824 */ /* 0x000fe200078e00ff */
[----:B------:R-:W-:Y:S01]  /*15e0*/  IADD3 R5, R4, 0x80, RZ ;  /* 0x0000008004057810 */ /* 0x000fe20007ffe0ff */
[----:B------:R-:W-:Y:S01]  /*15f0*/  IMAD.SHL.U32 R12, R16, 0x2, RZ ;  /* 0x00000002100c7824 */ /* 0x000fe200078e00ff */
[----:B------:R-:W-:-:S02]  /*1600*/  IADD3 R11, R4, 0x70, RZ ;  /* 0x00000070040b7810 */ /* 0x000fc40007ffe0ff */
[----:B------:R-:W-:Y:S02]  /*1610*/  @P0 IADD3 R11, R5, 0x10, RZ ;  /* 0x00000010050b0810 */ /* 0x000fe40007ffe0ff */
[----:B------:R-:W-:Y:S02]  /*1620*/  SEL R5, R9, 0xffffffe0, !P1 ;  /* 0xffffffe009057807 */ /* 0x000fe40004800000 */
[----:B------:R-:W-:Y:S01]  /*1630*/  LOP3.LUT R0, R0, 0xfffffe00, R3, 0xf8, !PT ;  /* 0xfffffe0000007812 */ /* 0x000fe200078ef803 */
[----:B------:R-:W-:Y:S01]  /*1640*/  IMAD.SHL.U32 R3, R10, 0x2, RZ ;  /* 0x000000020a037824 */ /* 0x000fe200078e00ff */
[----:B------:R-:W-:Y:S01]  /*1650*/  LEA R201, R2, 0x8100, 0x1 ;  /* 0x0000810002c97811 */ /* 0x000fe200078e08ff */
[----:B------:R-:W-:Y:S01]  /*1660*/  STL [R1+0x38], R11 ;  /* 0x0000380b01007387 */ /* 0x000fe20000100800 */
[C---:B------:R-:W-:Y:S02]  /*1670*/  SEL R2, R7.reuse, 0xffffffc0, !P3 ;  /* 0xffffffc007027807 */ /* 0x040fe40005800000 */
[----:B------:R-:W-:Y:S01]  /*1680*/  LEA R202, R0, 0x100, 0x1 ;  /* 0x0000010000ca7811 */ /* 0x000fe200078e08ff */
[----:B------:R2:W-:Y:S04]  /*1690*/  STL [R1], R12 ;  /* 0x0000000c01007387 */ /* 0x0005e80000100800 */
[----:B------:R3:W-:Y:S01]  /*16a0*/  STL [R1+0x4], R3 ;  /* 0x0000040301007387 */ /* 0x0007e20000100800 */
[----:B------:R-:W-:Y:S01]  /*16b0*/  IMAD.IADD R205, R2, 0x1, R202 ;  /* 0x0000000102cd7824 */ /* 0x000fe200078e02ca */
[----:B-1----:R-:W-:-:S05]  /*16c0*/  SEL R6, R7, 0xffffffc0, !P2 ;  /* 0xffffffc007067807 */ /* 0x002fca0005000000 */
[----:B------:R-:W-:-:S05]  /*16d0*/  IMAD.IADD R7, R4, 0x1, R6 ;  /* 0x0000000104077824 */ /* 0x000fca00078e0206 */
[----:B------:R1:W-:Y:S01]  /*16e0*/  STL [R1+0x50], R7 ;  /* 0x0000500701007387 */ /* 0x0003e20000100800 */
[----:B--2---:R-:W-:Y:S02]  /*16f0*/  IMAD.IADD R12, R4, 0x1, R5 ;  /* 0x00000001040c7824 */ /* 0x004fe400078e0205 */
[----:B------:R-:W-:Y:S02]  /*1700*/  IMAD.IADD R4, R0, 0x1, R8 ;  /* 0x0000000100047824 */ /* 0x000fe400078e0208 */
[--C-:B------:R-:W-:Y:S01]  /*1710*/  IMAD.IADD R0, R5, 0x1, R11.reuse ;  /* 0x0000000105007824 */ /* 0x100fe200078e020b */
[----:B------:R-:W-:Y:S01]  /*1720*/  STL [R1+0x40], R12 ;  /* 0x0000400c01007387 */ /* 0x000fe20000100800 */
[----:B------:R-:W-:Y:S01]  /*1730*/  IMAD.IADD R5, R6, 0x1, R11 ;  /* 0x0000000106057824 */ /* 0x000fe200078e020b */
[----:B---3--:R-:W-:Y:S02]  /*1740*/  SEL R3, R9, 0xffffffe0, !P4 ;  /* 0xffffffe009037807 */ /* 0x008fe40006000000 */
[----:B------:R-:W-:-:S03]  /*1750*/  LEA R218, R4, 0x100, 0x1 ;  /* 0x0000010004da7811 */ /* 0x000fc600078e08ff */
[----:B------:R-:W-:Y:S02]  /*1760*/  IMAD.IADD R203, R3, 0x1, R202 ;  /* 0x0000000103cb7824 */ /* 0x000fe400078e02ca */
[----:B-1----:R-:W-:Y:S02]  /*1770*/  IMAD.IADD R7, R6, 0x1, R12 ;  /* 0x0000000106077824 */ /* 0x002fe400078e020c */
[----:B------:R-:W-:-:S03]  /*1780*/  IMAD.IADD R204, R2, 0x1, R203 ;  /* 0x0000000102cc7824 */ /* 0x000fc600078e02cb */
[----:B------:R-:W-:Y:S04]  /*1790*/  STL [R1+0x4c], R7 ;  /* 0x00004c0701007387 */ /* 0x000fe80000100800 */
[----:B------:R-:W-:Y:S04]  /*17a0*/  STL [R1+0x48], R5 ;  /* 0x0000480501007387 */ /* 0x000fe80000100800 */
[----:B------:R1:W-:Y:S02]  /*17b0*/  STL [R1+0x3c], R0 ;  /* 0x00003c0001007387 */ /* 0x0003e40000100800 */
[----:B-1----:R-:W-:-:S05]  /*17c0*/  IMAD.IADD R0, R0, 0x1, R6 ;  /* 0x0000000100007824 */ /* 0x002fca00078e0206 */
[----:B------:R1:W-:Y:S02]  /*17d0*/  STL [R1+0x44], R0 ;  /* 0x0000440001007387 */ /* 0x0003e40000100800 */
.L_x_893:
[----:B------:R-:W2:Y:S01]  /*17e0*/  LDL R24, [R1+0x2c] ;  /* 0x00002c0001187983 */ /* 0x000ea20000100800 */
[----:B------:R-:W-:Y:S02]  /*17f0*/  ISETP.NE.U32.AND P0, PT, RZ, c[0x0][0x370], PT ;  /* 0x0000dc00ff007a0c */ /* 0x000fe40003f05070 */
[----:B------:R-:W-:Y:S01]  /*1800*/  ISETP.NE.U32.AND P1, PT, RZ, c[0x0][0x360], PT ;  /* 0x0000d800ff007a0c */ /* 0x000fe20003f25070 */
[----:B------:R-:W3:Y:S01]  /*1810*/  LDL R14, [R1+0x28] ;  /* 0x00002800010e7983 */ /* 0x000ee20000100800 */
[----:B------:R-:W-:Y:S02]  /*1820*/  ISETP.NE.AND.EX P2, PT, RZ, c[0x0][0x374], PT, P0 ;  /* 0x0000dd00ff007a0c */ /* 0x000fe40003f45300 */
[----:B------:R-:W-:Y:S01]  /*1830*/  ISETP.NE.AND.EX P0, PT, RZ, c[0x0][0x364], PT, P1 ;  /* 0x0000d900ff007a0c */ /* 0x000fe20003f05310 */
[----:B------:R-:W-:Y:S01]  /*1840*/  IMAD.MOV.U32 R16, RZ, RZ, 0x4 ;  /* 0x00000004ff107424 */ /* 0x000fe200078e00ff */
[----:B------:R-:W-:Y:S02]  /*1850*/  ISETP.NE.U32.AND P1, PT, RZ, c[0x0][0x348], PT ;  /* 0x0000d200ff007a0c */ /* 0x000fe40003f25070 */
[----:B------:R-:W-:-:S02]  /*1860*/  ISETP.NE.U32.AND P4, PT, RZ, c[0x0][0x350], PT ;  /* 0x0000d400ff007a0c */ /* 0x000fc40003f85070 */
[----:B------:R-:W-:Y:S02]  /*1870*/  ISETP.NE.U32.AND P3, PT, RZ, c[0x0][0x358], PT ;  /* 0x0000d600ff007a0c */ /* 0x000fe40003f65070 */
[----:B------:R-:W-:Y:S02]  /*1880*/  ISETP.NE.AND.EX P1, PT, RZ, c[0x0][0x34c], PT, P1 ;  /* 0x0000d300ff007a0c */ /* 0x000fe40003f25310 */
[----:B------:R-:W-:Y:S02]  /*1890*/  ISETP.NE.AND.EX P4, PT, RZ, c[0x0][0x354], PT, P4 ;  /* 0x0000d500ff007a0c */ /* 0x000fe40003f85340 */
[----:B------:R-:W-:Y:S01]  /*18a0*/  ISETP.NE.AND.EX P3, PT, RZ, c[0x0][0x35c], PT, P3 ;  /* 0x0000d700ff007a0c */ /* 0x000fe20003f65330 */
[----:B------:R-:W-:Y:S01]  /*18b0*/  IMAD.MOV.U32 R154, RZ, RZ, RZ ;  /* 0x000000ffff9a7224 */ /* 0x000fe200078e00ff */
[----:B------:R-:W-:Y:S01]  /*18c0*/  CS2R R152, SRZ ;  /* 0x0000000000987805 */ /* 0x000fe2000001ff00 */
[----:B------:R-:W-:Y:S02]  /*18d0*/  IMAD.MOV.U32 R13, RZ, RZ, RZ ;  /* 0x000000ffff0d7224 */ /* 0x000fe400078e00ff */
[----:B--2---:R-:W-:-:S05]  /*18e0*/  @P0 IMAD.WIDE R8, R24, R16, c[0x0][0x360] ;  /* 0x0000d80018080625 */ /* 0x004fca00078e0210 */
[----:B-1----:R-:W2:Y:S01]  /*18f0*/  @P0 LDG.E R0, [R8.64] ;  /* 0x0000000808000981 */ /* 0x002ea2000c1e1900 */
[----:B------:R-:W-:-:S04]  /*1900*/  @P2 IMAD.WIDE R10, R24, R16, c[0x0][0x370] ;  /* 0x0000dc00180a2625 */ /* 0x000fc800078e0210 */
[CC--:B------:R-:W-:Y:S01]  /*1910*/  IMAD.WIDE R6, R24.reuse, R16.reuse, c[0x0][0x348] ;  /* 0x0000d20018067625 */ /* 0x0c0fe200078e0210 */
[----:B------:R1:W5:Y:S03]  /*1920*/  @P2 LDG.E R154, [R10.64] ;  /* 0x000000080a9a2981 */ /* 0x000366000c1e1900 */
[CC--:B------:R-:W-:Y:S01]  /*1930*/  IMAD.WIDE R4, R24.reuse, R16.reuse, c[0x0][0x350] ;  /* 0x0000d40018047625 */ /* 0x0c0fe200078e0210 */
[----:B------:R1:W5:Y:S03]  /*1940*/  @P1 LDG.E R152, [R6.64] ;  /* 0x0000000806981981 */ /* 0x000366000c1e1900 */
[----:B------:R-:W-:Y:S01]  /*1950*/  IMAD.WIDE R2, R24, R16, c[0x0][0x358] ;  /* 0x0000d60018027625 */ /* 0x000fe200078e0210 */
[----:B------:R1:W5:Y:S04]  /*1960*/  @P4 LDG.E R153, [R4.64] ;  /* 0x0000000804994981 */ /* 0x000368000c1e1900 */
[----:B------:R1:W5:Y:S01]  /*1970*/  @P3 LDG.E R13, [R2.64] ;  /* 0x00000008020d3981 */ /* 0x000362000c1e1900 */
[----:B---3--:R-:W-:-:S05]  /*1980*/  LOP3.LUT R23, R14, 0xffff, RZ, 0xc0, !PT ;  /* 0x0000ffff0e177812 */ /* 0x008fca00078ec0ff */
[----:B------:R1:W-:Y:S01]  /*1990*/  STL [R1+0x30], R23 ;  /* 0x0000301701007387 */ /* 0x0003e20000100800 */
[----:B------:R-:W-:Y:S03]  /*19a0*/  YIELD ;  /* 0x0000000000007946 */ /* 0x000fe60003800000 */
[----:B--2---:R1:W-:Y:S01]  /*19b0*/  @P0 STL [R1+0x8], R0 ;  /* 0x0000080001000387 */ /* 0x0043e20000100800 */
[----:B------:R-:W-:Y:S05]  /*19c0*/  @P0 BRA `(.L_x_695) ;  /* 0x0000007000000947 */ /* 0x000fea0003800000 */
[----:B-1----:R-:W-:-:S05]  /*19d0*/  MOV R0, c[0x0][0x168] ;  /* 0x00005a0000007a02 */ /* 0x002fca0000000f00 */
[----:B------:R1:W-:Y:S01]  /*19e0*/  STL [R1+0x8], R0 ;  /* 0x0000080001007387 */ /* 0x0003e20000100800 */
[----:B------:R-:W-:Y:S05]  /*19f0*/  @!P1 BRA `(.L_x_695) ;  /* 0x0000004000009947 */ /* 0x000fea0003800000 */
[----:B------:R-:W2:Y:S04]  /*1a00*/  LDG.E R8, [R6.64] ;  /* 0x0000000806087981 */ /* 0x000ea8000c1e1900 */
[----:B-1----:R-:W2:Y:S02]  /*1a10*/  LDG.E R0, [R6.64+0x4] ;  /* 0x0000040806007981 */ /* 0x002ea4000c1e1900 */
[----:B--2---:R-:W-:-:S05]  /*1a20*/  IADD3 R0, -R8, R0, RZ ;  /* 0x0000000008007210 */ /* 0x004fca0007ffe1ff */
[----:B------:R1:W-:Y:S02]  /*1a30*/  STL [R1+0x8], R0 ;  /* 0x0000080001007387 */ /* 0x0003e40000100800 */
.L_x_695:
[----:B------:R-:W-:-:S04]  /*1a40*/  ISETP.NE.U32.AND P0, PT, RZ, c[0x0][0x368], PT ;  /* 0x0000da00ff007a0c */ /* 0x000fc80003f05070 */
[----:B------:R-:W-:-:S13]  /*1a50*/  ISETP.NE.AND.EX P0, PT, RZ, c[0x0][0x36c], PT, P0 ;  /* 0x0000db00ff007a0c */ /* 0x000fda0003f05300 */
[----:B------:R-:W-:Y:S05]  /*1a60*/  @!P0 BRA `(.L_x_696) ;  /* 0x0000003000008947 */ /* 0x000fea0003800000 */
[----:B-1----:R-:W-:-:S05]  /*1a70*/  IMAD.WIDE R4, R24, R16, c[0x0][0x368] ;  /* 0x0000da0018047625 */ /* 0x002fca00078e0210 */
[----:B------:R1:W5:Y:S01]  /*1a80*/  LDG.E R12, [R4.64] ;  /* 0x00000008040c7981 */ /* 0x000362000c1e1900 */
[----:B------:R-:W-:Y:S05]  /*1a90*/  BRA `(.L_x_697) ;  /* 0x0000005000007947 */ /* 0x000fea0003800000 */
.L_x_696:
[----:B------:R-:W-:Y:S01]  /*1aa0*/  MOV R12, c[0x0][0x1d0] ;  /* 0x00007400000c7a02 */ /* 0x000fe20000000f00 */
[----:B------:R-:W-:Y:S05]  /*1ab0*/  @!P4 BRA `(.L_x_697) ;  /* 0x000000300000c947 */ /* 0x000fea0003800000 */
[----:B-1----:R-:W2:Y:S04]  /*1ac0*/  LDG.E R6, [R4.64] ;  /* 0x0000000804067981 */ /* 0x002ea8000c1e1900 */
[----:B------:R-:W2:Y:S02]  /*1ad0*/  LDG.E R0, [R4.64+0x4] ;  /* 0x0000040804007981 */ /* 0x000ea4000c1e1900 */
[----:B--2---:R-:W-:Y:S02]  /*1ae0*/  IADD3 R12, -R6, R0, RZ ;  /* 0x00000000060c7210 */ /* 0x004fe40007ffe1ff */
.L_x_697:
[----:B-1----:R-:W2:Y:S04]  /*1af0*/  LDL R0, [R1+0x8] ;  /* 0x0000080001007983 */ /* 0x002ea80000100800 */
[----:B------:R-:W3:Y:S04]  /*1b00*/  LDL.LU R6, [R1+0x24] ;  /* 0x0000240001067983 */ /* 0x000ee80000300800 */
[----:B------:R-:W4:Y:S04]  /*1b10*/  LDL.LU R10, [R1+0x18] ;  /* 0x00001800010a7983 */ /* 0x000f280000300800 */
[----:B------:R1:W4:Y:S04]  /*1b20*/  @P3 LDG.E R5, [R2.64] ;  /* 0x0000000802053981 */ /* 0x000328000c1e1900 */
[----:B------:R1:W4:Y:S01]  /*1b30*/  @P3 LDG.E R4, [R2.64+0x4] ;  /* 0x0000040802043981 */ /* 0x000322000c1e1900 */
[----:B------:R-:W-:Y:S01]  /*1b40*/  IMAD.MOV.U32 R7, RZ, RZ, c[0x0][0x2c4] ;  /* 0x0000b100ff077624 */ /* 0x000fe200078e00ff */
[----:B------:R-:W-:-:S04]  /*1b50*/  ISETP.NE.U32.AND P0, PT, RZ, c[0x0][0x378], PT ;  /* 0x0000de00ff007a0c */ /* 0x000fc80003f05070 */
[----:B------:R-:W-:Y:S02]  /*1b60*/  ISETP.NE.AND P2, PT, R7, 0x1, PT ;  /* 0x000000010700780c */ /* 0x000fe40003f45270 */
[----:B------:R-:W-:Y:S01]  /*1b70*/  ISETP.NE.AND.EX P0, PT, RZ, c[0x0][0x37c], PT, P0 ;  /* 0x0000df00ff007a0c */ /* 0x000fe20003f05300 */
[----:B-----5:R-:W-:Y:S02]  /*1b80*/  IMAD.IADD R11, R12, 0x1, -R154 ;  /* 0x000000010c0b7824 */ /* 0x020fe400078e0a9a */
[----:B------:R-:W-:-:S10]  /*1b90*/  IMAD.MOV.U32 R133, RZ, RZ, R12 ;  /* 0x000000ffff857224 */ /* 0x000fd400078e000c */
[----:B-1----:R-:W-:-:S05]  /*1ba0*/  @P0 IMAD.WIDE R2, R24, R16, c[0x0][0x378] ;  /* 0x0000de0018020625 */ /* 0x002fca00078e0210 */
[----:B------:R1:W5:Y:S01]  /*1bb0*/  @P0 LDG.E R133, [R2.64] ;  /* 0x0000000802850981 */ /* 0x000362000c1e1900 */
[----:B--2---:R-:W-:Y:S02]  /*1bc0*/  IMAD.MOV.U32 R8, RZ, RZ, R0 ;  /* 0x000000ffff087224 */ /* 0x004fe400078e0000 */
[----:B---3--:R-:W-:Y:S02]  /*1bd0*/  IMAD.SHL.U32 R9, R6, 0x80, RZ ;  /* 0x0000008006097824 */ /* 0x008fe400078e00ff */
[----:B------:R-:W-:Y:S01]  /*1be0*/  IMAD.MOV.U32 R6, RZ, RZ, c[0x0][0x32c] ;  /* 0x0000cb00ff067624 */ /* 0x000fe200078e00ff */
[----:B----4-:R-:W-:-:S04]  /*1bf0*/  LOP3.LUT R10, R10, 0xfff7ffff, RZ, 0xc0, !PT ;  /* 0xfff7ffff0a0a7812 */ /* 0x010fc800078ec0ff */
[----:B------:R-:W-:Y:S02]  /*1c00*/  ISETP.GE.AND P1, PT, R6, 0x1, PT ;  /* 0x000000010600780c */ /* 0x000fe40003f26270 */
[----:B------:R-:W-:Y:S01]  /*1c10*/  @P2 LOP3.LUT R10, R10, 0x80000, RZ, 0xfc, !PT ;  /* 0x000800000a0a2812 */ /* 0x000fe200078efcff */
[----:B------:R-:W-:Y:S02]  /*1c20*/  IMAD.MOV.U32 R0, RZ, RZ, c[0x0][0x228] ;  /* 0x00008a00ff007624 */ /* 0x000fe400078e00ff */
[----:B------:R-:W-:Y:S01]  /*1c30*/  @P3 IMAD.IADD R0, R4, 0x1, -R5 ;  /* 0x0000000104003824 */ /* 0x000fe200078e0a05 */
[----:B------:R-:W-:-:S03]  /*1c40*/  LOP3.LUT R10, R10, 0xffefffff, RZ, 0xc0, !PT ;  /* 0xffefffff0a0a7812 */ /* 0x000fc600078ec0ff */
[----:B------:R-:W-:Y:S01]  /*1c50*/  IMAD.IADD R7, R11, 0x1, R0 ;  /* 0x000000010b077824 */ /* 0x000fe200078e0200 */
[----:B------:R2:W-:Y:S03]  /*1c60*/  STL [R1+0x14], R9 ;  /* 0x0000140901007387 */ /* 0x0005e60000100800 */
[----:B------:R-:W-:Y:S01]  /*1c70*/  @P1 LOP3.LUT R10, R10, 0x100000, RZ, 0xfc, !PT ;  /* 0x001000000a0a1812 */ /* 0x000fe200078efcff */
[----:B------:R2:W-:Y:S01]  /*1c80*/  STL [R1+0xc], R7 ;  /* 0x00000c0701007387 */ /* 0x0005e20000100800 */
[----:B-1----:R-:W-:-:S03]  /*1c90*/  IADD3 R2, R9, 0x7f, RZ ;  /* 0x0000007f09027810 */ /* 0x002fc60007ffe0ff */
[----:B------:R2:W-:Y:S02]  /*1ca0*/  STL [R1+0x18], R10 ;  /* 0x0000180a01007387 */ /* 0x0005e40000100800 */
[----:B------:R-:W-:Y:S01]  /*1cb0*/  @P2 IMAD.HI.U32 R4, R2, c[0x0][0x2c8], RZ ;  /* 0x0000b20002042a27 */ /* 0x000fe200078e00ff */
[----:B------:R-:W-:-:S04]  /*1cc0*/  IADD3 R3, R7, 0x5f, RZ ;  /* 0x0000005f07037810 */ /* 0x000fc80007ffe0ff */
[----:B------:R-:W-:Y:S01]  /*1cd0*/  @P2 SHF.R.U32.HI R2, RZ, c[0x0][0x2cc], R4 ;  /* 0x0000b300ff022a19 */ /* 0x000fe20000011604 */
[----:B------:R-:W-:Y:S01]  /*1ce0*/  IMAD.HI R3, R3, 0x2aaaaaab, RZ ;  /* 0x2aaaaaab03037827 */ /* 0x000fe200078e02ff */
[----:B------:R-:W-:-:S04]  /*1cf0*/  IADD3 R4, R7, 0x1, -R8 ;  /* 0x0000000107047810 */ /* 0x000fc80007ffe808 */
[----:B------:R-:W-:Y:S01]  /*1d00*/  SHF.R.U32.HI R5, RZ, 0x1f, R3 ;  /* 0x0000001fff057819 */ /* 0x000fe20000011603 */
[----:B------:R-:W-:-:S03]  /*1d10*/  IMAD.IADD R2, R4, 0x1, R2 ;  /* 0x0000000104027824 */ /* 0x000fc600078e0202 */
[----:B------:R-:W-:Y:S02]  /*1d20*/  LEA.HI.SX32 R164, R3, R5, 0x1c ;  /* 0x0000000503a47211 */ /* 0x000fe400078fe2ff */
        /* <DEDUP_REMOVED lines=12> */
.L_x_700:
[----:B------:R-:W-:-:S13]  /*1df0*/  ISETP.NE.AND P0, PT, R6, 0x1, PT ;  /* 0x000000010600780c */ /* 0x000fda0003f05270 */
[----:B------:R-:W-:-:S05]  /*1e00*/  @P0 IMAD.HI.U32 R2, R3, c[0x0][0x330], RZ ;  /* 0x0000cc0003020a27 */ /* 0x000fca00078e00ff */
[----:B------:R-:W-:Y:S02]  /*1e10*/  @P0 SHF.R.U32.HI R3, RZ, c[0x0][0x334], R2 ;  /* 0x0000cd00ff030a19 */ /* 0x000fe40000011602 */
.L_x_701:
[----:B------:R-:W-:Y:S05]  /*1e20*/  BSYNC B0 ;  /* 0x0000000000007941 */ /* 0x000fea0003800000 */
.L_x_699:
[----:B------:R-:W-:-:S05]  /*1e30*/  IMAD R3, R3, R6, c[0x0][0x32c] ;  /* 0x0000cb0003037624 */ /* 0x000fca00078e0206 */
[----:B------:R-:W-:-:S04]  /*1e40*/  IMNMX R4, R4, R3, PT ;  /* 0x0000000304047217 */ /* 0x000fc80003800200 */
.L_x_698:
[----:B------:R-:W-:Y:S01]  /*1e50*/  IADD3 R4, R4, 0x5f, RZ ;  /* 0x0000005f04047810 */ /* 0x000fe20007ffe0ff */
[----:B------:R-:W-:-:S04]  /*1e60*/  @P2 IMAD.HI.U32 R3, R9, c[0x0][0x2c8], RZ ;  /* 0x0000b20009032a27 */ /* 0x000fc800078e00ff */
[----:B------:R-:W-:-:S04]  /*1e70*/  IMAD.HI R4, R4, 0x2aaaaaab, RZ ;  /* 0x2aaaaaab04047827 */ /* 0x000fc800078e02ff */
[----:B------:R-:W-:Y:S01]  /*1e80*/  IMAD.MOV.U32 R2, RZ, RZ, R9 ;  /* 0x000000ffff027224 */ /* 0x000fe200078e0009 */
[----:B------:R-:W-:Y:S01]  /*1e90*/  @P2 SHF.R.U32.HI R2, RZ, c[0x0][0x2cc], R3 ;  /* 0x0000b300ff022a19 */ /* 0x000fe20000011603 */
[----:B------:R-:W-:Y:S01]  /*1ea0*/  IMAD.IADD R163, R7, 0x1, -R8 ;  /* 0x0000000107a37824 */ /* 0x000fe200078e0a08 */
[----:B------:R-:W-:-:S03]  /*1eb0*/  SHF.R.U32.HI R3, RZ, 0x1f, R4 ;  /* 0x0000001fff037819 */ /* 0x000fc60000011604 */
[----:B------:R-:W-:Y:S01]  /*1ec0*/  IMAD.IADD R2, R163, 0x1, R2 ;  /* 0x00000001a3027824 */ /* 0x000fe200078e0202 */
[----:B------:R-:W-:-:S04]  /*1ed0*/  LEA.HI.SX32 R4, R4, R3, 0x1c ;  /* 0x0000000304047211 */ /* 0x000fc800078fe2ff */
[----:B------:R-:W-:Y:S02]  /*1ee0*/  IADD3 R3, R2, -c[0x0][0x324], RZ ;  /* 0x8000c90002037a10 */ /* 0x000fe40007ffe0ff */
[----:B--2---:R-:W-:Y:S01]  /*1ef0*/  IMNMX R10, R164, R4, PT ;  /* 0x00000004a40a7217 */ /* 0x004fe20003800200 */
        /* <DEDUP_REMOVED lines=10> */
.L_x_704:
[----:B------:R-:W-:-:S13]  /*1fa0*/  ISETP.NE.AND P0, PT, R6, 0x1, PT ;  /* 0x000000010600780c */ /* 0x000fda0003f05270 */
[----:B------:R-:W-:-:S05]  /*1fb0*/  @P0 IMAD.HI.U32 R4, R2, c[0x0][0x330], RZ ;  /* 0x0000cc0002040a27 */ /* 0x000fca00078e00ff */
[----:B------:R-:W-:Y:S02]  /*1fc0*/  @P0 SHF.R.U32.HI R2, RZ, c[0x0][0x334], R4 ;  /* 0x0000cd00ff020a19 */ /* 0x000fe40000011604 */
.L_x_705:
[----:B------:R-:W-:Y:S05]  /*1fd0*/  BSYNC B0 ;  /* 0x0000000000007941 */ /* 0x000fea0003800000 */
.L_x_703:
[----:B------:R-:W-:-:S05]  /*1fe0*/  IMAD R2, R2, c[0x0][0x32c], RZ ;  /* 0x0000cb0002027a24 */ /* 0x000fca00078e02ff */
[----:B------:R-:W-:-:S04]  /*1ff0*/  IMNMX R3, R3, R2, !PT ;  /* 0x0000000203037217 */ /* 0x000fc80007800200 */
.L_x_702:
[C---:B------:R-:W-:Y:S01]  /*2000*/  LOP3.LUT R4, R14.reuse, 0xff000000, RZ, 0xc0, !PT ;  /* 0xff0000000e047812 */ /* 0x040fe200078ec0ff */
[----:B------:R-:W-:Y:S01]  /*2010*/  IMAD.HI R3, R3, 0x2aaaaaab, RZ ;  /* 0x2aaaaaab03037827 */ /* 0x000fe200078e02ff */
[----:B------:R-:W-:Y:S01]  /*2020*/  LOP3.LUT R5, R14, 0xff0000, RZ, 0xc0, !PT ;  /* 0x00ff00000e057812 */ /* 0x000fe200078ec0ff */
[----:B------:R-:W-:Y:S01]  /*2030*/  BSSY B0, `(.L_x_706) ;  /* 0x000002d000007945 */ /* 0x000fe20003800000 */
[----:B------:R-:W-:Y:S02]  /*2040*/  SHF.R.U32.HI R4, RZ, 0x8, R4 ;  /* 0x00000008ff047819 */ /* 0x000fe40000011604 */
[----:B------:R-:W-:Y:S02]  /*2050*/  SHF.R.U32.HI R2, RZ, 0x1f, R3 ;  /* 0x0000001fff027819 */ /* 0x000fe40000011603 */
[----:B------:R-:W-:Y:S02]  /*2060*/  LEA.HI R4, R5, R4, RZ, 0x10 ;  /* 0x0000000405047211 */ /* 0x000fe400078f80ff */
[----:B------:R-:W-:Y:S01]  /*2070*/  LEA.HI.SX32 R3, R3, R2, 0x1c ;  /* 0x0000000203037211 */ /* 0x000fe200078fe2ff */
[----:B------:R-:W-:Y:S01]  /*2080*/  IMAD.MOV.U32 R2, RZ, RZ, RZ ;  /* 0x000000ffff027224 */ /* 0x000fe200078e00ff */
[----:B------:R-:W-:-:S02]  /*2090*/  SHF.R.U32.HI R6, RZ, 0x10, R4 ;  /* 0x00000010ff067819 */ /* 0x000fc40000011604 */
[----:B------:R-:W-:Y:S02]  /*20a0*/  LOP3.LUT R14, R4, 0xff, RZ, 0xc0, !PT ;  /* 0x000000ff040e7812 */ /* 0x000fe400078ec0ff */
[----:B------:R-:W-:Y:S01]  /*20b0*/  IMNMX R5, RZ, R3, !PT ;  /* 0x00000003ff057217 */ /* 0x000fe20007800200 */
[----:B------:R1:W-:Y:S01]  /*20c0*/  STL [R1+0x28], R6 ;  /* 0x0000280601007387 */ /* 0x0003e20000100800 */
[----:B------:R-:W-:Y:S02]  /*20d0*/  ISETP.NE.AND P1, PT, R6, RZ, PT ;  /* 0x000000ff0600720c */ /* 0x000fe40003f25270 */
[----:B------:R-:W-:Y:S01]  /*20e0*/  ISETP.GT.AND P0, PT, R10, R5, PT ;  /* 0x000000050a00720c */ /* 0x000fe20003f04270 */
[----:B------:R1:W-:Y:S01]  /*20f0*/  STL [R1+0x34], R14 ;  /* 0x0000340e01007387 */ /* 0x0003e20000100800 */
[----:B------:R-:W-:-:S11]  /*2100*/  SEL R132, R6, c[0x0][0x338], P1 ;  /* 0x0000ce0006847a07 */ /* 0x000fd60000800000 */
[----:B------:R-:W-:Y:S05]  /*2110*/  @!P0 BRA `(.L_x_707) ;  /* 0x000001e000008947 */ /* 0x000fea0003800000 */
[----:B------:R-:W-:Y:S02]  /*2120*/  IABS R2, R132 ;  /* 0x0000008400027213 */ /* 0x000fe40000000000 */
[----:B-1----:R-:W-:-:S03]  /*2130*/  IADD3 R6, R132, -0x1, R10 ;  /* 0xffffffff84067810 */ /* 0x002fc60007ffe00a */
[----:B------:R-:W-:Y:S02]  /*2140*/  IMAD.MOV.U32 R4, RZ, RZ, R2 ;  /* 0x000000ffff047224 */ /* 0x000fe400078e0002 */
[----:B------:R-:W-:Y:S02]  /*2150*/  IMAD.IADD R6, R6, 0x1, -R5 ;  /* 0x0000000106067824 */ /* 0x000fe400078e0a05 */
[----:B------:R-:W1:Y:S03]  /*2160*/  I2F.RP R2, R4 ;  /* 0x0000000400027306 */ /* 0x000e660000209400 */
[----:B------:R-:W-:-:S05]  /*2170*/  IABS R9, R6 ;  /* 0x0000000600097213 */ /* 0x000fca0000000000 */
[----:B-1----:R-:W1:Y:S02]  /*2180*/  MUFU.RCP R2, R2 ;  /* 0x0000000200027308 */ /* 0x002e640000001000 */
[----:B-1----:R-:W-:-:S06]  /*2190*/  IADD3 R2, R2, 0xffffffe, RZ ;  /* 0x0ffffffe02027810 */ /* 0x002fcc0007ffe0ff */
[----:B------:R-:W1:Y:S02]  /*21a0*/  F2I.FTZ.U32.TRUNC.NTZ R3, R2 ;  /* 0x0000000200037305 */ /* 0x000e64000021f000 */
[----:B-1----:R-:W-:-:S04]  /*21b0*/  IMAD.MOV R2, RZ, RZ, -R3 ;  /* 0x000000ffff027224 */ /* 0x002fc800078e0a03 */
[----:B------:R-:W-:Y:S01]  /*21c0*/  IMAD.MOV.U32 R7, RZ, RZ, R2 ;  /* 0x000000ffff077224 */ /* 0x000fe200078e0002 */
[----:B------:R-:W-:-:S03]  /*21d0*/  IABS R2, R132 ;  /* 0x0000008400027213 */ /* 0x000fc60000000000 */
[----:B------:R-:W-:Y:S02]  /*21e0*/  IMAD R7, R7, R4, RZ ;  /* 0x0000000407077224 */ /* 0x000fe400078e02ff */
[----:B------:R-:W-:Y:S01]  /*21f0*/  IMAD.MOV R8, RZ, RZ, -R2 ;  /* 0x000000ffff087224 */ /* 0x000fe200078e0a02 */
[----:B------:R-:W-:-:S05]  /*2200*/  MOV R2, RZ ;  /* 0x000000ff00027202 */ /* 0x000fca0000000f00 */
        /* <DEDUP_REMOVED lines=11> */
[----:B------:R-:W-:-:S07]  /*22c0*/  ISETP.GE.AND P1, PT, R3, RZ, PT ;  /* 0x000000ff0300720c */ /* 0x000fce0003f26270 */
[----:B------:R-:W-:-:S06]  /*22d0*/  @P2 IADD3 R2, R2, 0x1, RZ ;  /* 0x0000000102022810 */ /* 0x000fcc0007ffe0ff */
[----:B------:R-:W-:Y:S01]  /*22e0*/  @!P1 IMAD.MOV R2, RZ, RZ, -R2 ;  /* 0x000000ffff029224 */ /* 0x000fe200078e0a02 */
[----:B------:R-:W-:Y:S02]  /*22f0*/  @!P0 LOP3.LUT R2, RZ, R132, RZ, 0x33, !PT ;  /* 0x00000084ff028212 */ /* 0x000fe400078e33ff */
.L_x_707:
[----:B------:R-:W-:Y:S05]  /*2300*/  BSYNC B0 ;  /* 0x0000000000007941 */ /* 0x000fea0003800000 */
.L_x_706:
[----:B------:R-:W-:Y:S01]  /*2310*/  IMAD R3, R14, R2, R5 ;  /* 0x000000020e037224 */ /* 0x000fe200078e0205 */
[----:B------:R-:W2:Y:S01]  /*2320*/  S2R R185, SR_TID.X ;  /* 0x0000000000b97919 */ /* 0x000ea20000002100 */
[----:B------:R-:W-:Y:S02]  /*2330*/  SHF.R.S32.HI R73, RZ, 0x1f, R72 ;  /* 0x0000001fff497819 */ /* 0x000fe40000011448 */
[C---:B------:R-:W-:Y:S01]  /*2340*/  IMAD.IADD R2, R3.reuse, 0x1, R2 ;  /* 0x0000000103027824 */ /* 0x040fe200078e0202 */
[----:B------:R-:W-:Y:S01]  /*2350*/  IADD3 R86, R72, 0x40, RZ ;  /* 0x0000004048567810 */ /* 0x000fe20007ffe0ff */
[----:B------:R-:W-:-:S03]  /*2360*/  IMAD R3, R3, 0x60, -R11 ;  /* 0x0000006003037824 */ /* 0x000fc600078e0a0b */
[----:B------:R-:W-:Y:S02]  /*2370*/  IMNMX R2, R10, R2, PT ;  /* 0x000000020a027217 */ /* 0x000fe40003800200 */
[----:B------:R-:W-:-:S03]  /*2380*/  IMNMX R3, RZ, R3, !PT ;  /* 0x00000003ff037217 */ /* 0x000fc60007800200 */
[----:B------:R-:W-:Y:S02]  /*2390*/  IMAD R2, R2, 0x60, -R11 ;  /* 0x0000006002027824 */ /* 0x000fe400078e0a0b */
[----:B------:R-:W-:-:S03]  /*23a0*/  IMAD.WIDE.U32 R4, R3, -0x55555555, RZ ;  /* 0xaaaaaaab03047825 */ /* 0x000fc600078e00ff */
[----:B------:R-:W-:Y:S02]  /*23b0*/  IMNMX R2, R2, R0, PT ;  /* 0x0000000002027217 */ /* 0x000fe40003800200 */
[----:B------:R-:W-:Y:S02]  /*23c0*/  SHF.R.U32.HI R129, RZ, 0x6, R5 ;  /* 0x00000006ff817819 */ /* 0x000fe40000011605 */
[----:B------:R-:W-:Y:S02]  /*23d0*/  ISETP.GT.AND P0, PT, R2, R3, PT ;  /* 0x000000030200720c */ /* 0x000fe40003f04270 */
[----:B--2---:R-:W-:Y:S01]  /*23e0*/  SHF.R.S32.HI R186, RZ, 0x1f, R185 ;  /* 0x0000001fffba7819 */ /* 0x004fe200000114b9 */
[----:B------:R-:W-:-:S03]  /*23f0*/  IMAD.MOV.U32 R4, RZ, RZ, R129 ;  /* 0x000000ffff047224 */ /* 0x000fc600078e0081 */
[CC--:B-1----:R-:W-:Y:S02]  /*2400*/  LEA.HI R6, R186.reuse, R185.reuse, RZ, 0x6 ;  /* 0x000000b9ba067211 */ /* 0x0c2fe400078f30ff */
[----:B------:R-:W-:-:S04]  /*2410*/  LEA.HI R5, R186, R185, RZ, 0x3 ;  /* 0x000000b9ba057211 */ /* 0x000fc800078f18ff */
[----:B------:R-:W-:Y:S02]  /*2420*/  SHF.R.S32.HI R84, RZ, 0x3, R5 ;  /* 0x00000003ff547819 */ /* 0x000fe40000011405 */
[----:B------:R-:W-:Y:S02]  /*2430*/  @P0 IADD3 R2, R2, 0x5f, RZ ;  /* 0x0000005f02020810 */ /* 0x000fe40007ffe0ff */
[C---:B------:R-:W-:Y:S02]  /*2440*/  IADD3 R135, R84.reuse, 0x40, RZ ;  /* 0x0000004054877810 */ /* 0x040fe40007ffe0ff */
[----:B------:R-:W-:Y:S01]  /*2450*/  IADD3 R134, R84, 0x20, RZ ;  /* 0x0000002054867810 */ /* 0x000fe20007ffe0ff */
[----:B------:R-:W-:Y:S01]  /*2460*/  @P0 IMAD.HI R2, R2, 0x2aaaaaab, RZ ;  /* 0x2aaaaaab02020827 */ /* 0x000fe200078e02ff */
[----:B------:R-:W-:-:S04]  /*2470*/  SHF.R.S32.HI R178, RZ, 0x1f, R84 ;  /* 0x0000001fffb27819 */ /* 0x000fc80000011454 */
[----:B------:R-:W-:-:S04]  /*2480*/  @P0 SHF.R.U32.HI R3, RZ, 0x1f, R2 ;  /* 0x0000001fff030819 */ /* 0x000fc80000011602 */
[----:B------:R-:W-:Y:S01]  /*2490*/  @P0 LEA.HI.SX32 R4, R2, R3, 0x1c ;  /* 0x0000000302040211 */ /* 0x000fe200078fe2ff */
[----:B------:R-:W-:Y:S01]  /*24a0*/  IMAD.SHL.U32 R2, R6, 0x8, RZ ;  /* 0x0000000806027824 */ /* 0x000fe200078e00ff */
[----:B------:R-:W-:Y:S02]  /*24b0*/  LOP3.LUT R3, R5, 0xfffffff8, RZ, 0xc0, !PT ;  /* 0xfffffff805037812 */ /* 0x000fe400078ec0ff */
[----:B------:R-:W-:Y:S02]  /*24c0*/  ISETP.GT.AND P0, PT, R4, R129, PT ;  /* 0x000000810400720c */ /* 0x000fe40003f04270 */
[----:B------:R-:W-:Y:S01]  /*24d0*/  LOP3.LUT R155, R2, 0xfffffe00, RZ, 0xc0, !PT ;  /* 0xfffffe00029b7812 */ /* 0x000fe200078ec0ff */
[----:B------:R-:W-:Y:S01]  /*24e0*/  IMAD.SHL.U32 R2, R84, 0x40, RZ ;  /* 0x0000004054027824 */ /* 0x000fe200078e00ff */
[----:B------:R-:W-:Y:S01]  /*24f0*/  SHF.R.S32.HI R5, RZ, 0x1f, R134 ;  /* 0x0000001fff057819 */ /* 0x000fe20000011486 */
[----:B------:R-:W-:Y:S01]  /*2500*/  IMAD.IADD R144, R185, 0x1, -R3 ;  /* 0x00000001b9907824 */ /* 0x000fe200078e0a03 */
[----:B------:R-:W-:Y:S01]  /*2510*/  SHF.R.S32.HI R6, RZ, 0x1f, R135 ;  /* 0x0000001fff067819 */ /* 0x000fe20000011487 */
[----:B------:R-:W-:Y:S01]  /*2520*/  IMAD.SHL.U32 R3, R134, 0x40, RZ ;  /* 0x0000004086037824 */ /* 0x000fe200078e00ff */
[----:B------:R-:W-:Y:S01]  /*2530*/  LOP3.LUT R145, R2, 0x1c0, RZ, 0xc0, !PT ;  /* 0x000001c002917812 */ /* 0x000fe200078ec0ff */
[----:B------:R-:W-:Y:S01]  /*2540*/  IMAD.SHL.U32 R2, R135, 0x40, RZ ;  /* 0x0000004087027824 */ /* 0x000fe200078e00ff */
[----:B------:R-:W-:Y:S01]  /*2550*/  LEA.HI R5, R5, R134, RZ, 0x3 ;  /* 0x0000008605057211 */ /* 0x000fe200078f18ff */
[----:B------:R-:W-:Y:S01]  /*2560*/  IMAD.SHL.U32 R28, R144, 0x4, RZ ;  /* 0x00000004901c7824 */ /* 0x000fe200078e00ff */
[----:B------:R-:W-:-:S02]  /*2570*/  SHF.R.U32.HI R179, RZ, 0x3, R145 ;  /* 0x00000003ffb37819 */ /* 0x000fc40000011691 */
[----:B------:R-:W-:Y:S01]  /*2580*/  LOP3.LUT R149, R2, 0x1c0, RZ, 0xc0, !PT ;  /* 0x000001c002957812 */ /* 0x000fe200078ec0ff */
[----:B------:R-:W-:Y:S01]  /*2590*/  IMAD.SHL.U32 R5, R5, 0x40, RZ ;  /* 0x0000004005057824 */ /* 0x000fe200078e00ff */
[----:B------:R-:W-:Y:S02]  /*25a0*/  LOP3.LUT R2, R145, 0x38, R72, 0xf8, !PT ;  /* 0x0000003891027812 */ /* 0x000fe400078ef848 */
[----:B------:R-:W-:Y:S02]  /*25b0*/  LEA.HI R6, R6, R135, RZ, 0x3 ;  /* 0x0000008706067211 */ /* 0x000fe400078f18ff */
[----:B------:R-:W-:Y:S02]  /*25c0*/  LOP3.LUT R2, R2, R179, RZ, 0x3c, !PT ;  /* 0x000000b302027212 */ /* 0x000fe400078e3cff */
[----:B------:R-:W-:Y:S01]  /*25d0*/  LOP3.LUT R146, R3, 0x1c0, RZ, 0xc0, !PT ;  /* 0x000001c003927812 */ /* 0x000fe200078ec0ff */
[----:B------:R-:W-:Y:S01]  /*25e0*/  IMAD.SHL.U32 R3, R6, 0x40, RZ ;  /* 0x0000004006037824 */ /* 0x000fe200078e00ff */
[----:B------:R-:W-:Y:S01]  /*25f0*/  SHF.R.S32.HI R29, RZ, 0x1f, R28 ;  /* 0x0000001fff1d7819 */ /* 0x000fe2000001141c */
[----:B------:R-:W-:Y:S01]  /*2600*/  IMAD.IADD R2, R155, 0x1, R2 ;  /* 0x000000019b027824 */ /* 0x000fe200078e0202 */
[----:B------:R-:W-:-:S02]  /*2610*/  IADD3 R30, R28, 0x20, RZ ;  /* 0x000000201c1e7810 */ /* 0x000fc40007ffe0ff */
[----:B------:R-:W-:Y:S01]  /*2620*/  SHF.R.U32.HI R182, RZ, 0x3, R146 ;  /* 0x00000003ffb67819 */ /* 0x000fe20000011692 */
[----:B------:R-:W-:Y:S01]  /*2630*/  IMAD.SHL.U32 R219, R2, 0x2, RZ ;  /* 0x0000000202db7824 */ /* 0x000fe200078e00ff */
[----:B------:R-:W-:Y:S02]  /*2640*/  SHF.R.U32.HI R183, RZ, 0x3, R149 ;  /* 0x00000003ffb77819 */ /* 0x000fe40000011695 */
[----:B------:R-:W-:Y:S02]  /*2650*/  LOP3.LUT R156, R5, 0xfffffe00, RZ, 0xc0, !PT ;  /* 0xfffffe00059c7812 */ /* 0x000fe400078ec0ff */
[----:B------:R-:W-:Y:S01]  /*2660*/  LOP3.LUT R157, R3, 0xfffffe00, RZ, 0xc0, !PT ;  /* 0xfffffe00039d7812 */ /* 0x000fe200078ec0ff */
[----:B------:R-:W-:Y:S05]  /*2670*/  @!P0 BRA `(.L_x_708) ;  /* 0x000052c000008947 */ /* 0x000fea0003800000 */
[----:B------:R-:W2:Y:S01]  /*2680*/  LDL R25, [R1] ;  /* 0x0000000001197983 */ /* 0x000ea20000100800 */
[----:B------:R-:W-:Y:S01]  /*2690*/  IADD3 R124, P0, R84, R13, RZ ;  /* 0x0000000d547c7210 */ /* 0x000fe20007f1e0ff */
[----:B------:R-:W-:Y:S01]  /*26a0*/  IMAD.MOV.U32 R138, RZ, RZ, 0x60 ;  /* 0x00000060ff8a7424 */ /* 0x000fe200078e00ff */
[----:B------:R-:W-:Y:S01]  /*26b0*/  SHF.R.S32.HI R18, RZ, 0x1f, R24 ;  /* 0x0000001fff127819 */ /* 0x000fe20000011418 */
[----:B------:R-:W-:Y:S01]  /*26c0*/  IMAD.MOV.U32 R8, RZ, RZ, c[0x0][0x238] ;  /* 0x00008e00ff087624 */ /* 0x000fe200078e00ff */
[----:B------:R-:W-:Y:S01]  /*26d0*/  LEA.HI.X.SX32 R130, R13, R178, 0x1, P0 ;  /* 0x000000b20d827211 */ /* 0x000fe200000f0eff */
[----:B------:R-:W-:Y:S01]  /*26e0*/  IMAD.WIDE.U32 R2, R124, c[0x0][0x238], R72 ;  /* 0x00008e007c027a25 */ /* 0x000fe200078e0048 */
[----:B------:R-:W-:-:S02]  /*26f0*/  SEL R21, R18, RZ, !P3 ;  /* 0x000000ff12157207 */ /* 0x000fc40005800000 */
[----:B------:R-:W-:Y:S01]  /*2700*/  IADD3 R34, R4, -0x1, RZ ;  /* 0xffffffff04227810 */ /* 0x000fe20007ffe0ff */
[----:B------:R-:W-:Y:S01]  /*2710*/  IMAD R5, R130, c[0x0][0x238], RZ ;  /* 0x00008e0082057a24 */ /* 0x000fe200078e02ff */
[----:B------:R-:W-:Y:S01]  /*2720*/  IADD3 R111, -R84, R0, RZ ;  /* 0x00000000546f7210 */ /* 0x000fe20007ffe1ff */
[----:B------:R-:W-:Y:S01]  /*2730*/  IMAD R4, R21, c[0x0][0x248], RZ ;  /* 0x0000920015047a24 */ /* 0x000fe200078e02ff */
[----:B------:R-:W-:Y:S01]  /*2740*/  SEL R20, R24, RZ, !P3 ;  /* 0x000000ff18147207 */ /* 0x000fe20005800000 */
[----:B------:R-:W-:Y:S01]  /*2750*/  IMAD R5, R124, c[0x0][0x23c], R5 ;  /* 0x00008f007c057a24 */ /* 0x000fe200078e0205 */
[----:B------:R-:W-:Y:S01]  /*2760*/  ISETP.GE.AND P2, PT, R72, c[0x0][0x1d4], PT ;  /* 0x0000750048007a0c */ /* 0x000fe20003f46270 */
[----:B------:R-:W-:Y:S01]  /*2770*/  IMAD R165, R138, c[0x0][0x23c], RZ ;  /* 0x00008f008aa57a24 */ /* 0x000fe200078e02ff */
[----:B------:R-:W-:Y:S01]  /*2780*/  ISETP.GE.AND P6, PT, R86, c[0x0][0x1d4], PT ;  /* 0x0000750056007a0c */ /* 0x000fe20003fc6270 */
[----:B------:R-:W-:Y:S01]  /*2790*/  IMAD.WIDE.U32 R142, R138, c[0x0][0x238], RZ ;  /* 0x00008e008a8e7a25 */ /* 0x000fe200078e00ff */
[----:B------:R-:W-:-:S02]  /*27a0*/  IADD3 R3, R3, R5, RZ ;  /* 0x0000000503037210 */ /* 0x000fc40007ffe0ff */
[----:B------:R-:W-:Y:S01]  /*27b0*/  MOV R162, 0x5 ;  /* 0x0000000500a27802 */ /* 0x000fe20000000f00 */
[----:B------:R-:W-:Y:S01]  /*27c0*/  IMAD R6, R34, -0x60, R111 ;  /* 0xffffffa022067824 */ /* 0x000fe200078e026f */
[----:B------:R-:W-:Y:S01]  /*27d0*/  IADD3 R19, R12, R153, RZ ;  /* 0x000000990c137210 */ /* 0x000fe20007ffe0ff */
[C---:B------:R-:W-:Y:S01]  /*27e0*/  IMAD.WIDE.U32 R2, R23.reuse, c[0x0][0x240], R2 ;  /* 0x0000900017027a25 */ /* 0x040fe200078e0002 */
[----:B------:R-:W-:Y:S02]  /*27f0*/  SHF.L.U64.HI R166, R8, R162, c[0x0][0x23c] ;  /* 0x00008f0008a67619 */ /* 0x000fe400000102a2 */
[----:B------:R-:W-:Y:S01]  /*2800*/  ISETP.GE.AND P0, PT, R6, 0x1, PT ;  /* 0x000000010600780c */ /* 0x000fe20003f06270 */
[----:B------:R-:W-:Y:S02]  /*2810*/  IMAD R3, R23, c[0x0][0x244], R3 ;  /* 0x0000910017037a24 */ /* 0x000fe400078e0203 */
[----:B------:R-:W-:Y:S01]  /*2820*/  IMAD.WIDE.U32 R10, R84, c[0x0][0x290], R28 ;  /* 0x0000a400540a7a25 */ /* 0x000fe200078e001c */
[----:B------:R-:W-:-:S02]  /*2830*/  MOV R148, c[0x0][0x290] ;  /* 0x0000a40000947a02 */ /* 0x000fc40000000f00 */
[----:B------:R-:W-:Y:S01]  /*2840*/  MOV R184, c[0x0][0x27c] ;  /* 0x00009f0000b87a02 */ /* 0x000fe20000000f00 */
[C---:B------:R-:W-:Y:S01]  /*2850*/  IMAD R4, R20.reuse, c[0x0][0x24c], R4 ;  /* 0x0000930014047a24 */ /* 0x040fe200078e0204 */
[----:B------:R-:W-:Y:S01]  /*2860*/  P2R R131, PR, RZ, 0x4 ;  /* 0x00000004ff837803 */ /* 0x000fe20000000000 */
[----:B------:R-:W-:Y:S01]  /*2870*/  IMAD.WIDE.U32 R114, R20, c[0x0][0x248], R2 ;  /* 0x0000920014727a25 */ /* 0x000fe200078e0002 */
[----:B------:R-:W-:-:S03]  /*2880*/  SHF.R.S32.HI R3, RZ, 0x1f, R34 ;  /* 0x0000001fff037819 */ /* 0x000fc60000011422 */
[----:B------:R-:W-:Y:S01]  /*2890*/  IMAD.IADD R165, R143, 0x1, R165 ;  /* 0x000000018fa57824 */ /* 0x000fe200078e02a5 */
[----:B------:R-:W-:Y:S01]  /*28a0*/  IADD3 R113, R115, R4, RZ ;  /* 0x0000000473717210 */ /* 0x000fe20007ffe0ff */
[----:B------:R-:W-:Y:S02]  /*28b0*/  IMAD.MOV.U32 R112, RZ, RZ, R114 ;  /* 0x000000ffff707224 */ /* 0x000fe400078e0072 */
[----:B------:R-:W-:Y:S02]  /*28c0*/  IMAD R2, R165, R34, RZ ;  /* 0x00000022a5027224 */ /* 0x000fe400078e02ff */
[----:B------:R-:W-:-:S04]  /*28d0*/  IMAD.WIDE.U32 R4, R34, R142, R112 ;  /* 0x0000008e22047225 */ /* 0x000fc800078e0070 */
[----:B------:R-:W-:Y:S02]  /*28e0*/  IMAD R2, R3, R142, R2 ;  /* 0x0000008e03027224 */ /* 0x000fe400078e0202 */
[----:B------:R-:W-:-:S03]  /*28f0*/  IMAD.SHL.U32 R171, R8, 0x20, RZ ;  /* 0x0000002008ab7824 */ /* 0x000fc600078e00ff */
[----:B------:R-:W-:Y:S02]  /*2900*/  IADD3 R5, R5, R2, RZ ;  /* 0x0000000205057210 */ /* 0x000fe40007ffe0ff */
[----:B------:R-:W-:-:S04]  /*2910*/  @P0 LEA R2, P1, R4, c[0x0][0x220], 0x1 ;  /* 0x0000880004020a11 */ /* 0x000fc800078208ff */
[----:B------:R-:W-:Y:S02]  /*2920*/  @P0 LEA.HI.X R3, R4, c[0x0][0x224], R5, 0x1, P1 ;  /* 0x0000890004030a11 */ /* 0x000fe400008f0c05 */
[----:B------:R-:W-:-:S03]  /*2930*/  ISETP.GE.AND P1, PT, R6, 0x21, PT ;  /* 0x000000210600780c */ /* 0x000fc60003f26270 */
[----:B------:R-:W-:Y:S01]  /*2940*/  @!PT LDS RZ, [RZ] ;  /* 0x00000000fffff984 */ /* 0x000fe20000000800 */
[----:B------:R-:W-:Y:S01]  /*2950*/  @!PT LDS RZ, [RZ] ;  /* 0x00000000fffff984 */ /* 0x000fe20000000800 */
[----:B------:R-:W-:Y:S01]  /*2960*/  @!PT LDS RZ, [RZ] ;  /* 0x00000000fffff984 */ /* 0x000fe20000000800 */
[----:B------:R1:W-:Y:S04]  /*2970*/  @P0 LDGSTS.E.BYPASS.LTC128B.128 [R219+0x8100], [R2.64], !P2 ;  /* 0x0810000002db0fae */ /* 0x0003e8000d101d48 */
[----:B------:R1:W-:Y:S06]  /*2980*/  @P0 LDGSTS.E.BYPASS.LTC128B.128 [R219+0xb100], [R2.64+0x80], !P6 ;  /* 0x0b10008002db0fae */ /* 0x0003ec000f101d48 */
[----:B-1----:R-:W-:-:S04]  /*2990*/  @P1 IADD3 R3, P0, R171, R4, RZ ;  /* 0x00000004ab031210 */ /* 0x002fc80007f1e0ff */
[----:B------:R-:W-:Y:S02]  /*29a0*/  @P1 IADD3.X R7, R5, R166, RZ, P0, !PT ;  /* 0x000000a605071210 */ /* 0x000fe400007fe4ff */
[----:B------:R-:W-:-:S04]  /*29b0*/  @P1 LEA R2, P0, R3, c[0x0][0x220], 0x1 ;  /* 0x0000880003021a11 */ /* 0x000fc800078008ff */
[----:B------:R-:W-:Y:S02]  /*29c0*/  @P1 LEA.HI.X R3, R3, c[0x0][0x224], R7, 0x1, P0 ;  /* 0x0000890003031a11 */ /* 0x000fe400000f0c07 */
[----:B------:R-:W-:-:S13]  /*29d0*/  ISETP.GT.AND P0, PT, R6, 0x40, PT ;  /* 0x000000400600780c */ /* 0x000fda0003f04270 */
[----:B------:R-:W-:Y:S01]  /*29e0*/  @P0 IMAD.MOV.U32 R6, RZ, RZ, c[0x0][0x23c] ;  /* 0x00008f00ff060624 */ /* 0x000fe200078e00ff */
[----:B--2---:R1:W-:Y:S04]  /*29f0*/  @P1 LDGSTS.E.BYPASS.LTC128B.128 [R25+0x9100], [R2.64], !P2 ;  /* 0x0910000002191fae */ /* 0x0043e8000d101d48 */
[----:B------:R1:W-:Y:S02]  /*2a00*/  @P1 LDGSTS.E.BYPASS.LTC128B.128 [R25+0xc100], [R2.64+0x80], !P6 ;  /* 0x0c10008002191fae */ /* 0x0003e4000f101d48 */
[----:B-1----:R-:W-:-:S04]  /*2a10*/  @P0 LEA R2, P1, R8, R4, 0x6 ;  /* 0x0000000408020211 */ /* 0x002fc800078230ff */
[----:B------:R-:W-:Y:S02]  /*2a20*/  @P0 LEA.HI.X R3, R8, R5, R6, 0x6, P1 ;  /* 0x0000000508030211 */ /* 0x000fe400008f3406 */
[----:B------:R-:W-:-:S04]  /*2a30*/  @P0 LEA R14, P1, R2, c[0x0][0x220], 0x1 ;  /* 0x00008800020e0a11 */ /* 0x000fc800078208ff */
[----:B------:R-:W-:Y:S02]  /*2a40*/  @P0 LEA.HI.X R15, R2, c[0x0][0x224], R3, 0x1, P1 ;  /* 0x00008900020f0a11 */ /* 0x000fe400008f0c03 */
[----:B------:R-:W-:Y:S02]  /*2a50*/  ISETP.NE.U32.AND P1, PT, RZ, c[0x0][0x340], PT ;  /* 0x0000d000ff007a0c */ /* 0x000fe40003f25070 */
[----:B------:R-:W-:Y:S01]  /*2a60*/  SHF.R.S32.HI R22, RZ, 0x1f, R19 ;  /* 0x0000001fff167819 */ /* 0x000fe20000011413 */
[C---:B------:R-:W-:Y:S01]  /*2a70*/  IMAD R6, R178.reuse, c[0x0][0x280], RZ ;  /* 0x0000a000b2067a24 */ /* 0x040fe200078e02ff */
[----:B------:R-:W-:Y:S01]  /*2a80*/  ISETP.NE.AND.EX P1, PT, RZ, c[0x0][0x344], PT, P1 ;  /* 0x0000d100ff007a0c */ /* 0x000fe20003f25310 */
[----:B------:R-:W-:Y:S01]  /*2a90*/  IMAD R7, R178, c[0x0][0x290], RZ ;  /* 0x0000a400b2077a24 */ /* 0x000fe200078e02ff */
[----:B------:R1:W-:Y:S01]  /*2aa0*/  @P0 LDGSTS.E.BYPASS.LTC128B.128 [R25+0xa100], [R14.64], !P2 ;  /* 0x0a1000000e190fae */ /* 0x0003e2000d101d48 */
[----:B------:R-:W-:Y:S02]  /*2ab0*/  IMAD R4, R22, c[0x0][0x1e0], RZ ;  /* 0x0000780016047a24 */ /* 0x000fe400078e02ff */
[----:B------:R-:W-:Y:S01]  /*2ac0*/  IMAD R12, R84, c[0x0][0x284], R6 ;  /* 0x0000a100540c7a24 */ /* 0x000fe200078e0206 */
[----:B------:R1:W-:Y:S07]  /*2ad0*/  @P0 LDGSTS.E.BYPASS.LTC128B.128 [R25+0xd100], [R14.64+0x80], !P6 ;  /* 0x0d1000800e190fae */ /* 0x0003ee000f101d48 */
[----:B------:R-:W-:Y:S01]  /*2ae0*/  @P1 IMAD.WIDE R2, R24, R16, c[0x0][0x340] ;  /* 0x0000d00018021625 */ /* 0x000fe200078e0210 */
[----:B------:R-:W0:Y:S04]  /*2af0*/  LDGDEPBAR ;  /* 0x00000000000079af */ /* 0x000e280000000000 */
[----:B------:R2:W3:Y:S01]  /*2b00*/  @P1 LDG.E R17, [R2.64] ;  /* 0x0000000802111981 */ /* 0x0004e2000c1e1900 */
[----:B------:R-:W-:Y:S01]  /*2b10*/  IMAD R4, R19, c[0x0][0x1e4], R4 ;  /* 0x0000790013047a24 */ /* 0x000fe200078e0204 */
[----:B------:R-:W-:Y:S01]  /*2b20*/  WARPSYNC 0xffffffff ;  /* 0xffffffff00007948 */ /* 0x000fe20003800000 */
[----:B------:R-:W-:Y:S01]  /*2b30*/  IMAD R16, R84, c[0x0][0x294], R7 ;  /* 0x0000a50054107a24 */ /* 0x000fe200078e0207 */
[----:B------:R-:W-:Y:S01]  /*2b40*/  SHF.L.U64.HI R151, R148, R162, c[0x0][0x294] ;  /* 0x0000a50094977619 */ /* 0x000fe200000102a2 */
[----:B------:R-:W-:Y:S01]  /*2b50*/  IMAD.WIDE.U32 R6, R84, c[0x0][0x280], R72 ;  /* 0x0000a00054067a25 */ /* 0x000fe200078e0048 */
[----:B------:R-:W-:-:S03]  /*2b60*/  SHF.L.U32 R170, R148, 0x5, RZ ;  /* 0x0000000594aa7819 */ /* 0x000fc600000006ff */
[----:B------:R-:W-:Y:S01]  /*2b70*/  IMAD.WIDE.U32 R8, R84, c[0x0][0x290], R72 ;  /* 0x0000a40054087a25 */ /* 0x000fe200078e0048 */
[----:B------:R-:W-:-:S03]  /*2b80*/  IADD3 R7, R12, R7, RZ ;  /* 0x000000070c077210 */ /* 0x000fc60007ffe0ff */
[----:B------:R-:W-:Y:S02]  /*2b90*/  IMAD.IADD R11, R11, 0x1, R16 ;  /* 0x000000010b0b7824 */ /* 0x000fe400078e0210 */
[----:B------:R-:W-:Y:S01]  /*2ba0*/  IMAD.WIDE.U32 R176, R84, c[0x0][0x1e0], RZ ;  /* 0x0000780054b07a25 */ /* 0x000fe200078e00ff */
[----:B-1----:R-:W-:-:S03]  /*2bb0*/  SHF.L.U32 R14, R184, 0x1, RZ ;  /* 0x00000001b80e7819 */ /* 0x002fc600000006ff */
[----:B------:R-:W-:Y:S02]  /*2bc0*/  IMAD.MOV.U32 R147, RZ, RZ, c[0x0][0x280] ;  /* 0x0000a000ff937624 */ /* 0x000fe400078e00ff */
[----:B-----5:R-:W-:-:S03]  /*2bd0*/  IMAD.WIDE.U32 R96, R133, c[0x0][0x290], R10 ;  /* 0x0000a40085607a25 */ /* 0x020fc600078e000a */
[----:B------:R-:W-:Y:S01]  /*2be0*/  SHF.L.U64.HI R150, R147, R162, c[0x0][0x284] ;  /* 0x0000a10093967619 */ /* 0x000fe200000102a2 */
[----:B--2---:R-:W-:-:S04]  /*2bf0*/  IMAD.WIDE.U32 R2, R19, c[0x0][0x1e0], RZ ;  /* 0x0000780013027a25 */ /* 0x004fc800078e00ff */
[----:B------:R-:W-:Y:S02]  /*2c00*/  IMAD.IADD R3, R3, 0x1, R4 ;  /* 0x0000000103037824 */ /* 0x000fe400078e0204 */
[----:B------:R-:W-:-:S04]  /*2c10*/  IMAD.WIDE.U32 R4, R84, c[0x0][0x280], R28 ;  /* 0x0000a00054047a25 */ /* 0x000fc800078e001c */
[----:B------:R-:W-:Y:S01]  /*2c20*/  IMAD.WIDE.U32 R2, R23, c[0x0][0x1e8], R2 ;  /* 0x00007a0017027a25 */ /* 0x000fe200078e0002 */
[----:B------:R-:W-:Y:S02]  /*2c30*/  IADD3 R13, R5, R12, RZ ;  /* 0x0000000c050d7210 */ /* 0x000fe40007ffe0ff */
[----:B------:R-:W-:Y:S01]  /*2c40*/  IADD3 R5, R16, R9, RZ ;  /* 0x0000000910057210 */ /* 0x000fe20007ffe0ff */
[----:B------:R-:W-:Y:S01]  /*2c50*/  IMAD.MOV.U32 R12, RZ, RZ, R4 ;  /* 0x000000ffff0c7224 */ /* 0x000fe200078e0004 */
[----:B------:R-:W-:Y:S01]  /*2c60*/  MOV R4, R8 ;  /* 0x0000000800047202 */ /* 0x000fe20000000f00 */
[----:B------:R-:W-:Y:S01]  /*2c70*/  IMAD R9, R23, c[0x0][0x1ec], R3 ;  /* 0x00007b0017097a24 */ /* 0x000fe200078e0203 */
[----:B------:R-:W-:Y:S01]  /*2c80*/  MOV R8, R2 ;  /* 0x0000000200087202 */ /* 0x000fe20000000f00 */
[----:B------:R-:W-:-:S04]  /*2c90*/  IMAD.WIDE.U32 R98, R133, c[0x0][0x280], R12 ;  /* 0x0000a00085627a25 */ /* 0x000fc800078e000c */
[----:B------:R-:W-:-:S04]  /*2ca0*/  IMAD.WIDE.U32 R92, R133, c[0x0][0x290], R4 ;  /* 0x0000a400855c7a25 */ /* 0x000fc800078e0004 */
[----:B------:R-:W-:-:S04]  /*2cb0*/  IMAD.WIDE.U32 R94, R133, c[0x0][0x280], R6 ;  /* 0x0000a000855e7a25 */ /* 0x000fc800078e0006 */
[----:B------:R-:W-:Y:S01]  /*2cc0*/  IMAD.SHL.U32 R169, R147, 0x20, RZ ;  /* 0x0000002093a97824 */ /* 0x000fe200078e00ff */
[--C-:B---3--:R-:W-:Y:S01]  /*2cd0*/  @P1 SHF.R.S32.HI R3, RZ, 0x1f, R17.reuse ;  /* 0x0000001fff031819 */ /* 0x108fe20000011411 */
[----:B------:R-:W-:Y:S01]  /*2ce0*/  @P1 IMAD.MOV.U32 R2, RZ, RZ, R17 ;  /* 0x000000ffff021224 */ /* 0x000fe200078e0011 */
[----:B------:R-:W-:Y:S02]  /*2cf0*/  @!P1 MOV R2, R24 ;  /* 0x0000001800029202 */ /* 0x000fe40000000f00 */
[----:B------:R-:W-:Y:S02]  /*2d00*/  @!P1 MOV R3, R18 ;  /* 0x0000001200039202 */ /* 0x000fe40000000f00 */
[----:B------:R-:W-:Y:S02]  /*2d10*/  SEL R17, R2, RZ, !P4 ;  /* 0x000000ff02117207 */ /* 0x000fe40006000000 */
[----:B------:R-:W-:Y:S01]  /*2d20*/  SEL R16, R3, RZ, !P4 ;  /* 0x000000ff03107207 */ /* 0x000fe20006000000 */
[----:B------:R-:W-:Y:S01]  /*2d30*/  IMAD R3, R178, c[0x0][0x1e0], RZ ;  /* 0x00007800b2037a24 */ /* 0x000fe200078e02ff */
[----:B------:R-:W-:Y:S01]  /*2d40*/  SHF.R.S32.HI R2, RZ, 0x1f, R133 ;  /* 0x0000001fff027819 */ /* 0x000fe20000011485 */
[----:B------:R-:W-:-:S04]  /*2d50*/  IMAD.WIDE.U32 R82, R17, c[0x0][0x1f0], R8 ;  /* 0x00007c0011527a25 */ /* 0x000fc800078e0008 */
[----:B------:R-:W-:Y:S01]  /*2d60*/  IMAD R3, R84, c[0x0][0x1e4], R3 ;  /* 0x0000790054037a24 */ /* 0x000fe200078e0203 */
[----:B------:R-:W-:Y:S01]  /*2d70*/  IADD3 R109, P1, P0, R82, R176, R72 ;  /* 0x000000b0526d7210 */ /* 0x000fe2000783e048 */
[----:B------:R-:W-:Y:S02]  /*2d80*/  IMAD R15, R2, c[0x0][0x280], RZ ;  /* 0x0000a000020f7a24 */ /* 0x000fe400078e02ff */
[----:B------:R-:W-:Y:S02]  /*2d90*/  IMAD.IADD R128, R177, 0x1, R3 ;  /* 0x00000001b1807824 */ /* 0x000fe400078e0203 */
[----:B------:R-:W-:Y:S02]  /*2da0*/  IMAD R3, R133, c[0x0][0x284], R15 ;  /* 0x0000a10085037a24 */ /* 0x000fe400078e020f */
[----:B------:R-:W-:Y:S02]  /*2db0*/  IMAD R15, R16, c[0x0][0x1f0], RZ ;  /* 0x00007c00100f7a24 */ /* 0x000fe400078e02ff */
[----:B------:R-:W-:Y:S01]  /*2dc0*/  IMAD R2, R2, c[0x0][0x290], RZ ;  /* 0x0000a40002027a24 */ /* 0x000fe200078e02ff */
[----:B------:R-:W-:Y:S01]  /*2dd0*/  IADD3 R110, R99, R3, RZ ;  /* 0x00000003636e7210 */ /* 0x000fe20007ffe0ff */
[----:B------:R-:W-:-:S02]  /*2de0*/  IMAD R8, R17, c[0x0][0x1f4], R15 ;  /* 0x00007d0011087a24 */ /* 0x000fc400078e020f */
[----:B------:R-:W-:Y:S02]  /*2df0*/  IMAD R2, R133, c[0x0][0x294], R2 ;  /* 0x0000a50085027a24 */ /* 0x000fe400078e0202 */
[----:B------:R-:W-:Y:S01]  /*2e00*/  IMAD.IADD R107, R3, 0x1, R95 ;  /* 0x00000001036b7824 */ /* 0x000fe200078e025f */
[----:B------:R-:W-:Y:S02]  /*2e10*/  IADD3 R85, R83, R8, RZ ;  /* 0x0000000853557210 */ /* 0x000fe40007ffe0ff */
[----:B------:R-:W-:Y:S02]  /*2e20*/  IADD3 R108, R97, R2, RZ ;  /* 0x00000002616c7210 */ /* 0x000fe40007ffe0ff */
[----:B------:R-:W-:Y:S02]  /*2e30*/  IADD3 R106, R2, R93, RZ ;  /* 0x0000005d026a7210 */ /* 0x000fe40007ffe0ff */
[----:B------:R-:W-:Y:S02]  /*2e40*/  IADD3.X R105, R85, R128, R73, P1, P0 ;  /* 0x0000008055697210 */ /* 0x000fe40000fe0449 */
[----:B------:R-:W-:Y:S01]  /*2e50*/  ISETP.GE.AND P0, PT, R72, c[0x0][0x27c], PT ;  /* 0x00009f0048007a0c */ /* 0x000fe20003f06270 */
[----:B------:R-:W-:Y:S01]  /*2e60*/  IMAD.WIDE.U32 R2, R23, c[0x0][0x260], R72 ;  /* 0x0000980017027a25 */ /* 0x000fe200078e0048 */
[----:B------:R-:W-:Y:S01]  /*2e70*/  BAR.SYNC.DEFER_BLOCKING 0x0 ;  /* 0x0000000000007b1d */ /* 0x000fe20000010000 */
[----:B------:R-:W-:-:S02]  /*2e80*/  MOV R161, 0x6 ;  /* 0x0000000600a17802 */ /* 0x000fc40000000f00 */
[----:B------:R-:W-:Y:S01]  /*2e90*/  SEL R6, RZ, c[0x0][0x27c], !P0 ;  /* 0x00009f00ff067a07 */ /* 0x000fe20004000000 */
[----:B------:R-:W-:Y:S01]  /*2ea0*/  IMAD R8, R21, c[0x0][0x268], RZ ;  /* 0x00009a0015087a24 */ /* 0x000fe200078e02ff */
[----:B------:R-:W-:Y:S01]  /*2eb0*/  ISETP.GE.AND P1, PT, R184, 0x1, PT ;  /* 0x00000001b800780c */ /* 0x000fe20003f26270 */
[----:B------:R-:W-:Y:S01]  /*2ec0*/  IMAD R3, R23, c[0x0][0x264], R3 ;  /* 0x0000990017037a24 */ /* 0x000fe200078e0203 */
[----:B------:R-:W-:Y:S01]  /*2ed0*/  ULDC.U8 UR4, c[0x0][0x298] ;  /* 0x0000a60000047ab9 */ /* 0x000fe20000000000 */
[C---:B------:R-:W-:Y:S01]  /*2ee0*/  IMAD.IADD R6, R72.reuse, 0x1, R6 ;  /* 0x0000000148067824 */ /* 0x040fe200078e0206 */
[----:B------:R-:W-:Y:S01]  /*2ef0*/  ISETP.GE.AND P4, PT, R72, c[0x0][0x1d4], PT ;  /* 0x0000750048007a0c */ /* 0x000fe20003f86270 */
[----:B------:R-:W-:Y:S01]  /*2f00*/  IMAD R15, R20, c[0x0][0x26c], R8 ;  /* 0x00009b00140f7a24 */ /* 0x000fe200078e0208 */
[----:B------:R-:W-:Y:S01]  /*2f10*/  @P0 IADD3 R14, -R14, c[0x0][0x1d4], RZ ;  /* 0x000075000e0e0a10 */ /* 0x000fe20007ffe1ff */
[----:B------:R-:W-:Y:S01]  /*2f20*/  IMAD.WIDE.U32 R90, R20, c[0x0][0x268], R2 ;  /* 0x00009a00145a7a25 */ /* 0x000fe200078e0002 */
[----:B------:R-:W-:-:S02]  /*2f30*/  SHF.R.S32.HI R7, RZ, 0x1f, R6 ;  /* 0x0000001fff077819 */ /* 0x000fc40000011406 */
[----:B------:R-:W-:Y:S01]  /*2f40*/  SHF.R.S32.HI R9, RZ, 0x1f, R14 ;  /* 0x0000001fff097819 */ /* 0x000fe2000001140e */
[----:B------:R-:W-:Y:S01]  /*2f50*/  IMAD.WIDE.U32 R4, R23, c[0x0][0x210], R72 ;  /* 0x0000840017047a25 */ /* 0x000fe200078e0048 */
[----:B------:R-:W-:Y:S02]  /*2f60*/  LEA.HI R2, R7, R6, RZ, 0x3 ;  /* 0x0000000607027211 */ /* 0x000fe400078f18ff */
[----:B------:R-:W-:Y:S01]  /*2f70*/  LEA.HI R8, R9, R14, RZ, 0x4 ;  /* 0x0000000e09087211 */ /* 0x000fe200078f20ff */
[----:B------:R-:W-:Y:S01]  /*2f80*/  IMAD R3, R16, c[0x0][0x218], RZ ;  /* 0x0000860010037a24 */ /* 0x000fe200078e02ff */
[----:B------:R-:W-:Y:S01]  /*2f90*/  LEA.HI R9, R7, R6, RZ, 0x6 ;  /* 0x0000000607097211 */ /* 0x000fe200078f30ff */
[----:B------:R-:W-:Y:S01]  /*2fa0*/  IMAD R5, R23, c[0x0][0x214], R5 ;  /* 0x0000850017057a24 */ /* 0x000fe200078e0205 */
[----:B------:R-:W-:Y:S01]  /*2fb0*/  SHF.R.S32.HI R7, RZ, 0x4, R8 ;  /* 0x00000004ff077819 */ /* 0x000fe20000011408 */
[C---:B------:R-:W-:Y:S01]  /*2fc0*/  IMAD R14, R17.reuse, c[0x0][0x21c], R3 ;  /* 0x00008700110e7a24 */ /* 0x040fe200078e0203 */
[----:B------:R-:W-:Y:S01]  /*2fd0*/  SHF.R.S32.HI R6, RZ, 0x6, R9 ;  /* 0x00000006ff067819 */ /* 0x000fe20000011409 */
[----:B------:R-:W-:Y:S01]  /*2fe0*/  IMAD.WIDE.U32 R88, R17, c[0x0][0x218], R4 ;  /* 0x0000860011587a25 */ /* 0x000fe200078e0004 */
[----:B------:R-:W-:-:S02]  /*2ff0*/  LEA.HI.SX32 R3, R2, R7, 0x1d ;  /* 0x0000000702037211 */ /* 0x000fc400078feaff */
[--C-:B------:R-:W-:Y:S01]  /*3000*/  LOP3.LUT R8, R145, 0x38, R2.reuse, 0xf8, !PT ;  /* 0x0000003891087812 */ /* 0x100fe200078ef802 */
[----:B------:R-:W-:Y:S01]  /*3010*/  IMAD R10, R6, 0x1800, R155 ;  /* 0x00001800060a7824 */ /* 0x000fe200078e029b */
[----:B------:R-:W-:Y:S01]  /*3020*/  LOP3.LUT R7, R146, 0x38, R2, 0xf8, !PT ;  /* 0x0000003892077812 */ /* 0x000fe200078ef802 */
[----:B------:R-:W-:Y:S01]  /*3030*/  IMAD R11, R6, 0x1800, R157 ;  /* 0x00001800060b7824 */ /* 0x000fe200078e029d */
[----:B------:R-:W-:Y:S01]  /*3040*/  SHF.R.S32.HI R4, RZ, 0x1f, R3 ;  /* 0x0000001fff047819 */ /* 0x000fe20000011403 */
[----:B------:R-:W-:Y:S01]  /*3050*/  IMAD R159, R138, c[0x0][0x294], RZ ;  /* 0x0000a5008a9f7a24 */ /* 0x000fe200078e02ff */
[----:B------:R-:W-:Y:S01]  /*3060*/  LOP3.LUT R9, R8, R179, RZ, 0x3c, !PT ;  /* 0x000000b308097212 */ /* 0x000fe200078e3cff */
[----:B------:R-:W-:Y:S01]  /*3070*/  IMAD R8, R6, 0x1800, R156 ;  /* 0x0000180006087824 */ /* 0x000fe200078e029c */
[----:B------:R-:W-:Y:S01]  /*3080*/  LOP3.LUT R7, R7, R182, RZ, 0x3c, !PT ;  /* 0x000000b607077212 */ /* 0x000fe200078e3cff */
[----:B------:R-:W-:Y:S01]  /*3090*/  IMAD R160, R138, c[0x0][0x284], RZ ;  /* 0x0000a1008aa07a24 */ /* 0x000fe200078e02ff */
[----:B------:R-:W-:Y:S01]  /*30a0*/  SHF.L.U32 R81, R3, 0x3, RZ ;  /* 0x0000000303517819 */ /* 0x000fe200000006ff */
[----:B------:R-:W-:Y:S01]  /*30b0*/  IMAD.IADD R13, R10, 0x1, R9 ;  /* 0x000000010a0d7824 */ /* 0x000fe200078e0209 */
[----:B------:R-:W-:Y:S01]  /*30c0*/  LEA.HI R3, R4, R3, RZ, 0x3 ;  /* 0x0000000304037211 */ /* 0x000fe200078f18ff */
[----:B------:R-:W-:Y:S01]  /*30d0*/  IMAD.IADD R12, R8, 0x1, R7 ;  /* 0x00000001080c7824 */ /* 0x000fe200078e0207 */
[--C-:B------:R-:W-:Y:S01]  /*30e0*/  LOP3.LUT R5, R145, 0x38, R81.reuse, 0xf8, !PT ;  /* 0x0000003891057812 */ /* 0x100fe200078ef851 */
[----:B------:R-:W-:Y:S01]  /*30f0*/  IMAD R158, R138, c[0x0][0x1e4], RZ ;  /* 0x000079008a9e7a24 */ /* 0x000fe200078e02ff */
[----:B------:R-:W-:Y:S01]  /*3100*/  LOP3.LUT R7, R149, 0x38, R2, 0xf8, !PT ;  /* 0x0000003895077812 */ /* 0x000fe200078ef802 */
[----:B------:R-:W-:Y:S01]  /*3110*/  IMAD.WIDE.U32 R174, R134, c[0x0][0x1e0], RZ ;  /* 0x0000780086ae7a25 */ /* 0x000fe200078e00ff */
[----:B------:R-:W-:-:S02]  /*3120*/  LOP3.LUT R4, R146, 0x38, R81, 0xf8, !PT ;  /* 0x0000003892047812 */ /* 0x000fc400078ef851 */
[----:B------:R-:W-:Y:S01]  /*3130*/  SHF.R.S32.HI R3, RZ, 0x3, R3 ;  /* 0x00000003ff037819 */ /* 0x000fe20000011403 */
[----:B------:R-:W-:Y:S01]  /*3140*/  IMAD.WIDE.U32 R138, R138, c[0x0][0x280], RZ ;  /* 0x0000a0008a8a7a25 */ /* 0x000fe200078e00ff */
[----:B------:R-:W-:Y:S02]  /*3150*/  LOP3.LUT R8, R149, 0x38, R81, 0xf8, !PT ;  /* 0x0000003895087812 */ /* 0x000fe400078ef851 */
[----:B------:R-:W-:Y:S01]  /*3160*/  LOP3.LUT R9, R5, R179, RZ, 0x3c, !PT ;  /* 0x000000b305097212 */ /* 0x000fe200078e3cff */
[----:B------:R-:W-:Y:S01]  /*3170*/  IMAD R6, R3, 0x1800, R156 ;  /* 0x0000180003067824 */ /* 0x000fe200078e029c */
[-C--:B------:R-:W-:Y:S01]  /*3180*/  LOP3.LUT R10, R7, R183.reuse, RZ, 0x3c, !PT ;  /* 0x000000b7070a7212 */ /* 0x080fe200078e3cff */
[C---:B------:R-:W-:Y:S01]  /*3190*/  IMAD R7, R3.reuse, 0x1800, R155 ;  /* 0x0000180003077824 */ /* 0x040fe200078e029b */
[----:B------:R-:W-:Y:S01]  /*31a0*/  LOP3.LUT R5, R4, R182, RZ, 0x3c, !PT ;  /* 0x000000b604057212 */ /* 0x000fe200078e3cff */
[----:B------:R-:W-:Y:S01]  /*31b0*/  IMAD R4, R3, 0x1800, R157 ;  /* 0x0000180003047824 */ /* 0x000fe200078e029d */
[----:B------:R-:W-:Y:S01]  /*31c0*/  LOP3.LUT R3, R8, R183, RZ, 0x3c, !PT ;  /* 0x000000b708037212 */ /* 0x000fe200078e3cff */
[----:B------:R-:W-:Y:S01]  /*31d0*/  IMAD.IADD R7, R7, 0x1, R9 ;  /* 0x0000000107077824 */ /* 0x000fe200078e0209 */
[----:B------:R-:W-:Y:S01]  /*31e0*/  IADD3 R6, R6, R5, RZ ;  /* 0x0000000506067210 */ /* 0x000fe20007ffe0ff */
[----:B------:R-:W-:Y:S01]  /*31f0*/  IMAD.MOV.U32 R9, RZ, RZ, c[0x0][0x1e0] ;  /* 0x00007800ff097624 */ /* 0x000fe200078e00ff */
[----:B------:R-:W-:Y:S01]  /*3200*/  SHF.R.S32.HI R8, RZ, 0x1f, R135 ;  /* 0x0000001fff087819 */ /* 0x000fe20000011487 */
[----:B------:R-:W-:Y:S01]  /*3210*/  IMAD.IADD R5, R4, 0x1, R3 ;  /* 0x0000000104057824 */ /* 0x000fe200078e0203 */
[----:B------:R-:W-:Y:S01]  /*3220*/  SHF.R.S32.HI R3, RZ, 0x1f, R134 ;  /* 0x0000001fff037819 */ /* 0x000fe20000011486 */
[----:B------:R-:W-:Y:S01]  /*3230*/  IMAD.IADD R10, R11, 0x1, R10 ;  /* 0x000000010b0a7824 */ /* 0x000fe200078e020a */
[----:B------:R-:W-:Y:S01]  /*3240*/  IADD3 R127, P0, R84, R19, RZ ;  /* 0x00000013547f7210 */ /* 0x000fe20007f1e0ff */
[----:B------:R-:W-:Y:S01]  /*3250*/  IMAD.WIDE.U32 R172, R135, c[0x0][0x1e0], RZ ;  /* 0x0000780087ac7a25 */ /* 0x000fe200078e00ff */
[----:B------:R-:W-:-:S02]  /*3260*/  LOP3.LUT R102, R2, 0xfffffff8, RZ, 0xc0, !PT ;  /* 0xfffffff802667812 */ /* 0x000fc400078ec0ff */
[----:B------:R-:W-:Y:S01]  /*3270*/  IADD3.X R125, R178, R22, RZ, P0, !PT ;  /* 0x00000016b27d7210 */ /* 0x000fe200007fe4ff */
[----:B------:R-:W-:Y:S01]  /*3280*/  IMAD R4, R3, c[0x0][0x1e0], RZ ;  /* 0x0000780003047a24 */ /* 0x000fe200078e02ff */
[----:B------:R-:W-:Y:S01]  /*3290*/  ISETP.NE.AND P0, PT, RZ, UR4, PT ;  /* 0x00000004ff007c0c */ /* 0x000fe2000bf05270 */
[----:B------:R-:W-:Y:S01]  /*32a0*/  IMAD R3, R8, c[0x0][0x1e0], RZ ;  /* 0x0000780008037a24 */ /* 0x000fe200078e02ff */
[C---:B------:R-:W-:Y:S01]  /*32b0*/  SHF.L.U64.HI R162, R9.reuse, R162, c[0x0][0x1e4] ;  /* 0x0000790009a27619 */ /* 0x040fe200000102a2 */
[----:B------:R-:W-:Y:S01]  /*32c0*/  IMAD R4, R134, c[0x0][0x1e4], R4 ;  /* 0x0000790086047a24 */ /* 0x000fe200078e0204 */
[----:B------:R-:W-:Y:S01]  /*32d0*/  P2R R126, PR, RZ, 0x1 ;  /* 0x00000001ff7e7803 */ /* 0x000fe20000000000 */
[----:B------:R-:W-:Y:S01]  /*32e0*/  IMAD.WIDE.U32 R140, R148, 0x60, RZ ;  /* 0x00000060948c7825 */ /* 0x000fe200078e00ff */
[----:B------:R-:W-:Y:S02]  /*32f0*/  SHF.L.U32 R181, R9, 0x6, RZ ;  /* 0x0000000609b57819 */ /* 0x000fe400000006ff */
[----:B------:R-:W-:Y:S01]  /*3300*/  IADD3 R123, R175, R4, RZ ;  /* 0x00000004af7b7210 */ /* 0x000fe20007ffe0ff */
[----:B------:R-:W-:Y:S01]  /*3310*/  IMAD.WIDE.U32 R136, R9, 0x60, RZ ;  /* 0x0000006009887825 */ /* 0x000fe200078e00ff */
[----:B------:R-:W-:-:S02]  /*3320*/  IADD3 R100, R89, R14, RZ ;  /* 0x0000000e59647210 */ /* 0x000fc40007ffe0ff */
[----:B------:R-:W-:Y:S01]  /*3330*/  SHF.R.S32.HI R104, RZ, 0x1f, R102 ;  /* 0x0000001fff687819 */ /* 0x000fe20000011466 */
[----:B------:R-:W-:Y:S01]  /*3340*/  IMAD R3, R135, c[0x0][0x1e4], R3 ;  /* 0x0000790087037a24 */ /* 0x000fe200078e0203 */
[----:B------:R-:W-:Y:S01]  /*3350*/  SHF.R.S32.HI R103, RZ, 0x1f, R81 ;  /* 0x0000001fff677819 */ /* 0x000fe20000011451 */
[C---:B------:R-:W-:Y:S01]  /*3360*/  IMAD.SHL.U32 R167, R147.reuse, 0x40, RZ ;  /* 0x0000004093a77824 */ /* 0x040fe200078e00ff */
[-C--:B------:R-:W-:Y:S01]  /*3370*/  SHF.L.U64.HI R147, R147, R161.reuse, c[0x0][0x284] ;  /* 0x0000a10093937619 */ /* 0x080fe200000102a1 */
[C---:B------:R-:W-:Y:S01]  /*3380*/  IMAD.SHL.U32 R168, R148.reuse, 0x40, RZ ;  /* 0x0000004094a87824 */ /* 0x040fe200078e00ff */
[-C--:B------:R-:W-:Y:S01]  /*3390*/  SHF.L.U64.HI R148, R148, R161.reuse, c[0x0][0x294] ;  /* 0x0000a50094947619 */ /* 0x080fe200000102a1 */
[----:B------:R-:W-:Y:S01]  /*33a0*/  IMAD.IADD R159, R141, 0x1, R159 ;  /* 0x000000018d9f7824 */ /* 0x000fe200078e029f */
[----:B------:R-:W-:Y:S01]  /*33b0*/  SHF.L.U64.HI R161, R9, R161, c[0x0][0x1e4] ;  /* 0x0000790009a17619 */ /* 0x000fe200000102a1 */
[----:B------:R-:W-:Y:S01]  /*33c0*/  IMAD.IADD R160, R139, 0x1, R160 ;  /* 0x000000018ba07824 */ /* 0x000fe200078e02a0 */
[----:B------:R-:W-:Y:S01]  /*33d0*/  SHF.L.U32 R119, R10, 0x1, RZ ;  /* 0x000000010a777819 */ /* 0x000fe200000006ff */
[----:B------:R-:W-:Y:S01]  /*33e0*/  IMAD.SHL.U32 R180, R9, 0x20, RZ ;  /* 0x0000002009b47824 */ /* 0x000fe200078e00ff */
[----:B------:R-:W-:Y:S01]  /*33f0*/  SHF.L.U32 R116, R5, 0x1, RZ ;  /* 0x0000000105747819 */ /* 0x000fe200000006ff */
[----:B------:R-:W-:-:S02]  /*3400*/  IMAD.IADD R158, R137, 0x1, R158 ;  /* 0x00000001899e7824 */ /* 0x000fc400078e029e */
[----:B------:R-:W-:Y:S02]  /*3410*/  IMAD.IADD R122, R173, 0x1, R3 ;  /* 0x00000001ad7a7824 */ /* 0x000fe400078e0203 */
[----:B------:R-:W-:Y:S02]  /*3420*/  IMAD.IADD R101, R91, 0x1, R15 ;  /* 0x000000015b657824 */ /* 0x000fe400078e020f */
[----:B------:R-:W-:Y:S02]  /*3430*/  IMAD.SHL.U32 R121, R13, 0x2, RZ ;  /* 0x000000020d797824 */ /* 0x000fe400078e00ff */
[----:B------:R-:W-:Y:S02]  /*3440*/  IMAD.SHL.U32 R120, R12, 0x2, RZ ;  /* 0x000000020c787824 */ /* 0x000fe400078e00ff */
[----:B------:R-:W-:Y:S02]  /*3450*/  IMAD.SHL.U32 R118, R7, 0x2, RZ ;  /* 0x0000000207767824 */ /* 0x000fe400078e00ff */
[----:B------:R-:W-:-:S02]  /*3460*/  IMAD.SHL.U32 R117, R6, 0x2, RZ ;  /* 0x0000000206757824 */ /* 0x000fc400078e00ff */
.L_x_743:
[----:B------:R-:W-:Y:S01]  /*3470*/  SHF.R.S32.HI R87, RZ, 0x1f, R34 ;  /* 0x0000001fff577819 */ /* 0x000fe20000011422 */
[-C--:B-1----:R-:W-:Y:S01]  /*3480*/  IMAD R2, R158, R34.reuse, RZ ;  /* 0x000000229e027224 */ /* 0x082fe200078e02ff */
[----:B------:R-:W-:Y:S01]  /*3490*/  ISETP.GE.AND P2, PT, R184, 0x1, PT ;  /* 0x00000001b800780c */ /* 0x000fe20003f46270 */
[----:B------:R-:W-:Y:S01]  /*34a0*/  IMAD.WIDE.U32 R64, R136, R34, RZ ;  /* 0x0000002288407225 */ /* 0x000fe200078e00ff */
[----:B------:R-:W-:Y:S04]  /*34b0*/  DEPBAR.LE SB0, 0x0 ;  /* 0x000080000000791a */ /* 0x000fe80000000000 */
[----:B------:R-:W-:Y:S01]  /*34c0*/  IADD3 R3, P1, P0, R109, R64, R180 ;  /* 0x000000406d037210 */ /* 0x000fe2000783e0b4 */
[----:B------:R-:W-:Y:S01]  /*34d0*/  IMAD R2, R87, R136, R2 ;  /* 0x0000008857027224 */ /* 0x000fe200078e0202 */
[----:B------:R-:W-:Y:S01]  /*34e0*/  WARPSYNC 0xffffffff ;  /* 0xffffffff00007948 */ /* 0x000fe20003800000 */
[----:B------:R-:W-:Y:S02]  /*34f0*/  BAR.SYNC.DEFER_BLOCKING 0x0 ;  /* 0x0000000000007b1d */ /* 0x000fe40000010000 */
[----:B------:R-:W-:Y:S05]  /*3500*/  IMAD.IADD R69, R65, 0x1, R2 ;  /* 0x0000000141457824 */ /* 0x000fea00078e0202 */
[-C--:B------:R-:W-:Y:S02]  /*3510*/  IADD3.X R6, R105, R69.reuse, R162, P1, P0 ;  /* 0x0000004569067210 */ /* 0x080fe40000fe04a2 */
[-C--:B------:R-:W-:Y:S04]  /*3520*/  IADD3 R4, P1, P0, R109, R64.reuse, R181 ;  /* 0x000000406d047210 */ /* 0x080fe8000783e0b5 */
[----:B------:R-:W-:Y:S02]  /*3530*/  IADD3.X R7, R105, R69, R161, P1, P0 ;  /* 0x0000004569077210 */ /* 0x000fe40000fe04a1 */
[----:B------:R-:W-:Y:S05]  /*3540*/  IADD3 R2, P0, R109, R64, RZ ;  /* 0x000000406d027210 */ /* 0x000fea0007f1e0ff */
[----:B------:R-:W-:Y:S01]  /*3550*/  IMAD.X R5, R69, 0x1, R105, P0 ;  /* 0x0000000145057824 */ /* 0x000fe200000e0669 */
[C---:B------:R-:W-:Y:S04]  /*3560*/  LEA R54, P0, R2.reuse, c[0x0][0x1c8], 0x1 ;  /* 0x0000720002367a11 */ /* 0x040fe800078008ff */
[----:B------:R-:W-:Y:S01]  /*3570*/  LEA.HI.X R55, R2, c[0x0][0x1cc], R5, 0x1, P0 ;  /* 0x0000730002377a11 */ /* 0x000fe200000f0c05 */
[----:B------:R-:W-:Y:S01]  /*3580*/  BSSY B2, `(.L_x_709) ;  /* 0x00003a7000027945 */ /* 0x000fe20003800000 */
[C---:B------:R-:W-:Y:S04]  /*3590*/  LEA R62, P0, R3.reuse, c[0x0][0x1c8], 0x1 ;  /* 0x00007200033e7a11 */ /* 0x040fe800078008ff */
[----:B------:R-:W-:Y:S02]  /*35a0*/  LEA.HI.X R63, R3, c[0x0][0x1cc], R6, 0x1, P0 ;  /* 0x00007300033f7a11 */ /* 0x000fe400000f0c06 */
[C---:B------:R-:W-:Y:S04]  /*35b0*/  LEA R70, P0, R4.reuse, c[0x0][0x1c8], 0x1 ;  /* 0x0000720004467a11 */ /* 0x040fe800078008ff */
[----:B------:R-:W-:Y:S01]  /*35c0*/  LEA.HI.X R71, R4, c[0x0][0x1cc], R7, 0x1, P0 ;  /* 0x0000730004477a11 */ /* 0x000fe200000f0c07 */
[----:B------:R-:W-:-:S05]  /*35d0*/  @!P2 BRA `(.L_x_710) ;  /* 0x000038000000a947 */ /* 0x000fca0003800000 */
[-C--:B------:R-:W-:Y:S01]  /*35e0*/  IMAD R4, R160, R34.reuse, RZ ;  /* 0x00000022a0047224 */ /* 0x080fe200078e02ff */
[----:B------:R-:W-:Y:S01]  /*35f0*/  ISETP.NE.AND P2, PT, R126, RZ, PT ;  /* 0x000000ff7e00720c */ /* 0x000fe20003f45270 */
        /* <DEDUP_REMOVED lines=38> */
.L_x_713:
[----:B------:R-:W-:Y:S05]  /*3860*/  BSYNC B0 ;  /* 0x0000000000007941 */ /* 0x000fea0003800000 */
.L_x_712:
        /* <DEDUP_REMOVED lines=38> */
.L_x_715:
[----:B------:R-:W-:Y:S05]  /*3ad0*/  BSYNC B0 ;  /* 0x0000000000007941 */ /* 0x000fea0003800000 */
.L_x_714:
        /* <DEDUP_REMOVED lines=16> */
[----:B------:R-:W-:Y:S02]  /*3be0*/  PRMT R25, R7, 0x5410, R6 ;  /* 0x0000541007197816 */ /* 0x000fe40000000006 */
[----:B------:R-:W-:Y:S01]  /*3bf0*/  PRMT R24, R5, 0x5410, R4 ;  /* 0x0000541005187816 */ /* 0x000fe20000000004 */
[----:B------:R-:W-:-:S05]  /*3c00*/  @P2 BRA `(.L_x_717) ;  /* 0x0000012000002947 */ /* 0x000fca0003800000 */
[----:B------:R-:W-:Y:S01]  /*3c10*/  IADD3 R4, P1, P0, R98, R167, R10 ;  /* 0x000000a762047210 */ /* 0x000fe2000783e00a */
[----:B------:R-:W-:Y:S01]  /*3c20*/  CS2R R46, SRZ ;  /* 0x00000000002e7805 */ /* 0x000fe2000001ff00 */
[----:B------:R-:W-:Y:S02]  /*3c30*/  CS2R R22, SRZ ;  /* 0x0000000000167805 */ /* 0x000fe4000001ff00 */
[----:B------:R-:W-:Y:S02]  /*3c40*/  IADD3.X R7, R110, R147, R31, P1, P0 ;  /* 0x000000936e077210 */ /* 0x000fe40000fe041f */
        /* <DEDUP_REMOVED lines=14> */
.L_x_717:
[----:B------:R-:W-:Y:S05]  /*3d30*/  BSYNC B0 ;  /* 0x0000000000007941 */ /* 0x000fea0003800000 */
.L_x_716:
        /* <DEDUP_REMOVED lines=21> */
[----:B------:R-:W-:Y:S01]  /*3e90*/  @!P0 SHF.R.U64 R35, R32, 0x10, R33 ;  /* 0x0000001020238819 */ /* 0x000fe20000001221 */
[----:B------:R-:W-:Y:S01]  /*3ea0*/  @!P0 HADD2.F32 R32, -RZ, R36.H0_H0 ;  /* 0x20000024ff208230 */ /* 0x000fe20000004100 */
[----:B------:R-:W-:Y:S02]  /*3eb0*/  @!P0 SHF.R.U32.HI R7, RZ, 0x10, R3 ;  /* 0x00000010ff078819 */ /* 0x000fe40000011603 */
[----:B------:R-:W-:Y:S01]  /*3ec0*/  @!P0 SHF.R.U32.HI R37, RZ, 0x10, R33 ;  /* 0x00000010ff258819 */ /* 0x000fe20000011621 */
[----:B------:R-:W-:Y:S04]  /*3ed0*/  @!P0 HADD2.F32 R35, -RZ, R35.H0_H0 ;  /* 0x20000023ff238230 */ /* 0x000fe80000004100 */
        /* <DEDUP_REMOVED lines=13> */
[C---:B------:R-:W-:Y:S01]  /*3fb0*/  @!P0 FMUL.FTZ R3, R4.reuse, R5 ;  /* 0x0000000504038220 */ /* 0x040fe20000410000 */
        /* <DEDUP_REMOVED lines=8> */
[--C-:B------:R-:W-:Y:S02]  /*4040*/  @!P0 HADD2.F32 R6, -RZ, R5.reuse.H0_H0 ;  /* 0x20000005ff068230 */ /* 0x100fe40000004100 */
[----:B------:R-:W-:Y:S02]  /*4050*/  @!P0 HADD2.F32 R32, -RZ, R36.H1_H1 ;  /* 0x30000024ff208230 */ /* 0x000fe40000004100 */
        /* <DEDUP_REMOVED lines=18> */
.L_x_721:
[----:B------:R-:W-:Y:S05]  /*4180*/  BSYNC B0 ;  /* 0x0000000000007941 */ /* 0x000fea0003800000 */
.L_x_720:
        /* <DEDUP_REMOVED lines=55> */
.L_x_719:
[----:B------:R-:W-:Y:S05]  /*4500*/  BSYNC B1 ;  /* 0x0000000000017941 */ /* 0x000fea0003800000 */
.L_x_718:
        /* <DEDUP_REMOVED lines=56> */
.L_x_725:
[----:B------:R-:W-:Y:S05]  /*4890*/  BSYNC B0 ;  /* 0x0000000000007941 */ /* 0x000fea0003800000 */
.L_x_724:
        /* <DEDUP_REMOVED lines=55> */
.L_x_723:
[----:B------:R-:W-:Y:S05]  /*4c10*/  BSYNC B1 ;  /* 0x0000000000017941 */ /* 0x000fea0003800000 */
.L_x_722:
        /* <DEDUP_REMOVED lines=55> */
.L_x_728:
[----:B------:R-:W-:Y:S05]  /*4f90*/  BSYNC B0 ;  /* 0x0000000000007941 */ /* 0x000fea0003800000 */
.L_x_727:
        /* <DEDUP_REMOVED lines=56> */
.L_x_711:
[----:B------:R-:W-:Y:S01]  /*5320*/  ISETP.GE.AND P0, PT, R134, R66, PT ;  /* 0x000000428600720c */ /* 0x000fe20003f06270 */
        /* <DEDUP_REMOVED lines=11> */
[----:B------:R-:W-:Y:S05]  /*53e0*/  BSSY B0, `(.L_x_729) ;  /* 0x00000b7000007945 */ /* 0x000fea0003800000 */
        /* <DEDUP_REMOVED lines=21> */
[----:B------:R-:W-:Y:S01]  /*5540*/  ISETP.GE.AND P0, PT, R84, R66, PT ;  /* 0x000000425400720c */ /* 0x000fe20003f06270 */
[----:B------:R1:W4:Y:S03]  /*5550*/  @!P1 LDG.E.128 R56, [R8.64] ;  /* 0x0000000808389981 */ /* 0x000326000c1e1d00 */
[----:B------:R-:W-:Y:S05]  /*5560*/  ISETP.GE.OR P0, PT, R72, c[0x0][0x27c], P0 ;  /* 0x00009f0048007a0c */ /* 0x000fea0000706670 */
[----:B------:R1:W4:Y:S08]  /*5570*/  @!P1 LDG.E.128 R24, [R6.64] ;  /* 0x0000000806189981 */ /* 0x000330000c1e1d00 */
[----:B---3--:R-:W-:Y:S05]  /*5580*/  @!P0 IADD3 R2, P1, R94, R10, RZ ;  /* 0x0000000a5e028210 */ /* 0x008fea0007f3e0ff */
[----:B------:R-:W-:Y:S01]  /*5590*/  @!P0 IMAD.X R3, R31, 0x1, R107, P1 ;  /* 0x000000011f038824 */ /* 0x000fe200008e066b */
[C---:B-1----:R-:W-:Y:S04]  /*55a0*/  @!P0 LEA R8, P1, R2.reuse, c[0x0][0x270], 0x1 ;  /* 0x00009c0002088a11 */ /* 0x042fe800078208ff */
[----:B------:R-:W-:Y:S02]  /*55b0*/  @!P0 LEA.HI.X R9, R2, c[0x0][0x274], R3, 0x1, P1 ;  /* 0x00009d0002098a11 */ /* 0x000fe400008f0c03 */
[----:B------:R-:W-:Y:S01]  /*55c0*/  @!P0 IADD3 R3, P1, R92, R60, RZ ;  /* 0x0000003c5c038210 */ /* 0x000fe20007f3e0ff */
[----:B------:R-:W-:Y:S02]  /*55d0*/  CS2R R6, SRZ ;  /* 0x0000000000067805 */ /* 0x000fe4000001ff00 */
[----:B------:R2:W5:Y:S02]  /*55e0*/  @!P0 LDG.E.128 R36, [R8.64] ;  /* 0x0000000808248981 */ /* 0x000564000c1e1d00 */
[----:B------:R-:W-:Y:S01]  /*55f0*/  @!P0 IMAD.X R4, R35, 0x1, R106, P1 ;  /* 0x0000000123048824 */ /* 0x000fe200008e066a */
[C---:B------:R-:W-:Y:S04]  /*5600*/  @!P0 LEA R2, P1, R3.reuse, c[0x0][0x288], 0x1 ;  /* 0x0000a20003028a11 */ /* 0x040fe800078208ff */
[----:B------:R-:W-:Y:S02]  /*5610*/  @!P0 LEA.HI.X R3, R3, c[0x0][0x28c], R4, 0x1, P1 ;  /* 0x0000a30003038a11 */ /* 0x000fe400008f0c04 */
[----:B------:R-:W-:Y:S01]  /*5620*/  CS2R R4, SRZ ;  /* 0x0000000000047805 */ /* 0x000fe2000001ff00 */
[----:B------:R-:W-:Y:S05]  /*5630*/  ISETP.GE.AND P1, PT, R72, c[0x0][0x27c], PT ;  /* 0x00009f0048007a0c */ /* 0x000fea0003f26270 */
[----:B------:R1:W5:Y:S01]  /*5640*/  @!P0 LDG.E.128 R4, [R2.64] ;  /* 0x0000000802048981 */ /* 0x000362000c1e1d00 */
[----:B------:R-:W-:Y:S01]  /*5650*/  ISETP.GE.OR P0, PT, R84, R66, P4 ;  /* 0x000000425400720c */ /* 0x000fe20002706670 */
[----:B--2---:R-:W-:Y:S02]  /*5660*/  IMAD.MOV.U32 R9, RZ, RZ, R54 ;  /* 0x000000ffff097224 */ /* 0x004fe400078e0036 */
[----:B------:R-:W-:Y:S02]  /*5670*/  IMAD.MOV.U32 R8, RZ, RZ, R55 ;  /* 0x000000ffff087224 */ /* 0x000fe400078e0037 */
[----:B-1----:R-:W-:Y:S02]  /*5680*/  IMAD.MOV.U32 R3, RZ, RZ, R52 ;  /* 0x000000ffff037224 */ /* 0x002fe400078e0034 */
        /* <DEDUP_REMOVED lines=33> */
[----:B------:R-:W-:Y:S02]  /*58a0*/  @!P1 SHF.R.U64 R10, R4, 0x10, R5 ;  /* 0x00000010040a9819 */ /* 0x000fe40000001205 */
[----:B------:R-:W-:Y:S02]  /*58b0*/  MOV R40, R37 ;  /* 0x0000002500287202 */ /* 0x000fe40000000f00 */
[----:B------:R-:W-:Y:S02]  /*58c0*/  @!P1 SHF.R.U32.HI R14, RZ, 0x10, R7 ;  /* 0x00000010ff0e9819 */ /* 0x000fe40000011607 */
[----:B------:R-:W-:Y:S02]  /*58d0*/  @!P1 SHF.R.U32.HI R42, RZ, 0x10, R37 ;  /* 0x00000010ff2a9819 */ /* 0x000fe40000011625 */
[----:B------:R-:W-:Y:S01]  /*58e0*/  @!P1 SHF.R.U64 R12, R6, 0x10, R7 ;  /* 0x00000010060c9819 */ /* 0x000fe20000001207 */
[----:B------:R-:W-:Y:S01]  /*58f0*/  @!P1 HADD2.F32 R6, -RZ, R6.H0_H0 ;  /* 0x20000006ff069230 */ /* 0x000fe20000004100 */
[----:B------:R-:W-:Y:S02]  /*5900*/  @!P1 SHF.R.U64 R44, R38, 0x10, R39 ;  /* 0x00000010262c9819 */ /* 0x000fe40000001227 */
[----:B------:R-:W-:Y:S02]  /*5910*/  @!P0 IADD3 R2, P3, P2, R82, R2, R81 ;  /* 0x0000000252028210 */ /* 0x000fe40007a7e051 */
[----:B------:R-:W-:Y:S01]  /*5920*/  MOV R45, R38 ;  /* 0x00000026002d7202 */ /* 0x000fe20000000f00 */
[----:B------:R-:W-:Y:S01]  /*5930*/  @!P1 HADD2.F32 R38, -RZ, R40.H0_H0 ;  /* 0x20000028ff269230 */ /* 0x000fe20000004100 */
[----:B------:R-:W-:Y:S01]  /*5940*/  @!P0 IADD3.X R3, R85, R3, R103, P3, P2 ;  /* 0x0000000355038210 */ /* 0x000fe20001fe4467 */
[----:B------:R-:W-:Y:S01]  /*5950*/  @!P1 HADD2.F32 R40, -RZ, R42.H0_H0 ;  /* 0x2000002aff289230 */ /* 0x000fe20000004100 */
[C---:B------:R-:W-:Y:S01]  /*5960*/  LEA R74, P2, R8.reuse, c[0x0][0x1c8], 0x1 ;  /* 0x00007200084a7a11 */ /* 0x040fe200078408ff */
[----:B------:R-:W-:Y:S01]  /*5970*/  @!P1 HADD2.F32 R44, -RZ, R44.H0_H0 ;  /* 0x2000002cff2c9230 */ /* 0x000fe20000004100 */
[----:B------:R-:W-:Y:S01]  /*5980*/  @!P1 SHF.R.U32.HI R47, RZ, 0x10, R39 ;  /* 0x00000010ff2f9819 */ /* 0x000fe20000011627 */
[----:B------:R-:W-:Y:S01]  /*5990*/  @!P1 HADD2.F32 R42, -RZ, R45.H0_H0 ;  /* 0x2000002dff2a9230 */ /* 0x000fe20000004100 */
[----:B------:R-:W-:Y:S02]  /*59a0*/  LEA.HI.X R75, R8, c[0x0][0x1cc], R9, 0x1, P2 ;  /* 0x00007300084b7a11 */ /* 0x000fe400010f0c09 */
[C---:B------:R-:W-:Y:S04]  /*59b0*/  @!P0 LEA R70, P2, R2.reuse, c[0x0][0x1c8], 0x1 ;  /* 0x0000720002468a11 */ /* 0x040fe800078408ff */
        /* <DEDUP_REMOVED lines=27> */
[CC--:B------:R-:W-:Y:S01]  /*5b70*/  @!P1 FMUL.FTZ R5, R8.reuse, R3.reuse ;  /* 0x0000000308059220 */ /* 0x0c0fe20000410000 */
[----:B------:R-:W-:Y:S01]  /*5b80*/  @!P1 HADD2.F32 R35, -RZ, R41.H1_H1 ;  /* 0x30000029ff239230 */ /* 0x000fe20000004100 */
[----:B------:R-:W-:Y:S01]  /*5b90*/  @!P1 FMUL.FTZ R10, R39, R3 ;  /* 0x00000003270a9220 */ /* 0x000fe20000410000 */
[----:B------:R-:W-:Y:S01]  /*5ba0*/  @!P1 HADD2.F32 R36, -RZ, R43.H0_H0 ;  /* 0x2000002bff249230 */ /* 0x000fe20000004100 */
[-C--:B------:R-:W-:Y:S02]  /*5bb0*/  @!P1 FMUL.FTZ R3, R9, R7.reuse ;  /* 0x0000000709039220 */ /* 0x080fe40000410000 */
        /* <DEDUP_REMOVED lines=13> */
[----:B------:R-:W-:Y:S01]  /*5c90*/  @!P1 FMUL.FTZ R12, R41, R6 ;  /* 0x00000006290c9220 */ /* 0x000fe20000410000 */
        /* <DEDUP_REMOVED lines=10> */
[----:B------:R-:W-:Y:S01]  /*5d40*/  @!P1 FFMA.FTZ R5, R39, R40, R5 ;  /* 0x0000002827059223 */ /* 0x000fe20000010005 */
[----:B------:R-:W-:Y:S01]  /*5d50*/  @!P1 HADD2.F32 R13, -RZ, R11.H0_H0 ;  /* 0x2000000bff0d9230 */ /* 0x000fe20000004100 */
[----:B------:R-:W-:Y:S01]  /*5d60*/  @!P1 FFMA.FTZ R6, R41, R42, R6 ;  /* 0x0000002a29069223 */ /* 0x000fe20000010006 */
[--C-:B------:R-:W-:Y:S01]  /*5d70*/  @!P1 HADD2.F32 R12, -RZ, R9.reuse.H0_H0 ;  /* 0x20000009ff0c9230 */ /* 0x100fe20000004100 */
[----:B------:R-:W-:Y:S01]  /*5d80*/  @!P1 FFMA.FTZ R7, R43, R44, R7 ;  /* 0x0000002c2b079223 */ /* 0x000fe20000010007 */
[----:B------:R-:W-:Y:S01]  /*5d90*/  @!P1 F2FP.PACK_AB R4, R5, R4 ;  /* 0x000000040504923e */ /* 0x000fe200000000ff */
[----:B------:R-:W-:Y:S01]  /*5da0*/  @!P1 HADD2.F32 R11, -RZ, R9.H1_H1 ;  /* 0x30000009ff0b9230 */ /* 0x000fe20000004100 */
[----:B------:R-:W-:Y:S01]  /*5db0*/  @!P1 FMUL.FTZ R9, R13, R8 ;  /* 0x000000080d099220 */ /* 0x000fe20000410000 */
[----:B------:R-:W-:Y:S01]  /*5dc0*/  @!P1 HADD2.F32 R46, -RZ, R47.H0_H0 ;  /* 0x2000002fff2e9230 */ /* 0x000fe20000004100 */
[----:B------:R-:W-:Y:S02]  /*5dd0*/  @!P1 FMUL.FTZ R47, R45, R10 ;  /* 0x0000000a2d2f9220 */ /* 0x000fe40000410000 */
[C---:B------:R-:W-:Y:S02]  /*5de0*/  @!P1 FFMA.FTZ R68, R12.reuse, R14, -R9 ;  /* 0x0000000e0c449223 */ /* 0x040fe40000010809 */
[----:B------:R-:W-:Y:S02]  /*5df0*/  @!P1 FFMA.FTZ R47, R11, R46, -R47 ;  /* 0x0000002e0b2f9223 */ /* 0x000fe4000001082f */
[----:B------:R-:W-:Y:S01]  /*5e00*/  @!P1 FMUL.FTZ R8, R12, R8 ;  /* 0x000000080c089220 */ /* 0x000fe20000410000 */
[----:B------:R-:W-:Y:S01]  /*5e10*/  @!P1 F2FP.PACK_AB R12, R77, R76 ;  /* 0x0000004c4d0c923e */ /* 0x000fe200000000ff */
[----:B------:R-:W-:Y:S01]  /*5e20*/  @!P1 FMUL.FTZ R9, R11, R10 ;  /* 0x0000000a0b099220 */ /* 0x000fe20000410000 */
[----:B------:R-:W-:Y:S01]  /*5e30*/  @!P1 F2FP.PACK_AB R11, R79, R80 ;  /* 0x000000504f0b923e */ /* 0x000fe200000000ff */
[----:B------:R-:W-:Y:S01]  /*5e40*/  @!P1 IMAD.MOV.U32 R49, RZ, RZ, R4 ;  /* 0x000000ffff319224 */ /* 0x000fe200078e0004 */
[----:B------:R-:W-:Y:S01]  /*5e50*/  @!P1 F2FP.PACK_AB R10, R78, R67 ;  /* 0x000000434e0a923e */ /* 0x000fe200000000ff */
[----:B------:R-:W-:Y:S01]  /*5e60*/  @!P1 IMAD.MOV.U32 R18, RZ, RZ, R12 ;  /* 0x000000ffff129224 */ /* 0x000fe200078e000c */
[----:B------:R-:W-:Y:S01]  /*5e70*/  @!P1 F2FP.PACK_AB R35, R47, R68 ;  /* 0x000000442f23923e */ /* 0x000fe200000000ff */
[----:B------:R-:W-:Y:S01]  /*5e80*/  @!P1 FFMA.FTZ R8, R13, R14, R8 ;  /* 0x0000000e0d089223 */ /* 0x000fe20000010008 */
[----:B------:R-:W-:Y:S01]  /*5e90*/  @!P1 MOV R16, R10 ;  /* 0x0000000a00109202 */ /* 0x000fe20000000f00 */
[----:B------:R-:W-:Y:S01]  /*5ea0*/  @!P1 FFMA.FTZ R9, R45, R46, R9 ;  /* 0x0000002e2d099223 */ /* 0x000fe20000010009 */
[----:B------:R-:W-:Y:S02]  /*5eb0*/  @!P1 MOV R17, R11 ;  /* 0x0000000b00119202 */ /* 0x000fe40000000f00 */
        /* <DEDUP_REMOVED lines=9> */
.L_x_730:
[----:B------:R-:W-:Y:S05]  /*5f50*/  BSYNC B0 ;  /* 0x0000000000007941 */ /* 0x000fea0003800000 */
.L_x_729:
        /* <DEDUP_REMOVED lines=71> */
[C---:B------:R-:W-:Y:S02]  /*63d0*/  @!P1 FMUL.FTZ R8, R10.reuse, R6 ;  /* 0x000000060a089220 */ /* 0x040fe40000410000 */
        /* <DEDUP_REMOVED lines=43> */
.L_x_732:
[----:B------:R-:W-:Y:S05]  /*6690*/  BSYNC B0 ;  /* 0x0000000000007941 */ /* 0x000fea0003800000 */
.L_x_731:
[----:B-1----:R-:W-:Y:S05]  /*66a0*/  IADD3 R47, P0, R172, R64, RZ ;  /* 0x00000040ac2f7210 */ /* 0x002fea0007f1e0ff */
[----:B------:R-:W-:Y:S01]  /*66b0*/  IMAD.X R48, R69, 0x1, R122, P0 ;  /* 0x0000000145307824 */ /* 0x000fe200000e067a */
[----:B------:R-:W-:Y:S11]  /*66c0*/  ISETP.GE.OR P0, PT, R135, R66, P4 ;  /* 0x000000428700720c */ /* 0x000ff60002706670 */
[----:B------:R-:W-:Y:S02]  /*66d0*/  @!UPT UIADD3 URZ, URZ, URZ, URZ ;  /* 0x0000003f3f3ff290 */ /* 0x000fe4000fffe03f */
[----:B------:R-:W-:-:S05]  /*66e0*/  @P0 BRA `(.L_x_726) ;  /* 0x0000090000000947 */ /* 0x000fca0003800000 */
[----:B------:R-:W-:Y:S01]  /*66f0*/  IADD3 R2, P2, P0, R82, R47, R102 ;  /* 0x0000002f52027210 */ /* 0x000fe2000785e066 */
[----:B-----5:R-:W-:Y:S01]  /*6700*/  LDS.128 R36, [R116+0x8100] ;  /* 0x0081000074247984 */ /* 0x020fe20000000c00 */
[----:B------:R-:W-:Y:S01]  /*6710*/  @!P1 SHF.R.U32.HI R6, RZ, 0x10, R25 ;  /* 0x00000010ff069819 */ /* 0x000fe20000011619 */
[--C-:B------:R-:W-:Y:S01]  /*6720*/  @!P1 HADD2.F32 R13, -RZ, R62.reuse.H0_H0 ;  /* 0x2000003eff0d9230 */ /* 0x100fe20000004100 */
[----:B------:R-:W-:Y:S01]  /*6730*/  IADD3.X R3, R85, R48, R104, P2, P0 ;  /* 0x0000003055037210 */ /* 0x000fe200017e0468 */
[----:B------:R-:W-:Y:S01]  /*6740*/  @!P1 HADD2.F32 R20, -RZ, R62.H1_H1 ;  /* 0x3000003eff149230 */ /* 0x000fe20000004100 */
[----:B------:R-:W-:Y:S01]  /*6750*/  LEA R44, P0, R2, c[0x0][0x1c8], 0x1 ;  /* 0x00007200022c7a11 */ /* 0x000fe200078008ff */
[----:B------:R-:W-:Y:S01]  /*6760*/  @!P1 HADD2.F32 R31, -RZ, R63.H0_H0 ;  /* 0x2000003fff1f9230 */ /* 0x000fe20000004100 */
[----:B------:R-:W-:Y:S01]  /*6770*/  @!P1 SHF.R.U64 R11, R26, 0x10, R27 ;  /* 0x000000101a0b9819 */ /* 0x000fe2000000121b */
[----:B------:R-:W1:Y:S01]  /*6780*/  LDS.128 R16, [R119+0x8100] ;  /* 0x0081000077107984 */ /* 0x000e620000000c00 */
[----:B------:R-:W-:Y:S01]  /*6790*/  LEA.HI.X R45, R2, c[0x0][0x1cc], R3, 0x1, P0 ;  /* 0x00007300022d7a11 */ /* 0x000fe200000f0c03 */
[--C-:B------:R-:W-:Y:S01]  /*67a0*/  @!P1 HADD2.F32 R2, -RZ, R32.reuse.H0_H0 ;  /* 0x20000020ff029230 */ /* 0x100fe20000004100 */
[----:B------:R-:W-:Y:S01]  /*67b0*/  @!P1 SHF.R.U32.HI R10, RZ, 0x10, R27 ;  /* 0x00000010ff0a9819 */ /* 0x000fe2000001161b */
[----:B------:R-:W-:Y:S01]  /*67c0*/  @!P1 HADD2.F32 R3, -RZ, R32.H1_H1 ;  /* 0x30000020ff039230 */ /* 0x000fe20000004100 */
[----:B------:R-:W-:Y:S02]  /*67d0*/  @!P1 SHF.R.U32.HI R22, RZ, 0x10, R57 ;  /* 0x00000010ff169819 */ /* 0x000fe40000011639 */
[----:B------:R-:W-:Y:S02]  /*67e0*/  @!P1 SHF.R.U64 R9, R24, 0x10, R25 ;  /* 0x0000001018099819 */ /* 0x000fe40000001219 */
[----:B------:R-:W-:Y:S01]  /*67f0*/  @!P1 SHF.R.U64 R24, R56, 0x10, R57 ;  /* 0x0000001038189819 */ /* 0x000fe20000001239 */
[----:B------:R-:W-:Y:S01]  /*6800*/  @!P1 HADD2.F32 R22, -RZ, R22.H0_H0 ;  /* 0x20000016ff169230 */ /* 0x000fe20000004100 */
[--C-:B------:R-:W-:Y:S02]  /*6810*/  @!P1 SHF.R.U32.HI R25, RZ, 0x10, R59.reuse ;  /* 0x00000010ff199819 */ /* 0x100fe4000001163b */
[----:B------:R-:W-:Y:S02]  /*6820*/  @!P1 SHF.R.U64 R26, R58, 0x10, R59 ;  /* 0x000000103a1a9819 */ /* 0x000fe4000000123b */
[----:B------:R-:W-:Y:S01]  /*6830*/  ISETP.GE.AND P0, PT, R81, c[0x0][0x1d4], PT ;  /* 0x0000750051007a0c */ /* 0x000fe20003f06270 */
[----:B------:R-:W-:Y:S02]  /*6840*/  @!P1 HADD2.F32 R35, -RZ, R25.H0_H0 ;  /* 0x20000019ff239230 */ /* 0x000fe40000004100 */
[----:B------:R-:W-:Y:S01]  /*6850*/  @!P1 HADD2.F32 R26, -RZ, R26.H0_H0 ;  /* 0x2000001aff1a9230 */ /* 0x000fe20000004100 */
[----:B-1----:R-:W-:Y:S02]  /*6860*/  @!P1 MOV R8, R16 ;  /* 0x0000001000089202 */ /* 0x002fe40000000f00 */
[----:B------:R-:W-:Y:S02]  /*6870*/  @!P1 MOV R23, R36 ;  /* 0x0000002400179202 */ /* 0x000fe40000000f00 */
[----:B------:R-:W-:Y:S01]  /*6880*/  @!P1 MOV R14, R37 ;  /* 0x00000025000e9202 */ /* 0x000fe20000000f00 */
[----:B------:R-:W-:Y:S01]  /*6890*/  @!P1 HADD2.F32 R4, -RZ, R8.H0_H0 ;  /* 0x20000008ff049230 */ /* 0x000fe20000004100 */
[----:B------:R-:W-:Y:S01]  /*68a0*/  @!P1 MOV R7, R17 ;  /* 0x0000001100079202 */ /* 0x000fe20000000f00 */
[----:B------:R-:W-:Y:S02]  /*68b0*/  @!P1 HADD2.F32 R12, -RZ, R23.H0_H0 ;  /* 0x20000017ff0c9230 */ /* 0x000fe40000004100 */
[----:B------:R-:W-:Y:S02]  /*68c0*/  @!P1 HADD2.F32 R15, -RZ, R14.H0_H0 ;  /* 0x2000000eff0f9230 */ /* 0x000fe40000004100 */
[--C-:B------:R-:W-:Y:S01]  /*68d0*/  @!P1 HADD2.F32 R5, -RZ, R7.reuse.H0_H0 ;  /* 0x20000007ff059230 */ /* 0x100fe20000004100 */
[-C--:B------:R-:W-:Y:S01]  /*68e0*/  @!P1 FMUL.FTZ R27, R12, R2.reuse ;  /* 0x000000020c1b9220 */ /* 0x080fe20000410000 */
[----:B------:R-:W-:Y:S01]  /*68f0*/  @!P1 HADD2.F32 R7, -RZ, R7.H1_H1 ;  /* 0x30000007ff079230 */ /* 0x000fe20000004100 */
[----:B------:R-:W-:Y:S01]  /*6900*/  @!P1 FMUL.FTZ R21, R15, R3 ;  /* 0x000000030f159220 */ /* 0x000fe20000410000 */
[----:B------:R-:W-:Y:S01]  /*6910*/  @!P1 HADD2.F32 R8, -RZ, R8.H1_H1 ;  /* 0x30000008ff089230 */ /* 0x000fe20000004100 */
[C---:B------:R-:W-:Y:S02]  /*6920*/  @!P1 FMUL.FTZ R2, R4.reuse, R2 ;  /* 0x0000000204029220 */ /* 0x040fe40000410000 */
[----:B------:R-:W-:Y:S02]  /*6930*/  @!P1 FFMA.FTZ R50, R4, R13, -R27 ;  /* 0x0000000d04329223 */ /* 0x000fe4000001081b */
[C---:B------:R-:W-:Y:S01]  /*6940*/  @!P1 FMUL.FTZ R4, R5.reuse, R3 ;  /* 0x0000000305049220 */ /* 0x040fe20000410000 */
[----:B------:R-:W-:Y:S01]  /*6950*/  @!P1 HADD2.F32 R3, -RZ, R6.H0_H0 ;  /* 0x20000006ff039230 */ /* 0x000fe20000004100 */
[----:B------:R-:W-:Y:S01]  /*6960*/  @!P1 FFMA.FTZ R49, R5, R20, -R21 ;  /* 0x0000001405319223 */ /* 0x000fe20000010815 */
[----:B------:R-:W-:Y:S01]  /*6970*/  @!P1 HADD2.F32 R21, -RZ, R14.H1_H1 ;  /* 0x3000000eff159230 */ /* 0x000fe20000004100 */
[----:B------:R-:W-:Y:S01]  /*6980*/  @!P1 FFMA.FTZ R2, R12, R13, R2 ;  /* 0x0000000d0c029223 */ /* 0x000fe20000010002 */
[----:B------:R-:W-:Y:S01]  /*6990*/  @!P1 HADD2.F32 R13, -RZ, R23.H1_H1 ;  /* 0x30000017ff0d9230 */ /* 0x000fe20000004100 */
[-C--:B------:R-:W-:Y:S01]  /*69a0*/  @!P1 FMUL.FTZ R5, R7, R3.reuse ;  /* 0x0000000307059220 */ /* 0x080fe20000410000 */
[----:B------:R-:W-:Y:S01]  /*69b0*/  @!P1 HADD2.F32 R6, -RZ, R9.H0_H0 ;  /* 0x20000009ff069230 */ /* 0x000fe20000004100 */
[----:B------:R-:W-:Y:S01]  /*69c0*/  @!P1 FMUL.FTZ R9, R21, R3 ;  /* 0x0000000315099220 */ /* 0x000fe20000410000 */
[----:B------:R-:W-:Y:S01]  /*69d0*/  @!P1 MOV R12, R39 ;  /* 0x00000027000c9202 */ /* 0x000fe20000000f00 */
[----:B------:R-:W-:Y:S02]  /*69e0*/  @!P1 HADD2.F32 R14, -RZ, R24.H0_H0 ;  /* 0x20000018ff0e9230 */ /* 0x000fe40000004100 */
        /* <DEDUP_REMOVED lines=9> */
[--C-:B------:R-:W-:Y:S01]  /*6a80*/  @!P1 HADD2.F32 R10, -RZ, R7.reuse.H0_H0 ;  /* 0x20000007ff0a9230 */ /* 0x100fe20000004100 */
[----:B------:R-:W-:Y:S01]  /*6a90*/  @!P1 FFMA.FTZ R4, R15, R20, R4 ;  /* 0x000000140f049223 */ /* 0x000fe20000010004 */
[----:B------:R-:W-:Y:S01]  /*6aa0*/  @!P1 HADD2.F32 R32, -RZ, R12.H1_H1 ;  /* 0x3000000cff209230 */ /* 0x000fe20000004100 */
[-C--:B------:R-:W-:Y:S01]  /*6ab0*/  @!P1 FMUL.FTZ R12, R27, R6.reuse ;  /* 0x000000061b0c9220 */ /* 0x080fe20000410000 */
[----:B------:R-:W-:Y:S01]  /*6ac0*/  @!P1 HADD2.F32 R7, -RZ, R7.H1_H1 ;  /* 0x30000007ff079230 */ /* 0x000fe20000004100 */
[----:B------:R-:W-:Y:S01]  /*6ad0*/  @!P1 FMUL.FTZ R8, R10, R6 ;  /* 0x000000060a089220 */ /* 0x000fe20000410000 */
[----:B------:R-:W-:Y:S01]  /*6ae0*/  @!P1 F2FP.PACK_AB R14, R46, R49 ;  /* 0x000000312e0e923e */ /* 0x000fe200000000ff */
[----:B------:R-:W-:Y:S01]  /*6af0*/  @!P1 FMUL.FTZ R6, R32, R9 ;  /* 0x0000000920069220 */ /* 0x000fe20000410000 */
[----:B------:R-:W-:Y:S01]  /*6b00*/  @!P1 F2FP.PACK_AB R13, R43, R50 ;  /* 0x000000322b0d923e */ /* 0x000fe200000000ff */
[----:B------:R-:W-:Y:S01]  /*6b10*/  @!P1 FFMA.FTZ R42, R10, R31, -R12 ;  /* 0x0000001f0a2a9223 */ /* 0x000fe2000001080c */
[----:B------:R-:W-:Y:S01]  /*6b20*/  @!P1 MOV R12, R38 ;  /* 0x00000026000c9202 */ /* 0x000fe20000000f00 */
[C---:B------:R-:W-:Y:S01]  /*6b30*/  @!P1 FMUL.FTZ R9, R7.reuse, R9 ;  /* 0x0000000907099220 */ /* 0x040fe20000410000 */
[----:B------:R-:W-:Y:S01]  /*6b40*/  @!P1 MOV R16, R13 ;  /* 0x0000000d00109202 */ /* 0x000fe20000000f00 */
[----:B------:R-:W-:Y:S01]  /*6b50*/  @!P1 FFMA.FTZ R41, R7, R35, -R6 ;  /* 0x0000002307299223 */ /* 0x000fe20000010806 */
[----:B------:R-:W-:Y:S01]  /*6b60*/  @!P1 MOV R17, R14 ;  /* 0x0000000e00119202 */ /* 0x000fe20000000f00 */
[----:B------:R-:W-:Y:S01]  /*6b70*/  @!P1 IMAD.MOV.U32 R7, RZ, RZ, R18 ;  /* 0x000000ffff079224 */ /* 0x000fe200078e0012 */
[----:B------:R-:W-:Y:S01]  /*6b80*/  @!P1 HADD2.F32 R6, -RZ, R33.H1_H1 ;  /* 0x30000021ff069230 */ /* 0x000fe20000004100 */
[----:B------:R-:W-:Y:S01]  /*6b90*/  @!P1 FFMA.FTZ R5, R21, R22, R5 ;  /* 0x0000001615059223 */ /* 0x000fe20000010005 */
[--C-:B------:R-:W-:Y:S02]  /*6ba0*/  @!P1 HADD2.F32 R23, -RZ, R12.reuse.H0_H0 ;  /* 0x2000000cff179230 */ /* 0x100fe40000004100 */
[----:B------:R-:W-:Y:S02]  /*6bb0*/  @!P1 HADD2.F32 R10, -RZ, R11.H0_H0 ;  /* 0x2000000bff0a9230 */ /* 0x000fe40000004100 */
[----:B------:R-:W-:Y:S01]  /*6bc0*/  @!P1 F2FP.PACK_AB R4, R5, R4 ;  /* 0x000000040504923e */ /* 0x000fe200000000ff */
[----:B------:R-:W-:Y:S02]  /*6bd0*/  @!P1 HADD2.F32 R25, -RZ, R12.H1_H1 ;  /* 0x3000000cff199230 */ /* 0x000fe40000004100 */
[--C-:B------:R-:W-:Y:S01]  /*6be0*/  @!P1 HADD2.F32 R12, -RZ, R7.reuse.H0_H0 ;  /* 0x20000007ff0c9230 */ /* 0x100fe20000004100 */
[----:B------:R-:W-:Y:S01]  /*6bf0*/  @!P1 MOV R37, R4 ;  /* 0x0000000400259202 */ /* 0x000fe20000000f00 */
[----:B------:R-:W-:Y:S01]  /*6c00*/  @!P1 HADD2.F32 R11, -RZ, R7.H1_H1 ;  /* 0x30000007ff0b9230 */ /* 0x000fe20000004100 */
[----:B------:R-:W-:Y:S01]  /*6c10*/  @!P1 FMUL.FTZ R7, R23, R6 ;  /* 0x0000000617079220 */ /* 0x000fe20000410000 */
[----:B------:R-:W-:Y:S01]  /*6c20*/  @!P1 HADD2.F32 R24, -RZ, R63.H1_H1 ;  /* 0x3000003fff189230 */ /* 0x000fe20000004100 */
[----:B------:R-:W-:Y:S02]  /*6c30*/  @!P1 FMUL.FTZ R33, R25, R10 ;  /* 0x0000000a19219220 */ /* 0x000fe40000410000 */
[C---:B------:R-:W-:Y:S02]  /*6c40*/  @!P1 FMUL.FTZ R6, R12.reuse, R6 ;  /* 0x000000060c069220 */ /* 0x040fe40000410000 */
[----:B------:R-:W-:Y:S01]  /*6c50*/  @!P1 FFMA.FTZ R40, R12, R24, -R7 ;  /* 0x000000180c289223 */ /* 0x000fe20000010807 */
[----:B------:R-:W-:Y:S01]  /*6c60*/  @!P1 F2FP.PACK_AB R12, R41, R42 ;  /* 0x0000002a290c923e */ /* 0x000fe200000000ff */
[C---:B------:R-:W-:Y:S02]  /*6c70*/  @!P1 FFMA.FTZ R33, R11.reuse, R26, -R33 ;  /* 0x0000001a0b219223 */ /* 0x040fe40000010821 */
[----:B------:R-:W-:Y:S01]  /*6c80*/  @!P1 FMUL.FTZ R7, R11, R10 ;  /* 0x0000000a0b079220 */ /* 0x000fe20000410000 */
[----:B------:R-:W-:Y:S01]  /*6c90*/  @!P1 F2FP.PACK_AB R10, R3, R2 ;  /* 0x00000002030a923e */ /* 0x000fe200000000ff */
[----:B------:R-:W-:Y:S01]  /*6ca0*/  @!P1 IMAD.MOV.U32 R19, RZ, RZ, R12 ;  /* 0x000000ffff139224 */ /* 0x000fe200078e000c */
[----:B------:R-:W-:Y:S01]  /*6cb0*/  @!P1 F2FP.PACK_AB R11, R33, R40 ;  /* 0x00000028210b923e */ /* 0x000fe200000000ff */
[----:B------:R-:W-:Y:S01]  /*6cc0*/  @!P1 FFMA.FTZ R6, R23, R24, R6 ;  /* 0x0000001817069223 */ /* 0x000fe20000010006 */
[----:B------:R-:W-:Y:S01]  /*6cd0*/  @!P1 MOV R36, R10 ;  /* 0x0000000a00249202 */ /* 0x000fe20000000f00 */
[----:B------:R-:W-:Y:S01]  /*6ce0*/  @!P1 FFMA.FTZ R7, R25, R26, R7 ;  /* 0x0000001a19079223 */ /* 0x000fe20000010007 */
[----:B------:R-:W-:Y:S01]  /*6cf0*/  @!P1 MOV R18, R11 ;  /* 0x0000000b00129202 */ /* 0x000fe20000000f00 */
[----:B------:R-:W-:Y:S02]  /*6d00*/  @!P1 FFMA.FTZ R8, R27, R31, R8 ;  /* 0x0000001f1b089223 */ /* 0x000fe40000010008 */
[----:B------:R-:W-:Y:S01]  /*6d10*/  @!P1 FFMA.FTZ R9, R32, R35, R9 ;  /* 0x0000002320099223 */ /* 0x000fe20000010009 */
[----:B------:R-:W-:Y:S01]  /*6d20*/  @!P1 F2FP.PACK_AB R3, R7, R6 ;  /* 0x000000060703923e */ /* 0x000fe200000000ff */
[----:B------:R1:W-:Y:S03]  /*6d30*/  STG.E.128 [R44.64], R16 ;  /* 0x000000102c007986 */ /* 0x0003e6000c101d08 */
        /* <DEDUP_REMOVED lines=10> */
.L_x_710:
[----:B------:R-:W-:Y:S01]  /*6de0*/  IMAD R2, R34, -0x60, R0 ;  /* 0xffffffa022027824 */ /* 0x000fe200078e0200 */
[----:B------:R-:W-:Y:S04]  /*6df0*/  BSSY B0, `(.L_x_733) ;  /* 0x000000b000007945 */ /* 0x000fe80003800000 */
[----:B------:R-:W-:Y:S04]  /*6e00*/  IMNMX R2, R2, 0x60, PT ;  /* 0x0000006002027817 */ /* 0x000fe80003800200 */
[----:B------:R-:W-:Y:S11]  /*6e10*/  ISETP.GE.AND P0, PT, R84, R2, PT ;  /* 0x000000025400720c */ /* 0x000ff60003f06270 */
[----:B------:R-:W-:Y:S02]  /*6e20*/  @!UPT UIADD3 URZ, URZ, URZ, URZ ;  /* 0x0000003f3f3ff290 */ /* 0x000fe4000fffe03f */
[----:B------:R-:W-:-:S05]  /*6e30*/  @P0 BRA `(.L_x_734) ;  /* 0x0000006000000947 */ /* 0x000fca0003800000 */
[----:B------:R-:W-:Y:S11]  /*6e40*/  ISETP.GE.AND P0, PT, R86, c[0x0][0x1d4], PT ;  /* 0x0000750056007a0c */ /* 0x000ff60003f06270 */
[----:B------:R-:W-:Y:S02]  /*6e50*/  @!UPT UIADD3 URZ, URZ, URZ, URZ ;  /* 0x0000003f3f3ff290 */ /* 0x000fe4000fffe03f */
[----:B------:R-:W1:Y:S04]  /*6e60*/  @!P0 LDS.128 R4, [R219+0xb100] ;  /* 0x00b10000db048984 */ /* 0x000e680000000c00 */
[----:B-1----:R-:W-:Y:S04]  /*6e70*/  @!P0 STG.E.128 [R54.64+0x80], R4 ;  /* 0x0000800436008986 */ /* 0x002fe8000c101d08 */
[----:B------:R-:W1:Y:S04]  /*6e80*/  @!P4 LDS.128 R4, [R219+0x8100] ;  /* 0x00810000db04c984 */ /* 0x000e680000000c00 */
[----:B-1----:R1:W-:Y:S02]  /*6e90*/  @!P4 STG.E.128 [R54.64], R4 ;  /* 0x000000043600c986 */ /* 0x0023e4000c101d08 */
.L_x_734:
[----:B------:R-:W-:Y:S05]  /*6ea0*/  BSYNC B0 ;  /* 0x0000000000007941 */ /* 0x000fea0003800000 */
.L_x_733:
[----:B------:R-:W-:Y:S01]  /*6eb0*/  ISETP.GE.AND P0, PT, R134, R2, PT ;  /* 0x000000028600720c */ /* 0x000fe20003f06270 */
[----:B------:R-:W-:Y:S01]  /*6ec0*/  @!UPT UIADD3 URZ, URZ, URZ, URZ ;  /* 0x0000003f3f3ff290 */ /* 0x000fe2000fffe03f */
[----:B------:R-:W-:Y:S11]  /*6ed0*/  BSSY B0, `(.L_x_735) ;  /* 0x0000008000007945 */ /* 0x000ff60003800000 */
[----:B------:R-:W-:-:S05]  /*6ee0*/  @P0 BRA `(.L_x_736) ;  /* 0x0000006000000947 */ /* 0x000fca0003800000 */
[----:B------:R-:W-:Y:S11]  /*6ef0*/  ISETP.GE.AND P0, PT, R86, c[0x0][0x1d4], PT ;  /* 0x0000750056007a0c */ /* 0x000ff60003f06270 */
[----:B------:R-:W-:Y:S02]  /*6f00*/  @!UPT UIADD3 URZ, URZ, URZ, URZ ;  /* 0x0000003f3f3ff290 */ /* 0x000fe4000fffe03f */
[----:B-1----:R-:W1:Y:S04]  /*6f10*/  @!P0 LDS.128 R4, [R219+0xc100] ;  /* 0x00c10000db048984 */ /* 0x002e680000000c00 */
[----:B-1----:R-:W-:Y:S04]  /*6f20*/  @!P0 STG.E.128 [R62.64+0x80], R4 ;  /* 0x000080043e008986 */ /* 0x002fe8000c101d08 */
[----:B------:R-:W1:Y:S04]  /*6f30*/  @!P4 LDS.128 R4, [R219+0x9100] ;  /* 0x00910000db04c984 */ /* 0x000e680000000c00 */
[----:B-1----:R1:W-:Y:S02]  /*6f40*/  @!P4 STG.E.128 [R62.64], R4 ;  /* 0x000000043e00c986 */ /* 0x0023e4000c101d08 */
.L_x_736:
[----:B------:R-:W-:Y:S05]  /*6f50*/  BSYNC B0 ;  /* 0x0000000000007941 */ /* 0x000fea0003800000 */
.L_x_735:
[----:B------:R-:W-:Y:S11]  /*6f60*/  ISETP.GE.AND P0, PT, R135, R2, PT ;  /* 0x000000028700720c */ /* 0x000ff60003f06270 */
[----:B------:R-:W-:Y:S02]  /*6f70*/  @!UPT UIADD3 URZ, URZ, URZ, URZ ;  /* 0x0000003f3f3ff290 */ /* 0x000fe4000fffe03f */
[----:B------:R-:W-:-:S05]  /*6f80*/  @P0 BRA `(.L_x_726) ;  /* 0x0000006000000947 */ /* 0x000fca0003800000 */
[----:B------:R-:W-:Y:S11]  /*6f90*/  ISETP.GE.AND P0, PT, R86, c[0x0][0x1d4], PT ;  /* 0x0000750056007a0c */ /* 0x000ff60003f06270 */
[----:B------:R-:W-:Y:S02]  /*6fa0*/  @!UPT UIADD3 URZ, URZ, URZ, URZ ;  /* 0x0000003f3f3ff290 */ /* 0x000fe4000fffe03f */
[----:B-1----:R-:W1:Y:S04]  /*6fb0*/  @!P0 LDS.128 R4, [R219+0xd100] ;  /* 0x00d10000db048984 */ /* 0x002e680000000c00 */
[----:B-1----:R-:W-:Y:S04]  /*6fc0*/  @!P0 STG.E.128 [R70.64+0x80], R4 ;  /* 0x0000800446008986 */ /* 0x002fe8000c101d08 */
[----:B------:R-:W1:Y:S04]  /*6fd0*/  @!P4 LDS.128 R4, [R219+0xa100] ;  /* 0x00a10000db04c984 */ /* 0x000e680000000c00 */
[----:B-1----:R1:W-:Y:S02]  /*6fe0*/  @!P4 STG.E.128 [R70.64], R4 ;  /* 0x000000044600c986 */ /* 0x0023e4000c101d08 */
.L_x_726:
[----:B------:R-:W-:Y:S05]  /*6ff0*/  BSYNC B2 ;  /* 0x0000000000027941 */ /* 0x000fea0003800000 */
.L_x_709:
[C---:B------:R-:W-:Y:S01]  /*7000*/  IMAD R12, R34.reuse, -0x60, RZ ;  /* 0xffffffa0220c7824 */ /* 0x040fe200078e02ff */
[----:B------:R-:W3:Y:S01]  /*7010*/  LDL R15, [R1] ;  /* 0x00000000010f7983 */ /* 0x000ee20000100800 */
[----:B-1----:R-:W-:Y:S01]  /*7020*/  IMAD.WIDE.U32 R10, R34, 0x60, RZ ;  /* 0x00000060220a7825 */ /* 0x002fe200078e00ff */
[----:B------:R-:W-:Y:S01]  /*7030*/  ISETP.NE.AND P5, PT, R131, RZ, PT ;  /* 0x000000ff8300720c */ /* 0x000fe20003fa5270 */
[----:B------:R-:W-:Y:S01]  /*7040*/  BSSY B0, `(.L_x_737) ;  /* 0x0000047000007945 */ /* 0x000fe20003800000 */
[----:B-----5:R-:W-:Y:S01]  /*7050*/  IADD3 R4, R111, R12, RZ ;  /* 0x0000000c6f047210 */ /* 0x020fe20007ffe0ff */
[----:B--2---:R-:W-:Y:S03]  /*7060*/  IMAD R2, R87, 0x60, RZ ;  /* 0x0000006057027824 */ /* 0x004fe600078e02ff */
[----:B------:R-:W-:Y:S01]  /*7070*/  ISETP.GE.AND P1, PT, R4, 0x21, PT ;  /* 0x000000210400780c */ /* 0x000fe20003f26270 */
[----:B------:R-:W-:Y:S01]  /*7080*/  IMAD.IADD R14, R11, 0x1, R2 ;  /* 0x000000010b0e7824 */ /* 0x000fe200078e0202 */
[----:B------:R-:W-:Y:S05]  /*7090*/  IADD3 R2, P0, R124, R10, RZ ;  /* 0x0000000a7c027210 */ /* 0x000fea0007f1e0ff */
[----:B------:R-:W-:Y:S06]  /*70a0*/  IMAD.X R3, R14, 0x1, R130, P0 ;  /* 0x000000010e037824 */ /* 0x000fec00000e0682 */
[----:B------:R-:W-:Y:S05]  /*70b0*/  @P1 IADD3 R6, P0, R2, 0x20, RZ ;  /* 0x0000002002061810 */ /* 0x000fea0007f1e0ff */
[--C-:B------:R-:W-:Y:S01]  /*70c0*/  @P1 IMAD.X R7, RZ, RZ, R3.reuse, P0 ;  /* 0x000000ffff071224 */ /* 0x100fe200000e0603 */
[----:B------:R-:W-:Y:S11]  /*70d0*/  ISETP.GE.AND P0, PT, R4, 0x41, PT ;  /* 0x000000410400780c */ /* 0x000ff60003f06270 */
[----:B------:R-:W-:Y:S02]  /*70e0*/  @!UPT UIADD3 URZ, URZ, URZ, URZ ;  /* 0x0000003f3f3ff290 */ /* 0x000fe4000fffe03f */
[----:B------:R-:W-:Y:S05]  /*70f0*/  @P0 IADD3 R11, P2, R2, 0x40, RZ ;  /* 0x00000040020b0810 */ /* 0x000fea0007f5e0ff */
[----:B------:R-:W-:Y:S01]  /*7100*/  @P0 IMAD.X R13, RZ, RZ, R3, P2 ;  /* 0x000000ffff0d0224 */ /* 0x000fe200010e0603 */
[----:B------:R-:W-:Y:S11]  /*7110*/  ISETP.GE.AND P2, PT, R4, 0x1, PT ;  /* 0x000000010400780c */ /* 0x000ff60003f46270 */
[----:B------:R-:W-:Y:S02]  /*7120*/  @!UPT UIADD3 URZ, URZ, URZ, URZ ;  /* 0x0000003f3f3ff290 */ /* 0x000fe4000fffe03f */
[----:B------:R-:W-:Y:S01]  /*7130*/  @P2 IMAD R3, R3, c[0x0][0x258], RZ ;  /* 0x0000960003032a24 */ /* 0x000fe200078e02ff */
[----:B------:R-:W-:Y:S01]  /*7140*/  @P2 MOV R4, R90 ;  /* 0x0000005a00042202 */ /* 0x000fe20000000f00 */
[----:B------:R-:W-:Y:S04]  /*7150*/  @P2 IMAD.MOV.U32 R5, RZ, RZ, R101 ;  /* 0x000000ffff052224 */ /* 0x000fe800078e0065 */
[C---:B------:R-:W-:Y:S04]  /*7160*/  @P2 IMAD.WIDE.U32 R4, R2.reuse, c[0x0][0x258], R4 ;  /* 0x0000960002042a25 */ /* 0x040fe800078e0004 */
[----:B------:R-:W-:Y:S01]  /*7170*/  @P2 IMAD R2, R2, c[0x0][0x25c], R3 ;  /* 0x0000970002022a24 */ /* 0x000fe200078e0203 */
[C---:B------:R-:W-:Y:S02]  /*7180*/  @P2 LEA R8, P3, R4.reuse, c[0x0][0x250], 0x1 ;  /* 0x0000940004082a11 */ /* 0x040fe400078608ff */
[----:B------:R-:W-:Y:S02]  /*7190*/  @P1 MOV R3, R101 ;  /* 0x0000006500031202 */ /* 0x000fe40000000f00 */
[----:B------:R-:W-:Y:S04]  /*71a0*/  @P2 IADD3 R2, R5, R2, RZ ;  /* 0x0000000205022210 */ /* 0x000fe80007ffe0ff */
[----:B------:R-:W-:Y:S01]  /*71b0*/  @P2 LEA.HI.X R9, R4, c[0x0][0x254], R2, 0x1, P3 ;  /* 0x0000950004092a11 */ /* 0x000fe200018f0c02 */
[----:B------:R-:W-:Y:S02]  /*71c0*/  @P1 IMAD R4, R7, c[0x0][0x258], RZ ;  /* 0x0000960007041a24 */ /* 0x000fe400078e02ff */
[----:B------:R-:W-:Y:S02]  /*71d0*/  @P1 IMAD.MOV.U32 R2, RZ, RZ, R90 ;  /* 0x000000ffff021224 */ /* 0x000fe400078e005a */
[----:B------:R-:W-:Y:S01]  /*71e0*/  @!PT LDS RZ, [RZ] ;  /* 0x00000000fffff984 */ /* 0x000fe20000000800 */
[----:B------:R-:W-:Y:S01]  /*71f0*/  @!PT LDS RZ, [RZ] ;  /* 0x00000000fffff984 */ /* 0x000fe20000000800 */
[----:B------:R-:W-:Y:S01]  /*7200*/  @!PT LDS RZ, [RZ] ;  /* 0x00000000fffff984 */ /* 0x000fe20000000800 */
[----:B------:R1:W-:Y:S01]  /*7210*/  @P2 LDGSTS.E.BYPASS.LTC128B.128 [R219+0x100], [R8.64], !P5 ;  /* 0x0010000008db2fae */ /* 0x0003e2000e901d48 */
[C---:B------:R-:W-:Y:S02]  /*7220*/  @P1 IMAD R4, R6.reuse, c[0x0][0x25c], R4 ;  /* 0x0000970006041a24 */ /* 0x040fe400078e0204 */
[----:B------:R-:W-:Y:S01]  /*7230*/  @P1 IMAD.WIDE.U32 R2, R6, c[0x0][0x258], R2 ;  /* 0x0000960006021a25 */ /* 0x000fe200078e0002 */
[----:B------:R1:W-:Y:S03]  /*7240*/  @P2 LDGSTS.E.BYPASS.LTC128B.128 [R219+0x3100], [R8.64+0x80], !P6 ;  /* 0x0310008008db2fae */ /* 0x0003e6000f101d48 */
[----:B------:R-:W-:Y:S01]  /*7250*/  @P1 IMAD.IADD R3, R3, 0x1, R4 ;  /* 0x0000000103031824 */ /* 0x000fe200078e0204 */
[C---:B------:R-:W-:Y:S01]  /*7260*/  @P1 LEA R6, P3, R2.reuse, c[0x0][0x250], 0x1 ;  /* 0x0000940002061a11 */ /* 0x040fe200078608ff */
[----:B------:R-:W-:Y:S03]  /*7270*/  @P0 IMAD R4, R13, c[0x0][0x258], RZ ;  /* 0x000096000d040a24 */ /* 0x000fe600078e02ff */
[----:B------:R-:W-:Y:S01]  /*7280*/  @P1 LEA.HI.X R7, R2, c[0x0][0x254], R3, 0x1, P3 ;  /* 0x0000950002071a11 */ /* 0x000fe200018f0c03 */
[----:B------:R-:W-:Y:S01]  /*7290*/  @P0 IMAD.MOV.U32 R3, RZ, RZ, R101 ;  /* 0x000000ffff030224 */ /* 0x000fe200078e0065 */
[----:B------:R-:W-:Y:S01]  /*72a0*/  @P0 MOV R2, R90 ;  /* 0x0000005a00020202 */ /* 0x000fe20000000f00 */
[C---:B------:R-:W-:Y:S04]  /*72b0*/  @P0 IMAD R4, R11.reuse, c[0x0][0x25c], R4 ;  /* 0x000097000b040a24 */ /* 0x040fe800078e0204 */
[----:B------:R-:W-:Y:S05]  /*72c0*/  @P0 IMAD.WIDE.U32 R2, R11, c[0x0][0x258], R2 ;  /* 0x000096000b020a25 */ /* 0x000fea00078e0002 */
[----:B------:R-:W-:Y:S02]  /*72d0*/  @P0 IADD3 R3, R3, R4, RZ ;  /* 0x0000000403030210 */ /* 0x000fe40007ffe0ff */
[C---:B------:R-:W-:Y:S04]  /*72e0*/  @P0 LEA R4, P3, R2.reuse, c[0x0][0x250], 0x1 ;  /* 0x0000940002040a11 */ /* 0x040fe800078608ff */
[----:B------:R-:W-:Y:S02]  /*72f0*/  @P0 LEA.HI.X R5, R2, c[0x0][0x254], R3, 0x1, P3 ;  /* 0x0000950002050a11 */ /* 0x000fe400018f0c03 */
[----:B------:R-:W-:Y:S02]  /*7300*/  IADD3 R2, R12, R0, RZ ;  /* 0x000000000c027210 */ /* 0x000fe40007ffe0ff */
[----:B-1----:R-:W-:Y:S02]  /*7310*/  IADD3 R8, P2, R127, R10, RZ ;  /* 0x0000000a7f087210 */ /* 0x002fe40007f5e0ff */
[----:B------:R-:W-:Y:S03]  /*7320*/  IMNMX R9, R2, 0x60, PT ;  /* 0x0000006002097817 */ /* 0x000fe60003800200 */
[----:B------:R-:W-:Y:S01]  /*7330*/  IMAD.X R10, R14, 0x1, R125, P2 ;  /* 0x000000010e0a7824 */ /* 0x000fe200010e067d */
[----:B---3--:R1:W-:Y:S04]  /*7340*/  @P1 LDGSTS.E.BYPASS.LTC128B.128 [R15+0x1100], [R6.64], !P5 ;  /* 0x01100000060f1fae */ /* 0x0083e8000e901d48 */
[----:B------:R1:W-:Y:S04]  /*7350*/  @P1 LDGSTS.E.BYPASS.LTC128B.128 [R15+0x4100], [R6.64+0x80], !P6 ;  /* 0x04100080060f1fae */ /* 0x0003e8000f101d48 */
[----:B------:R1:W-:Y:S04]  /*7360*/  @P0 LDGSTS.E.BYPASS.LTC128B.128 [R15+0x2100], [R4.64], !P5 ;  /* 0x02100000040f0fae */ /* 0x0003e8000e901d48 */
[----:B------:R1:W-:Y:S01]  /*7370*/  @P0 LDGSTS.E.BYPASS.LTC128B.128 [R15+0x5100], [R4.64+0x80], !P6 ;  /* 0x05100080040f0fae */ /* 0x0003e2000f101d48 */
[----:B------:R-:W-:Y:S03]  /*7380*/  ISETP.GE.AND P0, PT, R84, R9, PT ;  /* 0x000000095400720c */ /* 0x000fe60003f06270 */
[----:B------:R-:W0:Y:S01]  /*7390*/  LDGDEPBAR ;  /* 0x00000000000079af */ /* 0x000e220000000000 */
[----:B------:R-:W-:Y:S04]  /*73a0*/  DEPBAR.LE SB0, 0x0 ;  /* 0x000080000000791a */ /* 0x000fe80000000000 */
[----:B------:R-:W-:Y:S06]  /*73b0*/  BAR.SYNC.DEFER_BLOCKING 0x0 ;  /* 0x0000000000007b1d */ /* 0x000fec0000010000 */
[----:B------:R-:W-:-:S05]  /*73c0*/  @P0 BRA `(.L_x_738) ;  /* 0x000000e000000947 */ /* 0x000fca0003800000 */
[----:B-1----:R-:W-:Y:S01]  /*73d0*/  MOV R4, R88 ;  /* 0x0000005800047202 */ /* 0x002fe20000000f00 */
[----:B------:R-:W-:Y:S01]  /*73e0*/  IMAD R2, R10, c[0x0][0x208], RZ ;  /* 0x000082000a027a24 */ /* 0x000fe200078e02ff */
[----:B------:R-:W-:Y:S03]  /*73f0*/  MOV R5, R100 ;  /* 0x0000006400057202 */ /* 0x000fe60000000f00 */
[C---:B------:R-:W-:Y:S02]  /*7400*/  IMAD R2, R8.reuse, c[0x0][0x20c], R2 ;  /* 0x0000830008027a24 */ /* 0x040fe400078e0202 */
[----:B------:R-:W-:Y:S05]  /*7410*/  IMAD.WIDE.U32 R4, R8, c[0x0][0x208], R4 ;  /* 0x0000820008047a25 */ /* 0x000fea00078e0004 */
[----:B------:R-:W-:Y:S02]  /*7420*/  IADD3 R3, R5, R2, RZ ;  /* 0x0000000205037210 */ /* 0x000fe40007ffe0ff */
[C---:B------:R-:W-:Y:S04]  /*7430*/  LEA R2, P0, R4.reuse, c[0x0][0x1f8], 0x1 ;  /* 0x00007e0004027a11 */ /* 0x040fe800078008ff */
[----:B------:R-:W-:Y:S02]  /*7440*/  LEA.HI.X R3, R4, c[0x0][0x1fc], R3, 0x1, P0 ;  /* 0x00007f0004037a11 */ /* 0x000fe400000f0c03 */
[----:B------:R-:W-:Y:S11]  /*7450*/  ISETP.GE.AND P0, PT, R86, c[0x0][0x1d4], PT ;  /* 0x0000750056007a0c */ /* 0x000ff60003f06270 */
[----:B------:R-:W-:Y:S02]  /*7460*/  @!UPT UIADD3 URZ, URZ, URZ, URZ ;  /* 0x0000003f3f3ff290 */ /* 0x000fe4000fffe03f */
[----:B------:R-:W1:Y:S04]  /*7470*/  @!P0 LDS.128 R4, [R219+0x3100] ;  /* 0x00310000db048984 */ /* 0x000e680000000c00 */
[----:B-1----:R-:W-:Y:S04]  /*7480*/  @!P0 STG.E.128 [R2.64+0x80], R4 ;  /* 0x0000800402008986 */ /* 0x002fe8000c101d08 */
[----:B------:R-:W1:Y:S04]  /*7490*/  @!P4 LDS.128 R4, [R219+0x100] ;  /* 0x00010000db04c984 */ /* 0x000e680000000c00 */
[----:B-1----:R1:W-:Y:S02]  /*74a0*/  @!P4 STG.E.128 [R2.64], R4 ;  /* 0x000000040200c986 */ /* 0x0023e4000c101d08 */
.L_x_738:
[----:B-1----:R-:W-:Y:S05]  /*74b0*/  BSYNC B0 ;  /* 0x0000000000007941 */ /* 0x002fea0003800000 */
.L_x_737:
[----:B------:R-:W-:Y:S01]  /*74c0*/  ISETP.GE.AND P0, PT, R134, R9, PT ;  /* 0x000000098600720c */ /* 0x000fe20003f06270 */
[----:B------:R-:W-:Y:S01]  /*74d0*/  @!UPT UIADD3 URZ, URZ, URZ, URZ ;  /* 0x0000003f3f3ff290 */ /* 0x000fe2000fffe03f */
[----:B------:R-:W-:Y:S11]  /*74e0*/  BSSY B0, `(.L_x_739) ;  /* 0x0000012000007945 */ /* 0x000ff60003800000 */
[----:B------:R-:W-:-:S05]  /*74f0*/  @P0 BRA `(.L_x_740) ;  /* 0x0000010000000947 */ /* 0x000fca0003800000 */
[----:B------:R-:W-:Y:S01]  /*7500*/  IADD3 R2, P0, R8, 0x20, RZ ;  /* 0x0000002008027810 */ /* 0x000fe20007f1e0ff */
[----:B------:R-:W-:Y:S01]  /*7510*/  IMAD.MOV.U32 R4, RZ, RZ, R88 ;  /* 0x000000ffff047224 */ /* 0x000fe200078e0058 */
[----:B------:R-:W-:Y:S03]  /*7520*/  MOV R5, R100 ;  /* 0x0000006400057202 */ /* 0x000fe60000000f00 */
[----:B------:R-:W-:Y:S02]  /*7530*/  IMAD.X R3, RZ, RZ, R10, P0 ;  /* 0x000000ffff037224 */ /* 0x000fe400000e060a */
[C---:B------:R-:W-:Y:S04]  /*7540*/  IMAD.WIDE.U32 R4, R2.reuse, c[0x0][0x208], R4 ;  /* 0x0000820002047a25 */ /* 0x040fe800078e0004 */
[----:B------:R-:W-:Y:S04]  /*7550*/  IMAD R3, R3, c[0x0][0x208], RZ ;  /* 0x0000820003037a24 */ /* 0x000fe800078e02ff */
[----:B------:R-:W-:Y:S01]  /*7560*/  IMAD R3, R2, c[0x0][0x20c], R3 ;  /* 0x0000830002037a24 */ /* 0x000fe200078e0203 */
[C---:B------:R-:W-:Y:S04]  /*7570*/  LEA R2, P0, R4.reuse, c[0x0][0x1f8], 0x1 ;  /* 0x00007e0004027a11 */ /* 0x040fe800078008ff */
[----:B------:R-:W-:Y:S04]  /*7580*/  IADD3 R3, R5, R3, RZ ;  /* 0x0000000305037210 */ /* 0x000fe80007ffe0ff */
[----:B------:R-:W-:Y:S02]  /*7590*/  LEA.HI.X R3, R4, c[0x0][0x1fc], R3, 0x1, P0 ;  /* 0x00007f0004037a11 */ /* 0x000fe400000f0c03 */
[----:B------:R-:W-:Y:S11]  /*75a0*/  ISETP.GE.AND P0, PT, R86, c[0x0][0x1d4], PT ;  /* 0x0000750056007a0c */ /* 0x000ff60003f06270 */
[----:B------:R-:W-:Y:S02]  /*75b0*/  @!UPT UIADD3 URZ, URZ, URZ, URZ ;  /* 0x0000003f3f3ff290 */ /* 0x000fe4000fffe03f */
[----:B------:R-:W1:Y:S04]  /*75c0*/  @!P0 LDS.128 R4, [R219+0x4100] ;  /* 0x00410000db048984 */ /* 0x000e680000000c00 */
[----:B-1----:R-:W-:Y:S04]  /*75d0*/  @!P0 STG.E.128 [R2.64+0x80], R4 ;  /* 0x0000800402008986 */ /* 0x002fe8000c101d08 */
[----:B------:R-:W1:Y:S04]  /*75e0*/  @!P4 LDS.128 R4, [R219+0x1100] ;  /* 0x00110000db04c984 */ /* 0x000e680000000c00 */
[----:B-1----:R1:W-:Y:S02]  /*75f0*/  @!P4 STG.E.128 [R2.64], R4 ;  /* 0x000000040200c986 */ /* 0x0023e4000c101d08 */
.L_x_740:
[----:B------:R-:W-:Y:S05]  /*7600*/  BSYNC B0 ;  /* 0x0000000000007941 */ /* 0x000fea0003800000 */
.L_x_739:
[----:B------:R-:W-:Y:S01]  /*7610*/  ISETP.GE.AND P0, PT, R135, R9, PT ;  /* 0x000000098700720c */ /* 0x000fe20003f06270 */
[----:B------:R-:W-:Y:S01]  /*7620*/  @!UPT UIADD3 URZ, URZ, URZ, URZ ;  /* 0x0000003f3f3ff290 */ /* 0x000fe2000fffe03f */
[----:B------:R-:W-:Y:S11]  /*7630*/  BSSY B0, `(.L_x_741) ;  /* 0x0000012000007945 */ /* 0x000ff60003800000 */
[----:B------:R-:W-:-:S05]  /*7640*/  @P0 BRA `(.L_x_742) ;  /* 0x0000010000000947 */ /* 0x000fca0003800000 */
[----:B-1----:R-:W-:Y:S01]  /*7650*/  IADD3 R2, P0, R8, 0x40, RZ ;  /* 0x0000004008027810 */ /* 0x002fe20007f1e0ff */
        /* <DEDUP_REMOVED lines=15> */
.L_x_742:
[----:B------:R-:W-:Y:S05]  /*7750*/  BSYNC B0 ;  /* 0x0000000000007941 */ /* 0x000fea0003800000 */
.L_x_741:
[C---:B------:R-:W-:Y:S02]  /*7760*/  ISETP.GT.AND P0, PT, R34.reuse, R129, PT ;  /* 0x000000812200720c */ /* 0x040fe40003f04270 */
[----:B------:R-:W-:Y:S11]  /*7770*/  IADD3 R34, R34, -0x1, RZ ;  /* 0xffffffff22227810 */ /* 0x000ff60007ffe0ff */
[----:B-1----:R-:W-:Y:S01]  /*7780*/  @P0 SHF.R.S32.HI R5, RZ, 0x1f, R34 ;  /* 0x0000001fff050819 */ /* 0x002fe20000011422 */
[----:B------:R-:W-:Y:S01]  /*7790*/  @P0 IMAD R4, R165, R34, RZ ;  /* 0x00000022a5040224 */ /* 0x000fe200078e02ff */
[C---:B------:R-:W-:Y:S01]  /*77a0*/  @P0 SHF.L.U32 R6, R171.reuse, 0x1, RZ ;  /* 0x00000001ab060819 */ /* 0x040fe200000006ff */
[----:B------:R-:W-:Y:S01]  /*77b0*/  @P0 IMAD.MOV.U32 R2, RZ, RZ, R114 ;  /* 0x000000ffff020224 */ /* 0x000fe200078e0072 */
[----:B------:R-:W-:Y:S01]  /*77c0*/  @P0 SHF.L.U64.HI R7, R171, 0x1, R166 ;  /* 0x00000001ab070819 */ /* 0x000fe200000102a6 */
[----:B------:R-:W-:Y:S02]  /*77d0*/  @P0 IMAD.MOV.U32 R3, RZ, RZ, R113 ;  /* 0x000000ffff030224 */ /* 0x000fe400078e0071 */
[-C--:B------:R-:W-:Y:S02]  /*77e0*/  @P0 IMAD R4, R5, R142.reuse, R4 ;  /* 0x0000008e05040224 */ /* 0x080fe400078e0204 */
[----:B------:R-:W-:Y:S04]  /*77f0*/  @P0 IMAD.WIDE.U32 R2, R34, R142, R2 ;  /* 0x0000008e22020225 */ /* 0x000fe800078e0002 */
[----:B------:R-:W-:Y:S01]  /*7800*/  @P0 IMAD.IADD R3, R3, 0x1, R4 ;  /* 0x0000000103030824 */ /* 0x000fe200078e0204 */
[C---:B------:R-:W-:Y:S04]  /*7810*/  @P0 LEA R4, P1, R2.reuse, c[0x0][0x220], 0x1 ;  /* 0x0000880002040a11 */ /* 0x040fe800078208ff */
[----:B------:R-:W-:Y:S02]  /*7820*/  @P0 LEA.HI.X R5, R2, c[0x0][0x224], R3, 0x1, P1 ;  /* 0x0000890002050a11 */ /* 0x000fe400008f0c03 */
[----:B------:R-:W-:Y:S03]  /*7830*/  @P0 IADD3 R2, P1, R6, R4, RZ ;  /* 0x0000000406020210 */ /* 0x000fe60007f3e0ff */
[----:B------:R-:W-:Y:S01]  /*7840*/  @!PT LDS RZ, [RZ] ;  /* 0x00000000fffff984 */ /* 0x000fe20000000800 */
[----:B------:R-:W-:Y:S01]  /*7850*/  @!PT LDS RZ, [RZ] ;  /* 0x00000000fffff984 */ /* 0x000fe20000000800 */
[----:B------:R-:W-:Y:S01]  /*7860*/  @!PT LDS RZ, [RZ] ;  /* 0x00000000fffff984 */ /* 0x000fe20000000800 */
[----:B------:R1:W-:Y:S02]  /*7870*/  @P0 LDGSTS.E.BYPASS.LTC128B.128 [R219+0x8100], [R4.64], !P5 ;  /* 0x0810000004db0fae */ /* 0x0003e4000e901d48 */
[----:B------:R-:W-:Y:S01]  /*7880*/  @P0 IMAD.X R3, R7, 0x1, R5, P1 ;  /* 0x0000000107030824 */ /* 0x000fe200008e0605 */
[----:B------:R-:W-:Y:S01]  /*7890*/  @P0 IADD3 R6, P1, R2, R6, RZ ;  /* 0x0000000602060210 */ /* 0x000fe20007f3e0ff */
[----:B------:R1:W-:Y:S03]  /*78a0*/  @P0 LDGSTS.E.BYPASS.LTC128B.128 [R219+0xb100], [R4.64+0x80], !P6 ;  /* 0x0b10008004db0fae */ /* 0x0003e6000f101d48 */
[----:B------:R-:W-:Y:S01]  /*78b0*/  @P0 IADD3.X R7, R3, R7, RZ, P1, !PT ;  /* 0x0000000703070210 */ /* 0x000fe20000ffe4ff */
[----:B------:R1:W-:Y:S04]  /*78c0*/  @P0 LDGSTS.E.BYPASS.LTC128B.128 [R219+0x9100], [R2.64], !P5 ;  /* 0x0910000002db0fae */ /* 0x0003e8000e901d48 */
[----:B------:R1:W-:Y:S04]  /*78d0*/  @P0 LDGSTS.E.BYPASS.LTC128B.128 [R219+0xc100], [R2.64+0x80], !P6 ;  /* 0x0c10008002db0fae */ /* 0x0003e8000f101d48 */
[----:B------:R1:W-:Y:S04]  /*78e0*/  @P0 LDGSTS.E.BYPASS.LTC128B.128 [R219+0xa100], [R6.64], !P5 ;  /* 0x0a10000006db0fae */ /* 0x0003e8000e901d48 */
[----:B------:R1:W-:Y:S04]  /*78f0*/  @P0 LDGSTS.E.BYPASS.LTC128B.128 [R219+0xd100], [R6.64+0x80], !P6 ;  /* 0x0d10008006db0fae */ /* 0x0003e8000f101d48 */
[----:B------:R-:W0:Y:S01]  /*7900*/  LDGDEPBAR ;  /* 0x00000000000079af */ /* 0x000e220000000000 */
[----:B------:R-:W-:-:S05]  /*7910*/  @P0 BRA `(.L_x_743) ;  /* 0xffffbb5000000947 */ /* 0x000fca000383ffff */
[----:B------:R-:W-:Y:S01]  /*7920*/  WARPSYNC 0xffffffff ;  /* 0xffffffff00007948 */ /* 0x000fe20003800000 */
[----:B------:R-:W-:Y:S06]  /*7930*/  BAR.SYNC.DEFER_BLOCKING 0x0 ;  /* 0x0000000000007b1d */ /* 0x000fec0000010000 */
.L_x_708:
[----:B------:R-:W2:Y:S01]  /*7940*/  LDL R147, [R1+0x14] ;  /* 0x0000140001937983 */ /* 0x000ea20000100800 */
[----:B------:R-:W-:-:S03]  /*7950*/  IMAD.MOV.U32 R142, RZ, RZ, c[0x0][0x2c4] ;  /* 0x0000b100ff8e7624 */ /* 0x000fc600078e00ff */
[----:B------:R-:W3:Y:S04]  /*7960*/  LDL R140, [R1+0xc] ;  /* 0x00000c00018c7983 */ /* 0x000ee80000100800 */
[----:B------:R-:W3:Y:S01]  /*7970*/  LDL R137, [R1+0x8] ;  /* 0x0000080001897983 */ /* 0x000ee20000100800 */
[----:B------:R-:W-:Y:S01]  /*7980*/  ISETP.NE.AND P3, PT, R142, 0x1, PT ;  /* 0x000000018e00780c */ /* 0x000fe20003f65270 */
[----:B------:R-:W-:-:S05]  /*7990*/  IMAD.MOV.U32 R141, RZ, RZ, c[0x0][0x32c] ;  /* 0x0000cb00ff8d7624 */ /* 0x000fca00078e00ff */
[----:B------:R-:W-:Y:S01]  /*79a0*/  ISETP.GE.AND P1, PT, R141, 0x1, PT ;  /* 0x000000018d00780c */ /* 0x000fe20003f26270 */
[----:B------:R-:W-:Y:S01]  /*79b0*/  IMAD.IADD R11, R153, 0x1, R154 ;  /* 0x00000001990b7824 */ /* 0x000fe200078e029a */
[----:B--2---:R-:W-:-:S05]  /*79c0*/  IADD3 R0, R147, 0x7f, RZ ;  /* 0x0000007f93007810 */ /* 0x004fca0007ffe0ff */
[----:B-1----:R-:W-:Y:S01]  /*79d0*/  @P3 IMAD.HI.U32 R3, R0, c[0x0][0x2c8], RZ ;  /* 0x0000b20000033a27 */ /* 0x002fe200078e00ff */
[----:B---3--:R-:W-:-:S04]  /*79e0*/  IADD3 R2, R140, 0x1, -R137 ;  /* 0x000000018c027810 */ /* 0x008fc80007ffe889 */
[----:B------:R-:W-:-:S05]  /*79f0*/  @P3 SHF.R.U32.HI R0, RZ, c[0x0][0x2cc], R3 ;  /* 0x0000b300ff003a19 */ /* 0x000fca0000011603 */
[----:B------:R-:W-:-:S05]  /*7a00*/  IMAD.IADD R0, R2, 0x1, R0 ;  /* 0x0000000102007824 */ /* 0x000fca00078e0200 */
[----:B------:R-:W-:Y:S01]  /*7a10*/  IADD3 R3, R0, c[0x0][0x328], RZ ;  /* 0x0000ca0000037a10 */ /* 0x000fe20007ffe0ff */
[----:B------:R-:W-:Y:S05]  /*7a20*/  @!P1 BRA `(.L_x_744) ;  /* 0x0000011000009947 */ /* 0x000fea0003800000 */
[C---:B------:R-:W-:Y:S01]  /*7a30*/  ISETP.GT.AND P0, PT, R0.reuse, RZ, PT ;  /* 0x000000ff0000720c */ /* 0x040fe20003f04270 */
[----:B------:R-:W-:Y:S01]  /*7a40*/  BSSY B0, `(.L_x_745) ;  /* 0x000000d000007945 */ /* 0x000fe20003800000 */
[----:B------:R-:W-:Y:S01]  /*7a50*/  IADD3 R2, R0, -0x1, RZ ;  /* 0xffffffff00027810 */ /* 0x000fe20007ffe0ff */
[----:B------:R-:W-:-:S10]  /*7a60*/  IMAD.MOV.U32 R4, RZ, RZ, c[0x0][0x32c] ;  /* 0x0000cb00ff047624 */ /* 0x000fd400078e00ff */
[----:B------:R-:W-:Y:S05]  /*7a70*/  @P0 BRA `(.L_x_746) ;  /* 0x0000006000000947 */ /* 0x000fea0003800000 */
[----:B------:R-:W-:Y:S01]  /*7a80*/  ISETP.NE.AND P0, PT, R4, 0x1, PT ;  /* 0x000000010400780c */ /* 0x000fe20003f05270 */
[----:B------:R-:W-:-:S12]  /*7a90*/  IMAD.MOV R0, RZ, RZ, -R0 ;  /* 0x000000ffff007224 */ /* 0x000fd800078e0a00 */
[----:B------:R-:W-:-:S05]  /*7aa0*/  @P0 IMAD.HI.U32 R2, R0, c[0x0][0x330], RZ ;  /* 0x0000cc0000020a27 */ /* 0x000fca00078e00ff */
[----:B------:R-:W-:-:S04]  /*7ab0*/  @P0 SHF.R.U32.HI R0, RZ, c[0x0][0x334], R2 ;  /* 0x0000cd00ff000a19 */ /* 0x000fc80000011602 */
[----:B------:R-:W-:Y:S01]  /*7ac0*/  LOP3.LUT R2, RZ, R0, RZ, 0x33, !PT ;  /* 0x00000000ff027212 */ /* 0x000fe200078e33ff */
[----:B------:R-:W-:Y:S05]  /*7ad0*/  BRA `(.L_x_747) ;  /* 0x0000003000007947 */ /* 0x000fea0003800000 */
.L_x_746:
[----:B------:R-:W-:-:S13]  /*7ae0*/  ISETP.NE.AND P0, PT, R4, 0x1, PT ;  /* 0x000000010400780c */ /* 0x000fda0003f05270 */
[----:B------:R-:W-:-:S05]  /*7af0*/  @P0 IMAD.HI.U32 R0, R2, c[0x0][0x330], RZ ;  /* 0x0000cc0002000a27 */ /* 0x000fca00078e00ff */
[----:B------:R-:W-:Y:S02]  /*7b00*/  @P0 SHF.R.U32.HI R2, RZ, c[0x0][0x334], R0 ;  /* 0x0000cd00ff020a19 */ /* 0x000fe40000011600 */
.L_x_747:
[----:B------:R-:W-:Y:S05]  /*7b10*/  BSYNC B0 ;  /* 0x0000000000007941 */ /* 0x000fea0003800000 */
.L_x_745:
[----:B------:R-:W-:-:S05]  /*7b20*/  IMAD R2, R2, R4, c[0x0][0x32c] ;  /* 0x0000cb0002027624 */ /* 0x000fca00078e0204 */
[----:B------:R-:W-:-:S04]  /*7b30*/  IMNMX R3, R3, R2, PT ;  /* 0x0000000203037217 */ /* 0x000fc80003800200 */
.L_x_744:
[----:B------:R-:W-:Y:S01]  /*7b40*/  IADD3 R3, R3, 0x5f, RZ ;  /* 0x0000005f03037810 */ /* 0x000fe20007ffe0ff */
[----:B------:R-:W-:-:S04]  /*7b50*/  @P3 IMAD.HI.U32 R2, R147, c[0x0][0x2c8], RZ ;  /* 0x0000b20093023a27 */ /* 0x000fc800078e00ff */
[----:B------:R-:W-:-:S04]  /*7b60*/  IMAD.HI R4, R3, 0x2aaaaaab, RZ ;  /* 0x2aaaaaab03047827 */ /* 0x000fc800078e02ff */
[----:B------:R-:W-:Y:S01]  /*7b70*/  IMAD.MOV.U32 R0, RZ, RZ, R147 ;  /* 0x000000ffff007224 */ /* 0x000fe200078e0093 */
[----:B------:R-:W-:Y:S02]  /*7b80*/  @P3 SHF.R.U32.HI R0, RZ, c[0x0][0x2cc], R2 ;  /* 0x0000b300ff003a19 */ /* 0x000fe40000011602 */
[----:B------:R-:W-:-:S03]  /*7b90*/  SHF.R.U32.HI R3, RZ, 0x1f, R4 ;  /* 0x0000001fff037819 */ /* 0x000fc60000011604 */
        /* <DEDUP_REMOVED lines=15> */
.L_x_750:
[----:B------:R-:W-:-:S04]  /*7c90*/  MOV R3, c[0x0][0x32c] ;  /* 0x0000cb0000037a02 */ /* 0x000fc80000000f00 */
[----:B------:R-:W-:-:S13]  /*7ca0*/  ISETP.NE.AND P0, PT, R3, 0x1, PT ;  /* 0x000000010300780c */ /* 0x000fda0003f05270 */
[----:B------:R-:W-:-:S05]  /*7cb0*/  @P0 IMAD.HI.U32 R3, R0, c[0x0][0x330], RZ ;  /* 0x0000cc0000030a27 */ /* 0x000fca00078e00ff */
[----:B------:R-:W-:Y:S02]  /*7cc0*/  @P0 SHF.R.U32.HI R0, RZ, c[0x0][0x334], R3 ;  /* 0x0000cd00ff000a19 */ /* 0x000fe40000011603 */
.L_x_751:
[----:B------:R-:W-:Y:S05]  /*7cd0*/  BSYNC B0 ;  /* 0x0000000000007941 */ /* 0x000fea0003800000 */
.L_x_749:
[----:B------:R-:W-:-:S05]  /*7ce0*/  IMAD R0, R0, c[0x0][0x32c], RZ ;  /* 0x0000cb0000007a24 */ /* 0x000fca00078e02ff */
[----:B------:R-:W-:-:S05]  /*7cf0*/  IMNMX R2, R2, R0, !PT ;  /* 0x0000000002027217 */ /* 0x000fca0007800200 */
.L_x_748:
[----:B------:R-:W-:Y:S01]  /*7d00*/  IMAD.HI R2, R2, 0x2aaaaaab, RZ ;  /* 0x2aaaaaab02027827 */ /* 0x000fe200078e02ff */
[----:B------:R-:W-:Y:S04]  /*7d10*/  BSSY B0, `(.L_x_752) ;  /* 0x0000025000007945 */ /* 0x000fe80003800000 */
[----:B------:R-:W-:-:S04]  /*7d20*/  SHF.R.U32.HI R0, RZ, 0x1f, R2 ;  /* 0x0000001fff007819 */ /* 0x000fc80000011602 */
[----:B------:R-:W-:Y:S01]  /*7d30*/  LEA.HI.SX32 R2, R2, R0, 0x1c ;  /* 0x0000000002027211 */ /* 0x000fe200078fe2ff */
[----:B------:R-:W-:-:S03]  /*7d40*/  IMAD.MOV.U32 R0, RZ, RZ, RZ ;  /* 0x000000ffff007224 */ /* 0x000fc600078e00ff */
[----:B------:R-:W-:-:S04]  /*7d50*/  IMNMX R5, RZ, R2, !PT ;  /* 0x00000002ff057217 */ /* 0x000fc80007800200 */
[----:B------:R-:W-:-:S13]  /*7d60*/  ISETP.GT.AND P0, PT, R8, R5, PT ;  /* 0x000000050800720c */ /* 0x000fda0003f04270 */
[----:B------:R-:W-:Y:S05]  /*7d70*/  @!P0 BRA `(.L_x_753) ;  /* 0x000001e000008947 */ /* 0x000fea0003800000 */
[----:B------:R-:W-:-:S05]  /*7d80*/  IABS R0, R132 ;  /* 0x0000008400007213 */ /* 0x000fca0000000000 */
[----:B------:R-:W-:-:S04]  /*7d90*/  IMAD.MOV.U32 R4, RZ, RZ, R0 ;  /* 0x000000ffff047224 */ /* 0x000fc800078e0000 */
[----:B------:R-:W1:Y:S08]  /*7da0*/  I2F.RP R2, R4 ;  /* 0x0000000400027306 */ /* 0x000e700000209400 */
[----:B-1----:R-:W1:Y:S02]  /*7db0*/  MUFU.RCP R2, R2 ;  /* 0x0000000200027308 */ /* 0x002e640000001000 */
[----:B-1----:R-:W-:-:S06]  /*7dc0*/  IADD3 R2, R2, 0xffffffe, RZ ;  /* 0x0ffffffe02027810 */ /* 0x002fcc0007ffe0ff */
[----:B------:R1:W2:Y:S02]  /*7dd0*/  F2I.FTZ.U32.TRUNC.NTZ R3, R2 ;  /* 0x0000000200037305 */ /* 0x0002a4000021f000 */
[----:B-1----:R-:W-:Y:S01]  /*7de0*/  IADD3 R2, R132, -0x1, R8 ;  /* 0xffffffff84027810 */ /* 0x002fe20007ffe008 */
[----:B--2---:R-:W-:-:S04]  /*7df0*/  IMAD.MOV R0, RZ, RZ, -R3 ;  /* 0x000000ffff007224 */ /* 0x004fc800078e0a03 */
[----:B------:R-:W-:Y:S01]  /*7e00*/  IMAD.MOV.U32 R7, RZ, RZ, R0 ;  /* 0x000000ffff077224 */ /* 0x000fe200078e0000 */
[----:B------:R-:W-:Y:S01]  /*7e10*/  IABS R0, R132 ;  /* 0x0000008400007213 */ /* 0x000fe20000000000 */
[----:B------:R-:W-:Y:S01]  /*7e20*/  IMAD.IADD R6, R2, 0x1, -R5 ;  /* 0x0000000102067824 */ /* 0x000fe200078e0a05 */
[----:B------:R-:W-:Y:S01]  /*7e30*/  MOV R2, RZ ;  /* 0x000000ff00027202 */ /* 0x000fe20000000f00 */
[----:B------:R-:W-:Y:S02]  /*7e40*/  IMAD R7, R7, R4, RZ ;  /* 0x0000000407077224 */ /* 0x000fe400078e02ff */
[----:B------:R-:W-:Y:S01]  /*7e50*/  IMAD.MOV R9, RZ, RZ, -R0 ;  /* 0x000000ffff097224 */ /* 0x000fe200078e0a00 */
[----:B------:R-:W-:Y:S01]  /*7e60*/  IABS R10, R6 ;  /* 0x00000006000a7213 */ /* 0x000fe20000000000 */
        /* <DEDUP_REMOVED lines=15> */
.L_x_753:
[----:B------:R-:W-:Y:S05]  /*7f60*/  BSYNC B0 ;  /* 0x0000000000007941 */ /* 0x000fea0003800000 */
.L_x_752:
[----:B------:R-:W2:Y:S01]  /*7f70*/  LDL R3, [R1+0x34] ;  /* 0x0000340001037983 */ /* 0x000ea20000100800 */
[----:B------:R-:W-:Y:S01]  /*7f80*/  PRMT R2, RZ, 0x7610, R2 ;  /* 0x00007610ff027816 */ /* 0x000fe20000000002 */
[----:B------:R-:W-:Y:S01]  /*7f90*/  IMAD.MOV.U32 R24, RZ, RZ, RZ ;  /* 0x000000ffff187224 */ /* 0x000fe200078e00ff */
[----:B------:R-:W-:Y:S01]  /*7fa0*/  MOV R22, RZ ;  /* 0x000000ff00167202 */ /* 0x000fe20000000f00 */
        /* <DEDUP_REMOVED lines=32> */
[----:B--2---:R-:W-:-:S04]  /*81b0*/  IMAD R226, R3, R0, R5 ;  /* 0x0000000003e27224 */ /* 0x004fc800078e0205 */
[----:B------:R-:W-:-:S05]  /*81c0*/  IMAD.IADD R0, R226, 0x1, R0 ;  /* 0x00000001e2007824 */ /* 0x000fca00078e0200 */
[----:B------:R-:W-:-:S04]  /*81d0*/  IMNMX R223, R8, R0, PT ;  /* 0x0000000008df7217 */ /* 0x000fc80003800200 */
[----:B------:R-:W-:-:S13]  /*81e0*/  ISETP.GT.AND P0, PT, R223, R226, PT ;  /* 0x000000e2df00720c */ /* 0x000fda0003f04270 */
[----:B------:R-:W-:Y:S05]  /*81f0*/  @!P0 BRA `(.L_x_754) ;  /* 0x0001563000008947 */ /* 0x000fea0003800000 */
[----:B------:R-:W2:Y:S01]  /*8200*/  LDL R12, [R1+0x2c] ;  /* 0x00002c00010c7983 */ /* 0x000ea20000100800 */
[----:B------:R-:W-:-:S03]  /*8210*/  ISETP.NE.U32.AND P0, PT, RZ, c[0x0][0x340], PT ;  /* 0x0000d000ff007a0c */ /* 0x000fc60003f05070 */
[----:B------:R-:W3:Y:S01]  /*8220*/  LDL R13, [R1+0x30] ;  /* 0x00003000010d7983 */ /* 0x000ee20000100800 */
[----:B------:R-:W-:-:S13]  /*8230*/  ISETP.NE.AND.EX P1, PT, RZ, c[0x0][0x344], PT, P0 ;  /* 0x0000d100ff007a0c */ /* 0x000fda0003f25300 */
[----:B------:R-:W-:Y:S02]  /*8240*/  @P1 MOV R2, 0x4 ;  /* 0x0000000400021802 */ /* 0x000fe40000000f00 */
[----:B------:R-:W-:-:S03]  /*8250*/  IADD3 R0, P0, R84, R11, RZ ;  /* 0x0000000b54007210 */ /* 0x000fc60007f1e0ff */
[----:B--2---:R-:W-:-:S05]  /*8260*/  @P1 IMAD.WIDE R2, R12, R2, c[0x0][0x340] ;  /* 0x0000d0000c021625 */ /* 0x004fca00078e0202 */
[----:B------:R1:W2:Y:S01]  /*8270*/  @P1 LDG.E R10, [R2.64] ;  /* 0x00000008020a1981 */ /* 0x0002a2000c1e1900 */
[----:B------:R-:W-:Y:S01]  /*8280*/  LEA.HI.X.SX32 R6, R11, R178, 0x1, P0 ;  /* 0x000000b20b067211 */ /* 0x000fe200000f0eff */
[----:B------:R-:W-:Y:S01]  /*8290*/  IMAD.MOV.U32 R5, RZ, RZ, R73 ;  /* 0x000000ffff057224 */ /* 0x000fe200078e0049 */
[----:B------:R-:W-:Y:S01]  /*82a0*/  MOV R4, R72 ;  /* 0x0000004800047202 */ /* 0x000fe20000000f00 */
[----:B------:R-:W-:Y:S01]  /*82b0*/  WARPSYNC 0xffffffff ;  /* 0xffffffff00007948 */ /* 0x000fe20003800000 */
[----:B------:R-:W-:Y:S01]  /*82c0*/  ISETP.NE.U32.AND P0, PT, RZ, c[0x0][0x350], PT ;  /* 0x0000d400ff007a0c */ /* 0x000fe20003f05070 */
[C---:B------:R-:W-:Y:S01]  /*82d0*/  IMAD R7, R6.reuse, c[0x0][0x1e0], RZ ;  /* 0x0000780006077a24 */ /* 0x040fe200078e02ff */
[----:B------:R-:W-:Y:S01]  /*82e0*/  SHF.R.S32.HI R8, RZ, 0x1f, R12 ;  /* 0x0000001fff087819 */ /* 0x000fe2000001140c */
[----:B------:R-:W-:Y:S01]  /*82f0*/  IMAD R6, R6, c[0x0][0x208], RZ ;  /* 0x0000820006067a24 */ /* 0x000fe200078e02ff */
[----:B------:R-:W-:Y:S01]  /*8300*/  ISETP.NE.AND.EX P0, PT, RZ, c[0x0][0x354], PT, P0 ;  /* 0x0000d500ff007a0c */ /* 0x000fe20003f05300 */
[----:B------:R-:W-:Y:S01]  /*8310*/  IMAD R7, R0, c[0x0][0x1e4], R7 ;  /* 0x0000790000077a24 */ /* 0x000fe200078e0207 */
[----:B------:R-:W-:-:S02]  /*8320*/  SHF.R.S32.HI R9, RZ, 0x1f, R152 ;  /* 0x0000001fff097819 */ /* 0x000fc40000011498 */
[----:B------:R-:W-:Y:S02]  /*8330*/  SHF.R.S32.HI R24, RZ, 0x1f, R86 ;  /* 0x0000001fff187819 */ /* 0x000fe40000011456 */
[----:B------:R-:W-:Y:S01]  /*8340*/  IADD3 R136, R223, -0x1, RZ ;  /* 0xffffffffdf887810 */ /* 0x000fe20007ffe0ff */
[----:B------:R-:W-:Y:S02]  /*8350*/  IMAD R9, R9, c[0x0][0x178], RZ ;  /* 0x00005e0009097a24 */ /* 0x000fe400078e02ff */
[----:B-1----:R-:W-:-:S04]  /*8360*/  IMAD.WIDE.U32 R2, R0, c[0x0][0x1e0], R4 ;  /* 0x0000780000027a25 */ /* 0x002fc800078e0004 */
[----:B------:R-:W-:Y:S01]  /*8370*/  IMAD.WIDE.U32 R4, R0, c[0x0][0x208], R4 ;  /* 0x0000820000047a25 */ /* 0x000fe200078e0004 */
[----:B------:R-:W-:-:S03]  /*8380*/  IADD3 R3, R3, R7, RZ ;  /* 0x0000000703037210 */ /* 0x000fc60007ffe0ff */
[----:B------:R-:W-:Y:S02]  /*8390*/  IMAD R0, R0, c[0x0][0x20c], R6 ;  /* 0x0000830000007a24 */ /* 0x000fe400078e0206 */
[----:B---3--:R-:W-:Y:S01]  /*83a0*/  IMAD.WIDE.U32 R6, R13, c[0x0][0x1e8], R2 ;  /* 0x00007a000d067a25 */ /* 0x008fe200078e0002 */
[----:B------:R-:W-:-:S03]  /*83b0*/  MOV R2, R4 ;  /* 0x0000000400027202 */ /* 0x000fc60000000f00 */
[----:B------:R-:W-:Y:S02]  /*83c0*/  IMAD.IADD R3, R5, 0x1, R0 ;  /* 0x0000000105037824 */ /* 0x000fe400078e0200 */
[C---:B------:R-:W-:Y:S02]  /*83d0*/  IMAD R7, R13.reuse, c[0x0][0x1ec], R7 ;  /* 0x00007b000d077a24 */ /* 0x040fe400078e0207 */
[----:B------:R-:W-:-:S04]  /*83e0*/  IMAD.WIDE.U32 R4, R13, c[0x0][0x210], R2 ;  /* 0x000084000d047a25 */ /* 0x000fc800078e0002 */
[----:B------:R-:W-:Y:S01]  /*83f0*/  IMAD R5, R13, c[0x0][0x214], R5 ;  /* 0x000085000d057a24 */ /* 0x000fe200078e0205 */
[--C-:B--2---:R-:W-:Y:S01]  /*8400*/  @P1 SHF.R.S32.HI R3, RZ, 0x1f, R10.reuse ;  /* 0x0000001fff031819 */ /* 0x104fe2000001140a */
[----:B------:R-:W-:Y:S01]  /*8410*/  @P1 IMAD.MOV.U32 R2, RZ, RZ, R10 ;  /* 0x000000ffff021224 */ /* 0x000fe200078e000a */
[----:B------:R-:W-:Y:S02]  /*8420*/  @!P1 MOV R3, R8 ;  /* 0x0000000800039202 */ /* 0x000fe40000000f00 */
[----:B------:R-:W-:Y:S02]  /*8430*/  @!P1 MOV R2, R12 ;  /* 0x0000000c00029202 */ /* 0x000fe40000000f00 */
[----:B------:R-:W-:Y:S02]  /*8440*/  SEL R0, R3, RZ, !P0 ;  /* 0x000000ff03007207 */ /* 0x000fe40004000000 */
[----:B------:R-:W-:Y:S02]  /*8450*/  SEL R2, R2, RZ, !P0 ;  /* 0x000000ff02027207 */ /* 0x000fe40004000000 */
[----:B------:R-:W-:Y:S01]  /*8460*/  ISETP.NE.U32.AND P0, PT, RZ, c[0x0][0x348], PT ;  /* 0x0000d200ff007a0c */ /* 0x000fe20003f05070 */
[----:B------:R-:W-:-:S02]  /*8470*/  IMAD R3, R0, c[0x0][0x1f0], RZ ;  /* 0x00007c0000037a24 */ /* 0x000fc400078e02ff */
[----:B------:R-:W-:Y:S01]  /*8480*/  IMAD R0, R0, c[0x0][0x218], RZ ;  /* 0x0000860000007a24 */ /* 0x000fe200078e02ff */
[----:B------:R-:W-:Y:S01]  /*8490*/  ISETP.NE.AND.EX P0, PT, RZ, c[0x0][0x34c], PT, P0 ;  /* 0x0000d300ff007a0c */ /* 0x000fe20003f05300 */
[----:B------:R-:W-:-:S03]  /*84a0*/  IMAD.WIDE.U32 R230, R2, c[0x0][0x1f0], R6 ;  /* 0x00007c0002e67a25 */ /* 0x000fc600078e0006 */
[----:B------:R-:W-:Y:S01]  /*84b0*/  SEL R7, R8, RZ, !P0 ;  /* 0x000000ff08077207 */ /* 0x000fe20004000000 */
[----:B------:R-:W-:Y:S01]  /*84c0*/  IMAD.WIDE.U32 R228, R2, c[0x0][0x218], R4 ;  /* 0x0000860002e47a25 */ /* 0x000fe200078e0004 */
[----:B------:R-:W-:-:S03]  /*84d0*/  SEL R5, R12, RZ, !P0 ;  /* 0x000000ff0c057207 */ /* 0x000fc60004000000 */
[C---:B------:R-:W-:Y:S02]  /*84e0*/  IMAD R6, R2.reuse, c[0x0][0x1f4], R3 ;  /* 0x00007d0002067a24 */ /* 0x040fe400078e0203 */
[----:B------:R-:W-:Y:S02]  /*84f0*/  IMAD R4, R2, c[0x0][0x21c], R0 ;  /* 0x0000870002047a24 */ /* 0x000fe400078e0200 */
[C---:B------:R-:W-:Y:S01]  /*8500*/  IMAD R0, R152.reuse, c[0x0][0x17c], R9 ;  /* 0x00005f0098007a24 */ /* 0x040fe200078e0209 */
[----:B------:R-:W-:Y:S01]  /*8510*/  IADD3 R234, R231, R6, RZ ;  /* 0x00000006e7ea7210 */ /* 0x000fe20007ffe0ff */
[----:B------:R-:W-:Y:S01]  /*8520*/  IMAD.WIDE.U32 R2, R152, c[0x0][0x178], RZ ;  /* 0x00005e0098027a25 */ /* 0x000fe200078e00ff */
[----:B------:R-:W-:-:S03]  /*8530*/  IADD3 R233, R229, R4, RZ ;  /* 0x00000004e5e97210 */ /* 0x000fc60007ffe0ff */
[----:B------:R-:W-:Y:S02]  /*8540*/  IMAD.IADD R0, R3, 0x1, R0 ;  /* 0x0000000103007824 */ /* 0x000fe400078e0200 */
[----:B------:R-:W2:Y:S01]  /*8550*/  LDL R12, [R1] ;  /* 0x00000000010c7983 */ /* 0x000ea20000100800 */
[----:B------:R-:W-:Y:S01]  /*8560*/  IMAD R3, R144, 0x20, R84 ;  /* 0x0000002090037824 */ /* 0x000fe200078e0254 */
[----:B------:R-:W-:Y:S01]  /*8570*/  SHF.R.S32.HI R83, RZ, 0x1f, R136 ;  /* 0x0000001fff537819 */ /* 0x000fe20000011488 */
[----:B------:R-:W-:Y:S02]  /*8580*/  IMAD R6, R7, c[0x0][0x1c0], RZ ;  /* 0x0000700007067a24 */ /* 0x000fe400078e02ff */
[----:B------:R-:W-:Y:S02]  /*8590*/  IMAD.IADD R4, R147, 0x1, R3 ;  /* 0x0000000193047824 */ /* 0x000fe400078e0203 */
[----:B------:R-:W-:Y:S02]  /*85a0*/  IMAD.MOV.U32 R3, RZ, RZ, R0 ;  /* 0x000000ffff037224 */ /* 0x000fe400078e0000 */
[----:B------:R-:W-:-:S04]  /*85b0*/  @P3 IMAD.HI.U32 R7, R4, c[0x0][0x2c8], RZ ;  /* 0x0000b20004073a27 */ /* 0x000fc800078e00ff */
[----:B------:R-:W-:-:S04]  /*85c0*/  IMAD.WIDE.U32 R2, R13, c[0x0][0x1b8], R2 ;  /* 0x00006e000d027a25 */ /* 0x000fc800078e0002 */
[----:B------:R-:W-:Y:S01]  /*85d0*/  IMAD.MOV.U32 R0, RZ, RZ, R4 ;  /* 0x000000ffff007224 */ /* 0x000fe200078e0004 */
[----:B------:R-:W-:Y:S01]  /*85e0*/  @P3 SHF.R.U32.HI R0, RZ, c[0x0][0x2cc], R7 ;  /* 0x0000b300ff003a19 */ /* 0x000fe20000011607 */
[----:B------:R-:W-:Y:S02]  /*85f0*/  IMAD R3, R13, c[0x0][0x1bc], R3 ;  /* 0x00006f000d037a24 */ /* 0x000fe400078e0203 */
[C---:B------:R-:W-:Y:S01]  /*8600*/  IMAD R7, R5.reuse, c[0x0][0x1c4], R6 ;  /* 0x0000710005077a24 */ /* 0x040fe200078e0206 */
[----:B------:R-:W-:Y:S01]  /*8610*/  SHF.R.S32.HI R6, RZ, 0x1f, R0 ;  /* 0x0000001fff067819 */ /* 0x000fe20000011400 */
[----:B------:R-:W-:-:S04]  /*8620*/  IMAD.WIDE.U32 R2, R5, c[0x0][0x1c0], R2 ;  /* 0x0000700005027a25 */ /* 0x000fc800078e0002 */
[----:B------:R-:W-:Y:S02]  /*8630*/  IMAD.MOV R5, RZ, RZ, -R0 ;  /* 0x000000ffff057224 */ /* 0x000fe400078e0a00 */
[----:B------:R-:W-:Y:S02]  /*8640*/  IMAD.IADD R3, R3, 0x1, R7 ;  /* 0x0000000103037824 */ /* 0x000fe400078e0207 */
[----:B------:R-:W-:Y:S02]  /*8650*/  IMAD R4, R5, c[0x0][0x2c4], R4 ;  /* 0x0000b10005047a24 */ /* 0x000fe400078e0204 */
[----:B------:R-:W-:Y:S02]  /*8660*/  IMAD R5, R6, c[0x0][0x1b0], RZ ;  /* 0x00006c0006057a24 */ /* 0x000fe400078e02ff */
[----:B------:R-:W-:-:S04]  /*8670*/  IMAD.WIDE.U32 R2, R0, c[0x0][0x1b0], R2 ;  /* 0x00006c0000027a25 */ /* 0x000fc800078e0002 */
[----:B------:R-:W-:Y:S01]  /*8680*/  IMAD R6, R0, c[0x0][0x1b4], R5 ;  /* 0x00006d0000067a24 */ /* 0x000fe200078e0205 */
[----:B------:R-:W-:Y:S01]  /*8690*/  SHF.R.S32.HI R5, RZ, 0x1f, R4 ;  /* 0x0000001fff057819 */ /* 0x000fe20000011404 */
[----:B------:R-:W-:Y:S02]  /*86a0*/  IMAD.IADD R16, R84, 0x1, R147 ;  /* 0x0000000154107824 */ /* 0x000fe400078e0293 */
[----:B------:R-:W-:Y:S02]  /*86b0*/  IMAD.IADD R3, R3, 0x1, R6 ;  /* 0x0000000103037824 */ /* 0x000fe400078e0206 */
[----:B------:R-:W-:Y:S02]  /*86c0*/  IMAD R0, R5, c[0x0][0x1a8], RZ ;  /* 0x00006a0005007a24 */ /* 0x000fe400078e02ff */
[----:B------:R-:W-:-:S04]  /*86d0*/  IMAD.WIDE.U32 R2, R4, c[0x0][0x1a8], R2 ;  /* 0x00006a0004027a25 */ /* 0x000fc800078e0002 */
[----:B------:R-:W-:Y:S01]  /*86e0*/  IMAD R0, R4, c[0x0][0x1ac], R0 ;  /* 0x00006b0004007a24 */ /* 0x000fe200078e0200 */
[----:B------:R-:W-:Y:S01]  /*86f0*/  LEA R4, P0, R2, c[0x0][0x160], 0x1 ;  /* 0x0000580002047a11 */ /* 0x000fe200078008ff */
[----:B------:R-:W-:Y:S02]  /*8700*/  IMAD R52, R137, c[0x0][0x2c4], RZ ;  /* 0x0000b10089347a24 */ /* 0x000fe400078e02ff */
[----:B------:R-:W-:Y:S02]  /*8710*/  IMAD.IADD R0, R3, 0x1, R0 ;  /* 0x0000000103007824 */ /* 0x000fe400078e0200 */
[----:B------:R-:W1:Y:S01]  /*8720*/  SHFL.IDX PT, R6, R4, RZ, 0x181f ;  /* 0x00181fff04067589 */ /* 0x000e6200000e0000 */
[----:B------:R-:W-:Y:S01]  /*8730*/  ISETP.GE.AND P3, PT, R16, R52, PT ;  /* 0x000000341000720c */ /* 0x000fe20003f66270 */
[----:B------:R-:W-:Y:S01]  /*8740*/  IMAD R9, R83, c[0x0][0x1e0], RZ ;  /* 0x0000780053097a24 */ /* 0x000fe200078e02ff */
[----:B------:R-:W-:Y:S01]  /*8750*/  LEA.HI.X R0, R2, c[0x0][0x164], R0, 0x1, P0 ;  /* 0x0000590002007a11 */ /* 0x000fe200000f0c00 */
[----:B------:R-:W3:Y:S01]  /*8760*/  SHFL.IDX PT, R5, R4, 0x1, 0x181f ;  /* 0x00381f0004057f89 */ /* 0x000ee200000e0000 */
[----:B------:R-:W-:Y:S01]  /*8770*/  IADD3 R2, R16, 0x20, RZ ;  /* 0x0000002010027810 */ /* 0x000fe20007ffe0ff */
[----:B------:R-:W-:-:S02]  /*8780*/  IMAD.MOV.U32 R54, RZ, RZ, 0x60 ;  /* 0x00000060ff367424 */ /* 0x000fc400078e00ff */
[----:B------:R-:W4:Y:S01]  /*8790*/  SHFL.IDX PT, R7, R0, RZ, 0x181f ;  /* 0x00181fff00077589 */ /* 0x000f2200000e0000 */
[-C--:B------:R-:W-:Y:S01]  /*87a0*/  ISETP.GE.AND P4, PT, R2, R52.reuse, PT ;  /* 0x000000340200720c */ /* 0x080fe20003f86270 */
[----:B------:R-:W-:Y:S01]  /*87b0*/  IMAD R9, R136, c[0x0][0x1e4], R9 ;  /* 0x0000790088097a24 */ /* 0x000fe200078e0209 */
[----:B------:R-:W-:Y:S01]  /*87c0*/  IADD3 R2, R16, 0x40, RZ ;  /* 0x0000004010027810 */ /* 0x000fe20007ffe0ff */
[----:B------:R-:W4:Y:S01]  /*87d0*/  SHFL.IDX PT, R8, R0, 0x1, 0x181f ;  /* 0x00381f0000087f89 */ /* 0x000f2200000e0000 */
[----:B------:R-:W-:Y:S02]  /*87e0*/  IMAD R54, R223, -0x60, R54 ;  /* 0xffffffa0df367824 */ /* 0x000fe400078e0236 */
[----:B------:R-:W-:Y:S01]  /*87f0*/  ISETP.GE.AND P5, PT, R2, R52, PT ;  /* 0x000000340200720c */ /* 0x000fe20003fa6270 */
[----:B------:R-:W2:Y:S01]  /*8800*/  SHFL.IDX PT, R10, R4, 0x2, 0x181f ;  /* 0x00581f00040a7f89 */ /* 0x000ea200000e0000 */
[----:B------:R-:W-:Y:S01]  /*8810*/  IMAD.WIDE.U32 R2, R136, c[0x0][0x1e0], RZ ;  /* 0x0000780088027a25 */ /* 0x000fe200078e00ff */
[----:B------:R-:W-:-:S02]  /*8820*/  IADD3 R74, R54, R140, -R84 ;  /* 0x0000008c364a7210 */ /* 0x000fc40007ffe854 */
[----:B------:R-:W2:Y:S01]  /*8830*/  SHFL.IDX PT, R11, R0, 0x2, 0x181f ;  /* 0x00581f00000b7f89 */ /* 0x000ea200000e0000 */
[----:B------:R-:W-:Y:S02]  /*8840*/  IMAD.MOV.U32 R138, RZ, RZ, R230 ;  /* 0x000000ffff8a7224 */ /* 0x000fe400078e00e6 */
[----:B------:R-:W-:Y:S01]  /*8850*/  IMAD.MOV.U32 R139, RZ, RZ, R234 ;  /* 0x000000ffff8b7224 */ /* 0x000fe200078e00ea */
[----:B------:R-:W-:Y:S01]  /*8860*/  BAR.SYNC.DEFER_BLOCKING 0x0 ;  /* 0x0000000000007b1d */ /* 0x000fe20000010000 */
[-C--:B-1----:R-:W-:Y:S01]  /*8870*/  @!P3 LEA R22, P0, R72, R6.reuse, 0x1 ;  /* 0x000000064816b211 */ /* 0x082fe200078008ff */
[----:B------:R-:W-:Y:S01]  /*8880*/  IMAD.MOV.U32 R85, RZ, RZ, 0x40 ;  /* 0x00000040ff557424 */ /* 0x000fe200078e00ff */
[----:B------:R-:W-:Y:S02]  /*8890*/  @!P3 LEA R20, P2, R86, R6, 0x1 ;  /* 0x000000065614b211 */ /* 0x000fe400078408ff */
[C---:B---3--:R-:W-:Y:S01]  /*88a0*/  @!P4 LEA R18, P1, R72.reuse, R5, 0x1 ;  /* 0x000000054812c211 */ /* 0x048fe200078208ff */
[----:B------:R-:W-:Y:S01]  /*88b0*/  SHFL.IDX PT, R0, R0, 0x3, 0x181f ;  /* 0x00781f0000007f89 */ /* 0x000fe200000e0000 */
[----:B----4-:R-:W-:-:S02]  /*88c0*/  @!P3 LEA.HI.X R23, R72, R7, R73, 0x1, P0 ;  /* 0x000000074817b211 */ /* 0x010fc400000f0c49 */
[----:B------:R-:W-:Y:S01]  /*88d0*/  @!P4 LEA R14, P0, R86, R5, 0x1 ;  /* 0x00000005560ec211 */ /* 0x000fe200078008ff */
[----:B------:R-:W-:Y:S01]  /*88e0*/  IMAD.IADD R5, R3, 0x1, R9 ;  /* 0x0000000103057824 */ /* 0x000fe200078e0209 */
[-C--:B------:R-:W-:Y:S01]  /*88f0*/  @!P4 LEA.HI.X R19, R72, R8.reuse, R73, 0x1, P1 ;  /* 0x000000084813c211 */ /* 0x080fe200008f0c49 */
[----:B------:R-:W-:Y:S01]  /*8900*/  IMAD.WIDE.U32 R2, R2, 0x60, R138 ;  /* 0x0000006002027825 */ /* 0x000fe200078e008a */
[C-C-:B------:R-:W-:Y:S02]  /*8910*/  @!P4 LEA.HI.X R15, R86.reuse, R8, R24.reuse, 0x1, P0 ;  /* 0x00000008560fc211 */ /* 0x140fe400000f0c18 */
[----:B------:R1:W3:Y:S01]  /*8920*/  SHFL.IDX PT, R8, R4, 0x3, 0x181f ;  /* 0x00781f0004087f89 */ /* 0x0002e200000e0000 */
[----:B------:R-:W-:Y:S01]  /*8930*/  IMAD R5, R5, 0x60, RZ ;  /* 0x0000006005057824 */ /* 0x000fe200078e02ff */
[----:B------:R-:W-:Y:S02]  /*8940*/  @!P3 LEA.HI.X R21, R86, R7, R24, 0x1, P2 ;  /* 0x000000075615b211 */ /* 0x000fe400010f0c18 */
[----:B------:R-:W-:Y:S01]  /*8950*/  ISETP.GE.AND P2, PT, R74, 0x1, PT ;  /* 0x000000014a00780c */ /* 0x000fe20003f46270 */
[----:B------:R-:W-:Y:S01]  /*8960*/  IMAD.IADD R17, R3, 0x1, R5 ;  /* 0x0000000103117824 */ /* 0x000fe200078e0205 */
[----:B------:R-:W-:-:S02]  /*8970*/  IADD3 R3, R16, 0x60, RZ ;  /* 0x0000006010037810 */ /* 0x000fc40007ffe0ff */
[----:B------:R-:W-:Y:S02]  /*8980*/  ISETP.GE.AND P1, PT, R72, c[0x0][0x198], PT ;  /* 0x0000660048007a0c */ /* 0x000fe40003f26270 */
[----:B------:R-:W-:-:S11]  /*8990*/  ISETP.GE.AND P6, PT, R3, R52, PT ;  /* 0x000000340300720c */ /* 0x000fd60003fc6270 */
[----:B------:R-:W-:Y:S01]  /*89a0*/  @!PT LDS RZ, [RZ] ;  /* 0x00000000fffff984 */ /* 0x000fe20000000800 */
[----:B------:R4:W-:Y:S01]  /*89b0*/  @!P3 LDGSTS.E.BYPASS.LTC128B.128 [R219+0x100], [R22.64], !P1 ;  /* 0x0010000016dbbfae */ /* 0x0009e2000c901d48 */
[----:B--2---:R-:W-:Y:S01]  /*89c0*/  IMAD.MOV.U32 R25, RZ, RZ, R12 ;  /* 0x000000ffff197224 */ /* 0x004fe200078e000c */
[----:B------:R-:W-:-:S04]  /*89d0*/  @!P5 LEA R12, P0, R72, R10, 0x1 ;  /* 0x0000000a480cd211 */ /* 0x000fc800078008ff */
[----:B------:R-:W-:Y:S02]  /*89e0*/  @!P5 LEA.HI.X R13, R72, R11, R73, 0x1, P0 ;  /* 0x0000000b480dd211 */ /* 0x000fe400000f0c49 */
[----:B------:R-:W-:-:S04]  /*89f0*/  @!P5 LEA R10, P0, R86, R10, 0x1 ;  /* 0x0000000a560ad211 */ /* 0x000fc800078008ff */
[----:B------:R-:W-:Y:S02]  /*8a00*/  @!P5 LEA.HI.X R11, R86, R11, R24, 0x1, P0 ;  /* 0x0000000b560bd211 */ /* 0x000fe400000f0c18 */
[----:B-1----:R-:W-:-:S04]  /*8a10*/  @P2 LEA R4, P0, R2, c[0x0][0x1c8], 0x1 ;  /* 0x0000720002042a11 */ /* 0x002fc800078008ff */
[----:B------:R-:W-:Y:S02]  /*8a20*/  @P2 LEA.HI.X R5, R2, c[0x0][0x1cc], R17, 0x1, P0 ;  /* 0x0000730002052a11 */ /* 0x000fe400000f0c11 */
[----:B---3--:R-:W-:-:S04]  /*8a30*/  @!P6 LEA R6, P0, R86, R8, 0x1 ;  /* 0x000000085606e211 */ /* 0x008fc800078008ff */
[----:B------:R-:W-:Y:S02]  /*8a40*/  @!P6 LEA.HI.X R7, R86, R0, R24, 0x1, P0 ;  /* 0x000000005607e211 */ /* 0x000fe400000f0c18 */
[----:B------:R-:W-:-:S04]  /*8a50*/  @!P6 LEA R8, P0, R72, R8, 0x1 ;  /* 0x000000084808e211 */ /* 0x000fc800078008ff */
[----:B------:R-:W-:Y:S01]  /*8a60*/  @!P6 LEA.HI.X R9, R72, R0, R73, 0x1, P0 ;  /* 0x000000004809e211 */ /* 0x000fe200000f0c49 */
[----:B------:R-:W-:Y:S01]  /*8a70*/  IMAD.MOV.U32 R0, RZ, RZ, 0x20 ;  /* 0x00000020ff007424 */ /* 0x000fe200078e00ff */
[----:B------:R-:W-:-:S03]  /*8a80*/  ISETP.GE.AND P0, PT, R86, c[0x0][0x198], PT ;  /* 0x0000660056007a0c */ /* 0x000fc60003f06270 */
[----:B------:R-:W-:-:S10]  /*8a90*/  IMAD R3, R0, c[0x0][0x1e4], RZ ;  /* 0x0000790000037a24 */ /* 0x000fd400078e02ff */
[----:B------:R4:W-:Y:S04]  /*8aa0*/  @!P3 LDGSTS.E.BYPASS.LTC128B.128 [R219+0x4100], [R20.64], !P0 ;  /* 0x0410000014dbbfae */ /* 0x0009e8000c101d48 */
[----:B------:R4:W-:Y:S04]  /*8ab0*/  @!P4 LDGSTS.E.BYPASS.LTC128B.128 [R25+0x1100], [R18.64], !P1 ;  /* 0x011000001219cfae */ /* 0x0009e8000c901d48 */
[----:B------:R4:W-:Y:S04]  /*8ac0*/  @!P4 LDGSTS.E.BYPASS.LTC128B.128 [R25+0x5100], [R14.64], !P0 ;  /* 0x051000000e19cfae */ /* 0x0009e8000c101d48 */
[----:B------:R4:W-:Y:S04]  /*8ad0*/  @!P5 LDGSTS.E.BYPASS.LTC128B.128 [R25+0x2100], [R12.64], !P1 ;  /* 0x021000000c19dfae */ /* 0x0009e8000c901d48 */
[----:B------:R4:W-:Y:S04]  /*8ae0*/  @!P5 LDGSTS.E.BYPASS.LTC128B.128 [R25+0x6100], [R10.64], !P0 ;  /* 0x061000000a19dfae */ /* 0x0009e8000c101d48 */
[----:B------:R4:W-:Y:S01]  /*8af0*/  @!P6 LDGSTS.E.BYPASS.LTC128B.128 [R25+0x3100], [R8.64], !P1 ;  /* 0x031000000819efae */ /* 0x0009e2000c901d48 */
[----:B------:R-:W-:-:S03]  /*8b00*/  ISETP.GE.AND P1, PT, R74, 0x21, PT ;  /* 0x000000214a00780c */ /* 0x000fc60003f26270 */
[----:B------:R4:W-:Y:S01]  /*8b10*/  @!P6 LDGSTS.E.BYPASS.LTC128B.128 [R25+0x7100], [R6.64], !P0 ;  /* 0x071000000619efae */ /* 0x0009e2000c101d48 */
[----:B------:R-:W-:-:S03]  /*8b20*/  @P2 ISETP.GE.AND P0, PT, R72, c[0x0][0x1d4], PT ;  /* 0x0000750048002a0c */ /* 0x000fc60003f06270 */
[----:B------:R-:W0:Y:S10]  /*8b30*/  LDGDEPBAR ;  /* 0x00000000000079af */ /* 0x000e340000000000 */
[----:B------:R1:W-:Y:S01]  /*8b40*/  @P2 LDGSTS.E.BYPASS.LTC128B.128 [R219+0x8100], [R4.64], !P0 ;  /* 0x0810000004db2fae */ /* 0x0003e2000c101d48 */
[----:B------:R-:W-:-:S13]  /*8b50*/  @P2 ISETP.GE.AND P0, PT, R86, c[0x0][0x1d4], PT ;  /* 0x0000750056002a0c */ /* 0x000fda0003f06270 */
[----:B------:R1:W-:Y:S02]  /*8b60*/  @P2 LDGSTS.E.BYPASS.LTC128B.128 [R219+0xb100], [R4.64+0x80], !P0 ;  /* 0x0b10008004db2fae */ /* 0x0003e4000c101d48 */
[----:B-1----:R-:W-:-:S05]  /*8b70*/  IMAD.WIDE.U32 R4, R0, c[0x0][0x1e0], RZ ;  /* 0x0000780000047a25 */ /* 0x002fca00078e00ff */
[----:B------:R-:W-:-:S04]  /*8b80*/  @P1 IADD3 R0, P0, R2, R4, RZ ;  /* 0x0000000402001210 */ /* 0x000fc80007f1e0ff */
[----:B------:R-:W-:Y:S02]  /*8b90*/  @P1 IADD3.X R3, R17, R5, R3, P0, !PT ;  /* 0x0000000511031210 */ /* 0x000fe400007fe403 */
[----:B------:R-:W-:-:S04]  /*8ba0*/  @P1 LEA R4, P0, R0, c[0x0][0x1c8], 0x1 ;  /* 0x0000720000041a11 */ /* 0x000fc800078008ff */
[----:B------:R-:W-:Y:S01]  /*8bb0*/  @P1 LEA.HI.X R5, R0, c[0x0][0x1cc], R3, 0x1, P0 ;  /* 0x0000730000051a11 */ /* 0x000fe200000f0c03 */
[----:B------:R-:W-:Y:S01]  /*8bc0*/  IMAD R0, R85, c[0x0][0x1e4], RZ ;  /* 0x0000790055007a24 */ /* 0x000fe200078e02ff */
[----:B------:R-:W-:-:S13]  /*8bd0*/  @P1 ISETP.GE.AND P0, PT, R72, c[0x0][0x1d4], PT ;  /* 0x0000750048001a0c */ /* 0x000fda0003f06270 */
[----:B------:R1:W-:Y:S01]  /*8be0*/  @P1 LDGSTS.E.BYPASS.LTC128B.128 [R25+0x9100], [R4.64], !P0 ;  /* 0x0910000004191fae */ /* 0x0003e2000c101d48 */
[----:B------:R-:W-:-:S13]  /*8bf0*/  @P1 ISETP.GE.AND P0, PT, R86, c[0x0][0x1d4], PT ;  /* 0x0000750056001a0c */ /* 0x000fda0003f06270 */
[----:B------:R1:W-:Y:S01]  /*8c00*/  @P1 LDGSTS.E.BYPASS.LTC128B.128 [R25+0xc100], [R4.64+0x80], !P0 ;  /* 0x0c10008004191fae */ /* 0x0003e2000c101d48 */
[----:B------:R-:W-:Y:S01]  /*8c10*/  ISETP.GE.AND P1, PT, R74, 0x41, PT ;  /* 0x000000414a00780c */ /* 0x000fe20003f26270 */
[----:B-1----:R-:W-:-:S12]  /*8c20*/  IMAD.WIDE.U32 R4, R85, c[0x0][0x1e0], RZ ;  /* 0x0000780055047a25 */ /* 0x002fd800078e00ff */
[----:B------:R-:W-:-:S04]  /*8c30*/  @P1 IADD3 R3, P0, R2, R4, RZ ;  /* 0x0000000402031210 */ /* 0x000fc80007f1e0ff */
[----:B------:R-:W-:Y:S02]  /*8c40*/  @P1 IADD3.X R0, R17, R5, R0, P0, !PT ;  /* 0x0000000511001210 */ /* 0x000fe400007fe400 */
[----:B------:R-:W-:-:S04]  /*8c50*/  @P1 LEA R2, P0, R3, c[0x0][0x1c8], 0x1 ;  /* 0x0000720003021a11 */ /* 0x000fc800078008ff */
[----:B------:R-:W-:Y:S02]  /*8c60*/  @P1 LEA.HI.X R3, R3, c[0x0][0x1cc], R0, 0x1, P0 ;  /* 0x0000730003031a11 */ /* 0x000fe400000f0c00 */
[----:B------:R-:W-:-:S13]  /*8c70*/  @P1 ISETP.GE.AND P0, PT, R72, c[0x0][0x1d4], PT ;  /* 0x0000750048001a0c */ /* 0x000fda0003f06270 */
[----:B------:R4:W-:Y:S01]  /*8c80*/  @P1 LDGSTS.E.BYPASS.LTC128B.128 [R25+0xa100], [R2.64], !P0 ;  /* 0x0a10000002191fae */ /* 0x0009e2000c101d48 */
[----:B------:R-:W-:-:S13]  /*8c90*/  @P1 ISETP.GE.AND P0, PT, R86, c[0x0][0x1d4], PT ;  /* 0x0000750056001a0c */ /* 0x000fda0003f06270 */
[----:B------:R4:W-:Y:S01]  /*8ca0*/  @P1 LDGSTS.E.BYPASS.LTC128B.128 [R25+0xd100], [R2.64+0x80], !P0 ;  /* 0x0d10008002191fae */ /* 0x0009e2000c101d48 */
[----:B------:R-:W-:-:S03]  /*8cb0*/  ISETP.LT.AND P0, PT, RZ, c[0x0][0x27c], PT ;  /* 0x00009f00ff007a0c */ /* 0x000fc60003f01270 */
[----:B------:R-:W0:Y:S10]  /*8cc0*/  LDGDEPBAR ;  /* 0x00000000000079af */ /* 0x000e340000000000 */
[----:B------:R-:W-:Y:S05]  /*8cd0*/  @P0 BRA `(.L_x_755) ;  /* 0x0000002000000947 */ /* 0x000fea0003800000 */
[----:B------:R-:W-:-:S04]  /*8ce0*/  DEPBAR.LE SB0, 0x1 ;  /* 0x000080400000791a */ /* 0x000fc80000000000 */
[----:B------:R-:W-:Y:S05]  /*8cf0*/  BRA `(.L_x_756) ;  /* 0x0000499000007947 */ /* 0x000fea0003800000 */
.L_x_755:
[----:B------:R-:W-:Y:S01]  /*8d00*/  ULDC.U8 UR4, c[0x0][0x298] ;  /* 0x0000a60000047ab9 */ /* 0x000fe20000000000 */
[----:B-----5:R-:W-:Y:S01]  /*8d10*/  SHF.R.S32.HI R0, RZ, 0x1f, R133 ;  /* 0x0000001fff007819 */ /* 0x020fe20000011485 */
[C---:B------:R-:W-:Y:S01]  /*8d20*/  IMAD.WIDE.U32 R4, R133.reuse, c[0x0][0x280], RZ ;  /* 0x0000a00085047a25 */ /* 0x040fe200078e00ff */
[----:B------:R-:W-:Y:S01]  /*8d30*/  ISETP.NE.AND P0, PT, RZ, UR4, PT ;  /* 0x00000004ff007c0c */ /* 0x000fe2000bf05270 */
[----:B------:R-:W-:Y:S01]  /*8d40*/  BSSY B2, `(.L_x_756) ;  /* 0x0000494000027945 */ /* 0x000fe20003800000 */
[----:B------:R-:W-:Y:S01]  /*8d50*/  IADD3 R71, R84, 0x60, RZ ;  /* 0x0000006054477810 */ /* 0x000fe20007ffe0ff */
[C---:B----4-:R-:W-:Y:S02]  /*8d60*/  IMAD R2, R0.reuse, c[0x0][0x280], RZ ;  /* 0x0000a00000027a24 */ /* 0x050fe400078e02ff */
[----:B------:R-:W-:Y:S02]  /*8d70*/  IMAD R0, R0, c[0x0][0x290], RZ ;  /* 0x0000a40000007a24 */ /* 0x000fe400078e02ff */
[----:B------:R-:W-:-:S02]  /*8d80*/  IMAD R6, R133, c[0x0][0x284], R2 ;  /* 0x0000a10085067a24 */ /* 0x000fc400078e0202 */
[C---:B------:R-:W-:Y:S01]  /*8d90*/  IMAD R7, R133.reuse, c[0x0][0x294], R0 ;  /* 0x0000a50085077a24 */ /* 0x040fe200078e0200 */
[----:B------:R-:W-:Y:S01]  /*8da0*/  LEA R0, R144, R16, 0x5 ;  /* 0x0000001090007211 */ /* 0x000fe200078e28ff */
[----:B------:R-:W-:Y:S01]  /*8db0*/  IMAD.WIDE.U32 R2, R133, c[0x0][0x290], RZ ;  /* 0x0000a40085027a25 */ /* 0x000fe200078e00ff */
[----:B------:R-:W-:-:S04]  /*8dc0*/  IADD3 R6, R6, R5, RZ ;  /* 0x0000000506067210 */ /* 0x000fc80007ffe0ff */
[----:B------:R-:W-:Y:S01]  /*8dd0*/  IADD3 R8, R7, R3, RZ ;  /* 0x0000000307087210 */ /* 0x000fe20007ffe0ff */
[----:B------:R-:W-:Y:S05]  /*8de0*/  @!P0 BRA `(.L_x_757) ;  /* 0x0000251000008947 */ /* 0x000fea0003800000 */
[----:B------:R-:W-:Y:S01]  /*8df0*/  ISETP.NE.AND P1, PT, R142, 0x1, PT ;  /* 0x000000018e00780c */ /* 0x000fe20003f25270 */
[----:B------:R-:W-:Y:S01]  /*8e00*/  IMAD.MOV.U32 R5, RZ, RZ, R6 ;  /* 0x000000ffff057224 */ /* 0x000fe200078e0006 */
[----:B------:R-:W-:Y:S01]  /*8e10*/  BSSY B0, `(.L_x_758) ;  /* 0x0000032000007945 */ /* 0x000fe20003800000 */
[----:B------:R-:W-:Y:S01]  /*8e20*/  SHF.R.S32.HI R25, RZ, 0x1f, R30 ;  /* 0x0000001fff197819 */ /* 0x000fe2000001141e */
[----:B------:R-:W-:Y:S01]  /*8e30*/  CS2R R38, SRZ ;  /* 0x0000000000267805 */ /* 0x000fe2000001ff00 */
[----:B------:R-:W-:Y:S01]  /*8e40*/  CS2R R22, SRZ ;  /* 0x0000000000167805 */ /* 0x000fe2000001ff00 */
[----:B------:R-:W-:Y:S01]  /*8e50*/  CS2R R14, SRZ ;  /* 0x00000000000e7805 */ /* 0x000fe2000001ff00 */
[----:B------:R-:W-:Y:S01]  /*8e60*/  CS2R R20, SRZ ;  /* 0x0000000000147805 */ /* 0x000fe2000001ff00 */
[----:B------:R-:W-:-:S05]  /*8e70*/  CS2R R12, SRZ ;  /* 0x00000000000c7805 */ /* 0x000fca000001ff00 */
[----:B------:R-:W-:-:S05]  /*8e80*/  @P1 IMAD.HI.U32 R3, R0, c[0x0][0x2c8], RZ ;  /* 0x0000b20000031a27 */ /* 0x000fca00078e00ff */
[----:B------:R-:W-:-:S04]  /*8e90*/  @P1 SHF.R.U32.HI R0, RZ, c[0x0][0x2cc], R3 ;  /* 0x0000b300ff001a19 */ /* 0x000fc80000011603 */
[----:B------:R-:W-:Y:S01]  /*8ea0*/  SHF.R.S32.HI R7, RZ, 0x1f, R0 ;  /* 0x0000001fff077819 */ /* 0x000fe20000011400 */
[----:B------:R-:W-:-:S04]  /*8eb0*/  IMAD.WIDE.U32 R4, R0, c[0x0][0x280], R4 ;  /* 0x0000a00000047a25 */ /* 0x000fc800078e0004 */
[C---:B------:R-:W-:Y:S01]  /*8ec0*/  IMAD R3, R7.reuse, c[0x0][0x280], RZ ;  /* 0x0000a00007037a24 */ /* 0x040fe200078e02ff */
[----:B------:R-:W-:Y:S01]  /*8ed0*/  LEA R26, P0, R4, c[0x0][0x270], 0x1 ;  /* 0x00009c00041a7a11 */ /* 0x000fe200078008ff */
[----:B------:R-:W-:Y:S02]  /*8ee0*/  IMAD R7, R7, c[0x0][0x290], RZ ;  /* 0x0000a40007077a24 */ /* 0x000fe400078e02ff */
[----:B------:R-:W-:Y:S02]  /*8ef0*/  IMAD R6, R0, c[0x0][0x284], R3 ;  /* 0x0000a10000067a24 */ /* 0x000fe400078e0203 */
[----:B------:R-:W-:-:S03]  /*8f00*/  IMAD.MOV.U32 R3, RZ, RZ, R8 ;  /* 0x000000ffff037224 */ /* 0x000fc600078e0008 */
[----:B------:R-:W-:Y:S01]  /*8f10*/  IADD3 R5, R5, R6, RZ ;  /* 0x0000000605057210 */ /* 0x000fe20007ffe0ff */
[----:B------:R-:W-:-:S03]  /*8f20*/  IMAD.WIDE.U32 R2, R0, c[0x0][0x290], R2 ;  /* 0x0000a40000027a25 */ /* 0x000fc600078e0002 */
[----:B------:R-:W-:Y:S01]  /*8f30*/  LEA.HI.X R19, R4, c[0x0][0x274], R5, 0x1, P0 ;  /* 0x00009d0004137a11 */ /* 0x000fe200000f0c05 */
[----:B------:R-:W-:Y:S01]  /*8f40*/  IMAD R0, R0, c[0x0][0x294], R7 ;  /* 0x0000a50000007a24 */ /* 0x000fe200078e0207 */
[----:B------:R-:W-:-:S03]  /*8f50*/  LEA R24, P0, R2, c[0x0][0x288], 0x1 ;  /* 0x0000a20002187a11 */ /* 0x000fc600078008ff */
[----:B------:R1:W2:Y:S01]  /*8f60*/  SHFL.IDX PT, R5, R19, RZ, 0x181f ;  /* 0x00181fff13057589 */ /* 0x0002a200000e0000 */
[----:B------:R-:W-:-:S03]  /*8f70*/  IADD3 R0, R3, R0, RZ ;  /* 0x0000000003007210 */ /* 0x000fc60007ffe0ff */
[----:B------:R1:W3:Y:S01]  /*8f80*/  SHFL.IDX PT, R10, R24, RZ, 0x181f ;  /* 0x00181fff180a7589 */ /* 0x0002e200000e0000 */
[----:B------:R-:W-:-:S03]  /*8f90*/  LEA.HI.X R18, R2, c[0x0][0x28c], R0, 0x1, P0 ;  /* 0x0000a30002127a11 */ /* 0x000fc600000f0c00 */
[----:B------:R1:W4:Y:S04]  /*8fa0*/  SHFL.IDX PT, R2, R26, RZ, 0x181f ;  /* 0x00181fff1a027589 */ /* 0x00032800000e0000 */
[----:B------:R1:W1:Y:S01]  /*8fb0*/  SHFL.IDX PT, R11, R18, RZ, 0x181f ;  /* 0x00181fff120b7589 */ /* 0x00026200000e0000 */
[----:B------:R-:W-:Y:S05]  /*8fc0*/  @P3 BRA `(.L_x_759) ;  /* 0x0000016000003947 */ /* 0x000fea0003800000 */
[----:B------:R-:W-:Y:S01]  /*8fd0*/  ISETP.GE.AND P1, PT, R28, c[0x0][0x27c], PT ;  /* 0x00009f001c007a0c */ /* 0x000fe20003f26270 */
[----:B------:R-:W-:Y:S01]  /*8fe0*/  CS2R R22, SRZ ;  /* 0x0000000000167805 */ /* 0x000fe2000001ff00 */
[----:B------:R-:W-:-:S11]  /*8ff0*/  CS2R R14, SRZ ;  /* 0x00000000000e7805 */ /* 0x000fd6000001ff00 */
[C---:B------:R-:W-:Y:S01]  /*9000*/  @!P1 IMAD.SHL.U32 R0, R28.reuse, 0x2, RZ ;  /* 0x000000021c009824 */ /* 0x040fe200078e00ff */
[----:B------:R-:W-:-:S04]  /*9010*/  @!P1 SHF.L.U64.HI R3, R28, 0x1, R29 ;  /* 0x000000011c039819 */ /* 0x000fc8000001021d */
[----:B----4-:R-:W-:-:S05]  /*9020*/  @!P1 IADD3 R8, P0, R2, R0, RZ ;  /* 0x0000000002089210 */ /* 0x010fca0007f1e0ff */
[--C-:B--2---:R-:W-:Y:S01]  /*9030*/  @!P1 IMAD.X R9, R5, 0x1, R3.reuse, P0 ;  /* 0x0000000105099824 */ /* 0x104fe200000e0603 */
[----:B---3--:R-:W-:Y:S01]  /*9040*/  @!P1 IADD3 R6, P0, R10, R0, RZ ;  /* 0x000000000a069210 */ /* 0x008fe20007f1e0ff */
[----:B------:R-:W-:Y:S01]  /*9050*/  CS2R R12, SRZ ;  /* 0x00000000000c7805 */ /* 0x000fe2000001ff00 */
[----:B------:R-:W-:Y:S02]  /*9060*/  CS2R R20, SRZ ;  /* 0x0000000000147805 */ /* 0x000fe4000001ff00 */
[----:B------:R2:W5:Y:S01]  /*9070*/  @!P1 LD.E.64 R14, [R8.64] ;  /* 0x00000008080e9980 */ /* 0x000562000c101b00 */
[----:B-1----:R-:W-:Y:S01]  /*9080*/  @!P1 IMAD.X R7, R11, 0x1, R3, P0 ;  /* 0x000000010b079824 */ /* 0x002fe200000e0603 */
[----:B------:R-:W-:-:S04]  /*9090*/  ISETP.GE.AND P0, PT, R30, c[0x0][0x27c], PT ;  /* 0x00009f001e007a0c */ /* 0x000fc80003f06270 */
[----:B------:R2:W5:Y:S09]  /*90a0*/  @!P1 LD.E.64 R12, [R6.64] ;  /* 0x00000008060c9980 */ /* 0x000572000c101b00 */
[C---:B------:R-:W-:Y:S01]  /*90b0*/  @!P0 IMAD.SHL.U32 R3, R30.reuse, 0x2, RZ ;  /* 0x000000021e038824 */ /* 0x040fe200078e00ff */
[----:B------:R-:W-:-:S04]  /*90c0*/  @!P0 SHF.L.U64.HI R0, R30, 0x1, R25 ;  /* 0x000000011e008819 */ /* 0x000fc80000010219 */
[----:B------:R-:W-:-:S05]  /*90d0*/  @!P0 IADD3 R4, P2, R2, R3, RZ ;  /* 0x0000000302048210 */ /* 0x000fca0007f5e0ff */
[----:B------:R-:W-:Y:S01]  /*90e0*/  @!P0 IMAD.X R5, R5, 0x1, R0, P2 ;  /* 0x0000000105058824 */ /* 0x000fe200010e0600 */
[----:B------:R-:W-:-:S04]  /*90f0*/  @!P0 IADD3 R2, P2, R10, R3, RZ ;  /* 0x000000030a028210 */ /* 0x000fc80007f5e0ff */
[----:B------:R2:W5:Y:S01]  /*9100*/  @!P0 LD.E.64 R22, [R4.64] ;  /* 0x0000000804168980 */ /* 0x000562000c101b00 */
[----:B------:R-:W-:-:S05]  /*9110*/  @!P0 IMAD.X R3, R11, 0x1, R0, P2 ;  /* 0x000000010b038824 */ /* 0x000fca00010e0600 */
[----:B------:R2:W5:Y:S03]  /*9120*/  @!P0 LD.E.64 R20, [R2.64] ;  /* 0x0000000802148980 */ /* 0x000566000c101b00 */
.L_x_759:
[----:B------:R-:W-:Y:S05]  /*9130*/  BSYNC B0 ;  /* 0x0000000000007941 */ /* 0x000fea0003800000 */
.L_x_758:
[----:B--2--5:R-:W-:Y:S01]  /*9140*/  IMAD.MOV.U32 R4, RZ, RZ, R22 ;  /* 0x000000ffff047224 */ /* 0x024fe200078e0016 */
[----:B-1----:R1:W2:Y:S01]  /*9150*/  SHFL.IDX PT, R11, R19, 0x1, 0x181f ;  /* 0x00381f00130b7f89 */ /* 0x0022a200000e0000 */
[----:B------:R-:W-:Y:S01]  /*9160*/  IMAD.MOV.U32 R3, RZ, RZ, R23 ;  /* 0x000000ffff037224 */ /* 0x000fe200078e0017 */
[----:B------:R-:W-:Y:S01]  /*9170*/  BSSY B0, `(.L_x_760) ;  /* 0x000002c000007945 */ /* 0x000fe20003800000 */
[----:B----4-:R-:W-:Y:S01]  /*9180*/  IMAD.MOV.U32 R2, RZ, RZ, R14 ;  /* 0x000000ffff027224 */ /* 0x010fe200078e000e */
[----:B------:R-:W-:Y:S01]  /*9190*/  PRMT R55, R55, 0x5410, R4 ;  /* 0x0000541037377816 */ /* 0x000fe20000000004 */
[----:B------:R-:W-:Y:S01]  /*91a0*/  IMAD.MOV.U32 R0, RZ, RZ, R15 ;  /* 0x000000ffff007224 */ /* 0x000fe200078e000f */
[----:B------:R-:W-:Y:S01]  /*91b0*/  PRMT R56, R56, 0x5410, R3 ;  /* 0x0000541038387816 */ /* 0x000fe20000000003 */
[----:B------:R-:W-:Y:S01]  /*91c0*/  IMAD.MOV.U32 R4, RZ, RZ, R20 ;  /* 0x000000ffff047224 */ /* 0x000fe200078e0014 */
[----:B------:R-:W-:Y:S01]  /*91d0*/  PRMT R31, R31, 0x5410, R2 ;  /* 0x000054101f1f7816 */ /* 0x000fe20000000002 */
[----:B------:R-:W-:Y:S01]  /*91e0*/  IMAD.MOV.U32 R3, RZ, RZ, R21 ;  /* 0x000000ffff037224 */ /* 0x000fe200078e0015 */
[----:B------:R-:W-:Y:S01]  /*91f0*/  PRMT R53, R53, 0x5410, R0 ;  /* 0x0000541035357816 */ /* 0x000fe20000000000 */
[----:B------:R-:W-:Y:S01]  /*9200*/  IMAD.MOV.U32 R2, RZ, RZ, R12 ;  /* 0x000000ffff027224 */ /* 0x000fe200078e000c */
[----:B------:R1:W4:Y:S01]  /*9210*/  SHFL.IDX PT, R5, R26, 0x1, 0x181f ;  /* 0x00381f001a057f89 */ /* 0x00032200000e0000 */
[----:B------:R-:W-:Y:S01]  /*9220*/  IMAD.MOV.U32 R0, RZ, RZ, R13 ;  /* 0x000000ffff007224 */ /* 0x000fe200078e000d */
[----:B------:R-:W-:Y:S01]  /*9230*/  PRMT R55, R4, 0x7610, R55 ;  /* 0x0000761004377816 */ /* 0x000fe20000000037 */
[----:B------:R-:W-:Y:S01]  /*9240*/  CS2R R32, SRZ ;  /* 0x0000000000207805 */ /* 0x000fe2000001ff00 */
[----:B------:R1:W3:Y:S01]  /*9250*/  SHFL.IDX PT, R16, R18, 0x1, 0x181f ;  /* 0x00381f0012107f89 */ /* 0x0002e200000e0000 */
[----:B------:R-:W-:Y:S01]  /*9260*/  PRMT R56, R3, 0x7610, R56 ;  /* 0x0000761003387816 */ /* 0x000fe20000000038 */
[----:B------:R-:W-:Y:S01]  /*9270*/  CS2R R36, SRZ ;  /* 0x0000000000247805 */ /* 0x000fe2000001ff00 */
[----:B------:R-:W-:Y:S01]  /*9280*/  PRMT R31, R2, 0x7610, R31 ;  /* 0x00007610021f7816 */ /* 0x000fe2000000001f */
[----:B---3--:R1:W3:Y:S01]  /*9290*/  SHFL.IDX PT, R10, R24, 0x1, 0x181f ;  /* 0x00381f00180a7f89 */ /* 0x0082e200000e0000 */
[----:B------:R-:W-:Y:S01]  /*92a0*/  PRMT R53, R0, 0x7610, R53 ;  /* 0x0000761000357816 */ /* 0x000fe20000000035 */
[----:B------:R-:W-:Y:S01]  /*92b0*/  CS2R R34, SRZ ;  /* 0x0000000000227805 */ /* 0x000fe2000001ff00 */
[----:B------:R-:W-:Y:S05]  /*92c0*/  @P4 BRA `(.L_x_761) ;  /* 0x0000016000004947 */ /* 0x000fea0003800000 */
[----:B------:R-:W-:Y:S01]  /*92d0*/  ISETP.GE.AND P1, PT, R28, c[0x0][0x27c], PT ;  /* 0x00009f001c007a0c */ /* 0x000fe20003f26270 */
[----:B------:R-:W-:Y:S01]  /*92e0*/  CS2R R38, SRZ ;  /* 0x0000000000267805 */ /* 0x000fe2000001ff00 */
[----:B------:R-:W-:Y:S01]  /*92f0*/  ISETP.GE.AND P0, PT, R30, c[0x0][0x27c], PT ;  /* 0x00009f001e007a0c */ /* 0x000fe20003f06270 */
[----:B------:R-:W-:-:S10]  /*9300*/  CS2R R32, SRZ ;  /* 0x0000000000207805 */ /* 0x000fd4000001ff00 */
[C---:B------:R-:W-:Y:S01]  /*9310*/  @!P1 IMAD.SHL.U32 R0, R28.reuse, 0x2, RZ ;  /* 0x000000021c009824 */ /* 0x040fe200078e00ff */
[----:B------:R-:W-:Y:S01]  /*9320*/  @!P1 SHF.L.U64.HI R2, R28, 0x1, R29 ;  /* 0x000000011c029819 */ /* 0x000fe2000001021d */
[----:B------:R-:W-:-:S03]  /*9330*/  @!P0 IMAD.SHL.U32 R3, R30, 0x2, RZ ;  /* 0x000000021e038824 */ /* 0x000fc600078e00ff */
[----:B----4-:R-:W-:-:S05]  /*9340*/  @!P1 IADD3 R8, P2, R5, R0, RZ ;  /* 0x0000000005089210 */ /* 0x010fca0007f5e0ff */
[--C-:B--2---:R-:W-:Y:S01]  /*9350*/  @!P1 IMAD.X R9, R11, 0x1, R2.reuse, P2 ;  /* 0x000000010b099824 */ /* 0x104fe200010e0602 */
[----:B---3--:R-:W-:Y:S02]  /*9360*/  @!P1 IADD3 R6, P2, R10, R0, RZ ;  /* 0x000000000a069210 */ /* 0x008fe40007f5e0ff */
[----:B------:R-:W-:Y:S01]  /*9370*/  @!P0 SHF.L.U64.HI R0, R30, 0x1, R25 ;  /* 0x000000011e008819 */ /* 0x000fe20000010219 */
[----:B------:R-:W-:Y:S01]  /*9380*/  CS2R R34, SRZ ;  /* 0x0000000000227805 */ /* 0x000fe2000001ff00 */
[----:B------:R-:W-:Y:S01]  /*9390*/  CS2R R36, SRZ ;  /* 0x0000000000247805 */ /* 0x000fe2000001ff00 */
[----:B------:R-:W-:Y:S01]  /*93a0*/  @!P1 IMAD.X R7, R16, 0x1, R2, P2 ;  /* 0x0000000110079824 */ /* 0x000fe200010e0602 */
[-C--:B------:R-:W-:Y:S01]  /*93b0*/  @!P0 IADD3 R4, P2, R5, R3.reuse, RZ ;  /* 0x0000000305048210 */ /* 0x080fe20007f5e0ff */
[----:B------:R2:W5:Y:S04]  /*93c0*/  @!P1 LD.E.64 R32, [R8.64] ;  /* 0x0000000808209980 */ /* 0x000568000c101b00 */
[--C-:B------:R-:W-:Y:S01]  /*93d0*/  @!P0 IMAD.X R5, R11, 0x1, R0.reuse, P2 ;  /* 0x000000010b058824 */ /* 0x100fe200010e0600 */
[----:B------:R-:W-:Y:S01]  /*93e0*/  @!P0 IADD3 R2, P2, R10, R3, RZ ;  /* 0x000000030a028210 */ /* 0x000fe20007f5e0ff */
[----:B------:R2:W5:Y:S04]  /*93f0*/  @!P1 LD.E.64 R34, [R6.64] ;  /* 0x0000000806229980 */ /* 0x000568000c101b00 */
[----:B------:R-:W-:Y:S01]  /*9400*/  @!P0 IMAD.X R3, R16, 0x1, R0, P2 ;  /* 0x0000000110038824 */ /* 0x000fe200010e0600 */
[----:B------:R2:W5:Y:S04]  /*9410*/  @!P0 LD.E.64 R38, [R4.64] ;  /* 0x0000000804268980 */ /* 0x000568000c101b00 */
[----:B------:R2:W5:Y:S03]  /*9420*/  @!P0 LD.E.64 R36, [R2.64] ;  /* 0x0000000802248980 */ /* 0x000566000c101b00 */
.L_x_761:
[----:B------:R-:W-:Y:S05]  /*9430*/  BSYNC B0 ;  /* 0x0000000000007941 */ /* 0x000fea0003800000 */
.L_x_760:
[----:B--2--5:R-:W-:Y:S01]  /*9440*/  IMAD.MOV.U32 R4, RZ, RZ, R38 ;  /* 0x000000ffff047224 */ /* 0x024fe200078e0026 */
[----:B------:R2:W1:Y:S01]  /*9450*/  SHFL.IDX PT, R17, R19, 0x2, 0x181f ;  /* 0x00581f0013117f89 */ /* 0x00046200000e0000 */
[----:B------:R-:W-:Y:S01]  /*9460*/  IMAD.MOV.U32 R3, RZ, RZ, R39 ;  /* 0x000000ffff037224 */ /* 0x000fe200078e0027 */
[----:B------:R-:W-:Y:S01]  /*9470*/  BSSY B0, `(.L_x_762) ;  /* 0x000002e000007945 */ /* 0x000fe20003800000 */
[----:B------:R-:W-:Y:S01]  /*9480*/  IMAD.MOV.U32 R2, RZ, RZ, R32 ;  /* 0x000000ffff027224 */ /* 0x000fe200078e0020 */
        /* <DEDUP_REMOVED lines=8> */
[----:B----4-:R2:W4:Y:S01]  /*9510*/  SHFL.IDX PT, R5, R26, 0x2, 0x181f ;  /* 0x00581f001a057f89 */ /* 0x01052200000e0000 */
[----:B------:R-:W-:Y:S01]  /*9520*/  IMAD.MOV.U32 R0, RZ, RZ, R35 ;  /* 0x000000ffff007224 */ /* 0x000fe200078e0023 */
[----:B------:R-:W-:Y:S01]  /*9530*/  PRMT R59, R4, 0x7610, R59 ;  /* 0x00007610043b7816 */ /* 0x000fe2000000003b */
[----:B------:R-:W-:Y:S01]  /*9540*/  CS2R R50, SRZ ;  /* 0x0000000000327805 */ /* 0x000fe2000001ff00 */
[----:B------:R2:W3:Y:S01]  /*9550*/  SHFL.IDX PT, R16, R18, 0x2, 0x181f ;  /* 0x00581f0012107f89 */ /* 0x0004e200000e0000 */
[----:B------:R-:W-:Y:S01]  /*9560*/  PRMT R60, R3, 0x7610, R60 ;  /* 0x00007610033c7816 */ /* 0x000fe2000000003c */
[----:B------:R-:W-:Y:S01]  /*9570*/  CS2R R46, SRZ ;  /* 0x00000000002e7805 */ /* 0x000fe2000001ff00 */
[----:B------:R-:W-:Y:S01]  /*9580*/  PRMT R57, R2, 0x7610, R57 ;  /* 0x0000761002397816 */ /* 0x000fe20000000039 */
[----:B------:R2:W1:Y:S01]  /*9590*/  SHFL.IDX PT, R11, R24, 0x2, 0x181f ;  /* 0x00581f00180b7f89 */ /* 0x00046200000e0000 */
[----:B------:R-:W-:Y:S01]  /*95a0*/  PRMT R58, R0, 0x7610, R58 ;  /* 0x00007610003a7816 */ /* 0x000fe2000000003a */
[----:B------:R-:W-:Y:S01]  /*95b0*/  CS2R R40, SRZ ;  /* 0x0000000000287805 */ /* 0x000fe2000001ff00 */
[----:B------:R-:W-:Y:S01]  /*95c0*/  CS2R R44, SRZ ;  /* 0x00000000002c7805 */ /* 0x000fe2000001ff00 */
        /* <DEDUP_REMOVED lines=8> */
[C---:B------:R-:W-:Y:S01]  /*9650*/  @!P0 IMAD.SHL.U32 R2, R30.reuse, 0x2, RZ ;  /* 0x000000021e028824 */ /* 0x040fe200078e00ff */
[----:B---3--:R-:W-:Y:S02]  /*9660*/  @!P0 SHF.L.U64.HI R10, R30, 0x1, R25 ;  /* 0x000000011e0a8819 */ /* 0x008fe40000010219 */
[-C--:B----4-:R-:W-:Y:S02]  /*9670*/  @!P1 IADD3 R8, P2, R5, R0.reuse, RZ ;  /* 0x0000000005089210 */ /* 0x090fe40007f5e0ff */
[----:B-1----:R-:W-:Y:S02]  /*9680*/  @!P1 IADD3 R6, P4, R11, R0, RZ ;  /* 0x000000000b069210 */ /* 0x002fe40007f9e0ff */
[-C--:B------:R-:W-:Y:S01]  /*9690*/  @!P0 IADD3 R4, P3, R5, R2.reuse, RZ ;  /* 0x0000000205048210 */ /* 0x080fe20007f7e0ff */
[--C-:B------:R-:W-:Y:S01]  /*96a0*/  @!P1 IMAD.X R9, R17, 0x1, R3.reuse, P2 ;  /* 0x0000000111099824 */ /* 0x100fe200010e0603 */
[----:B------:R-:W-:Y:S01]  /*96b0*/  @!P0 IADD3 R2, P2, R11, R2, RZ ;  /* 0x000000020b028210 */ /* 0x000fe20007f5e0ff */
[C---:B------:R-:W-:Y:S01]  /*96c0*/  @!P1 IMAD.X R7, R16.reuse, 0x1, R3, P4 ;  /* 0x0000000110079824 */ /* 0x040fe200020e0603 */
[----:B------:R-:W-:Y:S01]  /*96d0*/  CS2R R42, SRZ ;  /* 0x00000000002a7805 */ /* 0x000fe2000001ff00 */
[----:B------:R-:W-:Y:S01]  /*96e0*/  CS2R R44, SRZ ;  /* 0x00000000002c7805 */ /* 0x000fe2000001ff00 */
[--C-:B------:R-:W-:Y:S01]  /*96f0*/  @!P0 IMAD.X R5, R17, 0x1, R10.reuse, P3 ;  /* 0x0000000111058824 */ /* 0x100fe200018e060a */
[----:B------:R1:W5:Y:S01]  /*9700*/  @!P1 LD.E.64 R40, [R8.64] ;  /* 0x0000000808289980 */ /* 0x000362000c101b00 */
[----:B------:R-:W-:-:S03]  /*9710*/  @!P0 IMAD.X R3, R16, 0x1, R10, P2 ;  /* 0x0000000110038824 */ /* 0x000fc600010e060a */
[----:B------:R1:W5:Y:S04]  /*9720*/  @!P0 LD.E.64 R46, [R4.64] ;  /* 0x00000008042e8980 */ /* 0x000368000c101b00 */
[----:B------:R1:W5:Y:S04]  /*9730*/  @!P1 LD.E.64 R42, [R6.64] ;  /* 0x00000008062a9980 */ /* 0x000368000c101b00 */
[----:B------:R1:W5:Y:S02]  /*9740*/  @!P0 LD.E.64 R44, [R2.64] ;  /* 0x00000008022c8980 */ /* 0x000364000c101b00 */
.L_x_763:
[----:B------:R-:W-:Y:S05]  /*9750*/  BSYNC B0 ;  /* 0x0000000000007941 */ /* 0x000fea0003800000 */
.L_x_762:
[----:B-1---5:R-:W-:Y:S01]  /*9760*/  IMAD.MOV.U32 R4, RZ, RZ, R46 ;  /* 0x000000ffff047224 */ /* 0x022fe200078e002e */
[----:B---3--:R-:W1:Y:S01]  /*9770*/  SHFL.IDX PT, R16, R19, 0x3, 0x181f ;  /* 0x00781f0013107f89 */ /* 0x008e6200000e0000 */
        /* <DEDUP_REMOVED lines=15> */
[----:B------:R2:W1:Y:S01]  /*9870*/  SHFL.IDX PT, R11, R18, 0x3, 0x181f ;  /* 0x00781f00120b7f89 */ /* 0x00046200000e0000 */
[----:B------:R-:W-:-:S02]  /*9880*/  PRMT R64, R3, 0x7610, R64 ;  /* 0x0000761003407816 */ /* 0x000fc40000000040 */
[----:B------:R-:W-:Y:S01]  /*9890*/  PRMT R60, R60, 0x5410, R2 ;  /* 0x000054103c3c7816 */ /* 0x000fe20000000002 */
[----:B------:R1:W1:Y:S01]  /*98a0*/  SHFL.IDX PT, R10, R24, 0x3, 0x181f ;  /* 0x00781f00180a7f89 */ /* 0x00026200000e0000 */
[----:B------:R-:W-:Y:S01]  /*98b0*/  PRMT R62, R0, 0x7610, R62 ;  /* 0x00007610003e7816 */ /* 0x000fe2000000003e */
[----:B--23--:R-:W-:Y:S01]  /*98c0*/  CS2R R26, SRZ ;  /* 0x00000000001a7805 */ /* 0x00cfe2000001ff00 */
[----:B------:R-:W-:Y:S01]  /*98d0*/  CS2R R18, SRZ ;  /* 0x0000000000127805 */ /* 0x000fe2000001ff00 */
[----:B------:R-:W-:Y:S05]  /*98e0*/  @P6 BRA `(.L_x_765) ;  /* 0x0000016000006947 */ /* 0x000fea0003800000 */
[----:B----4-:R-:W-:Y:S01]  /*98f0*/  ISETP.GE.AND P1, PT, R28, c[0x0][0x27c], PT ;  /* 0x00009f001c007a0c */ /* 0x010fe20003f26270 */
[----:B------:R-:W-:Y:S01]  /*9900*/  CS2R R50, SRZ ;  /* 0x0000000000327805 */ /* 0x000fe2000001ff00 */
[----:B------:R-:W-:Y:S01]  /*9910*/  ISETP.GE.AND P0, PT, R30, c[0x0][0x27c], PT ;  /* 0x00009f001e007a0c */ /* 0x000fe20003f06270 */
[----:B------:R-:W-:-:S10]  /*9920*/  CS2R R18, SRZ ;  /* 0x0000000000127805 */ /* 0x000fd4000001ff00 */
[C---:B------:R-:W-:Y:S01]  /*9930*/  @!P1 IMAD.SHL.U32 R0, R28.reuse, 0x2, RZ ;  /* 0x000000021c009824 */ /* 0x040fe200078e00ff */
[----:B------:R-:W-:Y:S01]  /*9940*/  @!P1 SHF.L.U64.HI R7, R28, 0x1, R29 ;  /* 0x000000011c079819 */ /* 0x000fe2000001021d */
[C---:B------:R-:W-:Y:S01]  /*9950*/  @!P0 IMAD.SHL.U32 R2, R30.reuse, 0x2, RZ ;  /* 0x000000021e028824 */ /* 0x040fe200078e00ff */
[----:B------:R-:W-:Y:S02]  /*9960*/  @!P0 SHF.L.U64.HI R3, R30, 0x1, R25 ;  /* 0x000000011e038819 */ /* 0x000fe40000010219 */
[C---:B------:R-:W-:Y:S02]  /*9970*/  @!P1 IADD3 R8, P2, R5.reuse, R0, RZ ;  /* 0x0000000005089210 */ /* 0x040fe40007f5e0ff */
[----:B------:R-:W-:Y:S02]  /*9980*/  @!P0 IADD3 R4, P3, R5, R2, RZ ;  /* 0x0000000205048210 */ /* 0x000fe40007f7e0ff */
[----:B-1----:R-:W-:Y:S01]  /*9990*/  @!P1 IADD3 R6, P4, R10, R0, RZ ;  /* 0x000000000a069210 */ /* 0x002fe20007f9e0ff */
[----:B------:R-:W-:Y:S01]  /*99a0*/  @!P1 IMAD.X R9, R16, 0x1, R7, P2 ;  /* 0x0000000110099824 */ /* 0x000fe200010e0607 */
[----:B------:R-:W-:Y:S01]  /*99b0*/  @!P0 IADD3 R2, P2, R10, R2, RZ ;  /* 0x000000020a028210 */ /* 0x000fe20007f5e0ff */
[----:B------:R-:W-:Y:S01]  /*99c0*/  @!P0 IMAD.X R5, R16, 0x1, R3, P3 ;  /* 0x0000000110058824 */ /* 0x000fe200018e0603 */
[----:B------:R-:W-:Y:S01]  /*99d0*/  CS2R R26, SRZ ;  /* 0x00000000001a7805 */ /* 0x000fe2000001ff00 */
[----:B------:R-:W-:Y:S01]  /*99e0*/  CS2R R48, SRZ ;  /* 0x0000000000307805 */ /* 0x000fe2000001ff00 */
[C---:B------:R-:W-:Y:S01]  /*99f0*/  @!P1 IMAD.X R7, R11.reuse, 0x1, R7, P4 ;  /* 0x000000010b079824 */ /* 0x040fe200020e0607 */
[----:B------:R1:W5:Y:S01]  /*9a00*/  @!P1 LD.E.64 R18, [R8.64] ;  /* 0x0000000808129980 */ /* 0x000362000c101b00 */
[----:B------:R-:W-:-:S03]  /*9a10*/  @!P0 IMAD.X R3, R11, 0x1, R3, P2 ;  /* 0x000000010b038824 */ /* 0x000fc600010e0603 */
[----:B------:R1:W5:Y:S04]  /*9a20*/  @!P0 LD.E.64 R50, [R4.64] ;  /* 0x0000000804328980 */ /* 0x000368000c101b00 */
[----:B------:R1:W5:Y:S04]  /*9a30*/  @!P1 LD.E.64 R26, [R6.64] ;  /* 0x00000008061a9980 */ /* 0x000368000c101b00 */
[----:B------:R1:W5:Y:S02]  /*9a40*/  @!P0 LD.E.64 R48, [R2.64] ;  /* 0x0000000802308980 */ /* 0x000364000c101b00 */
.L_x_765:
[----:B----4-:R-:W-:Y:S05]  /*9a50*/  BSYNC B0 ;  /* 0x0000000000007941 */ /* 0x010fea0003800000 */
.L_x_764:
[----:B-1----:R-:W-:Y:S01]  /*9a60*/  IMAD.IADD R4, R52, 0x1, -R147 ;  /* 0x0000000134047824 */ /* 0x002fe200078e0a93 */
[----:B------:R-:W-:-:S04]  /*9a70*/  DEPBAR.LE SB0, 0x1 ;  /* 0x000080400000791a */ /* 0x000fc80000000000 */
[----:B------:R-:W-:Y:S01]  /*9a80*/  IMNMX R24, R4, 0x80, PT ;  /* 0x0000008004187817 */ /* 0x000fe20003800200 */
[----:B-----5:R-:W-:Y:S01]  /*9a90*/  IMAD.MOV.U32 R0, RZ, RZ, R50 ;  /* 0x000000ffff007224 */ /* 0x020fe200078e0032 */
[----:B------:R-:W-:Y:S01]  /*9aa0*/  BSSY B1, `(.L_x_766) ;  /* 0x000006c000017945 */ /* 0x000fe20003800000 */
[----:B------:R-:W-:Y:S01]  /*9ab0*/  IMAD.MOV.U32 R3, RZ, RZ, R51 ;  /* 0x000000ffff037224 */ /* 0x000fe200078e0033 */
[----:B------:R-:W-:Y:S01]  /*9ac0*/  BAR.SYNC.DEFER_BLOCKING 0x0 ;  /* 0x0000000000007b1d */ /* 0x000fe20000010000 */
[----:B------:R-:W-:Y:S01]  /*9ad0*/  ISETP.GE.AND P0, PT, R84, R24, PT ;  /* 0x000000185400720c */ /* 0x000fe20003f06270 */
[----:B------:R-:W-:Y:S01]  /*9ae0*/  IMAD.MOV.U32 R2, RZ, RZ, R18 ;  /* 0x000000ffff027224 */ /* 0x000fe200078e0012 */
[----:B------:R-:W-:Y:S01]  /*9af0*/  PRMT R66, R0, 0x7610, R66 ;  /* 0x0000761000427816 */ /* 0x000fe20000000042 */
[----:B------:R-:W-:Y:S02]  /*9b00*/  IMAD.MOV.U32 R0, RZ, RZ, R19 ;  /* 0x000000ffff007224 */ /* 0x000fe400078e0013 */
[----:B------:R-:W-:Y:S01]  /*9b10*/  IMAD.MOV.U32 R4, RZ, RZ, R48 ;  /* 0x000000ffff047224 */ /* 0x000fe200078e0030 */
[----:B------:R-:W-:Y:S01]  /*9b20*/  PRMT R66, R66, 0x5410, R3 ;  /* 0x0000541042427816 */ /* 0x000fe20000000003 */
[----:B------:R-:W-:Y:S01]  /*9b30*/  IMAD.MOV.U32 R3, RZ, RZ, R49 ;  /* 0x000000ffff037224 */ /* 0x000fe200078e0031 */
[----:B------:R-:W-:Y:S01]  /*9b40*/  PRMT R25, R25, 0x5410, R2 ;  /* 0x0000541019197816 */ /* 0x000fe20000000002 */
[----:B------:R-:W-:Y:S01]  /*9b50*/  IMAD.MOV.U32 R2, RZ, RZ, R26 ;  /* 0x000000ffff027224 */ /* 0x000fe200078e001a */
[----:B------:R-:W-:Y:S01]  /*9b60*/  PRMT R52, R52, 0x5410, R0 ;  /* 0x0000541034347816 */ /* 0x000fe20000000000 */
[----:B------:R-:W-:Y:S01]  /*9b70*/  IMAD.MOV.U32 R0, RZ, RZ, R27 ;  /* 0x000000ffff007224 */ /* 0x000fe200078e001b */
[----:B------:R-:W-:-:S02]  /*9b80*/  PRMT R65, R4, 0x5410, R3 ;  /* 0x0000541004417816 */ /* 0x000fc40000000003 */
[----:B------:R-:W-:Y:S02]  /*9b90*/  PRMT R25, R2, 0x7610, R25 ;  /* 0x0000761002197816 */ /* 0x000fe40000000019 */
[----:B------:R-:W-:Y:S01]  /*9ba0*/  PRMT R52, R0, 0x7610, R52 ;  /* 0x0000761000347816 */ /* 0x000fe20000000034 */
[----:B------:R-:W-:Y:S05]  /*9bb0*/  @P0 BRA `(.L_x_767) ;  /* 0x000005a000000947 */ /* 0x000fea0003800000 */
[----:B------:R-:W-:Y:S01]  /*9bc0*/  ISETP.GE.AND P0, PT, R28, c[0x0][0x27c], PT ;  /* 0x00009f001c007a0c */ /* 0x000fe20003f06270 */
[----:B------:R-:W-:-:S12]  /*9bd0*/  BSSY B0, `(.L_x_768) ;  /* 0x000002c000007945 */ /* 0x000fd80003800000 */
[----:B------:R-:W-:Y:S05]  /*9be0*/  @P0 BRA `(.L_x_769) ;  /* 0x000002a000000947 */ /* 0x000fea0003800000 */
[----:B------:R-:W1:Y:S01]  /*9bf0*/  LDS.128 R4, [R219+0x100] ;  /* 0x00010000db047984 */ /* 0x000e620000000c00 */
[----:B------:R-:W-:Y:S02]  /*9c00*/  SHF.R.U32.HI R0, RZ, 0x10, R13 ;  /* 0x00000010ff007819 */ /* 0x000fe4000001160d */
[--C-:B------:R-:W-:Y:S02]  /*9c10*/  SHF.R.U64 R16, R14, 0x10, R15.reuse ;  /* 0x000000100e107819 */ /* 0x100fe4000000120f */
[----:B------:R-:W-:Y:S02]  /*9c20*/  SHF.R.U32.HI R2, RZ, 0x10, R15 ;  /* 0x00000010ff027819 */ /* 0x000fe4000001160f */
[----:B------:R-:W-:Y:S01]  /*9c30*/  SHF.R.U64 R15, R12, 0x10, R13 ;  /* 0x000000100c0f7819 */ /* 0x000fe2000000120d */
[----:B------:R-:W-:Y:S02]  /*9c40*/  HADD2.F32 R12, -RZ, R0.H0_H0 ;  /* 0x20000000ff0c7230 */ /* 0x000fe40000004100 */
[----:B------:R-:W-:-:S02]  /*9c50*/  HADD2.F32 R0, -RZ, R31.H0_H0 ;  /* 0x2000001fff007230 */ /* 0x000fc40000004100 */
[----:B------:R-:W-:Y:S02]  /*9c60*/  HADD2.F32 R17, -RZ, R2.H0_H0 ;  /* 0x20000002ff117230 */ /* 0x000fe40000004100 */
[----:B------:R-:W-:Y:S02]  /*9c70*/  HADD2.F32 R2, -RZ, R31.H1_H1 ;  /* 0x3000001fff027230 */ /* 0x000fe40000004100 */
[--C-:B-1----:R-:W-:Y:S02]  /*9c80*/  HADD2.F32 R8, -RZ, R7.reuse.H0_H0 ;  /* 0x20000007ff087230 */ /* 0x102fe40000004100 */
[----:B------:R-:W-:Y:S02]  /*9c90*/  HADD2.F32 R3, -RZ, R7.H1_H1 ;  /* 0x30000007ff037230 */ /* 0x000fe40000004100 */
[--C-:B------:R-:W-:Y:S02]  /*9ca0*/  HADD2.F32 R7, -RZ, R4.reuse.H0_H0 ;  /* 0x20000004ff077230 */ /* 0x100fe40000004100 */
[----:B------:R-:W-:Y:S01]  /*9cb0*/  HADD2.F32 R4, -RZ, R4.H1_H1 ;  /* 0x30000004ff047230 */ /* 0x000fe20000004100 */
[-C--:B------:R-:W-:Y:S01]  /*9cc0*/  FMUL.FTZ R11, R3, R12.reuse ;  /* 0x0000000c030b7220 */ /* 0x080fe20000410000 */
[--C-:B------:R-:W-:Y:S01]  /*9cd0*/  HADD2.F32 R9, -RZ, R6.reuse.H0_H0 ;  /* 0x20000006ff097230 */ /* 0x100fe20000004100 */
[----:B------:R-:W-:Y:S01]  /*9ce0*/  FMUL.FTZ R12, R8, R12 ;  /* 0x0000000c080c7220 */ /* 0x000fe20000410000 */
[----:B------:R-:W-:Y:S01]  /*9cf0*/  HADD2.F32 R6, -RZ, R6.H1_H1 ;  /* 0x30000006ff067230 */ /* 0x000fe20000004100 */
[-C--:B------:R-:W-:Y:S01]  /*9d00*/  FMUL.FTZ R13, R4, R0.reuse ;  /* 0x00000000040d7220 */ /* 0x080fe20000410000 */
[--C-:B------:R-:W-:Y:S01]  /*9d10*/  HADD2.F32 R10, -RZ, R5.reuse.H0_H0 ;  /* 0x20000005ff0a7230 */ /* 0x100fe20000004100 */
[-C--:B------:R-:W-:Y:S01]  /*9d20*/  FFMA.FTZ R14, R8, R17.reuse, -R11 ;  /* 0x00000011080e7223 */ /* 0x080fe2000001080b */
[----:B------:R-:W-:Y:S01]  /*9d30*/  HADD2.F32 R5, -RZ, R5.H1_H1 ;  /* 0x30000005ff057230 */ /* 0x000fe20000004100 */
[C---:B------:R-:W-:Y:S01]  /*9d40*/  FMUL.FTZ R8, R7.reuse, R0 ;  /* 0x0000000007087220 */ /* 0x040fe20000410000 */
[----:B------:R-:W-:Y:S01]  /*9d50*/  HADD2.F32 R0, -RZ, R53.H0_H0 ;  /* 0x20000035ff007230 */ /* 0x000fe20000004100 */
[-C--:B------:R-:W-:Y:S01]  /*9d60*/  FFMA.FTZ R13, R7, R2.reuse, -R13 ;  /* 0x00000002070d7223 */ /* 0x080fe2000001080d */
[----:B------:R-:W-:Y:S01]  /*9d70*/  HADD2.F32 R7, -RZ, R15.H0_H0 ;  /* 0x2000000fff077230 */ /* 0x000fe20000004100 */
[----:B------:R-:W-:Y:S01]  /*9d80*/  FFMA.FTZ R8, R4, R2, R8 ;  /* 0x0000000204087223 */ /* 0x000fe20000010008 */
[----:B------:R-:W-:Y:S01]  /*9d90*/  HADD2.F32 R2, -RZ, R53.H1_H1 ;  /* 0x30000035ff027230 */ /* 0x000fe20000004100 */
[----:B------:R-:W-:Y:S01]  /*9da0*/  FFMA.FTZ R11, R3, R17, R12 ;  /* 0x00000011030b7223 */ /* 0x000fe2000001000c */
[----:B------:R-:W-:Y:S01]  /*9db0*/  HADD2.F32 R12, -RZ, R16.H0_H0 ;  /* 0x20000010ff0c7230 */ /* 0x000fe20000004100 */
[----:B------:R-:W-:-:S02]  /*9dc0*/  FMUL.FTZ R3, R6, R0 ;  /* 0x0000000006037220 */ /* 0x000fc40000410000 */
[----:B------:R-:W-:Y:S02]  /*9dd0*/  FMUL.FTZ R0, R9, R0 ;  /* 0x0000000009007220 */ /* 0x000fe40000410000 */
[-C--:B------:R-:W-:Y:S02]  /*9de0*/  FMUL.FTZ R4, R5, R7.reuse ;  /* 0x0000000705047220 */ /* 0x080fe40000410000 */
[----:B------:R-:W-:Y:S02]  /*9df0*/  FMUL.FTZ R7, R10, R7 ;  /* 0x000000070a077220 */ /* 0x000fe40000410000 */
[-C--:B------:R-:W-:Y:S02]  /*9e00*/  FFMA.FTZ R9, R9, R2.reuse, -R3 ;  /* 0x0000000209097223 */ /* 0x080fe40000010803 */
[----:B------:R-:W-:Y:S02]  /*9e10*/  FFMA.FTZ R2, R6, R2, R0 ;  /* 0x0000000206027223 */ /* 0x000fe40000010000 */
[-C--:B------:R-:W-:Y:S01]  /*9e20*/  FFMA.FTZ R3, R10, R12.reuse, -R4 ;  /* 0x0000000c0a037223 */ /* 0x080fe20000010804 */
[----:B------:R-:W-:Y:S01]  /*9e30*/  F2FP.PACK_AB R4, R8, R13 ;  /* 0x0000000d0804723e */ /* 0x000fe200000000ff */
[----:B------:R-:W-:Y:S01]  /*9e40*/  FFMA.FTZ R0, R5, R12, R7 ;  /* 0x0000000c05007223 */ /* 0x000fe20000010007 */
[----:B------:R-:W-:-:S02]  /*9e50*/  F2FP.PACK_AB R7, R11, R14 ;  /* 0x0000000e0b07723e */ /* 0x000fc400000000ff */
[----:B------:R-:W-:Y:S02]  /*9e60*/  F2FP.PACK_AB R6, R2, R9 ;  /* 0x000000090206723e */ /* 0x000fe400000000ff */
[----:B------:R-:W-:-:S05]  /*9e70*/  F2FP.PACK_AB R5, R0, R3 ;  /* 0x000000030005723e */ /* 0x000fca00000000ff */
[----:B------:R1:W-:Y:S02]  /*9e80*/  STS.128 [R219+0x100], R4 ;  /* 0x00010004db007388 */ /* 0x0003e40000000c00 */
.L_x_769:
[----:B------:R-:W-:Y:S05]  /*9e90*/  BSYNC B0 ;  /* 0x0000000000007941 */ /* 0x000fea0003800000 */
.L_x_768:
[----:B------:R-:W-:-:S13]  /*9ea0*/  ISETP.GE.AND P0, PT, R30, c[0x0][0x27c], PT ;  /* 0x00009f001e007a0c */ /* 0x000fda0003f06270 */
[----:B------:R-:W-:Y:S05]  /*9eb0*/  @P0 BRA `(.L_x_767) ;  /* 0x000002a000000947 */ /* 0x000fea0003800000 */
[----:B-1----:R-:W1:Y:S01]  /*9ec0*/  LDS.128 R4, [R219+0x4100] ;  /* 0x00410000db047984 */ /* 0x002e620000000c00 */
[----:B------:R-:W-:Y:S02]  /*9ed0*/  SHF.R.U32.HI R0, RZ, 0x10, R21 ;  /* 0x00000010ff007819 */ /* 0x000fe40000011615 */
[----:B------:R-:W-:Y:S02]  /*9ee0*/  SHF.R.U32.HI R2, RZ, 0x10, R23 ;  /* 0x00000010ff027819 */ /* 0x000fe40000011617 */
[----:B------:R-:W-:Y:S01]  /*9ef0*/  SHF.R.U64 R15, R20, 0x10, R21 ;  /* 0x00000010140f7819 */ /* 0x000fe20000001215 */
[----:B------:R-:W-:Y:S01]  /*9f00*/  HADD2.F32 R12, -RZ, R0.H0_H0 ;  /* 0x20000000ff0c7230 */ /* 0x000fe20000004100 */
[----:B------:R-:W-:Y:S01]  /*9f10*/  SHF.R.U64 R16, R22, 0x10, R23 ;  /* 0x0000001016107819 */ /* 0x000fe20000001217 */
[----:B------:R-:W-:Y:S02]  /*9f20*/  HADD2.F32 R0, -RZ, R55.H0_H0 ;  /* 0x20000037ff007230 */ /* 0x000fe40000004100 */
[----:B------:R-:W-:-:S02]  /*9f30*/  HADD2.F32 R17, -RZ, R2.H0_H0 ;  /* 0x20000002ff117230 */ /* 0x000fc40000004100 */
        /* <DEDUP_REMOVED lines=14> */
[--C-:B------:R-:W-:Y:S01]  /*a020*/  HADD2.F32 R0, -RZ, R56.reuse.H0_H0 ;  /* 0x20000038ff007230 */ /* 0x100fe20000004100 */
        /* <DEDUP_REMOVED lines=19> */
.L_x_767:
[----:B------:R-:W-:Y:S05]  /*a160*/  BSYNC B1 ;  /* 0x0000000000017941 */ /* 0x000fea0003800000 */
.L_x_766:
[----:B------:R-:W-:Y:S01]  /*a170*/  ISETP.GE.AND P0, PT, R134, R24, PT ;  /* 0x000000188600720c */ /* 0x000fe20003f06270 */
[----:B------:R-:W-:-:S12]  /*a180*/  BSSY B1, `(.L_x_770) ;  /* 0x000005c000017945 */ /* 0x000fd80003800000 */
[----:B------:R-:W-:Y:S05]  /*a190*/  @P0 BRA `(.L_x_771) ;  /* 0x000005a000000947 */ /* 0x000fea0003800000 */
[----:B------:R-:W-:Y:S01]  /*a1a0*/  ISETP.GE.AND P0, PT, R28, c[0x0][0x27c], PT ;  /* 0x00009f001c007a0c */ /* 0x000fe20003f06270 */
[----:B------:R-:W-:-:S12]  /*a1b0*/  BSSY B0, `(.L_x_772) ;  /* 0x000002c000007945 */ /* 0x000fd80003800000 */
        /* <DEDUP_REMOVED lines=10> */
[----:B------:R-:W-:Y:S02]  /*a260*/  HADD2.F32 R15, -RZ, R15.H0_H0 ;  /* 0x2000000fff0f7230 */ /* 0x000fe40000004100 */
        /* <DEDUP_REMOVED lines=18> */
[----:B------:R-:W-:-:S02]  /*a390*/  FFMA.FTZ R11, R3, R17, R12 ;  /* 0x00000011030b7223 */ /* 0x000fc4000001000c */
[-C--:B------:R-:W-:Y:S02]  /*a3a0*/  FMUL.FTZ R3, R6, R0.reuse ;  /* 0x0000000006037220 */ /* 0x080fe40000410000 */
[----:B------:R-:W-:Y:S02]  /*a3b0*/  FMUL.FTZ R0, R9, R0 ;  /* 0x0000000009007220 */ /* 0x000fe40000410000 */
[-C--:B------:R-:W-:Y:S02]  /*a3c0*/  FMUL.FTZ R4, R5, R7.reuse ;  /* 0x0000000705047220 */ /* 0x080fe40000410000 */
[----:B------:R-:W-:Y:S02]  /*a3d0*/  FMUL.FTZ R7, R10, R7 ;  /* 0x000000070a077220 */ /* 0x000fe40000410000 */
[-C--:B------:R-:W-:Y:S02]  /*a3e0*/  FFMA.FTZ R9, R9, R2.reuse, -R3 ;  /* 0x0000000209097223 */ /* 0x080fe40000010803 */
[----:B------:R-:W-:-:S02]  /*a3f0*/  FFMA.FTZ R2, R6, R2, R0 ;  /* 0x0000000206027223 */ /* 0x000fc40000010000 */
[----:B------:R-:W-:Y:S01]  /*a400*/  FFMA.FTZ R3, R10, R15, -R4 ;  /* 0x0000000f0a037223 */ /* 0x000fe20000010804 */
[----:B------:R-:W-:Y:S01]  /*a410*/  F2FP.PACK_AB R4, R8, R13 ;  /* 0x0000000d0804723e */ /* 0x000fe200000000ff */
[----:B------:R-:W-:Y:S01]  /*a420*/  FFMA.FTZ R0, R5, R15, R7 ;  /* 0x0000000f05007223 */ /* 0x000fe20000010007 */
[----:B------:R-:W-:Y:S02]  /*a430*/  F2FP.PACK_AB R7, R11, R16 ;  /* 0x000000100b07723e */ /* 0x000fe400000000ff */
[----:B------:R-:W-:Y:S02]  /*a440*/  F2FP.PACK_AB R6, R2, R9 ;  /* 0x000000090206723e */ /* 0x000fe400000000ff */
[----:B------:R-:W-:-:S05]  /*a450*/  F2FP.PACK_AB R5, R0, R3 ;  /* 0x000000030005723e */ /* 0x000fca00000000ff */
[----:B------:R1:W-:Y:S02]  /*a460*/  STS.128 [R219+0x1100], R4 ;  /* 0x00110004db007388 */ /* 0x0003e40000000c00 */
.L_x_773:
[----:B------:R-:W-:Y:S05]  /*a470*/  BSYNC B0 ;  /* 0x0000000000007941 */ /* 0x000fea0003800000 */
.L_x_772:
        /* <DEDUP_REMOVED lines=29> */
[----:B------:R-:W-:Y:S01]  /*a650*/  HADD2.F32 R2, -RZ, R61.H0_H0 ;  /* 0x2000003dff027230 */ /* 0x000fe20000004100 */
        /* <DEDUP_REMOVED lines=14> */
.L_x_771:
[----:B------:R-:W-:Y:S05]  /*a740*/  BSYNC B1 ;  /* 0x0000000000017941 */ /* 0x000fea0003800000 */
.L_x_770:
        /* <DEDUP_REMOVED lines=12> */
[----:B------:R-:W-:Y:S02]  /*a810*/  HADD2.F32 R0, -RZ, R60.H1_H1 ;  /* 0x3000003cff007230 */ /* 0x000fe40000004100 */
        /* <DEDUP_REMOVED lines=35> */
.L_x_777:
[----:B------:R-:W-:Y:S05]  /*aa50*/  BSYNC B0 ;  /* 0x0000000000007941 */ /* 0x000fea0003800000 */
.L_x_776:
        /* <DEDUP_REMOVED lines=44> */
.L_x_775:
[----:B------:R-:W-:Y:S05]  /*ad20*/  BSYNC B1 ;  /* 0x0000000000017941 */ /* 0x000fea0003800000 */
.L_x_774:
[----:B------:R-:W-:-:S13]  /*ad30*/  ISETP.GE.AND P0, PT, R71, R24, PT ;  /* 0x000000184700720c */ /* 0x000fda0003f06270 */
        /* <DEDUP_REMOVED lines=46> */
.L_x_780:
[----:B------:R-:W-:Y:S05]  /*b020*/  BSYNC B0 ;  /* 0x0000000000007941 */ /* 0x000fea0003800000 */
.L_x_779:
        /* <DEDUP_REMOVED lines=10> */
[----:B------:R-:W-:Y:S02]  /*b0d0*/  HADD2.F32 R2, -RZ, R66.H0_H0 ;  /* 0x20000042ff027230 */ /* 0x000fe40000004100 */
        /* <DEDUP_REMOVED lines=14> */
[----:B------:R-:W-:Y:S01]  /*b1c0*/  HADD2.F32 R0, -RZ, R65.H1_H1 ;  /* 0x30000041ff007230 */ /* 0x000fe20000004100 */
        /* <DEDUP_REMOVED lines=17> */
[----:B------:R1:W-:Y:S01]  /*b2e0*/  STS.128 [R219+0x7100], R4 ;  /* 0x00710004db007388 */ /* 0x0003e20000000c00 */
[----:B------:R-:W-:Y:S05]  /*b2f0*/  BRA `(.L_x_778) ;  /* 0x0000238000007947 */ /* 0x000fea0003800000 */
.L_x_757:
[----:B------:R-:W-:Y:S01]  /*b300*/  ISETP.NE.AND P0, PT, R142, 0x1, PT ;  /* 0x000000018e00780c */ /* 0x000fe20003f05270 */
[----:B------:R-:W-:Y:S01]  /*b310*/  IMAD.MOV.U32 R5, RZ, RZ, R6 ;  /* 0x000000ffff057224 */ /* 0x000fe200078e0006 */
[----:B------:R-:W-:Y:S01]  /*b320*/  CS2R R18, SRZ ;  /* 0x0000000000127805 */ /* 0x000fe2000001ff00 */
[----:B------:R-:W-:-:S10]  /*b330*/  CS2R R16, SRZ ;  /* 0x0000000000107805 */ /* 0x000fd4000001ff00 */
        /* <DEDUP_REMOVED lines=8> */
[----:B------:R-:W1:Y:S02]  /*b3c0*/  SHFL.IDX PT, R10, R20, RZ, 0x181f ;  /* 0x00181fff140a7589 */ /* 0x000e6400000e0000 */
[----:B------:R-:W-:Y:S02]  /*b3d0*/  IMAD.IADD R5, R5, 0x1, R3 ;  /* 0x0000000105057824 */ /* 0x000fe400078e0203 */
[----:B------:R-:W-:-:S03]  /*b3e0*/  IMAD.MOV.U32 R3, RZ, RZ, R8 ;  /* 0x000000ffff037224 */ /* 0x000fc600078e0008 */
[----:B------:R-:W-:Y:S01]  /*b3f0*/  LEA.HI.X R8, R4, c[0x0][0x274], R5, 0x1, P0 ;  /* 0x00009d0004087a11 */ /* 0x000fe200000f0c05 */
[----:B------:R-:W-:Y:S01]  /*b400*/  IMAD.WIDE.U32 R2, R0, c[0x0][0x290], R2 ;  /* 0x0000a40000027a25 */ /* 0x000fe200078e0002 */
[----:B------:R-:W-:-:S03]  /*b410*/  ISETP.GE.OR P0, PT, R72, c[0x0][0x27c], P3 ;  /* 0x00009f0048007a0c */ /* 0x000fc60001f06670 */
[----:B------:R-:W-:Y:S01]  /*b420*/  IMAD R0, R0, c[0x0][0x294], R7 ;  /* 0x0000a50000007a24 */ /* 0x000fe200078e0207 */
[----:B------:R-:W2:Y:S01]  /*b430*/  SHFL.IDX PT, R9, R8, RZ, 0x181f ;  /* 0x00181fff08097589 */ /* 0x000ea200000e0000 */
[----:B------:R-:W-:Y:S02]  /*b440*/  LEA R7, P1, R2, c[0x0][0x288], 0x1 ;  /* 0x0000a20002077a11 */ /* 0x000fe400078208ff */
[----:B------:R-:W-:-:S03]  /*b450*/  IMAD.IADD R0, R3, 0x1, R0 ;  /* 0x0000000103007824 */ /* 0x000fc600078e0200 */
[----:B------:R-:W3:Y:S02]  /*b460*/  SHFL.IDX PT, R5, R7, RZ, 0x181f ;  /* 0x00181fff07057589 */ /* 0x000ee400000e0000 */
[----:B------:R-:W-:Y:S01]  /*b470*/  LEA.HI.X R6, R2, c[0x0][0x28c], R0, 0x1, P1 ;  /* 0x0000a30002067a11 */ /* 0x000fe200008f0c00 */
[C---:B------:R-:W-:Y:S01]  /*b480*/  @!P0 IMAD.SHL.U32 R0, R72.reuse, 0x2, RZ ;  /* 0x0000000248008824 */ /* 0x040fe200078e00ff */
[----:B------:R-:W-:-:S03]  /*b490*/  @!P0 SHF.L.U64.HI R4, R72, 0x1, R73 ;  /* 0x0000000148048819 */ /* 0x000fc60000010249 */
[----:B------:R-:W4:Y:S01]  /*b4a0*/  SHFL.IDX PT, R11, R6, RZ, 0x181f ;  /* 0x00181fff060b7589 */ /* 0x000f2200000e0000 */
[----:B-1----:R-:W-:-:S04]  /*b4b0*/  @!P0 IADD3 R2, P1, R10, R0, RZ ;  /* 0x000000000a028210 */ /* 0x002fc80007f3e0ff */
[----:B--2---:R-:W-:-:S05]  /*b4c0*/  @!P0 IADD3.X R3, R9, R4, RZ, P1, !PT ;  /* 0x0000000409038210 */ /* 0x004fca0000ffe4ff */
[----:B------:R3:W2:Y:S01]  /*b4d0*/  @!P0 LD.E.128 R16, [R2.64] ;  /* 0x0000000802108980 */ /* 0x0006a2000c101d00 */
[----:B------:R-:W-:Y:S01]  /*b4e0*/  CS2R R14, SRZ ;  /* 0x00000000000e7805 */ /* 0x000fe2000001ff00 */
[----:B------:R-:W-:Y:S01]  /*b4f0*/  CS2R R12, SRZ ;  /* 0x00000000000c7805 */ /* 0x000fe2000001ff00 */
[----:B---3--:R-:W-:-:S05]  /*b500*/  @!P0 IADD3 R2, P1, R5, R0, RZ ;  /* 0x0000000005028210 */ /* 0x008fca0007f3e0ff */
[----:B----4-:R-:W-:-:S05]  /*b510*/  @!P0 IMAD.X R3, R11, 0x1, R4, P1 ;  /* 0x000000010b038824 */ /* 0x010fca00008e0604 */
[----:B------:R1:W3:Y:S01]  /*b520*/  @!P0 LD.E.128 R12, [R2.64] ;  /* 0x00000008020c8980 */ /* 0x0002e2000c101d00 */
[----:B------:R-:W-:Y:S01]  /*b530*/  BSSY B0, `(.L_x_781) ;  /* 0x0000025000007945 */ /* 0x000fe20003800000 */
[----:B------:R-:W-:Y:S01]  /*b540*/  ISETP.GE.AND P2, PT, R72, c[0x0][0x27c], PT ;  /* 0x00009f0048007a0c */ /* 0x000fe20003f46270 */
[----:B------:R-:W-:Y:S01]  /*b550*/  CS2R R30, SRZ ;  /* 0x00000000001e7805 */ /* 0x000fe2000001ff00 */
[----:B------:R4:W1:Y:S01]  /*b560*/  SHFL.IDX PT, R4, R20, 0x1, 0x181f ;  /* 0x00381f0014047f89 */ /* 0x00086200000e0000 */
[----:B------:R-:W-:Y:S01]  /*b570*/  CS2R R28, SRZ ;  /* 0x00000000001c7805 */ /* 0x000fe2000001ff00 */
[----:B------:R-:W-:Y:S01]  /*b580*/  CS2R R26, SRZ ;  /* 0x00000000001a7805 */ /* 0x000fe2000001ff00 */
[----:B------:R-:W-:Y:S01]  /*b590*/  CS2R R24, SRZ ;  /* 0x0000000000187805 */ /* 0x000fe2000001ff00 */
[----:B------:R4:W1:Y:S04]  /*b5a0*/  SHFL.IDX PT, R5, R7, 0x1, 0x181f ;  /* 0x00381f0007057f89 */ /* 0x00086800000e0000 */
[----:B------:R4:W1:Y:S04]  /*b5b0*/  SHFL.IDX PT, R10, R8, 0x1, 0x181f ;  /* 0x00381f00080a7f89 */ /* 0x00086800000e0000 */
[----:B------:R4:W1:Y:S01]  /*b5c0*/  SHFL.IDX PT, R9, R6, 0x1, 0x181f ;  /* 0x00381f0006097f89 */ /* 0x00086200000e0000 */
[----:B--2---:R-:W-:Y:S01]  /*b5d0*/  IMAD.MOV.U32 R0, RZ, RZ, R18 ;  /* 0x000000ffff007224 */ /* 0x004fe200078e0012 */
[----:B-1----:R-:W-:Y:S01]  /*b5e0*/  MOV R3, R16 ;  /* 0x0000001000037202 */ /* 0x002fe20000000f00 */
[----:B------:R-:W-:-:S03]  /*b5f0*/  IMAD.MOV.U32 R2, RZ, RZ, R17 ;  /* 0x000000ffff027224 */ /* 0x000fc600078e0011 */
[----:B------:R-:W-:Y:S01]  /*b600*/  PRMT R55, R0, 0x7610, R55 ;  /* 0x0000761000377816 */ /* 0x000fe20000000037 */
[----:B------:R-:W-:Y:S01]  /*b610*/  IMAD.MOV.U32 R0, RZ, RZ, R19 ;  /* 0x000000ffff007224 */ /* 0x000fe200078e0013 */
[----:B------:R-:W-:-:S04]  /*b620*/  PRMT R35, R2, 0x5410, R3 ;  /* 0x0000541002237816 */ /* 0x000fc80000000003 */
[----:B------:R-:W-:Y:S01]  /*b630*/  PRMT R39, R39, 0x5410, R0 ;  /* 0x0000541027277816 */ /* 0x000fe20000000000 */
[----:B---3--:R-:W-:Y:S01]  /*b640*/  IMAD.MOV.U32 R0, RZ, RZ, R14 ;  /* 0x000000ffff007224 */ /* 0x008fe200078e000e */
[----:B------:R-:W-:Y:S01]  /*b650*/  MOV R2, R12 ;  /* 0x0000000c00027202 */ /* 0x000fe20000000f00 */
[----:B------:R-:W-:-:S03]  /*b660*/  IMAD.MOV.U32 R3, RZ, RZ, R15 ;  /* 0x000000ffff037224 */ /* 0x000fc600078e000f */
[----:B------:R-:W-:Y:S01]  /*b670*/  PRMT R38, R0, 0x7610, R38 ;  /* 0x0000761000267816 */ /* 0x000fe20000000026 */
[----:B------:R-:W-:Y:S01]  /*b680*/  IMAD.MOV.U32 R0, RZ, RZ, R13 ;  /* 0x000000ffff007224 */ /* 0x000fe200078e000d */
[----:B------:R-:W-:-:S04]  /*b690*/  PRMT R39, R3, 0x7610, R39 ;  /* 0x0000761003277816 */ /* 0x000fc80000000027 */
[----:B------:R-:W-:Y:S01]  /*b6a0*/  PRMT R34, R0, 0x5410, R2 ;  /* 0x0000541000227816 */ /* 0x000fe20000000002 */
[----:B------:R-:W-:Y:S05]  /*b6b0*/  @P4 BRA `(.L_x_782) ;  /* 0x000000c000004947 */ /* 0x000fea0003800000 */
[----:B----4-:R-:W-:Y:S01]  /*b6c0*/  CS2R R28, SRZ ;  /* 0x00000000001c7805 */ /* 0x010fe2000001ff00 */
[----:B------:R-:W-:Y:S01]  /*b6d0*/  CS2R R26, SRZ ;  /* 0x00000000001a7805 */ /* 0x000fe2000001ff00 */
[----:B------:R-:W-:Y:S01]  /*b6e0*/  CS2R R24, SRZ ;  /* 0x0000000000187805 */ /* 0x000fe2000001ff00 */
[----:B------:R-:W-:Y:S05]  /*b6f0*/  @P2 BRA `(.L_x_782) ;  /* 0x0000008000002947 */ /* 0x000fea0003800000 */
[C---:B------:R-:W-:Y:S01]  /*b700*/  IMAD.SHL.U32 R2, R72.reuse, 0x2, RZ ;  /* 0x0000000248027824 */ /* 0x040fe200078e00ff */
[----:B------:R-:W-:-:S04]  /*b710*/  SHF.L.U64.HI R0, R72, 0x1, R73 ;  /* 0x0000000148007819 */ /* 0x000fc80000010249 */
[-C--:B------:R-:W-:Y:S02]  /*b720*/  IADD3 R4, P1, R4, R2.reuse, RZ ;  /* 0x0000000204047210 */ /* 0x080fe40007f3e0ff */
[----:B------:R-:W-:-:S03]  /*b730*/  IADD3 R2, P0, R5, R2, RZ ;  /* 0x0000000205027210 */ /* 0x000fc60007f1e0ff */
[--C-:B------:R-:W-:Y:S02]  /*b740*/  IMAD.X R5, R10, 0x1, R0.reuse, P1 ;  /* 0x000000010a057824 */ /* 0x100fe400008e0600 */
[----:B------:R-:W-:-:S03]  /*b750*/  IMAD.X R3, R9, 0x1, R0, P0 ;  /* 0x0000000109037824 */ /* 0x000fc600000e0600 */
[----:B------:R1:W5:Y:S04]  /*b760*/  LD.E.128 R28, [R4.64] ;  /* 0x00000008041c7980 */ /* 0x000368000c101d00 */
[----:B------:R1:W5:Y:S02]  /*b770*/  LD.E.128 R24, [R2.64] ;  /* 0x0000000802187980 */ /* 0x000364000c101d00 */
.L_x_782:
[----:B----4-:R-:W-:Y:S05]  /*b780*/  BSYNC B0 ;  /* 0x0000000000007941 */ /* 0x010fea0003800000 */
.L_x_781:
[----:B-1----:R-:W1:Y:S01]  /*b790*/  SHFL.IDX PT, R3, R20, 0x2, 0x181f ;  /* 0x00581f0014037f89 */ /* 0x002e6200000e0000 */
[C---:B------:R-:W-:Y:S01]  /*b7a0*/  ISETP.GE.OR P0, PT, R72.reuse, c[0x0][0x27c], P5 ;  /* 0x00009f0048007a0c */ /* 0x040fe20002f06670 */
[----:B------:R-:W-:Y:S01]  /*b7b0*/  CS2R R50, SRZ ;  /* 0x0000000000327805 */ /* 0x000fe2000001ff00 */
[----:B------:R-:W-:Y:S01]  /*b7c0*/  CS2R R48, SRZ ;  /* 0x0000000000307805 */ /* 0x000fe2000001ff00 */
[----:B------:R-:W2:Y:S04]  /*b7d0*/  SHFL.IDX PT, R5, R8, 0x2, 0x181f ;  /* 0x00581f0008057f89 */ /* 0x000ea800000e0000 */
[----:B------:R-:W3:Y:S04]  /*b7e0*/  SHFL.IDX PT, R9, R7, 0x2, 0x181f ;  /* 0x00581f0007097f89 */ /* 0x000ee800000e0000 */
[----:B------:R-:W4:Y:S02]  /*b7f0*/  SHFL.IDX PT, R10, R6, 0x2, 0x181f ;  /* 0x00581f00060a7f89 */ /* 0x000f2400000e0000 */
[C---:B------:R-:W-:Y:S01]  /*b800*/  @!P0 IMAD.SHL.U32 R2, R72.reuse, 0x2, RZ ;  /* 0x0000000248028824 */ /* 0x040fe200078e00ff */
[----:B------:R-:W-:-:S04]  /*b810*/  @!P0 SHF.L.U64.HI R0, R72, 0x1, R73 ;  /* 0x0000000148008819 */ /* 0x000fc80000010249 */
[----:B-1----:R-:W-:-:S05]  /*b820*/  @!P0 IADD3 R4, P1, R3, R2, RZ ;  /* 0x0000000203048210 */ /* 0x002fca0007f3e0ff */
[----:B--2---:R-:W-:Y:S01]  /*b830*/  @!P0 IMAD.X R5, R5, 0x1, R0, P1 ;  /* 0x0000000105058824 */ /* 0x004fe200008e0600 */
[----:B---3--:R-:W-:Y:S01]  /*b840*/  @!P0 IADD3 R2, P1, R9, R2, RZ ;  /* 0x0000000209028210 */ /* 0x008fe20007f3e0ff */
[----:B------:R-:W-:-:S03]  /*b850*/  CS2R R46, SRZ ;  /* 0x00000000002e7805 */ /* 0x000fc6000001ff00 */
[----:B------:R1:W2:Y:S01]  /*b860*/  @!P0 LD.E.128 R48, [R4.64] ;  /* 0x0000000804308980 */ /* 0x0002a2000c101d00 */
[----:B------:R-:W-:Y:S01]  /*b870*/  CS2R R44, SRZ ;  /* 0x00000000002c7805 */ /* 0x000fe2000001ff00 */
[----:B----4-:R-:W-:-:S05]  /*b880*/  @!P0 IMAD.X R3, R10, 0x1, R0, P1 ;  /* 0x000000010a038824 */ /* 0x010fca00008e0600 */
[----:B------:R3:W4:Y:S01]  /*b890*/  @!P0 LD.E.128 R44, [R2.64] ;  /* 0x00000008022c8980 */ /* 0x000722000c101d00 */
[----:B-----5:R-:W-:Y:S01]  /*b8a0*/  MOV R0, R29 ;  /* 0x0000001d00007202 */ /* 0x020fe20000000f00 */
[----:B------:R-:W-:Y:S01]  /*b8b0*/  BSSY B0, `(.L_x_783) ;  /* 0x0000031000007945 */ /* 0x000fe20003800000 */
[----:B------:R-:W-:Y:S01]  /*b8c0*/  CS2R R62, SRZ ;  /* 0x00000000003e7805 */ /* 0x000fe2000001ff00 */
[----:B------:R-:W2:Y:S01]  /*b8d0*/  SHFL.IDX PT, R8, R8, 0x3, 0x181f ;  /* 0x00781f0008087f89 */ /* 0x000ea200000e0000 */
[----:B------:R-:W-:Y:S01]  /*b8e0*/  CS2R R60, SRZ ;  /* 0x00000000003c7805 */ /* 0x000fe2000001ff00 */
[----:B------:R-:W-:Y:S01]  /*b8f0*/  CS2R R58, SRZ ;  /* 0x00000000003a7805 */ /* 0x000fe2000001ff00 */
[----:B------:R-:W-:Y:S01]  /*b900*/  CS2R R56, SRZ ;  /* 0x0000000000387805 */ /* 0x000fe2000001ff00 */
[----:B------:R-:W2:Y:S04]  /*b910*/  SHFL.IDX PT, R7, R7, 0x3, 0x181f ;  /* 0x00781f0007077f89 */ /* 0x000ea800000e0000 */
[----:B------:R-:W2:Y:S01]  /*b920*/  SHFL.IDX PT, R6, R6, 0x3, 0x181f ;  /* 0x00781f0006067f89 */ /* 0x000ea200000e0000 */
[----:B-1----:R-:W-:-:S03]  /*b930*/  IMAD.MOV.U32 R4, RZ, RZ, R30 ;  /* 0x000000ffff047224 */ /* 0x002fc600078e001e */
[----:B------:R1:W1:Y:S02]  /*b940*/  SHFL.IDX PT, R5, R20, 0x3, 0x181f ;  /* 0x00781f0014057f89 */ /* 0x00026400000e0000 */
[----:B------:R-:W-:Y:S01]  /*b950*/  PRMT R70, R70, 0x5410, R4 ;  /* 0x0000541046467816 */ /* 0x000fe20000000004 */
[----:B------:R-:W-:Y:S02]  /*b960*/  IMAD.MOV.U32 R4, RZ, RZ, R26 ;  /* 0x000000ffff047224 */ /* 0x000fe400078e001a */
[----:B---3--:R-:W-:Y:S02]  /*b970*/  IMAD.MOV.U32 R3, RZ, RZ, R31 ;  /* 0x000000ffff037224 */ /* 0x008fe400078e001f */
[----:B------:R-:W-:Y:S01]  /*b980*/  IMAD.MOV.U32 R2, RZ, RZ, R28 ;  /* 0x000000ffff027224 */ /* 0x000fe200078e001c */
[----:B------:R-:W-:Y:S02]  /*b990*/  PRMT R70, R4, 0x7610, R70 ;  /* 0x0000761004467816 */ /* 0x000fe40000000046 */
[----:B------:R-:W-:Y:S01]  /*b9a0*/  PRMT R68, R3, 0x5410, R0 ;  /* 0x0000541003447816 */ /* 0x000fe20000000000 */
[----:B------:R-:W-:Y:S01]  /*b9b0*/  IMAD.MOV.U32 R3, RZ, RZ, R27 ;  /* 0x000000ffff037224 */ /* 0x000fe200078e001b */
[----:B------:R-:W-:Y:S01]  /*b9c0*/  PRMT R69, R69, 0x5410, R2 ;  /* 0x0000541045457816 */ /* 0x000fe20000000002 */
[----:B------:R-:W-:-:S02]  /*b9d0*/  IMAD.MOV.U32 R2, RZ, RZ, R24 ;  /* 0x000000ffff027224 */ /* 0x000fc400078e0018 */
[----:B------:R-:W-:-:S03]  /*b9e0*/  IMAD.MOV.U32 R0, RZ, RZ, R25 ;  /* 0x000000ffff007224 */ /* 0x000fc600078e0019 */
[----:B------:R-:W-:Y:S02]  /*b9f0*/  PRMT R69, R2, 0x7610, R69 ;  /* 0x0000761002457816 */ /* 0x000fe40000000045 */
[----:B------:R-:W-:Y:S01]  /*ba00*/  PRMT R67, R3, 0x5410, R0 ;  /* 0x0000541003437816 */ /* 0x000fe20000000000 */
[----:B--2---:R-:W-:Y:S01]  /*ba10*/  IMAD.MOV.U32 R3, RZ, RZ, R51 ;  /* 0x000000ffff037224 */ /* 0x004fe200078e0033 */
[----:B------:R-:W-:Y:S01]  /*ba20*/  MOV R4, R50 ;  /* 0x0000003200047202 */ /* 0x000fe20000000f00 */
[----:B------:R-:W-:Y:S02]  /*ba30*/  IMAD.MOV.U32 R2, RZ, RZ, R48 ;  /* 0x000000ffff027224 */ /* 0x000fe400078e0030 */
[----:B------:R-:W-:Y:S01]  /*ba40*/  IMAD.MOV.U32 R0, RZ, RZ, R49 ;  /* 0x000000ffff007224 */ /* 0x000fe200078e0031 */
[----:B------:R-:W-:Y:S02]  /*ba50*/  PRMT R78, R78, 0x5410, R4 ;  /* 0x000054104e4e7816 */ /* 0x000fe40000000004 */
[----:B------:R-:W-:Y:S01]  /*ba60*/  PRMT R77, R77, 0x5410, R2 ;  /* 0x000054104d4d7816 */ /* 0x000fe20000000002 */
[----:B----4-:R-:W-:Y:S01]  /*ba70*/  IMAD.MOV.U32 R4, RZ, RZ, R46 ;  /* 0x000000ffff047224 */ /* 0x010fe200078e002e */
[----:B------:R-:W-:Y:S01]  /*ba80*/  PRMT R76, R3, 0x5410, R0 ;  /* 0x00005410034c7816 */ /* 0x000fe20000000000 */
[----:B------:R-:W-:Y:S01]  /*ba90*/  IMAD.MOV.U32 R2, RZ, RZ, R44 ;  /* 0x000000ffff027224 */ /* 0x000fe200078e002c */
[----:B------:R-:W-:Y:S01]  /*baa0*/  MOV R3, R47 ;  /* 0x0000002f00037202 */ /* 0x000fe20000000f00 */
[----:B------:R-:W-:Y:S01]  /*bab0*/  IMAD.MOV.U32 R0, RZ, RZ, R45 ;  /* 0x000000ffff007224 */ /* 0x000fe200078e002d */
[----:B------:R-:W-:-:S02]  /*bac0*/  PRMT R78, R4, 0x7610, R78 ;  /* 0x00007610044e7816 */ /* 0x000fc4000000004e */
[----:B------:R-:W-:Y:S02]  /*bad0*/  PRMT R77, R2, 0x7610, R77 ;  /* 0x00007610024d7816 */ /* 0x000fe4000000004d */
[----:B------:R-:W-:Y:S01]  /*bae0*/  PRMT R75, R3, 0x5410, R0 ;  /* 0x00005410034b7816 */ /* 0x000fe20000000000 */
[----:B------:R-:W-:Y:S05]  /*baf0*/  @P6 BRA `(.L_x_784) ;  /* 0x000000c000006947 */ /* 0x000fea0003800000 */
[----:B-1----:R-:W-:Y:S01]  /*bb00*/  CS2R R60, SRZ ;  /* 0x00000000003c7805 */ /* 0x002fe2000001ff00 */
        /* <DEDUP_REMOVED lines=11> */
.L_x_784:
[----:B-1----:R-:W-:Y:S05]  /*bbc0*/  BSYNC B0 ;  /* 0x0000000000007941 */ /* 0x002fea0003800000 */
.L_x_783:
[----:B------:R-:W-:Y:S01]  /*bbd0*/  IMAD.IADD R4, R52, 0x1, -R147 ;  /* 0x0000000134047824 */ /* 0x000fe200078e0a93 */
[----:B------:R-:W-:-:S04]  /*bbe0*/  DEPBAR.LE SB0, 0x1 ;  /* 0x000080400000791a */ /* 0x000fc80000000000 */
[----:B------:R-:W-:Y:S01]  /*bbf0*/  IMNMX R64, R4, 0x80, PT ;  /* 0x0000008004407817 */ /* 0x000fe20003800200 */
[----:B-----5:R-:W-:Y:S01]  /*bc00*/  IMAD.MOV.U32 R0, RZ, RZ, R62 ;  /* 0x000000ffff007224 */ /* 0x020fe200078e003e */
[----:B------:R-:W-:Y:S01]  /*bc10*/  BSSY B0, `(.L_x_785) ;  /* 0x000006f000007945 */ /* 0x000fe20003800000 */
[----:B------:R-:W-:Y:S01]  /*bc20*/  IMAD.MOV.U32 R3, RZ, RZ, R63 ;  /* 0x000000ffff037224 */ /* 0x000fe200078e003f */
[----:B------:R-:W-:Y:S01]  /*bc30*/  BAR.SYNC.DEFER_BLOCKING 0x0 ;  /* 0x0000000000007b1d */ /* 0x000fe20000010000 */
[----:B------:R-:W-:Y:S01]  /*bc40*/  ISETP.GE.OR P0, PT, R84, R64, P2 ;  /* 0x000000405400720c */ /* 0x000fe20001706670 */
[----:B------:R-:W-:Y:S01]  /*bc50*/  IMAD.MOV.U32 R2, RZ, RZ, R60 ;  /* 0x000000ffff027224 */ /* 0x000fe200078e003c */
[----:B------:R-:W-:Y:S01]  /*bc60*/  PRMT R82, R82, 0x5410, R0 ;  /* 0x0000541052527816 */ /* 0x000fe20000000000 */
[----:B------:R-:W-:Y:S01]  /*bc70*/  IMAD.MOV.U32 R4, RZ, RZ, R58 ;  /* 0x000000ffff047224 */ /* 0x000fe200078e003a */
[----:B------:R-:W-:Y:S02]  /*bc80*/  MOV R0, R61 ;  /* 0x0000003d00007202 */ /* 0x000fe40000000f00 */
[----:B------:R-:W-:-:S02]  /*bc90*/  PRMT R82, R2, 0x7610, R82 ;  /* 0x0000761002527816 */ /* 0x000fc40000000052 */
[----:B------:R-:W-:Y:S01]  /*bca0*/  PRMT R80, R0, 0x5410, R3 ;  /* 0x0000541000507816 */ /* 0x000fe20000000003 */
[----:B------:R-:W-:Y:S01]  /*bcb0*/  IMAD.MOV.U32 R3, RZ, RZ, R59 ;  /* 0x000000ffff037224 */ /* 0x000fe200078e003b */
[----:B------:R-:W-:Y:S01]  /*bcc0*/  MOV R2, R56 ;  /* 0x0000003800027202 */ /* 0x000fe20000000f00 */
[----:B------:R-:W-:-:S03]  /*bcd0*/  IMAD.MOV.U32 R0, RZ, RZ, R57 ;  /* 0x000000ffff007224 */ /* 0x000fc600078e0039 */
[----:B------:R-:W-:Y:S02]  /*bce0*/  PRMT R81, R2, 0x5410, R4 ;  /* 0x0000541002517816 */ /* 0x000fe40000000004 */
[----:B------:R-:W-:Y:S01]  /*bcf0*/  PRMT R79, R0, 0x5410, R3 ;  /* 0x00005410004f7816 */ /* 0x000fe20000000003 */
[----:B------:R-:W-:Y:S05]  /*bd00*/  @P0 BRA `(.L_x_786) ;  /* 0x000005f000000947 */ /* 0x000fea0003800000 */
[----:B------:R-:W-:Y:S01]  /*bd10*/  MOV R0, c[0x0][0x27c] ;  /* 0x00009f0000007a02 */ /* 0x000fe20000000f00 */
[----:B------:R-:W1:Y:S01]  /*bd20*/  LDS.128 R4, [R219+0x100] ;  /* 0x00010000db047984 */ /* 0x000e620000000c00 */
[----:B------:R-:W-:Y:S02]  /*bd30*/  SHF.R.U32.HI R22, RZ, 0x10, R13 ;  /* 0x00000010ff167819 */ /* 0x000fe4000001160d */
[----:B------:R-:W-:Y:S02]  /*bd40*/  LEA.HI R0, R0, R144, RZ, 0x1d ;  /* 0x0000009000007211 */ /* 0x000fe400078fe8ff */
[----:B------:R-:W-:Y:S01]  /*bd50*/  SHF.R.U64 R40, R14, 0x10, R15 ;  /* 0x000000100e287819 */ /* 0x000fe2000000120f */
[----:B------:R-:W-:Y:S01]  /*bd60*/  HADD2.F32 R22, -RZ, R22.H0_H0 ;  /* 0x20000016ff167230 */ /* 0x000fe20000004100 */
[----:B------:R-:W-:-:S02]  /*bd70*/  SHF.R.S32.HI R3, RZ, 0x1f, R0 ;  /* 0x0000001fff037819 */ /* 0x000fc40000011400 */
[----:B------:R-:W-:Y:S02]  /*bd80*/  SHF.L.U32 R2, R0, 0x3, RZ ;  /* 0x0000000300027819 */ /* 0x000fe400000006ff */
[----:B------:R-:W-:Y:S02]  /*bd90*/  LEA.HI R0, R3, R0, RZ, 0x3 ;  /* 0x0000000003007211 */ /* 0x000fe400078f18ff */
[----:B------:R-:W-:Y:S02]  /*bda0*/  LOP3.LUT R2, R145, 0x38, R2, 0xf8, !PT ;  /* 0x0000003891027812 */ /* 0x000fe400078ef802 */
[----:B------:R-:W-:Y:S02]  /*bdb0*/  SHF.L.U32 R0, R0, 0xa, RZ ;  /* 0x0000000a00007819 */ /* 0x000fe400000006ff */
[----:B------:R-:W-:Y:S02]  /*bdc0*/  LOP3.LUT R2, R2, R179, RZ, 0x3c, !PT ;  /* 0x000000b302027212 */ /* 0x000fe400078e3cff */
[----:B------:R-:W-:-:S02]  /*bdd0*/  LOP3.LUT R0, R0, 0x7fffe000, RZ, 0xc0, !PT ;  /* 0x7fffe00000007812 */ /* 0x000fc400078ec0ff */
[----:B------:R-:W-:Y:S02]  /*bde0*/  SHF.R.U32.HI R32, RZ, 0x10, R15 ;  /* 0x00000010ff207819 */ /* 0x000fe4000001160f */
[----:B------:R-:W-:Y:S02]  /*bdf0*/  IADD3 R0, R2, R0, R155 ;  /* 0x0000000002007210 */ /* 0x000fe40007ffe09b */
[--C-:B------:R-:W-:Y:S02]  /*be00*/  SHF.R.U32.HI R23, RZ, 0x10, R17.reuse ;  /* 0x00000010ff177819 */ /* 0x100fe40000011611 */
[----:B------:R-:W-:Y:S01]  /*be10*/  SHF.L.U32 R36, R0, 0x1, RZ ;  /* 0x0000000100247819 */ /* 0x000fe200000006ff */
[----:B------:R-:W-:Y:S01]  /*be20*/  HADD2.F32 R0, -RZ, R34.H0_H0 ;  /* 0x20000022ff007230 */ /* 0x000fe20000004100 */
[----:B------:R-:W-:Y:S01]  /*be30*/  SHF.R.U64 R53, R16, 0x10, R17 ;  /* 0x0000001010357819 */ /* 0x000fe20000001211 */
[----:B------:R-:W-:Y:S01]  /*be40*/  HADD2.F32 R66, -RZ, R23.H0_H0 ;  /* 0x20000017ff427230 */ /* 0x000fe20000004100 */
[----:B------:R-:W-:Y:S01]  /*be50*/  SHF.R.U64 R43, R12, 0x10, R13 ;  /* 0x000000100c2b7819 */ /* 0x000fe2000000120d */
[----:B------:R-:W2:Y:S01]  /*be60*/  LDS.128 R8, [R36+0x100] ;  /* 0x0001000024087984 */ /* 0x000ea20000000c00 */
[----:B------:R-:W-:-:S02]  /*be70*/  SHF.R.U64 R52, R18, 0x10, R19 ;  /* 0x0000001012347819 */ /* 0x000fc40000001213 */
[----:B------:R-:W-:Y:S01]  /*be80*/  SHF.R.U32.HI R33, RZ, 0x10, R19 ;  /* 0x00000010ff217819 */ /* 0x000fe20000011613 */
[--C-:B-1----:R-:W-:Y:S02]  /*be90*/  HADD2.F32 R15, -RZ, R5.reuse.H0_H0 ;  /* 0x20000005ff0f7230 */ /* 0x102fe40000004100 */
[----:B------:R-:W-:Y:S02]  /*bea0*/  HADD2.F32 R14, -RZ, R5.H1_H1 ;  /* 0x30000005ff0e7230 */ /* 0x000fe40000004100 */
[--C-:B------:R-:W-:Y:S02]  /*beb0*/  HADD2.F32 R17, -RZ, R7.reuse.H0_H0 ;  /* 0x20000007ff117230 */ /* 0x100fe40000004100 */
[----:B------:R-:W-:Y:S02]  /*bec0*/  HADD2.F32 R16, -RZ, R7.H1_H1 ;  /* 0x30000007ff107230 */ /* 0x000fe40000004100 */
[--C-:B------:R-:W-:Y:S02]  /*bed0*/  HADD2.F32 R19, -RZ, R4.reuse.H0_H0 ;  /* 0x20000004ff137230 */ /* 0x100fe40000004100 */
[----:B------:R-:W-:-:S02]  /*bee0*/  HADD2.F32 R21, -RZ, R4.H1_H1 ;  /* 0x30000004ff157230 */ /* 0x000fc40000004100 */
[--C-:B------:R-:W-:Y:S02]  /*bef0*/  HADD2.F32 R18, -RZ, R6.reuse.H0_H0 ;  /* 0x20000006ff127230 */ /* 0x100fe40000004100 */
[----:B------:R-:W-:Y:S01]  /*bf00*/  HADD2.F32 R20, -RZ, R6.H1_H1 ;  /* 0x30000006ff147230 */ /* 0x000fe20000004100 */
[----:B------:R-:W-:Y:S01]  /*bf10*/  FMUL.FTZ R6, R15, R0 ;  /* 0x000000000f067220 */ /* 0x000fe20000410000 */
[----:B------:R-:W-:Y:S02]  /*bf20*/  HADD2.F32 R4, -RZ, R34.H1_H1 ;  /* 0x30000022ff047230 */ /* 0x000fe40000004100 */
[----:B------:R-:W-:Y:S02]  /*bf30*/  HADD2.F32 R65, -RZ, R33.H0_H0 ;  /* 0x20000021ff417230 */ /* 0x000fe40000004100 */
[----:B--2---:R-:W-:Y:S02]  /*bf40*/  HADD2.F32 R3, -RZ, R9.H0_H0 ;  /* 0x20000009ff037230 */ /* 0x004fe40000004100 */
[----:B------:R-:W-:-:S02]  /*bf50*/  HADD2.F32 R5, -RZ, R8.H0_H0 ;  /* 0x20000008ff057230 */ /* 0x000fc40000004100 */
[----:B------:R-:W-:Y:S01]  /*bf60*/  HADD2.F32 R13, -RZ, R8.H1_H1 ;  /* 0x30000008ff0d7230 */ /* 0x000fe20000004100 */
[----:B------:R-:W-:Y:S01]  /*bf70*/  FMUL.FTZ R37, R3, R0 ;  /* 0x0000000003257220 */ /* 0x000fe20000410000 */
[--C-:B------:R-:W-:Y:S01]  /*bf80*/  HADD2.F32 R8, -RZ, R11.reuse.H0_H0 ;  /* 0x2000000bff087230 */ /* 0x100fe20000004100 */
[----:B------:R-:W-:Y:S01]  /*bf90*/  FMUL.FTZ R0, R14, R22 ;  /* 0x000000160e007220 */ /* 0x000fe20000410000 */
[----:B------:R-:W-:Y:S01]  /*bfa0*/  HADD2.F32 R7, -RZ, R11.H1_H1 ;  /* 0x3000000bff077230 */ /* 0x000fe20000004100 */
[-C--:B------:R-:W-:Y:S01]  /*bfb0*/  FMUL.FTZ R34, R5, R4.reuse ;  /* 0x0000000405227220 */ /* 0x080fe20000410000 */
[----:B------:R-:W-:Y:S02]  /*bfc0*/  HADD2.F32 R11, -RZ, R35.H0_H0 ;  /* 0x20000023ff0b7230 */ /* 0x000fe40000004100 */
[----:B------:R-:W-:Y:S02]  /*bfd0*/  HADD2.F32 R2, -RZ, R9.H1_H1 ;  /* 0x30000009ff027230 */ /* 0x000fe40000004100 */
[--C-:B------:R-:W-:Y:S01]  /*bfe0*/  HADD2.F32 R9, -RZ, R10.reuse.H0_H0 ;  /* 0x2000000aff097230 */ /* 0x100fe20000004100 */
[----:B------:R-:W-:Y:S01]  /*bff0*/  FFMA.FTZ R42, R3, R11, R6 ;  /* 0x0000000b032a7223 */ /* 0x000fe20000010006 */
[----:B------:R-:W-:Y:S01]  /*c000*/  HADD2.F32 R12, -RZ, R10.H1_H1 ;  /* 0x3000000aff0c7230 */ /* 0x000fe20000004100 */
[----:B------:R-:W-:Y:S01]  /*c010*/  FMUL.FTZ R3, R19, R4 ;  /* 0x0000000413037220 */ /* 0x000fe20000410000 */
[----:B------:R-:W-:Y:S01]  /*c020*/  HADD2.F32 R10, -RZ, R35.H1_H1 ;  /* 0x30000023ff0a7230 */ /* 0x000fe20000004100 */
[C---:B------:R-:W-:Y:S01]  /*c030*/  FFMA.FTZ R41, R2.reuse, R66, R0 ;  /* 0x0000004202297223 */ /* 0x040fe20000010000 */
[--C-:B------:R-:W-:Y:S01]  /*c040*/  HADD2.F32 R0, -RZ, R39.reuse.H0_H0 ;  /* 0x20000027ff007230 */ /* 0x100fe20000004100 */
[----:B------:R-:W-:Y:S01]  /*c050*/  FMUL.FTZ R35, R2, R22 ;  /* 0x0000001602237220 */ /* 0x000fe20000410000 */
[----:B------:R-:W-:Y:S01]  /*c060*/  HADD2.F32 R2, -RZ, R38.H0_H0 ;  /* 0x20000026ff027230 */ /* 0x000fe20000004100 */
[----:B------:R-:W-:Y:S01]  /*c070*/  FFMA.FTZ R38, R5, R10, R3 ;  /* 0x0000000a05267223 */ /* 0x000fe20000010003 */
[----:B------:R-:W-:Y:S01]  /*c080*/  HADD2.F32 R3, -RZ, R39.H1_H1 ;  /* 0x30000027ff037230 */ /* 0x000fe20000004100 */
[----:B------:R-:W-:Y:S01]  /*c090*/  FMUL.FTZ R5, R17, R0 ;  /* 0x0000000011057220 */ /* 0x000fe20000410000 */
[----:B------:R-:W-:Y:S01]  /*c0a0*/  HADD2.F32 R4, -RZ, R55.H0_H0 ;  /* 0x20000037ff047230 */ /* 0x000fe20000004100 */
[----:B------:R-:W-:Y:S01]  /*c0b0*/  FMUL.FTZ R6, R18, R2 ;  /* 0x0000000212067220 */ /* 0x000fe20000410000 */
[----:B------:R-:W-:Y:S01]  /*c0c0*/  HADD2.F32 R55, -RZ, R32.H0_H0 ;  /* 0x20000020ff377230 */ /* 0x000fe20000004100 */
[C---:B------:R-:W-:Y:S01]  /*c0d0*/  FFMA.FTZ R23, R8.reuse, R3, R5 ;  /* 0x0000000308177223 */ /* 0x040fe20000010005 */
[----:B------:R-:W-:Y:S01]  /*c0e0*/  HADD2.F32 R5, -RZ, R43.H0_H0 ;  /* 0x2000002bff057230 */ /* 0x000fe20000004100 */
[----:B------:R-:W-:Y:S01]  /*c0f0*/  FMUL.FTZ R22, R8, R0 ;  /* 0x0000000008167220 */ /* 0x000fe20000410000 */
[----:B------:R-:W-:Y:S01]  /*c100*/  HADD2.F32 R8, -RZ, R40.H0_H0 ;  /* 0x20000028ff087230 */ /* 0x000fe20000004100 */
[----:B------:R-:W-:Y:S01]  /*c110*/  FMUL.FTZ R0, R16, R55 ;  /* 0x0000003710007220 */ /* 0x000fe20000410000 */
[----:B------:R-:W-:Y:S01]  /*c120*/  HADD2.F32 R43, -RZ, R53.H0_H0 ;  /* 0x20000035ff2b7230 */ /* 0x000fe20000004100 */
[C---:B------:R-:W-:Y:S01]  /*c130*/  FMUL.FTZ R32, R9.reuse, R2 ;  /* 0x0000000209207220 */ /* 0x040fe20000410000 */
[----:B------:R-:W-:Y:S01]  /*c140*/  HADD2.F32 R40, -RZ, R52.H0_H0 ;  /* 0x20000034ff287230 */ /* 0x000fe20000004100 */
[----:B------:R-:W-:-:S02]  /*c150*/  FFMA.FTZ R39, R9, R4, R6 ;  /* 0x0000000409277223 */ /* 0x000fc40000010006 */
[----:B------:R-:W-:Y:S02]  /*c160*/  FMUL.FTZ R2, R21, R5 ;  /* 0x0000000515027220 */ /* 0x000fe40000410000 */
[C---:B------:R-:W-:Y:S02]  /*c170*/  FMUL.FTZ R6, R7.reuse, R55 ;  /* 0x0000003707067220 */ /* 0x040fe40000410000 */
[----:B------:R-:W-:Y:S02]  /*c180*/  FFMA.FTZ R7, R7, R65, R0 ;  /* 0x0000004107077223 */ /* 0x000fe40000010000 */
[----:B------:R-:W-:Y:S02]  /*c190*/  FMUL.FTZ R0, R20, R8 ;  /* 0x0000000814007220 */ /* 0x000fe40000410000 */
[----:B------:R-:W-:Y:S01]  /*c1a0*/  FMUL.FTZ R5, R13, R5 ;  /* 0x000000050d057220 */ /* 0x000fe20000410000 */
[----:B------:R-:W-:Y:S01]  /*c1b0*/  F2FP.PACK_AB R7, R7, R23 ;  /* 0x000000170707723e */ /* 0x000fe200000000ff */
[----:B------:R-:W-:-:S02]  /*c1c0*/  FFMA.FTZ R13, R13, R43, R2 ;  /* 0x0000002b0d0d7223 */ /* 0x000fc40000010002 */
[C---:B------:R-:W-:Y:S02]  /*c1d0*/  FMUL.FTZ R2, R12.reuse, R8 ;  /* 0x000000080c027220 */ /* 0x040fe40000410000 */
        /* <DEDUP_REMOVED lines=8> */
[----:B------:R-:W-:-:S02]  /*c260*/  FFMA.FTZ R3, R17, R3, -R22 ;  /* 0x0000000311037223 */ /* 0x000fc40000010816 */
[----:B------:R-:W-:Y:S01]  /*c270*/  FFMA.FTZ R6, R21, R43, -R5 ;  /* 0x0000002b15067223 */ /* 0x000fe20000010805 */
[----:B------:R-:W-:Y:S01]  /*c280*/  F2FP.PACK_AB R5, R41, R42 ;  /* 0x0000002a2905723e */ /* 0x000fe200000000ff */
[----:B------:R-:W-:Y:S01]  /*c290*/  FFMA.FTZ R2, R20, R40, -R2 ;  /* 0x0000002814027223 */ /* 0x000fe20000010802 */
[----:B------:R-:W-:Y:S02]  /*c2a0*/  F2FP.PACK_AB R11, R0, R3 ;  /* 0x00000003000b723e */ /* 0x000fe400000000ff */
[----:B------:R-:W-:Y:S02]  /*c2b0*/  F2FP.PACK_AB R8, R6, R12 ;  /* 0x0000000c0608723e */ /* 0x000fe400000000ff */
[----:B------:R-:W-:Y:S02]  /*c2c0*/  F2FP.PACK_AB R10, R2, R10 ;  /* 0x0000000a020a723e */ /* 0x000fe400000000ff */
[----:B------:R-:W-:-:S03]  /*c2d0*/  F2FP.PACK_AB R6, R33, R39 ;  /* 0x000000272106723e */ /* 0x000fc600000000ff */
[----:B------:R1:W-:Y:S04]  /*c2e0*/  STS.128 [R219+0x100], R8 ;  /* 0x00010008db007388 */ /* 0x0003e80000000c00 */
[----:B------:R1:W-:Y:S02]  /*c2f0*/  STS.128 [R36+0x100], R4 ;  /* 0x0001000424007388 */ /* 0x0003e40000000c00 */
.L_x_786:
[----:B------:R-:W-:Y:S05]  /*c300*/  BSYNC B0 ;  /* 0x0000000000007941 */ /* 0x000fea0003800000 */
.L_x_785:
[----:B------:R-:W-:Y:S01]  /*c310*/  ISETP.GE.OR P0, PT, R134, R64, P2 ;  /* 0x000000408600720c */ /* 0x000fe20001706670 */
[----:B------:R-:W-:-:S12]  /*c320*/  BSSY B0, `(.L_x_787) ;  /* 0x0000064000007945 */ /* 0x000fd80003800000 */
[----:B------:R-:W-:Y:S05]  /*c330*/  @P0 BRA `(.L_x_788) ;  /* 0x0000062000000947 */ /* 0x000fea0003800000 */
[----:B------:R-:W-:Y:S02]  /*c340*/  MOV R3, c[0x0][0x27c] ;  /* 0x00009f0000037a02 */ /* 0x000fe40000000f00 */
[----:B------:R-:W-:Y:S02]  /*c350*/  LOP3.LUT R0, R146, 0x38, R72, 0xf8, !PT ;  /* 0x0000003892007812 */ /* 0x000fe400078ef848 */
[----:B------:R-:W-:Y:S02]  /*c360*/  LEA.HI R3, R3, R144, RZ, 0x1d ;  /* 0x0000009003037211 */ /* 0x000fe400078fe8ff */
[----:B------:R-:W-:Y:S02]  /*c370*/  SHF.R.U64 R37, R30, 0x10, R31 ;  /* 0x000000101e257819 */ /* 0x000fe4000000121f */
[----:B-1----:R-:W-:Y:S02]  /*c380*/  SHF.R.S32.HI R4, RZ, 0x1f, R3 ;  /* 0x0000001fff047819 */ /* 0x002fe40000011403 */
[----:B------:R-:W-:-:S02]  /*c390*/  SHF.L.U32 R2, R3, 0x3, RZ ;  /* 0x0000000303027819 */ /* 0x000fc400000006ff */
[----:B------:R-:W-:Y:S02]  /*c3a0*/  LEA.HI R4, R4, R3, RZ, 0x3 ;  /* 0x0000000304047211 */ /* 0x000fe400078f18ff */
[----:B------:R-:W-:Y:S02]  /*c3b0*/  LOP3.LUT R3, R156, R0, R182, 0xf6, !PT ;  /* 0x000000009c037212 */ /* 0x000fe400078ef6b6 */
[----:B------:R-:W-:Y:S02]  /*c3c0*/  LOP3.LUT R2, R146, 0x38, R2, 0xf8, !PT ;  /* 0x0000003892027812 */ /* 0x000fe400078ef802 */
[----:B------:R-:W-:Y:S02]  /*c3d0*/  SHF.L.U32 R0, R4, 0xa, RZ ;  /* 0x0000000a04007819 */ /* 0x000fe400000006ff */
[----:B------:R-:W-:Y:S02]  /*c3e0*/  LOP3.LUT R2, R2, R182, RZ, 0x3c, !PT ;  /* 0x000000b602027212 */ /* 0x000fe400078e3cff */
[----:B------:R-:W-:-:S02]  /*c3f0*/  LOP3.LUT R0, R0, 0x7fffe000, RZ, 0xc0, !PT ;  /* 0x7fffe00000007812 */ /* 0x000fc400078ec0ff */
[----:B------:R-:W-:Y:S02]  /*c400*/  LEA R33, R3, 0x100, 0x1 ;  /* 0x0000010003217811 */ /* 0x000fe400078e08ff */
[----:B------:R-:W-:Y:S02]  /*c410*/  IADD3 R0, R2, R0, R156 ;  /* 0x0000000002007210 */ /* 0x000fe40007ffe09c */
[----:B------:R-:W-:Y:S01]  /*c420*/  SHF.R.U32.HI R2, RZ, 0x10, R27 ;  /* 0x00000010ff027819 */ /* 0x000fe2000001161b */
[----:B------:R-:W1:Y:S01]  /*c430*/  LDS.128 R4, [R33] ;  /* 0x0000000021047984 */ /* 0x000e620000000c00 */
[----:B------:R-:W-:Y:S01]  /*c440*/  SHF.L.U32 R32, R0, 0x1, RZ ;  /* 0x0000000100207819 */ /* 0x000fe200000006ff */
[----:B------:R-:W-:Y:S01]  /*c450*/  HADD2.F32 R0, -RZ, R67.H0_H0 ;  /* 0x20000043ff007230 */ /* 0x000fe20000004100 */
[----:B------:R-:W-:Y:S02]  /*c460*/  SHF.R.U32.HI R23, RZ, 0x10, R31 ;  /* 0x00000010ff177819 */ /* 0x000fe4000001161f */
[----:B------:R-:W-:Y:S01]  /*c470*/  SHF.R.U64 R31, R24, 0x10, R25 ;  /* 0x00000010181f7819 */ /* 0x000fe20000001219 */
[----:B------:R-:W2:Y:S01]  /*c480*/  LDS.128 R8, [R32+0x100] ;  /* 0x0001000020087984 */ /* 0x000ea20000000c00 */
[----:B------:R-:W-:Y:S01]  /*c490*/  HADD2.F32 R24, -RZ, R2.H0_H0 ;  /* 0x20000002ff187230 */ /* 0x000fe20000004100 */
[----:B------:R-:W-:Y:S01]  /*c4a0*/  SHF.R.U64 R35, R28, 0x10, R29 ;  /* 0x000000101c237819 */ /* 0x000fe2000000121d */
[----:B------:R-:W-:Y:S01]  /*c4b0*/  HADD2.F32 R39, -RZ, R23.H0_H0 ;  /* 0x20000017ff277230 */ /* 0x000fe20000004100 */
[----:B------:R-:W-:Y:S01]  /*c4c0*/  SHF.R.U32.HI R22, RZ, 0x10, R25 ;  /* 0x00000010ff167819 */ /* 0x000fe20000011619 */
[----:B------:R-:W-:Y:S01]  /*c4d0*/  HADD2.F32 R2, -RZ, R67.H1_H1 ;  /* 0x30000043ff027230 */ /* 0x000fe20000004100 */
[----:B------:R-:W-:Y:S01]  /*c4e0*/  SHF.R.U64 R36, R26, 0x10, R27 ;  /* 0x000000101a247819 */ /* 0x000fe2000000121b */
[----:B------:R-:W-:Y:S01]  /*c4f0*/  HADD2.F32 R35, -RZ, R35.H0_H0 ;  /* 0x20000023ff237230 */ /* 0x000fe20000004100 */
[----:B------:R-:W-:Y:S01]  /*c500*/  SHF.R.U32.HI R26, RZ, 0x10, R29 ;  /* 0x00000010ff1a7819 */ /* 0x000fe2000001161d */
[----:B------:R-:W-:-:S04]  /*c510*/  HADD2.F32 R22, -RZ, R22.H0_H0 ;  /* 0x20000016ff167230 */ /* 0x000fc80000004100 */
[----:B------:R-:W-:Y:S02]  /*c520*/  HADD2.F32 R38, -RZ, R26.H0_H0 ;  /* 0x2000001aff267230 */ /* 0x000fe40000004100 */
[--C-:B-1----:R-:W-:Y:S02]  /*c530*/  HADD2.F32 R19, -RZ, R4.reuse.H0_H0 ;  /* 0x20000004ff137230 */ /* 0x102fe40000004100 */
[----:B------:R-:W-:Y:S02]  /*c540*/  HADD2.F32 R21, -RZ, R4.H1_H1 ;  /* 0x30000004ff157230 */ /* 0x000fe40000004100 */
[----:B------:R-:W-:Y:S02]  /*c550*/  HADD2.F32 R15, -RZ, R7.H0_H0 ;  /* 0x20000007ff0f7230 */ /* 0x000fe40000004100 */
[----:B--2---:R-:W-:Y:S02]  /*c560*/  HADD2.F32 R4, -RZ, R11.H0_H0 ;  /* 0x2000000bff047230 */ /* 0x004fe40000004100 */
[----:B------:R-:W-:-:S02]  /*c570*/  HADD2.F32 R14, -RZ, R7.H1_H1 ;  /* 0x30000007ff0e7230 */ /* 0x000fc40000004100 */
[--C-:B------:R-:W-:Y:S01]  /*c580*/  HADD2.F32 R18, -RZ, R6.reuse.H0_H0 ;  /* 0x20000006ff127230 */ /* 0x100fe20000004100 */
[-C--:B------:R-:W-:Y:S01]  /*c590*/  FMUL.FTZ R28, R4, R0.reuse ;  /* 0x00000000041c7220 */ /* 0x080fe20000410000 */
[----:B------:R-:W-:Y:S01]  /*c5a0*/  HADD2.F32 R20, -RZ, R6.H1_H1 ;  /* 0x30000006ff147230 */ /* 0x000fe20000004100 */
[----:B------:R-:W-:Y:S01]  /*c5b0*/  FMUL.FTZ R6, R15, R0 ;  /* 0x000000000f067220 */ /* 0x000fe20000410000 */
[----:B------:R-:W-:Y:S01]  /*c5c0*/  HADD2.F32 R3, -RZ, R11.H1_H1 ;  /* 0x3000000bff037230 */ /* 0x000fe20000004100 */
[----:B------:R-:W-:Y:S01]  /*c5d0*/  FMUL.FTZ R0, R14, R24 ;  /* 0x000000180e007220 */ /* 0x000fe20000410000 */
[----:B------:R-:W-:Y:S02]  /*c5e0*/  HADD2.F32 R11, -RZ, R68.H0_H0 ;  /* 0x20000044ff0b7230 */ /* 0x000fe40000004100 */
[--C-:B------:R-:W-:Y:S01]  /*c5f0*/  HADD2.F32 R17, -RZ, R5.reuse.H0_H0 ;  /* 0x20000005ff117230 */ /* 0x100fe20000004100 */
[----:B------:R-:W-:Y:S01]  /*c600*/  FFMA.FTZ R30, R3, R39, R0 ;  /* 0x00000027031e7223 */ /* 0x000fe20000010000 */
[----:B------:R-:W-:Y:S01]  /*c610*/  HADD2.F32 R16, -RZ, R5.H1_H1 ;  /* 0x30000005ff107230 */ /* 0x000fe20000004100 */
[-C--:B------:R-:W-:Y:S01]  /*c620*/  FFMA.FTZ R34, R4, R11.reuse, R6 ;  /* 0x0000000b04227223 */ /* 0x080fe20000010006 */
[--C-:B------:R-:W-:Y:S01]  /*c630*/  HADD2.F32 R5, -RZ, R9.reuse.H0_H0 ;  /* 0x20000009ff057230 */ /* 0x100fe20000004100 */
[----:B------:R-:W-:Y:S01]  /*c640*/  FMUL.FTZ R4, R17, R2 ;  /* 0x0000000211047220 */ /* 0x000fe20000410000 */
[----:B------:R-:W-:Y:S01]  /*c650*/  HADD2.F32 R7, -RZ, R9.H1_H1 ;  /* 0x30000009ff077230 */ /* 0x000fe20000004100 */
[----:B------:R-:W-:Y:S01]  /*c660*/  FMUL.FTZ R6, R3, R24 ;  /* 0x0000001803067220 */ /* 0x000fe20000410000 */
[--C-:B------:R-:W-:Y:S01]  /*c670*/  HADD2.F32 R9, -RZ, R8.reuse.H0_H0 ;  /* 0x20000008ff097230 */ /* 0x100fe20000004100 */
[----:B------:R-:W-:Y:S01]  /*c680*/  FMUL.FTZ R24, R5, R2 ;  /* 0x0000000205187220 */ /* 0x000fe20000410000 */
[----:B------:R-:W-:Y:S01]  /*c690*/  HADD2.F32 R13, -RZ, R8.H1_H1 ;  /* 0x30000008ff0d7230 */ /* 0x000fe20000004100 */
[----:B------:R-:W-:Y:S01]  /*c6a0*/  FMUL.FTZ R23, R7, R22 ;  /* 0x0000001607177220 */ /* 0x000fe20000410000 */
[--C-:B------:R-:W-:Y:S01]  /*c6b0*/  HADD2.F32 R8, -RZ, R10.reuse.H0_H0 ;  /* 0x2000000aff087230 */ /* 0x100fe20000004100 */
[----:B------:R-:W-:Y:S01]  /*c6c0*/  FFMA.FTZ R11, R15, R11, -R28 ;  /* 0x0000000b0f0b7223 */ /* 0x000fe2000001081c */
[----:B------:R-:W-:Y:S01]  /*c6d0*/  HADD2.F32 R12, -RZ, R10.H1_H1 ;  /* 0x3000000aff0c7230 */ /* 0x000fe20000004100 */
[----:B------:R-:W-:Y:S01]  /*c6e0*/  FFMA.FTZ R6, R14, R39, -R6 ;  /* 0x000000270e067223 */ /* 0x000fe20000010806 */
[----:B------:R-:W-:-:S02]  /*c6f0*/  HADD2.F32 R10, -RZ, R68.H1_H1 ;  /* 0x30000044ff0a7230 */ /* 0x000fc40000004100 */
[--C-:B------:R-:W-:Y:S02]  /*c700*/  HADD2.F32 R0, -RZ, R69.reuse.H0_H0 ;  /* 0x20000045ff007230 */ /* 0x100fe40000004100 */
[----:B------:R-:W-:Y:S01]  /*c710*/  HADD2.F32 R3, -RZ, R69.H1_H1 ;  /* 0x30000045ff037230 */ /* 0x000fe20000004100 */
[----:B------:R-:W-:Y:S01]  /*c720*/  FFMA.FTZ R29, R5, R10, R4 ;  /* 0x0000000a051d7223 */ /* 0x000fe20000010004 */
[--C-:B------:R-:W-:Y:S01]  /*c730*/  HADD2.F32 R2, -RZ, R70.reuse.H0_H0 ;  /* 0x20000046ff027230 */ /* 0x100fe20000004100 */
[----:B------:R-:W-:Y:S01]  /*c740*/  FMUL.FTZ R5, R19, R0 ;  /* 0x0000000013057220 */ /* 0x000fe20000410000 */
[----:B------:R-:W-:Y:S01]  /*c750*/  F2FP.PACK_AB R11, R6, R11 ;  /* 0x0000000b060b723e */ /* 0x000fe200000000ff */
[----:B------:R-:W-:Y:S02]  /*c760*/  FMUL.FTZ R4, R16, R22 ;  /* 0x0000001610047220 */ /* 0x000fe40000410000 */
[----:B------:R-:W-:Y:S01]  /*c770*/  FFMA.FTZ R25, R9, R3, R5 ;  /* 0x0000000309197223 */ /* 0x000fe20000010005 */
[----:B------:R-:W-:Y:S01]  /*c780*/  HADD2.F32 R5, -RZ, R31.H0_H0 ;  /* 0x2000001fff057230 */ /* 0x000fe20000004100 */
[----:B------:R-:W-:Y:S01]  /*c790*/  FFMA.FTZ R27, R7, R38, R4 ;  /* 0x00000026071b7223 */ /* 0x000fe20000010004 */
[----:B------:R-:W-:Y:S01]  /*c7a0*/  HADD2.F32 R31, -RZ, R37.H0_H0 ;  /* 0x20000025ff1f7230 */ /* 0x000fe20000004100 */
[----:B------:R-:W-:Y:S01]  /*c7b0*/  FMUL.FTZ R22, R9, R0 ;  /* 0x0000000009167220 */ /* 0x000fe20000410000 */
[----:B------:R-:W-:Y:S01]  /*c7c0*/  HADD2.F32 R0, -RZ, R70.H1_H1 ;  /* 0x30000046ff007230 */ /* 0x000fe20000004100 */
[-C--:B------:R-:W-:Y:S01]  /*c7d0*/  FMUL.FTZ R4, R18, R2.reuse ;  /* 0x0000000212047220 */ /* 0x080fe20000410000 */
[----:B------:R-:W-:Y:S01]  /*c7e0*/  HADD2.F32 R9, -RZ, R36.H0_H0 ;  /* 0x20000024ff097230 */ /* 0x000fe20000004100 */
[----:B------:R-:W-:-:S02]  /*c7f0*/  FMUL.FTZ R7, R8, R2 ;  /* 0x0000000208077220 */ /* 0x000fc40000410000 */
[-C--:B------:R-:W-:Y:S02]  /*c800*/  FMUL.FTZ R2, R21, R5.reuse ;  /* 0x0000000515027220 */ /* 0x080fe40000410000 */
[C---:B------:R-:W-:Y:S02]  /*c810*/  FMUL.FTZ R5, R13.reuse, R5 ;  /* 0x000000050d057220 */ /* 0x040fe40000410000 */
[----:B------:R-:W-:Y:S02]  /*c820*/  FFMA.FTZ R13, R13, R35, R2 ;  /* 0x000000230d0d7223 */ /* 0x000fe40000010002 */
[----:B------:R-:W-:Y:S02]  /*c830*/  FFMA.FTZ R26, R8, R0, R4 ;  /* 0x00000000081a7223 */ /* 0x000fe40000010004 */
[-C--:B------:R-:W-:Y:S02]  /*c840*/  FMUL.FTZ R2, R12, R9.reuse ;  /* 0x000000090c027220 */ /* 0x080fe40000410000 */
[----:B------:R-:W-:-:S02]  /*c850*/  FMUL.FTZ R4, R20, R9 ;  /* 0x0000000914047220 */ /* 0x000fc40000410000 */
        /* <DEDUP_REMOVED lines=9> */
[----:B------:R-:W-:Y:S01]  /*c8f0*/  FFMA.FTZ R12, R12, R31, R4 ;  /* 0x0000001f0c0c7223 */ /* 0x000fe20000010004 */
[----:B------:R-:W-:-:S02]  /*c900*/  F2FP.PACK_AB R8, R0, R8 ;  /* 0x000000080008723e */ /* 0x000fc400000000ff */
[----:B------:R-:W-:Y:S02]  /*c910*/  F2FP.PACK_AB R10, R2, R3 ;  /* 0x00000003020a723e */ /* 0x000fe400000000ff */
[----:B------:R-:W-:Y:S02]  /*c920*/  F2FP.PACK_AB R4, R13, R25 ;  /* 0x000000190d04723e */ /* 0x000fe400000000ff */
[----:B------:R-:W-:Y:S01]  /*c930*/  F2FP.PACK_AB R6, R12, R26 ;  /* 0x0000001a0c06723e */ /* 0x000fe200000000ff */
[----:B------:R1:W-:Y:S04]  /*c940*/  STS.128 [R33], R8 ;  /* 0x0000000821007388 */ /* 0x0003e80000000c00 */
[----:B------:R1:W-:Y:S02]  /*c950*/  STS.128 [R32+0x100], R4 ;  /* 0x0001000420007388 */ /* 0x0003e40000000c00 */
.L_x_788:
[----:B------:R-:W-:Y:S05]  /*c960*/  BSYNC B0 ;  /* 0x0000000000007941 */ /* 0x000fea0003800000 */
.L_x_787:
[----:B------:R-:W-:Y:S01]  /*c970*/  ISETP.GE.OR P0, PT, R135, R64, P2 ;  /* 0x000000408700720c */ /* 0x000fe20001706670 */
[----:B------:R-:W-:-:S12]  /*c980*/  BSSY B0, `(.L_x_789) ;  /* 0x0000064000007945 */ /* 0x000fd80003800000 */
[----:B------:R-:W-:Y:S05]  /*c990*/  @P0 BRA `(.L_x_790) ;  /* 0x0000062000000947 */ /* 0x000fea0003800000 */
[----:B------:R-:W-:Y:S02]  /*c9a0*/  MOV R3, c[0x0][0x27c] ;  /* 0x00009f0000037a02 */ /* 0x000fe40000000f00 */
[----:B------:R-:W-:Y:S02]  /*c9b0*/  LOP3.LUT R0, R149, 0x38, R72, 0xf8, !PT ;  /* 0x0000003895007812 */ /* 0x000fe400078ef848 */
[----:B------:R-:W-:Y:S02]  /*c9c0*/  LEA.HI R3, R3, R144, RZ, 0x1d ;  /* 0x0000009003037211 */ /* 0x000fe400078fe8ff */
[----:B------:R-:W-:Y:S02]  /*c9d0*/  SHF.R.U32.HI R14, RZ, 0x10, R51 ;  /* 0x00000010ff0e7819 */ /* 0x000fe40000011633 */
[----:B-1----:R-:W-:Y:S02]  /*c9e0*/  SHF.R.S32.HI R4, RZ, 0x1f, R3 ;  /* 0x0000001fff047819 */ /* 0x002fe40000011403 */
[----:B------:R-:W-:Y:S01]  /*c9f0*/  SHF.L.U32 R2, R3, 0x3, RZ ;  /* 0x0000000303027819 */ /* 0x000fe200000006ff */
[----:B------:R-:W-:Y:S01]  /*ca00*/  HADD2.F32 R38, -RZ, R14.H0_H0 ;  /* 0x2000000eff267230 */ /* 0x000fe20000004100 */
[----:B------:R-:W-:-:S02]  /*ca10*/  LEA.HI R4, R4, R3, RZ, 0x3 ;  /* 0x0000000304047211 */ /* 0x000fc400078f18ff */
[----:B------:R-:W-:Y:S02]  /*ca20*/  LOP3.LUT R3, R157, R0, R183, 0xf6, !PT ;  /* 0x000000009d037212 */ /* 0x000fe400078ef6b7 */
[----:B------:R-:W-:Y:S02]  /*ca30*/  LOP3.LUT R2, R149, 0x38, R2, 0xf8, !PT ;  /* 0x0000003895027812 */ /* 0x000fe400078ef802 */
[----:B------:R-:W-:Y:S02]  /*ca40*/  SHF.L.U32 R0, R4, 0xa, RZ ;  /* 0x0000000a04007819 */ /* 0x000fe400000006ff */
[----:B------:R-:W-:Y:S02]  /*ca50*/  LOP3.LUT R2, R2, R183, RZ, 0x3c, !PT ;  /* 0x000000b702027212 */ /* 0x000fe400078e3cff */
[----:B------:R-:W-:Y:S02]  /*ca60*/  LOP3.LUT R0, R0, 0x7fffe000, RZ, 0xc0, !PT ;  /* 0x7fffe00000007812 */ /* 0x000fe400078ec0ff */
[----:B------:R-:W-:-:S02]  /*ca70*/  LEA R29, R3, 0x100, 0x1 ;  /* 0x00000100031d7811 */ /* 0x000fc400078e08ff */
[----:B------:R-:W-:Y:S02]  /*ca80*/  IADD3 R0, R2, R0, R157 ;  /* 0x0000000002007210 */ /* 0x000fe40007ffe09d */
[----:B------:R-:W-:Y:S01]  /*ca90*/  SHF.R.U32.HI R2, RZ, 0x10, R47 ;  /* 0x00000010ff027819 */ /* 0x000fe2000001162f */
[----:B------:R-:W1:Y:S01]  /*caa0*/  LDS.128 R4, [R29] ;  /* 0x000000001d047984 */ /* 0x000e620000000c00 */
[----:B------:R-:W-:Y:S01]  /*cab0*/  SHF.L.U32 R28, R0, 0x1, RZ ;  /* 0x00000001001c7819 */ /* 0x000fe200000006ff */
[--C-:B------:R-:W-:Y:S01]  /*cac0*/  HADD2.F32 R0, -RZ, R75.reuse.H0_H0 ;  /* 0x2000004bff007230 */ /* 0x100fe20000004100 */
[----:B------:R-:W-:Y:S01]  /*cad0*/  SHF.R.U32.HI R23, RZ, 0x10, R45 ;  /* 0x00000010ff177819 */ /* 0x000fe2000001162d */
[----:B------:R-:W-:Y:S01]  /*cae0*/  HADD2.F32 R24, -RZ, R2.H0_H0 ;  /* 0x20000002ff187230 */ /* 0x000fe20000004100 */
[----:B------:R-:W-:Y:S01]  /*caf0*/  SHF.R.U32.HI R25, RZ, 0x10, R49 ;  /* 0x00000010ff197819 */ /* 0x000fe20000011631 */
[----:B------:R-:W2:Y:S01]  /*cb00*/  LDS.128 R8, [R28+0x100] ;  /* 0x000100001c087984 */ /* 0x000ea20000000c00 */
[----:B------:R-:W-:Y:S01]  /*cb10*/  HADD2.F32 R2, -RZ, R75.H1_H1 ;  /* 0x3000004bff027230 */ /* 0x000fe20000004100 */
[----:B------:R-:W-:Y:S01]  /*cb20*/  SHF.R.U64 R26, R44, 0x10, R45 ;  /* 0x000000102c1a7819 */ /* 0x000fe2000000122d */
[----:B------:R-:W-:Y:S01]  /*cb30*/  HADD2.F32 R14, -RZ, R23.H0_H0 ;  /* 0x20000017ff0e7230 */ /* 0x000fe20000004100 */
[----:B------:R-:W-:Y:S01]  /*cb40*/  SHF.R.U64 R34, R48, 0x10, R49 ;  /* 0x0000001030227819 */ /* 0x000fe20000001231 */
[----:B------:R-:W-:Y:S01]  /*cb50*/  HADD2.F32 R37, -RZ, R25.H0_H0 ;  /* 0x20000019ff257230 */ /* 0x000fe20000004100 */
[----:B------:R-:W-:-:S02]  /*cb60*/  SHF.R.U64 R32, R46, 0x10, R47 ;  /* 0x000000102e207819 */ /* 0x000fc4000000122f */
[----:B------:R-:W-:Y:S01]  /*cb70*/  SHF.R.U64 R36, R50, 0x10, R51 ;  /* 0x0000001032247819 */ /* 0x000fe20000001233 */
        /* <DEDUP_REMOVED lines=14> */
[C---:B------:R-:W-:Y:S01]  /*cc60*/  FFMA.FTZ R33, R3.reuse, R38, R0 ;  /* 0x0000002603217223 */ /* 0x040fe20000010000 */
        /* <DEDUP_REMOVED lines=18> */
[----:B------:R-:W-:Y:S01]  /*cd90*/  HADD2.F32 R2, -RZ, R78.H0_H0 ;  /* 0x2000004eff027230 */ /* 0x000fe20000004100 */
[----:B------:R-:W-:Y:S01]  /*cda0*/  FMUL.FTZ R5, R20, R0 ;  /* 0x0000000014057220 */ /* 0x000fe20000410000 */
[----:B------:R-:W-:Y:S01]  /*cdb0*/  F2FP.PACK_AB R11, R6, R11 ;  /* 0x0000000b060b723e */ /* 0x000fe200000000ff */
[----:B------:R-:W-:Y:S02]  /*cdc0*/  FMUL.FTZ R4, R17, R14 ;  /* 0x0000000e11047220 */ /* 0x000fe40000410000 */
[----:B------:R-:W-:Y:S01]  /*cdd0*/  FFMA.FTZ R25, R9, R3, R5 ;  /* 0x0000000309197223 */ /* 0x000fe20000010005 */
[----:B------:R-:W-:Y:S01]  /*cde0*/  HADD2.F32 R5, -RZ, R26.H0_H0 ;  /* 0x2000001aff057230 */ /* 0x000fe20000004100 */
[----:B------:R-:W-:-:S02]  /*cdf0*/  FFMA.FTZ R27, R7, R37, R4 ;  /* 0x00000025071b7223 */ /* 0x000fc40000010004 */
[----:B------:R-:W-:Y:S01]  /*ce00*/  FMUL.FTZ R14, R9, R0 ;  /* 0x00000000090e7220 */ /* 0x000fe20000410000 */
[----:B------:R-:W-:Y:S01]  /*ce10*/  HADD2.F32 R0, -RZ, R78.H1_H1 ;  /* 0x3000004eff007230 */ /* 0x000fe20000004100 */
[-C--:B------:R-:W-:Y:S01]  /*ce20*/  FMUL.FTZ R4, R19, R2.reuse ;  /* 0x0000000213047220 */ /* 0x080fe20000410000 */
[----:B------:R-:W-:Y:S01]  /*ce30*/  HADD2.F32 R9, -RZ, R32.H0_H0 ;  /* 0x20000020ff097230 */ /* 0x000fe20000004100 */
[----:B------:R-:W-:Y:S01]  /*ce40*/  FMUL.FTZ R7, R8, R2 ;  /* 0x0000000208077220 */ /* 0x000fe20000410000 */
[----:B------:R-:W-:Y:S01]  /*ce50*/  HADD2.F32 R32, -RZ, R36.H0_H0 ;  /* 0x20000024ff207230 */ /* 0x000fe20000004100 */
[-C--:B------:R-:W-:Y:S02]  /*ce60*/  FMUL.FTZ R2, R22, R5.reuse ;  /* 0x0000000516027220 */ /* 0x080fe40000410000 */
[C---:B------:R-:W-:Y:S02]  /*ce70*/  FMUL.FTZ R5, R13.reuse, R5 ;  /* 0x000000050d057220 */ /* 0x040fe40000410000 */
[----:B------:R-:W-:-:S02]  /*ce80*/  FFMA.FTZ R13, R13, R34, R2 ;  /* 0x000000220d0d7223 */ /* 0x000fc40000010002 */
[----:B------:R-:W-:Y:S02]  /*ce90*/  FFMA.FTZ R26, R8, R0, R4 ;  /* 0x00000000081a7223 */ /* 0x000fe40000010004 */
[-C--:B------:R-:W-:Y:S02]  /*cea0*/  FMUL.FTZ R2, R12, R9.reuse ;  /* 0x000000090c027220 */ /* 0x080fe40000410000 */
[----:B------:R-:W-:Y:S02]  /*ceb0*/  FMUL.FTZ R4, R21, R9 ;  /* 0x0000000915047220 */ /* 0x000fe40000410000 */
[----:B------:R-:W-:Y:S02]  /*cec0*/  FFMA.FTZ R8, R20, R3, -R14 ;  /* 0x0000000314087223 */ /* 0x000fe4000001080e */
[----:B------:R-:W-:Y:S02]  /*ced0*/  FFMA.FTZ R10, R18, R10, -R24 ;  /* 0x0000000a120a7223 */ /* 0x000fe40000010818 */
[----:B------:R-:W-:-:S02]  /*cee0*/  FFMA.FTZ R9, R17, R37, -R23 ;  /* 0x0000002511097223 */ /* 0x000fc40000010817 */
[----:B------:R-:W-:Y:S01]  /*cef0*/  FFMA.FTZ R3, R19, R0, -R7 ;  /* 0x0000000013037223 */ /* 0x000fe20000010807 */
[----:B------:R-:W-:Y:S01]  /*cf00*/  F2FP.PACK_AB R7, R33, R35 ;  /* 0x000000232107723e */ /* 0x000fe200000000ff */
[----:B------:R-:W-:Y:S01]  /*cf10*/  FFMA.FTZ R0, R22, R34, -R5 ;  /* 0x0000002216007223 */ /* 0x000fe20000010805 */
[----:B------:R-:W-:Y:S01]  /*cf20*/  F2FP.PACK_AB R9, R9, R10 ;  /* 0x0000000a0909723e */ /* 0x000fe200000000ff */
[-C--:B------:R-:W-:Y:S01]  /*cf30*/  FFMA.FTZ R2, R21, R32.reuse, -R2 ;  /* 0x0000002015027223 */ /* 0x080fe20000010802 */
[----:B------:R-:W-:Y:S01]  /*cf40*/  F2FP.PACK_AB R5, R27, R31 ;  /* 0x0000001f1b05723e */ /* 0x000fe200000000ff */
[----:B------:R-:W-:Y:S01]  /*cf50*/  FFMA.FTZ R12, R12, R32, R4 ;  /* 0x000000200c0c7223 */ /* 0x000fe20000010004 */
[----:B------:R-:W-:Y:S02]  /*cf60*/  F2FP.PACK_AB R8, R0, R8 ;  /* 0x000000080008723e */ /* 0x000fe400000000ff */
[----:B------:R-:W-:Y:S02]  /*cf70*/  F2FP.PACK_AB R10, R2, R3 ;  /* 0x00000003020a723e */ /* 0x000fe400000000ff */
[----:B------:R-:W-:-:S02]  /*cf80*/  F2FP.PACK_AB R4, R13, R25 ;  /* 0x000000190d04723e */ /* 0x000fc400000000ff */
[----:B------:R-:W-:Y:S01]  /*cf90*/  F2FP.PACK_AB R6, R12, R26 ;  /* 0x0000001a0c06723e */ /* 0x000fe200000000ff */
[----:B------:R1:W-:Y:S04]  /*cfa0*/  STS.128 [R29], R8 ;  /* 0x000000081d007388 */ /* 0x0003e80000000c00 */
[----:B------:R1:W-:Y:S02]  /*cfb0*/  STS.128 [R28+0x100], R4 ;  /* 0x000100041c007388 */ /* 0x0003e40000000c00 */
.L_x_790:
[----:B------:R-:W-:Y:S05]  /*cfc0*/  BSYNC B0 ;  /* 0x0000000000007941 */ /* 0x000fea0003800000 */
.L_x_789:
[----:B------:R-:W-:-:S13]  /*cfd0*/  ISETP.GE.OR P0, PT, R71, R64, P2 ;  /* 0x000000404700720c */ /* 0x000fda0001706670 */
[----:B------:R-:W-:Y:S05]  /*cfe0*/  @P0 BRA `(.L_x_778) ;  /* 0x0000069000000947 */ /* 0x000fea0003800000 */
[----:B------:R-:W-:Y:S02]  /*cff0*/  SHF.R.S32.HI R2, RZ, 0x1f, R71 ;  /* 0x0000001fff027819 */ /* 0x000fe40000011447 */
[----:B-1----:R-:W-:Y:S02]  /*d000*/  MOV R6, c[0x0][0x27c] ;  /* 0x00009f0000067a02 */ /* 0x002fe40000000f00 */
[----:B------:R-:W-:Y:S02]  /*d010*/  SHF.L.U32 R0, R71, 0x6, RZ ;  /* 0x0000000647007819 */ /* 0x000fe400000006ff */
[----:B------:R-:W-:Y:S02]  /*d020*/  LEA.HI R2, R2, R71, RZ, 0x3 ;  /* 0x0000004702027211 */ /* 0x000fe400078f18ff */
[----:B------:R-:W-:Y:S02]  /*d030*/  LEA.HI R6, R6, R144, RZ, 0x1d ;  /* 0x0000009006067211 */ /* 0x000fe400078fe8ff */
[----:B------:R-:W-:-:S02]  /*d040*/  LOP3.LUT R0, R0, 0x1c0, RZ, 0xc0, !PT ;  /* 0x000001c000007812 */ /* 0x000fc400078ec0ff */
[----:B------:R-:W-:Y:S01]  /*d050*/  SHF.L.U32 R2, R2, 0x6, RZ ;  /* 0x0000000602027819 */ /* 0x000fe200000006ff */
[----:B------:R-:W-:Y:S01]  /*d060*/  IMAD.SHL.U32 R4, R6, 0x8, RZ ;  /* 0x0000000806047824 */ /* 0x000fe200078e00ff */
[----:B------:R-:W-:Y:S02]  /*d070*/  SHF.R.S32.HI R7, RZ, 0x1f, R6 ;  /* 0x0000001fff077819 */ /* 0x000fe40000011406 */
[----:B------:R-:W-:Y:S02]  /*d080*/  SHF.R.U32.HI R3, RZ, 0x3, R0 ;  /* 0x00000003ff037819 */ /* 0x000fe40000011600 */
[----:B------:R-:W-:Y:S02]  /*d090*/  LOP3.LUT R5, R0, 0x38, R72, 0xf8, !PT ;  /* 0x0000003800057812 */ /* 0x000fe400078ef848 */
[----:B------:R-:W-:Y:S02]  /*d0a0*/  LOP3.LUT R2, R2, 0xfffffe00, RZ, 0xc0, !PT ;  /* 0xfffffe0002027812 */ /* 0x000fe400078ec0ff */
[----:B------:R-:W-:-:S02]  /*d0b0*/  LEA.HI R6, R7, R6, RZ, 0x3 ;  /* 0x0000000607067211 */ /* 0x000fc400078f18ff */
[----:B------:R-:W-:Y:S02]  /*d0c0*/  LOP3.LUT R0, R0, 0x38, R4, 0xf8, !PT ;  /* 0x0000003800007812 */ /* 0x000fe400078ef804 */
[----:B------:R-:W-:Y:S02]  /*d0d0*/  LOP3.LUT R4, R2, R5, R3, 0xf6, !PT ;  /* 0x0000000502047212 */ /* 0x000fe400078ef603 */
[----:B------:R-:W-:Y:S02]  /*d0e0*/  SHF.L.U32 R5, R6, 0xa, RZ ;  /* 0x0000000a06057819 */ /* 0x000fe400000006ff */
[----:B------:R-:W-:Y:S02]  /*d0f0*/  LOP3.LUT R3, R0, R3, RZ, 0x3c, !PT ;  /* 0x0000000300037212 */ /* 0x000fe400078e3cff */
[----:B------:R-:W-:Y:S02]  /*d100*/  LOP3.LUT R0, R5, 0x7fffe000, RZ, 0xc0, !PT ;  /* 0x7fffe00005007812 */ /* 0x000fe400078ec0ff */
[----:B------:R-:W-:-:S02]  /*d110*/  LEA R30, R4, 0x100, 0x1 ;  /* 0x00000100041e7811 */ /* 0x000fc400078e08ff */
[----:B------:R-:W-:Y:S01]  /*d120*/  IADD3 R0, R3, R0, R2 ;  /* 0x0000000003007210 */ /* 0x000fe20007ffe002 */
[----:B------:R-:W-:Y:S01]  /*d130*/  HADD2.F32 R2, -RZ, R79.H0_H0 ;  /* 0x2000004fff027230 */ /* 0x000fe20000004100 */
[----:B------:R-:W-:Y:S01]  /*d140*/  SHF.R.U32.HI R13, RZ, 0x10, R61 ;  /* 0x00000010ff0d7819 */ /* 0x000fe2000001163d */
[----:B------:R-:W1:Y:S01]  /*d150*/  LDS.128 R4, [R30] ;  /* 0x000000001e047984 */ /* 0x000e620000000c00 */
[----:B------:R-:W-:Y:S01]  /*d160*/  SHF.R.U32.HI R22, RZ, 0x10, R59 ;  /* 0x00000010ff167819 */ /* 0x000fe2000001163b */
[----:B------:R-:W-:Y:S01]  /*d170*/  IMAD.SHL.U32 R29, R0, 0x2, RZ ;  /* 0x00000002001d7824 */ /* 0x000fe200078e00ff */
[----:B------:R-:W-:Y:S01]  /*d180*/  SHF.R.U32.HI R0, RZ, 0x10, R57 ;  /* 0x00000010ff007819 */ /* 0x000fe20000011639 */
[----:B------:R-:W-:Y:S01]  /*d190*/  HADD2.F32 R39, -RZ, R13.H0_H0 ;  /* 0x2000000dff277230 */ /* 0x000fe20000004100 */
[----:B------:R-:W-:Y:S01]  /*d1a0*/  SHF.R.U32.HI R23, RZ, 0x10, R63 ;  /* 0x00000010ff177819 */ /* 0x000fe2000001163f */
[----:B------:R-:W-:Y:S01]  /*d1b0*/  HADD2.F32 R13, -RZ, R22.H0_H0 ;  /* 0x20000016ff0d7230 */ /* 0x000fe20000004100 */
[----:B------:R-:W2:Y:S01]  /*d1c0*/  LDS.128 R8, [R29+0x100] ;  /* 0x000100001d087984 */ /* 0x000ea20000000c00 */
[----:B------:R-:W-:Y:S01]  /*d1d0*/  HADD2.F32 R24, -RZ, R0.H0_H0 ;  /* 0x20000000ff187230 */ /* 0x000fe20000004100 */
[----:B------:R-:W-:Y:S01]  /*d1e0*/  SHF.R.U64 R27, R56, 0x10, R57 ;  /* 0x00000010381b7819 */ /* 0x000fe20000001239 */
[----:B------:R-:W-:Y:S01]  /*d1f0*/  HADD2.F32 R0, -RZ, R79.H1_H1 ;  /* 0x3000004fff007230 */ /* 0x000fe20000004100 */
[----:B------:R-:W-:Y:S01]  /*d200*/  SHF.R.U64 R33, R58, 0x10, R59 ;  /* 0x000000103a217819 */ /* 0x000fe2000000123b */
[----:B------:R-:W-:Y:S01]  /*d210*/  HADD2.F32 R38, -RZ, R23.H0_H0 ;  /* 0x20000017ff267230 */ /* 0x000fe20000004100 */
[----:B------:R-:W-:-:S02]  /*d220*/  SHF.R.U64 R34, R60, 0x10, R61 ;  /* 0x000000103c227819 */ /* 0x000fc4000000123d */
[----:B------:R-:W-:-:S03]  /*d230*/  SHF.R.U64 R36, R62, 0x10, R63 ;  /* 0x000000103e247819 */ /* 0x000fc6000000123f */
[----:B------:R-:W-:Y:S02]  /*d240*/  HADD2.F32 R34, -RZ, R34.H0_H0 ;  /* 0x20000022ff227230 */ /* 0x000fe40000004100 */
[--C-:B-1----:R-:W-:Y:S02]  /*d250*/  HADD2.F32 R15, -RZ, R5.reuse.H0_H0 ;  /* 0x20000005ff0f7230 */ /* 0x102fe40000004100 */
[----:B------:R-:W-:Y:S02]  /*d260*/  HADD2.F32 R14, -RZ, R5.H1_H1 ;  /* 0x30000005ff0e7230 */ /* 0x000fe40000004100 */
[--C-:B------:R-:W-:Y:S02]  /*d270*/  HADD2.F32 R19, -RZ, R4.reuse.H0_H0 ;  /* 0x20000004ff137230 */ /* 0x100fe40000004100 */
[----:B------:R-:W-:Y:S02]  /*d280*/  HADD2.F32 R21, -RZ, R4.H1_H1 ;  /* 0x30000004ff157230 */ /* 0x000fe40000004100 */
[----:B------:R-:W-:-:S02]  /*d290*/  HADD2.F32 R17, -RZ, R7.H0_H0 ;  /* 0x20000007ff117230 */ /* 0x000fc40000004100 */
[----:B------:R-:W-:Y:S02]  /*d2a0*/  HADD2.F32 R16, -RZ, R7.H1_H1 ;  /* 0x30000007ff107230 */ /* 0x000fe40000004100 */
[--C-:B--2---:R-:W-:Y:S02]  /*d2b0*/  HADD2.F32 R5, -RZ, R9.reuse.H0_H0 ;  /* 0x20000009ff057230 */ /* 0x104fe40000004100 */
[----:B------:R-:W-:Y:S02]  /*d2c0*/  HADD2.F32 R4, -RZ, R9.H1_H1 ;  /* 0x30000009ff047230 */ /* 0x000fe40000004100 */
[--C-:B------:R-:W-:Y:S01]  /*d2d0*/  HADD2.F32 R3, -RZ, R11.reuse.H0_H0 ;  /* 0x2000000bff037230 */ /* 0x100fe20000004100 */
[----:B------:R-:W-:Y:S01]  /*d2e0*/  FMUL.FTZ R32, R5, R2 ;  /* 0x0000000205207220 */ /* 0x000fe20000410000 */
[----:B------:R-:W-:Y:S01]  /*d2f0*/  HADD2.F32 R7, -RZ, R11.H1_H1 ;  /* 0x3000000bff077230 */ /* 0x000fe20000004100 */
[----:B------:R-:W-:Y:S01]  /*d300*/  FMUL.FTZ R28, R4, R24 ;  /* 0x00000018041c7220 */ /* 0x000fe20000410000 */
[----:B------:R-:W-:-:S02]  /*d310*/  HADD2.F32 R9, -RZ, R8.H0_H0 ;  /* 0x20000008ff097230 */ /* 0x000fc40000004100 */
[----:B------:R-:W-:Y:S01]  /*d320*/  HADD2.F32 R12, -RZ, R8.H1_H1 ;  /* 0x30000008ff0c7230 */ /* 0x000fe20000004100 */
[----:B------:R-:W-:Y:S01]  /*d330*/  FMUL.FTZ R22, R7, R13 ;  /* 0x0000000d07167220 */ /* 0x000fe20000410000 */
[--C-:B------:R-:W-:Y:S02]  /*d340*/  HADD2.F32 R8, -RZ, R10.reuse.H0_H0 ;  /* 0x2000000aff087230 */ /* 0x100fe40000004100 */
[----:B------:R-:W-:Y:S02]  /*d350*/  HADD2.F32 R11, -RZ, R10.H1_H1 ;  /* 0x3000000aff0b7230 */ /* 0x000fe40000004100 */
[--C-:B------:R-:W-:Y:S02]  /*d360*/  HADD2.F32 R18, -RZ, R6.reuse.H0_H0 ;  /* 0x20000006ff127230 */ /* 0x100fe40000004100 */
[----:B------:R-:W-:Y:S01]  /*d370*/  HADD2.F32 R20, -RZ, R6.H1_H1 ;  /* 0x30000006ff147230 */ /* 0x000fe20000004100 */
[----:B------:R-:W-:Y:S01]  /*d380*/  FMUL.FTZ R6, R15, R2 ;  /* 0x000000020f067220 */ /* 0x000fe20000410000 */
[----:B------:R-:W-:Y:S01]  /*d390*/  HADD2.F32 R10, -RZ, R80.H0_H0 ;  /* 0x20000050ff0a7230 */ /* 0x000fe20000004100 */
[----:B------:R-:W-:-:S04]  /*d3a0*/  FMUL.FTZ R2, R17, R0 ;  /* 0x0000000011027220 */ /* 0x000fc80000410000 */
[----:B------:R-:W-:Y:S01]  /*d3b0*/  FFMA.FTZ R37, R5, R10, R6 ;  /* 0x0000000a05257223 */ /* 0x000fe20000010006 */
[----:B------:R-:W-:Y:S01]  /*d3c0*/  HADD2.F32 R6, -RZ, R80.H1_H1 ;  /* 0x30000050ff067230 */ /* 0x000fe20000004100 */
[----:B------:R-:W-:Y:S02]  /*d3d0*/  FMUL.FTZ R5, R14, R24 ;  /* 0x000000180e057220 */ /* 0x000fe40000410000 */
[C---:B------:R-:W-:Y:S01]  /*d3e0*/  FMUL.FTZ R24, R3.reuse, R0 ;  /* 0x0000000003187220 */ /* 0x040fe20000410000 */
[--C-:B------:R-:W-:Y:S01]  /*d3f0*/  HADD2.F32 R0, -RZ, R81.reuse.H0_H0 ;  /* 0x20000051ff007230 */ /* 0x100fe20000004100 */
[----:B------:R-:W-:Y:S01]  /*d400*/  FFMA.FTZ R31, R3, R6, R2 ;  /* 0x00000006031f7223 */ /* 0x000fe20000010002 */
[----:B------:R-:W-:Y:S01]  /*d410*/  HADD2.F32 R3, -RZ, R82.H0_H0 ;  /* 0x20000052ff037230 */ /* 0x000fe20000004100 */
[----:B------:R-:W-:Y:S01]  /*d420*/  FFMA.FTZ R35, R4, R39, R5 ;  /* 0x0000002704237223 */ /* 0x000fe20000010005 */
[----:B------:R-:W-:Y:S01]  /*d430*/  HADD2.F32 R2, -RZ, R81.H1_H1 ;  /* 0x30000051ff027230 */ /* 0x000fe20000004100 */
[----:B------:R-:W-:-:S02]  /*d440*/  FMUL.FTZ R5, R19, R0 ;  /* 0x0000000013057220 */ /* 0x000fc40000410000 */
[----:B------:R-:W-:Y:S02]  /*d450*/  FMUL.FTZ R4, R16, R13 ;  /* 0x0000000d10047220 */ /* 0x000fe40000410000 */
[C---:B------:R-:W-:Y:S01]  /*d460*/  FFMA.FTZ R25, R9.reuse, R3, R5 ;  /* 0x0000000309197223 */ /* 0x040fe20000010005 */
[----:B------:R-:W-:Y:S01]  /*d470*/  HADD2.F32 R5, -RZ, R27.H0_H0 ;  /* 0x2000001bff057230 */ /* 0x000fe20000004100 */
[----:B------:R-:W-:Y:S01]  /*d480*/  FMUL.FTZ R13, R9, R0 ;  /* 0x00000000090d7220 */ /* 0x000fe20000410000 */
[----:B------:R-:W-:Y:S01]  /*d490*/  HADD2.F32 R0, -RZ, R82.H1_H1 ;  /* 0x30000052ff007230 */ /* 0x000fe20000004100 */
[----:B------:R-:W-:Y:S01]  /*d4a0*/  FFMA.FTZ R26, R7, R38, R4 ;  /* 0x00000026071a7223 */ /* 0x000fe20000010004 */
[----:B------:R-:W-:Y:S01]  /*d4b0*/  HADD2.F32 R9, -RZ, R33.H0_H0 ;  /* 0x20000021ff097230 */ /* 0x000fe20000004100 */
[-C--:B------:R-:W-:Y:S01]  /*d4c0*/  FMUL.FTZ R4, R18, R2.reuse ;  /* 0x0000000212047220 */ /* 0x080fe20000410000 */
[----:B------:R-:W-:Y:S01]  /*d4d0*/  HADD2.F32 R33, -RZ, R36.H0_H0 ;  /* 0x20000024ff217230 */ /* 0x000fe20000004100 */
[----:B------:R-:W-:-:S02]  /*d4e0*/  FMUL.FTZ R7, R8, R2 ;  /* 0x0000000208077220 */ /* 0x000fc40000410000 */
[----:B------:R-:W-:Y:S02]  /*d4f0*/  FMUL.FTZ R2, R21, R5 ;  /* 0x0000000515027220 */ /* 0x000fe40000410000 */
[----:B------:R-:W-:Y:S02]  /*d500*/  FFMA.FTZ R27, R8, R0, R4 ;  /* 0x00000000081b7223 */ /* 0x000fe40000010004 */
[----:B------:R-:W-:Y:S02]  /*d510*/  FMUL.FTZ R4, R20, R9 ;  /* 0x0000000914047220 */ /* 0x000fe40000410000 */
[C---:B------:R-:W-:Y:S02]  /*d520*/  FMUL.FTZ R5, R12.reuse, R5 ;  /* 0x000000050c057220 */ /* 0x040fe40000410000 */
[----:B------:R-:W-:Y:S02]  /*d530*/  FFMA.FTZ R12, R12, R34, R2 ;  /* 0x000000220c0c7223 */ /* 0x000fe40000010002 */
[----:B------:R-:W-:-:S02]  /*d540*/  FMUL.FTZ R2, R11, R9 ;  /* 0x000000090b027220 */ /* 0x000fc40000410000 */
[----:B------:R-:W-:Y:S01]  /*d550*/  FFMA.FTZ R23, R11, R33, R4 ;  /* 0x000000210b177223 */ /* 0x000fe20000010004 */
[----:B------:R-:W-:Y:S01]  /*d560*/  F2FP.PACK_AB R4, R12, R25 ;  /* 0x000000190c04723e */ /* 0x000fe200000000ff */
[----:B------:R-:W-:Y:S02]  /*d570*/  FFMA.FTZ R8, R19, R3, -R13 ;  /* 0x0000000313087223 */ /* 0x000fe4000001080d */
        /* <DEDUP_REMOVED lines=14> */
[----:B------:R1:W-:Y:S04]  /*d660*/  STS.128 [R30], R8 ;  /* 0x000000081e007388 */ /* 0x0003e80000000c00 */
[----:B------:R1:W-:Y:S02]  /*d670*/  STS.128 [R29+0x100], R4 ;  /* 0x000100041d007388 */ /* 0x0003e40000000c00 */
.L_x_778:
[----:B------:R-:W-:Y:S05]  /*d680*/  BSYNC B2 ;  /* 0x0000000000027941 */ /* 0x000fea0003800000 */
.L_x_756:
[----:B-1--4-:R-:W2:Y:S01]  /*d690*/  LDL.LU R10, [R1+0x18] ;  /* 0x00001800010a7983 */ /* 0x012ea20000300800 */
[----:B------:R-:W-:Y:S01]  /*d6a0*/  LEA.HI R0, R186, R185, RZ, 0x4 ;  /* 0x000000b9ba007211 */ /* 0x000fe200078f20ff */
[----:B------:R-:W-:Y:S01]  /*d6b0*/  IMAD.WIDE.U32 R6, R136, c[0x0][0x208], RZ ;  /* 0x0000820088067a25 */ /* 0x000fe200078e00ff */
[----:B------:R-:W-:Y:S01]  /*d6c0*/  MOV R3, 0x40 ;  /* 0x0000004000037802 */ /* 0x000fe20000000f00 */
[----:B------:R-:W-:Y:S01]  /*d6d0*/  BAR.SYNC.DEFER_BLOCKING 0x0 ;  /* 0x0000000000007b1d */ /* 0x000fe20000010000 */
[----:B------:R-:W-:Y:S02]  /*d6e0*/  LOP3.LUT R0, R0, 0xfffffff0, RZ, 0xc0, !PT ;  /* 0xfffffff000007812 */ /* 0x000fe400078ec0ff */
[----:B------:R-:W-:-:S02]  /*d6f0*/  MOV R8, R228 ;  /* 0x000000e400087202 */ /* 0x000fc40000000f00 */
[----:B------:R-:W-:Y:S01]  /*d700*/  IADD3 R0, -R0, R185, RZ ;  /* 0x000000b900007210 */ /* 0x000fe20007ffe1ff */
[----:B------:R-:W-:Y:S01]  /*d710*/  ULDC.64 UR4, c[0x0][0x208] ;  /* 0x0000820000047ab9 */ /* 0x000fe20000000a00 */
[----:B------:R-:W-:Y:S01]  /*d720*/  MOV R9, R233 ;  /* 0x000000e900097202 */ /* 0x000fe20000000f00 */
[----:B------:R-:W-:Y:S01]  /*d730*/  USHF.L.U32 UR7, UR4, 0x6, URZ ;  /* 0x0000000604077899 */ /* 0x000fe2000800063f */
[----:B------:R-:W-:Y:S01]  /*d740*/  SHF.R.S32.HI R2, RZ, 0x1f, R0 ;  /* 0x0000001fff027819 */ /* 0x000fe20000011400 */
[----:B------:R-:W-:Y:S01]  /*d750*/  UMOV UR6, 0x6 ;  /* 0x0000000600067882 */ /* 0x000fe20000000000 */
[----:B------:R-:W-:Y:S01]  /*d760*/  IADD3 R206, R201, 0x20, RZ ;  /* 0x00000020c9ce7810 */ /* 0x000fe20007ffe0ff */
[----:B------:R-:W-:Y:S01]  /*d770*/  USHF.L.U64.HI UR5, UR4, UR6, UR5 ;  /* 0x0000000604057299 */ /* 0x000fe20008010205 */
[----:B------:R-:W-:Y:S01]  /*d780*/  LEA.HI R2, R2, R0, RZ, 0x3 ;  /* 0x0000000002027211 */ /* 0x000fe200078f18ff */
[----:B------:R-:W-:Y:S03]  /*d790*/  BSSY B0, `(.L_x_791) ;  /* 0x000015a000007945 */ /* 0x000fe60003800000 */
[----:B------:R-:W-:-:S04]  /*d7a0*/  LOP3.LUT R2, R2, 0xfffffff8, RZ, 0xc0, !PT ;  /* 0xfffffff802027812 */ /* 0x000fc800078ec0ff */
[----:B------:R-:W-:Y:S02]  /*d7b0*/  IADD3 R0, R0, -R2, RZ ;  /* 0x8000000200007210 */ /* 0x000fe40007ffe0ff */
[----:B------:R-:W-:Y:S01]  /*d7c0*/  MOV R2, 0x20 ;  /* 0x0000002000027802 */ /* 0x000fe20000000f00 */
[----:B------:R-:W-:Y:S01]  /*d7d0*/  LDSM.16.M88.4 R124, [R218] ;  /* 0x00000000da7c783b */ /* 0x000fe20000000200 */
[C---:B------:R-:W-:Y:S02]  /*d7e0*/  LOP3.LUT P0, RZ, R0.reuse, 0x2, RZ, 0xc0, !PT ;  /* 0x0000000200ff7812 */ /* 0x040fe4000780c0ff */
[----:B------:R-:W-:Y:S01]  /*d7f0*/  LOP3.LUT P1, RZ, R0, 0x4, RZ, 0xc0, !PT ;  /* 0x0000000400ff7812 */ /* 0x000fe2000782c0ff */
[----:B------:R-:W-:Y:S01]  /*d800*/  IMAD R0, R83, c[0x0][0x208], RZ ;  /* 0x0000820053007a24 */ /* 0x000fe200078e02ff */
[----:B------:R-:W-:Y:S01]  /*d810*/  SEL R2, R2, 0xffffffe0, !P0 ;  /* 0xffffffe002027807 */ /* 0x000fe20004000000 */
[----:B------:R-:W-:Y:S01]  /*d820*/  LDSM.16.M88.4 R180, [R218+0x4000] ;  /* 0x00400000dab4783b */ /* 0x000fe20000000200 */
[----:B------:R-:W-:Y:S01]  /*d830*/  SEL R3, R3, 0xffffffc0, !P1 ;  /* 0xffffffc003037807 */ /* 0x000fe20004800000 */
[----:B------:R-:W-:Y:S01]  /*d840*/  IMAD R4, R136, c[0x0][0x20c], R0 ;  /* 0x0000830088047a24 */ /* 0x000fe200078e0200 */
[----:B------:R-:W-:-:S02]  /*d850*/  IADD3 R0, R218, R2, RZ ;  /* 0x00000002da007210 */ /* 0x000fc40007ffe0ff */
[-C--:B------:R-:W-:Y:S02]  /*d860*/  IADD3 R2, R218, R3.reuse, RZ ;  /* 0x00000003da027210 */ /* 0x080fe40007ffe0ff */
[----:B------:R-:W-:Y:S01]  /*d870*/  IADD3 R3, R0, R3, RZ ;  /* 0x0000000300037210 */ /* 0x000fe20007ffe0ff */
[----:B------:R-:W-:Y:S01]  /*d880*/  LDSM.16.M88.4 R128, [R0] ;  /* 0x000000000080783b */ /* 0x000fe20000000200 */
[----:B------:R-:W-:Y:S02]  /*d890*/  IADD3 R4, R7, R4, RZ ;  /* 0x0000000407047210 */ /* 0x000fe40007ffe0ff */
[----:B------:R-:W-:Y:S01]  /*d8a0*/  R2P PR, R144, 0x6 ;  /* 0x0000000690007804 */ /* 0x000fe20000000000 */
[----:B------:R1:W-:Y:S01]  /*d8b0*/  LDSM.16.M88.4 R184, [R0+0x4000] ;  /* 0x0040000000b8783b */ /* 0x0003e20000000200 */
[----:B------:R-:W-:Y:S02]  /*d8c0*/  ISETP.GE.AND P4, PT, R72, c[0x0][0x1d4], PT ;  /* 0x0000750048007a0c */ /* 0x000fe40003f86270 */
[----:B------:R-:W-:Y:S01]  /*d8d0*/  ISETP.GE.AND P5, PT, R86, c[0x0][0x1d4], PT ;  /* 0x0000750056007a0c */ /* 0x000fe20003fa6270 */
[----:B------:R-:W-:Y:S04]  /*d8e0*/  LDSM.16.M88.4 R156, [R2] ;  /* 0x00000000029c783b */ /* 0x000fe80000000200 */
[----:B------:R-:W-:Y:S04]  /*d8f0*/  LDSM.16.M88.4 R188, [R2+0x4000] ;  /* 0x0040000002bc783b */ /* 0x000fe80000000200 */
[----:B------:R-:W-:Y:S01]  /*d900*/  LDSM.16.M88.4 R176, [R3] ;  /* 0x0000000003b0783b */ /* 0x000fe20000000200 */
[----:B------:R-:W-:-:S02]  /*d910*/  @P1 IADD3 R206, R201, -0x20, RZ ;  /* 0xffffffe0c9ce1810 */ /* 0x000fc40007ffe0ff */
[----:B------:R-:W-:Y:S01]  /*d920*/  ISETP.LT.OR P1, PT, R74, 0x1, P4 ;  /* 0x000000014a00780c */ /* 0x000fe20002721670 */
[----:B------:R3:W-:Y:S01]  /*d930*/  LDSM.16.M88.4 R196, [R3+0x4000] ;  /* 0x0040000003c4783b */ /* 0x0007e20000000200 */
[C---:B------:R-:W-:Y:S02]  /*d940*/  IADD3 R207, R206.reuse, 0x3000, RZ ;  /* 0x00003000cecf7810 */ /* 0x040fe40007ffe0ff */
[C---:B------:R-:W-:Y:S01]  /*d950*/  IADD3 R217, R206.reuse, 0x5800, RZ ;  /* 0x00005800ced97810 */ /* 0x040fe20007ffe0ff */
[----:B------:R-:W-:Y:S01]  /*d960*/  BAR.SYNC.DEFER_BLOCKING 0x0 ;  /* 0x0000000000007b1d */ /* 0x000fe20000010000 */
[----:B------:R-:W-:Y:S01]  /*d970*/  IADD3 R216, R206, 0x5000, RZ ;  /* 0x00005000ced87810 */ /* 0x000fe20007ffe0ff */
[----:B-1----:R-:W-:Y:S01]  /*d980*/  IMAD R0, R4, 0x60, RZ ;  /* 0x0000006004007824 */ /* 0x002fe200078e02ff */
[C---:B------:R-:W-:Y:S02]  /*d990*/  IADD3 R215, R206.reuse, 0x4800, RZ ;  /* 0x00004800ced77810 */ /* 0x040fe40007ffe0ff */
[----:B------:R-:W-:-:S02]  /*d9a0*/  IADD3 R214, R206, 0x4000, RZ ;  /* 0x00004000ced67810 */ /* 0x000fc40007ffe0ff */
[C---:B------:R-:W-:Y:S02]  /*d9b0*/  IADD3 R213, R206.reuse, 0x3800, RZ ;  /* 0x00003800ced57810 */ /* 0x040fe40007ffe0ff */
[C---:B------:R-:W-:Y:S02]  /*d9c0*/  IADD3 R212, R206.reuse, 0x2800, RZ ;  /* 0x00002800ced47810 */ /* 0x040fe40007ffe0ff */
[C---:B------:R-:W-:Y:S02]  /*d9d0*/  IADD3 R211, R206.reuse, 0x2000, RZ ;  /* 0x00002000ced37810 */ /* 0x040fe40007ffe0ff */
[C---:B------:R-:W-:Y:S02]  /*d9e0*/  IADD3 R210, R206.reuse, 0x1800, RZ ;  /* 0x00001800ced27810 */ /* 0x040fe40007ffe0ff */
[C---:B------:R-:W-:Y:S02]  /*d9f0*/  IADD3 R209, R206.reuse, 0x1000, RZ ;  /* 0x00001000ced17810 */ /* 0x040fe40007ffe0ff */
[----:B------:R-:W-:Y:S01]  /*da00*/  IADD3 R208, R206, 0x800, RZ ;  /* 0x00000800ced07810 */ /* 0x000fe20007ffe0ff */
[----:B---3--:R-:W-:Y:S01]  /*da10*/  IMAD.WIDE.U32 R2, R6, 0x60, R8 ;  /* 0x0000006006027825 */ /* 0x008fe200078e0008 */
[----:B------:R-:W-:-:S04]  /*da20*/  DEPBAR.LE SB0, 0x0 ;  /* 0x000080000000791a */ /* 0x000fc80000000000 */
[----:B------:R-:W-:Y:S01]  /*da30*/  BAR.SYNC.DEFER_BLOCKING 0x0 ;  /* 0x0000000000007b1d */ /* 0x000fe20000010000 */
[----:B------:R-:W-:Y:S02]  /*da40*/  LEA R4, P0, R2, c[0x0][0x1f8], 0x1 ;  /* 0x00007e0002047a11 */ /* 0x000fe400078008ff */
[----:B------:R-:W-:-:S04]  /*da50*/  IADD3 R0, R3, R0, RZ ;  /* 0x0000000003007210 */ /* 0x000fc80007ffe0ff */
[----:B------:R-:W-:Y:S02]  /*da60*/  LEA.HI.X R5, R2, c[0x0][0x1fc], R0, 0x1, P0 ;  /* 0x00007f0002057a11 */ /* 0x000fe400000f0c00 */
[----:B------:R-:W-:Y:S02]  /*da70*/  IADD3 R2, P3, R4, UR7, RZ ;  /* 0x0000000704027c10 */ /* 0x000fe4000ff7e0ff */
[----:B------:R-:W-:Y:S02]  /*da80*/  SEL R0, R85, 0xffffffc0, !P2 ;  /* 0xffffffc055007807 */ /* 0x000fe40005000000 */
[----:B------:R-:W-:Y:S02]  /*da90*/  IADD3 R6, P0, R2, UR7, RZ ;  /* 0x0000000702067c10 */ /* 0x000fe4000ff1e0ff */
[----:B------:R-:W-:Y:S02]  /*daa0*/  IADD3.X R3, R5, UR5, RZ, P3, !PT ;  /* 0x0000000505037c10 */ /* 0x000fe40009ffe4ff */
[----:B------:R-:W-:-:S02]  /*dab0*/  ISETP.LT.OR P3, PT, R74, 0x21, P4 ;  /* 0x000000214a00780c */ /* 0x000fc40002761670 */
[----:B------:R-:W-:Y:S02]  /*dac0*/  IADD3.X R7, R3, UR5, RZ, P0, !PT ;  /* 0x0000000503077c10 */ /* 0x000fe400087fe4ff */
[C---:B------:R-:W-:Y:S02]  /*dad0*/  ISETP.LT.OR P0, PT, R74.reuse, 0x1, P5 ;  /* 0x000000014a00780c */ /* 0x040fe40002f01670 */
[C---:B------:R-:W-:Y:S01]  /*dae0*/  ISETP.LT.OR P2, PT, R74.reuse, 0x21, P5 ;  /* 0x000000214a00780c */ /* 0x040fe20002f41670 */
[----:B------:R-:W1:Y:S01]  /*daf0*/  LDSM.16.M88.4 R16, [R201] ;  /* 0x00000000c910783b */ /* 0x000e620000000200 */
[-C--:B------:R-:W-:Y:S02]  /*db00*/  IADD3 R200, R201, R0.reuse, RZ ;  /* 0x00000000c9c87210 */ /* 0x080fe40007ffe0ff */
[----:B------:R-:W-:Y:S01]  /*db10*/  IADD3 R75, R207, R0, RZ ;  /* 0x00000000cf4b7210 */ /* 0x000fe20007ffe0ff */
[----:B------:R-:W-:Y:S04]  /*db20*/  LDSM.16.M88.4 R32, [R206] ;  /* 0x00000000ce20783b */ /* 0x000fe80000000200 */
[----:B------:R-:W-:Y:S04]  /*db30*/  LDSM.16.M88.4 R28, [R201+0x1800] ;  /* 0x00180000c91c783b */ /* 0x000fe80000000200 */
[----:B------:R-:W3:Y:S04]  /*db40*/  LDSM.16.M88.4 R12, [R201+0x800] ;  /* 0x00080000c90c783b */ /* 0x000ee80000000200 */
[----:B------:R-:W4:Y:S04]  /*db50*/  LDSM.16.M88.4 R20, [R201+0x1000] ;  /* 0x00100000c914783b */ /* 0x000f280000000200 */
[----:B------:R-:W-:Y:S04]  /*db60*/  LDSM.16.M88.4 R76, [R201+0x2000] ;  /* 0x00200000c94c783b */ /* 0x000fe80000000200 */
[----:B------:R-:W-:Y:S04]  /*db70*/  LDSM.16.M88.4 R92, [R201+0x2800] ;  /* 0x00280000c95c783b */ /* 0x000fe80000000200 */
[----:B------:R-:W4:Y:S04]  /*db80*/  LDSM.16.M88.4 R60, [R206+0x800] ;  /* 0x00080000ce3c783b */ /* 0x000f280000000200 */
[----:B------:R-:W4:Y:S04]  /*db90*/  LDSM.16.M88.4 R68, [R206+0x1000] ;  /* 0x00100000ce44783b */ /* 0x000f280000000200 */
[----:B------:R-:W2:Y:S04]  /*dba0*/  LDSM.16.M88.4 R64, [R206+0x1800] ;  /* 0x00180000ce40783b */ /* 0x000ea80000000200 */
[----:B------:R-:W-:Y:S01]  /*dbb0*/  LDSM.16.M88.4 R96, [R206+0x2000] ;  /* 0x00200000ce60783b */ /* 0x000fe20000000200 */
[----:B-1----:R-:W-:Y:S03]  /*dbc0*/  HMMA.16816.F32 R40, R124, R18, RZ ;  /* 0x000000127c28723c */ /* 0x002fe600000018ff */
[----:B------:R-:W-:Y:S04]  /*dbd0*/  LDSM.16.M88.4 R100, [R206+0x2800] ;  /* 0x00280000ce64783b */ /* 0x000fe80000000200 */
[----:B------:R-:W-:Y:S01]  /*dbe0*/  @!PT LDS RZ, [RZ] ;  /* 0x00000000fffff984 */ /* 0x000fe20000000800 */
[----:B------:R-:W-:Y:S01]  /*dbf0*/  @!PT LDS RZ, [RZ] ;  /* 0x00000000fffff984 */ /* 0x000fe20000000800 */
[----:B------:R-:W-:Y:S01]  /*dc00*/  @!PT LDS RZ, [RZ] ;  /* 0x00000000fffff984 */ /* 0x000fe20000000800 */
[----:B------:R1:W-:Y:S01]  /*dc10*/  LDGSTS.E.BYPASS.LTC128B.128 [R219+0x100], [R4.64], !P1 ;  /* 0x0010000004db7fae */ /* 0x0003e2000c901d48 */
[----:B------:R-:W-:-:S03]  /*dc20*/  ISETP.LT.OR P1, PT, R74, 0x41, P4 ;  /* 0x000000414a00780c */ /* 0x000fc60002721670 */
[----:B------:R1:W-:Y:S01]  /*dc30*/  LDGSTS.E.BYPASS.LTC128B.128 [R219+0x3100], [R4.64+0x80], !P0 ;  /* 0x0310008004db7fae */ /* 0x0003e2000c101d48 */
[----:B------:R-:W-:Y:S01]  /*dc40*/  ISETP.LT.OR P0, PT, R74, 0x41, P5 ;  /* 0x000000414a00780c */ /* 0x000fe20002f01670 */
[C---:B---3--:R-:W-:Y:S02]  /*dc50*/  HMMA.16816.F32 R36, R124.reuse, R14, RZ ;  /* 0x0000000e7c24723c */ /* 0x048fe400000018ff */
[----:B------:R3:W-:Y:S04]  /*dc60*/  LDGSTS.E.BYPASS.LTC128B.128 [R219+0x1100], [R2.64], !P3 ;  /* 0x0110000002db7fae */ /* 0x0007e8000d901d48 */
[----:B------:R3:W-:Y:S02]  /*dc70*/  LDGSTS.E.BYPASS.LTC128B.128 [R219+0x4100], [R2.64+0x80], !P2 ;  /* 0x0410008002db7fae */ /* 0x0007e4000d101d48 */
[C---:B------:R-:W-:Y:S02]  /*dc80*/  HMMA.16816.F32 R24, R124.reuse, R12, RZ ;  /* 0x0000000c7c18723c */ /* 0x040fe400000018ff */
[----:B------:R1:W-:Y:S04]  /*dc90*/  LDGSTS.E.BYPASS.LTC128B.128 [R219+0x2100], [R6.64], !P1 ;  /* 0x0210000006db7fae */ /* 0x0003e8000c901d48 */
[----:B------:R1:W-:Y:S01]  /*dca0*/  LDGSTS.E.BYPASS.LTC128B.128 [R219+0x5100], [R6.64+0x80], !P0 ;  /* 0x0510008006db7fae */ /* 0x0003e2000c101d48 */
[----:B------:R-:W-:Y:S01]  /*dcb0*/  ISETP.GT.AND P0, PT, R136, R226, PT ;  /* 0x000000e28800720c */ /* 0x000fe20003f04270 */
[----:B----4-:R-:W-:Y:S02]  /*dcc0*/  HMMA.16816.F32 R12, R124, R22, RZ ;  /* 0x000000167c0c723c */ /* 0x010fe400000018ff */
[----:B------:R-:W4:Y:S04]  /*dcd0*/  LDSM.16.M88.4 R48, [R200] ;  /* 0x00000000c830783b */ /* 0x000f280000000200 */
[----:B------:R-:W2:Y:S02]  /*dce0*/  LDSM.16.M88.4 R56, [R75+-0x3000] ;  /* 0xffd000004b38783b */ /* 0x000ea40000000200 */
[C---:B------:R-:W-:Y:S02]  /*dcf0*/  HMMA.16816.F32 R84, R128.reuse, R62, R36 ;  /* 0x0000003e8054723c */ /* 0x040fe40000001824 */
[----:B------:R-:W2:Y:S04]  /*dd00*/  LDSM.16.M88.4 R80, [R200+0x800] ;  /* 0x00080000c850783b */ /* 0x000ea80000000200 */
[----:B------:R-:W2:Y:S02]  /*dd10*/  LDSM.16.M88.4 R36, [R201+0x3000] ;  /* 0x00300000c924783b */ /* 0x000ea40000000200 */
[C---:B------:R-:W-:Y:S02]  /*dd20*/  HMMA.16816.F32 R24, R128.reuse, R60, R24 ;  /* 0x0000003c8018723c */ /* 0x040fe40000001818 */
[----:B------:R-:W2:Y:S04]  /*dd30*/  LDSM.16.M88.4 R60, [R75+-0x2800] ;  /* 0xffd800004b3c783b */ /* 0x000ea80000000200 */
[----:B------:R-:W-:Y:S02]  /*dd40*/  LDSM.16.M88.4 R112, [R201+0x3800] ;  /* 0x00380000c970783b */ /* 0x000fe40000000200 */
[----:B------:R-:W-:Y:S02]  /*dd50*/  HMMA.16816.F32 R120, R128, R70, R12 ;  /* 0x000000468078723c */ /* 0x000fe4000000180c */
[----:B------:R-:W-:Y:S04]  /*dd60*/  LDSM.16.M88.4 R116, [R200+0x3000] ;  /* 0x00300000c874783b */ /* 0x000fe80000000200 */
[----:B------:R-:W-:Y:S02]  /*dd70*/  LDSM.16.M88.4 R108, [R206+0x3800] ;  /* 0x00380000ce6c783b */ /* 0x000fe40000000200 */
[----:B-1----:R-:W-:Y:S02]  /*dd80*/  HMMA.16816.F32 R4, R124, R30, RZ ;  /* 0x0000001e7c04723c */ /* 0x002fe400000018ff */
[----:B------:R-:W0:Y:S01]  /*dd90*/  LDGDEPBAR ;  /* 0x00000000000079af */ /* 0x000e220000000000 */
[----:B--2---:R-:W-:-:S04]  /*dda0*/  LOP3.LUT R10, R10, 0xfffdffff, RZ, 0xc0, !PT ;  /* 0xfffdffff0a0a7812 */ /* 0x004fc800078ec0ff */
[----:B------:R-:W-:-:S05]  /*ddb0*/  @P5 LOP3.LUT R10, R10, 0x20000, RZ, 0xfc, !PT ;  /* 0x000200000a0a5812 */ /* 0x000fca00078efcff */
[----:B------:R1:W-:Y:S02]  /*ddc0*/  STL [R1+0x18], R10 ;  /* 0x0000180a01007387 */ /* 0x0003e40000100800 */
[C---:B-1----:R-:W-:Y:S08]  /*ddd0*/  HMMA.16816.F32 R8, R124.reuse, R16, RZ ;  /* 0x000000107c08723c */ /* 0x042ff000000018ff */
[----:B------:R-:W-:Y:S08]  /*dde0*/  HMMA.16816.F32 R16, R124, R20, RZ ;  /* 0x000000147c10723c */ /* 0x000ff000000018ff */
[C---:B------:R-:W-:Y:S01]  /*ddf0*/  HMMA.16816.F32 R20, R128.reuse, R34, R40 ;  /* 0x000000228014723c */ /* 0x040fe20000001828 */
[----:B------:R-:W-:Y:S07]  /*de00*/  LDSM.16.M88.4 R40, [R200+0x1800] ;  /* 0x00180000c828783b */ /* 0x000fee0000000200 */
[----:B------:R-:W-:Y:S01]  /*de10*/  HMMA.16816.F32 R44, R128, R32, R8 ;  /* 0x00000020802c723c */ /* 0x000fe20000001808 */
[----:B------:R-:W-:Y:S07]  /*de20*/  LDSM.16.M88.4 R32, [R200+0x2000] ;  /* 0x00200000c820783b */ /* 0x000fee0000000200 */
[----:B------:R-:W-:Y:S08]  /*de30*/  HMMA.16816.F32 R8, R124, R28, RZ ;  /* 0x0000001c7c08723c */ /* 0x000ff000000018ff */
[----:B------:R-:W-:Y:S01]  /*de40*/  HMMA.16816.F32 R88, R128, R68, R16 ;  /* 0x000000448058723c */ /* 0x000fe20000001810 */
[----:B------:R-:W-:Y:S07]  /*de50*/  LDSM.16.M88.4 R68, [R75+-0x2000] ;  /* 0xffe000004b44783b */ /* 0x000fee0000000200 */
[----:B------:R-:W-:Y:S08]  /*de60*/  HMMA.16816.F32 R28, R124, R76, RZ ;  /* 0x0000004c7c1c723c */ /* 0x000ff000000018ff */
[----:B-----5:R-:W-:Y:S08]  /*de70*/  HMMA.16816.F32 R132, R128, R64, R8 ;  /* 0x000000408084723c */ /* 0x020ff00000001808 */
[----:B----4-:R-:W-:Y:S08]  /*de80*/  HMMA.16816.F32 R8, R156, R48, R44 ;  /* 0x000000309c08723c */ /* 0x010ff0000000182c */
[----:B------:R-:W-:Y:S08]  /*de90*/  HMMA.16816.F32 R64, R128, R66, R4 ;  /* 0x000000428040723c */ /* 0x000ff00000001804 */
[----:B------:R-:W-:Y:S01]  /*dea0*/  HMMA.16816.F32 R4, R156, R50, R20 ;  /* 0x000000329c04723c */ /* 0x000fe20000001814 */
[----:B------:R-:W-:Y:S07]  /*deb0*/  LDSM.16.M88.4 R48, [R200+0x1000] ;  /* 0x00100000c830783b */ /* 0x000fee0000000200 */
[----:B------:R-:W-:Y:S08]  /*dec0*/  HMMA.16816.F32 R12, R176, R56, R8 ;  /* 0x00000038b00c723c */ /* 0x000ff00000001808 */
[C---:B------:R-:W-:Y:S01]  /*ded0*/  HMMA.16816.F32 R16, R124.reuse, R78, RZ ;  /* 0x0000004e7c10723c */ /* 0x040fe200000018ff */
[----:B------:R-:W1:Y:S07]  /*dee0*/  LDSM.16.M88.4 R76, [R206+0x3000] ;  /* 0x00300000ce4c783b */ /* 0x000e6e0000000200 */
[----:B------:R-:W-:Y:S08]  /*def0*/  HMMA.16816.F32 R8, R124, R92, RZ ;  /* 0x0000005c7c08723c */ /* 0x000ff000000018ff */
[----:B------:R-:W-:Y:S08]  /*df00*/  HMMA.16816.F32 R44, R156, R80, R24 ;  /* 0x000000509c2c723c */ /* 0x000ff00000001818 */
[----:B------:R-:W-:Y:S08]  /*df10*/  HMMA.16816.F32 R24, R176, R58, R4 ;  /* 0x0000003ab018723c */ /* 0x000ff00000001804 */
[----:B------:R-:W-:Y:S01]  /*df20*/  HMMA.16816.F32 R4, R124, R94, RZ ;  /* 0x0000005e7c04723c */ /* 0x000fe200000018ff */
[----:B------:R-:W2:Y:S07]  /*df30*/  LDSM.16.M88.4 R92, [R200+0x2800] ;  /* 0x00280000c85c783b */ /* 0x000eae0000000200 */
[----:B------:R-:W-:Y:S08]  /*df40*/  HMMA.16816.F32 R20, R180, R36, R12 ;  /* 0x00000024b414723c */ /* 0x000ff0000000180c */
[----:B------:R-:W-:Y:S08]  /*df50*/  HMMA.16816.F32 R12, R128, R100, R8 ;  /* 0x00000064800c723c */ /* 0x000ff00000001808 */
[----:B------:R-:W-:Y:S01]  /*df60*/  HMMA.16816.F32 R8, R156, R82, R84 ;  /* 0x000000529c08723c */ /* 0x000fe20000001854 */
[----:B------:R-:W4:Y:S04]  /*df70*/  LDSM.16.M88.4 R80, [R75+-0x1800] ;  /* 0xffe800004b50783b */ /* 0x000f280000000200 */
[----:B------:R-:W-:Y:S03]  /*df80*/  LDSM.16.M88.4 R84, [R75+-0x1000] ;  /* 0xfff000004b54783b */ /* 0x000fe60000000200 */
[C---:B------:R-:W-:Y:S08]  /*df90*/  HMMA.16816.F32 R104, R128.reuse, R96, R28 ;  /* 0x000000608068723c */ /* 0x040ff0000000181c */
[C---:B------:R-:W-:Y:S08]  /*dfa0*/  HMMA.16816.F32 R28, R128.reuse, R98, R16 ;  /* 0x00000062801c723c */ /* 0x040ff00000001810 */
[----:B------:R-:W-:Y:S01]  /*dfb0*/  HMMA.16816.F32 R96, R128, R102, R4 ;  /* 0x000000668060723c */ /* 0x000fe20000001804 */
[----:B------:R-:W-:Y:S07]  /*dfc0*/  LDSM.16.M88.4 R100, [R75+-0x800] ;  /* 0xfff800004b64783b */ /* 0x000fee0000000200 */
[----:B------:R-:W-:Y:S08]  /*dfd0*/  HMMA.16816.F32 R4, R176, R60, R44 ;  /* 0x0000003cb004723c */ /* 0x000ff0000000182c */
[----:B-1----:R-:W-:Y:S08]  /*dfe0*/  HMMA.16816.F32 R20, R184, R76, R20 ;  /* 0x0000004cb814723c */ /* 0x002ff00000001814 */
[----:B------:R-:W-:Y:S08]  /*dff0*/  HMMA.16816.F32 R16, R180, R38, R24 ;  /* 0x00000026b410723c */ /* 0x000ff00000001818 */
[----:B------:R-:W-:Y:S01]  /*e000*/  HMMA.16816.F32 R36, R156, R50, R120 ;  /* 0x000000329c24723c */ /* 0x000fe20000001878 */
[----:B------:R-:W1:Y:S07]  /*e010*/  LDSM.16.M88.4 R120, [R75] ;  /* 0x000000004b78783b */ /* 0x000e6e0000000200 */
        /* <DEDUP_REMOVED lines=13> */
[----:B------:R-:W1:Y:S07]  /*e0f0*/  LDSM.16.M88.4 R92, [R200+0x3800] ;  /* 0x00380000c85c783b */ /* 0x000e6e0000000200 */
[----:B------:R-:W-:Y:S08]  /*e100*/  HMMA.16816.F32 R20, R180, R114, R24 ;  /* 0x00000072b414723c */ /* 0x000ff00000001818 */
[----:B------:R-:W-:Y:S08]  /*e110*/  HMMA.16816.F32 R16, R176, R68, R88 ;  /* 0x00000044b010723c */ /* 0x000ff00000001858 */
[----:B------:R-:W-:Y:S08]  /*e120*/  HMMA.16816.F32 R12, R184, R108, R12 ;  /* 0x0000006cb80c723c */ /* 0x000ff0000000180c */
[C---:B----4-:R-:W-:Y:S08]  /*e130*/  HMMA.16816.F32 R48, R176.reuse, R80, R48 ;  /* 0x00000050b030723c */ /* 0x050ff00000001830 */
[----:B------:R-:W-:Y:S08]  /*e140*/  HMMA.16816.F32 R64, R176, R82, R64 ;  /* 0x00000052b040723c */ /* 0x000ff00000001840 */
[----:B-1----:R-:W-:Y:S08]  /*e150*/  HMMA.16816.F32 R24, R196, R120, R4 ;  /* 0x00000078c418723c */ /* 0x002ff00000001804 */
[----:B------:R-:W-:Y:S01]  /*e160*/  HMMA.16816.F32 R80, R176, R100, R40 ;  /* 0x00000064b050723c */ /* 0x000fe20000001828 */
[----:B------:R-:W1:Y:S07]  /*e170*/  LDSM.16.M88.4 R40, [R206+0x4000] ;  /* 0x00400000ce28783b */ /* 0x000e6e0000000200 */
[----:B------:R-:W-:Y:S08]  /*e180*/  HMMA.16816.F32 R4, R188, R118, R8 ;  /* 0x00000076bc04723c */ /* 0x000ff00000001808 */
[----:B------:R-:W-:Y:S01]  /*e190*/  HMMA.16816.F32 R36, R176, R70, R36 ;  /* 0x00000046b024723c */ /* 0x000fe20000001824 */
[----:B------:R-:W-:-:S04]  /*e1a0*/  FMUL.FTZ R0, R24, c[0x0][0x320] ;  /* 0x0000c80018007a20 */ /* 0x000fc80000410000 */
[----:B------:R4:W1:Y:S03]  /*e1b0*/  MUFU.TANH R98, R0 ;  /* 0x0000000000627308 */ /* 0x0008660000002400 */
[----:B------:R-:W-:Y:S01]  /*e1c0*/  HMMA.16816.F32 R68, R176, R84, R56 ;  /* 0x00000054b044723c */ /* 0x000fe20000001838 */
[----:B------:R-:W1:Y:S07]  /*e1d0*/  LDSM.16.M88.4 R56, [R75+0x800] ;  /* 0x000800004b38783b */ /* 0x000e6e0000000200 */
[----:B------:R-:W-:Y:S01]  /*e1e0*/  HMMA.16816.F32 R20, R184, R110, R20 ;  /* 0x0000006eb814723c */ /* 0x000fe20000001814 */
[----:B----4-:R-:W-:-:S07]  /*e1f0*/  FMUL.FTZ R0, R25, c[0x0][0x320] ;  /* 0x0000c80019007a20 */ /* 0x010fce0000410000 */
[----:B--2---:R-:W-:Y:S01]  /*e200*/  HMMA.16816.F32 R8, R180, R32, R16 ;  /* 0x00000020b408723c */ /* 0x004fe20000001810 */
[----:B------:R2:W4:Y:S07]  /*e210*/  MUFU.TANH R96, R0 ;  /* 0x0000000000607308 */ /* 0x00052e0000002400 */
[----:B------:R-:W-:Y:S08]  /*e220*/  HMMA.16816.F32 R16, R188, R92, R12 ;  /* 0x0000005cbc10723c */ /* 0x000ff0000000180c */
[----:B------:R-:W-:Y:S01]  /*e230*/  HMMA.16816.F32 R100, R176, R102, R28 ;  /* 0x00000066b064723c */ /* 0x000fe2000000181c */
[----:B------:R-:W3:Y:S01]  /*e240*/  LDSM.16.M88.4 R28, [R200+0x4000] ;  /* 0x00400000c81c783b */ /* 0x000ee20000000200 */
[----:B--2---:R-:W-:-:S04]  /*e250*/  FMUL.FTZ R0, R26, c[0x0][0x320] ;  /* 0x0000c8001a007a20 */ /* 0x004fc80000410000 */
[----:B------:R2:W1:Y:S02]  /*e260*/  MUFU.TANH R99, R0 ;  /* 0x0000000000637308 */ /* 0x0004640000002400 */
[----:B------:R-:W-:Y:S08]  /*e270*/  HMMA.16816.F32 R12, R196, R122, R4 ;  /* 0x0000007ac40c723c */ /* 0x000ff00000001804 */
[----:B------:R-:W-:Y:S01]  /*e280*/  HMMA.16816.F32 R32, R180, R34, R36 ;  /* 0x00000022b420723c */ /* 0x000fe20000001824 */
[----:B------:R-:W3:Y:S01]  /*e290*/  LDSM.16.M88.4 R36, [R206+0x4800] ;  /* 0x00480000ce24783b */ /* 0x000ee20000000200 */
[----:B--2---:R-:W-:-:S06]  /*e2a0*/  FMUL.FTZ R0, R27, c[0x0][0x320] ;  /* 0x0000c8001b007a20 */ /* 0x004fcc0000410000 */
[----:B------:R-:W-:Y:S01]  /*e2b0*/  HMMA.16816.F32 R4, R188, R94, R20 ;  /* 0x0000005ebc04723c */ /* 0x000fe20000001814 */
[----:B------:R2:W2:Y:S07]  /*e2c0*/  MUFU.TANH R97, R0 ;  /* 0x0000000000617308 */ /* 0x0004ae0000002400 */
[----:B-1----:R-:W-:Y:S08]  /*e2d0*/  HMMA.16816.F32 R8, R184, R40, R8 ;  /* 0x00000028b808723c */ /* 0x002ff00000001808 */
[----:B------:R-:W-:Y:S01]  /*e2e0*/  HMMA.16816.F32 R24, R196, R56, R16 ;  /* 0x00000038c418723c */ /* 0x000fe20000001810 */
[----:B--2---:R-:W-:-:S04]  /*e2f0*/  FMUL.FTZ R0, R12, c[0x0][0x320] ;  /* 0x0000c8000c007a20 */ /* 0x004fc80000410000 */
[----:B------:R1:W2:Y:S03]  /*e300*/  MUFU.TANH R92, R0 ;  /* 0x00000000005c7308 */ /* 0x0002a60000002400 */
[----:B------:R-:W-:Y:S01]  /*e310*/  HMMA.16816.F32 R84, R176, R86, R44 ;  /* 0x00000056b054723c */ /* 0x000fe2000000182c */
[----:B------:R-:W-:Y:S07]  /*e320*/  LDSM.16.M88.4 R44, [R75+0x1000] ;  /* 0x001000004b2c783b */ /* 0x000fee0000000200 */
[----:B------:R-:W-:Y:S01]  /*e330*/  HMMA.16816.F32 R60, R180, R76, R48 ;  /* 0x0000004cb43c723c */ /* 0x000fe20000001830 */
[----:B------:R-:W2:Y:S01]  /*e340*/  LDSM.16.M88.4 R48, [R201+0x5000] ;  /* 0x00500000c930783b */ /* 0x000ea20000000200 */
        /* <DEDUP_REMOVED lines=8> */
[C---:B---3--:R-:W-:Y:S08]  /*e3d0*/  HMMA.16816.F32 R16, R188.reuse, R28, R8 ;  /* 0x0000001cbc10723c */ /* 0x048ff00000001808 */
[----:B------:R-:W-:Y:S01]  /*e3e0*/  HMMA.16816.F32 R8, R188, R30, R20 ;  /* 0x0000001ebc08723c */ /* 0x000fe20000001814 */
[----:B------:R-:W-:Y:S01]  /*e3f0*/  LDSM.16.M88.4 R28, [R206+0x5000] ;  /* 0x00500000ce1c783b */ /* 0x000fe20000000200 */
[----:B-1----:R-:W-:-:S06]  /*e400*/  FMUL.FTZ R0, R15, c[0x0][0x320] ;  /* 0x0000c8000f007a20 */ /* 0x002fcc0000410000 */
[C---:B------:R-:W-:Y:S01]  /*e410*/  HMMA.16816.F32 R12, R184.reuse, R36, R60 ;  /* 0x00000024b80c723c */ /* 0x040fe2000000183c */
[----:B------:R-:W1:Y:S01]  /*e420*/  LDSM.16.M88.4 R60, [R201+0x5800] ;  /* 0x00580000c93c783b */ /* 0x000e620000000200 */
[----:B------:R3:W1:Y:S06]  /*e430*/  MUFU.TANH R93, R0 ;  /* 0x00000000005d7308 */ /* 0x00066c0000002400 */
[----:B------:R-:W-:Y:S01]  /*e440*/  HMMA.16816.F32 R20, R184, R38, R64 ;  /* 0x00000026b814723c */ /* 0x000fe20000001840 */
[----:B------:R-:W4:Y:S07]  /*e450*/  LDSM.16.M88.4 R36, [R75+0x1800] ;  /* 0x001800004b24783b */ /* 0x000f2e0000000200 */
[----:B--2---:R-:W-:Y:S01]  /*e460*/  HMMA.16816.F32 R68, R180, R48, R68 ;  /* 0x00000030b444723c */ /* 0x004fe20000001844 */
[----:B---3--:R-:W-:-:S04]  /*e470*/  FMUL.FTZ R0, R24, c[0x0][0x320] ;  /* 0x0000c80018007a20 */ /* 0x008fc80000410000 */
[----:B------:R2:W3:Y:S03]  /*e480*/  MUFU.TANH R88, R0 ;  /* 0x0000000000587308 */ /* 0x0004e60000002400 */
[----:B------:R-:W-:Y:S01]  /*e490*/  HMMA.16816.F32 R32, R180, R50, R84 ;  /* 0x00000032b420723c */ /* 0x000fe20000001854 */
[----:B------:R-:W-:Y:S01]  /*e4a0*/  LDSM.16.M88.4 R48, [R206+0x5800] ;  /* 0x00580000ce30783b */ /* 0x000fe20000000200 */
[----:B--2---:R-:W-:-:S06]  /*e4b0*/  FMUL.FTZ R0, R25, c[0x0][0x320] ;  /* 0x0000c80019007a20 */ /* 0x004fcc0000410000 */
[----:B-1----:R-:W-:Y:S01]  /*e4c0*/  HMMA.16816.F32 R56, R180, R60, R80 ;  /* 0x0000003cb438723c */ /* 0x002fe20000001850 */
[----:B------:R1:W2:Y:S02]  /*e4d0*/  MUFU.TANH R79, R0 ;  /* 0x00000000004f7308 */ /* 0x0002a40000002400 */
        /* <DEDUP_REMOVED lines=19> */
[----:B----4-:R-:W-:Y:S01]  /*e610*/  HMMA.16816.F32 R20, R196, R36, R16 ;  /* 0x00000024c414723c */ /* 0x010fe20000001810 */
[----:B--2---:R-:W-:-:S04]  /*e620*/  FMUL.FTZ R0, R24, c[0x0][0x320] ;  /* 0x0000c80018007a20 */ /* 0x004fc80000410000 */
[----:B------:R2:W4:Y:S11]  /*e630*/  MUFU.TANH R67, R0 ;  /* 0x0000000000437308 */ /* 0x0005360000002400 */
        /* <DEDUP_REMOVED lines=88> */
[----:B------:R-:W-:-:S04]  /*ebc0*/  USHF.L.U64.HI UR5, UR4, UR6, UR5 ;  /* 0x0000000604057299 */ /* 0x000fc80008010205 */
[----:B------:R-:W-:Y:S02]  /*ebd0*/  IMAD R4, R2, c[0x0][0x1e0], RZ ;  /* 0x0000780002047a24 */ /* 0x000fe400078e02ff */
[----:B------:R-:W-:-:S04]  /*ebe0*/  IMAD.WIDE.U32 R2, R0, c[0x0][0x1e0], RZ ;  /* 0x0000780000027a25 */ /* 0x000fc800078e00ff */
[----:B------:R-:W-:Y:S02]  /*ebf0*/  IMAD R0, R0, c[0x0][0x1e4], R4 ;  /* 0x0000790000007a24 */ /* 0x000fe400078e0204 */
[----:B------:R-:W-:-:S04]  /*ec00*/  IMAD.WIDE.U32 R6, R2, 0x60, R138 ;  /* 0x0000006002067825 */ /* 0x000fc800078e008a */
[----:B------:R-:W-:Y:S01]  /*ec10*/  IMAD.IADD R0, R3, 0x1, R0 ;  /* 0x0000000103007824 */ /* 0x000fe200078e0200 */
[----:B------:R-:W-:-:S03]  /*ec20*/  LEA R4, P0, R6, c[0x0][0x1c8], 0x1 ;  /* 0x0000720006047a11 */ /* 0x000fc600078008ff */
[----:B------:R-:W-:Y:S01]  /*ec30*/  IMAD R0, R0, 0x60, RZ ;  /* 0x0000006000007824 */ /* 0x000fe200078e02ff */
[----:B------:R-:W-:-:S03]  /*ec40*/  IADD3 R2, P2, R4, UR7, RZ ;  /* 0x0000000704027c10 */ /* 0x000fc6000ff5e0ff */
[----:B------:R-:W-:-:S05]  /*ec50*/  IMAD.IADD R0, R7, 0x1, R0 ;  /* 0x0000000107007824 */ /* 0x000fca00078e0200 */
        /* <DEDUP_REMOVED lines=13> */
.L_x_792:
[----:B--234-:R-:W-:Y:S05]  /*ed30*/  BSYNC B0 ;  /* 0x0000000000007941 */ /* 0x01cfea0003800000 */
.L_x_791:
[----:B-1----:R-:W2:Y:S04]  /*ed40*/  LDL R0, [R1+0x1c] ;  /* 0x00001c0001007983 */ /* 0x002ea80000100800 */
[----:B------:R-:W3:Y:S01]  /*ed50*/  LDL R8, [R1+0x4] ;  /* 0x0000040001087983 */ /* 0x000ee20000100800 */
[----:B------:R-:W-:Y:S01]  /*ed60*/  ISETP.NE.AND P0, PT, R142, 0x1, PT ;  /* 0x000000018e00780c */ /* 0x000fe20003f05270 */
[----:B------:R-:W-:-:S02]  /*ed70*/  ULDC UR4, c[0x0][0x324] ;  /* 0x0000c90000047ab9 */ /* 0x000fc40000000800 */
[----:B------:R-:W-:Y:S01]  /*ed80*/  ULOP3.LUT UR4, URZ, UR4, URZ, 0x33, !UPT ;  /* 0x000000043f047292 */ /* 0x000fe2000f8e333f */
[----:B------:R-:W0:Y:S01]  /*ed90*/  LDGDEPBAR ;  /* 0x00000000000079af */ /* 0x000e220000000000 */
[----:B--2---:R-:W-:-:S08]  /*eda0*/  IMAD.IADD R0, R0, 0x1, R147 ;  /* 0x0000000100007824 */ /* 0x004fd000078e0293 */
[----:B------:R-:W-:-:S04]  /*edb0*/  @P0 IMAD.HI.U32 R2, R0, c[0x0][0x2c8], RZ ;  /* 0x0000b20000020a27 */ /* 0x000fc800078e00ff */
[----:B------:R-:W-:Y:S01]  /*edc0*/  IMAD.MOV.U32 R4, RZ, RZ, R0 ;  /* 0x000000ffff047224 */ /* 0x000fe200078e0000 */
[----:B------:R-:W-:Y:S01]  /*edd0*/  @P0 SHF.R.U32.HI R4, RZ, c[0x0][0x2cc], R2 ;  /* 0x0000b300ff040a19 */ /* 0x000fe20000011602 */
[----:B------:R-:W-:Y:S01]  /*ede0*/  IMAD.IADD R0, R140, 0x1, R54 ;  /* 0x000000018c007824 */ /* 0x000fe200078e0236 */
[----:B------:R-:W-:-:S03]  /*edf0*/  ISETP.GE.AND P0, PT, R141, 0x1, PT ;  /* 0x000000018d00780c */ /* 0x000fc60003f06270 */
[----:B------:R-:W1:Y:S01]  /*ee00*/  SHFL.IDX PT, R3, R4, RZ, 0x1c1f ;  /* 0x001c1fff04037589 */ /* 0x000e6200000e0000 */
[C---:B---3--:R-:W-:Y:S02]  /*ee10*/  IADD3 R2, -R8.reuse, 0x1, R0 ;  /* 0x0000000108027810 */ /* 0x048fe40007ffe100 */
[----:B------:R-:W-:Y:S01]  /*ee20*/  IADD3 R7, -R8, R0, RZ ;  /* 0x0000000008077210 */ /* 0x000fe20007ffe1ff */
[----:B------:R-:W-:Y:S02]  /*ee30*/  IMAD.IADD R8, R54, 0x1, -R8 ;  /* 0x0000000136087824 */ /* 0x000fe400078e0a08 */
[----:B------:R-:W-:-:S05]  /*ee40*/  IMAD.IADD R2, R2, 0x1, -R137 ;  /* 0x0000000102027824 */ /* 0x000fca00078e0a89 */
[C---:B------:R-:W-:Y:S02]  /*ee50*/  IADD3 R5, R2.reuse, c[0x0][0x328], RZ ;  /* 0x0000ca0002057a10 */ /* 0x040fe40007ffe0ff */
[----:B------:R-:W-:-:S03]  /*ee60*/  IADD3 R6, R2, UR4, RZ ;  /* 0x0000000402067c10 */ /* 0x000fc6000fffe0ff */
[----:B-1----:R-:W-:Y:S01]  /*ee70*/  IMAD.IADD R2, R5, 0x1, R3 ;  /* 0x0000000105027824 */ /* 0x002fe200078e0203 */
[----:B------:R-:W-:-:S04]  /*ee80*/  IADD3 R0, R6, R3, RZ ;  /* 0x0000000306007210 */ /* 0x000fc80007ffe0ff */
[----:B------:R-:W-:Y:S01]  /*ee90*/  IMNMX R2, R7, R2, PT ;  /* 0x0000000207027217 */ /* 0x000fe20003800200 */
[----:B------:R-:W-:Y:S05]  /*eea0*/  @!P0 BRA `(.L_x_793) ;  /* 0x0000014000008947 */ /* 0x000fea0003800000 */
[----:B------:R-:W-:Y:S01]  /*eeb0*/  IADD3 R3, -R137, R140, R3 ;  /* 0x0000008c89037210 */ /* 0x000fe20007ffe103 */
[----:B------:R-:W-:Y:S03]  /*eec0*/  BSSY B0, `(.L_x_794) ;  /* 0x000000e000007945 */ /* 0x000fe60003800000 */
        /* <DEDUP_REMOVED lines=9> */
.L_x_795:
[----:B------:R-:W-:-:S04]  /*ef60*/  MOV R9, c[0x0][0x32c] ;  /* 0x0000cb0000097a02 */ /* 0x000fc80000000f00 */
[----:B------:R-:W-:-:S13]  /*ef70*/  ISETP.NE.AND P0, PT, R9, 0x1, PT ;  /* 0x000000010900780c */ /* 0x000fda0003f05270 */
[----:B------:R-:W-:-:S05]  /*ef80*/  @P0 IMAD.HI.U32 R9, R3, c[0x0][0x330], RZ ;  /* 0x0000cc0003090a27 */ /* 0x000fca00078e00ff */
[----:B------:R-:W-:Y:S02]  /*ef90*/  @P0 SHF.R.U32.HI R3, RZ, c[0x0][0x334], R9 ;  /* 0x0000cd00ff030a19 */ /* 0x000fe40000011609 */
.L_x_796:
[----:B------:R-:W-:Y:S05]  /*efa0*/  BSYNC B0 ;  /* 0x0000000000007941 */ /* 0x000fea0003800000 */
.L_x_794:
[----:B------:R-:W-:-:S05]  /*efb0*/  IMAD R3, R3, c[0x0][0x32c], R8 ;  /* 0x0000cb0003037a24 */ /* 0x000fca00078e0208 */
[----:B------:R-:W-:Y:S02]  /*efc0*/  IADD3 R9, R3, c[0x0][0x32c], RZ ;  /* 0x0000cb0003097a10 */ /* 0x000fe40007ffe0ff */
[----:B------:R-:W-:Y:S02]  /*efd0*/  IMNMX R0, R0, R3, !PT ;  /* 0x0000000300007217 */ /* 0x000fe40007800200 */
[----:B------:R-:W-:Y:S02]  /*efe0*/  IMNMX R2, R2, R9, PT ;  /* 0x0000000902027217 */ /* 0x000fe40003800200 */
.L_x_793:
[C---:B------:R-:W-:Y:S01]  /*eff0*/  ISETP.GE.AND P0, PT, R54.reuse, 0x9, PT ;  /* 0x000000093600780c */ /* 0x040fe20003f06270 */
[----:B------:R-:W1:Y:S01]  /*f000*/  SHFL.IDX PT, R3, R4, 0x1, 0x1c1f ;  /* 0x003c1f0004037f89 */ /* 0x000e6200000e0000 */
        /* <DEDUP_REMOVED lines=67> */
[----:B------:R-:W-:Y:S02]  /*f440*/  ISETP.GE.AND P5, PT, R54, 0x41, PT ;  /* 0x000000413600780c */ /* 0x000fe40003fa6270 */
[----:B------:R-:W-:-:S02]  /*f450*/  FSEL R161, R49, -INF , !P0 ;  /* 0xff80000031a17808 */ /* 0x000fc40004000000 */
[----:B------:R-:W-:Y:S02]  /*f460*/  ISETP.GT.AND P0, PT, R0, 0x39, !P6 ;  /* 0x000000390000780c */ /* 0x000fe40007704270 */
[----:B------:R-:W-:Y:S02]  /*f470*/  ISETP.GE.AND P4, PT, R54, 0x42, PT ;  /* 0x000000423600780c */ /* 0x000fe40003f86270 */
        /* <DEDUP_REMOVED lines=13> */
[----:B------:R-:W-:-:S04]  /*f550*/  ISETP.GT.AND P0, PT, R0, 0x48, !P3 ;  /* 0x000000480000780c */ /* 0x000fc80005f04270 */
[----:B------:R-:W-:-:S04]  /*f560*/  ISETP.LT.OR P0, PT, R2, 0x49, P0 ;  /* 0x000000490200780c */ /* 0x000fc80000701670 */
[----:B------:R-:W-:Y:S02]  /*f570*/  FSEL R169, R36, -INF , !P0 ;  /* 0xff80000024a97808 */ /* 0x000fe40004000000 */
[----:B------:R-:W-:-:S04]  /*f580*/  ISETP.GT.AND P0, PT, R0, 0x49, !P2 ;  /* 0x000000490000780c */ /* 0x000fc80005704270 */
[----:B------:R-:W-:-:S04]  /*f590*/  ISETP.LT.OR P0, PT, R2, 0x4a, P0 ;  /* 0x0000004a0200780c */ /* 0x000fc80000701670 */
        /* <DEDUP_REMOVED lines=16> */
[----:B------:R-:W-:-:S04]  /*f6a0*/  ISETP.GT.AND P0, PT, R0, RZ, !P1 ;  /* 0x000000ff0000720c */ /* 0x000fc80004f04270 */
[----:B------:R-:W-:-:S04]  /*f6b0*/  ISETP.LT.OR P0, PT, R2, 0x1, P0 ;  /* 0x000000010200780c */ /* 0x000fc80000701670 */
[----:B------:R-:W-:Y:S02]  /*f6c0*/  FSEL R27, R98, -INF , !P0 ;  /* 0xff800000621b7808 */ /* 0x000fe40004000000 */
[----:B------:R-:W-:-:S04]  /*f6d0*/  ISETP.GE.AND P0, PT, R54, 0x5a, PT ;  /* 0x0000005a3600780c */ /* 0x000fc80003f06270 */
[----:B------:R-:W-:Y:S02]  /*f6e0*/  P2R R9, PR, RZ, 0x1 ;  /* 0x00000001ff097803 */ /* 0x000fe40000000000 */
[----:B------:R-:W-:Y:S01]  /*f6f0*/  ISETP.GT.AND P0, PT, R0, 0x59, !P0 ;  /* 0x000000590000780c */ /* 0x000fe20004704270 */
[----:B-1----:R-:W-:-:S03]  /*f700*/  IMAD.IADD R0, R6, 0x1, R3 ;  /* 0x0000000106007824 */ /* 0x002fc600078e0203 */
[----:B------:R-:W-:Y:S01]  /*f710*/  ISETP.LT.OR P0, PT, R2, 0x5a, P0 ;  /* 0x0000005a0200780c */ /* 0x000fe20000701670 */
[----:B------:R-:W-:-:S03]  /*f720*/  IMAD.IADD R2, R5, 0x1, R3 ;  /* 0x0000000105027824 */ /* 0x000fc600078e0203 */
[----:B------:R-:W-:Y:S02]  /*f730*/  FSEL R220, R31, -INF , !P0 ;  /* 0xff8000001fdc7808 */ /* 0x000fe40004000000 */
[----:B------:R-:W-:Y:S02]  /*f740*/  ISETP.GE.AND P0, PT, R141, 0x1, PT ;  /* 0x000000018d00780c */ /* 0x000fe40003f06270 */
[----:B------:R-:W-:-:S11]  /*f750*/  IMNMX R2, R7, R2, PT ;  /* 0x0000000207027217 */ /* 0x000fd60003800200 */
        /* <DEDUP_REMOVED lines=12> */
.L_x_799:
[----:B------:R-:W-:-:S04]  /*f820*/  MOV R4, c[0x0][0x32c] ;  /* 0x0000cb0000047a02 */ /* 0x000fc80000000f00 */
[----:B------:R-:W-:-:S13]  /*f830*/  ISETP.NE.AND P0, PT, R4, 0x1, PT ;  /* 0x000000010400780c */ /* 0x000fda0003f05270 */
[----:B------:R-:W-:-:S05]  /*f840*/  @P0 IMAD.HI.U32 R4, R3, c[0x0][0x330], RZ ;  /* 0x0000cc0003040a27 */ /* 0x000fca00078e00ff */
[----:B------:R-:W-:Y:S02]  /*f850*/  @P0 SHF.R.U32.HI R3, RZ, c[0x0][0x334], R4 ;  /* 0x0000cd00ff030a19 */ /* 0x000fe40000011604 */
.L_x_800:
[----:B------:R-:W-:Y:S05]  /*f860*/  BSYNC B0 ;  /* 0x0000000000007941 */ /* 0x000fea0003800000 */
.L_x_798:
[----:B------:R-:W-:-:S05]  /*f870*/  IMAD R3, R3, c[0x0][0x32c], R8 ;  /* 0x0000cb0003037a24 */ /* 0x000fca00078e0208 */
[----:B------:R-:W-:Y:S02]  /*f880*/  IADD3 R4, R3, c[0x0][0x32c], RZ ;  /* 0x0000cb0003047a10 */ /* 0x000fe40007ffe0ff */
[----:B------:R-:W-:Y:S02]  /*f890*/  IMNMX R0, R0, R3, !PT ;  /* 0x0000000300007217 */ /* 0x000fe40007800200 */
[----:B------:R-:W-:Y:S02]  /*f8a0*/  IMNMX R2, R2, R4, PT ;  /* 0x0000000402027217 */ /* 0x000fe40003800200 */
.L_x_797:
        /* <DEDUP_REMOVED lines=43> */
[----:B------:R-:W-:Y:S01]  /*fb60*/  FMNMX.FTZ R3, R171, R3, !PT ;  /* 0x00000003ab037209 */ /* 0x000fe20007810000 */
[----:B------:R-:W-:Y:S01]  /*fb70*/  LDSM.16.MT88.4 R20, [R204] ;  /* 0x00000000cc14783b */ /* 0x000fe20000004200 */
        /* <DEDUP_REMOVED lines=9> */
[----:B------:R-:W-:-:S03]  /*fc10*/  ISETP.LT.OR P0, PT, R2, 0x21, P0 ;  /* 0x000000210200780c */ /* 0x000fc60000701670 */
[----:B------:R-:W1:Y:S01]  /*fc20*/  SHFL.BFLY PT, R5, R3, 0x2, 0x1f ;  /* 0x0c401f0003057f89 */ /* 0x000e6200000e0000 */
        /* <DEDUP_REMOVED lines=26> */
[----:B------:R-:W-:Y:S02]  /*fdd0*/  ISETP.GT.AND P0, PT, R0, 0x39, !P6 ;  /* 0x000000390000780c */ /* 0x000fe40007704270 */
[----:B------:R-:W-:Y:S02]  /*fde0*/  ISETP.NE.AND P6, PT, R9, RZ, PT ;  /* 0x000000ff0900720c */ /* 0x000fe40003fc5270 */
        /* <DEDUP_REMOVED lines=8> */
[----:B------:R-:W-:Y:S01]  /*fe70*/  ISETP.LT.OR P0, PT, R2, 0x42, P0 ;  /* 0x000000420200780c */ /* 0x000fe20000701670 */
[----:B------:R-:W-:Y:S03]  /*fe80*/  LDSM.16.MT88.4 R8, [R203] ;  /* 0x00000000cb08783b */ /* 0x000fe60000004200 */
[----:B------:R-:W-:-:S02]  /*fe90*/  FSEL R164, R43, -INF , !P0 ;  /* 0xff8000002ba47808 */ /* 0x000fc40004000000 */
[----:B------:R-:W-:Y:S02]  /*fea0*/  ISETP.GT.AND P0, PT, R0, 0x48, !P3 ;  /* 0x000000480000780c */ /* 0x000fe40005f04270 */
[----:B------:R-:W-:Y:S02]  /*feb0*/  ISETP.NE.AND P3, PT, R12, RZ, PT ;  /* 0x000000ff0c00720c */ /* 0x000fe40003f65270 */
[----:B------:R-:W-:Y:S01]  /*fec0*/  ISETP.LT.OR P0, PT, R2, 0x49, P0 ;  /* 0x000000490200780c */ /* 0x000fe20000701670 */
[----:B------:R-:W-:Y:S03]  /*fed0*/  LDSM.16.MT88.4 R12, [R205] ;  /* 0x00000000cd0c783b */ /* 0x000fe60000004200 */
[----:B------:R-:W-:Y:S02]  /*fee0*/  FSEL R166, R40, -INF , !P0 ;  /* 0xff80000028a67808 */ /* 0x000fe40004000000 */
[C---:B------:R-:W-:Y:S01]  /*fef0*/  ISETP.GT.AND P0, PT, R0.reuse, 0x49, !P2 ;  /* 0x000000490000780c */ /* 0x040fe20005704270 */
[----:B------:R-:W-:Y:S01]  /*ff00*/  LDSM.16.MT88.4 R40, [R203+0x3000] ;  /* 0x00300000cb28783b */ /* 0x000fe20000004200 */
[----:B------:R-:W-:-:S02]  /*ff10*/  ISETP.GT.AND P2, PT, R0, 0x51, !P4 ;  /* 0x000000510000780c */ /* 0x000fc40006744270 */
[C---:B------:R-:W-:Y:S02]  /*ff20*/  ISETP.LT.OR P0, PT, R2.reuse, 0x4a, P0 ;  /* 0x0000004a0200780c */ /* 0x040fe40000701670 */
[----:B------:R-:W-:Y:S02]  /*ff30*/  ISETP.LT.OR P2, PT, R2, 0x52, P2 ;  /* 0x000000520200780c */ /* 0x000fe40001741670 */
[----:B------:R-:W-:Y:S02]  /*ff40*/  FSEL R168, R39, -INF , !P0 ;  /* 0xff80000027a87808 */ /* 0x000fe40004000000 */
[C---:B------:R-:W-:Y:S02]  /*ff50*/  ISETP.GT.AND P0, PT, R0.reuse, RZ, !P1 ;  /* 0x000000ff0000720c */ /* 0x040fe40004f04270 */
[----:B------:R-:W-:Y:S02]  /*ff60*/  ISETP.GT.AND P1, PT, R0, 0x58, !P5 ;  /* 0x000000580000780c */ /* 0x000fe40006f24270 */
[----:B------:R-:W-:-:S02]  /*ff70*/  ISETP.LT.OR P0, PT, R2, 0x1, P0 ;  /* 0x000000010200780c */ /* 0x000fc40000701670 */
[----:B------:R-:W-:Y:S02]  /*ff80*/  ISETP.LT.OR P1, PT, R2, 0x59, P1 ;  /* 0x000000590200780c */ /* 0x000fe40000f21670 */
[----:B------:R-:W-:Y:S02]  /*ff90*/  FSEL R6, R99, -INF , !P0 ;  /* 0xff80000063067808 */ /* 0x000fe40004000000 */
[----:B------:R-:W-:Y:S02]  /*ffa0*/  ISETP.GT.AND P0, PT, R0, 0x50, !P3 ;  /* 0x000000500000780c */ /* 0x000fe40005f04270 */
[----:B------:R-:W-:Y:S02]  /*ffb0*/  FMNMX.FTZ R4, R6, R7, !PT ;  /* 0x0000000706047209 */ /* 0x000fe40007810000 */
[----:B------:R-:W-:Y:S02]  /*ffc0*/  ISETP.LT.OR P0, PT, R2, 0x51, P0 ;  /* 0x000000510200780c */ /* 0x000fe40000701670 */
[----:B------:R-:W-:-:S02]  /*ffd0*/  FMNMX.FTZ R4, R25, R4, !PT ;  /* 0x0000000419047209 */ /* 0x000fc40007810000 */
[----:B------:R-:W-:Y:S02]  /*ffe0*/  FSEL R172, R50, -INF , !P0 ;  /* 0xff80000032ac7808 */ /* 0x000fe40004000000 */
[----:B------:R-:W-:Y:S02]  /*fff0*/  FMNMX.FTZ R4, R24, R4, !PT ;  /* 0x0000000418047209 */ /* 0x000fe40007810000 */
[----:B------:R-:W-:Y:S02]  /*10000*/  ISETP.GT.AND P0, PT, R0, 0x59, !P6 ;  /* 0x000000590000780c */ /* 0x000fe40007704270 */
[----:B------:R-:W-:Y:S02]  /*10010*/  FMNMX.FTZ R4, R36, R4, !PT ;  /* 0x0000000424047209 */ /* 0x000fe40007810000 */
[----:B------:R-:W-:Y:S02]  /*10020*/  FSEL R173, R48, -INF , !P2 ;  /* 0xff80000030ad7808 */ /* 0x000fe40005000000 */
[----:B------:R-:W-:-:S02]  /*10030*/  FMNMX.FTZ R4, R31, R4, !PT ;  /* 0x000000041f047209 */ /* 0x000fc40007810000 */
[----:B------:R-:W-:Y:S02]  /*10040*/  ISETP.LT.OR P0, PT, R2, 0x5a, P0 ;  /* 0x0000005a0200780c */ /* 0x000fe40000701670 */
[----:B------:R-:W-:Y:S02]  /*10050*/  FMNMX.FTZ R4, R60, R4, !PT ;  /* 0x000000043c047209 */ /* 0x000fe40007810000 */
[----:B------:R-:W-:Y:S02]  /*10060*/  FSEL R175, R46, -INF , !P1 ;  /* 0xff8000002eaf7808 */ /* 0x000fe40004800000 */
        /* <DEDUP_REMOVED lines=27> */
[----:B------:R-:W-:-:S04]  /*10220*/  FFMA.FTZ R0, R27, c[0x0][0x2d0], -R2 ;  /* 0x0000b4001b007a23 */ /* 0x000fc80000010802 */
[----:B------:R2:W-:Y:S01]  /*10230*/  MUFU.EX2 R251, R0 ;  /* 0x0000000000fb7308 */ /* 0x0005e20000000800 */
[----:B-1----:R-:W-:Y:S01]  /*10240*/  FMNMX.FTZ R3, R3, R4, !PT ;  /* 0x0000000403037209 */ /* 0x002fe20007810000 */
[--C-:B------:R-:W-:Y:S02]  /*10250*/  FFMA.FTZ R4, R30, c[0x0][0x2d0], -R2.reuse ;  /* 0x0000b4001e047a23 */ /* 0x100fe40000010802 */
[----:B--2---:R-:W-:Y:S01]  /*10260*/  FFMA.FTZ R0, R28, c[0x0][0x2d0], -R2 ;  /* 0x0000b4001c007a23 */ /* 0x004fe20000010802 */
[----:B------:R-:W-:-:S03]  /*10270*/  FSETP.NEU.FTZ.AND P0, PT, R3, -INF , PT ;  /* 0xff8000000300780b */ /* 0x000fc60003f1d000 */
[----:B------:R-:W-:Y:S08]  /*10280*/  MUFU.EX2 R252, R4 ;  /* 0x0000000400fc7308 */ /* 0x000ff00000000800 */
[----:B------:R1:W-:Y:S02]  /*10290*/  MUFU.EX2 R250, R0 ;  /* 0x0000000000fa7308 */ /* 0x0003e40000000800 */
[----:B-1----:R-:W-:-:S06]  /*102a0*/  FFMA.FTZ R0, R29, c[0x0][0x2d0], -R2 ;  /* 0x0000b4001d007a23 */ /* 0x002fcc0000010802 */
[----:B------:R1:W2:Y:S02]  /*102b0*/  MUFU.EX2 R33, R0 ;  /* 0x0000000000217308 */ /* 0x0002a40000000800 */
[----:B-1----:R-:W-:-:S05]  /*102c0*/  FMUL.FTZ R0, R3, c[0x0][0x2d0] ;  /* 0x0000b40003007a20 */ /* 0x002fca0000410000 */
[----:B------:R-:W-:-:S05]  /*102d0*/  FSEL R0, R0, RZ, P0 ;  /* 0x000000ff00007208 */ /* 0x000fca0000000000 */
[----:B------:R-:W-:Y:S01]  /*102e0*/  FFMA.FTZ R4, R6, c[0x0][0x2d0], -R0 ;  /* 0x0000b40006047a23 */ /* 0x000fe20000010800 */
[----:B--2---:R-:W-:-:S03]  /*102f0*/  F2FP.PACK_AB R6, R252, R33 ;  /* 0x00000021fc06723e */ /* 0x004fc600000000ff */
[----:B------:R1:W-:Y:S02]  /*10300*/  MUFU.EX2 R192, R4 ;  /* 0x0000000400c07308 */ /* 0x0003e40000000800 */
[----:B-1----:R-:W-:-:S06]  /*10310*/  FFMA.FTZ R4, R7, c[0x0][0x2d0], -R0 ;  /* 0x0000b40007047a23 */ /* 0x002fcc0000010800 */
[----:B------:R1:W2:Y:S02]  /*10320*/  MUFU.EX2 R243, R4 ;  /* 0x0000000400f37308 */ /* 0x0002a40000000800 */
[----:B-1----:R-:W-:Y:S01]  /*10330*/  FFMA.FTZ R4, R25, c[0x0][0x2d0], -R0 ;  /* 0x0000b40019047a23 */ /* 0x002fe20000010800 */
[----:B--2---:R-:W-:-:S05]  /*10340*/  F2FP.PACK_AB R5, R243, R192 ;  /* 0x000000c0f305723e */ /* 0x004fca00000000ff */
[----:B------:R1:W-:Y:S02]  /*10350*/  MUFU.EX2 R249, R4 ;  /* 0x0000000400f97308 */ /* 0x0003e40000000800 */
[----:B-1----:R-:W-:Y:S02]  /*10360*/  FFMA.FTZ R4, R24, c[0x0][0x2d0], -R0 ;  /* 0x0000b40018047a23 */ /* 0x002fe40000010800 */
[----:B------:R-:W1:Y:S04]  /*10370*/  LDSM.16.MT88.4 R24, [R202+0x3000] ;  /* 0x00300000ca18783b */ /* 0x000e680000004200 */
[----:B------:R2:W3:Y:S02]  /*10380*/  MUFU.EX2 R248, R4 ;  /* 0x0000000400f87308 */ /* 0x0004e40000000800 */
[----:B--2---:R-:W-:-:S02]  /*10390*/  F2FP.PACK_AB R4, R250, R251 ;  /* 0x000000fbfa04723e */ /* 0x004fc400000000ff */
[----:B---3--:R-:W-:-:S07]  /*103a0*/  F2FP.PACK_AB R7, R248, R249 ;  /* 0x000000f9f807723e */ /* 0x008fce00000000ff */
[C---:B------:R-:W-:Y:S07]  /*103b0*/  HMMA.16816.F32 R64, R4.reuse, R8, RZ ;  /* 0x000000080440723c */ /* 0x040fee00000018ff */
[--C-:B------:R-:W-:Y:S01]  /*103c0*/  FFMA.FTZ R8, R32, c[0x0][0x2d0], -R2.reuse ;  /* 0x0000b40020087a23 */ /* 0x100fe20000010802 */
[C---:B------:R-:W-:Y:S01]  /*103d0*/  HMMA.16816.F32 R48, R4.reuse, R12, RZ ;  /* 0x0000000c0430723c */ /* 0x040fe200000018ff */
[----:B------:R-:W-:Y:S02]  /*103e0*/  IMAD.MOV.U32 R9, RZ, RZ, R33 ;  /* 0x000000ffff097224 */ /* 0x000fe400078e0021 */
[----:B------:R2:W-:Y:S05]  /*103f0*/  MUFU.EX2 R247, R8 ;  /* 0x0000000800f77308 */ /* 0x0005ea0000000800 */
[C---:B------:R-:W-:Y:S01]  /*10400*/  HMMA.16816.F32 R44, R4.reuse, R14, RZ ;  /* 0x0000000e042c723c */ /* 0x040fe200000018ff */
[----:B------:R-:W-:Y:S07]  /*10410*/  LDSM.16.MT88.4 R12, [R204+0x3000] ;  /* 0x00300000cc0c783b */ /* 0x000fee0000004200 */
[----:B------:R-:W-:Y:S01]  /*10420*/  HMMA.16816.F32 R84, R4, R16, RZ ;  /* 0x000000100454723c */ /* 0x000fe200000018ff */
[----:B--2---:R-:W-:-:S02]  /*10430*/  FFMA.FTZ R8, R35, c[0x0][0x2d0], -R2 ;  /* 0x0000b40023087a23 */ /* 0x004fc40000010802 */
[----:B------:R-:W2:Y:S02]  /*10440*/  LDSM.16.MT88.4 R32, [R205+0x3000] ;  /* 0x00300000cd20783b */ /* 0x000ea40000004200 */
[----:B------:R3:W4:Y:S03]  /*10450*/  MUFU.EX2 R245, R8 ;  /* 0x0000000800f57308 */ /* 0x0007260000000800 */
[C---:B------:R-:W-:Y:S01]  /*10460*/  HMMA.16816.F32 R80, R4.reuse, R18, RZ ;  /* 0x000000120450723c */ /* 0x040fe200000018ff */
[----:B------:R-:W5:Y:S07]  /*10470*/  LDSM.16.MT88.4 R16, [R205+0x800] ;  /* 0x00080000cd10783b */ /* 0x000f6e0000004200 */
[----:B------:R-:W-:Y:S01]  /*10480*/  HMMA.16816.F32 R56, R4, R10, RZ ;  /* 0x0000000a0438723c */ /* 0x000fe200000018ff */
[----:B---3--:R-:W-:-:S07]  /*10490*/  FFMA.FTZ R8, R37, c[0x0][0x2d0], -R2 ;  /* 0x0000b40025087a23 */ /* 0x008fce0000010802 */
[----:B------:R-:W-:Y:S01]  /*104a0*/  HMMA.16816.F32 R52, R4, R20, RZ ;  /* 0x000000140434723c */ /* 0x000fe200000018ff */
[----:B------:R-:W-:Y:S01]  /*104b0*/  IMAD.MOV.U32 R10, RZ, RZ, R137 ;  /* 0x000000ffff0a7224 */ /* 0x000fe200078e0089 */
[----:B------:R3:W-:Y:S01]  /*104c0*/  MUFU.EX2 R246, R8 ;  /* 0x0000000800f67308 */ /* 0x0007e20000000800 */
[----:B------:R-:W-:-:S05]  /*104d0*/  IMAD.MOV.U32 R11, RZ, RZ, R140 ;  /* 0x000000ffff0b7224 */ /* 0x000fca00078e008c */
[C---:B------:R-:W-:Y:S01]  /*104e0*/  HMMA.16816.F32 R76, R4.reuse, R22, RZ ;  /* 0x00000016044c723c */ /* 0x040fe200000018ff */
[----:B------:R-:W-:Y:S07]  /*104f0*/  LDSM.16.MT88.4 R20, [R204+0x800] ;  /* 0x00080000cc14783b */ /* 0x000fee0000004200 */
[----:B-1----:R-:W-:Y:S01]  /*10500*/  HMMA.16816.F32 R88, R4, R24, RZ ;  /* 0x000000180458723c */ /* 0x002fe200000018ff */
[----:B---3--:R-:W-:-:S04]  /*10510*/  FFMA.FTZ R8, R38, c[0x0][0x2d0], -R2 ;  /* 0x0000b40026087a23 */ /* 0x008fc80000010802 */
[----:B------:R1:W3:Y:S03]  /*10520*/  MUFU.EX2 R244, R8 ;  /* 0x0000000800f47308 */ /* 0x0002e60000000800 */
[C---:B------:R-:W-:Y:S01]  /*10530*/  HMMA.16816.F32 R92, R4.reuse, R26, RZ ;  /* 0x0000001a045c723c */ /* 0x040fe200000018ff */
[----:B------:R-:W-:Y:S07]  /*10540*/  LDSM.16.MT88.4 R24, [R202+0x3800] ;  /* 0x00380000ca18783b */ /* 0x000fee0000004200 */
[----:B------:R-:W-:Y:S01]  /*10550*/  HMMA.16816.F32 R100, R4, R40, RZ ;  /* 0x000000280464723c */ /* 0x000fe200000018ff */
[----:B-1----:R-:W-:-:S07]  /*10560*/  FFMA.FTZ R8, R36, c[0x0][0x2d0], -R0 ;  /* 0x0000b40024087a23 */ /* 0x002fce0000010800 */
[C---:B------:R-:W-:Y:S01]  /*10570*/  HMMA.16816.F32 R112, R4.reuse, R42, RZ ;  /* 0x0000002a0470723c */ /* 0x040fe200000018ff */
[----:B------:R-:W1:Y:S01]  /*10580*/  LDSM.16.MT88.4 R36, [R202+0x800] ;  /* 0x00080000ca24783b */ /* 0x000e620000004200 */
[----:B------:R3:W-:Y:S03]  /*10590*/  MUFU.EX2 R242, R8 ;  /* 0x0000000800f27308 */ /* 0x0007e60000000800 */
[----:B------:R-:W-:Y:S03]  /*105a0*/  LDSM.16.MT88.4 R40, [R203+0x3800] ;  /* 0x00380000cb28783b */ /* 0x000fe60000004200 */
[C---:B--2---:R-:W-:Y:S08]  /*105b0*/  HMMA.16816.F32 R96, R4.reuse, R32, RZ ;  /* 0x000000200460723c */ /* 0x044ff000000018ff */
[----:B------:R-:W-:Y:S01]  /*105c0*/  HMMA.16816.F32 R108, R4, R34, RZ ;  /* 0x00000022046c723c */ /* 0x000fe200000018ff */
[----:B------:R-:W-:Y:S01]  /*105d0*/  LDSM.16.MT88.4 R32, [R203+0x1000] ;  /* 0x00100000cb20783b */ /* 0x000fe20000004200 */
[----:B---3--:R-:W-:-:S03]  /*105e0*/  FFMA.FTZ R8, R31, c[0x0][0x2d0], -R0 ;  /* 0x0000b4001f087a23 */ /* 0x008fc60000010800 */
[----:B------:R-:W2:Y:S01]  /*105f0*/  LDSM.16.MT88.4 R28, [R203+0x800] ;  /* 0x00080000cb1c783b */ /* 0x000ea20000004200 */
[----:B------:R3:W1:Y:S02]  /*10600*/  MUFU.EX2 R240, R8 ;  /* 0x0000000800f07308 */ /* 0x0006640000000800 */
[C---:B------:R-:W-:Y:S08]  /*10610*/  HMMA.16816.F32 R136, R4.reuse, R12, RZ ;  /* 0x0000000c0488723c */ /* 0x040ff000000018ff */
[----:B------:R-:W-:Y:S01]  /*10620*/  HMMA.16816.F32 R104, R4, R14, RZ ;  /* 0x0000000e0468723c */ /* 0x000fe200000018ff */
[----:B------:R-:W-:Y:S01]  /*10630*/  LDSM.16.MT88.4 R12, [R204+0x3800] ;  /* 0x00380000cc0c783b */ /* 0x000fe20000004200 */
[----:B---3--:R-:W-:-:S05]  /*10640*/  FFMA.FTZ R8, R60, c[0x0][0x2d0], -R0 ;  /* 0x0000b4003c087a23 */ /* 0x008fca0000010800 */
[----:B----4-:R-:W-:Y:S02]  /*10650*/  F2FP.PACK_AB R4, R245, R247 ;  /* 0x000000f7f504723e */ /* 0x010fe400000000ff */
[----:B------:R-:W-:Y:S01]  /*10660*/  F2FP.PACK_AB R6, R244, R246 ;  /* 0x000000f6f406723e */ /* 0x000fe200000000ff */
[----:B------:R3:W-:Y:S01]  /*10670*/  MUFU.EX2 R241, R8 ;  /* 0x0000000800f17308 */ /* 0x0007e20000000800 */
[----:B-1----:R-:W-:Y:S01]  /*10680*/  F2FP.PACK_AB R5, R240, R242 ;  /* 0x000000f2f005723e */ /* 0x002fe200000000ff */
[----:B---3--:R-:W-:-:S06]  /*10690*/  FFMA.FTZ R8, R61, c[0x0][0x2d0], -R0 ;  /* 0x0000b4003d087a23 */ /* 0x008fcc0000010800 */
[----:B------:R1:W3:Y:S02]  /*106a0*/  MUFU.EX2 R239, R8 ;  /* 0x0000000800ef7308 */ /* 0x0002e40000000800 */
[----:B-1----:R-:W-:Y:S01]  /*106b0*/  FFMA.FTZ R8, R71, c[0x0][0x2d0], -R2 ;  /* 0x0000b40047087a23 */ /* 0x002fe20000010802 */
[----:B---3--:R-:W-:Y:S01]  /*106c0*/  F2FP.PACK_AB R7, R239, R241 ;  /* 0x000000f1ef07723e */ /* 0x008fe200000000ff */
[----:B------:R-:W-:-:S04]  /*106d0*/  IMAD.MOV.U32 R71, RZ, RZ, R147 ;  /* 0x000000ffff477224 */ /* 0x000fc800078e0093 */
[----:B------:R1:W-:Y:S02]  /*106e0*/  MUFU.EX2 R238, R8 ;  /* 0x0000000800ee7308 */ /* 0x0003e40000000800 */
[C---:B-----5:R-:W-:Y:S08]  /*106f0*/  HMMA.16816.F32 R60, R4.reuse, R16, R48 ;  /* 0x00000010043c723c */ /* 0x060ff00000001830 */
        /* <DEDUP_REMOVED lines=11> */
[----:B------:R-:W3:Y:S07]  /*107b0*/  LDSM.16.MT88.4 R20, [R202+0x4000] ;  /* 0x00400000ca14783b */ /* 0x000eee0000004200 */
[----:B------:R-:W-:Y:S01]  /*107c0*/  HMMA.16816.F32 R120, R4, R26, R92 ;  /* 0x0000001a0478723c */ /* 0x000fe2000000185c */
[----:B-1----:R-:W-:-:S04]  /*107d0*/  FFMA.FTZ R8, R117, c[0x0][0x2d0], -R2 ;  /* 0x0000b40075087a23 */ /* 0x002fc80000010802 */
[----:B------:R1:W1:Y:S03]  /*107e0*/  MUFU.EX2 R235, R8 ;  /* 0x0000000800eb7308 */ /* 0x0002660000000800 */
[C---:B------:R-:W-:Y:S01]  /*107f0*/  HMMA.16816.F32 R116, R4.reuse, R24, R88 ;  /* 0x000000180474723c */ /* 0x040fe20000001858 */
[----:B------:R-:W4:Y:S07]  /*10800*/  LDSM.16.MT88.4 R24, [R205+0x1000] ;  /* 0x00100000cd18783b */ /* 0x000f2e0000004200 */
[----:B--2---:R-:W-:Y:S01]  /*10810*/  HMMA.16816.F32 R84, R4, R28, R64 ;  /* 0x0000001c0454723c */ /* 0x004fe20000001840 */
[----:B-1----:R-:W-:-:S07]  /*10820*/  FFMA.FTZ R8, R70, c[0x0][0x2d0], -R0 ;  /* 0x0000b40046087a23 */ /* 0x002fce0000010800 */
[C---:B------:R-:W-:Y:S01]  /*10830*/  HMMA.16816.F32 R80, R4.reuse, R30, R56 ;  /* 0x0000001e0450723c */ /* 0x040fe20000001838 */
[----:B------:R-:W-:Y:S01]  /*10840*/  LDSM.16.MT88.4 R28, [R204+0x1000] ;  /* 0x00100000cc1c783b */ /* 0x000fe20000004200 */
[----:B------:R1:W-:Y:S06]  /*10850*/  MUFU.EX2 R232, R8 ;  /* 0x0000000800e87308 */ /* 0x0003ec0000000800 */
[C---:B------:R-:W-:Y:S08]  /*10860*/  HMMA.16816.F32 R144, R4.reuse, R40, R100 ;  /* 0x000000280490723c */ /* 0x040ff00000001864 */
[----:B---3--:R-:W-:Y:S01]  /*10870*/  HMMA.16816.F32 R96, R4, R16, R96 ;  /* 0x000000100460723c */ /* 0x008fe20000001860 */
[----:B-1----:R-:W-:-:S04]  /*10880*/  FFMA.FTZ R8, R69, c[0x0][0x2d0], -R0 ;  /* 0x0000b40045087a23 */ /* 0x002fc80000010800 */
[----:B------:R1:W2:Y:S03]  /*10890*/  MUFU.EX2 R227, R8 ;  /* 0x0000000800e37308 */ /* 0x0002a60000000800 */
[C---:B------:R-:W-:Y:S01]  /*108a0*/  HMMA.16816.F32 R76, R4.reuse, R18, R108 ;  /* 0x00000012044c723c */ /* 0x040fe2000000186c */
[----:B------:R-:W-:Y:S07]  /*108b0*/  LDSM.16.MT88.4 R16, [R205+0x4000] ;  /* 0x00400000cd10783b */ /* 0x000fee0000004200 */
[----:B------:R-:W-:Y:S01]  /*108c0*/  HMMA.16816.F32 R64, R4, R12, R136 ;  /* 0x0000000c0440723c */ /* 0x000fe20000001888 */
[----:B-1----:R-:W-:-:S07]  /*108d0*/  FFMA.FTZ R8, R132, c[0x0][0x2d0], -R0 ;  /* 0x0000b40084087a23 */ /* 0x002fce0000010800 */
[----:B------:R-:W-:Y:S01]  /*108e0*/  HMMA.16816.F32 R56, R4, R14, R104 ;  /* 0x0000000e0438723c */ /* 0x000fe20000001868 */
[----:B------:R-:W-:Y:S01]  /*108f0*/  LDSM.16.MT88.4 R12, [R204+0x4000] ;  /* 0x00400000cc0c783b */ /* 0x000fe20000004200 */
[----:B------:R1:W-:Y:S02]  /*10900*/  MUFU.EX2 R225, R8 ;  /* 0x0000000800e17308 */ /* 0x0003e40000000800 */
[----:B-1----:R-:W-:-:S04]  /*10910*/  FFMA.FTZ R8, R133, c[0x0][0x2d0], -R0 ;  /* 0x0000b40085087a23 */ /* 0x002fc80000010800 */
[----:B------:R-:W-:Y:S02]  /*10920*/  HMMA.16816.F32 R132, R4, R42, R112 ;  /* 0x0000002a0484723c */ /* 0x000fe40000001870 */
[----:B------:R-:W1:Y:S05]  /*10930*/  MUFU.EX2 R224, R8 ;  /* 0x0000000800e07308 */ /* 0x000e6a0000000800 */
[----:B----4-:R-:W-:Y:S02]  /*10940*/  F2FP.PACK_AB R4, R237, R238 ;  /* 0x000000eeed04723e */ /* 0x010fe400000000ff */
[----:B------:R-:W-:Y:S02]  /*10950*/  F2FP.PACK_AB R6, R235, R236 ;  /* 0x000000eceb06723e */ /* 0x000fe400000000ff */
[----:B--2---:R-:W-:-:S02]  /*10960*/  F2FP.PACK_AB R5, R227, R232 ;  /* 0x000000e8e305723e */ /* 0x004fc400000000ff */
[----:B-1----:R-:W-:Y:S01]  /*10970*/  F2FP.PACK_AB R7, R224, R225 ;  /* 0x000000e1e007723e */ /* 0x002fe200000000ff */
[----:B------:R-:W-:-:S04]  /*10980*/  FFMA.FTZ R8, R155, c[0x0][0x2d0], -R2 ;  /* 0x0000b4009b087a23 */ /* 0x000fc80000010802 */
[----:B------:R1:W-:Y:S02]  /*10990*/  MUFU.EX2 R222, R8 ;  /* 0x0000000800de7308 */ /* 0x0003e40000000800 */
[C---:B-----5:R-:W-:Y:S08]  /*109a0*/  HMMA.16816.F32 R92, R4.reuse, R36, R148 ;  /* 0x00000024045c723c */ /* 0x060ff00000001894 */
[----:B------:R-:W-:Y:S01]  /*109b0*/  HMMA.16816.F32 R104, R4, R38, R140 ;  /* 0x000000260468723c */ /* 0x000fe2000000188c */
[----:B------:R-:W2:Y:S01]  /*109c0*/  LDSM.16.MT88.4 R36, [R203+0x4000] ;  /* 0x00400000cb24783b */ /* 0x000ea20000004200 */
[----:B-1----:R-:W-:-:S06]  /*109d0*/  FFMA.FTZ R8, R162, c[0x0][0x2d0], -R2 ;  /* 0x0000b400a2087a23 */ /* 0x002fcc0000010802 */
[C---:B------:R-:W-:Y:S01]  /*109e0*/  HMMA.16816.F32 R112, R4.reuse, R20, R116 ;  /* 0x000000140470723c */ /* 0x040fe20000001874 */
[----:B------:R1:W3:Y:S07]  /*109f0*/  MUFU.EX2 R221, R8 ;  /* 0x0000000800dd7308 */ /* 0x0002ee0000000800 */
[C---:B------:R-:W-:Y:S01]  /*10a00*/  HMMA.16816.F32 R120, R4.reuse, R22, R120 ;  /* 0x000000160478723c */ /* 0x040fe20000001878 */
[----:B------:R-:W4:Y:S07]  /*10a10*/  LDSM.16.MT88.4 R20, [R205+0x1800] ;  /* 0x00180000cd14783b */ /* 0x000f2e0000004200 */
[----:B------:R-:W-:Y:S01]  /*10a20*/  HMMA.16816.F32 R88, R4, R24, R60 ;  /* 0x000000180458723c */ /* 0x000fe2000000183c */
[----:B-1----:R-:W-:-:S04]  /*10a30*/  FFMA.FTZ R8, R161, c[0x0][0x2d0], -R2 ;  /* 0x0000b400a1087a23 */ /* 0x002fc80000010802 */
[----:B------:R1:W-:Y:S03]  /*10a40*/  MUFU.EX2 R162, R8 ;  /* 0x0000000800a27308 */ /* 0x0003e60000000800 */
[C---:B------:R-:W-:Y:S01]  /*10a50*/  HMMA.16816.F32 R40, R4.reuse, R26, R44 ;  /* 0x0000001a0428723c */ /* 0x040fe2000000182c */
[----:B------:R-:W5:Y:S07]  /*10a60*/  LDSM.16.MT88.4 R24, [R204+0x1800] ;  /* 0x00180000cc18783b */ /* 0x000f6e0000004200 */
[----:B------:R-:W-:Y:S01]  /*10a70*/  HMMA.16816.F32 R108, R4, R32, R84 ;  /* 0x00000020046c723c */ /* 0x000fe20000001854 */
[----:B-1----:R-:W-:-:S07]  /*10a80*/  FFMA.FTZ R8, R163, c[0x0][0x2d0], -R2 ;  /* 0x0000b400a3087a23 */ /* 0x002fce0000010802 */
[C---:B--2---:R-:W-:Y:S01]  /*10a90*/  HMMA.16816.F32 R136, R4.reuse, R36, R144 ;  /* 0x000000240488723c */ /* 0x044fe20000001890 */
[----:B------:R-:W-:Y:S01]  /*10aa0*/  IMAD.MOV.U32 R163, RZ, RZ, R11 ;  /* 0x000000ffffa37224 */ /* 0x000fe200078e000b */
[----:B------:R1:W2:Y:S06]  /*10ab0*/  MUFU.EX2 R161, R8 ;  /* 0x0000000800a17308 */ /* 0x0002ac0000000800 */
[C---:B------:R-:W-:Y:S08]  /*10ac0*/  HMMA.16816.F32 R84, R4.reuse, R28, R52 ;  /* 0x0000001c0454723c */ /* 0x040ff00000001834 */
[----:B------:R-:W-:Y:S01]  /*10ad0*/  HMMA.16816.F32 R44, R4, R30, R48 ;  /* 0x0000001e042c723c */ /* 0x000fe20000001830 */
[----:B------:R-:W2:Y:S01]  /*10ae0*/  LDSM.16.MT88.4 R28, [R203+0x1800] ;  /* 0x00180000cb1c783b */ /* 0x000ea20000004200 */
[----:B-1----:R-:W-:-:S04]  /*10af0*/  FFMA.FTZ R8, R153, c[0x0][0x2d0], -R0 ;  /* 0x0000b40099087a23 */ /* 0x002fc80000010800 */
[----:B------:R1:W-:Y:S02]  /*10b00*/  MUFU.EX2 R155, R8 ;  /* 0x00000008009b7308 */ /* 0x0003e40000000800 */
[C---:B------:R-:W-:Y:S01]  /*10b10*/  HMMA.16816.F32 R140, R4.reuse, R38, R132 ;  /* 0x00000026048c723c */ /* 0x040fe20000001884 */
[----:B------:R-:W-:Y:S07]  /*10b20*/  LDSM.16.MT88.4 R36, [R203+0x4800] ;  /* 0x00480000cb24783b */ /* 0x000fee0000004200 */
[----:B------:R-:W-:Y:S01]  /*10b30*/  HMMA.16816.F32 R132, R4, R16, R96 ;  /* 0x000000100484723c */ /* 0x000fe20000001860 */
[----:B-1----:R-:W-:-:S07]  /*10b40*/  FFMA.FTZ R8, R152, c[0x0][0x2d0], -R0 ;  /* 0x0000b40098087a23 */ /* 0x002fce0000010800 */
[C---:B------:R-:W-:Y:S01]  /*10b50*/  HMMA.16816.F32 R100, R4.reuse, R34, R80 ;  /* 0x000000220464723c */ /* 0x040fe20000001850 */
[----:B------:R-:W-:Y:S01]  /*10b60*/  LDSM.16.MT88.4 R32, [R202+0x1800] ;  /* 0x00180000ca20783b */ /* 0x000fe20000004200 */
[----:B------:R1:W1:Y:S06]  /*10b70*/  MUFU.EX2 R153, R8 ;  /* 0x0000000800997308 */ /* 0x00026c0000000800 */
[C---:B------:R-:W-:Y:S01]  /*10b80*/  HMMA.16816.F32 R116, R4.reuse, R18, R76 ;  /* 0x000000120474723c */ /* 0x040fe2000000184c */
[----:B------:R-:W-:Y:S07]  /*10b90*/  LDSM.16.MT88.4 R16, [R203+0x2000] ;  /* 0x00200000cb10783b */ /* 0x000fee0000004200 */
[----:B------:R-:W-:Y:S01]  /*10ba0*/  HMMA.16816.F32 R96, R4, R12, R64 ;  /* 0x0000000c0460723c */ /* 0x000fe20000001840 */
[----:B-1----:R-:W-:-:S02]  /*10bb0*/  FFMA.FTZ R8, R154, c[0x0][0x2d0], -R0 ;  /* 0x0000b4009a087a23 */ /* 0x002fc40000010800 */
[----:B------:R-:W-:Y:S02]  /*10bc0*/  IMAD.MOV.U32 R154, RZ, RZ, R10 ;  /* 0x000000ffff9a7224 */ /* 0x000fe400078e000a */
[----:B------:R1:W-:Y:S03]  /*10bd0*/  MUFU.EX2 R145, R8 ;  /* 0x0000000800917308 */ /* 0x0003e60000000800 */
[----:B------:R-:W-:Y:S01]  /*10be0*/  HMMA.16816.F32 R60, R4, R14, R56 ;  /* 0x0000000e043c723c */ /* 0x000fe20000001838 */
[----:B------:R-:W-:Y:S06]  /*10bf0*/  LDSM.16.MT88.4 R12, [R202+0x4800] ;  /* 0x00480000ca0c783b */ /* 0x000fec0000004200 */
[----:B---3--:R-:W-:-:S02]  /*10c00*/  F2FP.PACK_AB R4, R221, R222 ;  /* 0x000000dedd04723e */ /* 0x008fc400000000ff */
[----:B--2---:R-:W-:Y:S02]  /*10c10*/  F2FP.PACK_AB R6, R161, R162 ;  /* 0x000000a2a106723e */ /* 0x004fe400000000ff */
[----:B------:R-:W-:Y:S01]  /*10c20*/  F2FP.PACK_AB R5, R153, R155 ;  /* 0x0000009b9905723e */ /* 0x000fe200000000ff */
[----:B-1----:R-:W-:Y:S02]  /*10c30*/  FFMA.FTZ R8, R160, c[0x0][0x2d0], -R0 ;  /* 0x0000b400a0087a23 */ /* 0x002fe40000010800 */
[----:B------:R-:W-:Y:S02]  /*10c40*/  IMAD.MOV.U32 R160, RZ, RZ, R71 ;  /* 0x000000ffffa07224 */ /* 0x000fe400078e0047 */
[----:B------:R1:W2:Y:S02]  /*10c50*/  MUFU.EX2 R144, R8 ;  /* 0x0000000800907308 */ /* 0x0002a40000000800 */
[----:B-1----:R-:W-:Y:S01]  /*10c60*/  FFMA.FTZ R8, R167, c[0x0][0x2d0], -R2 ;  /* 0x0000b400a7087a23 */ /* 0x002fe20000010802 */
[----:B--2---:R-:W-:Y:S01]  /*10c70*/  F2FP.PACK_AB R7, R144, R145 ;  /* 0x000000919007723e */ /* 0x004fe200000000ff */
[----:B------:R-:W-:-:S04]  /*10c80*/  IMAD.MOV.U32 R167, RZ, RZ, R9 ;  /* 0x000000ffffa77224 */ /* 0x000fc800078e0009 */
[----:B------:R1:W-:Y:S02]  /*10c90*/  MUFU.EX2 R152, R8 ;  /* 0x0000000800987308 */ /* 0x0003e40000000800 */
[C---:B----4-:R-:W-:Y:S08]  /*10ca0*/  HMMA.16816.F32 R52, R4.reuse, R20, R88 ;  /* 0x000000140434723c */ /* 0x050ff00000001858 */
[----:B------:R-:W-:Y:S01]  /*10cb0*/  HMMA.16816.F32 R40, R4, R22, R40 ;  /* 0x000000160428723c */ /* 0x000fe20000001828 */
[----:B------:R-:W2:Y:S01]  /*10cc0*/  LDSM.16.MT88.4 R20, [R204+0x4800] ;  /* 0x00480000cc14783b */ /* 0x000ea20000004200 */
[----:B-1----:R-:W-:-:S02]  /*10cd0*/  FFMA.FTZ R8, R170, c[0x0][0x2d0], -R2 ;  /* 0x0000b400aa087a23 */ /* 0x002fc40000010802 */
[----:B------:R-:W-:Y:S02]  /*10ce0*/  IMAD.MOV.U32 R170, RZ, RZ, R251 ;  /* 0x000000ffffaa7224 */ /* 0x000fe400078e00fb */
[----:B------:R1:W3:Y:S02]  /*10cf0*/  MUFU.EX2 R151, R8 ;  /* 0x0000000800977308 */ /* 0x0002e40000000800 */
[C---:B-----5:R-:W-:Y:S08]  /*10d00*/  HMMA.16816.F32 R48, R4.reuse, R24, R84 ;  /* 0x000000180430723c */ /* 0x060ff00000001854 */
[----:B------:R-:W-:Y:S01]  /*10d10*/  HMMA.16816.F32 R44, R4, R26, R44 ;  /* 0x0000001a042c723c */ /* 0x000fe2000000182c */
[----:B------:R-:W4:Y:S01]  /*10d20*/  LDSM.16.MT88.4 R24, [R205+0x4800] ;  /* 0x00480000cd18783b */ /* 0x000f220000004200 */
[----:B-1----:R-:W-:-:S06]  /*10d30*/  FFMA.FTZ R8, R169, c[0x0][0x2d0], -R2 ;  /* 0x0000b400a9087a23 */ /* 0x002fcc0000010802 */
[C---:B------:R-:W-:Y:S01]  /*10d40*/  HMMA.16816.F32 R64, R4.reuse, R28, R108 ;  /* 0x0000001c0440723c */ /* 0x040fe2000000186c */
[----:B------:R1:W-:Y:S07]  /*10d50*/  MUFU.EX2 R150, R8 ;  /* 0x0000000800967308 */ /* 0x0003ee0000000800 */
[C---:B------:R-:W-:Y:S01]  /*10d60*/  HMMA.16816.F32 R56, R4.reuse, R30, R100 ;  /* 0x0000001e0438723c */ /* 0x040fe20000001864 */
[----:B------:R-:W-:Y:S07]  /*10d70*/  LDSM.16.MT88.4 R28, [R202+0x2000] ;  /* 0x00200000ca1c783b */ /* 0x000fee0000004200 */
[----:B--2---:R-:W-:Y:S01]  /*10d80*/  HMMA.16816.F32 R100, R4, R20, R96 ;  /* 0x000000140464723c */ /* 0x004fe20000001860 */
[----:B------:R-:W-:Y:S01]  /*10d90*/  LDSM.16.MT88.4 R96, [R205+0x2800] ;  /* 0x00280000cd60783b */ /* 0x000fe20000004200 */
[----:B-1----:R-:W-:-:S04]  /*10da0*/  FFMA.FTZ R8, R171, c[0x0][0x2d0], -R2 ;  /* 0x0000b400ab087a23 */ /* 0x002fc80000010802 */
[----:B------:R1:W2:Y:S02]  /*10db0*/  MUFU.EX2 R149, R8 ;  /* 0x0000000800957308 */ /* 0x0002a40000000800 */
[C---:B------:R-:W-:Y:S01]  /*10dc0*/  HMMA.16816.F32 R60, R4.reuse, R22, R60 ;  /* 0x00000016043c723c */ /* 0x040fe2000000183c */
[----:B------:R-:W5:Y:S07]  /*10dd0*/  LDSM.16.MT88.4 R20, [R202+0x5000] ;  /* 0x00500000ca14783b */ /* 0x000f6e0000004200 */
[----:B------:R-:W-:Y:S01]  /*10de0*/  HMMA.16816.F32 R80, R4, R32, R92 ;  /* 0x000000200450723c */ /* 0x000fe2000000185c */
[----:B-1----:R-:W-:-:S07]  /*10df0*/  FFMA.FTZ R8, R165, c[0x0][0x2d0], -R0 ;  /* 0x0000b400a5087a23 */ /* 0x002fce0000010800 */
[C---:B------:R-:W-:Y:S01]  /*10e00*/  HMMA.16816.F32 R76, R4.reuse, R34, R104 ;  /* 0x00000022044c723c */ /* 0x040fe20000001868 */
[----:B------:R-:W-:Y:S01]  /*10e10*/  LDSM.16.MT88.4 R32, [R204+0x2000] ;  /* 0x00200000cc20783b */ /* 0x000fe20000004200 */
[----:B------:R1:W-:Y:S06]  /*10e20*/  MUFU.EX2 R74, R8 ;  /* 0x00000008004a7308 */ /* 0x0003ec0000000800 */
[C---:B------:R-:W-:Y:S08]  /*10e30*/  HMMA.16816.F32 R88, R4.reuse, R12, R112 ;  /* 0x0000000c0458723c */ /* 0x040ff00000001870 */
[----:B------:R-:W-:Y:S01]  /*10e40*/  HMMA.16816.F32 R92, R4, R14, R120 ;  /* 0x0000000e045c723c */ /* 0x000fe20000001878 */
[----:B------:R-:W2:Y:S01]  /*10e50*/  LDSM.16.MT88.4 R12, [R205+0x2000] ;  /* 0x00200000cd0c783b */ /* 0x000ea20000004200 */
[----:B-1----:R-:W-:-:S03]  /*10e60*/  FFMA.FTZ R8, R164, c[0x0][0x2d0], -R0 ;  /* 0x0000b400a4087a23 */ /* 0x002fc60000010800 */
[----:B------:R-:W-:Y:S01]  /*10e70*/  LDSM.16.MT88.4 R120, [R203+0x5800] ;  /* 0x00580000cb78783b */ /* 0x000fe20000004200 */
[----:B------:R1:W1:Y:S02]  /*10e80*/  MUFU.EX2 R71, R8 ;  /* 0x0000000800477308 */ /* 0x0002640000000800 */
[C---:B------:R-:W-:Y:S08]  /*10e90*/  HMMA.16816.F32 R104, R4.reuse, R36, R136 ;  /* 0x000000240468723c */ /* 0x040ff00000001888 */
[----:B------:R-:W-:Y:S01]  /*10ea0*/  HMMA.16816.F32 R140, R4, R38, R140 ;  /* 0x00000026048c723c */ /* 0x000fe2000000188c */
[----:B-1----:R-:W-:-:S07]  /*10eb0*/  FFMA.FTZ R8, R166, c[0x0][0x2d0], -R0 ;  /* 0x0000b400a6087a23 */ /* 0x002fce0000010800 */
[C---:B----4-:R-:W-:Y:S01]  /*10ec0*/  HMMA.16816.F32 R132, R4.reuse, R24, R132 ;  /* 0x000000180484723c */ /* 0x050fe20000001884 */
[----:B------:R1:W-:Y:S07]  /*10ed0*/  MUFU.EX2 R70, R8 ;  /* 0x0000000800467308 */ /* 0x0003ee0000000800 */
[----:B------:R-:W-:Y:S07]  /*10ee0*/  HMMA.16816.F32 R112, R4, R26, R116 ;  /* 0x0000001a0470723c */ /* 0x000fee0000001874 */
[----:B---3--:R-:W-:-:S02]  /*10ef0*/  F2FP.PACK_AB R4, R151, R152 ;  /* 0x000000989704723e */ /* 0x008fc400000000ff */
[----:B--2---:R-:W-:Y:S01]  /*10f00*/  F2FP.PACK_AB R6, R149, R150 ;  /* 0x000000969506723e */ /* 0x004fe200000000ff */
[----:B-1----:R-:W-:Y:S01]  /*10f10*/  FFMA.FTZ R8, R168, c[0x0][0x2d0], -R0 ;  /* 0x0000b400a8087a23 */ /* 0x002fe20000010800 */
[----:B------:R-:W-:-:S03]  /*10f20*/  F2FP.PACK_AB R5, R71, R74 ;  /* 0x0000004a4705723e */ /* 0x000fc600000000ff */
        /* <DEDUP_REMOVED lines=8> */
[C---:B-----5:R-:W-:Y:S01]  /*10fb0*/  HMMA.16816.F32 R108, R4.reuse, R20, R88 ;  /* 0x00000014046c723c */ /* 0x060fe20000001858 */
[----:B------:R-:W-:Y:S01]  /*10fc0*/  LDSM.16.MT88.4 R88, [R203+0x2800] ;  /* 0x00280000cb58783b */ /* 0x000fe20000004200 */
[----:B------:R1:W3:Y:S06]  /*10fd0*/  MUFU.EX2 R147, R8 ;  /* 0x0000000800937308 */ /* 0x0002ec0000000800 */
[C---:B------:R-:W-:Y:S08]  /*10fe0*/  HMMA.16816.F32 R52, R4.reuse, R12, R52 ;  /* 0x0000000c0434723c */ /* 0x040ff00000001834 */
[C---:B------:R-:W-:Y:S01]  /*10ff0*/  HMMA.16816.F32 R40, R4.reuse, R14, R40 ;  /* 0x0000000e0428723c */ /* 0x040fe20000001828 */
[----:B------:R-:W4:Y:S01]  /*11000*/  LDSM.16.MT88.4 R12, [R205+0x5000] ;  /* 0x00500000cd0c783b */ /* 0x000f220000004200 */
[--C-:B-1----:R-:W-:Y:S01]  /*11010*/  FFMA.FTZ R8, R194, c[0x0][0x2d0], -R2.reuse ;  /* 0x0000b400c2087a23 */ /* 0x102fe20000010802 */
[----:B---3--:R-:W-:Y:S01]  /*11020*/  F2FP.PACK_AB R64, R147, R148 ;  /* 0x000000949340723e */ /* 0x008fe200000000ff */
[----:B------:R-:W-:Y:S01]  /*11030*/  FFMA.FTZ R2, R220, c[0x0][0x2d0], -R2 ;  /* 0x0000b400dc027a23 */ /* 0x000fe20000010802 */
[----:B------:R-:W-:Y:S01]  /*11040*/  IADD3 R220, R223, -0x2, RZ ;  /* 0xfffffffedfdc7810 */ /* 0x000fe20007ffe0ff */
[----:B------:R1:W-:Y:S02]  /*11050*/  MUFU.EX2 R146, R8 ;  /* 0x0000000800927308 */ /* 0x0003e40000000800 */
[C---:B------:R-:W-:Y:S01]  /*11060*/  HMMA.16816.F32 R36, R4.reuse, R28, R80 ;  /* 0x0000001c0424723c */ /* 0x040fe20000001850 */
[----:B------:R-:W-:Y:S05]  /*11070*/  LDSM.16.MT88.4 R80, [R202+0x2800] ;  /* 0x00280000ca50783b */ /* 0x000fea0000004200 */
[----:B------:R3:W5:Y:S02]  /*11080*/  MUFU.EX2 R251, R2 ;  /* 0x0000000200fb7308 */ /* 0x0007640000000800 */
[C---:B------:R-:W-:Y:S01]  /*11090*/  HMMA.16816.F32 R48, R4.reuse, R32, R48 ;  /* 0x000000200430723c */ /* 0x040fe20000001830 */
[----:B-1----:R-:W1:Y:S07]  /*110a0*/  LDSM.16.MT88.4 R8, [R204+0x5000] ;  /* 0x00500000cc08783b */ /* 0x002e6e0000004200 */
[----:B--2---:R-:W-:Y:S01]  /*110b0*/  HMMA.16816.F32 R116, R4, R16, R104 ;  /* 0x000000100474723c */ /* 0x004fe20000001868 */
[----:B------:R-:W-:Y:S01]  /*110c0*/  LDSM.16.MT88.4 R104, [R204+0x2800] ;  /* 0x00280000cc68783b */ /* 0x000fe20000004200 */
[----:B---3--:R-:W-:Y:S01]  /*110d0*/  FFMA.FTZ R2, R172, c[0x0][0x2d0], -R0 ;  /* 0x0000b400ac027a23 */ /* 0x008fe20000010800 */
[----:B-----5:R-:W-:-:S05]  /*110e0*/  F2FP.PACK_AB R66, R251, R146 ;  /* 0x00000092fb42723e */ /* 0x020fca00000000ff */
[C---:B------:R-:W-:Y:S01]  /*110f0*/  HMMA.16816.F32 R44, R4.reuse, R34, R44 ;  /* 0x00000022042c723c */ /* 0x040fe2000000182c */
[----:B------:R2:W-:Y:S07]  /*11100*/  MUFU.EX2 R20, R2 ;  /* 0x0000000200147308 */ /* 0x0005ee0000000800 */
[C---:B------:R-:W-:Y:S08]  /*11110*/  HMMA.16816.F32 R28, R4.reuse, R30, R76 ;  /* 0x0000001e041c723c */ /* 0x040ff0000000184c */
[----:B----4-:R-:W-:Y:S01]  /*11120*/  HMMA.16816.F32 R132, R4, R12, R132 ;  /* 0x0000000c0484723c */ /* 0x010fe20000001884 */
[----:B--2---:R-:W-:-:S04]  /*11130*/  FFMA.FTZ R2, R173, c[0x0][0x2d0], -R0 ;  /* 0x0000b400ad027a23 */ /* 0x004fc80000010800 */
[----:B------:R2:W3:Y:S03]  /*11140*/  MUFU.EX2 R21, R2 ;  /* 0x0000000200157308 */ /* 0x0004e60000000800 */
[C---:B------:R-:W-:Y:S08]  /*11150*/  HMMA.16816.F32 R24, R4.reuse, R22, R92 ;  /* 0x000000160418723c */ /* 0x040ff0000000185c */
[----:B-1----:R-:W-:Y:S01]  /*11160*/  HMMA.16816.F32 R136, R4, R8, R100 ;  /* 0x000000080488723c */ /* 0x002fe20000001864 */
[--C-:B--2---:R-:W-:Y:S01]  /*11170*/  FFMA.FTZ R2, R175, c[0x0][0x2d0], -R0.reuse ;  /* 0x0000b400af027a23 */ /* 0x104fe20000010800 */
[----:B---3--:R-:W-:Y:S01]  /*11180*/  F2FP.PACK_AB R65, R21, R20 ;  /* 0x000000141541723e */ /* 0x008fe200000000ff */
[----:B------:R-:W-:-:S05]  /*11190*/  FFMA.FTZ R0, R174, c[0x0][0x2d0], -R0 ;  /* 0x0000b400ae007a23 */ /* 0x000fca0000010800 */
[C---:B------:R-:W-:Y:S01]  /*111a0*/  HMMA.16816.F32 R32, R4.reuse, R18, R140 ;  /* 0x000000120420723c */ /* 0x040fe2000000188c */
[----:B------:R1:W-:Y:S07]  /*111b0*/  MUFU.EX2 R17, R2 ;  /* 0x0000000200117308 */ /* 0x0003ee0000000800 */
[C---:B------:R-:W-:Y:S01]  /*111c0*/  HMMA.16816.F32 R12, R4.reuse, R14, R112 ;  /* 0x0000000e040c723c */ /* 0x040fe20000001870 */
[----:B------:R2:W3:Y:S01]  /*111d0*/  MUFU.EX2 R16, R0 ;  /* 0x0000000000107308 */ /* 0x0004e20000000800 */
[----:B------:R-:W-:Y:S06]  /*111e0*/  LDSM.16.MT88.4 R112, [R202+0x5800] ;  /* 0x00580000ca70783b */ /* 0x000fec0000004200 */
[----:B------:R-:W-:Y:S01]  /*111f0*/  HMMA.16816.F32 R8, R4, R10, R60 ;  /* 0x0000000a0408723c */ /* 0x000fe2000000183c */
[----:B-1----:R-:W-:Y:S01]  /*11200*/  FADD.FTZ R2, R170, R250 ;  /* 0x000000faaa027221 */ /* 0x002fe20000010000 */
[----:B------:R-:W1:Y:S03]  /*11210*/  LDSM.16.MT88.4 R4, [R204+0x5800] ;  /* 0x00580000cc04783b */ /* 0x000e660000004200 */
[----:B------:R-:W-:-:S02]  /*11220*/  FADD.FTZ R2, R167, R2 ;  /* 0x00000002a7027221 */ /* 0x000fc40000010000 */
[----:B------:R-:W-:Y:S02]  /*11230*/  IMAD.MOV.U32 R167, RZ, RZ, c[0x0][0x2c4] ;  /* 0x0000b100ffa77624 */ /* 0x000fe400078e00ff */
[----:B--2---:R-:W-:Y:S01]  /*11240*/  FADD.FTZ R0, R192, R243 ;  /* 0x000000f3c0007221 */ /* 0x004fe20000010000 */
[----:B---3--:R-:W-:Y:S01]  /*11250*/  F2FP.PACK_AB R67, R16, R17 ;  /* 0x000000111043723e */ /* 0x008fe200000000ff */
[----:B------:R-:W-:Y:S01]  /*11260*/  FADD.FTZ R2, R252, R2 ;  /* 0x00000002fc027221 */ /* 0x000fe20000010000 */
[----:B------:R-:W-:Y:S01]  /*11270*/  ISETP.NE.AND P6, PT, R167, 0x1, PT ;  /* 0x00000001a700780c */ /* 0x000fe20003fc5270 */
        /* <DEDUP_REMOVED lines=44> */
[----:B--2---:R-:W-:Y:S01]  /*11540*/  HMMA.16816.F32 R52, R64, R56, R132 ;  /* 0x000000384034723c */ /* 0x004fe20000001884 */
[----:B------:R-:W-:-:S04]  /*11550*/  @P6 IMAD.HI.U32 R5, R160, c[0x0][0x2c8], RZ ;  /* 0x0000b200a0056a27 */ /* 0x000fc800078e00ff */
[----:B------:R-:W-:Y:S02]  /*11560*/  FADD.FTZ R2, R20, R0 ;  /* 0x0000000014027221 */ /* 0x000fe40000010000 */
[----:B------:R-:W-:Y:S01]  /*11570*/  IMAD.MOV.U32 R0, RZ, RZ, R160 ;  /* 0x000000ffff007224 */ /* 0x000fe200078e00a0 */
[----:B------:R-:W-:Y:S01]  /*11580*/  HMMA.16816.F32 R80, R64, R82, R28 ;  /* 0x000000524050723c */ /* 0x000fe2000000181c */
[----:B------:R-:W-:-:S07]  /*11590*/  @P6 SHF.R.U32.HI R0, RZ, c[0x0][0x2cc], R5 ;  /* 0x0000b300ff006a19 */ /* 0x000fce0000011605 */
        /* <DEDUP_REMOVED lines=8> */
[----:B------:R-:W-:Y:S02]  /*11620*/  IMAD.IADD R2, R163, 0x1, -R154 ;  /* 0x00000001a3027824 */ /* 0x000fe400078e0a9a */
[----:B------:R-:W-:Y:S02]  /*11630*/  IMAD.MOV.U32 R163, RZ, RZ, c[0x0][0x32c] ;  /* 0x0000cb00ffa37624 */ /* 0x000fe400078e00ff */
[----:B------:R-:W-:Y:S02]  /*11640*/  FADD.FTZ R4, R17, R4 ;  /* 0x0000000411047221 */ /* 0x000fe40000010000 */
[----:B------:R-:W-:Y:S01]  /*11650*/  IMAD.IADD R0, R2, 0x1, R0 ;  /* 0x0000000102007824 */ /* 0x000fe200078e0200 */
[----:B------:R-:W-:Y:S01]  /*11660*/  ISETP.GE.AND P6, PT, R163, 0x1, PT ;  /* 0x00000001a300780c */ /* 0x000fe20003fc6270 */
[----:B------:R-:W-:-:S02]  /*11670*/  FADD.FTZ R5, R146, R6 ;  /* 0x0000000692057221 */ /* 0x000fc40000010000 */
[----:B------:R-:W-:Y:S01]  /*11680*/  FADD.FTZ R252, R16, R4 ;  /* 0x0000000410fc7221 */ /* 0x000fe20000010000 */
[----:B------:R-:W-:Y:S01]  /*11690*/  IADD3 R4, R0, c[0x0][0x328], RZ ;  /* 0x0000ca0000047a10 */ /* 0x000fe20007ffe0ff */
[----:B------:R-:W-:-:S08]  /*116a0*/  FADD.FTZ R251, R251, R5 ;  /* 0x00000005fbfb7221 */ /* 0x000fd00000010000 */
        /* <DEDUP_REMOVED lines=12> */
.L_x_803:
[----:B------:R-:W-:-:S13]  /*11770*/  ISETP.NE.AND P0, PT, R5, 0x1, PT ;  /* 0x000000010500780c */ /* 0x000fda0003f05270 */
[----:B------:R-:W-:-:S05]  /*11780*/  @P0 IMAD.HI.U32 R0, R2, c[0x0][0x330], RZ ;  /* 0x0000cc0002000a27 */ /* 0x000fca00078e00ff */
[----:B------:R-:W-:Y:S02]  /*11790*/  @P0 SHF.R.U32.HI R2, RZ, c[0x0][0x334], R0 ;  /* 0x0000cd00ff020a19 */ /* 0x000fe40000011600 */
.L_x_804:
[----:B------:R-:W-:Y:S05]  /*117a0*/  BSYNC B0 ;  /* 0x0000000000007941 */ /* 0x000fea0003800000 */
.L_x_802:
[----:B------:R-:W-:-:S05]  /*117b0*/  IMAD R2, R2, R5, c[0x0][0x32c] ;  /* 0x0000cb0002027624 */ /* 0x000fca00078e0205 */
[----:B------:R-:W-:-:S05]  /*117c0*/  IMNMX R4, R4, R2, PT ;  /* 0x0000000204047217 */ /* 0x000fca0003800200 */
.L_x_801:
[----:B------:R-:W-:-:S05]  /*117d0*/  IMAD.HI R0, R4, 0x2aaaaaab, RZ ;  /* 0x2aaaaaab04007827 */ /* 0x000fca00078e02ff */
        /* <DEDUP_REMOVED lines=8> */
.L_x_814:
[----:B------:R-:W2:Y:S01]  /*11860*/  LDL R0, [R1+0x18] ;  /* 0x0000180001007983 */ /* 0x000ea20000100800 */
[----:B------:R-:W-:Y:S04]  /*11870*/  DEPBAR.LE SB0, 0x0 ;  /* 0x000080000000791a */ /* 0x000fe80000000000 */
[----:B------:R-:W-:Y:S01]  /*11880*/  WARPSYNC 0xffffffff ;  /* 0xffffffff00007948 */ /* 0x000fe20003800000 */
[----:B------:R-:W-:Y:S01]  /*11890*/  BAR.SYNC.DEFER_BLOCKING 0x0 ;  /* 0x0000000000007b1d */ /* 0x000fe20000010000 */
[----:B------:R-:W-:Y:S01]  /*118a0*/  ISETP.GT.AND P0, PT, R226, R221, PT ;  /* 0x000000dde200720c */ /* 0x000fe20003f04270 */
[----:B------:R-:W-:Y:S05]  /*118b0*/  IMAD.MOV.U32 R220, RZ, RZ, c[0x0][0x2c4] ;  /* 0x0000b100ffdc7624 */ /* 0x000fea00078e00ff */
[----:B------:R-:W-:Y:S07]  /*118c0*/  ISETP.NE.AND P6, PT, R220, 0x1, PT ;  /* 0x00000001dc00780c */ /* 0x000fee0003fc5270 */
[----:B------:R-:W-:Y:S01]  /*118d0*/  @!P0 IMAD.WIDE.U32 R38, R221, c[0x0][0x208], RZ ;  /* 0x00008200dd268a25 */ /* 0x000fe200078e00ff */
[----:B------:R-:W-:Y:S02]  /*118e0*/  @!P0 MOV R2, c[0x0][0x208] ;  /* 0x0000820000028a02 */ /* 0x000fe40000000f00 */
[----:B------:R-:W-:Y:S01]  /*118f0*/  @!P0 MOV R3, 0x5 ;  /* 0x0000000500038802 */ /* 0x000fe20000000f00 */
[----:B------:R-:W-:Y:S01]  /*11900*/  @!P0 IMAD.MOV.U32 R37, RZ, RZ, R233 ;  /* 0x000000ffff258224 */ /* 0x000fe200078e00e9 */
[----:B------:R-:W-:Y:S02]  /*11910*/  @!P0 MOV R36, R228 ;  /* 0x000000e400248202 */ /* 0x000fe40000000f00 */
[C---:B------:R-:W-:Y:S02]  /*11920*/  @!P0 SHF.L.U64.HI R3, R2.reuse, R3, c[0x0][0x20c] ;  /* 0x0000830002038619 */ /* 0x040fe40000010203 */
[----:B------:R-:W-:Y:S01]  /*11930*/  @!P0 SHF.L.U32 R2, R2, 0x5, RZ ;  /* 0x0000000502028819 */ /* 0x000fe200000006ff */
[----:B------:R-:W1:Y:S01]  /*11940*/  LDSM.16.M88.4 R8, [R201] ;  /* 0x00000000c908783b */ /* 0x000e620000000200 */
[----:B------:R-:W-:Y:S01]  /*11950*/  @!P0 IMAD.WIDE.U32 R36, R38, 0x60, R36 ;  /* 0x0000006026248825 */ /* 0x000fe200078e0024 */
[----:B------:R-:W-:Y:S01]  /*11960*/  ULDC UR4, c[0x0][0x324] ;  /* 0x0000c90000047ab9 */ /* 0x000fe20000000800 */
[----:B------:R-:W-:Y:S01]  /*11970*/  @!P0 IADD3 R44, P1, R2, R2, RZ ;  /* 0x00000002022c8210 */ /* 0x000fe20007f3e0ff */
[----:B------:R-:W-:Y:S01]  /*11980*/  ULOP3.LUT UR4, URZ, UR4, URZ, 0x33, !UPT ;  /* 0x000000043f047292 */ /* 0x000fe2000f8e333f */
[----:B------:R-:W-:Y:S02]  /*11990*/  @!P0 IMAD.WIDE.U32 R28, R38, 0x60, R2 ;  /* 0x00000060261c8825 */ /* 0x000fe400078e0002 */
[----:B------:R-:W-:Y:S01]  /*119a0*/  @!P0 IADD3.X R45, R3, R3, RZ, P1, !PT ;  /* 0x00000003032d8210 */ /* 0x000fe20000ffe4ff */
[----:B------:R-:W3:Y:S02]  /*119b0*/  LDSM.16.M88.4 R16, [R201+0x800] ;  /* 0x00080000c910783b */ /* 0x000ee40000000200 */
[-C--:B------:R-:W-:Y:S02]  /*119c0*/  @!P0 IADD3 R47, P2, P1, R228, R28.reuse, R2 ;  /* 0x0000001ce42f8210 */ /* 0x080fe4000795e002 */
[----:B------:R-:W-:Y:S01]  /*119d0*/  @!P0 LEA R2, P4, R36, c[0x0][0x1f8], 0x1 ;  /* 0x00007e0024028a11 */ /* 0x000fe200078808ff */
[----:B------:R-:W-:Y:S01]  /*119e0*/  @!P0 IMAD.WIDE.U32 R44, R38, 0x60, R44 ;  /* 0x00000060262c8825 */ /* 0x000fe200078e002c */
[----:B------:R-:W-:Y:S02]  /*119f0*/  @!P0 IADD3 R46, P3, R228, R28, RZ ;  /* 0x0000001ce42e8210 */ /* 0x000fe40007f7e0ff */
[----:B------:R-:W4:Y:S08]  /*11a00*/  LDSM.16.M88.4 R24, [R201+0x1000] ;  /* 0x00100000c918783b */ /* 0x000f300000000200 */
[----:B------:R-:W5:Y:S04]  /*11a10*/  LDL R223, [R1+0x14] ;  /* 0x0000140001df7983 */ /* 0x000f680000100800 */
[----:B------:R-:W2:Y:S08]  /*11a20*/  LDSM.16.M88.4 R32, [R201+0x1800] ;  /* 0x00180000c920783b */ /* 0x000eb00000000200 */
[----:B------:R-:W5:Y:S01]  /*11a30*/  LDL R222, [R1+0x1c] ;  /* 0x00001c0001de7983 */ /* 0x000f620000100800 */
[C---:B-1----:R-:W-:Y:S03]  /*11a40*/  HMMA.16816.F32 R4, R124.reuse, R8, RZ ;  /* 0x000000087c04723c */ /* 0x042fe600000018ff */
[----:B------:R-:W1:Y:S05]  /*11a50*/  LDSM.16.M88.4 R40, [R201+0x2000] ;  /* 0x00200000c928783b */ /* 0x000e6a0000000200 */
[C---:B------:R-:W-:Y:S03]  /*11a60*/  HMMA.16816.F32 R8, R124.reuse, R10, RZ ;  /* 0x0000000a7c08723c */ /* 0x040fe600000018ff */
[----:B------:R-:W1:Y:S05]  /*11a70*/  LDSM.16.M88.4 R48, [R201+0x2800] ;  /* 0x00280000c930783b */ /* 0x000e6a0000000200 */
[C---:B---3--:R-:W-:Y:S03]  /*11a80*/  HMMA.16816.F32 R12, R124.reuse, R16, RZ ;  /* 0x000000107c0c723c */ /* 0x048fe600000018ff */
[----:B------:R-:W3:Y:S05]  /*11a90*/  LDSM.16.M88.4 R132, [R206] ;  /* 0x00000000ce84783b */ /* 0x000eea0000000200 */
[C---:B------:R-:W-:Y:S03]  /*11aa0*/  HMMA.16816.F32 R16, R124.reuse, R18, RZ ;  /* 0x000000127c10723c */ /* 0x040fe600000018ff */
[----:B------:R-:W1:Y:S05]  /*11ab0*/  LDSM.16.M88.4 R136, [R208] ;  /* 0x00000000d088783b */ /* 0x000e6a0000000200 */
[C---:B----4-:R-:W-:Y:S03]  /*11ac0*/  HMMA.16816.F32 R20, R124.reuse, R24, RZ ;  /* 0x000000187c14723c */ /* 0x050fe600000018ff */
[----:B------:R-:W4:Y:S05]  /*11ad0*/  LDSM.16.M88.4 R140, [R209] ;  /* 0x00000000d18c783b */ /* 0x000f2a0000000200 */
[C---:B------:R-:W-:Y:S03]  /*11ae0*/  HMMA.16816.F32 R24, R124.reuse, R26, RZ ;  /* 0x0000001a7c18723c */ /* 0x040fe600000018ff */
[----:B------:R-:W1:Y:S08]  /*11af0*/  LDSM.16.M88.4 R144, [R210] ;  /* 0x00000000d290783b */ /* 0x000e700000000200 */
[----:B------:R-:W1:Y:S08]  /*11b00*/  LDSM.16.M88.4 R148, [R211] ;  /* 0x00000000d394783b */ /* 0x000e700000000200 */
[----:B------:R-:W1:Y:S01]  /*11b10*/  LDSM.16.M88.4 R152, [R212] ;  /* 0x00000000d498783b */ /* 0x000e620000000200 */
[----:B--2---:R-:W-:Y:S02]  /*11b20*/  LOP3.LUT P5, RZ, R0, 0x20000, RZ, 0xc0, !PT ;  /* 0x0002000000ff7812 */ /* 0x004fe400078ac0ff */
[----:B------:R-:W-:Y:S05]  /*11b30*/  @!P0 SHF.R.S32.HI R0, RZ, 0x1f, R221 ;  /* 0x0000001fff008819 */ /* 0x000fea00000114dd */
[----:B------:R-:W-:Y:S04]  /*11b40*/  @!P0 IMAD R0, R0, c[0x0][0x208], RZ ;  /* 0x0000820000008a24 */ /* 0x000fe800078e02ff */
[----:B------:R-:W-:Y:S05]  /*11b50*/  @!P0 IMAD R0, R221, c[0x0][0x20c], R0 ;  /* 0x00008300dd008a24 */ /* 0x000fea00078e0200 */
[----:B------:R-:W-:Y:S05]  /*11b60*/  @!P0 IADD3 R0, R39, R0, RZ ;  /* 0x0000000027008210 */ /* 0x000fea0007ffe0ff */
[----:B------:R-:W-:Y:S05]  /*11b70*/  @!P0 IMAD R0, R0, 0x60, RZ ;  /* 0x0000006000008824 */ /* 0x000fea00078e02ff */
[----:B------:R-:W-:Y:S02]  /*11b80*/  @!P0 IADD3 R39, R0, R29, RZ ;  /* 0x0000001d00278210 */ /* 0x000fe40007ffe0ff */
[C---:B------:R-:W-:Y:S02]  /*11b90*/  HMMA.16816.F32 R28, R124.reuse, R32, RZ ;  /* 0x000000207c1c723c */ /* 0x040fe400000018ff */
[----:B------:R-:W-:Y:S02]  /*11ba0*/  @!P0 IADD3.X R68, R233, R39, R3, P2, P1 ;  /* 0x00000027e9448210 */ /* 0x000fe400017e2403 */
[----:B------:R-:W-:Y:S02]  /*11bb0*/  @!P0 LEA R160, P2, R46, c[0x0][0x1f8], 0x1 ;  /* 0x00007e002ea08a11 */ /* 0x000fe400078408ff */
[----:B------:R-:W-:Y:S02]  /*11bc0*/  @!P0 IADD3 R3, R37, R0, RZ ;  /* 0x0000000025038210 */ /* 0x000fe40007ffe0ff */
[C---:B------:R-:W-:Y:S01]  /*11bd0*/  HMMA.16816.F32 R32, R124.reuse, R34, RZ ;  /* 0x000000227c20723c */ /* 0x040fe200000018ff */
[----:B------:R-:W-:Y:S03]  /*11be0*/  @!P0 IADD3.X R39, R39, R233, RZ, P3, !PT ;  /* 0x000000e927278210 */ /* 0x000fe60001ffe4ff */
[----:B------:R-:W-:Y:S02]  /*11bf0*/  @!P0 LEA.HI.X R3, R36, c[0x0][0x1fc], R3, 0x1, P4 ;  /* 0x00007f0024038a11 */ /* 0x000fe400020f0c03 */
[----:B------:R-:W-:Y:S02]  /*11c00*/  @!P0 LEA.HI.X R161, R46, c[0x0][0x1fc], R39, 0x1, P2 ;  /* 0x00007f002ea18a11 */ /* 0x000fe400010f0c27 */
[C---:B-1----:R-:W-:Y:S01]  /*11c10*/  HMMA.16816.F32 R36, R124.reuse, R40, RZ ;  /* 0x000000287c24723c */ /* 0x042fe200000018ff */
[----:B------:R-:W-:Y:S03]  /*11c20*/  @!P0 IADD3 R44, P1, R228, R44, RZ ;  /* 0x0000002ce42c8210 */ /* 0x000fe60007f3e0ff */
[----:B------:R-:W-:Y:S02]  /*11c30*/  @!P0 LEA R164, P3, R47, c[0x0][0x1f8], 0x1 ;  /* 0x00007e002fa48a11 */ /* 0x000fe400078608ff */
[----:B------:R-:W-:Y:S02]  /*11c40*/  @!P0 LEA R162, P2, R44, c[0x0][0x1f8], 0x1 ;  /* 0x00007e002ca28a11 */ /* 0x000fe400078408ff */
[C---:B------:R-:W-:Y:S01]  /*11c50*/  HMMA.16816.F32 R40, R124.reuse, R42, RZ ;  /* 0x0000002a7c28723c */ /* 0x040fe200000018ff */
[----:B------:R-:W-:Y:S02]  /*11c60*/  @!P0 IADD3.X R0, R233, R0, R45, P1, !PT ;  /* 0x00000000e9008210 */ /* 0x000fe40000ffe42d */
[----:B------:R-:W-:Y:S02]  /*11c70*/  @!P0 ISETP.GE.AND P1, PT, R72, c[0x0][0x1d4], PT ;  /* 0x0000750048008a0c */ /* 0x000fe40003f26270 */
[----:B------:R-:W-:Y:S02]  /*11c80*/  @!P0 LEA.HI.X R165, R47, c[0x0][0x1fc], R68, 0x1, P3 ;  /* 0x00007f002fa58a11 */ /* 0x000fe400018f0c44 */
[----:B------:R-:W-:Y:S02]  /*11c90*/  @!P0 LEA.HI.X R163, R44, c[0x0][0x1fc], R0, 0x1, P2 ;  /* 0x00007f002ca38a11 */ /* 0x000fe400010f0c00 */
[C---:B------:R-:W-:Y:S07]  /*11ca0*/  HMMA.16816.F32 R44, R124.reuse, R48, RZ ;  /* 0x000000307c2c723c */ /* 0x040fee00000018ff */
[----:B------:R-:W-:Y:S01]  /*11cb0*/  @!PT LDS RZ, [RZ] ;  /* 0x00000000fffff984 */ /* 0x000fe20000000800 */
[----:B------:R-:W-:Y:S01]  /*11cc0*/  @!PT LDS RZ, [RZ] ;  /* 0x00000000fffff984 */ /* 0x000fe20000000800 */
[----:B------:R-:W-:Y:S01]  /*11cd0*/  @!PT LDS RZ, [RZ] ;  /* 0x00000000fffff984 */ /* 0x000fe20000000800 */
[----:B------:R1:W-:Y:S01]  /*11ce0*/  @!P0 LDGSTS.E.BYPASS.LTC128B.128 [R219+0x100], [R2.64], !P1 ;  /* 0x0010000002db8fae */ /* 0x0003e2000c901d48 */
[----:B------:R-:W-:Y:S07]  /*11cf0*/  HMMA.16816.F32 R48, R124, R50, RZ ;  /* 0x000000327c30723c */ /* 0x000fee00000018ff */
[----:B------:R1:W-:Y:S01]  /*11d00*/  @!P0 LDGSTS.E.BYPASS.LTC128B.128 [R219+0x3100], [R2.64+0x80], !P5 ;  /* 0x0310008002db8fae */ /* 0x0003e2000e901d48 */
[C---:B---3--:R-:W-:Y:S07]  /*11d10*/  HMMA.16816.F32 R4, R128.reuse, R132, R4 ;  /* 0x000000848004723c */ /* 0x048fee0000001804 */
[----:B------:R2:W-:Y:S01]  /*11d20*/  @!P0 LDGSTS.E.BYPASS.LTC128B.128 [R219+0x1100], [R160.64], !P1 ;  /* 0x01100000a0db8fae */ /* 0x0005e2000c901d48 */
[C---:B------:R-:W-:Y:S07]  /*11d30*/  HMMA.16816.F32 R8, R128.reuse, R134, R8 ;  /* 0x000000868008723c */ /* 0x040fee0000001808 */
[----:B------:R2:W-:Y:S01]  /*11d40*/  @!P0 LDGSTS.E.BYPASS.LTC128B.128 [R219+0x4100], [R160.64+0x80], !P5 ;  /* 0x04100080a0db8fae */ /* 0x0005e2000e901d48 */
[C---:B------:R-:W-:Y:S07]  /*11d50*/  HMMA.16816.F32 R12, R128.reuse, R136, R12 ;  /* 0x00000088800c723c */ /* 0x040fee000000180c */
[----:B------:R3:W-:Y:S01]  /*11d60*/  @!P0 LDGSTS.E.BYPASS.LTC128B.128 [R219+0x2100], [R164.64], !P1 ;  /* 0x02100000a4db8fae */ /* 0x0007e2000c901d48 */
[C---:B------:R-:W-:Y:S07]  /*11d70*/  HMMA.16816.F32 R16, R128.reuse, R138, R16 ;  /* 0x0000008a8010723c */ /* 0x040fee0000001810 */
[----:B------:R2:W-:Y:S01]  /*11d80*/  @!P0 LDGSTS.E.BYPASS.LTC128B.128 [R219+0x5100], [R162.64+0x80], !P5 ;  /* 0x05100080a2db8fae */ /* 0x0005e2000e901d48 */
[C---:B----4-:R-:W-:Y:S03]  /*11d90*/  HMMA.16816.F32 R20, R128.reuse, R140, R20 ;  /* 0x0000008c8014723c */ /* 0x050fe60000001814 */
[----:B------:R-:W-:Y:S04]  /*11da0*/  ISETP.GT.AND P0, PT, R221, R226, PT ;  /* 0x000000e2dd00720c */ /* 0x000fe80003f04270 */
[----:B------:R-:W-:Y:S01]  /*11db0*/  LDSM.16.M88.4 R132, [R200+0x1000] ;  /* 0x00100000c884783b */ /* 0x000fe20000000200 */
[C---:B------:R-:W-:Y:S07]  /*11dc0*/  HMMA.16816.F32 R24, R128.reuse, R142, R24 ;  /* 0x0000008e8018723c */ /* 0x040fee0000001818 */
[----:B------:R-:W0:Y:S01]  /*11dd0*/  LDGDEPBAR ;  /* 0x00000000000079af */ /* 0x000e220000000000 */
[C---:B------:R-:W-:Y:S01]  /*11de0*/  HMMA.16816.F32 R28, R128.reuse, R144, R28 ;  /* 0x00000090801c723c */ /* 0x040fe2000000181c */
[----:B-1----:R-:W-:Y:S06]  /*11df0*/  @P0 MOV R3, c[0x0][0x1e0] ;  /* 0x0000780000030a02 */ /* 0x002fec0000000f00 */
[----:B---3--:R-:W-:Y:S01]  /*11e00*/  LDSM.16.M88.4 R164, [R200+0x800] ;  /* 0x00080000c8a4783b */ /* 0x008fe20000000200 */
[C---:B------:R-:W-:Y:S07]  /*11e10*/  HMMA.16816.F32 R32, R128.reuse, R146, R32 ;  /* 0x000000928020723c */ /* 0x040fee0000001820 */
[----:B--2---:R-:W1:Y:S01]  /*11e20*/  LDSM.16.M88.4 R160, [R200] ;  /* 0x00000000c8a0783b */ /* 0x004e620000000200 */
[C---:B------:R-:W-:Y:S07]  /*11e30*/  HMMA.16816.F32 R36, R128.reuse, R148, R36 ;  /* 0x000000948024723c */ /* 0x040fee0000001824 */
[----:B------:R-:W2:Y:S01]  /*11e40*/  LDSM.16.M88.4 R136, [R200+0x1800] ;  /* 0x00180000c888783b */ /* 0x000ea20000000200 */
[C---:B------:R-:W-:Y:S07]  /*11e50*/  HMMA.16816.F32 R40, R128.reuse, R150, R40 ;  /* 0x000000968028723c */ /* 0x040fee0000001828 */
[----:B------:R-:W3:Y:S01]  /*11e60*/  LDSM.16.M88.4 R168, [R200+0x2000] ;  /* 0x00200000c8a8783b */ /* 0x000ee20000000200 */
[C---:B------:R-:W-:Y:S07]  /*11e70*/  HMMA.16816.F32 R44, R128.reuse, R152, R44 ;  /* 0x00000098802c723c */ /* 0x040fee000000182c */
[----:B------:R-:W4:Y:S01]  /*11e80*/  LDSM.16.M88.4 R172, [R200+0x2800] ;  /* 0x00280000c8ac783b */ /* 0x000f220000000200 */
[----:B------:R-:W-:Y:S07]  /*11e90*/  HMMA.16816.F32 R48, R128, R154, R48 ;  /* 0x0000009a8030723c */ /* 0x000fee0000001830 */
[----:B------:R-:W2:Y:S01]  /*11ea0*/  LDSM.16.M88.4 R140, [R75+-0x3000] ;  /* 0xffd000004b8c783b */ /* 0x000ea20000000200 */
[C---:B-1----:R-:W-:Y:S07]  /*11eb0*/  HMMA.16816.F32 R4, R156.reuse, R160, R4 ;  /* 0x000000a09c04723c */ /* 0x042fee0000001804 */
[----:B------:R-:W1:Y:S01]  /*11ec0*/  LDSM.16.M88.4 R144, [R75+-0x2800] ;  /* 0xffd800004b90783b */ /* 0x000e620000000200 */
[C---:B------:R-:W-:Y:S07]  /*11ed0*/  HMMA.16816.F32 R8, R156.reuse, R162, R8 ;  /* 0x000000a29c08723c */ /* 0x040fee0000001808 */
[----:B------:R-:W1:Y:S01]  /*11ee0*/  LDSM.16.M88.4 R148, [R75+-0x2000] ;  /* 0xffe000004b94783b */ /* 0x000e620000000200 */
[C---:B------:R-:W-:Y:S07]  /*11ef0*/  HMMA.16816.F32 R12, R156.reuse, R164, R12 ;  /* 0x000000a49c0c723c */ /* 0x040fee000000180c */
[----:B------:R-:W1:Y:S01]  /*11f00*/  LDSM.16.M88.4 R152, [R75+-0x1800] ;  /* 0xffe800004b98783b */ /* 0x000e620000000200 */
[C---:B------:R-:W-:Y:S07]  /*11f10*/  HMMA.16816.F32 R16, R156.reuse, R166, R16 ;  /* 0x000000a69c10723c */ /* 0x040fee0000001810 */
[----:B------:R-:W1:Y:S01]  /*11f20*/  LDSM.16.M88.4 R160, [R75+-0x1000] ;  /* 0xfff000004ba0783b */ /* 0x000e620000000200 */
[C---:B------:R-:W-:Y:S07]  /*11f30*/  HMMA.16816.F32 R20, R156.reuse, R132, R20 ;  /* 0x000000849c14723c */ /* 0x040fee0000001814 */
[----:B------:R-:W-:Y:S01]  /*11f40*/  LDSM.16.M88.4 R164, [R201+0x3800] ;  /* 0x00380000c9a4783b */ /* 0x000fe20000000200 */
[C---:B------:R-:W-:Y:S07]  /*11f50*/  HMMA.16816.F32 R24, R156.reuse, R134, R24 ;  /* 0x000000869c18723c */ /* 0x040fee0000001818 */
[----:B------:R-:W1:Y:S01]  /*11f60*/  LDSM.16.M88.4 R132, [R75+-0x800] ;  /* 0xfff800004b84783b */ /* 0x000e620000000200 */
        /* <DEDUP_REMOVED lines=8> */
[----:B------:R-:W-:Y:S01]  /*11ff0*/  HMMA.16816.F32 R48, R156, R174, R48 ;  /* 0x000000ae9c30723c */ /* 0x000fe20000001830 */
[----:B------:R-:W4:Y:S07]  /*12000*/  LDSM.16.M88.4 R172, [R201+0x4800] ;  /* 0x00480000c9ac783b */ /* 0x000f2e0000000200 */
[C---:B------:R-:W-:Y:S08]  /*12010*/  HMMA.16816.F32 R4, R176.reuse, R140, R4 ;  /* 0x0000008cb004723c */ /* 0x040ff00000001804 */
[C---:B------:R-:W-:Y:S01]  /*12020*/  HMMA.16816.F32 R8, R176.reuse, R142, R8 ;  /* 0x0000008eb008723c */ /* 0x040fe20000001808 */
[----:B------:R-:W2:Y:S07]  /*12030*/  LDSM.16.M88.4 R140, [R201+0x5000] ;  /* 0x00500000c98c783b */ /* 0x000eae0000000200 */
[C---:B-1----:R-:W-:Y:S08]  /*12040*/  HMMA.16816.F32 R12, R176.reuse, R144, R12 ;  /* 0x00000090b00c723c */ /* 0x042ff0000000180c */
[C---:B------:R-:W-:Y:S01]  /*12050*/  HMMA.16816.F32 R16, R176.reuse, R146, R16 ;  /* 0x00000092b010723c */ /* 0x040fe20000001810 */
[----:B------:R-:W1:Y:S07]  /*12060*/  LDSM.16.M88.4 R144, [R201+0x5800] ;  /* 0x00580000c990783b */ /* 0x000e6e0000000200 */
[C---:B------:R-:W-:Y:S08]  /*12070*/  HMMA.16816.F32 R20, R176.reuse, R148, R20 ;  /* 0x00000094b014723c */ /* 0x040ff00000001814 */
        /* <DEDUP_REMOVED lines=8> */
[C---:B------:R-:W-:Y:S08]  /*12100*/  HMMA.16816.F32 R44, R176.reuse, R132, R44 ;  /* 0x00000084b02c723c */ /* 0x040ff0000000182c */
[----:B------:R-:W-:Y:S01]  /*12110*/  HMMA.16816.F32 R48, R176, R134, R48 ;  /* 0x00000086b030723c */ /* 0x000fe20000001830 */
[----:B------:R-:W1:Y:S07]  /*12120*/  LDSM.16.M88.4 R132, [R214] ;  /* 0x00000000d684783b */ /* 0x000e6e0000000200 */
[C---:B--2---:R-:W-:Y:S08]  /*12130*/  HMMA.16816.F32 R4, R180.reuse, R136, R4 ;  /* 0x00000088b404723c */ /* 0x044ff00000001804 */
[C---:B------:R-:W-:Y:S01]  /*12140*/  HMMA.16816.F32 R8, R180.reuse, R138, R8 ;  /* 0x0000008ab408723c */ /* 0x040fe20000001808 */
[----:B------:R-:W2:Y:S07]  /*12150*/  LDSM.16.M88.4 R136, [R215] ;  /* 0x00000000d788783b */ /* 0x000eae0000000200 */
[C---:B------:R-:W-:Y:S08]  /*12160*/  HMMA.16816.F32 R12, R180.reuse, R164, R12 ;  /* 0x000000a4b40c723c */ /* 0x040ff0000000180c */
[C---:B------:R-:W-:Y:S01]  /*12170*/  HMMA.16816.F32 R16, R180.reuse, R166, R16 ;  /* 0x000000a6b410723c */ /* 0x040fe20000001810 */
[----:B------:R-:W1:Y:S07]  /*12180*/  LDSM.16.M88.4 R164, [R217] ;  /* 0x00000000d9a4783b */ /* 0x000e6e0000000200 */
[C---:B---3--:R-:W-:Y:S08]  /*12190*/  HMMA.16816.F32 R20, R180.reuse, R168, R20 ;  /* 0x000000a8b414723c */ /* 0x048ff00000001814 */
[C---:B------:R-:W-:Y:S01]  /*121a0*/  HMMA.16816.F32 R24, R180.reuse, R170, R24 ;  /* 0x000000aab418723c */ /* 0x040fe20000001818 */
[----:B------:R-:W3:Y:S07]  /*121b0*/  LDSM.16.M88.4 R168, [R200+0x3000] ;  /* 0x00300000c8a8783b */ /* 0x000eee0000000200 */
[C---:B----4-:R-:W-:Y:S08]  /*121c0*/  HMMA.16816.F32 R28, R180.reuse, R172, R28 ;  /* 0x000000acb41c723c */ /* 0x050ff0000000181c */
[C---:B------:R-:W-:Y:S01]  /*121d0*/  HMMA.16816.F32 R32, R180.reuse, R174, R32 ;  /* 0x000000aeb420723c */ /* 0x040fe20000001820 */
[----:B------:R-:W-:Y:S07]  /*121e0*/  LDSM.16.M88.4 R172, [R200+0x5000] ;  /* 0x00500000c8ac783b */ /* 0x000fee0000000200 */
[C---:B------:R-:W-:Y:S08]  /*121f0*/  HMMA.16816.F32 R36, R180.reuse, R140, R36 ;  /* 0x0000008cb424723c */ /* 0x040ff00000001824 */
[C---:B------:R-:W-:Y:S01]  /*12200*/  HMMA.16816.F32 R40, R180.reuse, R142, R40 ;  /* 0x0000008eb428723c */ /* 0x040fe20000001828 */
[----:B------:R-:W4:Y:S07]  /*12210*/  LDSM.16.M88.4 R140, [R200+0x3800] ;  /* 0x00380000c88c783b */ /* 0x000f2e0000000200 */
        /* <DEDUP_REMOVED lines=8> */
[----:B------:R-:W1:Y:S07]  /*122a0*/  LDSM.16.M88.4 R152, [R75] ;  /* 0x000000004b98783b */ /* 0x000e6e0000000200 */
[C---:B------:R-:W-:Y:S08]  /*122b0*/  HMMA.16816.F32 R20, R184.reuse, R132, R20 ;  /* 0x00000084b814723c */ /* 0x040ff00000001814 */
        /* <DEDUP_REMOVED lines=8> */
[C---:B---3--:R-:W-:Y:S08]  /*12340*/  HMMA.16816.F32 R4, R188.reuse, R168, R4 ;  /* 0x000000a8bc04723c */ /* 0x048ff00000001804 */
[C---:B------:R-:W-:Y:S08]  /*12350*/  HMMA.16816.F32 R8, R188.reuse, R170, R8 ;  /* 0x000000aabc08723c */ /* 0x040ff00000001808 */
[C---:B----4-:R-:W-:Y:S08]  /*12360*/  HMMA.16816.F32 R12, R188.reuse, R140, R12 ;  /* 0x0000008cbc0c723c */ /* 0x050ff0000000180c */
[C---:B------:R-:W-:Y:S08]  /*12370*/  HMMA.16816.F32 R16, R188.reuse, R142, R16 ;  /* 0x0000008ebc10723c */ /* 0x040ff00000001810 */
[C---:B-1----:R-:W-:Y:S08]  /*12380*/  HMMA.16816.F32 R20, R188.reuse, R144, R20 ;  /* 0x00000090bc14723c */ /* 0x042ff00000001814 */
        /* <DEDUP_REMOVED lines=9> */
[C---:B------:R-:W-:Y:S08]  /*12420*/  HMMA.16816.F32 R12, R196.reuse, R132, R12 ;  /* 0x00000084c40c723c */ /* 0x040ff0000000180c */
        /* <DEDUP_REMOVED lines=36> */
[----:B------:R-:W-:Y:S04]  /*12670*/  BAR.SYNC.DEFER_BLOCKING 0x0 ;  /* 0x0000000000007b1d */ /* 0x000fe80000010000 */
[----:B------:R-:W-:Y:S01]  /*12680*/  @P0 MOV R5, 0x5 ;  /* 0x0000000500050802 */ /* 0x000fe20000000f00 */
[C---:B------:R-:W-:Y:S08]  /*12690*/  HMMA.16816.F32 R40, R196.reuse, R6, R40 ;  /* 0x00000006c428723c */ /* 0x040ff00000001828 */
[----:B------:R-:W-:Y:S04]  /*126a0*/  FMUL.FTZ R2, R35, c[0x0][0x320] ;  /* 0x0000c80023027a20 */ /* 0x000fe80000410000 */
[----:B------:R3:W3:Y:S01]  /*126b0*/  MUFU.TANH R132, R2 ;  /* 0x0000000200847308 */ /* 0x0006e20000002400 */
[----:B--2---:R-:W-:Y:S09]  /*126c0*/  FMUL.FTZ R0, R14, c[0x0][0x320] ;  /* 0x0000c8000e007a20 */ /* 0x004ff20000410000 */
[----:B------:R2:W2:Y:S02]  /*126d0*/  MUFU.TANH R153, R0 ;  /* 0x0000000000997308 */ /* 0x0004a40000002400 */
[----:B------:R-:W-:Y:S01]  /*126e0*/  FMUL.FTZ R4, R40, c[0x0][0x320] ;  /* 0x0000c80028047a20 */ /* 0x000fe20000410000 */
[C---:B-1----:R-:W-:Y:S08]  /*126f0*/  HMMA.16816.F32 R44, R196.reuse, R8, R44 ;  /* 0x00000008c42c723c */ /* 0x042ff0000000182c */
[----:B------:R-:W-:Y:S04]  /*12700*/  HMMA.16816.F32 R48, R196, R10, R48 ;  /* 0x0000000ac430723c */ /* 0x000fe80000001830 */
[----:B---3--:R-:W-:Y:S02]  /*12710*/  FMUL.FTZ R2, R43, c[0x0][0x320] ;  /* 0x0000c8002b027a20 */ /* 0x008fe40000410000 */
[----:B--2---:R-:W-:Y:S10]  /*12720*/  FMUL.FTZ R0, R15, c[0x0][0x320] ;  /* 0x0000c8000f007a20 */ /* 0x004ff40000410000 */
[----:B------:R-:W-:Y:S01]  /*12730*/  FMUL.FTZ R6, R44, c[0x0][0x320] ;  /* 0x0000c8002c067a20 */ /* 0x000fe20000410000 */
[----:B------:R1:W2:Y:S01]  /*12740*/  MUFU.TANH R152, R0 ;  /* 0x0000000000987308 */ /* 0x0002a20000002400 */
[----:B------:R-:W3:Y:S01]  /*12750*/  LDL R44, [R1+0x4] ;  /* 0x00000400012c7983 */ /* 0x000ee20000100800 */
[----:B------:R-:W-:Y:S03]  /*12760*/  FMUL.FTZ R7, R45, c[0x0][0x320] ;  /* 0x0000c8002d077a20 */ /* 0x000fe60000410000 */
[----:B------:R-:W2:Y:S02]  /*12770*/  LDL R45, [R1+0x8] ;  /* 0x00000800012d7983 */ /* 0x000ea40000100800 */
[----:B------:R-:W-:Y:S02]  /*12780*/  FMUL.FTZ R13, R48, c[0x0][0x320] ;  /* 0x0000c800300d7a20 */ /* 0x000fe40000410000 */
[----:B-1----:R-:W-:Y:S02]  /*12790*/  FMUL.FTZ R0, R16, c[0x0][0x320] ;  /* 0x0000c80010007a20 */ /* 0x002fe40000410000 */
[----:B------:R-:W1:Y:S10]  /*127a0*/  MUFU.TANH R16, R13 ;  /* 0x0000000d00107308 */ /* 0x000e740000002400 */
        /* <DEDUP_REMOVED lines=26> */
[----:B------:R1:W1:Y:S10]  /*12950*/  MUFU.TANH R31, R7 ;  /* 0x00000007001f7308 */ /* 0x0002740000002400 */
[----:B------:R2:W2:Y:S01]  /*12960*/  MUFU.TANH R134, R0 ;  /* 0x0000000000867308 */ /* 0x0004a20000002400 */
[----:B-1----:R-:W-:Y:S01]  /*12970*/  @P0 MOV R7, R234 ;  /* 0x000000ea00070202 */ /* 0x002fe20000000f00 */
[----:B--2---:R-:W-:Y:S08]  /*12980*/  FMUL.FTZ R0, R32, c[0x0][0x320] ;  /* 0x0000c80020007a20 */ /* 0x004ff00000410000 */
[----:B------:R-:W1:Y:S10]  /*12990*/  MUFU.TANH R32, R6 ;  /* 0x0000000600207308 */ /* 0x000e740000002400 */
[----:B------:R2:W1:Y:S02]  /*129a0*/  MUFU.TANH R18, R0 ;  /* 0x0000000000127308 */ /* 0x0004640000002400 */
[----:B--2---:R-:W-:Y:S08]  /*129b0*/  FMUL.FTZ R0, R33, c[0x0][0x320] ;  /* 0x0000c80021007a20 */ /* 0x004ff00000410000 */
[----:B------:R2:W1:Y:S02]  /*129c0*/  MUFU.TANH R17, R0 ;  /* 0x0000000000117308 */ /* 0x0004640000002400 */
[----:B--2---:R-:W-:Y:S08]  /*129d0*/  FMUL.FTZ R0, R34, c[0x0][0x320] ;  /* 0x0000c80022007a20 */ /* 0x004ff00000410000 */
[----:B------:R-:W2:Y:S10]  /*129e0*/  MUFU.TANH R34, R4 ;  /* 0x0000000400227308 */ /* 0x000eb40000002400 */
[----:B------:R1:W1:Y:S02]  /*129f0*/  MUFU.TANH R133, R0 ;  /* 0x0000000000857308 */ /* 0x0002640000002400 */
[----:B-1----:R-:W-:Y:S08]  /*12a00*/  FMUL.FTZ R0, R36, c[0x0][0x320] ;  /* 0x0000c80024007a20 */ /* 0x002ff00000410000 */
[----:B------:R1:W1:Y:S02]  /*12a10*/  MUFU.TANH R68, R0 ;  /* 0x0000000000447308 */ /* 0x0002640000002400 */
[----:B-1----:R-:W-:Y:S08]  /*12a20*/  FMUL.FTZ R0, R37, c[0x0][0x320] ;  /* 0x0000c80025007a20 */ /* 0x002ff00000410000 */
[----:B------:R1:W1:Y:S02]  /*12a30*/  MUFU.TANH R36, R0 ;  /* 0x0000000000247308 */ /* 0x0002640000002400 */
[----:B-1----:R-:W-:Y:S08]  /*12a40*/  FMUL.FTZ R0, R38, c[0x0][0x320] ;  /* 0x0000c80026007a20 */ /* 0x002ff00000410000 */
        /* <DEDUP_REMOVED lines=9> */
[----:B------:R-:W-:Y:S05]  /*12ae0*/  @P0 SHF.R.S32.HI R2, RZ, 0x1f, R0 ;  /* 0x0000001fff020819 */ /* 0x000fea0000011400 */
[----:B------:R-:W-:Y:S01]  /*12af0*/  @P0 IMAD R4, R2, c[0x0][0x1e0], RZ ;  /* 0x0000780002040a24 */ /* 0x000fe200078e02ff */
[C---:B------:R-:W-:Y:S02]  /*12b00*/  @P0 SHF.L.U32 R2, R3.reuse, 0x5, RZ ;  /* 0x0000000503020819 */ /* 0x040fe400000006ff */
[----:B------:R-:W-:Y:S01]  /*12b10*/  @P0 SHF.L.U64.HI R3, R3, R5, c[0x0][0x1e4] ;  /* 0x0000790003030619 */ /* 0x000fe20000010205 */
[----:B------:R-:W-:Y:S01]  /*12b20*/  @P0 IMAD R6, R0, c[0x0][0x1e4], R4 ;  /* 0x0000790000060a24 */ /* 0x000fe200078e0204 */
[----:B------:R-:W-:Y:S01]  /*12b30*/  @P0 IADD3 R8, P1, R2, R2, RZ ;  /* 0x0000000202080210 */ /* 0x000fe20007f3e0ff */
[----:B------:R-:W-:Y:S04]  /*12b40*/  @P0 IMAD.WIDE.U32 R4, R0, c[0x0][0x1e0], RZ ;  /* 0x0000780000040a25 */ /* 0x000fe800078e00ff */
[----:B------:R-:W-:Y:S01]  /*12b50*/  @P0 IMAD.X R9, R3, 0x1, R3, P1 ;  /* 0x0000000103090824 */ /* 0x000fe200008e0603 */
[----:B------:R-:W-:Y:S01]  /*12b60*/  @P0 IADD3 R0, R5, R6, RZ ;  /* 0x0000000605000210 */ /* 0x000fe20007ffe0ff */
[----:B------:R-:W-:Y:S01]  /*12b70*/  FMUL.FTZ R5, R46, c[0x0][0x320] ;  /* 0x0000c8002e057a20 */ /* 0x000fe20000410000 */
[----:B------:R-:W-:Y:S01]  /*12b80*/  @P0 MOV R6, R230 ;  /* 0x000000e600060202 */ /* 0x000fe20000000f00 */
[----:B------:R-:W2:Y:S01]  /*12b90*/  LDL R46, [R1+0xc] ;  /* 0x00000c00012e7983 */ /* 0x000ea20000100800 */
[C---:B------:R-:W-:Y:S01]  /*12ba0*/  @P0 IMAD.WIDE.U32 R10, R4.reuse, 0x60, R8 ;  /* 0x00000060040a0825 */ /* 0x040fe200078e0008 */
[----:B------:R1:W1:Y:S03]  /*12bb0*/  MUFU.TANH R43, R5 ;  /* 0x00000005002b7308 */ /* 0x0002660000002400 */
[----:B------:R-:W-:Y:S04]  /*12bc0*/  @P0 IMAD.WIDE.U32 R6, R4, 0x60, R6 ;  /* 0x0000006004060825 */ /* 0x000fe800078e0006 */
[----:B------:R-:W-:Y:S01]  /*12bd0*/  @P0 IMAD R0, R0, 0x60, RZ ;  /* 0x0000006000000824 */ /* 0x000fe200078e02ff */
[----:B------:R-:W-:Y:S04]  /*12be0*/  @P0 LEA R8, P2, R6, c[0x0][0x1c8], 0x1 ;  /* 0x0000720006080a11 */ /* 0x000fe800078408ff */
[----:B------:R-:W-:Y:S02]  /*12bf0*/  @P0 IADD3 R9, R7, R0, RZ ;  /* 0x0000000007090210 */ /* 0x000fe40007ffe0ff */
[----:B------:R-:W-:Y:S01]  /*12c00*/  @P0 IADD3 R7, P1, R230, R10, RZ ;  /* 0x0000000ae6070210 */ /* 0x000fe20007f3e0ff */
[----:B------:R-:W-:Y:S01]  /*12c10*/  FMUL.FTZ R10, R47, c[0x0][0x320] ;  /* 0x0000c8002f0a7a20 */ /* 0x000fe20000410000 */
[----:B------:R-:W-:Y:S02]  /*12c20*/  @P0 LEA.HI.X R9, R6, c[0x0][0x1cc], R9, 0x1, P2 ;  /* 0x0000730006090a11 */ /* 0x000fe400010f0c09 */
[----:B------:R-:W-:Y:S01]  /*12c30*/  @P0 IADD3.X R12, R234, R0, R11, P1, !PT ;  /* 0x00000000ea0c0210 */ /* 0x000fe20000ffe40b */
[----:B------:R3:W2:Y:S01]  /*12c40*/  MUFU.TANH R42, R10 ;  /* 0x0000000a002a7308 */ /* 0x0006a20000002400 */
[----:B------:R-:W-:Y:S01]  /*12c50*/  MOV R47, c[0x0][0x32c] ;  /* 0x0000cb00002f7a02 */ /* 0x000fe20000000f00 */
[--C-:B-1----:R-:W-:Y:S05]  /*12c60*/  @P0 IMAD.WIDE.U32 R4, R4, 0x60, R2.reuse ;  /* 0x0000006004040825 */ /* 0x102fea00078e0002 */
[-C--:B------:R-:W-:Y:S02]  /*12c70*/  @P0 IADD3 R6, P1, R230, R4.reuse, RZ ;  /* 0x00000004e6060210 */ /* 0x080fe40007f3e0ff */
[----:B------:R-:W-:Y:S02]  /*12c80*/  @P0 IADD3 R0, R0, R5, RZ ;  /* 0x0000000500000210 */ /* 0x000fe40007ffe0ff */
[----:B------:R-:W-:Y:S02]  /*12c90*/  @P0 IADD3 R4, P3, P2, R230, R4, R2 ;  /* 0x00000004e6040210 */ /* 0x000fe40007a7e002 */
[----:B-----5:R-:W-:Y:S02]  /*12ca0*/  IADD3 R5, R222, R223, RZ ;  /* 0x000000dfde057210 */ /* 0x020fe40007ffe0ff */
[----:B------:R-:W-:Y:S02]  /*12cb0*/  @P0 IADD3.X R11, R234, R0, R3, P3, P2 ;  /* 0x00000000ea0b0210 */ /* 0x000fe40001fe4403 */
[----:B---3--:R-:W-:Y:S01]  /*12cc0*/  @P0 IADD3.X R10, R0, R234, RZ, P1, !PT ;  /* 0x000000ea000a0210 */ /* 0x008fe20000ffe4ff */
[----:B------:R-:W-:Y:S01]  /*12cd0*/  @P6 IMAD.HI.U32 R0, R5, c[0x0][0x2c8], RZ ;  /* 0x0000b20005006a27 */ /* 0x000fe200078e00ff */
[C---:B------:R-:W-:Y:S04]  /*12ce0*/  @P0 LEA R2, P1, R6.reuse, c[0x0][0x1c8], 0x1 ;  /* 0x0000720006020a11 */ /* 0x040fe800078208ff */
[----:B------:R-:W-:Y:S02]  /*12cf0*/  @P0 LEA.HI.X R3, R6, c[0x0][0x1cc], R10, 0x1, P1 ;  /* 0x0000730006030a11 */ /* 0x000fe400008f0c0a */
[----:B------:R-:W-:Y:S02]  /*12d00*/  @P0 ISETP.GE.AND P1, PT, R72, c[0x0][0x1d4], PT ;  /* 0x0000750048000a0c */ /* 0x000fe40003f26270 */
[C---:B------:R-:W-:Y:S02]  /*12d10*/  @P0 LEA R10, P3, R4.reuse, c[0x0][0x1c8], 0x1 ;  /* 0x00007200040a0a11 */ /* 0x040fe400078608ff */
[C---:B------:R-:W-:Y:S02]  /*12d20*/  @P0 LEA R6, P2, R7.reuse, c[0x0][0x1c8], 0x1 ;  /* 0x0000720007060a11 */ /* 0x040fe400078408ff */
[----:B------:R-:W-:Y:S02]  /*12d30*/  @P0 LEA.HI.X R11, R4, c[0x0][0x1cc], R11, 0x1, P3 ;  /* 0x00007300040b0a11 */ /* 0x000fe400018f0c0b */
[----:B------:R-:W-:Y:S02]  /*12d40*/  @P0 LEA.HI.X R7, R7, c[0x0][0x1cc], R12, 0x1, P2 ;  /* 0x0000730007070a11 */ /* 0x000fe400010f0c0c */
[----:B------:R-:W-:Y:S01]  /*12d50*/  @P6 SHF.R.U32.HI R5, RZ, c[0x0][0x2cc], R0 ;  /* 0x0000b300ff056a19 */ /* 0x000fe20000011600 */
[----:B------:R-:W-:Y:S02]  /*12d60*/  FMUL.FTZ R0, R49, c[0x0][0x320] ;  /* 0x0000c80031007a20 */ /* 0x000fe40000410000 */
[----:B------:R-:W-:Y:S01]  /*12d70*/  @!PT LDS RZ, [RZ] ;  /* 0x00000000fffff984 */ /* 0x000fe20000000800 */
[----:B------:R-:W-:Y:S01]  /*12d80*/  @!PT LDS RZ, [RZ] ;  /* 0x00000000fffff984 */ /* 0x000fe20000000800 */
[----:B------:R-:W-:Y:S01]  /*12d90*/  @!PT LDS RZ, [RZ] ;  /* 0x00000000fffff984 */ /* 0x000fe20000000800 */
[----:B------:R1:W-:Y:S02]  /*12da0*/  @P0 LDGSTS.E.BYPASS.LTC128B.128 [R219+0x8100], [R8.64], !P1 ;  /* 0x0810000008db0fae */ /* 0x0003e4000c901d48 */
[----:B------:R3:W1:Y:S06]  /*12db0*/  MUFU.TANH R30, R0 ;  /* 0x00000000001e7308 */ /* 0x00066c0000002400 */
[----:B------:R1:W-:Y:S08]  /*12dc0*/  @P0 LDGSTS.E.BYPASS.LTC128B.128 [R219+0xb100], [R8.64+0x80], !P5 ;  /* 0x0b10008008db0fae */ /* 0x0003f0000e901d48 */
[----:B------:R5:W-:Y:S08]  /*12dd0*/  @P0 LDGSTS.E.BYPASS.LTC128B.128 [R219+0x9100], [R2.64], !P1 ;  /* 0x0910000002db0fae */ /* 0x000bf0000c901d48 */
[----:B------:R5:W-:Y:S01]  /*12de0*/  @P0 LDGSTS.E.BYPASS.LTC128B.128 [R219+0xc100], [R2.64+0x80], !P5 ;  /* 0x0c10008002db0fae */ /* 0x000be2000e901d48 */
[----:B---3--:R-:W-:Y:S04]  /*12df0*/  FMUL.FTZ R0, R50, c[0x0][0x320] ;  /* 0x0000c80032007a20 */ /* 0x008fe80000410000 */
[----:B------:R3:W1:Y:S03]  /*12e00*/  MUFU.TANH R37, R0 ;  /* 0x0000000000257308 */ /* 0x0006660000002400 */
[----:B------:R1:W-:Y:S08]  /*12e10*/  @P0 LDGSTS.E.BYPASS.LTC128B.128 [R219+0xa100], [R10.64], !P1 ;  /* 0x0a1000000adb0fae */ /* 0x0003f0000c901d48 */
[----:B------:R1:W-:Y:S01]  /*12e20*/  @P0 LDGSTS.E.BYPASS.LTC128B.128 [R219+0xd100], [R6.64+0x80], !P5 ;  /* 0x0d10008006db0fae */ /* 0x0003e2000e901d48 */
[----:B------:R-:W-:Y:S07]  /*12e30*/  ISETP.GE.AND P5, PT, R47, 0x1, PT ;  /* 0x000000012f00780c */ /* 0x000fee0003fa6270 */
[----:B------:R-:W1:Y:S01]  /*12e40*/  SHFL.IDX PT, R4, R5, RZ, 0x1c1f ;  /* 0x001c1fff05047589 */ /* 0x000e6200000e0000 */
[----:B-----5:R-:W-:Y:S02]  /*12e50*/  FMUL.FTZ R2, R51, c[0x0][0x320] ;  /* 0x0000c80033027a20 */ /* 0x020fe40000410000 */
[----:B---3--:R-:W-:Y:S02]  /*12e60*/  IMAD R0, R221, -0x60, RZ ;  /* 0xffffffa0dd007824 */ /* 0x008fe400078e02ff */
[----:B------:R3:W1:Y:S03]  /*12e70*/  MUFU.TANH R35, R2 ;  /* 0x0000000200237308 */ /* 0x0006660000002400 */
[----:B------:R-:W0:Y:S01]  /*12e80*/  LDGDEPBAR ;  /* 0x00000000000079af */ /* 0x000e220000000000 */
[----:B---3--:R-:W-:Y:S04]  /*12e90*/  IADD3 R2, -R44, 0x1, R0 ;  /* 0x000000012c027810 */ /* 0x008fe80007ffe100 */
[----:B--2---:R-:W-:Y:S04]  /*12ea0*/  IADD3 R2, -R45, R2, R46 ;  /* 0x000000022d027210 */ /* 0x004fe80007ffe12e */
[C---:B-1----:R-:W-:Y:S02]  /*12eb0*/  IADD3 R7, R2.reuse, c[0x0][0x328], RZ ;  /* 0x0000ca0002077a10 */ /* 0x042fe40007ffe0ff */
[----:B------:R-:W-:Y:S02]  /*12ec0*/  IADD3 R6, R2, UR4, RZ ;  /* 0x0000000402067c10 */ /* 0x000fe4000fffe0ff */
[----:B------:R-:W-:Y:S02]  /*12ed0*/  IADD3 R3, R7, R4, RZ ;  /* 0x0000000407037210 */ /* 0x000fe40007ffe0ff */
        /* <DEDUP_REMOVED lines=15> */
.L_x_808:
[----:B------:R-:W-:Y:S04]  /*12fd0*/  MOV R8, c[0x0][0x32c] ;  /* 0x0000cb0000087a02 */ /* 0x000fe80000000f00 */
[----:B------:R-:W-:Y:S11]  /*12fe0*/  ISETP.NE.AND P0, PT, R8, 0x1, PT ;  /* 0x000000010800780c */ /* 0x000ff60003f05270 */
[----:B------:R-:W-:Y:S02]  /*12ff0*/  @!UPT UIADD3 URZ, URZ, URZ, URZ ;  /* 0x0000003f3f3ff290 */ /* 0x000fe4000fffe03f */
[----:B------:R-:W-:Y:S05]  /*13000*/  @P0 IMAD.HI.U32 R8, R4, c[0x0][0x330], RZ ;  /* 0x0000cc0004080a27 */ /* 0x000fea00078e00ff */
[----:B------:R-:W-:Y:S02]  /*13010*/  @P0 SHF.R.U32.HI R4, RZ, c[0x0][0x334], R8 ;  /* 0x0000cd00ff040a19 */ /* 0x000fe40000011608 */
.L_x_809:
[----:B------:R-:W-:Y:S05]  /*13020*/  BSYNC B0 ;  /* 0x0000000000007941 */ /* 0x000fea0003800000 */
.L_x_807:
[----:B------:R-:W-:Y:S04]  /*13030*/  IMAD.IADD R8, R0, 0x1, -R44 ;  /* 0x0000000100087824 */ /* 0x000fe800078e0a2c */
[----:B------:R-:W-:Y:S05]  /*13040*/  IMAD R4, R4, c[0x0][0x32c], R8 ;  /* 0x0000cb0004047a24 */ /* 0x000fea00078e0208 */
[----:B------:R-:W-:Y:S02]  /*13050*/  IADD3 R8, R4, c[0x0][0x32c], RZ ;  /* 0x0000cb0004087a10 */ /* 0x000fe40007ffe0ff */
[----:B------:R-:W-:Y:S02]  /*13060*/  IMNMX R2, R2, R4, !PT ;  /* 0x0000000402027217 */ /* 0x000fe40007800200 */
[----:B------:R-:W-:Y:S02]  /*13070*/  IMNMX R3, R3, R8, PT ;  /* 0x0000000803037217 */ /* 0x000fe40003800200 */
.L_x_806:
        /* <DEDUP_REMOVED lines=82> */
[C---:B------:R-:W-:Y:S02]  /*135a0*/  ISETP.GE.AND P6, PT, R0.reuse, 0x42, PT ;  /* 0x000000420000780c */ /* 0x040fe40003fc6270 */
        /* <DEDUP_REMOVED lines=18> */
[----:B------:R-:W-:Y:S04]  /*136d0*/  ISETP.GT.AND P0, PT, R2, 0x50, !P3 ;  /* 0x000000500200780c */ /* 0x000fe80005f04270 */
[C---:B------:R-:W-:Y:S04]  /*136e0*/  ISETP.LT.OR P0, PT, R3.reuse, 0x51, P0 ;  /* 0x000000510300780c */ /* 0x040fe80000701670 */
[----:B------:R-:W-:Y:S02]  /*136f0*/  FSEL R171, R32, -INF , !P0 ;  /* 0xff80000020ab7808 */ /* 0x000fe40004000000 */
[C---:B------:R-:W-:Y:S04]  /*13700*/  ISETP.GT.AND P0, PT, R2.reuse, 0x51, !P2 ;  /* 0x000000510200780c */ /* 0x040fe80005704270 */
[----:B------:R-:W-:Y:S04]  /*13710*/  ISETP.LT.OR P0, PT, R3, 0x52, P0 ;  /* 0x000000520300780c */ /* 0x000fe80000701670 */
[----:B------:R-:W-:Y:S02]  /*13720*/  FSEL R172, R31, -INF , !P0 ;  /* 0xff8000001fac7808 */ /* 0x000fe40004000000 */
[----:B------:R-:W-:Y:S04]  /*13730*/  ISETP.GT.AND P0, PT, R2, 0x58, !P1 ;  /* 0x000000580200780c */ /* 0x000fe80004f04270 */
[C---:B------:R-:W-:Y:S04]  /*13740*/  ISETP.LT.OR P0, PT, R3.reuse, 0x59, P0 ;  /* 0x000000590300780c */ /* 0x040fe80000701670 */
[----:B------:R-:W-:Y:S02]  /*13750*/  FSEL R173, R16, -INF , !P0 ;  /* 0xff80000010ad7808 */ /* 0x000fe40004000000 */
[----:B------:R-:W-:Y:S04]  /*13760*/  ISETP.GE.AND P0, PT, R0, 0x5a, PT ;  /* 0x0000005a0000780c */ /* 0x000fe80003f06270 */
[----:B------:R-:W-:Y:S02]  /*13770*/  P2R R16, PR, RZ, 0x1 ;  /* 0x00000001ff107803 */ /* 0x000fe40000000000 */
[----:B------:R-:W-:Y:S01]  /*13780*/  ISETP.GT.AND P0, PT, R2, 0x59, !P0 ;  /* 0x000000590200780c */ /* 0x000fe20004704270 */
[--C-:B-1----:R-:W-:Y:S03]  /*13790*/  IMAD.IADD R2, R6, 0x1, R4.reuse ;  /* 0x0000000106027824 */ /* 0x102fe600078e0204 */
[----:B------:R-:W-:Y:S01]  /*137a0*/  ISETP.LT.OR P0, PT, R3, 0x5a, P0 ;  /* 0x0000005a0300780c */ /* 0x000fe20000701670 */
[----:B------:R-:W-:Y:S03]  /*137b0*/  IMAD.IADD R3, R7, 0x1, R4 ;  /* 0x0000000107037824 */ /* 0x000fe600078e0204 */
[----:B------:R-:W-:Y:S02]  /*137c0*/  FSEL R174, R30, -INF , !P0 ;  /* 0xff8000001eae7808 */ /* 0x000fe40004000000 */
[----:B------:R-:W-:Y:S11]  /*137d0*/  ISETP.GE.AND P0, PT, R47, 0x1, PT ;  /* 0x000000012f00780c */ /* 0x000ff60003f06270 */
[----:B------:R-:W-:Y:S02]  /*137e0*/  @!UPT UIADD3 URZ, URZ, URZ, URZ ;  /* 0x0000003f3f3ff290 */ /* 0x000fe4000fffe03f */
        /* <DEDUP_REMOVED lines=14> */
.L_x_812:
[----:B------:R-:W-:Y:S04]  /*138d0*/  MOV R5, c[0x0][0x32c] ;  /* 0x0000cb0000057a02 */ /* 0x000fe80000000f00 */
[----:B------:R-:W-:Y:S11]  /*138e0*/  ISETP.NE.AND P0, PT, R5, 0x1, PT ;  /* 0x000000010500780c */ /* 0x000ff60003f05270 */
[----:B------:R-:W-:Y:S02]  /*138f0*/  @!UPT UIADD3 URZ, URZ, URZ, URZ ;  /* 0x0000003f3f3ff290 */ /* 0x000fe4000fffe03f */
[----:B------:R-:W-:Y:S05]  /*13900*/  @P0 IMAD.HI.U32 R5, R4, c[0x0][0x330], RZ ;  /* 0x0000cc0004050a27 */ /* 0x000fea00078e00ff */
[----:B------:R-:W-:Y:S02]  /*13910*/  @P0 SHF.R.U32.HI R4, RZ, c[0x0][0x334], R5 ;  /* 0x0000cd00ff040a19 */ /* 0x000fe40000011605 */
.L_x_813:
[----:B------:R-:W-:Y:S05]  /*13920*/  BSYNC B0 ;  /* 0x0000000000007941 */ /* 0x000fea0003800000 */
.L_x_811:
[----:B------:R-:W-:Y:S04]  /*13930*/  IMAD.IADD R0, R0, 0x1, -R44 ;  /* 0x0000000100007824 */ /* 0x000fe800078e0a2c */
[----:B------:R-:W-:Y:S05]  /*13940*/  IMAD R0, R4, c[0x0][0x32c], R0 ;  /* 0x0000cb0004007a24 */ /* 0x000fea00078e0200 */
[----:B------:R-:W-:Y:S02]  /*13950*/  IADD3 R4, R0, c[0x0][0x32c], RZ ;  /* 0x0000cb0000047a10 */ /* 0x000fe40007ffe0ff */
[----:B------:R-:W-:Y:S02]  /*13960*/  IMNMX R2, R2, R0, !PT ;  /* 0x0000000002027217 */ /* 0x000fe40007800200 */
[----:B------:R-:W-:Y:S02]  /*13970*/  IMNMX R3, R3, R4, PT ;  /* 0x0000000403037217 */ /* 0x000fe40003800200 */
.L_x_810:
        /* <DEDUP_REMOVED lines=84> */
[----:B------:R-:W-:Y:S01]  /*13ec0*/  ISETP.GT.AND P2, PT, R2, 0x51, !P2 ;  /* 0x000000510200780c */ /* 0x000fe20005744270 */
[----:B------:R-:W1:Y:S01]  /*13ed0*/  SHFL.BFLY PT, R13, R0, 0x2, 0x1f ;  /* 0x0c401f00000d7f89 */ /* 0x000e6200000e0000 */
[----:B------:R-:W-:Y:S02]  /*13ee0*/  FSEL R144, R144, -INF , !P0 ;  /* 0xff80000090907808 */ /* 0x000fe40004000000 */
[----:B------:R-:W-:Y:S02]  /*13ef0*/  ISETP.NE.AND P0, PT, R21, RZ, PT ;  /* 0x000000ff1500720c */ /* 0x000fe40003f05270 */
[----:B------:R-:W-:Y:S02]  /*13f00*/  FMNMX.FTZ R12, R144, R12, !PT ;  /* 0x0000000c900c7209 */ /* 0x000fe40007810000 */
[C---:B------:R-:W-:Y:S02]  /*13f10*/  ISETP.GT.AND P0, PT, R2.reuse, 0x30, !P0 ;  /* 0x000000300200780c */ /* 0x040fe40004704270 */
[----:B------:R-:W-:Y:S02]  /*13f20*/  ISETP.GT.AND P1, PT, R2, 0x58, !P1 ;  /* 0x000000580200780c */ /* 0x000fe40004f24270 */
[C---:B------:R-:W-:Y:S02]  /*13f30*/  ISETP.LT.OR P0, PT, R3.reuse, 0x31, P0 ;  /* 0x000000310300780c */ /* 0x040fe40000701670 */
[----:B------:R-:W-:Y:S02]  /*13f40*/  ISETP.LT.OR P2, PT, R3, 0x52, P2 ;  /* 0x000000520300780c */ /* 0x000fe40001741670 */
[----:B------:R-:W-:Y:S02]  /*13f50*/  FSEL R148, R135, -INF , !P0 ;  /* 0xff80000087947808 */ /* 0x000fe40004000000 */
[----:B------:R-:W-:Y:S02]  /*13f60*/  ISETP.NE.AND P0, PT, R20, RZ, PT ;  /* 0x000000ff1400720c */ /* 0x000fe40003f05270 */
[----:B------:R-:W-:Y:S01]  /*13f70*/  FMNMX.FTZ R12, R148, R12, !PT ;  /* 0x0000000c940c7209 */ /* 0x000fe20007810000 */
[----:B------:R-:W-:Y:S01]  /*13f80*/  LDSM.16.MT88.4 R20, [R203] ;  /* 0x00000000cb14783b */ /* 0x000fe20000004200 */
[----:B------:R-:W-:Y:S02]  /*13f90*/  ISETP.GT.AND P0, PT, R2, 0x31, !P0 ;  /* 0x000000310200780c */ /* 0x000fe40004704270 */
        /* <DEDUP_REMOVED lines=8> */
[----:B------:R-:W-:Y:S04]  /*14020*/  ISETP.LT.OR P0, PT, R3, 0x39, P0 ;  /* 0x000000390300780c */ /* 0x000fe80000701670 */
[----:B------:R-:W-:Y:S02]  /*14030*/  FSEL R150, R133, -INF , !P0 ;  /* 0xff80000085967808 */ /* 0x000fe40004000000 */
[----:B------:R-:W-:Y:S02]  /*14040*/  ISETP.NE.AND P0, PT, R18, RZ, PT ;  /* 0x000000ff1200720c */ /* 0x000fe40003f05270 */
[----:B------:R-:W-:Y:S02]  /*14050*/  FMNMX.FTZ R12, R150, R12, !PT ;  /* 0x0000000c960c7209 */ /* 0x000fe40007810000 */
[----:B------:R-:W-:Y:S04]  /*14060*/  ISETP.GT.AND P0, PT, R2, 0x39, !P0 ;  /* 0x000000390200780c */ /* 0x000fe80004704270 */
[----:B------:R-:W-:Y:S04]  /*14070*/  ISETP.LT.OR P0, PT, R3, 0x3a, P0 ;  /* 0x0000003a0300780c */ /* 0x000fe80000701670 */
[----:B------:R-:W-:Y:S02]  /*14080*/  FSEL R151, R132, -INF , !P0 ;  /* 0xff80000084977808 */ /* 0x000fe40004000000 */
[----:B------:R-:W-:Y:S02]  /*14090*/  ISETP.NE.AND P0, PT, R17, RZ, PT ;  /* 0x000000ff1100720c */ /* 0x000fe40003f05270 */
[----:B------:R-:W-:Y:S02]  /*140a0*/  FMNMX.FTZ R12, R151, R12, !PT ;  /* 0x0000000c970c7209 */ /* 0x000fe40007810000 */
[----:B------:R-:W-:Y:S04]  /*140b0*/  ISETP.GT.AND P0, PT, R2, 0x40, !P0 ;  /* 0x000000400200780c */ /* 0x000fe80004704270 */
[C---:B------:R-:W-:Y:S04]  /*140c0*/  ISETP.LT.OR P0, PT, R3.reuse, 0x41, P0 ;  /* 0x000000410300780c */ /* 0x040fe80000701670 */
[----:B------:R-:W-:Y:S02]  /*140d0*/  FSEL R152, R74, -INF , !P0 ;  /* 0xff8000004a987808 */ /* 0x000fe40004000000 */
[----:B------:R-:W-:Y:S02]  /*140e0*/  ISETP.GT.AND P0, PT, R2, 0x41, !P6 ;  /* 0x000000410200780c */ /* 0x000fe40007704270 */
[----:B------:R-:W-:Y:S02]  /*140f0*/  FMNMX.FTZ R12, R152, R12, !PT ;  /* 0x0000000c980c7209 */ /* 0x000fe40007810000 */
[----:B------:R-:W-:Y:S02]  /*14100*/  ISETP.LT.OR P0, PT, R3, 0x42, P0 ;  /* 0x000000420300780c */ /* 0x000fe40000701670 */
[----:B------:R-:W-:Y:S02]  /*14110*/  ISETP.NE.AND P6, PT, R16, RZ, PT ;  /* 0x000000ff1000720c */ /* 0x000fe40003fc5270 */
[----:B------:R-:W-:Y:S02]  /*14120*/  FSEL R153, R71, -INF , !P0 ;  /* 0xff80000047997808 */ /* 0x000fe40004000000 */
[C---:B------:R-:W-:Y:S02]  /*14130*/  ISETP.GT.AND P0, PT, R2.reuse, 0x48, !P5 ;  /* 0x000000480200780c */ /* 0x040fe40006f04270 */
[----:B------:R-:W-:Y:S02]  /*14140*/  FMNMX.FTZ R12, R153, R12, !PT ;  /* 0x0000000c990c7209 */ /* 0x000fe40007810000 */
[----:B------:R-:W-:Y:S04]  /*14150*/  ISETP.LT.OR P0, PT, R3, 0x49, P0 ;  /* 0x000000490300780c */ /* 0x000fe80000701670 */
[----:B------:R-:W-:Y:S02]  /*14160*/  FSEL R160, R39, -INF , !P0 ;  /* 0xff80000027a07808 */ /* 0x000fe40004000000 */
[----:B------:R-:W-:Y:S02]  /*14170*/  ISETP.GT.AND P0, PT, R2, 0x49, !P4 ;  /* 0x000000490200780c */ /* 0x000fe40006704270 */
[----:B------:R-:W-:Y:S02]  /*14180*/  FMNMX.FTZ R12, R160, R12, !PT ;  /* 0x0000000ca00c7209 */ /* 0x000fe40007810000 */
[----:B------:R-:W-:Y:S04]  /*14190*/  ISETP.LT.OR P0, PT, R3, 0x4a, P0 ;  /* 0x0000004a0300780c */ /* 0x000fe80000701670 */
[----:B------:R-:W-:Y:S02]  /*141a0*/  FSEL R161, R38, -INF , !P0 ;  /* 0xff80000026a17808 */ /* 0x000fe40004000000 */
[C---:B------:R-:W-:Y:S01]  /*141b0*/  ISETP.GT.AND P0, PT, R2.reuse, 0x50, !P3 ;  /* 0x000000500200780c */ /* 0x040fe20005f04270 */
[----:B------:R-:W-:Y:S01]  /*141c0*/  LDSM.16.MT88.4 R36, [R204] ;  /* 0x00000000cc24783b */ /* 0x000fe20000004200 */
[----:B------:R-:W-:Y:S02]  /*141d0*/  FMNMX.FTZ R12, R161, R12, !PT ;  /* 0x0000000ca10c7209 */ /* 0x000fe40007810000 */
[----:B------:R-:W-:Y:S04]  /*141e0*/  ISETP.LT.OR P0, PT, R3, 0x51, P0 ;  /* 0x000000510300780c */ /* 0x000fe80000701670 */
[----:B------:R-:W-:Y:S02]  /*141f0*/  FSEL R164, R43, -INF , !P0 ;  /* 0xff8000002ba47808 */ /* 0x000fe40004000000 */
[----:B------:R-:W-:Y:S02]  /*14200*/  ISETP.GT.AND P0, PT, R2, 0x59, !P6 ;  /* 0x000000590200780c */ /* 0x000fe40007704270 */
[----:B------:R-:W-:Y:S02]  /*14210*/  FMNMX.FTZ R2, R164, R12, !PT ;  /* 0x0000000ca4027209 */ /* 0x000fe40007810000 */
[----:B------:R-:W-:Y:S04]  /*14220*/  ISETP.LT.OR P0, PT, R3, 0x5a, P0 ;  /* 0x0000005a0300780c */ /* 0x000fe80000701670 */
[----:B------:R-:W-:Y:S02]  /*14230*/  FSEL R71, R35, -INF , !P0 ;  /* 0xff80000023477808 */ /* 0x000fe40004000000 */
[----:B-1----:R-:W-:Y:S02]  /*14240*/  FMNMX.FTZ R3, R0, R13, !PT ;  /* 0x0000000d00037209 */ /* 0x002fe40007810000 */
[----:B------:R-:W-:Y:S03]  /*14250*/  FMNMX.FTZ R0, R165, R2, !PT ;  /* 0x00000002a5007209 */ /* 0x000fe60007810000 */
[----:B------:R-:W1:Y:S01]  /*14260*/  SHFL.BFLY PT, R12, R3, 0x1, 0x1f ;  /* 0x0c201f00030c7f89 */ /* 0x000e6200000e0000 */
[----:B------:R-:W-:Y:S04]  /*14270*/  FMNMX.FTZ R0, R170, R0, !PT ;  /* 0x00000000aa007209 */ /* 0x000fe80007810000 */
[----:B------:R-:W-:Y:S05]  /*14280*/  FMNMX.FTZ R0, R71, R0, !PT ;  /* 0x0000000047007209 */ /* 0x000fea0007810000 */
[----:B------:R-:W2:Y:S01]  /*14290*/  SHFL.BFLY PT, R2, R0, 0x2, 0x1f ;  /* 0x0c401f0000027f89 */ /* 0x000ea200000e0000 */
[----:B-1----:R-:W-:Y:S07]  /*142a0*/  FMNMX.FTZ R68, R3, R12, !PT ;  /* 0x0000000c03447209 */ /* 0x002fee0007810000 */
[----:B------:R-:W-:Y:S01]  /*142b0*/  LDSM.16.MT88.4 R12, [R202] ;  /* 0x00000000ca0c783b */ /* 0x000fe20000004200 */
[C---:B------:R-:W-:Y:S01]  /*142c0*/  FSETP.NEU.FTZ.AND P0, PT, R68.reuse, -INF , PT ;  /* 0xff8000004400780b */ /* 0x040fe20003f1d000 */
[----:B------:R-:W-:Y:S05]  /*142d0*/  FMUL.FTZ R3, R68, c[0x0][0x2d0] ;  /* 0x0000b40044037a20 */ /* 0x000fea0000410000 */
[----:B------:R-:W-:Y:S02]  /*142e0*/  FSEL R74, R3, RZ, P0 ;  /* 0x000000ff034a7208 */ /* 0x000fe40000000000 */
[----:B--2---:R-:W-:Y:S03]  /*142f0*/  FMNMX.FTZ R2, R0, R2, !PT ;  /* 0x0000000200027209 */ /* 0x004fe60007810000 */
[--C-:B------:R-:W-:Y:S02]  /*14300*/  FFMA.FTZ R0, R8, c[0x0][0x2d0], -R74.reuse ;  /* 0x0000b40008007a23 */ /* 0x100fe4000001084a */
[----:B------:R-:W1:Y:S01]  /*14310*/  SHFL.BFLY PT, R3, R2, 0x1, 0x1f ;  /* 0x0c201f0002037f89 */ /* 0x000e6200000e0000 */
[--C-:B------:R-:W-:Y:S01]  /*14320*/  FFMA.FTZ R11, R11, c[0x0][0x2d0], -R74.reuse ;  /* 0x0000b4000b0b7a23 */ /* 0x100fe2000001084a */
[----:B------:R2:W-:Y:S10]  /*14330*/  MUFU.EX2 R242, R0 ;  /* 0x0000000000f27308 */ /* 0x0005f40000000800 */
[----:B------:R-:W-:Y:S01]  /*14340*/  MUFU.EX2 R243, R11 ;  /* 0x0000000b00f37308 */ /* 0x000fe20000000800 */
[----:B-1----:R-:W-:Y:S01]  /*14350*/  FMNMX.FTZ R3, R2, R3, !PT ;  /* 0x0000000302037209 */ /* 0x002fe20007810000 */
[--C-:B--2---:R-:W-:Y:S04]  /*14360*/  FFMA.FTZ R0, R10, c[0x0][0x2d0], -R74.reuse ;  /* 0x0000b4000a007a23 */ /* 0x104fe8000001084a */
[----:B------:R-:W-:Y:S04]  /*14370*/  FMUL.FTZ R8, R3, c[0x0][0x2d0] ;  /* 0x0000b40003087a20 */ /* 0x000fe80000410000 */
[----:B------:R1:W2:Y:S02]  /*14380*/  MUFU.EX2 R245, R0 ;  /* 0x0000000000f57308 */ /* 0x0002a40000000800 */
[----:B-1----:R-:W-:Y:S01]  /*14390*/  FFMA.FTZ R0, R9, c[0x0][0x2d0], -R74 ;  /* 0x0000b40009007a23 */ /* 0x002fe2000001084a */
[----:B--2---:R-:W-:Y:S07]  /*143a0*/  F2FP.PACK_AB R132, R245, R242 ;  /* 0x000000f2f584723e */ /* 0x004fee00000000ff */
        /* <DEDUP_REMOVED lines=18> */
[C---:B---3--:R-:W-:Y:S02]  /*144d0*/  FMUL.FTZ R4, R2.reuse, R76 ;  /* 0x0000004c02047220 */ /* 0x048fe40000410000 */
        /* <DEDUP_REMOVED lines=31> */
[C---:B------:R-:W-:Y:S03]  /*146d0*/  HMMA.16816.F32 R4, R132.reuse, R12, R4 ;  /* 0x0000000c8404723c */ /* 0x040fe60000001804 */
[----:B------:R-:W3:Y:S02]  /*146e0*/  LDSM.16.MT88.4 R80, [R205+0x3000] ;  /* 0x00300000cd50783b */ /* 0x000ee40000004200 */
        /* <DEDUP_REMOVED lines=10> */
[----:B------:R-:W4:Y:S01]  /*14790*/  LDSM.16.MT88.4 R84, [R204+0x3000] ;  /* 0x00300000cc54783b */ /* 0x000f220000004200 */
        /* <DEDUP_REMOVED lines=28> */
[C---:B------:R-:W-:Y:S02]  /*14960*/  FMUL.FTZ R62, R0.reuse, R62 ;  /* 0x0000003e003e7220 */ /* 0x040fe40000410000 */
        /* <DEDUP_REMOVED lines=14> */
[----:B------:R2:W2:Y:S01]  /*14a50*/  MUFU.EX2 R236, R40 ;  /* 0x0000002800ec7308 */ /* 0x0004a20000000800 */
[--C-:B-1----:R-:W-:Y:S02]  /*14a60*/  FFMA.FTZ R70, R143, c[0x0][0x2d0], -R74.reuse ;  /* 0x0000b4008f467a23 */ /* 0x102fe4000001084a */
[C---:B-----5:R-:W-:Y:S02]  /*14a70*/  FMUL.FTZ R36, R2.reuse, R108 ;  /* 0x0000006c02247220 */ /* 0x060fe40000410000 */
[----:B------:R-:W-:Y:S05]  /*14a80*/  LDSM.16.MT88.4 R108, [R204+0x2800] ;  /* 0x00280000cc6c783b */ /* 0x000fea0000004200 */
[C---:B------:R-:W-:Y:S03]  /*14a90*/  HMMA.16816.F32 R36, R132.reuse, R44, R36 ;  /* 0x0000002c8424723c */ /* 0x040fe60000001824 */
[----:B--2---:R-:W-:Y:S02]  /*14aa0*/  FMUL.FTZ R40, R2, R112 ;  /* 0x0000007002287220 */ /* 0x004fe40000410000 */
        /* <DEDUP_REMOVED lines=17> */
[----:B-----5:R-:W-:Y:S02]  /*14bc0*/  FMUL.FTZ R48, R2, R120 ;  /* 0x0000007802307220 */ /* 0x020fe40000410000 */
[----:B------:R-:W-:Y:S05]  /*14bd0*/  LDSM.16.MT88.4 R120, [R203+0x5800] ;  /* 0x00580000cb78783b */ /* 0x000fea0000004200 */
[C---:B------:R-:W-:Y:S07]  /*14be0*/  HMMA.16816.F32 R48, R132.reuse, R78, R48 ;  /* 0x0000004e8430723c */ /* 0x040fee0000001830 */
[----:B---3--:R-:W-:Y:S01]  /*14bf0*/  F2FP.PACK_AB R78, R232, R235 ;  /* 0x000000ebe84e723e */ /* 0x008fe200000000ff */
[C---:B------:R-:W-:Y:S04]  /*14c00*/  HMMA.16816.F32 R52, R132.reuse, R80, R52 ;  /* 0x000000508434723c */ /* 0x040fe80000001834 */
[--C-:B-1----:R-:W-:Y:S01]  /*14c10*/  FFMA.FTZ R70, R146, c[0x0][0x2d0], -R74.reuse ;  /* 0x0000b40092467a23 */ /* 0x102fe2000001084a */
[----:B------:R-:W-:Y:S03]  /*14c20*/  F2FP.PACK_AB R79, R223, R224 ;  /* 0x000000e0df4f723e */ /* 0x000fe600000000ff */
[C---:B------:R-:W-:Y:S01]  /*14c30*/  HMMA.16816.F32 R56, R132.reuse, R82, R56 ;  /* 0x000000528438723c */ /* 0x040fe20000001838 */
[----:B------:R1:W-:Y:S01]  /*14c40*/  MUFU.EX2 R118, R70 ;  /* 0x0000004600767308 */ /* 0x0003e20000000800 */
[----:B------:R-:W3:Y:S06]  /*14c50*/  LDSM.16.MT88.4 R80, [R203+0x800] ;  /* 0x00080000cb50783b */ /* 0x000eec0000004200 */
[C---:B----4-:R-:W-:Y:S08]  /*14c60*/  HMMA.16816.F32 R60, R132.reuse, R84, R60 ;  /* 0x00000054843c723c */ /* 0x050ff0000000183c */
        /* <DEDUP_REMOVED lines=204> */
[----:B------:R-:W-:Y:S01]  /*15930*/  FADD.FTZ R2, R194, R2 ;  /* 0x00000002c2027221 */ /* 0x000fe20000010000 */
[----:B------:R-:W-:Y:S01]  /*15940*/  IADD3 R220, R221, -0x1, RZ ;  /* 0xffffffffdddc7810 */ /* 0x000fe20007ffe0ff */
        /* <DEDUP_REMOVED lines=29> */
[----:B------:R-:W-:Y:S02]  /*15b20*/  IMAD.MOV.U32 R221, RZ, RZ, R220 ;  /* 0x000000ffffdd7224 */ /* 0x000fe400078e00dc */
[----:B------:R-:W-:Y:S02]  /*15b30*/  IMAD.MOV.U32 R69, RZ, RZ, R68 ;  /* 0x000000ffff457224 */ /* 0x000fe400078e0044 */
[----:B------:R-:W-:Y:S01]  /*15b40*/  IMAD.MOV.U32 R70, RZ, RZ, R3 ;  /* 0x000000ffff467224 */ /* 0x000fe200078e0003 */
[----:B------:R-:W-:-:S05]  /*15b50*/  @P0 BRA `(.L_x_814) ;  /* 0xffffbd0000000947 */ /* 0x000fca000383ffff */
.L_x_805:
[----:B------:R-:W2:Y:S04]  /*15b60*/  LDL R5, [R1+0x8] ;  /* 0x0000080001057983 */ /* 0x000ea80000100800 */
[----:B------:R-:W3:Y:S04]  /*15b70*/  LDL R0, [R1+0x14] ;  /* 0x0000140001007983 */ /* 0x000ee80000100800 */
[----:B------:R-:W4:Y:S01]  /*15b80*/  LDL R2, [R1+0xc] ;  /* 0x00000c0001027983 */ /* 0x000f220000100800 */
[----:B------:R-:W-:-:S05]  /*15b90*/  IMAD.MOV.U32 R4, RZ, RZ, c[0x0][0x2c4] ;  /* 0x0000b100ff047624 */ /* 0x000fca00078e00ff */
[----:B------:R-:W-:Y:S01]  /*15ba0*/  ISETP.NE.AND P1, PT, R4, 0x1, PT ;  /* 0x000000010400780c */ /* 0x000fe20003f25270 */
[----:B--2---:R-:W-:Y:S02]  /*15bb0*/  IMAD.MOV.U32 R6, RZ, RZ, R5 ;  /* 0x000000ffff067224 */ /* 0x004fe400078e0005 */
[----:B------:R-:W-:Y:S01]  /*15bc0*/  IMAD.MOV.U32 R5, RZ, RZ, c[0x0][0x32c] ;  /* 0x0000cb00ff057624 */ /* 0x000fe200078e00ff */
[----:B---3--:R-:W-:-:S04]  /*15bd0*/  IADD3 R0, R0, 0x7f, RZ ;  /* 0x0000007f00007810 */ /* 0x008fc80007ffe0ff */
[----:B------:R-:W-:-:S05]  /*15be0*/  ISETP.GE.AND P0, PT, R5, 0x1, PT ;  /* 0x000000010500780c */ /* 0x000fca0003f06270 */
        /* <DEDUP_REMOVED lines=16> */
.L_x_817:
[----:B------:R-:W-:-:S04]  /*15cf0*/  MOV R4, c[0x0][0x32c] ;  /* 0x0000cb0000047a02 */ /* 0x000fc80000000f00 */
[----:B------:R-:W-:-:S13]  /*15d00*/  ISETP.NE.AND P0, PT, R4, 0x1, PT ;  /* 0x000000010400780c */ /* 0x000fda0003f05270 */
[----:B------:R-:W-:-:S05]  /*15d10*/  @P0 IMAD.HI.U32 R4, R0, c[0x0][0x330], RZ ;  /* 0x0000cc0000040a27 */ /* 0x000fca00078e00ff */
[----:B------:R-:W-:Y:S02]  /*15d20*/  @P0 SHF.R.U32.HI R0, RZ, c[0x0][0x334], R4 ;  /* 0x0000cd00ff000a19 */ /* 0x000fe40000011604 */
.L_x_818:
[----:B------:R-:W-:Y:S05]  /*15d30*/  BSYNC B0 ;  /* 0x0000000000007941 */ /* 0x000fea0003800000 */
.L_x_816:
[----:B------:R-:W-:-:S05]  /*15d40*/  IMAD R0, R0, c[0x0][0x32c], RZ ;  /* 0x0000cb0000007a24 */ /* 0x000fca00078e02ff */
[----:B------:R-:W-:-:S04]  /*15d50*/  IMNMX R2, R2, R0, !PT ;  /* 0x0000000002027217 */ /* 0x000fc80007800200 */
.L_x_815:
        /* <DEDUP_REMOVED lines=11> */
.L_x_820:
[----:B------:R-:W2:Y:S01]  /*15e10*/  LDL R0, [R1+0x18] ;  /* 0x0000180001007983 */ /* 0x000ea20000100800 */
[----:B------:R-:W-:Y:S04]  /*15e20*/  DEPBAR.LE SB0, 0x0 ;  /* 0x000080000000791a */ /* 0x000fe80000000000 */
[----:B------:R-:W-:Y:S01]  /*15e30*/  WARPSYNC 0xffffffff ;  /* 0xffffffff00007948 */ /* 0x000fe20003800000 */
[----:B------:R-:W-:Y:S01]  /*15e40*/  BAR.SYNC.DEFER_BLOCKING 0x0 ;  /* 0x0000000000007b1d */ /* 0x000fe20000010000 */
[----:B------:R-:W-:Y:S02]  /*15e50*/  ISETP.GT.AND P0, PT, R226, R221, PT ;  /* 0x000000dde200720c */ /* 0x000fe40003f04270 */
[C---:B------:R-:W-:Y:S11]  /*15e60*/  IADD3 R220, R221.reuse, -0x1, RZ ;  /* 0xffffffffdddc7810 */ /* 0x040ff60007ffe0ff */
[----:B------:R-:W-:Y:S01]  /*15e70*/  @!P0 IMAD.WIDE.U32 R38, R221, c[0x0][0x208], RZ ;  /* 0x00008200dd268a25 */ /* 0x000fe200078e00ff */
[----:B------:R-:W-:Y:S02]  /*15e80*/  @!P0 MOV R2, c[0x0][0x208] ;  /* 0x0000820000028a02 */ /* 0x000fe40000000f00 */
[----:B------:R-:W-:Y:S02]  /*15e90*/  @!P0 MOV R3, 0x5 ;  /* 0x0000000500038802 */ /* 0x000fe40000000f00 */
[----:B------:R-:W-:Y:S02]  /*15ea0*/  @!P0 MOV R36, R228 ;  /* 0x000000e400248202 */ /* 0x000fe40000000f00 */
[C---:B------:R-:W-:Y:S02]  /*15eb0*/  @!P0 SHF.L.U64.HI R3, R2.reuse, R3, c[0x0][0x20c] ;  /* 0x0000830002038619 */ /* 0x040fe40000010203 */
[----:B------:R-:W-:Y:S01]  /*15ec0*/  @!P0 SHF.L.U32 R2, R2, 0x5, RZ ;  /* 0x0000000502028819 */ /* 0x000fe200000006ff */
[----:B------:R-:W3:Y:S01]  /*15ed0*/  LDSM.16.M88.4 R8, [R201] ;  /* 0x00000000c908783b */ /* 0x000ee20000000200 */
[----:B------:R-:W-:Y:S02]  /*15ee0*/  @!P0 MOV R37, R233 ;  /* 0x000000e900258202 */ /* 0x000fe40000000f00 */
[----:B------:R-:W-:Y:S01]  /*15ef0*/  @!P0 IADD3 R44, P1, R2, R2, RZ ;  /* 0x00000002022c8210 */ /* 0x000fe20007f3e0ff */
[----:B------:R-:W-:Y:S03]  /*15f00*/  @!P0 IMAD.WIDE.U32 R28, R38, 0x60, R2 ;  /* 0x00000060261c8825 */ /* 0x000fe600078e0002 */
[----:B------:R-:W-:Y:S01]  /*15f10*/  @!P0 IADD3.X R45, R3, R3, RZ, P1, !PT ;  /* 0x00000003032d8210 */ /* 0x000fe20000ffe4ff */
[----:B------:R-:W4:Y:S01]  /*15f20*/  LDSM.16.M88.4 R16, [R201+0x800] ;  /* 0x00080000c910783b */ /* 0x000f220000000200 */
[-C--:B------:R-:W-:Y:S01]  /*15f30*/  @!P0 IADD3 R47, P2, P1, R228, R28.reuse, R2 ;  /* 0x0000001ce42f8210 */ /* 0x080fe2000795e002 */
[----:B------:R-:W-:Y:S01]  /*15f40*/  @!P0 IMAD.WIDE.U32 R36, R38, 0x60, R36 ;  /* 0x0000006026248825 */ /* 0x000fe200078e0024 */
[----:B------:R-:W-:Y:S03]  /*15f50*/  @!P0 IADD3 R46, P3, R228, R28, RZ ;  /* 0x0000001ce42e8210 */ /* 0x000fe60007f7e0ff */
[----:B------:R-:W-:Y:S01]  /*15f60*/  @!P0 IMAD.WIDE.U32 R44, R38, 0x60, R44 ;  /* 0x00000060262c8825 */ /* 0x000fe200078e002c */
[----:B------:R-:W-:Y:S01]  /*15f70*/  @!P0 LEA R2, P4, R36, c[0x0][0x1f8], 0x1 ;  /* 0x00007e0024028a11 */ /* 0x000fe200078808ff */
[----:B------:R-:W5:Y:S08]  /*15f80*/  LDSM.16.M88.4 R24, [R201+0x1000] ;  /* 0x00100000c918783b */ /* 0x000f700000000200 */
[----:B------:R-:W1:Y:S08]  /*15f90*/  LDSM.16.M88.4 R32, [R201+0x1800] ;  /* 0x00180000c920783b */ /* 0x000e700000000200 */
[----:B------:R-:W1:Y:S02]  /*15fa0*/  LDSM.16.M88.4 R40, [R201+0x2000] ;  /* 0x00200000c928783b */ /* 0x000e640000000200 */
[C---:B-1-3--:R-:W-:Y:S06]  /*15fb0*/  HMMA.16816.F32 R4, R124.reuse, R8, RZ ;  /* 0x000000087c04723c */ /* 0x04afec00000018ff */
[----:B------:R-:W1:Y:S02]  /*15fc0*/  LDSM.16.M88.4 R48, [R201+0x2800] ;  /* 0x00280000c930783b */ /* 0x000e640000000200 */
[C---:B------:R-:W-:Y:S06]  /*15fd0*/  HMMA.16816.F32 R8, R124.reuse, R10, RZ ;  /* 0x0000000a7c08723c */ /* 0x040fec00000018ff */
[----:B------:R-:W3:Y:S02]  /*15fe0*/  LDSM.16.M88.4 R132, [R206] ;  /* 0x00000000ce84783b */ /* 0x000ee40000000200 */
[C---:B----4-:R-:W-:Y:S06]  /*15ff0*/  HMMA.16816.F32 R12, R124.reuse, R16, RZ ;  /* 0x000000107c0c723c */ /* 0x050fec00000018ff */
[----:B------:R-:W4:Y:S02]  /*16000*/  LDSM.16.M88.4 R136, [R208] ;  /* 0x00000000d088783b */ /* 0x000f240000000200 */
[C---:B------:R-:W-:Y:S06]  /*16010*/  HMMA.16816.F32 R16, R124.reuse, R18, RZ ;  /* 0x000000127c10723c */ /* 0x040fec00000018ff */
[----:B------:R-:W1:Y:S02]  /*16020*/  LDSM.16.M88.4 R140, [R209] ;  /* 0x00000000d18c783b */ /* 0x000e640000000200 */
[C---:B-----5:R-:W-:Y:S06]  /*16030*/  HMMA.16816.F32 R20, R124.reuse, R24, RZ ;  /* 0x000000187c14723c */ /* 0x060fec00000018ff */
[----:B------:R-:W5:Y:S02]  /*16040*/  LDSM.16.M88.4 R144, [R210] ;  /* 0x00000000d290783b */ /* 0x000f640000000200 */
[C---:B------:R-:W-:Y:S06]  /*16050*/  HMMA.16816.F32 R24, R124.reuse, R26, RZ ;  /* 0x0000001a7c18723c */ /* 0x040fec00000018ff */
        /* <DEDUP_REMOVED lines=17> */
[C---:B------:R-:W-:Y:S01]  /*16170*/  HMMA.16816.F32 R36, R124.reuse, R40, RZ ;  /* 0x000000287c24723c */ /* 0x040fe200000018ff */
        /* <DEDUP_REMOVED lines=8> */
[C---:B-1----:R-:W-:Y:S07]  /*16200*/  HMMA.16816.F32 R44, R124.reuse, R48, RZ ;  /* 0x000000307c2c723c */ /* 0x042fee00000018ff */
        /* <DEDUP_REMOVED lines=10> */
[C---:B----4-:R-:W-:Y:S07]  /*162b0*/  HMMA.16816.F32 R12, R128.reuse, R136, R12 ;  /* 0x00000088800c723c */ /* 0x050fee000000180c */
[----:B------:R3:W-:Y:S01]  /*162c0*/  @!P0 LDGSTS.E.BYPASS.LTC128B.128 [R219+0x2100], [R164.64], !P1 ;  /* 0x02100000a4db8fae */ /* 0x0007e2000c901d48 */
[C---:B------:R-:W-:Y:S07]  /*162d0*/  HMMA.16816.F32 R16, R128.reuse, R138, R16 ;  /* 0x0000008a8010723c */ /* 0x040fee0000001810 */
[----:B------:R2:W-:Y:S01]  /*162e0*/  @!P0 LDGSTS.E.BYPASS.LTC128B.128 [R219+0x5100], [R162.64+0x80], !P5 ;  /* 0x05100080a2db8fae */ /* 0x0005e2000e901d48 */
[C---:B------:R-:W-:Y:S03]  /*162f0*/  HMMA.16816.F32 R20, R128.reuse, R140, R20 ;  /* 0x0000008c8014723c */ /* 0x040fe60000001814 */
[----:B------:R-:W-:Y:S04]  /*16300*/  ISETP.GT.AND P0, PT, R221, R226, PT ;  /* 0x000000e2dd00720c */ /* 0x000fe80003f04270 */
[----:B------:R-:W-:Y:S01]  /*16310*/  LDSM.16.M88.4 R132, [R200+0x1000] ;  /* 0x00100000c884783b */ /* 0x000fe20000000200 */
[C---:B------:R-:W-:Y:S07]  /*16320*/  HMMA.16816.F32 R24, R128.reuse, R142, R24 ;  /* 0x0000008e8018723c */ /* 0x040fee0000001818 */
[----:B------:R-:W0:Y:S01]  /*16330*/  LDGDEPBAR ;  /* 0x00000000000079af */ /* 0x000e220000000000 */
[C---:B-----5:R-:W-:Y:S07]  /*16340*/  HMMA.16816.F32 R28, R128.reuse, R144, R28 ;  /* 0x00000090801c723c */ /* 0x060fee000000181c */
[----:B---3--:R-:W-:Y:S01]  /*16350*/  LDSM.16.M88.4 R164, [R200+0x800] ;  /* 0x00080000c8a4783b */ /* 0x008fe20000000200 */
[C---:B------:R-:W-:Y:S07]  /*16360*/  HMMA.16816.F32 R32, R128.reuse, R146, R32 ;  /* 0x000000928020723c */ /* 0x040fee0000001820 */
[----:B--2---:R-:W2:Y:S01]  /*16370*/  LDSM.16.M88.4 R160, [R200] ;  /* 0x00000000c8a0783b */ /* 0x004ea20000000200 */
[C---:B------:R-:W-:Y:S07]  /*16380*/  HMMA.16816.F32 R36, R128.reuse, R148, R36 ;  /* 0x000000948024723c */ /* 0x040fee0000001824 */
[----:B------:R-:W3:Y:S01]  /*16390*/  LDSM.16.M88.4 R136, [R200+0x1800] ;  /* 0x00180000c888783b */ /* 0x000ee20000000200 */
[C---:B------:R-:W-:Y:S07]  /*163a0*/  HMMA.16816.F32 R40, R128.reuse, R150, R40 ;  /* 0x000000968028723c */ /* 0x040fee0000001828 */
[----:B------:R-:W4:Y:S01]  /*163b0*/  LDSM.16.M88.4 R168, [R200+0x2000] ;  /* 0x00200000c8a8783b */ /* 0x000f220000000200 */
[C---:B------:R-:W-:Y:S07]  /*163c0*/  HMMA.16816.F32 R44, R128.reuse, R152, R44 ;  /* 0x00000098802c723c */ /* 0x040fee000000182c */
[----:B------:R-:W5:Y:S01]  /*163d0*/  LDSM.16.M88.4 R172, [R200+0x2800] ;  /* 0x00280000c8ac783b */ /* 0x000f620000000200 */
[----:B------:R-:W-:Y:S07]  /*163e0*/  HMMA.16816.F32 R48, R128, R154, R48 ;  /* 0x0000009a8030723c */ /* 0x000fee0000001830 */
[----:B------:R-:W1:Y:S01]  /*163f0*/  LDSM.16.M88.4 R140, [R75+-0x3000] ;  /* 0xffd000004b8c783b */ /* 0x000e620000000200 */
[C---:B--2---:R-:W-:Y:S07]  /*16400*/  HMMA.16816.F32 R4, R156.reuse, R160, R4 ;  /* 0x000000a09c04723c */ /* 0x044fee0000001804 */
[----:B------:R-:W2:Y:S01]  /*16410*/  LDSM.16.M88.4 R144, [R75+-0x2800] ;  /* 0xffd800004b90783b */ /* 0x000ea20000000200 */
        /* <DEDUP_REMOVED lines=10> */
[C---:B---3--:R-:W-:Y:S07]  /*164c0*/  HMMA.16816.F32 R28, R156.reuse, R136, R28 ;  /* 0x000000889c1c723c */ /* 0x048fee000000181c */
[----:B------:R-:W-:Y:S01]  /*164d0*/  LDSM.16.M88.4 R192, [R200+0x5800] ;  /* 0x00580000c8c0783b */ /* 0x000fe20000000200 */
[C---:B------:R-:W-:Y:S07]  /*164e0*/  HMMA.16816.F32 R32, R156.reuse, R138, R32 ;  /* 0x0000008a9c20723c */ /* 0x040fee0000001820 */
[----:B------:R-:W3:Y:S01]  /*164f0*/  LDSM.16.M88.4 R136, [R201+0x3000] ;  /* 0x00300000c988783b */ /* 0x000ee20000000200 */
[C---:B----4-:R-:W-:Y:S08]  /*16500*/  HMMA.16816.F32 R36, R156.reuse, R168, R36 ;  /* 0x000000a89c24723c */ /* 0x050ff00000001824 */
[C---:B------:R-:W-:Y:S01]  /*16510*/  HMMA.16816.F32 R40, R156.reuse, R170, R40 ;  /* 0x000000aa9c28723c */ /* 0x040fe20000001828 */
[----:B------:R-:W4:Y:S07]  /*16520*/  LDSM.16.M88.4 R168, [R201+0x4000] ;  /* 0x00400000c9a8783b */ /* 0x000f2e0000000200 */
[C---:B-----5:R-:W-:Y:S08]  /*16530*/  HMMA.16816.F32 R44, R156.reuse, R172, R44 ;  /* 0x000000ac9c2c723c */ /* 0x060ff0000000182c */
[----:B------:R-:W-:Y:S01]  /*16540*/  HMMA.16816.F32 R48, R156, R174, R48 ;  /* 0x000000ae9c30723c */ /* 0x000fe20000001830 */
        /* <DEDUP_REMOVED lines=19> */
[C---:B---3--:R-:W-:Y:S08]  /*16680*/  HMMA.16816.F32 R4, R180.reuse, R136, R4 ;  /* 0x00000088b404723c */ /* 0x048ff00000001804 */
[C---:B------:R-:W-:Y:S01]  /*16690*/  HMMA.16816.F32 R8, R180.reuse, R138, R8 ;  /* 0x0000008ab408723c */ /* 0x040fe20000001808 */
[----:B------:R-:W3:Y:S07]  /*166a0*/  LDSM.16.M88.4 R136, [R215] ;  /* 0x00000000d788783b */ /* 0x000eee0000000200 */
[C---:B------:R-:W-:Y:S08]  /*166b0*/  HMMA.16816.F32 R12, R180.reuse, R164, R12 ;  /* 0x000000a4b40c723c */ /* 0x040ff0000000180c */
[C---:B------:R-:W-:Y:S01]  /*166c0*/  HMMA.16816.F32 R16, R180.reuse, R166, R16 ;  /* 0x000000a6b410723c */ /* 0x040fe20000001810 */
[----:B------:R-:W2:Y:S07]  /*166d0*/  LDSM.16.M88.4 R164, [R217] ;  /* 0x00000000d9a4783b */ /* 0x000eae0000000200 */
[C---:B----4-:R-:W-:Y:S08]  /*166e0*/  HMMA.16816.F32 R20, R180.reuse, R168, R20 ;  /* 0x000000a8b414723c */ /* 0x050ff00000001814 */
[C---:B------:R-:W-:Y:S01]  /*166f0*/  HMMA.16816.F32 R24, R180.reuse, R170, R24 ;  /* 0x000000aab418723c */ /* 0x040fe20000001818 */
[----:B------:R-:W4:Y:S07]  /*16700*/  LDSM.16.M88.4 R168, [R200+0x3000] ;  /* 0x00300000c8a8783b */ /* 0x000f2e0000000200 */
        /* <DEDUP_REMOVED lines=11> */
[----:B------:R-:W5:Y:S07]  /*167c0*/  LDSM.16.M88.4 R148, [R200+0x4800] ;  /* 0x00480000c894783b */ /* 0x000f6e0000000200 */
[C---:B------:R-:W-:Y:S08]  /*167d0*/  HMMA.16816.F32 R12, R184.reuse, R152, R12 ;  /* 0x00000098b80c723c */ /* 0x040ff0000000180c */
[C---:B------:R-:W-:Y:S01]  /*167e0*/  HMMA.16816.F32 R16, R184.reuse, R154, R16 ;  /* 0x0000009ab810723c */ /* 0x040fe20000001810 */
[----:B------:R-:W1:Y:S07]  /*167f0*/  LDSM.16.M88.4 R152, [R75] ;  /* 0x000000004b98783b */ /* 0x000e6e0000000200 */
[C---:B------:R-:W-:Y:S08]  /*16800*/  HMMA.16816.F32 R20, R184.reuse, R132, R20 ;  /* 0x00000084b814723c */ /* 0x040ff00000001814 */
[C---:B------:R-:W-:Y:S01]  /*16810*/  HMMA.16816.F32 R24, R184.reuse, R134, R24 ;  /* 0x00000086b818723c */ /* 0x040fe20000001818 */
[----:B------:R-:W1:Y:S07]  /*16820*/  LDSM.16.M88.4 R132, [R75+0x800] ;  /* 0x000800004b84783b */ /* 0x000e6e0000000200 */
[C---:B---3--:R-:W-:Y:S08]  /*16830*/  HMMA.16816.F32 R28, R184.reuse, R136, R28 ;  /* 0x00000088b81c723c */ /* 0x048ff0000000181c */
        /* <DEDUP_REMOVED lines=8> */
[C---:B------:R-:W-:Y:S08]  /*168c0*/  HMMA.16816.F32 R16, R188.reuse, R142, R16 ;  /* 0x0000008ebc10723c */ /* 0x040ff00000001810 */
[C---:B--2---:R-:W-:Y:S08]  /*168d0*/  HMMA.16816.F32 R20, R188.reuse, R144, R20 ;  /* 0x00000090bc14723c */ /* 0x044ff00000001814 */
[C---:B------:R-:W-:Y:S08]  /*168e0*/  HMMA.16816.F32 R24, R188.reuse, R146, R24 ;  /* 0x00000092bc18723c */ /* 0x040ff00000001818 */
[C---:B-----5:R-:W-:Y:S08]  /*168f0*/  HMMA.16816.F32 R28, R188.reuse, R148, R28 ;  /* 0x00000094bc1c723c */ /* 0x060ff0000000181c */
        /* <DEDUP_REMOVED lines=21> */
[----:B------:R3:W4:Y:S02]  /*16a50*/  MUFU.TANH R142, R0 ;  /* 0x00000000008e7308 */ /* 0x0007240000002400 */
[----:B---3--:R-:W-:Y:S08]  /*16a60*/  FMUL.FTZ R0, R8, c[0x0][0x320] ;  /* 0x0000c80008007a20 */ /* 0x008ff00000410000 */
[----:B------:R3:W-:Y:S01]  /*16a70*/  MUFU.TANH R138, R0 ;  /* 0x00000000008a7308 */ /* 0x0007e20000002400 */
[C---:B-1----:R-:W-:Y:S08]  /*16a80*/  HMMA.16816.F32 R20, R196.reuse, R4, R20 ;  /* 0x00000004c414723c */ /* 0x042ff00000001814 */
[C---:B------:R-:W-:Y:S01]  /*16a90*/  HMMA.16816.F32 R24, R196.reuse, R6, R24 ;  /* 0x00000006c418723c */ /* 0x040fe20000001818 */
[----:B------:R-:W-:Y:S03]  /*16aa0*/  LDSM.16.M88.4 R4, [R75+0x2000] ;  /* 0x002000004b04783b */ /* 0x000fe60000000200 */
[----:B---3--:R-:W-:Y:S04]  /*16ab0*/  FMUL.FTZ R0, R9, c[0x0][0x320] ;  /* 0x0000c80009007a20 */ /* 0x008fe80000410000 */
[----:B------:R1:W-:Y:S11]  /*16ac0*/  MUFU.TANH R133, R0 ;  /* 0x0000000000857308 */ /* 0x0003f60000002400 */
[----:B------:R-:W-:Y:S05]  /*16ad0*/  @!UPT UIADD3 URZ, URZ, URZ, URZ ;  /* 0x0000003f3f3ff290 */ /* 0x000fea000fffe03f */
[----:B------:R-:W-:Y:S04]  /*16ae0*/  FMUL.FTZ R3, R27, c[0x0][0x320] ;  /* 0x0000c8001b037a20 */ /* 0x000fe80000410000 */
[----:B------:R-:W-:Y:S01]  /*16af0*/  MUFU.TANH R167, R3 ;  /* 0x0000000300a77308 */ /* 0x000fe20000002400 */
[----:B-1----:R-:W-:Y:S02]  /*16b00*/  FMUL.FTZ R0, R10, c[0x0][0x320] ;  /* 0x0000c8000a007a20 */ /* 0x002fe40000410000 */
[----:B------:R-:W1:Y:S07]  /*16b10*/  LDSM.16.M88.4 R8, [R75+0x1800] ;  /* 0x001800004b08783b */ /* 0x000e6e0000000200 */
[----:B------:R3:W5:Y:S02]  /*16b20*/  MUFU.TANH R139, R0 ;  /* 0x00000000008b7308 */ /* 0x0007640000002400 */
[----:B---3--:R-:W-:Y:S08]  /*16b30*/  FMUL.FTZ R0, R12, c[0x0][0x320] ;  /* 0x0000c8000c007a20 */ /* 0x008ff00000410000 */
[----:B------:R3:W-:Y:S01]  /*16b40*/  MUFU.TANH R134, R0 ;  /* 0x0000000000867308 */ /* 0x0007e20000002400 */
[C---:B-1----:R-:W-:Y:S08]  /*16b50*/  HMMA.16816.F32 R28, R196.reuse, R8, R28 ;  /* 0x00000008c41c723c */ /* 0x042ff0000000181c */
[C---:B------:R-:W-:Y:S01]  /*16b60*/  HMMA.16816.F32 R32, R196.reuse, R10, R32 ;  /* 0x0000000ac420723c */ /* 0x040fe20000001820 */
[----:B------:R-:W1:Y:S01]  /*16b70*/  LDSM.16.M88.4 R8, [R75+0x2800] ;  /* 0x002800004b08783b */ /* 0x000e620000000200 */
[----:B------:R-:W-:Y:S04]  /*16b80*/  DEPBAR.LE SB0, 0x0 ;  /* 0x000080000000791a */ /* 0x000fe80000000000 */
[----:B---3--:R-:W-:Y:S02]  /*16b90*/  FMUL.FTZ R0, R13, c[0x0][0x320] ;  /* 0x0000c8000d007a20 */ /* 0x008fe40000410000 */
[C---:B------:R-:W-:Y:S02]  /*16ba0*/  HMMA.16816.F32 R36, R196.reuse, R4, R36 ;  /* 0x00000004c424723c */ /* 0x040fe40000001824 */
[----:B------:R3:W-:Y:S01]  /*16bb0*/  MUFU.TANH R135, R0 ;  /* 0x0000000000877308 */ /* 0x0007e20000002400 */
[----:B------:R-:W-:Y:S05]  /*16bc0*/  BAR.SYNC.DEFER_BLOCKING 0x0 ;  /* 0x0000000000007b1d */ /* 0x000fea0000010000 */
[C---:B------:R-:W-:Y:S07]  /*16bd0*/  HMMA.16816.F32 R40, R196.reuse, R6, R40 ;  /* 0x00000006c428723c */ /* 0x040fee0000001828 */
[----:B------:R-:W-:Y:S01]  /*16be0*/  @P0 MOV R7, 0x5 ;  /* 0x0000000500070802 */ /* 0x000fe20000000f00 */
[----:B------:R-:W-:Y:S01]  /*16bf0*/  FMUL.FTZ R2, R32, c[0x0][0x320] ;  /* 0x0000c80020027a20 */ /* 0x000fe20000410000 */
[----:B------:R-:W-:Y:S03]  /*16c00*/  @P0 SHF.R.S32.HI R6, RZ, 0x1f, R220 ;  /* 0x0000001fff060819 */ /* 0x000fe600000114dc */
[----:B------:R2:W-:Y:S02]  /*16c10*/  MUFU.TANH R224, R2 ;  /* 0x0000000200e07308 */ /* 0x0005e40000002400 */
[----:B------:R-:W-:Y:S02]  /*16c20*/  @P0 IMAD R6, R6, c[0x0][0x1e0], RZ ;  /* 0x0000780006060a24 */ /* 0x000fe400078e02ff */
[----:B---3--:R-:W-:Y:S02]  /*16c30*/  FMUL.FTZ R0, R14, c[0x0][0x320] ;  /* 0x0000c8000e007a20 */ /* 0x008fe40000410000 */
[C---:B------:R-:W-:Y:S04]  /*16c40*/  @P0 IMAD R6, R220.reuse, c[0x0][0x1e4], R6 ;  /* 0x00007900dc060a24 */ /* 0x040fe800078e0206 */
[----:B------:R3:W3:Y:S01]  /*16c50*/  MUFU.TANH R145, R0 ;  /* 0x0000000000917308 */ /* 0x0006e20000002400 */
[C---:B-1----:R-:W-:Y:S07]  /*16c60*/  HMMA.16816.F32 R44, R196.reuse, R8, R44 ;  /* 0x00000008c42c723c */ /* 0x042fee000000182c */
[----:B------:R-:W-:Y:S01]  /*16c70*/  @P0 MOV R8, R230 ;  /* 0x000000e600080202 */ /* 0x000fe20000000f00 */
[----:B------:R-:W-:Y:S04]  /*16c80*/  HMMA.16816.F32 R48, R196, R10, R48 ;  /* 0x0000000ac430723c */ /* 0x000fe80000001830 */
[----:B--2---:R-:W-:Y:S01]  /*16c90*/  FMUL.FTZ R2, R43, c[0x0][0x320] ;  /* 0x0000c8002b027a20 */ /* 0x004fe20000410000 */
[----:B------:R-:W-:Y:S02]  /*16ca0*/  @P0 MOV R9, R234 ;  /* 0x000000ea00090202 */ /* 0x000fe40000000f00 */
[----:B------:R-:W-:Y:S01]  /*16cb0*/  @P0 IMAD.WIDE.U32 R10, R220, c[0x0][0x1e0], RZ ;  /* 0x00007800dc0a0a25 */ /* 0x000fe200078e00ff */
[----:B------:R1:W-:Y:S04]  /*16cc0*/  MUFU.TANH R244, R2 ;  /* 0x0000000200f47308 */ /* 0x0003e80000002400 */
[----:B------:R-:W-:Y:S01]  /*16cd0*/  @P0 IADD3 R11, R11, R6, RZ ;  /* 0x000000060b0b0210 */ /* 0x000fe20007ffe0ff */
[----:B---3--:R-:W-:Y:S02]  /*16ce0*/  FMUL.FTZ R0, R15, c[0x0][0x320] ;  /* 0x0000c8000f007a20 */ /* 0x008fe40000410000 */
[----:B------:R-:W-:Y:S03]  /*16cf0*/  @P0 IMAD.WIDE.U32 R8, R10, 0x60, R8 ;  /* 0x000000600a080825 */ /* 0x000fe600078e0008 */
[----:B------:R2:W3:Y:S01]  /*16d00*/  MUFU.TANH R147, R0 ;  /* 0x0000000000937308 */ /* 0x0004e20000002400 */
[----:B------:R-:W-:Y:S02]  /*16d10*/  FMUL.FTZ R3, R44, c[0x0][0x320] ;  /* 0x0000c8002c037a20 */ /* 0x000fe40000410000 */
[----:B------:R-:W-:Y:S05]  /*16d20*/  @P0 IMAD R12, R11, 0x60, RZ ;  /* 0x000000600b0c0824 */ /* 0x000fea00078e02ff */
[----:B------:R-:W-:Y:S02]  /*16d30*/  @P0 IADD3 R11, R9, R12, RZ ;  /* 0x0000000c090b0210 */ /* 0x000fe40007ffe0ff */
[----:B------:R3:W-:Y:S01]  /*16d40*/  MUFU.TANH R248, R3 ;  /* 0x0000000300f87308 */ /* 0x0007e20000002400 */
[----:B-1----:R-:W-:Y:S04]  /*16d50*/  FMNMX.FTZ R2, R141, R70, !PT ;  /* 0x000000468d027209 */ /* 0x002fe80007810000 */
[----:B----4-:R-:W-:Y:S04]  /*16d60*/  FMNMX.FTZ R2, R142, R2, !PT ;  /* 0x000000028e027209 */ /* 0x010fe80007810000 */
[----:B-----5:R-:W-:Y:S01]  /*16d70*/  FMNMX.FTZ R2, R139, R2, !PT ;  /* 0x000000028b027209 */ /* 0x020fe20007810000 */
[----:B--2---:R-:W-:Y:S03]  /*16d80*/  FMUL.FTZ R0, R16, c[0x0][0x320] ;  /* 0x0000c80010007a20 */ /* 0x004fe60000410000 */
[----:B------:R-:W-:Y:S01]  /*16d90*/  FMNMX.FTZ R2, R140, R2, !PT ;  /* 0x000000028c027209 */ /* 0x000fe20007810000 */
[----:B------:R1:W-:Y:S03]  /*16da0*/  MUFU.TANH R143, R0 ;  /* 0x00000000008f7308 */ /* 0x0003e60000002400 */
[----:B------:R-:W-:Y:S01]  /*16db0*/  FMNMX.FTZ R2, R145, R2, !PT ;  /* 0x0000000291027209 */ /* 0x000fe20007810000 */
[----:B---3--:R-:W-:Y:S03]  /*16dc0*/  FMUL.FTZ R3, R45, c[0x0][0x320] ;  /* 0x0000c8002d037a20 */ /* 0x008fe60000410000 */
[----:B------:R-:W-:Y:S03]  /*16dd0*/  FMNMX.FTZ R2, R147, R2, !PT ;  /* 0x0000000293027209 */ /* 0x000fe60007810000 */
[----:B------:R2:W-:Y:S01]  /*16de0*/  MUFU.TANH R247, R3 ;  /* 0x0000000300f77308 */ /* 0x0005e20000002400 */
[----:B-1----:R-:W-:Y:S09]  /*16df0*/  FMUL.FTZ R0, R17, c[0x0][0x320] ;  /* 0x0000c80011007a20 */ /* 0x002ff20000410000 */
[----:B------:R1:W-:Y:S01]  /*16e00*/  MUFU.TANH R144, R0 ;  /* 0x0000000000907308 */ /* 0x0003e20000002400 */
[----:B--2---:R-:W-:Y:S09]  /*16e10*/  FMUL.FTZ R3, R46, c[0x0][0x320] ;  /* 0x0000c8002e037a20 */ /* 0x004ff20000410000 */
[----:B------:R2:W-:Y:S01]  /*16e20*/  MUFU.TANH R249, R3 ;  /* 0x0000000300f97308 */ /* 0x0005e20000002400 */
[----:B-1----:R-:W-:Y:S09]  /*16e30*/  FMUL.FTZ R0, R18, c[0x0][0x320] ;  /* 0x0000c80012007a20 */ /* 0x002ff20000410000 */
[----:B------:R1:W3:Y:S01]  /*16e40*/  MUFU.TANH R146, R0 ;  /* 0x0000000000927308 */ /* 0x0002e20000002400 */
[----:B--2---:R-:W-:Y:S09]  /*16e50*/  FMUL.FTZ R3, R47, c[0x0][0x320] ;  /* 0x0000c8002f037a20 */ /* 0x004ff20000410000 */
[----:B------:R2:W-:Y:S01]  /*16e60*/  MUFU.TANH R250, R3 ;  /* 0x0000000300fa7308 */ /* 0x0005e20000002400 */
[----:B-1----:R-:W-:Y:S01]  /*16e70*/  FMUL.FTZ R0, R20, c[0x0][0x320] ;  /* 0x0000c80014007a20 */ /* 0x002fe20000410000 */
[----:B---3--:R-:W-:Y:S08]  /*16e80*/  FMNMX.FTZ R2, R146, R2, !PT ;  /* 0x0000000292027209 */ /* 0x008ff00007810000 */
[----:B------:R1:W-:Y:S01]  /*16e90*/  MUFU.TANH R149, R0 ;  /* 0x0000000000957308 */ /* 0x0003e20000002400 */
[----:B------:R-:W-:Y:S01]  /*16ea0*/  FMNMX.FTZ R2, R148, R2, !PT ;  /* 0x0000000294027209 */ /* 0x000fe20007810000 */
[----:B--2---:R-:W-:Y:S08]  /*16eb0*/  FMUL.FTZ R3, R48, c[0x0][0x320] ;  /* 0x0000c80030037a20 */ /* 0x004ff00000410000 */
        /* <DEDUP_REMOVED lines=8> */
[----:B------:R-:W-:Y:S01]  /*16f40*/  MUFU.TANH R71, R3 ;  /* 0x0000000300477308 */ /* 0x000fe20000002400 */
[----:B-1----:R-:W-:Y:S01]  /*16f50*/  FMUL.FTZ R0, R23, c[0x0][0x320] ;  /* 0x0000c80017007a20 */ /* 0x002fe20000410000 */
[----:B---3--:R-:W-:Y:S08]  /*16f60*/  FMNMX.FTZ R2, R165, R2, !PT ;  /* 0x00000002a5027209 */ /* 0x008ff00007810000 */
[----:B------:R1:W2:Y:S02]  /*16f70*/  MUFU.TANH R166, R0 ;  /* 0x0000000000a67308 */ /* 0x0002a40000002400 */
[----:B-1----:R-:W-:Y:S01]  /*16f80*/  FMUL.FTZ R0, R24, c[0x0][0x320] ;  /* 0x0000c80018007a20 */ /* 0x002fe20000410000 */
[----:B--2---:R-:W-:Y:S07]  /*16f90*/  FMNMX.FTZ R2, R166, R2, !PT ;  /* 0x00000002a6027209 */ /* 0x004fee0007810000 */
[----:B------:R1:W-:Y:S02]  /*16fa0*/  MUFU.TANH R155, R0 ;  /* 0x00000000009b7308 */ /* 0x0003e40000002400 */
[----:B-1----:R-:W-:Y:S08]  /*16fb0*/  FMUL.FTZ R0, R25, c[0x0][0x320] ;  /* 0x0000c80019007a20 */ /* 0x002ff00000410000 */
[----:B------:R1:W-:Y:S02]  /*16fc0*/  MUFU.TANH R154, R0 ;  /* 0x00000000009a7308 */ /* 0x0003e40000002400 */
[----:B-1----:R-:W-:Y:S08]  /*16fd0*/  FMUL.FTZ R0, R26, c[0x0][0x320] ;  /* 0x0000c8001a007a20 */ /* 0x002ff00000410000 */
[----:B------:R1:W2:Y:S02]  /*16fe0*/  MUFU.TANH R160, R0 ;  /* 0x0000000000a07308 */ /* 0x0002a40000002400 */
[----:B-1----:R-:W-:Y:S01]  /*16ff0*/  FMUL.FTZ R0, R28, c[0x0][0x320] ;  /* 0x0000c8001c007a20 */ /* 0x002fe20000410000 */
[----:B--2---:R-:W-:Y:S07]  /*17000*/  FMNMX.FTZ R2, R160, R2, !PT ;  /* 0x00000002a0027209 */ /* 0x004fee0007810000 */
[----:B------:R1:W-:Y:S01]  /*17010*/  MUFU.TANH R168, R0 ;  /* 0x0000000000a87308 */ /* 0x0003e20000002400 */
[----:B------:R-:W-:Y:S01]  /*17020*/  FMNMX.FTZ R2, R167, R2, !PT ;  /* 0x00000002a7027209 */ /* 0x000fe20007810000 */
[----:B-1----:R-:W-:Y:S08]  /*17030*/  FMUL.FTZ R0, R29, c[0x0][0x320] ;  /* 0x0000c8001d007a20 */ /* 0x002ff00000410000 */
[----:B------:R1:W-:Y:S02]  /*17040*/  MUFU.TANH R223, R0 ;  /* 0x0000000000df7308 */ /* 0x0003e40000002400 */
[----:B-1----:R-:W-:Y:S08]  /*17050*/  FMUL.FTZ R0, R30, c[0x0][0x320] ;  /* 0x0000c8001e007a20 */ /* 0x002ff00000410000 */
[----:B------:R1:W2:Y:S02]  /*17060*/  MUFU.TANH R227, R0 ;  /* 0x0000000000e37308 */ /* 0x0002a40000002400 */
[----:B-1----:R-:W-:Y:S01]  /*17070*/  FMUL.FTZ R0, R31, c[0x0][0x320] ;  /* 0x0000c8001f007a20 */ /* 0x002fe20000410000 */
[----:B--2---:R-:W-:Y:S07]  /*17080*/  FMNMX.FTZ R2, R227, R2, !PT ;  /* 0x00000002e3027209 */ /* 0x004fee0007810000 */
[----:B------:R1:W2:Y:S02]  /*17090*/  MUFU.TANH R235, R0 ;  /* 0x0000000000eb7308 */ /* 0x0002a40000002400 */
[----:B-1----:R-:W-:Y:S01]  /*170a0*/  FMUL.FTZ R0, R33, c[0x0][0x320] ;  /* 0x0000c80021007a20 */ /* 0x002fe20000410000 */
[----:B--2---:R-:W-:Y:S07]  /*170b0*/  FMNMX.FTZ R2, R235, R2, !PT ;  /* 0x00000002eb027209 */ /* 0x004fee0007810000 */
        /* <DEDUP_REMOVED lines=18> */
[----:B------:R1:W2:Y:S02]  /*171e0*/  MUFU.TANH R238, R0 ;  /* 0x0000000000ee7308 */ /* 0x0002a40000002400 */
[----:B-1----:R-:W-:Y:S08]  /*171f0*/  FMUL.FTZ R0, R41, c[0x0][0x320] ;  /* 0x0000c80029007a20 */ /* 0x002ff00000410000 */
[----:B------:R1:W3:Y:S02]  /*17200*/  MUFU.TANH R240, R0 ;  /* 0x0000000000f07308 */ /* 0x0002e40000002400 */
[----:B-1----:R-:W-:Y:S08]  /*17210*/  FMUL.FTZ R0, R42, c[0x0][0x320] ;  /* 0x0000c8002a007a20 */ /* 0x002ff00000410000 */
[----:B------:R1:W4:Y:S02]  /*17220*/  MUFU.TANH R241, R0 ;  /* 0x0000000000f17308 */ /* 0x0003240000002400 */
[----:B-1----:R-:W-:Y:S04]  /*17230*/  FMNMX.FTZ R0, R136, R69, !PT ;  /* 0x0000004588007209 */ /* 0x002fe80007810000 */
[----:B------:R-:W-:Y:S04]  /*17240*/  FMNMX.FTZ R0, R137, R0, !PT ;  /* 0x0000000089007209 */ /* 0x000fe80007810000 */
        /* <DEDUP_REMOVED lines=15> */
[----:B------:R-:W-:Y:S01]  /*17340*/  FMNMX.FTZ R2, R239, R0, !PT ;  /* 0x00000000ef027209 */ /* 0x000fe20007810000 */
[----:B------:R-:W-:Y:S03]  /*17350*/  FMUL.FTZ R0, R51, c[0x0][0x320] ;  /* 0x0000c80033007a20 */ /* 0x000fe60000410000 */
[----:B--2---:R-:W-:Y:S01]  /*17360*/  FMNMX.FTZ R2, R238, R2, !PT ;  /* 0x00000002ee027209 */ /* 0x004fe20007810000 */
[----:B------:R3:W1:Y:S03]  /*17370*/  MUFU.TANH R74, R0 ;  /* 0x00000000004a7308 */ /* 0x0006660000002400 */
[----:B---3--:R-:W-:Y:S02]  /*17380*/  FMNMX.FTZ R0, R240, R2, !PT ;  /* 0x00000002f0007209 */ /* 0x008fe40007810000 */
[----:B----4-:R-:W-:Y:S02]  /*17390*/  FMNMX.FTZ R2, R241, R3, !PT ;  /* 0x00000003f1027209 */ /* 0x010fe40007810000 */
[----:B------:R-:W-:Y:S02]  /*173a0*/  FMNMX.FTZ R0, R248, R0, !PT ;  /* 0x00000000f8007209 */ /* 0x000fe40007810000 */
[----:B------:R-:W-:Y:S02]  /*173b0*/  FMNMX.FTZ R2, R244, R2, !PT ;  /* 0x00000002f4027209 */ /* 0x000fe40007810000 */
[----:B------:R-:W-:Y:S02]  /*173c0*/  FMNMX.FTZ R0, R247, R0, !PT ;  /* 0x00000000f7007209 */ /* 0x000fe40007810000 */
[----:B------:R-:W-:Y:S02]  /*173d0*/  FMNMX.FTZ R2, R249, R2, !PT ;  /* 0x00000002f9027209 */ /* 0x000fe40007810000 */
[----:B------:R-:W-:Y:S02]  /*173e0*/  FMNMX.FTZ R3, R246, R0, !PT ;  /* 0x00000000f6037209 */ /* 0x000fe40007810000 */
[----:B------:R-:W-:Y:S02]  /*173f0*/  FMNMX.FTZ R0, R250, R2, !PT ;  /* 0x00000002fa007209 */ /* 0x000fe40007810000 */
[----:B------:R-:W-:Y:S02]  /*17400*/  FMNMX.FTZ R3, R245, R3, !PT ;  /* 0x00000003f5037209 */ /* 0x000fe40007810000 */
[----:B------:R-:W-:Y:S03]  /*17410*/  FMNMX.FTZ R0, R71, R0, !PT ;  /* 0x0000000047007209 */ /* 0x000fe60007810000 */
[----:B------:R-:W2:Y:S01]  /*17420*/  SHFL.BFLY PT, R4, R3, 0x2, 0x1f ;  /* 0x0c401f0003047f89 */ /* 0x000ea200000e0000 */
[----:B-1----:R-:W-:Y:S07]  /*17430*/  FMNMX.FTZ R0, R74, R0, !PT ;  /* 0x000000004a007209 */ /* 0x002fee0007810000 */
[----:B------:R-:W1:Y:S01]  /*17440*/  SHFL.BFLY PT, R2, R0, 0x2, 0x1f ;  /* 0x0c401f0000027f89 */ /* 0x000e6200000e0000 */
[----:B--2---:R-:W-:Y:S07]  /*17450*/  FMNMX.FTZ R4, R3, R4, !PT ;  /* 0x0000000403047209 */ /* 0x004fee0007810000 */
[----:B------:R-:W2:Y:S01]  /*17460*/  SHFL.BFLY PT, R5, R4, 0x1, 0x1f ;  /* 0x0c201f0004057f89 */ /* 0x000ea200000e0000 */
[----:B-1----:R-:W-:Y:S07]  /*17470*/  FMNMX.FTZ R0, R0, R2, !PT ;  /* 0x0000000200007209 */ /* 0x002fee0007810000 */
[----:B------:R-:W1:Y:S01]  /*17480*/  SHFL.BFLY PT, R3, R0, 0x1, 0x1f ;  /* 0x0c201f0000037f89 */ /* 0x000e6200000e0000 */
[----:B--2---:R-:W-:Y:S02]  /*17490*/  FMNMX.FTZ R68, R4, R5, !PT ;  /* 0x0000000504447209 */ /* 0x004fe40007810000 */
[----:B------:R-:W-:Y:S03]  /*174a0*/  @P0 MOV R5, c[0x0][0x1e0] ;  /* 0x0000780000050a02 */ /* 0x000fe60000000f00 */
[C---:B------:R-:W-:Y:S02]  /*174b0*/  FMUL.FTZ R132, R68.reuse, c[0x0][0x2d0] ;  /* 0x0000b40044847a20 */ /* 0x040fe40000410000 */
[----:B------:R-:W-:Y:S01]  /*174c0*/  FADD.FTZ R2, -R68, R69 ;  /* 0x0000004544027221 */ /* 0x000fe20000010100 */
[----:B-1----:R-:W-:Y:S01]  /*174d0*/  FMNMX.FTZ R3, R0, R3, !PT ;  /* 0x0000000300037209 */ /* 0x002fe20007810000 */
[--C-:B------:R-:W-:Y:S02]  /*174e0*/  FFMA.FTZ R4, R136, c[0x0][0x2d0], -R132.reuse ;  /* 0x0000b40088047a23 */ /* 0x100fe40000010884 */
[--C-:B------:R-:W-:Y:S02]  /*174f0*/  FFMA.FTZ R16, R138, c[0x0][0x2d0], -R132.reuse ;  /* 0x0000b4008a107a23 */ /* 0x100fe40000010884 */
[----:B------:R1:W-:Y:S01]  /*17500*/  MUFU.EX2 R222, R4 ;  /* 0x0000000400de7308 */ /* 0x0003e20000000800 */
[----:B------:R-:W-:Y:S02]  /*17510*/  FMUL.FTZ R69, R3, c[0x0][0x2d0] ;  /* 0x0000b40003457a20 */ /* 0x000fe40000410000 */
[----:B------:R-:W-:Y:S02]  /*17520*/  FMUL.FTZ R0, R2, c[0x0][0x2d0] ;  /* 0x0000b40002007a20 */ /* 0x000fe40000410000 */
[--C-:B------:R-:W-:Y:S02]  /*17530*/  FFMA.FTZ R32, R134, c[0x0][0x2d0], -R132.reuse ;  /* 0x0000b40086207a23 */ /* 0x100fe40000010884 */
[--C-:B------:R-:W-:Y:S02]  /*17540*/  FFMA.FTZ R40, R143, c[0x0][0x2d0], -R132.reuse ;  /* 0x0000b4008f287a23 */ /* 0x100fe40000010884 */
[--C-:B------:R-:W-:Y:S01]  /*17550*/  FFMA.FTZ R48, R145, c[0x0][0x2d0], -R69.reuse ;  /* 0x0000b40091307a23 */ /* 0x100fe20000010845 */
[----:B------:R-:W-:Y:S01]  /*17560*/  MUFU.EX2 R194, R16 ;  /* 0x0000001000c27308 */ /* 0x000fe20000000800 */
[----:B------:R-:W-:Y:S09]  /*17570*/  FFMA.FTZ R71, R71, c[0x0][0x2d0], -R69 ;  /* 0x0000b40047477a23 */ /* 0x000ff20000010845 */
[----:B------:R2:W3:Y:S01]  /*17580*/  MUFU.EX2 R2, R0 ;  /* 0x0000000000027308 */ /* 0x0004e20000000800 */
[C---:B-1----:R-:W-:Y:S02]  /*17590*/  @P0 SHF.L.U32 R4, R5.reuse, 0x5, RZ ;  /* 0x0000000505040819 */ /* 0x042fe400000006ff */
[----:B------:R-:W-:Y:S01]  /*175a0*/  @P0 SHF.L.U64.HI R5, R5, R7, c[0x0][0x1e4] ;  /* 0x0000790005050619 */ /* 0x000fe20000010207 */
[----:B------:R-:W-:Y:S01]  /*175b0*/  FFMA.FTZ R7, R137, c[0x0][0x2d0], -R132 ;  /* 0x0000b40089077a23 */ /* 0x000fe20000010884 */
[----:B------:R-:W-:Y:S05]  /*175c0*/  @P0 IADD3 R14, P1, R4, R4, RZ ;  /* 0x00000004040e0210 */ /* 0x000fea0007f3e0ff */
[----:B------:R1:W-:Y:S01]  /*175d0*/  MUFU.EX2 R192, R32 ;  /* 0x0000002000c07308 */ /* 0x0003e20000000800 */
[----:B------:R-:W-:Y:S05]  /*175e0*/  @P0 IADD3.X R15, R5, R5, RZ, P1, !PT ;  /* 0x00000005050f0210 */ /* 0x000fea0000ffe4ff */
[----:B------:R-:W-:Y:S04]  /*175f0*/  @P0 IMAD.WIDE.U32 R14, R10, 0x60, R14 ;  /* 0x000000600a0e0825 */ /* 0x000fe800078e000e */
[----:B------:R4:W-:Y:S01]  /*17600*/  MUFU.EX2 R195, R7 ;  /* 0x0000000700c37308 */ /* 0x0009e20000000800 */
[----:B--2---:R-:W-:Y:S02]  /*17610*/  FADD.FTZ R0, -R3, R70 ;  /* 0x0000004603007221 */ /* 0x004fe40000010100 */
[----:B---3--:R-:W-:Y:S02]  /*17620*/  FMUL.FTZ R17, R2, R89 ;  /* 0x0000005902117220 */ /* 0x008fe40000410000 */
[----:B------:R-:W-:Y:S02]  /*17630*/  FMUL.FTZ R0, R0, c[0x0][0x2d0] ;  /* 0x0000b40000007a20 */ /* 0x000fe40000410000 */
[C---:B------:R-:W-:Y:S03]  /*17640*/  FMUL.FTZ R24, R2.reuse, R96 ;  /* 0x0000006002187220 */ /* 0x040fe60000410000 */
[----:B------:R2:W-:Y:S01]  /*17650*/  MUFU.EX2 R174, R40 ;  /* 0x0000002800ae7308 */ /* 0x0005e20000000800 */
[C---:B------:R-:W-:Y:S02]  /*17660*/  FMUL.FTZ R25, R2.reuse, R97 ;  /* 0x0000006102197220 */ /* 0x040fe40000410000 */
[----:B------:R-:W-:Y:S02]  /*17670*/  FFMA.FTZ R70, R147, c[0x0][0x2d0], -R69 ;  /* 0x0000b40093467a23 */ /* 0x000fe40000010845 */
[C---:B-1----:R-:W-:Y:S02]  /*17680*/  FMUL.FTZ R32, R2.reuse, R104 ;  /* 0x0000006802207220 */ /* 0x042fe40000410000 */
[C---:B------:R-:W-:Y:S02]  /*17690*/  FMUL.FTZ R33, R2.reuse, R105 ;  /* 0x0000006902217220 */ /* 0x040fe40000410000 */
[C---:B------:R-:W-:Y:S01]  /*176a0*/  FMUL.FTZ R41, R2.reuse, R113 ;  /* 0x0000007102297220 */ /* 0x040fe20000410000 */
[----:B------:R-:W1:Y:S01]  /*176b0*/  MUFU.EX2 R0, R0 ;  /* 0x0000000000007308 */ /* 0x000e620000000800 */
[----:B------:R-:W-:Y:S02]  /*176c0*/  FMUL.FTZ R49, R2, R121 ;  /* 0x0000007902317220 */ /* 0x000fe40000410000 */
[----:B----4-:R-:W-:Y:S01]  /*176d0*/  @P0 IMAD.WIDE.U32 R6, R10, 0x60, R4 ;  /* 0x000000600a060825 */ /* 0x010fe200078e0004 */
[----:B------:R-:W-:Y:S03]  /*176e0*/  @P0 LEA R10, P3, R8, c[0x0][0x1c8], 0x1 ;  /* 0x00007200080a0a11 */ /* 0x000fe600078608ff */
[----:B------:R-:W-:Y:S01]  /*176f0*/  FMUL.FTZ R52, R2, R52 ;  /* 0x0000003402347220 */ /* 0x000fe20000410000 */
[----:B------:R-:W-:Y:S01]  /*17700*/  @P0 IADD3 R13, P2, P1, R230, R6, R4 ;  /* 0x00000006e60d0210 */ /* 0x000fe2000795e004 */
[----:B------:R-:W-:Y:S01]  /*17710*/  FMUL.FTZ R53, R2, R53 ;  /* 0x0000003502357220 */ /* 0x000fe20000410000 */
[----:B------:R-:W-:Y:S01]  /*17720*/  @P0 IADD3 R9, R12, R7, RZ ;  /* 0x000000070c090210 */ /* 0x000fe20007ffe0ff */
[----:B------:R3:W-:Y:S01]  /*17730*/  MUFU.EX2 R151, R70 ;  /* 0x0000004600977308 */ /* 0x0007e20000000800 */
[----:B------:R-:W-:Y:S01]  /*17740*/  @P0 LEA.HI.X R11, R8, c[0x0][0x1cc], R11, 0x1, P3 ;  /* 0x00007300080b0a11 */ /* 0x000fe200018f0c0b */
[----:B------:R-:W-:Y:S01]  /*17750*/  FFMA.FTZ R8, R133, c[0x0][0x2d0], -R132 ;  /* 0x0000b40085087a23 */ /* 0x000fe20000010884 */
[----:B------:R-:W-:Y:S01]  /*17760*/  @P0 IADD3.X R16, R234, R9, R5, P2, P1 ;  /* 0x00000009ea100210 */ /* 0x000fe200017e2405 */
[----:B--2---:R-:W-:Y:S01]  /*17770*/  FMUL.FTZ R40, R2, R112 ;  /* 0x0000007002287220 */ /* 0x004fe20000410000 */
[----:B------:R-:W-:Y:S01]  /*17780*/  @P0 IADD3 R7, P1, R230, R14, RZ ;  /* 0x0000000ee6070210 */ /* 0x000fe20007f3e0ff */
[----:B------:R-:W-:Y:S01]  /*17790*/  FMUL.FTZ R56, R2, R56 ;  /* 0x0000003802387220 */ /* 0x000fe20000410000 */
[----:B------:R-:W-:Y:S01]  /*177a0*/  @P0 IADD3 R6, P3, R230, R6, RZ ;  /* 0x00000006e6060210 */ /* 0x000fe20007f7e0ff */
[----:B------:R-:W-:Y:S01]  /*177b0*/  FMUL.FTZ R57, R2, R57 ;  /* 0x0000003902397220 */ /* 0x000fe20000410000 */
[----:B------:R-:W-:Y:S01]  /*177c0*/  @P0 IADD3.X R14, R234, R12, R15, P1, !PT ;  /* 0x0000000cea0e0210 */ /* 0x000fe20000ffe40f */
[----:B------:R-:W-:Y:S01]  /*177d0*/  FFMA.FTZ R12, R141, c[0x0][0x2d0], -R69 ;  /* 0x0000b4008d0c7a23 */ /* 0x000fe20000010845 */
[----:B------:R-:W-:Y:S01]  /*177e0*/  @P0 ISETP.GE.AND P1, PT, R72, c[0x0][0x1d4], PT ;  /* 0x0000750048000a0c */ /* 0x000fe20003f26270 */
[----:B------:R2:W-:Y:S01]  /*177f0*/  MUFU.EX2 R193, R8 ;  /* 0x0000000800c17308 */ /* 0x0005e20000000800 */
[----:B------:R-:W-:Y:S01]  /*17800*/  @P0 LEA R4, P2, R6, c[0x0][0x1c8], 0x1 ;  /* 0x0000720006040a11 */ /* 0x000fe200078408ff */
[C---:B-1----:R-:W-:Y:S01]  /*17810*/  FMUL.FTZ R18, R0.reuse, R90 ;  /* 0x0000005a00127220 */ /* 0x042fe20000410000 */
[----:B------:R-:W-:Y:S01]  /*17820*/  @P0 IADD3.X R5, R9, R234, RZ, P3, !PT ;  /* 0x000000ea09050210 */ /* 0x000fe20001ffe4ff */
[C---:B------:R-:W-:Y:S02]  /*17830*/  FMUL.FTZ R19, R0.reuse, R91 ;  /* 0x0000005b00137220 */ /* 0x040fe40000410000 */
[----:B------:R-:W-:Y:S01]  /*17840*/  FMUL.FTZ R26, R0, R98 ;  /* 0x00000062001a7220 */ /* 0x000fe20000410000 */
[----:B------:R-:W-:Y:S01]  /*17850*/  @P0 LEA.HI.X R5, R6, c[0x0][0x1cc], R5, 0x1, P2 ;  /* 0x0000730006050a11 */ /* 0x000fe200010f0c05 */
[C---:B------:R-:W-:Y:S01]  /*17860*/  FMUL.FTZ R27, R0.reuse, R99 ;  /* 0x00000063001b7220 */ /* 0x040fe20000410000 */
[C---:B------:R-:W-:Y:S01]  /*17870*/  @P0 LEA R6, P2, R7.reuse, c[0x0][0x1c8], 0x1 ;  /* 0x0000720007060a11 */ /* 0x040fe200078408ff */
[----:B------:R1:W-:Y:S01]  /*17880*/  MUFU.EX2 R163, R12 ;  /* 0x0000000c00a37308 */ /* 0x0003e20000000800 */
[C---:B------:R-:W-:Y:S01]  /*17890*/  FMUL.FTZ R34, R0.reuse, R106 ;  /* 0x0000006a00227220 */ /* 0x040fe20000410000 */
[----:B------:R4:W-:Y:S01]  /*178a0*/  @P0 LDGSTS.E.BYPASS.LTC128B.128 [R219+0x8100], [R10.64], !P1 ;  /* 0x081000000adb0fae */ /* 0x0009e2000c901d48 */
[----:B------:R-:W-:Y:S01]  /*178b0*/  @P0 LEA.HI.X R7, R7, c[0x0][0x1cc], R14, 0x1, P2 ;  /* 0x0000730007070a11 */ /* 0x000fe200010f0c0e */
[----:B------:R-:W-:Y:S02]  /*178c0*/  FMUL.FTZ R35, R0, R107 ;  /* 0x0000006b00237220 */ /* 0x000fe40000410000 */
[--C-:B---3--:R-:W-:Y:S02]  /*178d0*/  FFMA.FTZ R70, R146, c[0x0][0x2d0], -R69.reuse ;  /* 0x0000b40092467a23 */ /* 0x108fe40000010845 */
[C---:B------:R-:W-:Y:S02]  /*178e0*/  FMUL.FTZ R42, R0.reuse, R114 ;  /* 0x00000072002a7220 */ /* 0x040fe40000410000 */
[----:B------:R4:W-:Y:S01]  /*178f0*/  @P0 LDGSTS.E.BYPASS.LTC128B.128 [R219+0xb100], [R10.64+0x80], !P5 ;  /* 0x0b1000800adb0fae */ /* 0x0009e2000e901d48 */
[----:B------:R3:W-:Y:S01]  /*17900*/  MUFU.EX2 R150, R70 ;  /* 0x0000004600967308 */ /* 0x0007e20000000800 */
[C---:B------:R-:W-:Y:S01]  /*17910*/  FMUL.FTZ R43, R0.reuse, R115 ;  /* 0x00000073002b7220 */ /* 0x040fe20000410000 */
[C---:B--2---:R-:W-:Y:S01]  /*17920*/  @P0 LEA R8, P3, R13.reuse, c[0x0][0x1c8], 0x1 ;  /* 0x000072000d080a11 */ /* 0x044fe200078608ff */
[C---:B------:R-:W-:Y:S02]  /*17930*/  FMUL.FTZ R50, R0.reuse, R122 ;  /* 0x0000007a00327220 */ /* 0x040fe40000410000 */
[----:B------:R-:W-:Y:S02]  /*17940*/  FMUL.FTZ R51, R0, R123 ;  /* 0x0000007b00337220 */ /* 0x000fe40000410000 */
[----:B------:R2:W-:Y:S01]  /*17950*/  @P0 LDGSTS.E.BYPASS.LTC128B.128 [R219+0x9100], [R4.64], !P1 ;  /* 0x0910000004db0fae */ /* 0x0005e2000c901d48 */
[----:B------:R-:W-:Y:S01]  /*17960*/  @P0 LEA.HI.X R9, R13, c[0x0][0x1cc], R16, 0x1, P3 ;  /* 0x000073000d090a11 */ /* 0x000fe200018f0c10 */
[----:B------:R-:W-:Y:S01]  /*17970*/  FMUL.FTZ R16, R2, R88 ;  /* 0x0000005802107220 */ /* 0x000fe20000410000 */
[----:B------:R5:W-:Y:S01]  /*17980*/  MUFU.EX2 R152, R48 ;  /* 0x0000003000987308 */ /* 0x000be20000000800 */
[----:B------:R-:W-:Y:S02]  /*17990*/  FMUL.FTZ R54, R0, R54 ;  /* 0x0000003600367220 */ /* 0x000fe40000410000 */
[--C-:B-1----:R-:W-:Y:S02]  /*179a0*/  FFMA.FTZ R12, R142, c[0x0][0x2d0], -R69.reuse ;  /* 0x0000b4008e0c7a23 */ /* 0x102fe40000010845 */
[----:B------:R2:W-:Y:S01]  /*179b0*/  @P0 LDGSTS.E.BYPASS.LTC128B.128 [R219+0xc100], [R4.64+0x80], !P5 ;  /* 0x0c10008004db0fae */ /* 0x0005e2000e901d48 */
[C---:B------:R-:W-:Y:S02]  /*179c0*/  FMUL.FTZ R55, R0.reuse, R55 ;  /* 0x0000003700377220 */ /* 0x040fe40000410000 */
[C---:B------:R-:W-:Y:S02]  /*179d0*/  FMUL.FTZ R58, R0.reuse, R58 ;  /* 0x0000003a003a7220 */ /* 0x040fe40000410000 */
[----:B------:R-:W1:Y:S01]  /*179e0*/  MUFU.EX2 R164, R12 ;  /* 0x0000000c00a47308 */ /* 0x000e620000000800 */
[----:B------:R-:W-:Y:S02]  /*179f0*/  FMUL.FTZ R59, R0, R59 ;  /* 0x0000003b003b7220 */ /* 0x000fe40000410000 */
[----:B------:R1:W-:Y:S01]  /*17a00*/  @P0 LDGSTS.E.BYPASS.LTC128B.128 [R219+0xa100], [R8.64], !P1 ;  /* 0x0a10000008db0fae */ /* 0x0003e2000c901d48 */
[--C-:B---3--:R-:W-:Y:S02]  /*17a10*/  FFMA.FTZ R70, R148, c[0x0][0x2d0], -R69.reuse ;  /* 0x0000b40094467a23 */ /* 0x108fe40000010845 */
[C---:B----4-:R-:W-:Y:S02]  /*17a20*/  FMUL.FTZ R10, R0.reuse, R82 ;  /* 0x00000052000a7220 */ /* 0x050fe40000410000 */
[----:B------:R-:W-:Y:S02]  /*17a30*/  FMUL.FTZ R11, R0, R83 ;  /* 0x00000053000b7220 */ /* 0x000fe40000410000 */
[C---:B------:R-:W-:Y:S01]  /*17a40*/  FMUL.FTZ R60, R2.reuse, R60 ;  /* 0x0000003c023c7220 */ /* 0x040fe20000410000 */
[----:B------:R3:W-:Y:S01]  /*17a50*/  @P0 LDGSTS.E.BYPASS.LTC128B.128 [R219+0xd100], [R6.64+0x80], !P5 ;  /* 0x0d10008006db0fae */ /* 0x0007e2000e901d48 */
[C---:B------:R-:W-:Y:S01]  /*17a60*/  FMUL.FTZ R61, R2.reuse, R61 ;  /* 0x0000003d023d7220 */ /* 0x040fe20000410000 */
[----:B------:R-:W-:Y:S01]  /*17a70*/  MUFU.EX2 R71, R71 ;  /* 0x0000004700477308 */ /* 0x000fe20000000800 */
[----:B-----5:R-:W-:Y:S02]  /*17a80*/  FMUL.FTZ R48, R2, R120 ;  /* 0x0000007802307220 */ /* 0x020fe40000410000 */
[C---:B------:R-:W-:Y:S02]  /*17a90*/  FMUL.FTZ R62, R0.reuse, R62 ;  /* 0x0000003e003e7220 */ /* 0x040fe40000410000 */
[----:B------:R-:W-:Y:S01]  /*17aa0*/  FMUL.FTZ R63, R0, R63 ;  /* 0x0000003f003f7220 */ /* 0x000fe20000410000 */
[----:B------:R-:W-:Y:S01]  /*17ab0*/  LDSM.16.MT88.4 R20, [R203] ;  /* 0x00000000cb14783b */ /* 0x000fe20000004200 */
[C---:B------:R-:W-:Y:S02]  /*17ac0*/  FMUL.FTZ R64, R2.reuse, R64 ;  /* 0x0000004002407220 */ /* 0x040fe40000410000 */
[--C-:B--2---:R-:W-:Y:S02]  /*17ad0*/  FFMA.FTZ R4, R139, c[0x0][0x2d0], -R69.reuse ;  /* 0x0000b4008b047a23 */ /* 0x104fe40000010845 */
[----:B------:R-:W-:Y:S01]  /*17ae0*/  FMUL.FTZ R5, R2, R77 ;  /* 0x0000004d02057220 */ /* 0x000fe20000410000 */
[----:B-1----:R-:W-:Y:S01]  /*17af0*/  F2FP.PACK_AB R77, R164, R163 ;  /* 0x000000a3a44d723e */ /* 0x002fe200000000ff */
[----:B------:R1:W-:Y:S01]  /*17b00*/  MUFU.EX2 R161, R4 ;  /* 0x0000000400a17308 */ /* 0x0003e20000000800 */
[----:B------:R-:W2:Y:S01]  /*17b10*/  LDSM.16.MT88.4 R12, [R202] ;  /* 0x00000000ca0c783b */ /* 0x000ea20000004200 */
[C---:B------:R-:W-:Y:S02]  /*17b20*/  FMUL.FTZ R65, R2.reuse, R65 ;  /* 0x0000004102417220 */ /* 0x040fe40000410000 */
[C---:B------:R-:W-:Y:S02]  /*17b30*/  FMUL.FTZ R8, R2.reuse, R80 ;  /* 0x0000005002087220 */ /* 0x040fe40000410000 */
[----:B------:R-:W-:Y:S02]  /*17b40*/  FMUL.FTZ R9, R2, R81 ;  /* 0x0000005102097220 */ /* 0x000fe40000410000 */
[C---:B------:R-:W-:Y:S01]  /*17b50*/  FMUL.FTZ R66, R0.reuse, R66 ;  /* 0x0000004200427220 */ /* 0x040fe20000410000 */
[----:B------:R-:W4:Y:S01]  /*17b60*/  LDSM.16.MT88.4 R28, [R205] ;  /* 0x00000000cd1c783b */ /* 0x000f220000004200 */
[C---:B------:R-:W-:Y:S02]  /*17b70*/  FMUL.FTZ R67, R0.reuse, R67 ;  /* 0x0000004300437220 */ /* 0x040fe40000410000 */
[C---:B---3--:R-:W-:Y:S01]  /*17b80*/  FMUL.FTZ R6, R0.reuse, R78 ;  /* 0x0000004e00067220 */ /* 0x048fe20000410000 */
[----:B------:R-:W-:Y:S01]  /*17b90*/  F2FP.PACK_AB R78, R193, R194 ;  /* 0x000000c2c14e723e */ /* 0x000fe200000000ff */
[----:B------:R-:W-:Y:S03]  /*17ba0*/  FMUL.FTZ R7, R0, R79 ;  /* 0x0000004f00077220 */ /* 0x000fe60000410000 */
[----:B------:R-:W3:Y:S01]  /*17bb0*/  LDSM.16.MT88.4 R36, [R204] ;  /* 0x00000000cc24783b */ /* 0x000ee20000004200 */
[----:B-1----:R-:W-:Y:S07]  /*17bc0*/  FFMA.FTZ R4, R140, c[0x0][0x2d0], -R69 ;  /* 0x0000b4008c047a23 */ /* 0x002fee0000010845 */
[----:B------:R-:W1:Y:S01]  /*17bd0*/  LDSM.16.MT88.4 R44, [R202+0x3000] ;  /* 0x00300000ca2c783b */ /* 0x000e620000004200 */
[----:B------:R-:W5:Y:S07]  /*17be0*/  MUFU.EX2 R162, R4 ;  /* 0x0000000400a27308 */ /* 0x000f6e0000000800 */
[----:B------:R-:W1:Y:S08]  /*17bf0*/  LDSM.16.MT88.4 R80, [R203+0x3000] ;  /* 0x00300000cb50783b */ /* 0x000e700000004200 */
[----:B------:R-:W-:Y:S08]  /*17c00*/  LDSM.16.MT88.4 R88, [R204+0x3000] ;  /* 0x00300000cc58783b */ /* 0x000ff00000004200 */
[----:B------:R-:W-:Y:S01]  /*17c10*/  LDSM.16.MT88.4 R96, [R204+0x800] ;  /* 0x00080000cc60783b */ /* 0x000fe20000004200 */
[----:B-----5:R-:W-:Y:S01]  /*17c20*/  F2FP.PACK_AB R79, R162, R161 ;  /* 0x000000a1a24f723e */ /* 0x020fe200000000ff */
[C---:B------:R-:W-:Y:S01]  /*17c30*/  FMUL.FTZ R4, R2.reuse, R76 ;  /* 0x0000004c02047220 */ /* 0x040fe20000410000 */
[----:B------:R-:W-:Y:S05]  /*17c40*/  F2FP.PACK_AB R76, R195, R222 ;  /* 0x000000dec34c723e */ /* 0x000fea00000000ff */
[----:B------:R-:W-:Y:S02]  /*17c50*/  LDSM.16.MT88.4 R104, [R204+0x4000] ;  /* 0x00400000cc68783b */ /* 0x000fe40000004200 */
[C---:B--2---:R-:W-:Y:S06]  /*17c60*/  HMMA.16816.F32 R4, R76.reuse, R12, R4 ;  /* 0x0000000c4c04723c */ /* 0x044fec0000001804 */
[----:B------:R-:W-:Y:S01]  /*17c70*/  LDSM.16.MT88.4 R112, [R202+0x5800] ;  /* 0x00580000ca70783b */ /* 0x000fe20000004200 */
[C---:B------:R-:W-:Y:S01]  /*17c80*/  FMUL.FTZ R12, R2.reuse, R84 ;  /* 0x00000054020c7220 */ /* 0x040fe20000410000 */
[C---:B------:R-:W-:Y:S04]  /*17c90*/  HMMA.16816.F32 R8, R76.reuse, R14, R8 ;  /* 0x0000000e4c08723c */ /* 0x040fe80000001808 */
[----:B------:R-:W-:Y:S02]  /*17ca0*/  FMUL.FTZ R13, R2, R85 ;  /* 0x00000055020d7220 */ /* 0x000fe40000410000 */
[----:B------:R-:W-:Y:S01]  /*17cb0*/  LDSM.16.MT88.4 R120, [R203+0x5800] ;  /* 0x00580000cb78783b */ /* 0x000fe20000004200 */
[C---:B------:R-:W-:Y:S02]  /*17cc0*/  FMUL.FTZ R14, R0.reuse, R86 ;  /* 0x00000056000e7220 */ /* 0x040fe40000410000 */
[----:B------:R-:W-:Y:S05]  /*17cd0*/  FMUL.FTZ R15, R0, R87 ;  /* 0x00000057000f7220 */ /* 0x000fea0000410000 */
[----:B------:R-:W2:Y:S02]  /*17ce0*/  LDSM.16.MT88.4 R84, [R205+0x3000] ;  /* 0x00300000cd54783b */ /* 0x000ea40000004200 */
[C---:B------:R-:W-:Y:S06]  /*17cf0*/  HMMA.16816.F32 R12, R76.reuse, R20, R12 ;  /* 0x000000144c0c723c */ /* 0x040fec000000180c */
[----:B------:R-:W0:Y:S01]  /*17d00*/  LDGDEPBAR ;  /* 0x00000000000079af */ /* 0x000e220000000000 */
[C---:B------:R-:W-:Y:S01]  /*17d10*/  FMUL.FTZ R20, R2.reuse, R92 ;  /* 0x0000005c02147220 */ /* 0x040fe20000410000 */
[C---:B------:R-:W-:Y:S04]  /*17d20*/  HMMA.16816.F32 R16, R76.reuse, R22, R16 ;  /* 0x000000164c10723c */ /* 0x040fe80000001810 */
[----:B------:R-:W-:Y:S03]  /*17d30*/  FMUL.FTZ R21, R2, R93 ;  /* 0x0000005d02157220 */ /* 0x000fe60000410000 */
[C---:B------:R-:W-:Y:S02]  /*17d40*/  FMUL.FTZ R22, R0.reuse, R94 ;  /* 0x0000005e00167220 */ /* 0x040fe40000410000 */
[----:B------:R-:W-:Y:S02]  /*17d50*/  FMUL.FTZ R23, R0, R95 ;  /* 0x0000005f00177220 */ /* 0x000fe40000410000 */
[----:B------:R-:W-:Y:S05]  /*17d60*/  LDSM.16.MT88.4 R92, [R205+0x800] ;  /* 0x00080000cd5c783b */ /* 0x000fea0000004200 */
[C---:B----4-:R-:W-:Y:S07]  /*17d70*/  HMMA.16816.F32 R20, R76.reuse, R28, R20 ;  /* 0x0000001c4c14723c */ /* 0x050fee0000001814 */
[C---:B------:R-:W-:Y:S01]  /*17d80*/  FMUL.FTZ R28, R2.reuse, R100 ;  /* 0x00000064021c7220 */ /* 0x040fe20000410000 */
[C---:B------:R-:W-:Y:S04]  /*17d90*/  HMMA.16816.F32 R24, R76.reuse, R30, R24 ;  /* 0x0000001e4c18723c */ /* 0x040fe80000001818 */
[----:B------:R-:W-:Y:S03]  /*17da0*/  FMUL.FTZ R29, R2, R101 ;  /* 0x00000065021d7220 */ /* 0x000fe60000410000 */
[C---:B------:R-:W-:Y:S02]  /*17db0*/  FMUL.FTZ R30, R0.reuse, R102 ;  /* 0x00000066001e7220 */ /* 0x040fe40000410000 */
[----:B------:R-:W-:Y:S02]  /*17dc0*/  FMUL.FTZ R31, R0, R103 ;  /* 0x00000067001f7220 */ /* 0x000fe40000410000 */
[----:B------:R-:W-:Y:S05]  /*17dd0*/  LDSM.16.MT88.4 R100, [R205+0x4000] ;  /* 0x00400000cd64783b */ /* 0x000fea0000004200 */
[C---:B---3--:R-:W-:Y:S07]  /*17de0*/  HMMA.16816.F32 R28, R76.reuse, R36, R28 ;  /* 0x000000244c1c723c */ /* 0x048fee000000181c */
[--C-:B------:R-:W-:Y:S01]  /*17df0*/  FFMA.FTZ R36, R135, c[0x0][0x2d0], -R132.reuse ;  /* 0x0000b40087247a23 */ /* 0x100fe20000010884 */
[C---:B------:R-:W-:Y:S03]  /*17e00*/  HMMA.16816.F32 R32, R76.reuse, R38, R32 ;  /* 0x000000264c20723c */ /* 0x040fe60000001820 */
[----:B------:R3:W-:Y:S01]  /*17e10*/  MUFU.EX2 R175, R36 ;  /* 0x0000002400af7308 */ /* 0x0007e20000000800 */
[----:B------:R-:W-:Y:S03]  /*17e20*/  FMUL.FTZ R37, R2, R109 ;  /* 0x0000006d02257220 */ /* 0x000fe60000410000 */
[C---:B------:R-:W-:Y:S02]  /*17e30*/  FMUL.FTZ R38, R0.reuse, R110 ;  /* 0x0000006e00267220 */ /* 0x040fe40000410000 */
[----:B------:R-:W-:Y:S03]  /*17e40*/  FMUL.FTZ R39, R0, R111 ;  /* 0x0000006f00277220 */ /* 0x000fe60000410000 */
[C---:B---3--:R-:W-:Y:S02]  /*17e50*/  FMUL.FTZ R36, R2.reuse, R108 ;  /* 0x0000006c02247220 */ /* 0x048fe40000410000 */
[----:B------:R-:W-:Y:S05]  /*17e60*/  LDSM.16.MT88.4 R108, [R203+0x1800] ;  /* 0x00180000cb6c783b */ /* 0x000fea0000004200 */
[C---:B-1----:R-:W-:Y:S07]  /*17e70*/  HMMA.16816.F32 R36, R76.reuse, R44, R36 ;  /* 0x0000002c4c24723c */ /* 0x042fee0000001824 */
[----:B------:R-:W-:Y:S01]  /*17e80*/  FMUL.FTZ R45, R2, R117 ;  /* 0x00000075022d7220 */ /* 0x000fe20000410000 */
[C---:B------:R-:W-:Y:S04]  /*17e90*/  HMMA.16816.F32 R40, R76.reuse, R46, R40 ;  /* 0x0000002e4c28723c */ /* 0x040fe80000001828 */
[----:B------:R-:W-:Y:S03]  /*17ea0*/  FFMA.FTZ R44, R144, c[0x0][0x2d0], -R132 ;  /* 0x0000b400902c7a23 */ /* 0x000fe60000010884 */
[C---:B------:R-:W-:Y:S01]  /*17eb0*/  FMUL.FTZ R47, R0.reuse, R119 ;  /* 0x00000077002f7220 */ /* 0x040fe20000410000 */
[----:B------:R1:W-:Y:S01]  /*17ec0*/  MUFU.EX2 R173, R44 ;  /* 0x0000002c00ad7308 */ /* 0x0003e20000000800 */
[C---:B------:R-:W-:Y:S03]  /*17ed0*/  FMUL.FTZ R46, R0.reuse, R118 ;  /* 0x00000076002e7220 */ /* 0x040fe60000410000 */
[----:B------:R-:W-:Y:S04]  /*17ee0*/  FFMA.FTZ R0, R0, R252, R163 ;  /* 0x000000fc00007223 */ /* 0x000fe800000100a3 */
[----:B------:R-:W-:Y:S02]  /*17ef0*/  FADD.FTZ R0, R164, R0 ;  /* 0x00000000a4007221 */ /* 0x000fe40000010000 */
[----:B------:R3:W4:Y:S02]  /*17f00*/  MUFU.EX2 R119, R70 ;  /* 0x0000004600777308 */ /* 0x0007240000000800 */
[----:B------:R-:W-:Y:S04]  /*17f10*/  FADD.FTZ R0, R161, R0 ;  /* 0x00000000a1007221 */ /* 0x000fe80000010000 */
[----:B------:R-:W-:Y:S04]  /*17f20*/  FADD.FTZ R0, R162, R0 ;  /* 0x00000000a2007221 */ /* 0x000fe80000010000 */
[----:B------:R-:W-:Y:S02]  /*17f30*/  FADD.FTZ R0, R152, R0 ;  /* 0x0000000098007221 */ /* 0x000fe40000010000 */
[C---:B-1----:R-:W-:Y:S02]  /*17f40*/  FMUL.FTZ R44, R2.reuse, R116 ;  /* 0x00000074022c7220 */ /* 0x042fe40000410000 */
[----:B------:R-:W-:Y:S02]  /*17f50*/  FFMA.FTZ R2, R2, R251, R222 ;  /* 0x000000fb02027223 */ /* 0x000fe400000100de */
[----:B------:R-:W-:Y:S02]  /*17f60*/  FADD.FTZ R0, R151, R0 ;  /* 0x0000000097007221 */ /* 0x000fe40000010000 */
[----:B------:R-:W-:Y:S01]  /*17f70*/  FADD.FTZ R2, R195, R2 ;  /* 0x00000002c3027221 */ /* 0x000fe20000010000 */
[C---:B------:R-:W-:Y:S03]  /*17f80*/  HMMA.16816.F32 R44, R76.reuse, R80, R44 ;  /* 0x000000504c2c723c */ /* 0x040fe6000000182c */
[----:B---3--:R-:W-:Y:S02]  /*17f90*/  FFMA.FTZ R70, R149, c[0x0][0x2d0], -R132 ;  /* 0x0000b40095467a23 */ /* 0x008fe40000010884 */
[----:B------:R-:W-:Y:S02]  /*17fa0*/  FADD.FTZ R2, R194, R2 ;  /* 0x00000002c2027221 */ /* 0x000fe40000010000 */
[----:B------:R1:W3:Y:S01]  /*17fb0*/  MUFU.EX2 R171, R70 ;  /* 0x0000004600ab7308 */ /* 0x0002e20000000800 */
[C---:B------:R-:W-:Y:S01]  /*17fc0*/  HMMA.16816.F32 R48, R76.reuse, R82, R48 ;  /* 0x000000524c30723c */ /* 0x040fe20000001830 */
[----:B------:R-:W5:Y:S03]  /*17fd0*/  LDSM.16.MT88.4 R80, [R202+0x800] ;  /* 0x00080000ca50783b */ /* 0x000f660000004200 */
[----:B------:R-:W-:Y:S02]  /*17fe0*/  FADD.FTZ R2, R193, R2 ;  /* 0x00000002c1027221 */ /* 0x000fe40000010000 */
[----:B------:R-:W-:Y:S02]  /*17ff0*/  FADD.FTZ R0, R150, R0 ;  /* 0x0000000096007221 */ /* 0x000fe40000010000 */
[C---:B--2---:R-:W-:Y:S04]  /*18000*/  HMMA.16816.F32 R52, R76.reuse, R84, R52 ;  /* 0x000000544c34723c */ /* 0x044fe80000001834 */
[----:B------:R-:W-:Y:S02]  /*18010*/  FADD.FTZ R2, R192, R2 ;  /* 0x00000002c0027221 */ /* 0x000fe40000010000 */
[----:B----4-:R-:W-:Y:S02]  /*18020*/  FADD.FTZ R0, R119, R0 ;  /* 0x0000000077007221 */ /* 0x010fe40000010000 */
[C---:B------:R-:W-:Y:S01]  /*18030*/  HMMA.16816.F32 R56, R76.reuse, R86, R56 ;  /* 0x000000564c38723c */ /* 0x040fe20000001838 */
[----:B------:R-:W2:Y:S03]  /*18040*/  LDSM.16.MT88.4 R84, [R203+0x800] ;  /* 0x00080000cb54783b */ /* 0x000ea60000004200 */
[----:B------:R-:W-:Y:S02]  /*18050*/  FADD.FTZ R2, R175, R2 ;  /* 0x00000002af027221 */ /* 0x000fe40000010000 */
[----:B-1----:R-:W-:Y:S02]  /*18060*/  FFMA.FTZ R70, R153, c[0x0][0x2d0], -R132 ;  /* 0x0000b40099467a23 */ /* 0x002fe40000010884 */
[C---:B------:R-:W-:Y:S02]  /*18070*/  HMMA.16816.F32 R60, R76.reuse, R88, R60 ;  /* 0x000000584c3c723c */ /* 0x040fe4000000183c */
[----:B------:R1:W4:Y:S02]  /*18080*/  MUFU.EX2 R172, R70 ;  /* 0x0000004600ac7308 */ /* 0x0003240000000800 */
[----:B------:R-:W-:Y:S04]  /*18090*/  FADD.FTZ R2, R174, R2 ;  /* 0x00000002ae027221 */ /* 0x000fe80000010000 */
[----:B------:R-:W-:Y:S01]  /*180a0*/  HMMA.16816.F32 R64, R76, R90, R64 ;  /* 0x0000005a4c40723c */ /* 0x000fe20000001840 */
[----:B------:R-:W2:Y:S03]  /*180b0*/  LDSM.16.MT88.4 R88, [R202+0x3800] ;  /* 0x00380000ca58783b */ /* 0x000ea60000004200 */
[----:B------:R-:W-:Y:S03]  /*180c0*/  FADD.FTZ R2, R173, R2 ;  /* 0x00000002ad027221 */ /* 0x000fe60000010000 */
[----:B------:R-:W-:Y:S01]  /*180d0*/  F2FP.PACK_AB R76, R175, R192 ;  /* 0x000000c0af4c723e */ /* 0x000fe200000000ff */
[----:B---3--:R-:W-:Y:S01]  /*180e0*/  FADD.FTZ R2, R171, R2 ;  /* 0x00000002ab027221 */ /* 0x008fe20000010000 */
[----:B------:R-:W-:Y:S03]  /*180f0*/  F2FP.PACK_AB R78, R173, R174 ;  /* 0x000000aead4e723e */ /* 0x000fe600000000ff */
[----:B------:R-:W-:Y:S02]  /*18100*/  F2FP.PACK_AB R77, R151, R152 ;  /* 0x00000098974d723e */ /* 0x000fe400000000ff */
[----:B------:R-:W-:Y:S01]  /*18110*/  F2FP.PACK_AB R79, R119, R150 ;  /* 0x00000096774f723e */ /* 0x000fe200000000ff */
[----:B-1----:R-:W-:Y:S06]  /*18120*/  FFMA.FTZ R70, R155, c[0x0][0x2d0], -R132 ;  /* 0x0000b4009b467a23 */ /* 0x002fec0000010884 */
[C---:B-----5:R-:W-:Y:S01]  /*18130*/  HMMA.16816.F32 R4, R76.reuse, R80, R4 ;  /* 0x000000504c04723c */ /* 0x060fe20000001804 */
[----:B------:R1:W3:Y:S02]  /*18140*/  MUFU.EX2 R170, R70 ;  /* 0x0000004600aa7308 */ /* 0x0002e40000000800 */
[----:B----4-:R-:W-:Y:S05]  /*18150*/  FADD.FTZ R2, R172, R2 ;  /* 0x00000002ac027221 */ /* 0x010fea0000010000 */
[C---:B------:R-:W-:Y:S01]  /*18160*/  HMMA.16816.F32 R8, R76.reuse, R82, R8 ;  /* 0x000000524c08723c */ /* 0x040fe20000001808 */
[----:B------:R-:W4:Y:S07]  /*18170*/  LDSM.16.MT88.4 R80, [R203+0x3800] ;  /* 0x00380000cb50783b */ /* 0x000f2e0000004200 */
[C---:B--2---:R-:W-:Y:S08]  /*18180*/  HMMA.16816.F32 R12, R76.reuse, R84, R12 ;  /* 0x000000544c0c723c */ /* 0x044ff0000000180c */
[C---:B------:R-:W-:Y:S01]  /*18190*/  HMMA.16816.F32 R16, R76.reuse, R86, R16 ;  /* 0x000000564c10723c */ /* 0x040fe20000001810 */
[----:B------:R-:W2:Y:S03]  /*181a0*/  LDSM.16.MT88.4 R84, [R205+0x3800] ;  /* 0x00380000cd54783b */ /* 0x000ea60000004200 */
[----:B-1----:R-:W-:Y:S02]  /*181b0*/  FFMA.FTZ R70, R154, c[0x0][0x2d0], -R132 ;  /* 0x0000b4009a467a23 */ /* 0x002fe40000010884 */
[----:B---3--:R-:W-:Y:S02]  /*181c0*/  FADD.FTZ R2, R170, R2 ;  /* 0x00000002aa027221 */ /* 0x008fe40000010000 */
[C---:B------:R-:W-:Y:S01]  /*181d0*/  HMMA.16816.F32 R20, R76.reuse, R92, R20 ;  /* 0x0000005c4c14723c */ /* 0x040fe20000001814 */
[----:B------:R1:W3:Y:S07]  /*181e0*/  MUFU.EX2 R169, R70 ;  /* 0x0000004600a97308 */ /* 0x0002ee0000000800 */
[C---:B------:R-:W-:Y:S01]  /*181f0*/  HMMA.16816.F32 R24, R76.reuse, R94, R24 ;  /* 0x0000005e4c18723c */ /* 0x040fe20000001818 */
[----:B------:R-:W5:Y:S07]  /*18200*/  LDSM.16.MT88.4 R92, [R204+0x3800] ;  /* 0x00380000cc5c783b */ /* 0x000f6e0000004200 */
[C---:B------:R-:W-:Y:S08]  /*18210*/  HMMA.16816.F32 R28, R76.reuse, R96, R28 ;  /* 0x000000604c1c723c */ /* 0x040ff0000000181c */
[C---:B------:R-:W-:Y:S01]  /*18220*/  HMMA.16816.F32 R32, R76.reuse, R98, R32 ;  /* 0x000000624c20723c */ /* 0x040fe20000001820 */
[----:B------:R-:W-:Y:S03]  /*18230*/  LDSM.16.MT88.4 R96, [R203+0x4000] ;  /* 0x00400000cb60783b */ /* 0x000fe60000004200 */
[--C-:B-1----:R-:W-:Y:S02]  /*18240*/  FFMA.FTZ R70, R165, c[0x0][0x2d0], -R69.reuse ;  /* 0x0000b400a5467a23 */ /* 0x102fe40000010845 */
[----:B---3--:R-:W-:Y:S02]  /*18250*/  FADD.FTZ R2, R169, R2 ;  /* 0x00000002a9027221 */ /* 0x008fe40000010000 */
[C---:B------:R-:W-:Y:S01]  /*18260*/  HMMA.16816.F32 R36, R76.reuse, R88, R36 ;  /* 0x000000584c24723c */ /* 0x040fe20000001824 */
[----:B------:R1:W3:Y:S07]  /*18270*/  MUFU.EX2 R117, R70 ;  /* 0x0000004600757308 */ /* 0x0002ee0000000800 */
[C---:B------:R-:W-:Y:S01]  /*18280*/  HMMA.16816.F32 R40, R76.reuse, R90, R40 ;  /* 0x0000005a4c28723c */ /* 0x040fe20000001828 */
[----:B------:R-:W-:Y:S07]  /*18290*/  LDSM.16.MT88.4 R88, [R205+0x1000] ;  /* 0x00100000cd58783b */ /* 0x000fee0000004200 */
[C---:B----4-:R-:W-:Y:S08]  /*182a0*/  HMMA.16816.F32 R44, R76.reuse, R80, R44 ;  /* 0x000000504c2c723c */ /* 0x050ff0000000182c */
        /* <DEDUP_REMOVED lines=9> */
[----:B------:R-:W-:Y:S01]  /*18340*/  HMMA.16816.F32 R64, R76, R94, R64 ;  /* 0x0000005e4c40723c */ /* 0x000fe20000001840 */
[----:B------:R-:W5:Y:S03]  /*18350*/  LDSM.16.MT88.4 R92, [R204+0x1000] ;  /* 0x00100000cc5c783b */ /* 0x000f660000004200 */
[--C-:B-1----:R-:W-:Y:S02]  /*18360*/  FFMA.FTZ R70, R160, c[0x0][0x2d0], -R69.reuse ;  /* 0x0000b400a0467a23 */ /* 0x102fe40000010845 */
[----:B--2---:R-:W-:Y:S01]  /*18370*/  FADD.FTZ R0, R118, R0 ;  /* 0x0000000076007221 */ /* 0x004fe20000010000 */
[----:B------:R-:W-:Y:S01]  /*18380*/  F2FP.PACK_AB R76, R172, R171 ;  /* 0x000000abac4c723e */ /* 0x000fe200000000ff */
[----:B------:R1:W2:Y:S01]  /*18390*/  MUFU.EX2 R116, R70 ;  /* 0x0000004600747308 */ /* 0x0002a20000000800 */
[----:B------:R-:W-:Y:S03]  /*183a0*/  F2FP.PACK_AB R78, R169, R170 ;  /* 0x000000aaa94e723e */ /* 0x000fe600000000ff */
[----:B------:R-:W-:Y:S01]  /*183b0*/  F2FP.PACK_AB R77, R118, R117 ;  /* 0x00000075764d723e */ /* 0x000fe200000000ff */
[--C-:B-1----:R-:W-:Y:S02]  /*183c0*/  FFMA.FTZ R70, R167, c[0x0][0x2d0], -R69.reuse ;  /* 0x0000b400a7467a23 */ /* 0x102fe40000010845 */
[----:B--2---:R-:W-:Y:S03]  /*183d0*/  FADD.FTZ R0, R116, R0 ;  /* 0x0000000074007221 */ /* 0x004fe60000010000 */
[----:B------:R1:W2:Y:S02]  /*183e0*/  MUFU.EX2 R149, R70 ;  /* 0x0000004600957308 */ /* 0x0002a40000000800 */
[----:B-1----:R-:W-:Y:S01]  /*183f0*/  FFMA.FTZ R70, R168, c[0x0][0x2d0], -R132 ;  /* 0x0000b400a8467a23 */ /* 0x002fe20000010884 */
[C---:B--2---:R-:W-:Y:S01]  /*18400*/  F2FP.PACK_AB R79, R149.reuse, R116 ;  /* 0x00000074954f723e */ /* 0x044fe200000000ff */
[----:B------:R-:W-:Y:S06]  /*18410*/  FADD.FTZ R0, R149, R0 ;  /* 0x0000000095007221 */ /* 0x000fec0000010000 */
[----:B------:R1:W2:Y:S01]  /*18420*/  MUFU.EX2 R168, R70 ;  /* 0x0000004600a87308 */ /* 0x0002a20000000800 */
[C---:B----4-:R-:W-:Y:S08]  /*18430*/  HMMA.16816.F32 R4, R76.reuse, R80, R4 ;  /* 0x000000504c04723c */ /* 0x050ff00000001804 */
[C---:B------:R-:W-:Y:S01]  /*18440*/  HMMA.16816.F32 R8, R76.reuse, R82, R8 ;  /* 0x000000524c08723c */ /* 0x040fe20000001808 */
[----:B------:R-:W4:Y:S07]  /*18450*/  LDSM.16.MT88.4 R80, [R202+0x4000] ;  /* 0x00400000ca50783b */ /* 0x000f2e0000004200 */
[C---:B---3--:R-:W-:Y:S04]  /*18460*/  HMMA.16816.F32 R12, R76.reuse, R84, R12 ;  /* 0x000000544c0c723c */ /* 0x048fe8000000180c */
[----:B-1----:R-:W-:Y:S02]  /*18470*/  FFMA.FTZ R70, R223, c[0x0][0x2d0], -R132 ;  /* 0x0000b400df467a23 */ /* 0x002fe40000010884 */
[----:B------:R-:W3:Y:S01]  /*18480*/  LDL R223, [R1+0x10] ;  /* 0x0000100001df7983 */ /* 0x000ee20000100800 */
[----:B--2---:R-:W-:Y:S01]  /*18490*/  FADD.FTZ R2, R168, R2 ;  /* 0x00000002a8027221 */ /* 0x004fe20000010000 */
[C---:B------:R-:W-:Y:S01]  /*184a0*/  HMMA.16816.F32 R16, R76.reuse, R86, R16 ;  /* 0x000000564c10723c */ /* 0x040fe20000001810 */
[----:B------:R1:W2:Y:S01]  /*184b0*/  MUFU.EX2 R166, R70 ;  /* 0x0000004600a67308 */ /* 0x0002a20000000800 */
[----:B------:R-:W4:Y:S06]  /*184c0*/  LDSM.16.MT88.4 R84, [R202+0x1800] ;  /* 0x00180000ca54783b */ /* 0x000f2c0000004200 */
[C---:B------:R-:W-:Y:S08]  /*184d0*/  HMMA.16816.F32 R20, R76.reuse, R88, R20 ;  /* 0x000000584c14723c */ /* 0x040ff00000001814 */
[C---:B------:R-:W-:Y:S01]  /*184e0*/  HMMA.16816.F32 R24, R76.reuse, R90, R24 ;  /* 0x0000005a4c18723c */ /* 0x040fe20000001818 */
[----:B------:R-:W4:Y:S07]  /*184f0*/  LDSM.16.MT88.4 R88, [R205+0x1800] ;  /* 0x00180000cd58783b */ /* 0x000f2e0000004200 */
[C---:B-----5:R-:W-:Y:S04]  /*18500*/  HMMA.16816.F32 R28, R76.reuse, R92, R28 ;  /* 0x0000005c4c1c723c */ /* 0x060fe8000000181c */
[----:B-1----:R-:W-:Y:S02]  /*18510*/  FFMA.FTZ R70, R224, c[0x0][0x2d0], -R132 ;  /* 0x0000b400e0467a23 */ /* 0x002fe40000010884 */
[C---:B--2---:R-:W-:Y:S02]  /*18520*/  FADD.FTZ R2, R166.reuse, R2 ;  /* 0x00000002a6027221 */ /* 0x044fe40000010000 */
[C---:B------:R-:W-:Y:S01]  /*18530*/  HMMA.16816.F32 R32, R76.reuse, R94, R32 ;  /* 0x0000005e4c20723c */ /* 0x040fe20000001820 */
[----:B------:R1:W2:Y:S01]  /*18540*/  MUFU.EX2 R167, R70 ;  /* 0x0000004600a77308 */ /* 0x0002a20000000800 */
[----:B------:R-:W-:Y:S06]  /*18550*/  LDSM.16.MT88.4 R92, [R203+0x4800] ;  /* 0x00480000cb5c783b */ /* 0x000fec0000004200 */
[C---:B----4-:R-:W-:Y:S08]  /*18560*/  HMMA.16816.F32 R36, R76.reuse, R80, R36 ;  /* 0x000000504c24723c */ /* 0x050ff00000001824 */
[C---:B------:R-:W-:Y:S01]  /*18570*/  HMMA.16816.F32 R40, R76.reuse, R82, R40 ;  /* 0x000000524c28723c */ /* 0x040fe20000001828 */
[----:B------:R-:W4:Y:S07]  /*18580*/  LDSM.16.MT88.4 R80, [R204+0x1800] ;  /* 0x00180000cc50783b */ /* 0x000f2e0000004200 */
        /* <DEDUP_REMOVED lines=9> */
[C---:B------:R-:W-:Y:S04]  /*18620*/  HMMA.16816.F32 R60, R76.reuse, R104, R60 ;  /* 0x000000684c3c723c */ /* 0x040fe8000000183c */
[--C-:B-1----:R-:W-:Y:S02]  /*18630*/  FFMA.FTZ R70, R227, c[0x0][0x2d0], -R69.reuse ;  /* 0x0000b400e3467a23 */ /* 0x102fe40000010845 */
[C---:B--2---:R-:W-:Y:S02]  /*18640*/  FADD.FTZ R2, R165.reuse, R2 ;  /* 0x00000002a5027221 */ /* 0x044fe40000010000 */
        /* <DEDUP_REMOVED lines=12> */
[--C-:B-1----:R-:W-:Y:S02]  /*18710*/  FFMA.FTZ R70, R236, c[0x0][0x2d0], -R69.reuse ;  /* 0x0000b400ec467a23 */ /* 0x102fe40000010845 */
[----:B--2---:R-:W-:Y:S06]  /*18720*/  FADD.FTZ R0, R142, R0 ;  /* 0x000000008e007221 */ /* 0x004fec0000010000 */
[----:B------:R1:W2:Y:S02]  /*18730*/  MUFU.EX2 R141, R70 ;  /* 0x00000046008d7308 */ /* 0x0002a40000000800 */
[----:B-1----:R-:W-:Y:S01]  /*18740*/  FFMA.FTZ R70, R237, c[0x0][0x2d0], -R132 ;  /* 0x0000b400ed467a23 */ /* 0x002fe20000010884 */
[C---:B--2---:R-:W-:Y:S01]  /*18750*/  F2FP.PACK_AB R79, R141.reuse, R142 ;  /* 0x0000008e8d4f723e */ /* 0x044fe200000000ff */
[----:B------:R-:W-:Y:S06]  /*18760*/  FADD.FTZ R0, R141, R0 ;  /* 0x000000008d007221 */ /* 0x000fec0000010000 */
[----:B------:R1:W2:Y:S01]  /*18770*/  MUFU.EX2 R160, R70 ;  /* 0x0000004600a07308 */ /* 0x0002a20000000800 */
[C---:B------:R-:W-:Y:S08]  /*18780*/  HMMA.16816.F32 R4, R76.reuse, R84, R4 ;  /* 0x000000544c04723c */ /* 0x040ff00000001804 */
[C---:B------:R-:W-:Y:S01]  /*18790*/  HMMA.16816.F32 R8, R76.reuse, R86, R8 ;  /* 0x000000564c08723c */ /* 0x040fe20000001808 */
[----:B------:R-:W5:Y:S07]  /*187a0*/  LDSM.16.MT88.4 R84, [R202+0x4800] ;  /* 0x00480000ca54783b */ /* 0x000f6e0000004200 */
        /* <DEDUP_REMOVED lines=8> */
[----:B------:R-:W3:Y:S07]  /*18830*/  LDSM.16.MT88.4 R88, [R205+0x4800] ;  /* 0x00480000cd58783b */ /* 0x000eee0000004200 */
[C---:B----4-:R-:W-:Y:S04]  /*18840*/  HMMA.16816.F32 R28, R76.reuse, R80, R28 ;  /* 0x000000504c1c723c */ /* 0x050fe8000000181c */
[----:B-1----:R-:W-:Y:S02]  /*18850*/  FFMA.FTZ R70, R238, c[0x0][0x2d0], -R132 ;  /* 0x0000b400ee467a23 */ /* 0x002fe40000010884 */
[----:B--2---:R-:W-:Y:S02]  /*18860*/  FADD.FTZ R2, R155, R2 ;  /* 0x000000029b027221 */ /* 0x004fe40000010000 */
[C---:B------:R-:W-:Y:S01]  /*18870*/  HMMA.16816.F32 R32, R76.reuse, R82, R32 ;  /* 0x000000524c20723c */ /* 0x040fe20000001820 */
[----:B------:R1:W2:Y:S01]  /*18880*/  MUFU.EX2 R154, R70 ;  /* 0x00000046009a7308 */ /* 0x0002a20000000800 */
[----:B------:R-:W4:Y:S06]  /*18890*/  LDSM.16.MT88.4 R80, [R204+0x4800] ;  /* 0x00480000cc50783b */ /* 0x000f2c0000004200 */
[C---:B-----5:R-:W-:Y:S08]  /*188a0*/  HMMA.16816.F32 R36, R76.reuse, R84, R36 ;  /* 0x000000544c24723c */ /* 0x060ff00000001824 */
[C---:B------:R-:W-:Y:S01]  /*188b0*/  HMMA.16816.F32 R40, R76.reuse, R86, R40 ;  /* 0x000000564c28723c */ /* 0x040fe20000001828 */
[----:B------:R-:W5:Y:S07]  /*188c0*/  LDSM.16.MT88.4 R84, [R202+0x2000] ;  /* 0x00200000ca54783b */ /* 0x000f6e0000004200 */
[C---:B------:R-:W-:Y:S04]  /*188d0*/  HMMA.16816.F32 R44, R76.reuse, R92, R44 ;  /* 0x0000005c4c2c723c */ /* 0x040fe8000000182c */
[----:B-1----:R-:W-:Y:S01]  /*188e0*/  FFMA.FTZ R70, R240, c[0x0][0x2d0], -R132 ;  /* 0x0000b400f0467a23 */ /* 0x002fe20000010884 */
[----:B---3--:R-:W-:Y:S01]  /*188f0*/  ISETP.GT.AND P0, PT, R221, R223, PT ;  /* 0x000000dfdd00720c */ /* 0x008fe20003f04270 */
[----:B--2---:R-:W-:Y:S01]  /*18900*/  FADD.FTZ R2, R154, R2 ;  /* 0x000000029a027221 */ /* 0x004fe20000010000 */
[----:B------:R-:W-:Y:S01]  /*18910*/  MOV R221, R220 ;  /* 0x000000dc00dd7202 */ /* 0x000fe20000000f00 */
[C---:B------:R-:W-:Y:S01]  /*18920*/  HMMA.16816.F32 R48, R76.reuse, R94, R48 ;  /* 0x0000005e4c30723c */ /* 0x040fe20000001830 */
[----:B------:R1:W2:Y:S01]  /*18930*/  MUFU.EX2 R153, R70 ;  /* 0x0000004600997308 */ /* 0x0002a20000000800 */
[----:B------:R-:W3:Y:S06]  /*18940*/  LDSM.16.MT88.4 R92, [R203+0x2000] ;  /* 0x00200000cb5c783b */ /* 0x000eec0000004200 */
[C---:B------:R-:W-:Y:S08]  /*18950*/  HMMA.16816.F32 R52, R76.reuse, R88, R52 ;  /* 0x000000584c34723c */ /* 0x040ff00000001834 */
[C---:B------:R-:W-:Y:S01]  /*18960*/  HMMA.16816.F32 R56, R76.reuse, R90, R56 ;  /* 0x0000005a4c38723c */ /* 0x040fe20000001838 */
[----:B------:R-:W3:Y:S07]  /*18970*/  LDSM.16.MT88.4 R88, [R205+0x2000] ;  /* 0x00200000cd58783b */ /* 0x000eee0000004200 */
[C---:B----4-:R-:W-:Y:S04]  /*18980*/  HMMA.16816.F32 R60, R76.reuse, R80, R60 ;  /* 0x000000504c3c723c */ /* 0x050fe8000000183c */
[--C-:B-1----:R-:W-:Y:S02]  /*18990*/  FFMA.FTZ R70, R242, c[0x0][0x2d0], -R69.reuse ;  /* 0x0000b400f2467a23 */ /* 0x102fe40000010845 */
[----:B--2---:R-:W-:Y:S02]  /*189a0*/  FADD.FTZ R2, R153, R2 ;  /* 0x0000000299027221 */ /* 0x004fe40000010000 */
[----:B------:R-:W-:Y:S01]  /*189b0*/  HMMA.16816.F32 R64, R76, R82, R64 ;  /* 0x000000524c40723c */ /* 0x000fe20000001840 */
[----:B------:R1:W2:Y:S01]  /*189c0*/  MUFU.EX2 R140, R70 ;  /* 0x00000046008c7308 */ /* 0x0002a20000000800 */
[----:B------:R-:W4:Y:S05]  /*189d0*/  LDSM.16.MT88.4 R80, [R204+0x2000] ;  /* 0x00200000cc50783b */ /* 0x000f2a0000004200 */
        /* <DEDUP_REMOVED lines=15> */
[----:B------:R1:W-:Y:S01]  /*18ad0*/  MUFU.EX2 R148, R70 ;  /* 0x0000004600947308 */ /* 0x0003e20000000800 */
[C---:B-----5:R-:W-:Y:S08]  /*18ae0*/  HMMA.16816.F32 R4, R76.reuse, R84, R4 ;  /* 0x000000544c04723c */ /* 0x060ff00000001804 */
        /* <DEDUP_REMOVED lines=16> */
[C---:B------:R-:W-:Y:S08]  /*18bf0*/  HMMA.16816.F32 R40, R76.reuse, R86, R40 ;  /* 0x000000564c28723c */ /* 0x040ff00000001828 */
[C---:B-----5:R-:W-:Y:S04]  /*18c00*/  HMMA.16816.F32 R44, R76.reuse, R92, R44 ;  /* 0x0000005c4c2c723c */ /* 0x060fe8000000182c */
[----:B-1----:R-:W-:Y:S01]  /*18c10*/  FFMA.FTZ R70, R245, c[0x0][0x2d0], -R132 ;  /* 0x0000b400f5467a23 */ /* 0x002fe20000010884 */
[----:B---3--:R-:W-:Y:S03]  /*18c20*/  F2FP.PACK_AB R132, R147, R148 ;  /* 0x000000949384723e */ /* 0x008fe600000000ff */
[C---:B------:R-:W-:Y:S01]  /*18c30*/  HMMA.16816.F32 R48, R76.reuse, R94, R48 ;  /* 0x0000005e4c30723c */ /* 0x040fe20000001830 */
[----:B------:R1:W2:Y:S07]  /*18c40*/  MUFU.EX2 R145, R70 ;  /* 0x0000004600917308 */ /* 0x0002ae0000000800 */
[C---:B------:R-:W-:Y:S08]  /*18c50*/  HMMA.16816.F32 R52, R76.reuse, R88, R52 ;  /* 0x000000584c34723c */ /* 0x040ff00000001834 */
[C---:B------:R-:W-:Y:S08]  /*18c60*/  HMMA.16816.F32 R56, R76.reuse, R90, R56 ;  /* 0x0000005a4c38723c */ /* 0x040ff00000001838 */
[C---:B------:R-:W-:Y:S04]  /*18c70*/  HMMA.16816.F32 R60, R76.reuse, R96, R60 ;  /* 0x000000604c3c723c */ /* 0x040fe8000000183c */
[--C-:B-1----:R-:W-:Y:S01]  /*18c80*/  FFMA.FTZ R70, R249, c[0x0][0x2d0], -R69.reuse ;  /* 0x0000b400f9467a23 */ /* 0x102fe20000010845 */
[----:B--2---:R-:W-:Y:S03]  /*18c90*/  F2FP.PACK_AB R134, R145, R146 ;  /* 0x000000929186723e */ /* 0x004fe600000000ff */
[----:B------:R-:W-:Y:S01]  /*18ca0*/  HMMA.16816.F32 R64, R76, R98, R64 ;  /* 0x000000624c40723c */ /* 0x000fe20000001840 */
[----:B------:R1:W-:Y:S03]  /*18cb0*/  MUFU.EX2 R136, R70 ;  /* 0x0000004600887308 */ /* 0x0003e60000000800 */
[--C-:B-1----:R-:W-:Y:S02]  /*18cc0*/  FFMA.FTZ R70, R250, c[0x0][0x2d0], -R69.reuse ;  /* 0x0000b400fa467a23 */ /* 0x102fe40000010845 */
[----:B------:R-:W-:Y:S05]  /*18cd0*/  FFMA.FTZ R69, R74, c[0x0][0x2d0], -R69 ;  /* 0x0000b4004a457a23 */ /* 0x000fea0000010845 */
[----:B------:R-:W1:Y:S10]  /*18ce0*/  MUFU.EX2 R70, R70 ;  /* 0x0000004600467308 */ /* 0x000e740000000800 */
[----:B------:R-:W2:Y:S01]  /*18cf0*/  MUFU.EX2 R69, R69 ;  /* 0x0000004500457308 */ /* 0x000ea20000000800 */
[----:B-1----:R-:W-:Y:S02]  /*18d00*/  F2FP.PACK_AB R133, R70, R136 ;  /* 0x000000884685723e */ /* 0x002fe400000000ff */
[----:B--2---:R-:W-:Y:S07]  /*18d10*/  F2FP.PACK_AB R135, R69, R71 ;  /* 0x000000474587723e */ /* 0x004fee00000000ff */
[C---:B----4-:R-:W-:Y:S01]  /*18d20*/  HMMA.16816.F32 R76, R132.reuse, R80, R4 ;  /* 0x00000050844c723c */ /* 0x050fe20000001804 */
[----:B------:R-:W1:Y:S07]  /*18d30*/  LDSM.16.MT88.4 R4, [R205+0x5800] ;  /* 0x00580000cd04783b */ /* 0x000e6e0000004200 */
[C---:B------:R-:W-:Y:S01]  /*18d40*/  HMMA.16816.F32 R80, R132.reuse, R82, R8 ;  /* 0x000000528450723c */ /* 0x040fe20000001808 */
[----:B------:R-:W2:Y:S07]  /*18d50*/  LDSM.16.MT88.4 R8, [R204+0x5800] ;  /* 0x00580000cc08783b */ /* 0x000eae0000004200 */
        /* <DEDUP_REMOVED lines=17> */
[----:B------:R-:W-:Y:S01]  /*18e70*/  MOV R70, R3 ;  /* 0x0000000300467202 */ /* 0x000fe20000000f00 */
[----:B------:R-:W-:Y:S02]  /*18e80*/  FADD.FTZ R2, R146, R0 ;  /* 0x0000000092027221 */ /* 0x000fe40000010000 */
[----:B------:R-:W-:Y:S04]  /*18e90*/  HMMA.16816.F32 R64, R132, R10, R64 ;  /* 0x0000000a8440723c */ /* 0x000fe80000001840 */
[----:B------:R-:W-:Y:S02]  /*18ea0*/  FADD.FTZ R0, R71, R4 ;  /* 0x0000000447007221 */ /* 0x000fe40000010000 */
[----:B------:R-:W-:Y:S02]  /*18eb0*/  FADD.FTZ R251, R145, R2 ;  /* 0x0000000291fb7221 */ /* 0x000fe40000010000 */
[----:B------:R-:W-:Y:S01]  /*18ec0*/  FADD.FTZ R252, R69, R0 ;  /* 0x0000000045fc7221 */ /* 0x000fe20000010000 */
[----:B------:R-:W-:Y:S01]  /*18ed0*/  MOV R69, R68 ;  /* 0x0000004400457202 */ /* 0x000fe20000000f00 */
[----:B------:R-:W-:-:S05]  /*18ee0*/  @P0 BRA `(.L_x_820) ;  /* 0xffffcf2000000947 */ /* 0x000fca000383ffff */
.L_x_819:
[----:B------:R-:W-:-:S13]  /*18ef0*/  ISETP.GE.AND P0, PT, R220, R226, PT ;  /* 0x000000e2dc00720c */ /* 0x000fda0003f06270 */
[----:B------:R-:W-:Y:S05]  /*18f00*/  @!P0 BRA `(.L_x_821) ;  /* 0x0000432000008947 */ /* 0x000fea0003800000 */
[----:B------:R-:W-:Y:S02]  /*18f10*/  MOV R70, R3 ;  /* 0x0000000300467202 */ /* 0x000fe40000000f00 */
[----:B------:R-:W-:Y:S02]  /*18f20*/  MOV R69, R68 ;  /* 0x0000004400457202 */ /* 0x000fe40000000f00 */
.L_x_830:
[----:B------:R-:W2:Y:S01]  /*18f30*/  LDL R0, [R1+0x18] ;  /* 0x0000180001007983 */ /* 0x000ea20000100800 */
[----:B------:R-:W-:Y:S04]  /*18f40*/  DEPBAR.LE SB0, 0x0 ;  /* 0x000080000000791a */ /* 0x000fe80000000000 */
[----:B------:R-:W3:Y:S01]  /*18f50*/  LDL R68, [R1] ;  /* 0x0000000001447983 */ /* 0x000ee20000100800 */
[----:B------:R-:W-:Y:S01]  /*18f60*/  WARPSYNC 0xffffffff ;  /* 0xffffffff00007948 */ /* 0x000fe20003800000 */
[----:B------:R-:W-:Y:S01]  /*18f70*/  MOV R3, c[0x0][0x208] ;  /* 0x0000820000037a02 */ /* 0x000fe20000000f00 */
[----:B------:R-:W-:Y:S01]  /*18f80*/  IMAD.WIDE.U32 R36, R220, c[0x0][0x208], RZ ;  /* 0x00008200dc247a25 */ /* 0x000fe200078e00ff */
[----:B------:R-:W-:Y:S01]  /*18f90*/  BAR.SYNC.DEFER_BLOCKING 0x0 ;  /* 0x0000000000007b1d */ /* 0x000fe20000010000 */
[----:B------:R-:W-:Y:S02]  /*18fa0*/  MOV R221, 0x5 ;  /* 0x0000000500dd7802 */ /* 0x000fe40000000f00 */
[C---:B------:R-:W-:Y:S01]  /*18fb0*/  SHF.L.U32 R2, R3.reuse, 0x5, RZ ;  /* 0x0000000503027819 */ /* 0x040fe200000006ff */
[----:B------:R-:W-:Y:S01]  /*18fc0*/  IMAD.MOV.U32 R222, RZ, RZ, c[0x0][0x2c4] ;  /* 0x0000b100ffde7624 */ /* 0x000fe200078e00ff */
[----:B------:R-:W-:Y:S02]  /*18fd0*/  SHF.L.U64.HI R3, R3, R221, c[0x0][0x20c] ;  /* 0x0000830003037619 */ /* 0x000fe400000102dd */
[----:B------:R-:W-:Y:S02]  /*18fe0*/  IADD3 R30, P0, R2, R2, RZ ;  /* 0x00000002021e7210 */ /* 0x000fe40007f1e0ff */
[----:B------:R-:W-:Y:S01]  /*18ff0*/  MOV R28, R228 ;  /* 0x000000e4001c7202 */ /* 0x000fe20000000f00 */
[----:B------:R-:W-:Y:S01]  /*19000*/  IMAD.WIDE.U32 R46, R36, 0x60, R2 ;  /* 0x00000060242e7825 */ /* 0x000fe200078e0002 */
[----:B------:R-:W-:Y:S02]  /*19010*/  IADD3.X R31, R3, R3, RZ, P0, !PT ;  /* 0x00000003031f7210 */ /* 0x000fe400007fe4ff */
[----:B------:R-:W-:Y:S02]  /*19020*/  MOV R29, R233 ;  /* 0x000000e9001d7202 */ /* 0x000fe40000000f00 */
[----:B------:R-:W-:Y:S01]  /*19030*/  ISETP.GE.AND P4, PT, R72, c[0x0][0x1d4], PT ;  /* 0x0000750048007a0c */ /* 0x000fe20003f86270 */
[----:B------:R-:W-:Y:S01]  /*19040*/  IMAD.WIDE.U32 R136, R36, 0x60, R30 ;  /* 0x0000006024887825 */ /* 0x000fe200078e001e */
[----:B------:R-:W-:Y:S03]  /*19050*/  ISETP.NE.AND P6, PT, R222, 0x1, PT ;  /* 0x00000001de00780c */ /* 0x000fe60003fc5270 */
[----:B------:R-:W-:Y:S01]  /*19060*/  IMAD.WIDE.U32 R28, R36, 0x60, R28 ;  /* 0x00000060241c7825 */ /* 0x000fe200078e001c */
[C---:B------:R-:W-:Y:S02]  /*19070*/  IADD3 R38, P0, R228.reuse, R136, RZ ;  /* 0x00000088e4267210 */ /* 0x040fe40007f1e0ff */
[----:B------:R-:W-:Y:S01]  /*19080*/  IADD3 R36, P3, R228, R46, RZ ;  /* 0x0000002ee4247210 */ /* 0x000fe20007f7e0ff */
[----:B------:R-:W4:Y:S01]  /*19090*/  LDSM.16.M88.4 R8, [R201] ;  /* 0x00000000c908783b */ /* 0x000f220000000200 */
[----:B------:R-:W-:Y:S01]  /*190a0*/  LEA R44, P1, R28, c[0x0][0x1f8], 0x1 ;  /* 0x00007e001c2c7a11 */ /* 0x000fe200078208ff */
[----:B------:R-:W-:Y:S02]  /*190b0*/  ULDC UR4, c[0x0][0x324] ;  /* 0x0000c90000047ab9 */ /* 0x000fe40000000800 */
[----:B------:R-:W-:Y:S04]  /*190c0*/  ULOP3.LUT UR4, URZ, UR4, URZ, 0x33, !UPT ;  /* 0x000000043f047292 */ /* 0x000fe8000f8e333f */
[----:B------:R-:W5:Y:S08]  /*190d0*/  LDSM.16.M88.4 R16, [R201+0x800] ;  /* 0x00080000c910783b */ /* 0x000f700000000200 */
[----:B------:R-:W1:Y:S08]  /*190e0*/  LDSM.16.M88.4 R24, [R201+0x1000] ;  /* 0x00100000c918783b */ /* 0x000e700000000200 */
[----:B------:R-:W3:Y:S04]  /*190f0*/  LDL R224, [R1+0x14] ;  /* 0x0000140001e07983 */ /* 0x000ee80000100800 */
[----:B------:R-:W1:Y:S08]  /*19100*/  LDSM.16.M88.4 R32, [R201+0x1800] ;  /* 0x00180000c920783b */ /* 0x000e700000000200 */
[----:B------:R-:W3:Y:S01]  /*19110*/  LDL R223, [R1+0x1c] ;  /* 0x00001c0001df7983 */ /* 0x000ee20000100800 */
[C---:B-1--4-:R-:W-:Y:S03]  /*19120*/  HMMA.16816.F32 R4, R124.reuse, R8, RZ ;  /* 0x000000087c04723c */ /* 0x052fe600000018ff */
[----:B------:R-:W1:Y:S05]  /*19130*/  LDSM.16.M88.4 R40, [R201+0x2000] ;  /* 0x00200000c928783b */ /* 0x000e6a0000000200 */
[C---:B------:R-:W-:Y:S03]  /*19140*/  HMMA.16816.F32 R8, R124.reuse, R10, RZ ;  /* 0x0000000a7c08723c */ /* 0x040fe600000018ff */
[----:B------:R-:W4:Y:S05]  /*19150*/  LDSM.16.M88.4 R48, [R201+0x2800] ;  /* 0x00280000c930783b */ /* 0x000f2a0000000200 */
[C---:B-----5:R-:W-:Y:S03]  /*19160*/  HMMA.16816.F32 R12, R124.reuse, R16, RZ ;  /* 0x000000107c0c723c */ /* 0x060fe600000018ff */
[----:B------:R-:W5:Y:S05]  /*19170*/  LDSM.16.M88.4 R132, [R206] ;  /* 0x00000000ce84783b */ /* 0x000f6a0000000200 */
[C---:B------:R-:W-:Y:S03]  /*19180*/  HMMA.16816.F32 R16, R124.reuse, R18, RZ ;  /* 0x000000127c10723c */ /* 0x040fe600000018ff */
[----:B------:R-:W-:Y:S05]  /*19190*/  LDSM.16.M88.4 R140, [R209] ;  /* 0x00000000d18c783b */ /* 0x000fea0000000200 */
[C---:B------:R-:W-:Y:S03]  /*191a0*/  HMMA.16816.F32 R20, R124.reuse, R24, RZ ;  /* 0x000000187c14723c */ /* 0x040fe600000018ff */
[----:B------:R-:W-:Y:S05]  /*191b0*/  LDSM.16.M88.4 R144, [R210] ;  /* 0x00000000d290783b */ /* 0x000fea0000000200 */
[C---:B------:R-:W-:Y:S03]  /*191c0*/  HMMA.16816.F32 R24, R124.reuse, R26, RZ ;  /* 0x0000001a7c18723c */ /* 0x040fe600000018ff */
[----:B------:R-:W-:Y:S08]  /*191d0*/  LDSM.16.M88.4 R148, [R211] ;  /* 0x00000000d394783b */ /* 0x000ff00000000200 */
[----:B------:R-:W-:Y:S01]  /*191e0*/  LDSM.16.M88.4 R152, [R212] ;  /* 0x00000000d498783b */ /* 0x000fe20000000200 */
[----:B--2---:R-:W-:Y:S02]  /*191f0*/  LOP3.LUT P5, RZ, R0, 0x20000, RZ, 0xc0, !PT ;  /* 0x0002000000ff7812 */ /* 0x004fe400078ac0ff */
[----:B------:R-:W-:Y:S05]  /*19200*/  SHF.R.S32.HI R0, RZ, 0x1f, R220 ;  /* 0x0000001fff007819 */ /* 0x000fea00000114dc */
[----:B------:R-:W-:Y:S04]  /*19210*/  IMAD R0, R0, c[0x0][0x208], RZ ;  /* 0x0000820000007a24 */ /* 0x000fe800078e02ff */
[----:B------:R-:W-:Y:S05]  /*19220*/  IMAD R0, R220, c[0x0][0x20c], R0 ;  /* 0x00008300dc007a24 */ /* 0x000fea00078e0200 */
[----:B------:R-:W-:Y:S05]  /*19230*/  IADD3 R0, R37, R0, RZ ;  /* 0x0000000025007210 */ /* 0x000fea0007ffe0ff */
[----:B------:R-:W-:Y:S05]  /*19240*/  IMAD R39, R0, 0x60, RZ ;  /* 0x0000006000277824 */ /* 0x000fea00078e02ff */
[----:B------:R-:W-:Y:S04]  /*19250*/  IADD3 R0, R29, R39, RZ ;  /* 0x000000271d007210 */ /* 0x000fe80007ffe0ff */
[----:B------:R-:W-:Y:S02]  /*19260*/  LEA.HI.X R45, R28, c[0x0][0x1fc], R0, 0x1, P1 ;  /* 0x00007f001c2d7a11 */ /* 0x000fe400008f0c00 */
[C---:B------:R-:W-:Y:S01]  /*19270*/  HMMA.16816.F32 R28, R124.reuse, R32, RZ ;  /* 0x000000207c1c723c */ /* 0x040fe200000018ff */
[----:B------:R-:W-:Y:S02]  /*19280*/  IADD3 R0, R39, R47, RZ ;  /* 0x0000002f27007210 */ /* 0x000fe40007ffe0ff */
[C---:B------:R-:W-:Y:S02]  /*19290*/  IADD3.X R47, R233.reuse, R39, R137, P0, !PT ;  /* 0x00000027e92f7210 */ /* 0x040fe400007fe489 */
[----:B------:R-:W2:Y:S01]  /*192a0*/  LDSM.16.M88.4 R136, [R208] ;  /* 0x00000000d088783b */ /* 0x000ea20000000200 */
[----:B------:R-:W-:Y:S02]  /*192b0*/  IADD3 R37, P2, P1, R228, R46, R2 ;  /* 0x0000002ee4257210 */ /* 0x000fe4000795e002 */
[C---:B------:R-:W-:Y:S01]  /*192c0*/  HMMA.16816.F32 R32, R124.reuse, R34, RZ ;  /* 0x000000227c20723c */ /* 0x040fe200000018ff */
[----:B------:R-:W-:Y:S03]  /*192d0*/  LEA R46, P0, R38, c[0x0][0x1f8], 0x1 ;  /* 0x00007e00262e7a11 */ /* 0x000fe600078008ff */
[----:B------:R-:W-:Y:S01]  /*192e0*/  IADD3.X R39, R233, R0, R3, P2, P1 ;  /* 0x00000000e9277210 */ /* 0x000fe200017e2403 */
[----:B------:R-:W-:Y:S01]  /*192f0*/  @!PT LDS RZ, [RZ] ;  /* 0x00000000fffff984 */ /* 0x000fe20000000800 */
[----:B------:R-:W-:Y:S01]  /*19300*/  @!PT LDS RZ, [RZ] ;  /* 0x00000000fffff984 */ /* 0x000fe20000000800 */
[----:B------:R-:W-:Y:S01]  /*19310*/  @!PT LDS RZ, [RZ] ;  /* 0x00000000fffff984 */ /* 0x000fe20000000800 */
[----:B---3--:R4:W-:Y:S01]  /*19320*/  LDGSTS.E.BYPASS.LTC128B.128 [R68+0x100], [R44.64], !P4 ;  /* 0x001000002c447fae */ /* 0x0089e2000e101d48 */
[----:B------:R-:W-:Y:S02]  /*19330*/  LEA R2, P2, R36, c[0x0][0x1f8], 0x1 ;  /* 0x00007e0024027a11 */ /* 0x000fe400078408ff */
[----:B------:R-:W-:Y:S04]  /*19340*/  IADD3.X R0, R0, R233, RZ, P3, !PT ;  /* 0x000000e900007210 */ /* 0x000fe80001ffe4ff */
[----:B------:R-:W-:Y:S01]  /*19350*/  LEA.HI.X R3, R36, c[0x0][0x1fc], R0, 0x1, P2 ;  /* 0x00007f0024037a11 */ /* 0x000fe200010f0c00 */
[----:B------:R4:W-:Y:S01]  /*19360*/  LDGSTS.E.BYPASS.LTC128B.128 [R68+0x3100], [R44.64+0x80], !P5 ;  /* 0x031000802c447fae */ /* 0x0009e2000e901d48 */
[C---:B------:R-:W-:Y:S02]  /*19370*/  LEA R160, P1, R37.reuse, c[0x0][0x1f8], 0x1 ;  /* 0x00007e0025a07a11 */ /* 0x040fe400078208ff */
[----:B------:R-:W-:Y:S02]  /*19380*/  LEA.HI.X R47, R38, c[0x0][0x1fc], R47, 0x1, P0 ;  /* 0x00007f00262f7a11 */ /* 0x000fe400000f0c2f */
[----:B------:R-:W-:Y:S02]  /*19390*/  LEA.HI.X R161, R37, c[0x0][0x1fc], R39, 0x1, P1 ;  /* 0x00007f0025a17a11 */ /* 0x000fe400008f0c27 */
[C---:B-1----:R-:W-:Y:S01]  /*193a0*/  HMMA.16816.F32 R36, R124.reuse, R40, RZ ;  /* 0x000000287c24723c */ /* 0x042fe200000018ff */
[----:B------:R1:W-:Y:S01]  /*193b0*/  LDGSTS.E.BYPASS.LTC128B.128 [R68+0x1100], [R2.64], !P4 ;  /* 0x0110000002447fae */ /* 0x0003e2000e101d48 */
[----:B------:R-:W-:Y:S06]  /*193c0*/  ISETP.GT.AND P0, PT, R220, R226, PT ;  /* 0x000000e2dc00720c */ /* 0x000fec0003f04270 */
[C---:B------:R-:W-:Y:S01]  /*193d0*/  HMMA.16816.F32 R40, R124.reuse, R42, RZ ;  /* 0x0000002a7c28723c */ /* 0x040fe200000018ff */
[----:B------:R1:W-:Y:S08]  /*193e0*/  LDGSTS.E.BYPASS.LTC128B.128 [R68+0x4100], [R2.64+0x80], !P5 ;  /* 0x0410008002447fae */ /* 0x0003f0000e901d48 */
[----:B------:R3:W-:Y:S08]  /*193f0*/  LDGSTS.E.BYPASS.LTC128B.128 [R68+0x2100], [R160.64], !P4 ;  /* 0x02100000a0447fae */ /* 0x0007f0000e101d48 */
[----:B------:R4:W-:Y:S08]  /*19400*/  LDGSTS.E.BYPASS.LTC128B.128 [R68+0x5100], [R46.64+0x80], !P5 ;  /* 0x051000802e447fae */ /* 0x0009f0000e901d48 */
[----:B------:R-:W-:Y:S08]  /*19410*/  LDSM.16.M88.4 R164, [R200+0x800] ;  /* 0x00080000c8a4783b */ /* 0x000ff00000000200 */
[----:B------:R-:W0:Y:S08]  /*19420*/  LDGDEPBAR ;  /* 0x00000000000079af */ /* 0x000e300000000000 */
[----:B---3--:R-:W3:Y:S01]  /*19430*/  LDSM.16.M88.4 R160, [R200] ;  /* 0x00000000c8a0783b */ /* 0x008ee20000000200 */
[C---:B----4-:R-:W-:Y:S07]  /*19440*/  HMMA.16816.F32 R44, R124.reuse, R48, RZ ;  /* 0x000000307c2c723c */ /* 0x050fee00000018ff */
[----:B------:R-:W-:Y:S01]  /*19450*/  LDSM.16.M88.4 R168, [R200+0x2000] ;  /* 0x00200000c8a8783b */ /* 0x000fe20000000200 */
[----:B------:R-:W-:Y:S07]  /*19460*/  HMMA.16816.F32 R48, R124, R50, RZ ;  /* 0x000000327c30723c */ /* 0x000fee00000018ff */
[----:B------:R-:W-:Y:S01]  /*19470*/  LDSM.16.M88.4 R172, [R200+0x2800] ;  /* 0x00280000c8ac783b */ /* 0x000fe20000000200 */
[C---:B-----5:R-:W-:Y:S07]  /*19480*/  HMMA.16816.F32 R4, R128.reuse, R132, R4 ;  /* 0x000000848004723c */ /* 0x060fee0000001804 */
[----:B------:R-:W-:Y:S01]  /*19490*/  LDSM.16.M88.4 R192, [R200+0x5800] ;  /* 0x00580000c8c0783b */ /* 0x000fe20000000200 */
[C---:B------:R-:W-:Y:S07]  /*194a0*/  HMMA.16816.F32 R8, R128.reuse, R134, R8 ;  /* 0x000000868008723c */ /* 0x040fee0000001808 */
[----:B------:R-:W4:Y:S01]  /*194b0*/  LDSM.16.M88.4 R132, [R200+0x1000] ;  /* 0x00100000c884783b */ /* 0x000f220000000200 */
[C---:B--2---:R-:W-:Y:S08]  /*194c0*/  HMMA.16816.F32 R12, R128.reuse, R136, R12 ;  /* 0x00000088800c723c */ /* 0x044ff0000000180c */
[C---:B------:R-:W-:Y:S01]  /*194d0*/  HMMA.16816.F32 R16, R128.reuse, R138, R16 ;  /* 0x0000008a8010723c */ /* 0x040fe20000001810 */
[----:B------:R-:W2:Y:S07]  /*194e0*/  LDSM.16.M88.4 R136, [R200+0x1800] ;  /* 0x00180000c888783b */ /* 0x000eae0000000200 */
[C---:B------:R-:W-:Y:S08]  /*194f0*/  HMMA.16816.F32 R20, R128.reuse, R140, R20 ;  /* 0x0000008c8014723c */ /* 0x040ff00000001814 */
[C---:B------:R-:W-:Y:S01]  /*19500*/  HMMA.16816.F32 R24, R128.reuse, R142, R24 ;  /* 0x0000008e8018723c */ /* 0x040fe20000001818 */
[----:B------:R-:W5:Y:S07]  /*19510*/  LDSM.16.M88.4 R140, [R75+-0x3000] ;  /* 0xffd000004b8c783b */ /* 0x000f6e0000000200 */
[C---:B------:R-:W-:Y:S08]  /*19520*/  HMMA.16816.F32 R28, R128.reuse, R144, R28 ;  /* 0x00000090801c723c */ /* 0x040ff0000000181c */
[C---:B------:R-:W-:Y:S01]  /*19530*/  HMMA.16816.F32 R32, R128.reuse, R146, R32 ;  /* 0x000000928020723c */ /* 0x040fe20000001820 */
[----:B------:R-:W1:Y:S07]  /*19540*/  LDSM.16.M88.4 R144, [R75+-0x2800] ;  /* 0xffd800004b90783b */ /* 0x000e6e0000000200 */
[C---:B------:R-:W-:Y:S08]  /*19550*/  HMMA.16816.F32 R36, R128.reuse, R148, R36 ;  /* 0x000000948024723c */ /* 0x040ff00000001824 */
[C---:B------:R-:W-:Y:S01]  /*19560*/  HMMA.16816.F32 R40, R128.reuse, R150, R40 ;  /* 0x000000968028723c */ /* 0x040fe20000001828 */
[----:B------:R-:W1:Y:S07]  /*19570*/  LDSM.16.M88.4 R148, [R75+-0x2000] ;  /* 0xffe000004b94783b */ /* 0x000e6e0000000200 */
[C---:B------:R-:W-:Y:S08]  /*19580*/  HMMA.16816.F32 R44, R128.reuse, R152, R44 ;  /* 0x00000098802c723c */ /* 0x040ff0000000182c */
[----:B------:R-:W-:Y:S01]  /*19590*/  HMMA.16816.F32 R48, R128, R154, R48 ;  /* 0x0000009a8030723c */ /* 0x000fe20000001830 */
[----:B------:R-:W1:Y:S07]  /*195a0*/  LDSM.16.M88.4 R152, [R75+-0x1800] ;  /* 0xffe800004b98783b */ /* 0x000e6e0000000200 */
[C---:B---3--:R-:W-:Y:S08]  /*195b0*/  HMMA.16816.F32 R4, R156.reuse, R160, R4 ;  /* 0x000000a09c04723c */ /* 0x048ff00000001804 */
[C---:B------:R-:W-:Y:S01]  /*195c0*/  HMMA.16816.F32 R8, R156.reuse, R162, R8 ;  /* 0x000000a29c08723c */ /* 0x040fe20000001808 */
[----:B------:R-:W3:Y:S07]  /*195d0*/  LDSM.16.M88.4 R160, [R75+-0x1000] ;  /* 0xfff000004ba0783b */ /* 0x000eee0000000200 */
[C---:B------:R-:W-:Y:S08]  /*195e0*/  HMMA.16816.F32 R12, R156.reuse, R164, R12 ;  /* 0x000000a49c0c723c */ /* 0x040ff0000000180c */
[C---:B------:R-:W-:Y:S01]  /*195f0*/  HMMA.16816.F32 R16, R156.reuse, R166, R16 ;  /* 0x000000a69c10723c */ /* 0x040fe20000001810 */
[----:B------:R-:W-:Y:S07]  /*19600*/  LDSM.16.M88.4 R164, [R201+0x3800] ;  /* 0x00380000c9a4783b */ /* 0x000fee0000000200 */
[C---:B----4-:R-:W-:Y:S08]  /*19610*/  HMMA.16816.F32 R20, R156.reuse, R132, R20 ;  /* 0x000000849c14723c */ /* 0x050ff00000001814 */
[C---:B------:R-:W-:Y:S01]  /*19620*/  HMMA.16816.F32 R24, R156.reuse, R134, R24 ;  /* 0x000000869c18723c */ /* 0x040fe20000001818 */
[----:B------:R-:W4:Y:S07]  /*19630*/  LDSM.16.M88.4 R132, [R75+-0x800] ;  /* 0xfff800004b84783b */ /* 0x000f2e0000000200 */
[C---:B--2---:R-:W-:Y:S08]  /*19640*/  HMMA.16816.F32 R28, R156.reuse, R136, R28 ;  /* 0x000000889c1c723c */ /* 0x044ff0000000181c */
[C---:B------:R-:W-:Y:S01]  /*19650*/  HMMA.16816.F32 R32, R156.reuse, R138, R32 ;  /* 0x0000008a9c20723c */ /* 0x040fe20000001820 */
[----:B------:R-:W2:Y:S07]  /*19660*/  LDSM.16.M88.4 R136, [R201+0x3000] ;  /* 0x00300000c988783b */ /* 0x000eae0000000200 */
[C---:B------:R-:W-:Y:S08]  /*19670*/  HMMA.16816.F32 R36, R156.reuse, R168, R36 ;  /* 0x000000a89c24723c */ /* 0x040ff00000001824 */
[C---:B------:R-:W-:Y:S01]  /*19680*/  HMMA.16816.F32 R40, R156.reuse, R170, R40 ;  /* 0x000000aa9c28723c */ /* 0x040fe20000001828 */
[----:B------:R-:W2:Y:S07]  /*19690*/  LDSM.16.M88.4 R168, [R201+0x4000] ;  /* 0x00400000c9a8783b */ /* 0x000eae0000000200 */
[C---:B------:R-:W-:Y:S08]  /*196a0*/  HMMA.16816.F32 R44, R156.reuse, R172, R44 ;  /* 0x000000ac9c2c723c */ /* 0x040ff0000000182c */
[----:B------:R-:W-:Y:S01]  /*196b0*/  HMMA.16816.F32 R48, R156, R174, R48 ;  /* 0x000000ae9c30723c */ /* 0x000fe20000001830 */
[----:B------:R-:W2:Y:S07]  /*196c0*/  LDSM.16.M88.4 R172, [R201+0x4800] ;  /* 0x00480000c9ac783b */ /* 0x000eae0000000200 */
[C---:B-----5:R-:W-:Y:S08]  /*196d0*/  HMMA.16816.F32 R4, R176.reuse, R140, R4 ;  /* 0x0000008cb004723c */ /* 0x060ff00000001804 */
[C---:B------:R-:W-:Y:S01]  /*196e0*/  HMMA.16816.F32 R8, R176.reuse, R142, R8 ;  /* 0x0000008eb008723c */ /* 0x040fe20000001808 */
[----:B------:R-:W5:Y:S07]  /*196f0*/  LDSM.16.M88.4 R140, [R201+0x5000] ;  /* 0x00500000c98c783b */ /* 0x000f6e0000000200 */
        /* <DEDUP_REMOVED lines=9> */
[C---:B---3--:R-:W-:Y:S08]  /*19790*/  HMMA.16816.F32 R36, R176.reuse, R160, R36 ;  /* 0x000000a0b024723c */ /* 0x048ff00000001824 */
[C---:B------:R-:W-:Y:S01]  /*197a0*/  HMMA.16816.F32 R40, R176.reuse, R162, R40 ;  /* 0x000000a2b028723c */ /* 0x040fe20000001828 */
[----:B------:R-:W-:Y:S07]  /*197b0*/  LDSM.16.M88.4 R160, [R216] ;  /* 0x00000000d8a0783b */ /* 0x000fee0000000200 */
[C---:B----4-:R-:W-:Y:S08]  /*197c0*/  HMMA.16816.F32 R44, R176.reuse, R132, R44 ;  /* 0x00000084b02c723c */ /* 0x050ff0000000182c */
[----:B------:R-:W-:Y:S01]  /*197d0*/  HMMA.16816.F32 R48, R176, R134, R48 ;  /* 0x00000086b030723c */ /* 0x000fe20000001830 */
        /* <DEDUP_REMOVED lines=9> */
[----:B------:R-:W2:Y:S07]  /*19870*/  LDSM.16.M88.4 R168, [R200+0x3000] ;  /* 0x00300000c8a8783b */ /* 0x000eae0000000200 */
[C---:B------:R-:W-:Y:S08]  /*19880*/  HMMA.16816.F32 R28, R180.reuse, R172, R28 ;  /* 0x000000acb41c723c */ /* 0x040ff0000000181c */
[C---:B------:R-:W-:Y:S01]  /*19890*/  HMMA.16816.F32 R32, R180.reuse, R174, R32 ;  /* 0x000000aeb420723c */ /* 0x040fe20000001820 */
[----:B------:R-:W-:Y:S07]  /*198a0*/  LDSM.16.M88.4 R172, [R200+0x5000] ;  /* 0x00500000c8ac783b */ /* 0x000fee0000000200 */
[C---:B-----5:R-:W-:Y:S08]  /*198b0*/  HMMA.16816.F32 R36, R180.reuse, R140, R36 ;  /* 0x0000008cb424723c */ /* 0x060ff00000001824 */
[C---:B------:R-:W-:Y:S01]  /*198c0*/  HMMA.16816.F32 R40, R180.reuse, R142, R40 ;  /* 0x0000008eb428723c */ /* 0x040fe20000001828 */
[----:B------:R-:W5:Y:S07]  /*198d0*/  LDSM.16.M88.4 R140, [R200+0x3800] ;  /* 0x00380000c88c783b */ /* 0x000f6e0000000200 */
        /* <DEDUP_REMOVED lines=9> */
[C---:B---3--:R-:W-:Y:S08]  /*19970*/  HMMA.16816.F32 R20, R184.reuse, R132, R20 ;  /* 0x00000084b814723c */ /* 0x048ff00000001814 */
[C---:B------:R-:W-:Y:S01]  /*19980*/  HMMA.16816.F32 R24, R184.reuse, R134, R24 ;  /* 0x00000086b818723c */ /* 0x040fe20000001818 */
[----:B------:R-:W3:Y:S07]  /*19990*/  LDSM.16.M88.4 R132, [R75+0x800] ;  /* 0x000800004b84783b */ /* 0x000eee0000000200 */
[C---:B--2---:R-:W-:Y:S08]  /*199a0*/  HMMA.16816.F32 R28, R184.reuse, R136, R28 ;  /* 0x00000088b81c723c */ /* 0x044ff0000000181c */
[C---:B------:R-:W-:Y:S08]  /*199b0*/  HMMA.16816.F32 R32, R184.reuse, R138, R32 ;  /* 0x0000008ab820723c */ /* 0x040ff00000001820 */
[C---:B------:R-:W-:Y:S08]  /*199c0*/  HMMA.16816.F32 R36, R184.reuse, R160, R36 ;  /* 0x000000a0b824723c */ /* 0x040ff00000001824 */
[C---:B------:R-:W-:Y:S08]  /*199d0*/  HMMA.16816.F32 R40, R184.reuse, R162, R40 ;  /* 0x000000a2b828723c */ /* 0x040ff00000001828 */
[C---:B----4-:R-:W-:Y:S08]  /*199e0*/  HMMA.16816.F32 R44, R184.reuse, R164, R44 ;  /* 0x000000a4b82c723c */ /* 0x050ff0000000182c */
[----:B------:R-:W-:Y:S08]  /*199f0*/  HMMA.16816.F32 R48, R184, R166, R48 ;  /* 0x000000a6b830723c */ /* 0x000ff00000001830 */
[C---:B------:R-:W-:Y:S08]  /*19a00*/  HMMA.16816.F32 R4, R188.reuse, R168, R4 ;  /* 0x000000a8bc04723c */ /* 0x040ff00000001804 */
[C---:B------:R-:W-:Y:S08]  /*19a10*/  HMMA.16816.F32 R8, R188.reuse, R170, R8 ;  /* 0x000000aabc08723c */ /* 0x040ff00000001808 */
[C---:B-----5:R-:W-:Y:S08]  /*19a20*/  HMMA.16816.F32 R12, R188.reuse, R140, R12 ;  /* 0x0000008cbc0c723c */ /* 0x060ff0000000180c */
        /* <DEDUP_REMOVED lines=31> */
[----:B-----5:R-:W-:Y:S04]  /*19c20*/  FMUL.FTZ R0, R9, c[0x0][0x320] ;  /* 0x0000c80009007a20 */ /* 0x020fe80000410000 */
[----:B------:R1:W1:Y:S11]  /*19c30*/  MUFU.TANH R144, R0 ;  /* 0x0000000000907308 */ /* 0x0002760000002400 */
[----:B------:R-:W-:Y:S05]  /*19c40*/  @!UPT UIADD3 URZ, URZ, URZ, URZ ;  /* 0x0000003f3f3ff290 */ /* 0x000fea000fffe03f */
[----:B------:R-:W-:Y:S04]  /*19c50*/  FMUL.FTZ R2, R27, c[0x0][0x320] ;  /* 0x0000c8001b027a20 */ /* 0x000fe80000410000 */
[----:B------:R-:W2:Y:S01]  /*19c60*/  MUFU.TANH R142, R2 ;  /* 0x00000002008e7308 */ /* 0x000ea20000002400 */
[----:B-1----:R-:W-:Y:S02]  /*19c70*/  FMUL.FTZ R0, R10, c[0x0][0x320] ;  /* 0x0000c8000a007a20 */ /* 0x002fe40000410000 */
[----:B------:R-:W1:Y:S07]  /*19c80*/  LDSM.16.M88.4 R8, [R75+0x1800] ;  /* 0x001800004b08783b */ /* 0x000e6e0000000200 */
[----:B------:R5:W1:Y:S02]  /*19c90*/  MUFU.TANH R161, R0 ;  /* 0x0000000000a17308 */ /* 0x000a640000002400 */
[----:B-----5:R-:W-:Y:S08]  /*19ca0*/  FMUL.FTZ R0, R12, c[0x0][0x320] ;  /* 0x0000c8000c007a20 */ /* 0x020ff00000410000 */
[----:B------:R5:W2:Y:S01]  /*19cb0*/  MUFU.TANH R141, R0 ;  /* 0x00000000008d7308 */ /* 0x000aa20000002400 */
[C---:B-1----:R-:W-:Y:S08]  /*19cc0*/  HMMA.16816.F32 R28, R196.reuse, R8, R28 ;  /* 0x00000008c41c723c */ /* 0x042ff0000000181c */
[C---:B------:R-:W-:Y:S01]  /*19cd0*/  HMMA.16816.F32 R32, R196.reuse, R10, R32 ;  /* 0x0000000ac420723c */ /* 0x040fe20000001820 */
[----:B------:R-:W1:Y:S01]  /*19ce0*/  LDSM.16.M88.4 R8, [R75+0x2800] ;  /* 0x002800004b08783b */ /* 0x000e620000000200 */
[----:B------:R-:W-:Y:S04]  /*19cf0*/  DEPBAR.LE SB0, 0x0 ;  /* 0x000080000000791a */ /* 0x000fe80000000000 */
[----:B-----5:R-:W-:Y:S02]  /*19d00*/  FMUL.FTZ R0, R13, c[0x0][0x320] ;  /* 0x0000c8000d007a20 */ /* 0x020fe40000410000 */
[C---:B------:R-:W-:Y:S02]  /*19d10*/  HMMA.16816.F32 R36, R196.reuse, R4, R36 ;  /* 0x00000004c424723c */ /* 0x040fe40000001824 */
[----:B------:R5:W1:Y:S01]  /*19d20*/  MUFU.TANH R140, R0 ;  /* 0x00000000008c7308 */ /* 0x000a620000002400 */
[----:B------:R-:W-:Y:S04]  /*19d30*/  BAR.SYNC.DEFER_BLOCKING 0x0 ;  /* 0x0000000000007b1d */ /* 0x000fe80000010000 */
[----:B------:R-:W-:Y:S01]  /*19d40*/  @P0 MOV R5, c[0x0][0x1e0] ;  /* 0x0000780000050a02 */ /* 0x000fe20000000f00 */
[C---:B------:R-:W-:Y:S07]  /*19d50*/  HMMA.16816.F32 R40, R196.reuse, R6, R40 ;  /* 0x00000006c428723c */ /* 0x040fee0000001828 */
[----:B------:R-:W-:Y:S01]  /*19d60*/  @P0 MOV R7, R234 ;  /* 0x000000ea00070202 */ /* 0x000fe20000000f00 */
[----:B------:R-:W-:Y:S04]  /*19d70*/  FMUL.FTZ R2, R35, c[0x0][0x320] ;  /* 0x0000c80023027a20 */ /* 0x000fe80000410000 */
[----:B------:R-:W2:Y:S01]  /*19d80*/  MUFU.TANH R132, R2 ;  /* 0x0000000200847308 */ /* 0x000ea20000002400 */
[----:B-----5:R-:W-:Y:S09]  /*19d90*/  FMUL.FTZ R0, R14, c[0x0][0x320] ;  /* 0x0000c8000e007a20 */ /* 0x020ff20000410000 */
[----:B------:R5:W2:Y:S01]  /*19da0*/  MUFU.TANH R153, R0 ;  /* 0x0000000000997308 */ /* 0x000aa20000002400 */
[C---:B-1----:R-:W-:Y:S08]  /*19db0*/  HMMA.16816.F32 R44, R196.reuse, R8, R44 ;  /* 0x00000008c42c723c */ /* 0x042ff0000000182c */
[----:B------:R-:W-:Y:S04]  /*19dc0*/  HMMA.16816.F32 R48, R196, R10, R48 ;  /* 0x0000000ac430723c */ /* 0x000fe80000001830 */
[----:B-----5:R-:W-:Y:S11]  /*19dd0*/  FMUL.FTZ R0, R15, c[0x0][0x320] ;  /* 0x0000c8000f007a20 */ /* 0x020ff60000410000 */
[----:B------:R-:W-:Y:S01]  /*19de0*/  @!UPT UIADD3 URZ, URZ, URZ, URZ ;  /* 0x0000003f3f3ff290 */ /* 0x000fe2000fffe03f */
[----:B------:R-:W-:Y:S01]  /*19df0*/  FMUL.FTZ R3, R44, c[0x0][0x320] ;  /* 0x0000c8002c037a20 */ /* 0x000fe20000410000 */
[----:B------:R1:W1:Y:S01]  /*19e00*/  MUFU.TANH R152, R0 ;  /* 0x0000000000987308 */ /* 0x0002620000002400 */
[----:B------:R-:W5:Y:S01]  /*19e10*/  LDL R44, [R1+0x4] ;  /* 0x00000400012c7983 */ /* 0x000f620000100800 */
[----:B------:R-:W-:Y:S03]  /*19e20*/  FMUL.FTZ R6, R45, c[0x0][0x320] ;  /* 0x0000c8002d067a20 */ /* 0x000fe60000410000 */
[----:B------:R-:W2:Y:S01]  /*19e30*/  LDL R45, [R1+0x8] ;  /* 0x00000800012d7983 */ /* 0x000ea20000100800 */
[----:B-1----:R-:W-:Y:S04]  /*19e40*/  FMUL.FTZ R0, R16, c[0x0][0x320] ;  /* 0x0000c80010007a20 */ /* 0x002fe80000410000 */
        /* <DEDUP_REMOVED lines=30> */
[----:B------:R1:W2:Y:S10]  /*1a030*/  MUFU.TANH R32, R3 ;  /* 0x0000000300207308 */ /* 0x0002b40000002400 */
[----:B------:R2:W2:Y:S01]  /*1a040*/  MUFU.TANH R18, R0 ;  /* 0x0000000000127308 */ /* 0x0004a20000002400 */
[----:B-1----:R-:W-:Y:S01]  /*1a050*/  @P0 SHF.L.U64.HI R3, R5, R221, c[0x0][0x1e4] ;  /* 0x0000790005030619 */ /* 0x002fe200000102dd */
[----:B--2---:R-:W-:Y:S08]  /*1a060*/  FMUL.FTZ R0, R33, c[0x0][0x320] ;  /* 0x0000c80021007a20 */ /* 0x004ff00000410000 */
[----:B------:R1:W2:Y:S02]  /*1a070*/  MUFU.TANH R17, R0 ;  /* 0x0000000000117308 */ /* 0x0002a40000002400 */
        /* <DEDUP_REMOVED lines=20> */
[----:B------:R-:W-:Y:S02]  /*1a1c0*/  @P0 IMAD R4, R2, c[0x0][0x1e0], RZ ;  /* 0x0000780002040a24 */ /* 0x000fe400078e02ff */
[----:B------:R-:W-:Y:S02]  /*1a1d0*/  @P0 IMAD.SHL.U32 R2, R5, 0x20, RZ ;  /* 0x0000002005020824 */ /* 0x000fe400078e00ff */
[C---:B------:R-:W-:Y:S02]  /*1a1e0*/  @P0 IMAD R8, R0.reuse, c[0x0][0x1e4], R4 ;  /* 0x0000790000080a24 */ /* 0x040fe400078e0204 */
[----:B------:R-:W-:Y:S01]  /*1a1f0*/  @P0 IMAD.WIDE.U32 R4, R0, c[0x0][0x1e0], RZ ;  /* 0x0000780000040a25 */ /* 0x000fe200078e00ff */
[----:B------:R-:W-:Y:S04]  /*1a200*/  @P0 IADD3 R10, P1, R2, R2, RZ ;  /* 0x00000002020a0210 */ /* 0x000fe80007f3e0ff */
[----:B------:R-:W-:Y:S01]  /*1a210*/  @P0 IADD3 R0, R5, R8, RZ ;  /* 0x0000000805000210 */ /* 0x000fe20007ffe0ff */
[----:B------:R-:W-:Y:S01]  /*1a220*/  FMUL.FTZ R5, R46, c[0x0][0x320] ;  /* 0x0000c8002e057a20 */ /* 0x000fe20000410000 */
[----:B------:R-:W-:Y:S01]  /*1a230*/  @P0 IADD3.X R11, R3, R3, RZ, P1, !PT ;  /* 0x00000003030b0210 */ /* 0x000fe20000ffe4ff */
[----:B------:R-:W2:Y:S01]  /*1a240*/  LDL R46, [R1+0xc] ;  /* 0x00000c00012e7983 */ /* 0x000ea20000100800 */
[C---:B------:R-:W-:Y:S01]  /*1a250*/  @P0 IMAD.WIDE.U32 R8, R4.reuse, 0x60, R2 ;  /* 0x0000006004080825 */ /* 0x040fe200078e0002 */
[----:B------:R-:W1:Y:S03]  /*1a260*/  MUFU.TANH R43, R5 ;  /* 0x00000005002b7308 */ /* 0x000e660000002400 */
[----:B------:R-:W-:Y:S01]  /*1a270*/  @P0 IMAD.WIDE.U32 R6, R4, 0x60, R6 ;  /* 0x0000006004060825 */ /* 0x000fe200078e0006 */
[----:B------:R-:W-:Y:S03]  /*1a280*/  @P0 IADD3 R13, P2, P1, R230, R8, R2 ;  /* 0x00000008e60d0210 */ /* 0x000fe6000795e002 */
[----:B------:R-:W-:Y:S01]  /*1a290*/  FMUL.FTZ R2, R47, c[0x0][0x320] ;  /* 0x0000c8002f027a20 */ /* 0x000fe20000410000 */
[----:B------:R-:W-:Y:S01]  /*1a2a0*/  MOV R47, c[0x0][0x32c] ;  /* 0x0000cb00002f7a02 */ /* 0x000fe20000000f00 */
[----:B------:R-:W-:Y:S02]  /*1a2b0*/  @P0 IMAD R0, R0, 0x60, RZ ;  /* 0x0000006000000824 */ /* 0x000fe400078e02ff */
[----:B------:R1:W1:Y:S01]  /*1a2c0*/  MUFU.TANH R42, R2 ;  /* 0x00000002002a7308 */ /* 0x0002620000002400 */
[----:B------:R-:W-:Y:S01]  /*1a2d0*/  @P0 IMAD.WIDE.U32 R10, R4, 0x60, R10 ;  /* 0x00000060040a0825 */ /* 0x000fe200078e000a */
[----:B------:R-:W-:Y:S02]  /*1a2e0*/  @P0 LEA R4, P3, R6, c[0x0][0x1c8], 0x1 ;  /* 0x0000720006040a11 */ /* 0x000fe400078608ff */
[----:B------:R-:W-:Y:S04]  /*1a2f0*/  @P0 IADD3 R12, R0, R9, RZ ;  /* 0x00000009000c0210 */ /* 0x000fe80007ffe0ff */
[----:B------:R-:W-:Y:S02]  /*1a300*/  @P0 IADD3.X R15, R234, R12, R3, P2, P1 ;  /* 0x0000000cea0f0210 */ /* 0x000fe400017e2403 */
[C---:B------:R-:W-:Y:S02]  /*1a310*/  @P0 IADD3 R9, P1, R230.reuse, R10, RZ ;  /* 0x0000000ae6090210 */ /* 0x040fe40007f3e0ff */
[----:B------:R-:W-:Y:S02]  /*1a320*/  @P0 IADD3 R3, P2, R230, R8, RZ ;  /* 0x00000008e6030210 */ /* 0x000fe40007f5e0ff */
[-C--:B------:R-:W-:Y:S02]  /*1a330*/  @P0 IADD3.X R14, R234, R0.reuse, R11, P1, !PT ;  /* 0x00000000ea0e0210 */ /* 0x080fe40000ffe40b */
[----:B-1----:R-:W-:Y:S02]  /*1a340*/  @P0 IADD3 R2, R7, R0, RZ ;  /* 0x0000000007020210 */ /* 0x002fe40007ffe0ff */
[----:B------:R-:W-:Y:S02]  /*1a350*/  @P0 IADD3.X R7, R12, R234, RZ, P2, !PT ;  /* 0x000000ea0c070210 */ /* 0x000fe400017fe4ff */
[----:B------:R-:W-:Y:S01]  /*1a360*/  @P0 LEA.HI.X R5, R6, c[0x0][0x1cc], R2, 0x1, P3 ;  /* 0x0000730006050a11 */ /* 0x000fe200018f0c02 */
[----:B------:R-:W-:Y:S01]  /*1a370*/  FMUL.FTZ R6, R48, c[0x0][0x320] ;  /* 0x0000c80030067a20 */ /* 0x000fe20000410000 */
[----:B------:R-:W-:Y:S02]  /*1a380*/  @P0 LEA R2, P1, R3, c[0x0][0x1c8], 0x1 ;  /* 0x0000720003020a11 */ /* 0x000fe400078208ff */
[----:B------:R-:W-:Y:S01]  /*1a390*/  @P0 LEA R10, P2, R13, c[0x0][0x1c8], 0x1 ;  /* 0x000072000d0a0a11 */ /* 0x000fe200078408ff */
[----:B------:R-:W-:Y:S01]  /*1a3a0*/  @!PT LDS RZ, [RZ] ;  /* 0x00000000fffff984 */ /* 0x000fe20000000800 */
[----:B------:R-:W-:Y:S01]  /*1a3b0*/  @!PT LDS RZ, [RZ] ;  /* 0x00000000fffff984 */ /* 0x000fe20000000800 */
[----:B------:R-:W-:Y:S01]  /*1a3c0*/  @!PT LDS RZ, [RZ] ;  /* 0x00000000fffff984 */ /* 0x000fe20000000800 */
[----:B------:R1:W-:Y:S01]  /*1a3d0*/  @P0 LDGSTS.E.BYPASS.LTC128B.128 [R219+0x8100], [R4.64], !P4 ;  /* 0x0810000004db0fae */ /* 0x0003e2000e101d48 */
[----:B------:R3:W1:Y:S01]  /*1a3e0*/  MUFU.TANH R16, R6 ;  /* 0x0000000600107308 */ /* 0x0006620000002400 */
[----:B------:R-:W-:Y:S02]  /*1a3f0*/  @P0 LEA.HI.X R3, R3, c[0x0][0x1cc], R7, 0x1, P1 ;  /* 0x0000730003030a11 */ /* 0x000fe400008f0c07 */
[----:B------:R-:W-:Y:S02]  /*1a400*/  @P0 LEA R8, P1, R9, c[0x0][0x1c8], 0x1 ;  /* 0x0000720009080a11 */ /* 0x000fe400078208ff */
[----:B------:R-:W-:Y:S02]  /*1a410*/  IADD3 R0, R223, R224, RZ ;  /* 0x000000e0df007210 */ /* 0x000fe40007ffe0ff */
[----:B------:R1:W-:Y:S01]  /*1a420*/  @P0 LDGSTS.E.BYPASS.LTC128B.128 [R219+0xb100], [R4.64+0x80], !P5 ;  /* 0x0b10008004db0fae */ /* 0x0003e2000e901d48 */
[----:B------:R-:W-:Y:S02]  /*1a430*/  @P0 LEA.HI.X R9, R9, c[0x0][0x1cc], R14, 0x1, P1 ;  /* 0x0000730009090a11 */ /* 0x000fe400008f0c0e */
[----:B------:R-:W-:Y:S05]  /*1a440*/  @P6 IMAD.HI.U32 R11, R0, c[0x0][0x2c8], RZ ;  /* 0x0000b200000b6a27 */ /* 0x000fea00078e00ff */
[----:B------:R1:W-:Y:S08]  /*1a450*/  @P0 LDGSTS.E.BYPASS.LTC128B.128 [R219+0x9100], [R2.64], !P4 ;  /* 0x0910000002db0fae */ /* 0x0003f0000e101d48 */
[----:B------:R4:W-:Y:S01]  /*1a460*/  @P0 LDGSTS.E.BYPASS.LTC128B.128 [R219+0xc100], [R2.64+0x80], !P5 ;  /* 0x0c10008002db0fae */ /* 0x0009e2000e901d48 */
[----:B---3--:R-:W-:Y:S01]  /*1a470*/  MOV R6, R0 ;  /* 0x0000000000067202 */ /* 0x008fe20000000f00 */
[----:B------:R-:W-:Y:S01]  /*1a480*/  FMUL.FTZ R0, R49, c[0x0][0x320] ;  /* 0x0000c80031007a20 */ /* 0x000fe20000410000 */
[----:B------:R-:W-:Y:S02]  /*1a490*/  @P6 SHF.R.U32.HI R6, RZ, c[0x0][0x2cc], R11 ;  /* 0x0000b300ff066a19 */ /* 0x000fe4000001160b */
[----:B------:R-:W-:Y:S01]  /*1a4a0*/  @P0 LEA.HI.X R11, R13, c[0x0][0x1cc], R15, 0x1, P2 ;  /* 0x000073000d0b0a11 */ /* 0x000fe200010f0c0f */
[----:B------:R3:W2:Y:S04]  /*1a4b0*/  MUFU.TANH R30, R0 ;  /* 0x00000000001e7308 */ /* 0x0006a80000002400 */
[----:B------:R2:W-:Y:S08]  /*1a4c0*/  @P0 LDGSTS.E.BYPASS.LTC128B.128 [R219+0xa100], [R10.64], !P4 ;  /* 0x0a1000000adb0fae */ /* 0x0005f0000e101d48 */
[----:B------:R2:W-:Y:S01]  /*1a4d0*/  @P0 LDGSTS.E.BYPASS.LTC128B.128 [R219+0xd100], [R8.64+0x80], !P5 ;  /* 0x0d10008008db0fae */ /* 0x0005e2000e901d48 */
[----:B------:R-:W-:Y:S07]  /*1a4e0*/  ISETP.GE.AND P5, PT, R47, 0x1, PT ;  /* 0x000000012f00780c */ /* 0x000fee0003fa6270 */
[----:B-1----:R-:W1:Y:S01]  /*1a4f0*/  SHFL.IDX PT, R4, R6, RZ, 0x1c1f ;  /* 0x001c1fff06047589 */ /* 0x002e6200000e0000 */
[----:B----4-:R-:W-:Y:S02]  /*1a500*/  FMUL.FTZ R2, R51, c[0x0][0x320] ;  /* 0x0000c80033027a20 */ /* 0x010fe40000410000 */
[----:B---3--:R-:W-:Y:S02]  /*1a510*/  FMUL.FTZ R0, R50, c[0x0][0x320] ;  /* 0x0000c80032007a20 */ /* 0x008fe40000410000 */
[----:B------:R-:W3:Y:S03]  /*1a520*/  MUFU.TANH R35, R2 ;  /* 0x0000000200237308 */ /* 0x000ee60000002400 */
[----:B------:R-:W0:Y:S07]  /*1a530*/  LDGDEPBAR ;  /* 0x00000000000079af */ /* 0x000e2e0000000000 */
[----:B------:R4:W1:Y:S02]  /*1a540*/  MUFU.TANH R38, R0 ;  /* 0x0000000000267308 */ /* 0x0008640000002400 */
[----:B----4-:R-:W-:Y:S05]  /*1a550*/  IMAD R0, R220, -0x60, RZ ;  /* 0xffffffa0dc007824 */ /* 0x010fea00078e02ff */
[----:B-----5:R-:W-:Y:S04]  /*1a560*/  IADD3 R2, -R44, 0x1, R0 ;  /* 0x000000012c027810 */ /* 0x020fe80007ffe100 */
[----:B--2---:R-:W-:Y:S04]  /*1a570*/  IADD3 R2, -R45, R2, R46 ;  /* 0x000000022d027210 */ /* 0x004fe80007ffe12e */
[C---:B------:R-:W-:Y:S02]  /*1a580*/  IADD3 R7, R2.reuse, c[0x0][0x328], RZ ;  /* 0x0000ca0002077a10 */ /* 0x040fe40007ffe0ff */
[----:B------:R-:W-:Y:S02]  /*1a590*/  IADD3 R5, R2, UR4, RZ ;  /* 0x0000000402057c10 */ /* 0x000fe4000fffe0ff */
[----:B-1----:R-:W-:Y:S02]  /*1a5a0*/  IADD3 R3, R7, R4, RZ ;  /* 0x0000000407037210 */ /* 0x002fe40007ffe0ff */
[----:B------:R-:W-:Y:S01]  /*1a5b0*/  IADD3 R2, R4, R5, RZ ;  /* 0x0000000504027210 */ /* 0x000fe20007ffe0ff */
[----:B------:R-:W-:-:S05]  /*1a5c0*/  @!P5 BRA `(.L_x_822) ;  /* 0x000001800000d947 */ /* 0x000fca0003800000 */
[----:B---3--:R-:W-:Y:S01]  /*1a5d0*/  IADD3 R4, -R45, R46, R4 ;  /* 0x0000002e2d047210 */ /* 0x008fe20007ffe104 */
        /* <DEDUP_REMOVED lines=12> */
.L_x_824:
[----:B------:R-:W-:Y:S04]  /*1a6a0*/  MOV R8, c[0x0][0x32c] ;  /* 0x0000cb0000087a02 */ /* 0x000fe80000000f00 */
[----:B------:R-:W-:Y:S11]  /*1a6b0*/  ISETP.NE.AND P0, PT, R8, 0x1, PT ;  /* 0x000000010800780c */ /* 0x000ff60003f05270 */
[----:B------:R-:W-:Y:S02]  /*1a6c0*/  @!UPT UIADD3 URZ, URZ, URZ, URZ ;  /* 0x0000003f3f3ff290 */ /* 0x000fe4000fffe03f */
[----:B------:R-:W-:Y:S05]  /*1a6d0*/  @P0 IMAD.HI.U32 R8, R4, c[0x0][0x330], RZ ;  /* 0x0000cc0004080a27 */ /* 0x000fea00078e00ff */
[----:B------:R-:W-:Y:S02]  /*1a6e0*/  @P0 SHF.R.U32.HI R4, RZ, c[0x0][0x334], R8 ;  /* 0x0000cd00ff040a19 */ /* 0x000fe40000011608 */
.L_x_825:
[----:B------:R-:W-:Y:S05]  /*1a6f0*/  BSYNC B0 ;  /* 0x0000000000007941 */ /* 0x000fea0003800000 */
.L_x_823:
[----:B------:R-:W-:Y:S04]  /*1a700*/  IMAD.IADD R8, R0, 0x1, -R44 ;  /* 0x0000000100087824 */ /* 0x000fe800078e0a2c */
[----:B------:R-:W-:Y:S05]  /*1a710*/  IMAD R4, R4, c[0x0][0x32c], R8 ;  /* 0x0000cb0004047a24 */ /* 0x000fea00078e0208 */
[----:B------:R-:W-:Y:S02]  /*1a720*/  IADD3 R8, R4, c[0x0][0x32c], RZ ;  /* 0x0000cb0004087a10 */ /* 0x000fe40007ffe0ff */
[----:B------:R-:W-:Y:S02]  /*1a730*/  IMNMX R2, R2, R4, !PT ;  /* 0x0000000402027217 */ /* 0x000fe40007800200 */
[----:B------:R-:W-:Y:S02]  /*1a740*/  IMNMX R3, R3, R8, PT ;  /* 0x0000000803037217 */ /* 0x000fe40003800200 */
.L_x_822:
[C---:B---3--:R-:W-:Y:S01]  /*1a750*/  ISETP.GE.AND P0, PT, R0.reuse, 0x2, PT ;  /* 0x000000020000780c */ /* 0x048fe20003f06270 */
        /* <DEDUP_REMOVED lines=107> */
[----:B------:R-:W-:Y:S04]  /*1ae10*/  ISETP.LT.OR P0, PT, R3, 0x59, P0 ;  /* 0x000000590300780c */ /* 0x000fe80000701670 */
        /* <DEDUP_REMOVED lines=24> */
.L_x_828:
[----:B------:R-:W-:Y:S04]  /*1afa0*/  MOV R5, c[0x0][0x32c] ;  /* 0x0000cb0000057a02 */ /* 0x000fe80000000f00 */
[----:B------:R-:W-:Y:S11]  /*1afb0*/  ISETP.NE.AND P0, PT, R5, 0x1, PT ;  /* 0x000000010500780c */ /* 0x000ff60003f05270 */
[----:B------:R-:W-:Y:S02]  /*1afc0*/  @!UPT UIADD3 URZ, URZ, URZ, URZ ;  /* 0x0000003f3f3ff290 */ /* 0x000fe4000fffe03f */
[----:B------:R-:W-:Y:S05]  /*1afd0*/  @P0 IMAD.HI.U32 R5, R4, c[0x0][0x330], RZ ;  /* 0x0000cc0004050a27 */ /* 0x000fea00078e00ff */
[----:B------:R-:W-:Y:S02]  /*1afe0*/  @P0 SHF.R.U32.HI R4, RZ, c[0x0][0x334], R5 ;  /* 0x0000cd00ff040a19 */ /* 0x000fe40000011605 */
.L_x_829:
[----:B------:R-:W-:Y:S05]  /*1aff0*/  BSYNC B0 ;  /* 0x0000000000007941 */ /* 0x000fea0003800000 */
.L_x_827:
[----:B------:R-:W-:Y:S04]  /*1b000*/  IMAD.IADD R0, R0, 0x1, -R44 ;  /* 0x0000000100007824 */ /* 0x000fe800078e0a2c */
[----:B------:R-:W-:Y:S05]  /*1b010*/  IMAD R0, R4, c[0x0][0x32c], R0 ;  /* 0x0000cb0004007a24 */ /* 0x000fea00078e0200 */
[----:B------:R-:W-:Y:S02]  /*1b020*/  IADD3 R4, R0, c[0x0][0x32c], RZ ;  /* 0x0000cb0000047a10 */ /* 0x000fe40007ffe0ff */
[----:B------:R-:W-:Y:S02]  /*1b030*/  IMNMX R2, R2, R0, !PT ;  /* 0x0000000002027217 */ /* 0x000fe40007800200 */
[----:B------:R-:W-:Y:S02]  /*1b040*/  IMNMX R3, R3, R4, PT ;  /* 0x0000000403037217 */ /* 0x000fe40003800200 */
.L_x_826:
        /* <DEDUP_REMOVED lines=534> */
[----:B------:R-:W-:Y:S01]  /*1d1b0*/  FADD.FTZ R2, R70, R0 ;  /* 0x0000000046027221 */ /* 0x000fe20000010000 */
[----:B------:R-:W-:Y:S01]  /*1d1c0*/  IADD3 R0, R220, -0x1, RZ ;  /* 0xffffffffdc007810 */ /* 0x000fe20007ffe0ff */
[----:B------:R-:W-:Y:S02]  /*1d1d0*/  FADD.FTZ R251, R141, R4 ;  /* 0x000000048dfb7221 */ /* 0x000fe40000010000 */
[----:B------:R-:W-:Y:S02]  /*1d1e0*/  FADD.FTZ R252, R69, R2 ;  /* 0x0000000245fc7221 */ /* 0x000fe40000010000 */
[----:B------:R-:W-:Y:S02]  /*1d1f0*/  IMAD.MOV.U32 R220, RZ, RZ, R0 ;  /* 0x000000ffffdc7224 */ /* 0x000fe400078e0000 */
[----:B------:R-:W-:Y:S02]  /*1d200*/  IMAD.MOV.U32 R69, RZ, RZ, R68 ;  /* 0x000000ffff457224 */ /* 0x000fe400078e0044 */
[----:B------:R-:W-:Y:S01]  /*1d210*/  IMAD.MOV.U32 R70, RZ, RZ, R3 ;  /* 0x000000ffff467224 */ /* 0x000fe200078e0003 */
[----:B------:R-:W-:-:S05]  /*1d220*/  @P0 BRA `(.L_x_830) ;  /* 0xffffbd0000000947 */ /* 0x000fca000383ffff */
.L_x_821:
[----:B------:R-:W-:Y:S02]  /*1d230*/  MOV R9, 0x1f ;  /* 0x0000001f00097802 */ /* 0x000fe40000000f00 */
[----:B------:R-:W-:Y:S01]  /*1d240*/  MOV R8, 0xffffffff ;  /* 0xffffffff00087802 */ /* 0x000fe20000000f00 */
[----:B------:R-:W-:Y:S05]  /*1d250*/  BRA.DIV ~URZ, `(.L_x_831) ;  /* 0x000047327f007947 */ /* 0x000fea000b800000 */
[----:B------:R2:W3:Y:S02]  /*1d260*/  SHFL.BFLY PT, R0, R251, 0x2, 0x1f ;  /* 0x0c401f00fb007f89 */ /* 0x0004e400000e0000 */
.L_x_898:
[----:B---3--:R-:W-:Y:S01]  /*1d270*/  FADD.FTZ R0, R0, R251 ;  /* 0x000000fb00007221 */ /* 0x008fe20000010000 */
[----:B------:R-:W-:Y:S05]  /*1d280*/  BRA.DIV ~URZ, `(.L_x_832) ;  /* 0x000047627f007947 */ /* 0x000fea000b800000 */
[----:B------:R-:W3:Y:S04]  /*1d290*/  SHFL.BFLY PT, R2, R252, 0x2, 0x1f ;  /* 0x0c401f00fc027f89 */ /* 0x000ee800000e0000 */
[----:B------:R-:W4:Y:S01]  /*1d2a0*/  SHFL.BFLY PT, R5, R0, 0x1, 0x1f ;  /* 0x0c201f0000057f89 */ /* 0x000f2200000e0000 */
[----:B-1-3--:R-:W-:-:S02]  /*1d2b0*/  FADD.FTZ R4, R2, R252 ;  /* 0x000000fc02047221 */ /* 0x00afc40000010000 */
[----:B----4-:R-:W-:-:S03]  /*1d2c0*/  FADD.FTZ R0, R0, R5 ;  /* 0x0000000500007221 */ /* 0x010fc60000010000 */
[----:B------:R1:W3:Y:S04]  /*1d2d0*/  SHFL.BFLY PT, R6, R4, 0x1, 0x1f ;  /* 0x0c201f0004067f89 */ /* 0x0002e800000e0000 */
.L_x_899:
[----:B------:R-:W-:Y:S01]  /*1d2e0*/  FSETP.NE.FTZ.AND P1, PT, R0, RZ, PT ;  /* 0x000000ff0000720b */ /* 0x000fe20003f35000 */
[----:B-1-3--:R-:W-:Y:S01]  /*1d2f0*/  FADD.FTZ R4, R6, R4 ;  /* 0x0000000406047221 */ /* 0x00afe20000010000 */
[----:B------:R-:W-:Y:S02]  /*1d300*/  MOV R2, RZ ;  /* 0x000000ff00027202 */ /* 0x000fe40000000f00 */
[----:B------:R-:W-:Y:S02]  /*1d310*/  MOV R24, 0xff800000 ;  /* 0xff80000000187802 */ /* 0x000fe40000000f00 */
[----:B------:R-:W-:Y:S02]  /*1d320*/  FSETP.NE.FTZ.AND P0, PT, R4, RZ, PT ;  /* 0x000000ff0400720b */ /* 0x000fe40003f15000 */
[----:B------:R-:W-:-:S05]  /*1d330*/  MOV R22, 0xff800000 ;  /* 0xff80000000167802 */ /* 0x000fca0000000f00 */
[----:B------:R-:W1:Y:S01]  /*1d340*/  @P1 MUFU.LG2 R5, R0 ;  /* 0x0000000000051308 */ /* 0x000e620000000c00 */
[----:B------:R-:W-:-:S07]  /*1d350*/  @P1 MOV R7, 0x3f317218 ;  /* 0x3f31721800071802 */ /* 0x000fce0000000f00 */
[----:B------:R-:W3:Y:S01]  /*1d360*/  @P1 MUFU.RCP R2, R0 ;  /* 0x0000000000021308 */ /* 0x000ee20000001000 */
[----:B-1----:R-:W-:Y:S02]  /*1d370*/  @P1 FMUL.FTZ R6, R5, 0.69314718246459960938 ;  /* 0x3f31721805061820 */ /* 0x002fe40000410000 */
[----:B------:R-:W-:-:S04]  /*1d380*/  @P1 FMUL.FTZ R5, R7, c[0x0][0x2d0] ;  /* 0x0000b40007051a20 */ /* 0x000fc80000410000 */
[----:B------:R-:W-:Y:S01]  /*1d390*/  @P1 FFMA.FTZ R24, R5, R68, R6 ;  /* 0x0000004405181223 */ /* 0x000fe20000010006 */
[----:B------:R-:W-:Y:S01]  /*1d3a0*/  MOV R5, 0x1 ;  /* 0x0000000100057802 */ /* 0x000fe20000000f00 */
[C---:B---3--:R-:W-:Y:S01]  /*1d3b0*/  FMUL.FTZ R68, R2.reuse, R80 ;  /* 0x0000005002447220 */ /* 0x048fe20000410000 */
[----:B------:R-:W-:Y:S01]  /*1d3c0*/  MOV R0, RZ ;  /* 0x000000ff00007202 */ /* 0x000fe20000000f00 */
[C---:B------:R-:W-:Y:S02]  /*1d3d0*/  FMUL.FTZ R69, R2.reuse, R81 ;  /* 0x0000005102457220 */ /* 0x040fe40000410000 */
        /* <DEDUP_REMOVED lines=32> */
[C---:B-1----:R-:W-:Y:S02]  /*1d5e0*/  FMUL.FTZ R120, R0.reuse, R78 ;  /* 0x0000004e00787220 */ /* 0x042fe40000410000 */
[C---:B------:R-:W-:Y:S02]  /*1d5f0*/  FMUL.FTZ R121, R0.reuse, R79 ;  /* 0x0000004f00797220 */ /* 0x040fe40000410000 */
[----:B------:R-:W-:-:S02]  /*1d600*/  FMUL.FTZ R64, R0, R82 ;  /* 0x0000005200407220 */ /* 0x000fc40000410000 */
[C---:B------:R-:W-:Y:S02]  /*1d610*/  FMUL.FTZ R65, R0.reuse, R83 ;  /* 0x0000005300417220 */ /* 0x040fe40000410000 */
[C---:B------:R-:W-:Y:S02]  /*1d620*/  FMUL.FTZ R128, R0.reuse, R90 ;  /* 0x0000005a00807220 */ /* 0x040fe40000410000 */
[C---:B------:R-:W-:Y:S02]  /*1d630*/  FMUL.FTZ R129, R0.reuse, R91 ;  /* 0x0000005b00817220 */ /* 0x040fe40000410000 */
[C---:B------:R-:W-:Y:S02]  /*1d640*/  FMUL.FTZ R126, R0.reuse, R94 ;  /* 0x0000005e007e7220 */ /* 0x040fe40000410000 */
[----:B------:R-:W-:Y:S01]  /*1d650*/  FMUL.FTZ R127, R0, R95 ;  /* 0x0000005f007f7220 */ /* 0x000fe20000410000 */
[----:B---3--:R-:W-:Y:S01]  /*1d660*/  @P0 MOV R4, 0x3f317218 ;  /* 0x3f31721800040802 */ /* 0x008fe20000000f00 */
[----:B----4-:R-:W-:-:S02]  /*1d670*/  @P0 FMUL.FTZ R2, R2, 0.69314718246459960938 ;  /* 0x3f31721802020820 */ /* 0x010fc40000410000 */
[----:B------:R-:W-:Y:S02]  /*1d680*/  FMUL.FTZ R90, R0, R102 ;  /* 0x00000066005a7220 */ /* 0x000fe40000410000 */
[----:B------:R-:W-:Y:S02]  /*1d690*/  @P0 FMUL.FTZ R4, R4, c[0x0][0x2d0] ;  /* 0x0000b40004040a20 */ /* 0x000fe40000410000 */
[C---:B------:R-:W-:Y:S02]  /*1d6a0*/  FMUL.FTZ R91, R0.reuse, R103 ;  /* 0x00000067005b7220 */ /* 0x040fe40000410000 */
[C---:B------:R-:W-:Y:S02]  /*1d6b0*/  FMUL.FTZ R78, R0.reuse, R106 ;  /* 0x0000006a004e7220 */ /* 0x040fe40000410000 */
[C---:B------:R-:W-:Y:S02]  /*1d6c0*/  FMUL.FTZ R79, R0.reuse, R107 ;  /* 0x0000006b004f7220 */ /* 0x040fe40000410000 */
[----:B------:R-:W-:-:S02]  /*1d6d0*/  FMUL.FTZ R82, R0, R54 ;  /* 0x0000003600527220 */ /* 0x000fc40000410000 */
[----:B------:R-:W-:Y:S02]  /*1d6e0*/  FMUL.FTZ R83, R0, R55 ;  /* 0x0000003700537220 */ /* 0x000fe40000410000 */
[--C-:B------:R-:W-:Y:S01]  /*1d6f0*/  @P0 FFMA.FTZ R22, R4, R3, R2.reuse ;  /* 0x0000000304160223 */ /* 0x100fe20000010002 */
[----:B------:R-:W-:Y:S01]  /*1d700*/  PRMT R2, R5, 0x7610, R2 ;  /* 0x0000761005027816 */ /* 0x000fe20000000002 */
        /* <DEDUP_REMOVED lines=17> */
[----:B------:R-:W-:Y:S02]  /*1d820*/  FMUL.FTZ R47, R0, R67 ;  /* 0x00000043002f7220 */ /* 0x000fe40000410000 */
.L_x_754:
[----:B------:R1:W5:Y:S01]  /*1d830*/  LDL R6, [R1+0x20] ;  /* 0x0000200001067983 */ /* 0x0003620000100800 */
[----:B------:R-:W-:Y:S03]  /*1d840*/  BSSY B0, `(.L_x_833) ;  /* 0x0000012000007945 */ /* 0x000fe60003800000 */
[----:B------:R-:W3:Y:S02]  /*1d850*/  S2R R63, SR_TID.X ;  /* 0x00000000003f7919 */ /* 0x000ee40000002100 */
[----:B---3--:R-:W-:-:S13]  /*1d860*/  LOP3.LUT P0, RZ, R63, 0xff, RZ, 0xc0, !PT ;  /* 0x000000ff3fff7812 */ /* 0x008fda000780c0ff */
[----:B------:R-:W-:Y:S05]  /*1d870*/  @P0 BRA `(.L_x_834) ;  /* 0x000000e000000947 */ /* 0x000fea0003800000 */
[----:B-1----:R-:W1:Y:S01]  /*1d880*/  S2R R4, SR_LANEID ;  /* 0x0000000000047919 */ /* 0x002e620000000000 */
[----:B------:R-:W-:Y:S01]  /*1d890*/  VOTEU.ANY UR4, UPT, PT ;  /* 0x0000000000047886 */ /* 0x000fe200038e0100 */
[----:B------:R-:W-:Y:S01]  /*1d8a0*/  IMAD.MOV.U32 R5, RZ, RZ, c[0x0][0x564] ;  /* 0x00015900ff057624 */ /* 0x000fe200078e00ff */
[----:B------:R-:W1:Y:S08]  /*1d8b0*/  FLO.U32 R3, UR4 ;  /* 0x0000000400037d00 */ /* 0x000e7000080e0000 */
[----:B------:R-:W3:Y:S01]  /*1d8c0*/  POPC R0, UR4 ;  /* 0x0000000400007d09 */ /* 0x000ee20008000000 */
[----:B-1----:R-:W-:Y:S01]  /*1d8d0*/  ISETP.EQ.U32.AND P0, PT, R3, R4, PT ;  /* 0x000000040300720c */ /* 0x002fe20003f02070 */
[----:B------:R-:W-:-:S12]  /*1d8e0*/  IMAD.MOV.U32 R4, RZ, RZ, c[0x0][0x560] ;  /* 0x00015800ff047624 */ /* 0x000fd800078e00ff */
[----:B---3--:R1:W3:Y:S04]  /*1d8f0*/  @P0 ATOMG.E.ADD.STRONG.GPU PT, R0, [R4.64], R0 ;  /* 0x00000000040009a8 */ /* 0x0082e800081ee1c8 */
[----:B-1----:R-:W1:Y:S04]  /*1d900*/  S2R R4, SR_LTMASK ;  /* 0x0000000000047919 */ /* 0x002e680000003900 */
[----:B---3--:R1:W3:Y:S02]  /*1d910*/  SHFL.IDX PT, R3, R0, R3, 0x1f ;  /* 0x00001f0300037589 */ /* 0x0082e400000e0000 */
[----:B-1----:R-:W-:-:S06]  /*1d920*/  LOP3.LUT R0, R4, UR4, RZ, 0xc0, !PT ;  /* 0x0000000404007c12 */ /* 0x002fcc000f8ec0ff */
[----:B------:R-:W3:Y:S02]  /*1d930*/  POPC R0, R0 ;  /* 0x0000000000007309 */ /* 0x000ee40000000000 */
[----:B---3-5:R-:W-:-:S05]  /*1d940*/  IADD3 R6, R3, c[0x0][0xc], R0 ;  /* 0x0000030003067a10 */ /* 0x028fca0007ffe000 */
[----:B------:R1:W-:Y:S02]  /*1d950*/  STL [R1+0x20], R6 ;  /* 0x0000200601007387 */ /* 0x0003e40000100800 */
.L_x_834:
[----:B-1----:R-:W-:Y:S05]  /*1d960*/  BSYNC B0 ;  /* 0x0000000000007941 */ /* 0x002fea0003800000 */
.L_x_833:
[----:B------:R-:W-:Y:S01]  /*1d970*/  PRMT R0, R2, 0x9910, RZ ;  /* 0x0000991002007816 */ /* 0x000fe200000000ff */
[----:B------:R-:W-:Y:S01]  /*1d980*/  BSSY B1, `(.L_x_835) ;  /* 0x00002b4000017945 */ /* 0x000fe20003800000 */
[----:B------:R-:W-:Y:S01]  /*1d990*/  SHF.R.S32.HI R4, RZ, 0x1f, R63 ;  /* 0x0000001fff047819 */ /* 0x000fe2000001143f */
[----:B-----5:R-:W-:Y:S01]  /*1d9a0*/  IMAD.MOV.U32 R62, RZ, RZ, R6 ;  /* 0x000000ffff3e7224 */ /* 0x020fe200078e0006 */
[----:B------:R-:W-:Y:S02]  /*1d9b0*/  ISETP.NE.AND P0, PT, R0, RZ, PT ;  /* 0x000000ff0000720c */ /* 0x000fe40003f05270 */
[----:B------:R-:W-:Y:S02]  /*1d9c0*/  LEA.HI R2, R4, R63, RZ, 0x3 ;  /* 0x0000003f04027211 */ /* 0x000fe400078f18ff */
[----:B------:R-:W-:Y:S02]  /*1d9d0*/  IADD3 R14, R72, 0x40, RZ ;  /* 0x00000040480e7810 */ /* 0x000fe40007ffe0ff */
[----:B------:R-:W-:-:S02]  /*1d9e0*/  LOP3.LUT R0, R2, 0xfffffff8, RZ, 0xc0, !PT ;  /* 0xfffffff802007812 */ /* 0x000fc400078ec0ff */
[----:B------:R-:W-:Y:S02]  /*1d9f0*/  SHF.R.S32.HI R48, RZ, 0x1f, R72 ;  /* 0x0000001fff307819 */ /* 0x000fe40000011448 */
[----:B------:R-:W-:Y:S01]  /*1da00*/  SHF.R.S32.HI R49, RZ, 0x1f, R14 ;  /* 0x0000001fff317819 */ /* 0x000fe2000001140e */
[----:B------:R-:W-:Y:S01]  /*1da10*/  IMAD.IADD R23, R63, 0x1, -R0 ;  /* 0x000000013f177824 */ /* 0x000fe200078e0a00 */
[----:B------:R-:W-:Y:S01]  /*1da20*/  SHF.R.S32.HI R50, RZ, 0x3, R2 ;  /* 0x00000003ff327819 */ /* 0x000fe20000011402 */
[----:B------:R-:W-:Y:S05]  /*1da30*/  @!P0 BRA `(.L_x_836) ;  /* 0x00001f6000008947 */ /* 0x000fea0003800000 */
[----:B------:R-:W3:Y:S04]  /*1da40*/  LDL R13, [R1+0x38] ;  /* 0x00003800010d7983 */ /* 0x000ee80000100800 */
[----:B------:R-:W4:Y:S04]  /*1da50*/  LDL R10, [R1+0x40] ;  /* 0x00004000010a7983 */ /* 0x000f280000100800 */
[----:B--2---:R-:W2:Y:S04]  /*1da60*/  LDL R12, [R1+0x3c] ;  /* 0x00003c00010c7983 */ /* 0x004ea80000100800 */
[----:B------:R-:W2:Y:S04]  /*1da70*/  LDL R9, [R1+0x50] ;  /* 0x0000500001097983 */ /* 0x000ea80000100800 */
[----:B------:R-:W2:Y:S04]  /*1da80*/  LDL R8, [R1+0x48] ;  /* 0x0000480001087983 */ /* 0x000ea80000100800 */
[----:B------:R-:W2:Y:S04]  /*1da90*/  LDL R7, [R1+0x4c] ;  /* 0x00004c0001077983 */ /* 0x000ea80000100800 */
[----:B------:R-:W2:Y:S04]  /*1daa0*/  LDL R11, [R1+0x44] ;  /* 0x00004400010b7983 */ /* 0x000ea80000100800 */
[----:B------:R-:W2:Y:S01]  /*1dab0*/  LDL R6, [R1+0x2c] ;  /* 0x00002c0001067983 */ /* 0x000ea20000100800 */
[CC--:B------:R-:W-:Y:S01]  /*1dac0*/  LEA.HI R3, R4.reuse, R63.reuse, RZ, 0x2 ;  /* 0x0000003f04037211 */ /* 0x0c0fe200078f10ff */
[----:B------:R-:W-:Y:S01]  /*1dad0*/  WARPSYNC 0xffffffff ;  /* 0xffffffff00007948 */ /* 0x000fe20003800000 */
[----:B------:R-:W-:-:S02]  /*1dae0*/  LEA.HI R26, R4, R63, RZ, 0x5 ;  /* 0x0000003f041a7211 */ /* 0x000fc400078f28ff */
[--C-:B------:R-:W-:Y:S02]  /*1daf0*/  SHF.R.S32.HI R2, RZ, 0x2, R3.reuse ;  /* 0x00000002ff027819 */ /* 0x100fe40000011403 */
[----:B------:R-:W-:Y:S02]  /*1db00*/  SHF.R.S32.HI R0, RZ, 0x1f, R3 ;  /* 0x0000001fff007819 */ /* 0x000fe40000011403 */
[----:B------:R-:W-:Y:S02]  /*1db10*/  SHF.R.S32.HI R25, RZ, 0x5, R26 ;  /* 0x00000005ff197819 */ /* 0x000fe4000001141a */
[----:B------:R-:W-:Y:S02]  /*1db20*/  LEA.HI R0, R0, R2, RZ, 0x3 ;  /* 0x0000000200007211 */ /* 0x000fe400078f18ff */
[----:B------:R-:W-:Y:S02]  /*1db30*/  F2FP.PACK_AB R4, R99, R98 ;  /* 0x000000626304723e */ /* 0x000fe400000000ff */
        /* <DEDUP_REMOVED lines=19> */
[----:B------:R-:W-:-:S02]  /*1dc70*/  ISETP.NE.U32.AND P0, PT, RZ, c[0x0][0x508], PT ;  /* 0x00014200ff007a0c */ /* 0x000fc40003f05070 */
[----:B------:R-:W-:Y:S02]  /*1dc80*/  ISETP.NE.U32.AND P2, PT, RZ, c[0x0][0x500], PT ;  /* 0x00014000ff007a0c */ /* 0x000fe40003f45070 */
[----:B------:R-:W-:Y:S02]  /*1dc90*/  ISETP.NE.AND.EX P1, PT, RZ, c[0x0][0x50c], PT, P0 ;  /* 0x00014300ff007a0c */ /* 0x000fe40003f25300 */
[----:B------:R-:W-:Y:S01]  /*1dca0*/  ISETP.NE.AND.EX P2, PT, RZ, c[0x0][0x504], PT, P2 ;  /* 0x00014100ff007a0c */ /* 0x000fe20003f45320 */
[----:B------:R-:W-:Y:S01]  /*1dcb0*/  IMAD.MOV.U32 R15, RZ, RZ, c[0x0][0x388] ;  /* 0x0000e200ff0f7624 */ /* 0x000fe200078e00ff */
[----:B---3--:R1:W-:Y:S04]  /*1dcc0*/  STS [R13], R3 ;  /* 0x000000030d007388 */ /* 0x0083e80000000800 */
[----:B------:R3:W-:Y:S04]  /*1dcd0*/  STS [R13+0x400], R0 ;  /* 0x000400000d007388 */ /* 0x0007e80000000800 */
[----:B----4-:R4:W-:Y:S01]  /*1dce0*/  STS [R10+0x80], R2 ;  /* 0x000080020a007388 */ /* 0x0109e20000000800 */
[----:B-1----:R-:W-:-:S02]  /*1dcf0*/  F2FP.PACK_AB R3, R61, R60 ;  /* 0x0000003c3d03723e */ /* 0x002fc400000000ff */
[----:B---3--:R-:W-:-:S03]  /*1dd00*/  F2FP.PACK_AB R0, R75, R74 ;  /* 0x0000004a4b00723e */ /* 0x008fc600000000ff */
[----:B------:R1:W-:Y:S01]  /*1dd10*/  STS [R10+0x480], R3 ;  /* 0x000480030a007388 */ /* 0x0003e20000000800 */
[----:B----4-:R-:W-:-:S03]  /*1dd20*/  F2FP.PACK_AB R2, R129, R128 ;  /* 0x000000808102723e */ /* 0x010fc600000000ff */
[----:B--2---:R2:W-:Y:S04]  /*1dd30*/  STS [R12], R0 ;  /* 0x000000000c007388 */ /* 0x0045e80000000800 */
[----:B------:R3:W-:Y:S01]  /*1dd40*/  STS [R12+0x400], R2 ;  /* 0x000400020c007388 */ /* 0x0007e20000000800 */
[----:B-1----:R-:W-:Y:S02]  /*1dd50*/  F2FP.PACK_AB R3, R77, R76 ;  /* 0x0000004c4d03723e */ /* 0x002fe400000000ff */
[----:B--2---:R-:W-:-:S03]  /*1dd60*/  F2FP.PACK_AB R0, R127, R126 ;  /* 0x0000007e7f00723e */ /* 0x004fc600000000ff */
[----:B------:R1:W-:Y:S01]  /*1dd70*/  STS [R9+0x80], R3 ;  /* 0x0000800309007388 */ /* 0x0003e20000000800 */
[----:B---3--:R-:W-:-:S03]  /*1dd80*/  F2FP.PACK_AB R2, R81, R80 ;  /* 0x000000505102723e */ /* 0x008fc600000000ff */
[----:B------:R2:W-:Y:S04]  /*1dd90*/  STS [R9+0x480], R0 ;  /* 0x0004800009007388 */ /* 0x0005e80000000800 */
[----:B------:R3:W-:Y:S04]  /*1dda0*/  STS [R8], R2 ;  /* 0x0000000208007388 */ /* 0x0007e80000000800 */
[----:B------:R4:W-:Y:S01]  /*1ddb0*/  STS [R8+0x400], R4 ;  /* 0x0004000408007388 */ /* 0x0009e20000000800 */
[----:B-1----:R-:W-:Y:S02]  /*1ddc0*/  F2FP.PACK_AB R3, R91, R90 ;  /* 0x0000005a5b03723e */ /* 0x002fe400000000ff */
[----:B--2---:R-:W-:-:S02]  /*1ddd0*/  F2FP.PACK_AB R0, R89, R88 ;  /* 0x000000585900723e */ /* 0x004fc400000000ff */
[----:B---3--:R-:W-:-:S03]  /*1dde0*/  F2FP.PACK_AB R2, R79, R78 ;  /* 0x0000004e4f02723e */ /* 0x008fc600000000ff */
[----:B------:R1:W-:Y:S01]  /*1ddf0*/  STS [R7+0x80], R0 ;  /* 0x0000800007007388 */ /* 0x0003e20000000800 */
[----:B----4-:R-:W-:-:S03]  /*1de00*/  F2FP.PACK_AB R4, R93, R92 ;  /* 0x0000005c5d04723e */ /* 0x010fc600000000ff */
[----:B------:R2:W-:Y:S04]  /*1de10*/  STS [R7+0x480], R3 ;  /* 0x0004800307007388 */ /* 0x0005e80000000800 */
[----:B------:R3:W-:Y:S04]  /*1de20*/  STS [R11], R4 ;  /* 0x000000040b007388 */ /* 0x0007e80000000800 */
[----:B------:R4:W-:Y:S01]  /*1de30*/  STS [R11+0x400], R2 ;  /* 0x000400020b007388 */ /* 0x0009e20000000800 */
[----:B-1----:R-:W-:Y:S02]  /*1de40*/  F2FP.PACK_AB R0, R109, R108 ;  /* 0x0000006c6d00723e */ /* 0x002fe400000000ff */
[----:B--2---:R-:W-:-:S03]  /*1de50*/  F2FP.PACK_AB R3, R97, R96 ;  /* 0x000000606103723e */ /* 0x004fc600000000ff */
[----:B------:R1:W-:Y:S01]  /*1de60*/  STS [R5+0x4080], R0 ;  /* 0x0040800005007388 */ /* 0x0003e20000000800 */
[----:B---3--:R-:W-:Y:S02]  /*1de70*/  F2FP.PACK_AB R4, R53, R52 ;  /* 0x000000343504723e */ /* 0x008fe400000000ff */
[----:B----4-:R-:W-:-:S03]  /*1de80*/  F2FP.PACK_AB R2, R107, R106 ;  /* 0x0000006a6b02723e */ /* 0x010fc600000000ff */
[----:B------:R2:W-:Y:S04]  /*1de90*/  STS [R5+0x4480], R4 ;  /* 0x0044800405007388 */ /* 0x0005e80000000800 */
[----:B------:R3:W-:Y:S04]  /*1dea0*/  STS [R13+0x4000], R3 ;  /* 0x004000030d007388 */ /* 0x0007e80000000800 */
[----:B------:R4:W-:Y:S01]  /*1deb0*/  STS [R13+0x4400], R2 ;  /* 0x004400020d007388 */ /* 0x0009e20000000800 */
[----:B-1----:R-:W-:-:S05]  /*1dec0*/  F2FP.PACK_AB R0, R101, R100 ;  /* 0x000000646500723e */ /* 0x002fca00000000ff */
[----:B------:R1:W-:Y:S01]  /*1ded0*/  STS [R10+0x4080], R0 ;  /* 0x004080000a007388 */ /* 0x0003e20000000800 */
[----:B--2---:R-:W-:Y:S02]  /*1dee0*/  F2FP.PACK_AB R4, R103, R102 ;  /* 0x000000666704723e */ /* 0x004fe400000000ff */
[----:B------:R-:W-:Y:S02]  /*1def0*/  F2FP.PACK_AB R5, R105, R104 ;  /* 0x000000686905723e */ /* 0x000fe400000000ff */
[----:B---3--:R-:W-:Y:S01]  /*1df00*/  F2FP.PACK_AB R3, R95, R94 ;  /* 0x0000005e5f03723e */ /* 0x008fe200000000ff */
[----:B------:R2:W-:Y:S01]  /*1df10*/  STS [R10+0x4480], R4 ;  /* 0x004480040a007388 */ /* 0x0005e20000000800 */
[----:B----4-:R-:W-:-:S03]  /*1df20*/  F2FP.PACK_AB R2, R117, R116 ;  /* 0x000000747502723e */ /* 0x010fc600000000ff */
[----:B------:R-:W-:Y:S04]  /*1df30*/  STS [R12+0x4000], R5 ;  /* 0x004000050c007388 */ /* 0x000fe80000000800 */
[----:B------:R3:W-:Y:S04]  /*1df40*/  STS [R12+0x4400], R3 ;  /* 0x004400030c007388 */ /* 0x0007e80000000800 */
[----:B------:R4:W-:Y:S01]  /*1df50*/  STS [R9+0x4080], R2 ;  /* 0x0040800209007388 */ /* 0x0009e20000000800 */
[----:B-1----:R-:W-:-:S05]  /*1df60*/  F2FP.PACK_AB R0, R83, R82 ;  /* 0x000000525300723e */ /* 0x002fca00000000ff */
[----:B------:R1:W-:Y:S01]  /*1df70*/  STS [R9+0x4480], R0 ;  /* 0x0044800009007388 */ /* 0x0003e20000000800 */
[----:B--2---:R-:W-:-:S03]  /*1df80*/  F2FP.PACK_AB R4, R113, R112 ;  /* 0x000000707104723e */ /* 0x004fc600000000ff */
[----:B------:R-:W2:Y:S04]  /*1df90*/  LDL.LU R10, [R1+0x28] ;  /* 0x00002800010a7983 */ /* 0x000ea80000300800 */
[----:B------:R1:W-:Y:S01]  /*1dfa0*/  STS [R8+0x4000], R4 ;  /* 0x0040000408007388 */ /* 0x0003e20000000800 */
[----:B---3--:R-:W-:Y:S02]  /*1dfb0*/  F2FP.PACK_AB R3, R59, R58 ;  /* 0x0000003a3b03723e */ /* 0x008fe400000000ff */
[----:B----4-:R-:W-:-:S03]  /*1dfc0*/  F2FP.PACK_AB R2, R57, R56 ;  /* 0x000000383902723e */ /* 0x010fc600000000ff */
[----:B------:R-:W-:Y:S04]  /*1dfd0*/  STS [R8+0x4400], R3 ;  /* 0x0044000308007388 */ /* 0x000fe80000000800 */
[----:B------:R3:W-:Y:S01]  /*1dfe0*/  STS [R7+0x4080], R2 ;  /* 0x0040800207007388 */ /* 0x0007e20000000800 */
[----:B-1----:R-:W-:-:S05]  /*1dff0*/  F2FP.PACK_AB R0, R55, R54 ;  /* 0x000000363700723e */ /* 0x002fca00000000ff */
[----:B------:R1:W-:Y:S01]  /*1e000*/  STS [R7+0x4480], R0 ;  /* 0x0044800007007388 */ /* 0x0003e20000000800 */
[----:B------:R-:W-:-:S05]  /*1e010*/  F2FP.PACK_AB R4, R45, R44 ;  /* 0x0000002c2d04723e */ /* 0x000fca00000000ff */
[----:B------:R4:W-:Y:S01]  /*1e020*/  STS [R11+0x4000], R4 ;  /* 0x004000040b007388 */ /* 0x0009e20000000800 */
[----:B---3--:R-:W-:-:S04]  /*1e030*/  IMAD.MOV.U32 R2, RZ, RZ, 0x4 ;  /* 0x00000004ff027424 */ /* 0x008fc800078e00ff */
[----:B------:R-:W-:-:S04]  /*1e040*/  @P1 IMAD.WIDE R8, R6, R2, c[0x0][0x508] ;  /* 0x0001420006081625 */ /* 0x000fc800078e0202 */
[----:B------:R-:W-:Y:S01]  /*1e050*/  IMAD.WIDE R2, R6, R2, c[0x0][0x500] ;  /* 0x0001400006027625 */ /* 0x000fe200078e0202 */
[----:B-1----:R-:W-:-:S03]  /*1e060*/  F2FP.PACK_AB R0, R47, R46 ;  /* 0x0000002e2f00723e */ /* 0x002fc600000000ff */
[----:B------:R-:W-:Y:S02]  /*1e070*/  IMAD.MOV.U32 R7, RZ, RZ, RZ ;  /* 0x000000ffff077224 */ /* 0x000fe400078e00ff */
[----:B------:R1:W-:Y:S04]  /*1e080*/  STS [R11+0x4400], R0 ;  /* 0x004400000b007388 */ /* 0x0003e80000000800 */
[----:B------:R-:W-:Y:S06]  /*1e090*/  BAR.SYNC.DEFER_BLOCKING 0x1, 0x100 ;  /* 0x0044000000007b1d */ /* 0x000fec0000010000 */
[----:B------:R1:W5:Y:S04]  /*1e0a0*/  @P1 LDG.E R15, [R8.64] ;  /* 0x00000008080f1981 */ /* 0x000368000c1e1900 */
[----:B------:R1:W5:Y:S01]  /*1e0b0*/  @P2 LDG.E R7, [R2.64] ;  /* 0x0000000802072981 */ /* 0x000362000c1e1900 */
[----:B--2---:R-:W-:-:S04]  /*1e0c0*/  ISETP.NE.AND P0, PT, R10, RZ, PT ;  /* 0x000000ff0a00720c */ /* 0x004fc80003f05270 */
[----:B----4-:R-:W-:Y:S01]  /*1e0d0*/  SEL R4, R10, c[0x0][0x3d4], P0 ;  /* 0x0000f5000a047a07 */ /* 0x010fe20000000000 */
[----:B------:R-:W-:Y:S05]  /*1e0e0*/  @P1 BRA `(.L_x_837) ;  /* 0x0000004000001947 */ /* 0x000fea0003800000 */
[----:B-1----:R-:W-:Y:S05]  /*1e0f0*/  @!P2 BRA `(.L_x_837) ;  /* 0x000000300000a947 */ /* 0x002fea0003800000 */
[----:B------:R1:W2:Y:S04]  /*1e100*/  LDG.E R0, [R2.64] ;  /* 0x0000000802007981 */ /* 0x0002a8000c1e1900 */
[----:B-1----:R-:W2:Y:S02]  /*1e110*/  LDG.E R2, [R2.64+0x4] ;  /* 0x0000040802027981 */ /* 0x002ea4000c1e1900 */
[----:B--2--5:R-:W-:Y:S02]  /*1e120*/  IADD3 R15, -R0, R2, RZ ;  /* 0x00000002000f7210 */ /* 0x024fe40007ffe1ff */
.L_x_837:
[----:B-1----:R-:W2:Y:S04]  /*1e130*/  LDL R2, [R1+0x1c] ;  /* 0x00001c0001027983 */ /* 0x002ea80000100800 */
[----:B------:R-:W2:Y:S04]  /*1e140*/  LDL R66, [R1+0x14] ;  /* 0x0000140001427983 */ /* 0x000ea80000100800 */
[----:B------:R-:W3:Y:S04]  /*1e150*/  LDL R27, [R1+0x30] ;  /* 0x00003000011b7983 */ /* 0x000ee80000100800 */
[----:B------:R-:W4:Y:S01]  /*1e160*/  LDL R11, [R1+0x34] ;  /* 0x00003400010b7983 */ /* 0x000f220000100800 */
[----:B------:R-:W-:Y:S01]  /*1e170*/  IMAD.MOV.U32 R9, RZ, RZ, 0x368 ;  /* 0x00000368ff097424 */ /* 0x000fe200078e00ff */
[----:B------:R-:W-:-:S04]  /*1e180*/  ISETP.GT.AND P2, PT, R4, 0x1, PT ;  /* 0x000000010400780c */ /* 0x000fc80003f44270 */
[----:B------:R-:W-:-:S04]  /*1e190*/  SEL R9, R9, 0x328, P2 ;  /* 0x0000032809097807 */ /* 0x000fc80001000000 */
[----:B------:R-:W1:Y:S08]  /*1e1a0*/  LDC.64 R4, c[0x0][R9+0x170] ;  /* 0x00005c0009047b82 */ /* 0x000e700000000a00 */
[----:B------:R-:W3:Y:S08]  /*1e1b0*/  LDC.64 R16, c[0x0][R9+0x168] ;  /* 0x00005a0009107b82 */ /* 0x000ef00000000a00 */
[----:B------:R1:W1:Y:S01]  /*1e1c0*/  LDC.64 R18, c[0x0][R9+0x178] ;  /* 0x00005e0009127b82 */ /* 0x0002620000000a00 */
[----:B------:R-:W-:-:S07]  /*1e1d0*/  ISETP.NE.U32.AND P0, PT, RZ, c[0x0][0x500], PT ;  /* 0x00014000ff007a0c */ /* 0x000fce0003f05070 */
[----:B------:R1:W1:Y:S01]  /*1e1e0*/  LDC.64 R20, c[0x0][R9+0x160] ;  /* 0x0000580009147b82 */ /* 0x0002620000000a00 */
[----:B------:R-:W-:Y:S01]  /*1e1f0*/  IMAD.MOV.U32 R0, RZ, RZ, c[0x0][0x4e8] ;  /* 0x00013a00ff007624 */ /* 0x000fe200078e00ff */
[----:B------:R-:W-:-:S04]  /*1e200*/  ISETP.NE.AND.EX P0, PT, RZ, c[0x0][0x504], PT, P0 ;  /* 0x00014100ff007a0c */ /* 0x000fc80003f05300 */
[----:B------:R-:W-:Y:S02]  /*1e210*/  ISETP.NE.AND P3, PT, R0, 0x1, PT ;  /* 0x000000010000780c */ /* 0x000fe40003f65270 */
[----:B------:R-:W-:Y:S02]  /*1e220*/  SHF.R.S32.HI R0, RZ, 0x1f, R6 ;  /* 0x0000001fff007819 */ /* 0x000fe40000011406 */
[----:B------:R-:W-:Y:S01]  /*1e230*/  SEL R8, R6, RZ, !P0 ;  /* 0x000000ff06087207 */ /* 0x000fe20004000000 */
[----:B--2---:R-:W-:Y:S01]  /*1e240*/  IMAD.IADD R12, R2, 0x1, R66 ;  /* 0x00000001020c7824 */ /* 0x004fe200078e0242 */
[----:B------:R-:W-:-:S03]  /*1e250*/  SEL R2, R0, RZ, !P0 ;  /* 0x000000ff00027207 */ /* 0x000fc60004000000 */
[----:B-1----:R-:W-:-:S04]  /*1e260*/  IMAD R0, R5, R8, RZ ;  /* 0x0000000805007224 */ /* 0x002fc800078e02ff */
[----:B------:R-:W-:Y:S02]  /*1e270*/  IMAD R10, R4, R2, R0 ;  /* 0x00000002040a7224 */ /* 0x000fe400078e0200 */
[----:B------:R-:W-:-:S04]  /*1e280*/  @P3 IMAD.HI.U32 R0, R12, c[0x0][0x4ec], RZ ;  /* 0x00013b000c003a27 */ /* 0x000fc800078e00ff */
[----:B------:R-:W-:-:S04]  /*1e290*/  IMAD.WIDE.U32 R2, R4, R8, RZ ;  /* 0x0000000804027225 */ /* 0x000fc800078e00ff */
[----:B------:R-:W-:Y:S01]  /*1e2a0*/  IMAD.MOV.U32 R6, RZ, RZ, R12 ;  /* 0x000000ffff067224 */ /* 0x000fe200078e000c */
[----:B------:R-:W-:Y:S01]  /*1e2b0*/  @P3 SHF.R.U32.HI R6, RZ, c[0x0][0x4f0], R0 ;  /* 0x00013c00ff063a19 */ /* 0x000fe20000011600 */
[----:B---3--:R-:W-:Y:S01]  /*1e2c0*/  IMAD.WIDE.U32 R4, R16, R27, RZ ;  /* 0x0000001b10047225 */ /* 0x008fe200078e00ff */
[----:B----4-:R-:W-:-:S03]  /*1e2d0*/  SEL R0, R11, RZ, P2 ;  /* 0x000000ff0b007207 */ /* 0x010fc60001000000 */
[----:B------:R-:W-:Y:S01]  /*1e2e0*/  IMAD R9, R17, R27, RZ ;  /* 0x0000001b11097224 */ /* 0x000fe200078e02ff */
[--C-:B-----5:R-:W-:Y:S01]  /*1e2f0*/  IADD3 R13, P1, P0, R2, R4, R7.reuse ;  /* 0x00000004020d7210 */ /* 0x120fe2000783e007 */
[----:B------:R-:W-:Y:S01]  /*1e300*/  IMAD.IADD R10, R3, 0x1, R10 ;  /* 0x00000001030a7824 */ /* 0x000fe200078e020a */
[----:B------:R-:W-:Y:S01]  /*1e310*/  SHF.R.S32.HI R11, RZ, 0x1f, R7 ;  /* 0x0000001fff0b7819 */ /* 0x000fe20000011407 */
[----:B------:R-:W-:Y:S02]  /*1e320*/  IMAD.IADD R4, R5, 0x1, R9 ;  /* 0x0000000105047824 */ /* 0x000fe400078e0209 */
[-C--:B------:R-:W-:Y:S02]  /*1e330*/  IMAD R9, R19, R0.reuse, RZ ;  /* 0x0000000013097224 */ /* 0x080fe400078e02ff */
        /* <DEDUP_REMOVED lines=9> */
[----:B------:R-:W-:Y:S02]  /*1e3d0*/  SHF.R.S32.HI R5, RZ, 0x1f, R0 ;  /* 0x0000001fff057819 */ /* 0x000fe40000011400 */
[----:B------:R-:W-:Y:S01]  /*1e3e0*/  LOP3.LUT R6, R26, 0xffffffe0, RZ, 0xc0, !PT ;  /* 0xffffffe01a067812 */ /* 0x000fe200078ec0ff */
[----:B------:R-:W-:-:S04]  /*1e3f0*/  IMAD.WIDE.U32 R2, R20, R0, R2 ;  /* 0x0000000014027225 */ /* 0x000fc800078e0002 */
[----:B------:R-:W-:Y:S02]  /*1e400*/  IMAD.MOV.U32 R0, RZ, RZ, c[0x0][0x4a8] ;  /* 0x00012a00ff007624 */ /* 0x000fe400078e00ff */
[----:B------:R-:W-:Y:S01]  /*1e410*/  IMAD R5, R20, R5, R4 ;  /* 0x0000000514057224 */ /* 0x000fe200078e0204 */
[----:B------:R-:W-:Y:S01]  /*1e420*/  SHF.R.S32.HI R4, RZ, 0x1f, R26 ;  /* 0x0000001fff047819 */ /* 0x000fe2000001141a */
[----:B------:R-:W-:Y:S01]  /*1e430*/  IMAD.IADD R6, R63, 0x1, -R6 ;  /* 0x000000013f067824 */ /* 0x000fe200078e0a06 */
[----:B------:R-:W-:Y:S01]  /*1e440*/  SEL R0, R0, c[0x0][0x450], P2 ;  /* 0x0001140000007a07 */ /* 0x000fe20001000000 */
[----:B------:R-:W-:Y:S01]  /*1e450*/  IMAD.MOV.U32 R9, RZ, RZ, c[0x0][0x4ac] ;  /* 0x00012b00ff097624 */ /* 0x000fe200078e00ff */
[----:B------:R-:W-:Y:S01]  /*1e460*/  LEA.HI R4, R4, R25, RZ, 0x3 ;  /* 0x0000001904047211 */ /* 0x000fe200078f18ff */
[----:B------:R-:W-:Y:S01]  /*1e470*/  IMAD.IADD R3, R3, 0x1, R5 ;  /* 0x0000000103037824 */ /* 0x000fe200078e0205 */
[----:B------:R-:W-:Y:S02]  /*1e480*/  SHF.R.S32.HI R10, RZ, 0x1f, R6 ;  /* 0x0000001fff0a7819 */ /* 0x000fe40000011406 */
[----:B------:R-:W-:-:S02]  /*1e490*/  SEL R9, R9, c[0x0][0x454], P2 ;  /* 0x0001150009097a07 */ /* 0x000fc40001000000 */
[----:B------:R-:W-:Y:S02]  /*1e4a0*/  LEA R0, P0, R2, R0, 0x2 ;  /* 0x0000000002007211 */ /* 0x000fe400078010ff */
[----:B------:R-:W-:Y:S02]  /*1e4b0*/  LOP3.LUT R5, R4, 0xffffff8, RZ, 0xc0, !PT ;  /* 0x0ffffff804057812 */ /* 0x000fe400078ec0ff */
[----:B------:R-:W-:Y:S02]  /*1e4c0*/  LEA.HI R4, R10, R6, RZ, 0x2 ;  /* 0x000000060a047211 */ /* 0x000fe400078f10ff */
[----:B------:R-:W-:Y:S01]  /*1e4d0*/  LEA.HI.X R3, R2, R9, R3, 0x2, P0 ;  /* 0x0000000902037211 */ /* 0x000fe200000f1403 */
[----:B------:R-:W-:Y:S01]  /*1e4e0*/  IMAD.IADD R10, R25, 0x1, -R5 ;  /* 0x00000001190a7824 */ /* 0x000fe200078e0a05 */
[----:B------:R-:W-:Y:S01]  /*1e4f0*/  SHF.R.S32.HI R9, RZ, 0x2, R4 ;  /* 0x00000002ff097819 */ /* 0x000fe20000011404 */
[----:B------:R-:W-:Y:S04]  /*1e500*/  SHFL.IDX PT, R2, R0, 0x1, 0x1c1f ;  /* 0x003c1f0000027f89 */ /* 0x000fe800000e0000 */
[----:B------:R1:W-:Y:S04]  /*1e510*/  SHFL.IDX PT, R4, R0, RZ, 0x1c1f ;  /* 0x001c1fff00047589 */ /* 0x0003e800000e0000 */
[----:B------:R-:W2:Y:S01]  /*1e520*/  SHFL.IDX PT, R5, R3, RZ, 0x1c1f ;  /* 0x001c1fff03057589 */ /* 0x000ea200000e0000 */
[----:B------:R-:W-:-:S03]  /*1e530*/  LOP3.LUT P0, RZ, R6, 0x3, RZ, 0xc0, !PT ;  /* 0x0000000306ff7812 */ /* 0x000fc6000780c0ff */
[----:B------:R-:W3:Y:S01]  /*1e540*/  SHFL.IDX PT, R3, R3, 0x1, 0x1c1f ;  /* 0x003c1f0003037f89 */ /* 0x000ee200000e0000 */
[----:B-1----:R-:W-:Y:S02]  /*1e550*/  IMAD R0, R10, 0x10, R9 ;  /* 0x000000100a007824 */ /* 0x002fe400078e0209 */
[----:B------:R-:W-:Y:S02]  /*1e560*/  IMAD R10, R15, c[0x0][0x4e8], RZ ;  /* 0x00013a000f0a7a24 */ /* 0x000fe400078e02ff */
[----:B------:R-:W-:-:S05]  /*1e570*/  IMAD.IADD R0, R0, 0x1, R66 ;  /* 0x0000000100007824 */ /* 0x000fca00078e0242 */
[C---:B------:R-:W-:Y:S02]  /*1e580*/  IADD3 R6, R0.reuse, 0x8, RZ ;  /* 0x0000000800067810 */ /* 0x040fe40007ffe0ff */
[-C--:B------:R-:W-:Y:S02]  /*1e590*/  ISETP.GE.OR P1, PT, R0, R10.reuse, P0 ;  /* 0x0000000a0000720c */ /* 0x080fe40000726670 */
[----:B------:R-:W-:-:S11]  /*1e5a0*/  ISETP.GE.OR P0, PT, R6, R10, P0 ;  /* 0x0000000a0600720c */ /* 0x000fd60000706670 */
[----:B--2---:R1:W-:Y:S01]  /*1e5b0*/  @!P1 ST.E [R4.64], R24 ;  /* 0x0000001804009985 */ /* 0x0043e2000c101908 */
        /* <DEDUP_REMOVED lines=10> */
[----:B------:R-:W-:Y:S01]  /*1e660*/  IADD3 R4, R66, R4, RZ ;  /* 0x0000000442047210 */ /* 0x000fe20007ffe0ff */
[----:B------:R-:W-:-:S02]  /*1e670*/  IMAD R7, R7, c[0x0][0x3a4], R0 ;  /* 0x0000e90007077a24 */ /* 0x000fc400078e0200 */
[----:B------:R1:W3:Y:S01]  /*1e680*/  LDS.128 R28, [R219+0x1080] ;  /* 0x00108000db1c7984 */ /* 0x0002e20000000c00 */
[----:B------:R-:W-:Y:S01]  /*1e690*/  IMAD R5, R5, c[0x0][0x3f0], RZ ;  /* 0x0000fc0005057a24 */ /* 0x000fe200078e02ff */
[----:B------:R-:W-:Y:S01]  /*1e6a0*/  MOV R0, R4 ;  /* 0x0000000400007202 */ /* 0x000fe20000000f00 */
[----:B------:R-:W-:Y:S01]  /*1e6b0*/  @P3 IMAD.HI.U32 R6, R4, c[0x0][0x4ec], RZ ;  /* 0x00013b0004063a27 */ /* 0x000fe200078e00ff */
[----:B------:R-:W-:Y:S01]  /*1e6c0*/  IADD3 R3, R3, R7, RZ ;  /* 0x0000000703037210 */ /* 0x000fe20007ffe0ff */
[----:B------:R1:W4:Y:S02]  /*1e6d0*/  LDS.128 R36, [R219+0x2080] ;  /* 0x00208000db247984 */ /* 0x0003240000000c00 */
[----:B------:R-:W-:Y:S01]  /*1e6e0*/  IMAD R7, R8, c[0x0][0x3f4], R5 ;  /* 0x0000fd0008077a24 */ /* 0x000fe200078e0205 */
[----:B------:R-:W-:Y:S01]  /*1e6f0*/  @P3 SHF.R.U32.HI R0, RZ, c[0x0][0x4f0], R6 ;  /* 0x00013c00ff003a19 */ /* 0x000fe20000011606 */
[C---:B------:R-:W-:Y:S01]  /*1e700*/  IMAD.WIDE.U32 R2, R27.reuse, c[0x0][0x3e8], R2 ;  /* 0x0000fa001b027a25 */ /* 0x040fe200078e0002 */
[----:B------:R1:W1:Y:S02]  /*1e710*/  LDS.128 R44, [R219+0x3080] ;  /* 0x00308000db2c7984 */ /* 0x0002640000000c00 */
[----:B------:R-:W-:Y:S01]  /*1e720*/  SHF.R.S32.HI R6, RZ, 0x1f, R0 ;  /* 0x0000001fff067819 */ /* 0x000fe20000011400 */
[----:B------:R-:W-:Y:S01]  /*1e730*/  IMAD R3, R27, c[0x0][0x3ec], R3 ;  /* 0x0000fb001b037a24 */ /* 0x000fe200078e0203 */
[----:B------:R1:W1:Y:S01]  /*1e740*/  LDS.128 R16, [R219+0x4080] ;  /* 0x00408000db107984 */ /* 0x0002620000000c00 */
[----:B------:R-:W-:-:S02]  /*1e750*/  IADD3 R5, -R0, RZ, RZ ;  /* 0x000000ff00057210 */ /* 0x000fc40007ffe1ff */
[----:B------:R-:W-:Y:S01]  /*1e760*/  IMAD.WIDE.U32 R2, R8, c[0x0][0x3f0], R2 ;  /* 0x0000fc0008027a25 */ /* 0x000fe200078e0002 */
[----:B------:R1:W1:Y:S03]  /*1e770*/  LDS.128 R24, [R219+0x5080] ;  /* 0x00508000db187984 */ /* 0x0002660000000c00 */
[----:B------:R-:W-:Y:S01]  /*1e780*/  IMAD R6, R6, c[0x0][0x3e0], RZ ;  /* 0x0000f80006067a24 */ /* 0x000fe200078e02ff */
[----:B------:R1:W1:Y:S01]  /*1e790*/  LDS.128 R32, [R219+0x6080] ;  /* 0x00608000db207984 */ /* 0x0002620000000c00 */
[----:B------:R-:W-:Y:S01]  /*1e7a0*/  IADD3 R3, R3, R7, RZ ;  /* 0x0000000703037210 */ /* 0x000fe20007ffe0ff */
[----:B------:R-:W-:Y:S01]  /*1e7b0*/  IMAD R4, R5, c[0x0][0x4e8], R4 ;  /* 0x00013a0005047a24 */ /* 0x000fe200078e0204 */
[----:B------:R-:W-:Y:S01]  /*1e7c0*/  IADD3 R7, R50, R66, RZ ;  /* 0x0000004232077210 */ /* 0x000fe20007ffe0ff */
[----:B------:R1:W1:Y:S01]  /*1e7d0*/  LDS.128 R40, [R219+0x7080] ;  /* 0x00708000db287984 */ /* 0x0002620000000c00 */
[----:B------:R-:W-:-:S02]  /*1e7e0*/  IMAD R5, R0, c[0x0][0x3e4], R6 ;  /* 0x0000f90000057a24 */ /* 0x000fc400078e0206 */
        /* <DEDUP_REMOVED lines=11> */
.L_x_900:
[----:B------:R-:W-:Y:S05]  /*1e8a0*/  BRA.DIV ~URZ, `(.L_x_840) ;  /* 0x000032b27f007947 */ /* 0x000fea000b800000 */
[----:B------:R4:W2:Y:S02]  /*1e8b0*/  SHFL.IDX PT, R2, R8, RZ, 0x181f ;  /* 0x00181fff08027589 */ /* 0x0008a400000e0000 */
.L_x_901:
[----:B------:R-:W-:Y:S01]  /*1e8c0*/  ISETP.GE.AND P0, PT, R7, R10, PT ;  /* 0x0000000a0700720c */ /* 0x000fe20003f06270 */
[----:B------:R-:W-:-:S12]  /*1e8d0*/  BSSY B0, `(.L_x_841) ;  /* 0x000000a000007945 */ /* 0x000fd80003800000 */
[----:B------:R-:W-:Y:S05]  /*1e8e0*/  @P0 BRA `(.L_x_842) ;  /* 0x0000008000000947 */ /* 0x000fea0003800000 */
[----:B------:R-:W-:Y:S02]  /*1e8f0*/  ISETP.GE.AND P1, PT, R72, c[0x0][0x3c8], PT ;  /* 0x0000f20048007a0c */ /* 0x000fe40003f26270 */
[----:B------:R-:W-:-:S11]  /*1e900*/  ISETP.GE.AND P0, PT, R14, c[0x0][0x3c8], PT ;  /* 0x0000f2000e007a0c */ /* 0x000fd60003f06270 */
[-C--:B--2---:R-:W-:Y:S02]  /*1e910*/  @!P1 LEA R4, P3, R72, R2.reuse, 0x1 ;  /* 0x0000000248049211 */ /* 0x084fe400078608ff */
[----:B------:R-:W-:Y:S02]  /*1e920*/  @!P0 LEA R2, P2, R14, R2, 0x1 ;  /* 0x000000020e028211 */ /* 0x000fe400078408ff */
[-C--:B---3--:R-:W-:Y:S02]  /*1e930*/  @!P1 LEA.HI.X R5, R72, R9.reuse, R48, 0x1, P3 ;  /* 0x0000000948059211 */ /* 0x088fe400018f0c30 */
[----:B------:R-:W-:-:S03]  /*1e940*/  @!P0 LEA.HI.X R3, R14, R9, R49, 0x1, P2 ;  /* 0x000000090e038211 */ /* 0x000fc600010f0c31 */
[----:B------:R2:W-:Y:S04]  /*1e950*/  @!P1 ST.E.128 [R4.64], R20 ;  /* 0x0000001404009985 */ /* 0x0005e8000c101d08 */
[----:B-1----:R2:W-:Y:S02]  /*1e960*/  @!P0 ST.E.128 [R2.64], R16 ;  /* 0x0000001002008985 */ /* 0x0025e4000c101d08 */
.L_x_842:
[----:B------:R-:W-:Y:S05]  /*1e970*/  BSYNC B0 ;  /* 0x0000000000007941 */ /* 0x000fea0003800000 */
.L_x_841:
[----:B------:R-:W-:Y:S05]  /*1e980*/  BRA.DIV ~URZ, `(.L_x_843) ;  /* 0x000032427f007947 */ /* 0x000fea000b800000 */
[----:B---3--:R3:W4:Y:S04]  /*1e990*/  SHFL.IDX PT, R9, R6, 0x1, 0x181f ;  /* 0x00381f0006097f89 */ /* 0x00872800000e0000 */
[----:B--2---:R3:W2:Y:S02]  /*1e9a0*/  SHFL.IDX PT, R2, R8, 0x1, 0x181f ;  /* 0x00381f0008027f89 */ /* 0x0046a400000e0000 */
.L_x_902:
[----:B------:R-:W-:Y:S01]  /*1e9b0*/  IADD3 R0, R7, 0x20, RZ ;  /* 0x0000002007007810 */ /* 0x000fe20007ffe0ff */
[----:B------:R-:W-:Y:S03]  /*1e9c0*/  BSSY B0, `(.L_x_844) ;  /* 0x000000b000007945 */ /* 0x000fe60003800000 */
[----:B------:R-:W-:-:S13]  /*1e9d0*/  ISETP.GE.AND P0, PT, R0, R10, PT ;  /* 0x0000000a0000720c */ /* 0x000fda0003f06270 */
[----:B------:R-:W-:Y:S05]  /*1e9e0*/  @P0 BRA `(.L_x_845) ;  /* 0x0000008000000947 */ /* 0x000fea0003800000 */
[----:B------:R-:W-:Y:S02]  /*1e9f0*/  ISETP.GE.AND P1, PT, R72, c[0x0][0x3c8], PT ;  /* 0x0000f20048007a0c */ /* 0x000fe40003f26270 */
[----:B------:R-:W-:-:S11]  /*1ea00*/  ISETP.GE.AND P0, PT, R14, c[0x0][0x3c8], PT ;  /* 0x0000f2000e007a0c */ /* 0x000fd60003f06270 */
[-C--:B--2---:R-:W-:Y:S02]  /*1ea10*/  @!P1 LEA R4, P3, R72, R2.reuse, 0x1 ;  /* 0x0000000248049211 */ /* 0x084fe400078608ff */
[----:B------:R-:W-:Y:S02]  /*1ea20*/  @!P0 LEA R2, P2, R14, R2, 0x1 ;  /* 0x000000020e028211 */ /* 0x000fe400078408ff */
[-C--:B----4-:R-:W-:Y:S02]  /*1ea30*/  @!P1 LEA.HI.X R5, R72, R9.reuse, R48, 0x1, P3 ;  /* 0x0000000948059211 */ /* 0x090fe400018f0c30 */
[----:B------:R-:W-:-:S03]  /*1ea40*/  @!P0 LEA.HI.X R3, R14, R9, R49, 0x1, P2 ;  /* 0x000000090e038211 */ /* 0x000fc600010f0c31 */
[----:B------:R2:W-:Y:S04]  /*1ea50*/  @!P1 ST.E.128 [R4.64], R28 ;  /* 0x0000001c04009985 */ /* 0x0005e8000c101d08 */
[----:B-1----:R2:W-:Y:S02]  /*1ea60*/  @!P0 ST.E.128 [R2.64], R24 ;  /* 0x0000001802008985 */ /* 0x0025e4000c101d08 */
.L_x_845:
[----:B------:R-:W-:Y:S05]  /*1ea70*/  BSYNC B0 ;  /* 0x0000000000007941 */ /* 0x000fea0003800000 */
.L_x_844:
[----:B------:R-:W-:Y:S05]  /*1ea80*/  BRA.DIV ~URZ, `(.L_x_846) ;  /* 0x000032127f007947 */ /* 0x000fea000b800000 */
[----:B----4-:R4:W3:Y:S02]  /*1ea90*/  SHFL.IDX PT, R9, R6, 0x2, 0x181f ;  /* 0x00581f0006097f89 */ /* 0x0108e400000e0000 */
.L_x_903:
[----:B------:R-:W-:Y:S05]  /*1eaa0*/  BRA.DIV ~URZ, `(.L_x_847) ;  /* 0x000032627f007947 */ /* 0x000fea000b800000 */
[----:B--2---:R2:W4:Y:S02]  /*1eab0*/  SHFL.IDX PT, R2, R8, 0x2, 0x181f ;  /* 0x00581f0008027f89 */ /* 0x00452400000e0000 */
.L_x_904:
[----:B------:R-:W-:Y:S01]  /*1eac0*/  IADD3 R0, R7, 0x40, RZ ;  /* 0x0000004007007810 */ /* 0x000fe20007ffe0ff */
[----:B------:R-:W-:Y:S03]  /*1ead0*/  BSSY B0, `(.L_x_848) ;  /* 0x000000b000007945 */ /* 0x000fe60003800000 */
[----:B------:R-:W-:-:S13]  /*1eae0*/  ISETP.GE.AND P0, PT, R0, R10, PT ;  /* 0x0000000a0000720c */ /* 0x000fda0003f06270 */
[----:B------:R-:W-:Y:S05]  /*1eaf0*/  @P0 BRA `(.L_x_849) ;  /* 0x0000008000000947 */ /* 0x000fea0003800000 */
[----:B------:R-:W-:Y:S02]  /*1eb00*/  ISETP.GE.AND P1, PT, R72, c[0x0][0x3c8], PT ;  /* 0x0000f20048007a0c */ /* 0x000fe40003f26270 */
[----:B------:R-:W-:-:S11]  /*1eb10*/  ISETP.GE.AND P0, PT, R14, c[0x0][0x3c8], PT ;  /* 0x0000f2000e007a0c */ /* 0x000fd60003f06270 */
[-C--:B----4-:R-:W-:Y:S02]  /*1eb20*/  @!P1 LEA R4, P3, R72, R2.reuse, 0x1 ;  /* 0x0000000248049211 */ /* 0x090fe400078608ff */
[----:B------:R-:W-:Y:S02]  /*1eb30*/  @!P0 LEA R2, P2, R14, R2, 0x1 ;  /* 0x000000020e028211 */ /* 0x000fe400078408ff */
[-C--:B---3--:R-:W-:Y:S02]  /*1eb40*/  @!P1 LEA.HI.X R5, R72, R9.reuse, R48, 0x1, P3 ;  /* 0x0000000948059211 */ /* 0x088fe400018f0c30 */
[----:B------:R-:W-:-:S03]  /*1eb50*/  @!P0 LEA.HI.X R3, R14, R9, R49, 0x1, P2 ;  /* 0x000000090e038211 */ /* 0x000fc600010f0c31 */
[----:B------:R3:W-:Y:S04]  /*1eb60*/  @!P1 ST.E.128 [R4.64], R36 ;  /* 0x0000002404009985 */ /* 0x0007e8000c101d08 */
[----:B-1----:R3:W-:Y:S02]  /*1eb70*/  @!P0 ST.E.128 [R2.64], R32 ;  /* 0x0000002002008985 */ /* 0x0027e4000c101d08 */
.L_x_849:
[----:B------:R-:W-:Y:S05]  /*1eb80*/  BSYNC B0 ;  /* 0x0000000000007941 */ /* 0x000fea0003800000 */
.L_x_848:
[----:B------:R-:W-:Y:S05]  /*1eb90*/  BRA.DIV ~URZ, `(.L_x_850) ;  /* 0x000031e27f007947 */ /* 0x000fea000b800000 */
[----:B---34-:R-:W3:Y:S04]  /*1eba0*/  SHFL.IDX PT, R6, R6, 0x3, 0x181f ;  /* 0x00781f0006067f89 */ /* 0x018ee800000e0000 */
[----:B------:R4:W2:Y:S02]  /*1ebb0*/  SHFL.IDX PT, R0, R8, 0x3, 0x181f ;  /* 0x00781f0008007f89 */ /* 0x0008a400000e0000 */
.L_x_905:
[----:B------:R-:W-:-:S04]  /*1ebc0*/  IADD3 R2, R7, 0x60, RZ ;  /* 0x0000006007027810 */ /* 0x000fc80007ffe0ff */
[----:B------:R-:W-:-:S13]  /*1ebd0*/  ISETP.GE.AND P0, PT, R2, R10, PT ;  /* 0x0000000a0200720c */ /* 0x000fda0003f06270 */
[----:B------:R-:W-:Y:S05]  /*1ebe0*/  @P0 BRA `(.L_x_851) ;  /* 0x000018d000000947 */ /* 0x000fea0003800000 */
[----:B------:R-:W-:-:S13]  /*1ebf0*/  ISETP.GE.AND P0, PT, R72, c[0x0][0x3c8], PT ;  /* 0x0000f20048007a0c */ /* 0x000fda0003f06270 */
[----:B--2---:R-:W-:-:S04]  /*1ec00*/  @!P0 LEA R2, P1, R72, R0, 0x1 ;  /* 0x0000000048028211 */ /* 0x004fc800078208ff */
[----:B---3--:R-:W-:-:S05]  /*1ec10*/  @!P0 LEA.HI.X R3, R72, R6, R48, 0x1, P1 ;  /* 0x0000000648038211 */ /* 0x008fca00008f0c30 */
[----:B-1----:R1:W-:Y:S01]  /*1ec20*/  @!P0 ST.E.128 [R2.64], R44 ;  /* 0x0000002c02008985 */ /* 0x0023e2000c101d08 */
[----:B------:R-:W-:-:S13]  /*1ec30*/  ISETP.GE.AND P0, PT, R14, c[0x0][0x3c8], PT ;  /* 0x0000f2000e007a0c */ /* 0x000fda0003f06270 */
[----:B------:R-:W-:Y:S05]  /*1ec40*/  @P0 BRA `(.L_x_851) ;  /* 0x0000187000000947 */ /* 0x000fea0003800000 */
[----:B-1----:R-:W-:-:S04]  /*1ec50*/  LEA R2, P0, R14, R0, 0x1 ;  /* 0x000000000e027211 */ /* 0x002fc800078008ff */
[----:B------:R-:W-:-:S05]  /*1ec60*/  LEA.HI.X R3, R14, R6, R49, 0x1, P0 ;  /* 0x000000060e037211 */ /* 0x000fca00000f0c31 */
[----:B------:R1:W-:Y:S01]  /*1ec70*/  ST.E.128 [R2.64], R40 ;  /* 0x0000002802007985 */ /* 0x0003e2000c101d08 */
[----:B------:R-:W-:Y:S05]  /*1ec80*/  BRA `(.L_x_851) ;  /* 0x0000183000007947 */ /* 0x000fea0003800000 */
.L_x_838:
[----:B-1----:R-:W2:Y:S04]  /*1ec90*/  LDL.LU R4, [R1+0x30] ;  /* 0x0000300001047983 */ /* 0x002ea80000300800 */
[----:B------:R-:W3:Y:S01]  /*1eca0*/  LDL.LU R6, [R1+0x34] ;  /* 0x0000340001067983 */ /* 0x000ee20000300800 */
[----:B------:R-:W-:Y:S02]  /*1ecb0*/  IMAD R0, R11, c[0x0][0x408], RZ ;  /* 0x000102000b007a24 */ /* 0x000fe400078e02ff */
[----:B------:R-:W-:-:S04]  /*1ecc0*/  IMAD.WIDE.U32 R2, R7, c[0x0][0x408], RZ ;  /* 0x0001020007027a25 */ /* 0x000fc800078e00ff */
[----:B------:R-:W-:Y:S01]  /*1ecd0*/  IMAD R7, R7, c[0x0][0x40c], R0 ;  /* 0x0001030007077a24 */ /* 0x000fe200078e0200 */
[----:B------:R-:W-:Y:S01]  /*1ece0*/  SHF.R.S32.HI R0, RZ, 0x1f, R8 ;  /* 0x0000001fff007819 */ /* 0x000fe20000011408 */
[----:B------:R-:W-:-:S03]  /*1ecf0*/  @P3 IMAD.HI.U32 R5, R12, c[0x0][0x4ec], RZ ;  /* 0x00013b000c053a27 */ /* 0x000fc600078e00ff */
[----:B------:R-:W-:Y:S01]  /*1ed00*/  IADD3 R3, R3, R7, RZ ;  /* 0x0000000703037210 */ /* 0x000fe20007ffe0ff */
[----:B------:R-:W-:-:S04]  /*1ed10*/  IMAD R0, R0, c[0x0][0x440], RZ ;  /* 0x0001100000007a24 */ /* 0x000fc800078e02ff */
        /* <DEDUP_REMOVED lines=25> */
.L_x_906:
[----:B------:R-:W-:Y:S05]  /*1eeb0*/  BRA.DIV ~URZ, `(.L_x_853) ;  /* 0x00002ff27f007947 */ /* 0x000fea000b800000 */
[----:B------:R3:W4:Y:S02]  /*1eec0*/  SHFL.IDX PT, R0, R28, RZ, 0x1c1f ;  /* 0x001c1fff1c007589 */ /* 0x00072400000e0000 */
.L_x_907:
        /* <DEDUP_REMOVED lines=47> */
[-C--:B--2---:R-:W-:Y:S02]  /*1f1c0*/  @!P3 LEA R6, P5, R13, R0.reuse, 0x2 ;  /* 0x000000000d06b211 */ /* 0x084fe400078a10ff */
[----:B----4-:R-:W-:Y:S02]  /*1f1d0*/  @!P4 LEA R2, P0, R15, R0, 0x2 ;  /* 0x000000000f02c211 */ /* 0x010fe400078010ff */
        /* <DEDUP_REMOVED lines=49> */
.L_x_855:
[----:B------:R-:W-:Y:S05]  /*1f4f0*/  BSYNC B0 ;  /* 0x0000000000007941 */ /* 0x000fea0003800000 */
.L_x_854:
[----:B------:R-:W-:Y:S05]  /*1f500*/  BRA.DIV ~URZ, `(.L_x_856) ;  /* 0x00002a027f007947 */ /* 0x000fea000b800000 */
[----:B--2---:R2:W1:Y:S04]  /*1f510*/  SHFL.IDX PT, R4, R14, 0x1, 0x1c1f ;  /* 0x003c1f000e047f89 */ /* 0x00446800000e0000 */
[----:B----4-:R2:W4:Y:S02]  /*1f520*/  SHFL.IDX PT, R0, R28, 0x1, 0x1c1f ;  /* 0x003c1f001c007f89 */ /* 0x01052400000e0000 */
.L_x_908:
[----:B------:R-:W-:-:S13]  /*1f530*/  ISETP.NE.AND P0, PT, R51, RZ, PT ;  /* 0x000000ff3300720c */ /* 0x000fda0003f05270 */
        /* <DEDUP_REMOVED lines=11> */
[----:B------:R-:W-:-:S02]  /*1f5f0*/  ISETP.GE.AND P3, PT, R18, c[0x0][0x3c8], PT ;  /* 0x0000f20012007a0c */ /* 0x000fc40003f66270 */
[----:B-----5:R-:W-:-:S13]  /*1f600*/  ISETP.GE.AND P2, PT, R5, c[0x0][0x3c8], PT ;  /* 0x0000f20005007a0c */ /* 0x020fda0003f46270 */
[----:B------:R-:W-:Y:S02]  /*1f610*/  @!P2 IMAD.MOV.U32 R8, RZ, RZ, R0 ;  /* 0x000000ffff08a224 */ /* 0x000fe400078e0000 */
[----:B------:R-:W-:-:S04]  /*1f620*/  @!P2 IMAD.MOV.U32 R9, RZ, RZ, R4 ;  /* 0x000000ffff09a224 */ /* 0x000fc800078e0004 */
[----:B------:R-:W-:-:S05]  /*1f630*/  @!P2 IMAD.WIDE R8, R5, 0x4, R8 ;  /* 0x000000040508a825 */ /* 0x000fca00078e0208 */
[----:B------:R1:W-:Y:S01]  /*1f640*/  @!P2 ST.E.64 [R8.64], R120 ;  /* 0x000000780800a985 */ /* 0x0003e2000c101b08 */
[----:B------:R-:W-:-:S03]  /*1f650*/  ISETP.GE.AND P2, PT, R19, c[0x0][0x3c8], PT ;  /* 0x0000f20013007a0c */ /* 0x000fc60003f46270 */
[----:B------:R4:W-:Y:S01]  /*1f660*/  @!P1 ST.E.64 [R6.64], R64 ;  /* 0x0000004006009985 */ /* 0x0009e2000c101b08 */
[----:B------:R-:W-:-:S03]  /*1f670*/  @!P6 LEA R12, P1, R16, R0, 0x2 ;  /* 0x00000000100ce211 */ /* 0x000fc600078210ff */
[----:B------:R5:W-:Y:S01]  /*1f680*/  @!P0 ST.E.64 [R2.64], R60 ;  /* 0x0000003c02008985 */ /* 0x000be2000c101b08 */
[C---:B--2---:R-:W-:Y:S02]  /*1f690*/  @!P5 LEA R14, P0, R15.reuse, R0, 0x2 ;  /* 0x000000000f0ed211 */ /* 0x044fe400078010ff */
[-C--:B------:R-:W-:Y:S02]  /*1f6a0*/  @!P6 LEA.HI.X R13, R16, R4.reuse, R33, 0x2, P1 ;  /* 0x00000004100de211 */ /* 0x080fe400008f1421 */
[----:B------:R-:W-:Y:S02]  /*1f6b0*/  @!P5 LEA.HI.X R15, R15, R4, R31, 0x2, P0 ;  /* 0x000000040f0fd211 */ /* 0x000fe400000f141f */
        /* <DEDUP_REMOVED lines=46> */
.L_x_836:
[----:B------:R-:W3:Y:S04]  /*1f9a0*/  LDL.LU R0, [R1+0x28] ;  /* 0x0000280001007983 */ /* 0x000ee80000300800 */
[----:B------:R-:W4:Y:S01]  /*1f9b0*/  LDL R6, [R1+0x2c] ;  /* 0x00002c0001067983 */ /* 0x000f220000100800 */
[----:B------:R-:W-:Y:S01]  /*1f9c0*/  ISETP.NE.U32.AND P0, PT, RZ, c[0x0][0x508], PT ;  /* 0x00014200ff007a0c */ /* 0x000fe20003f05070 */
[----:B------:R-:W-:Y:S01]  /*1f9d0*/  IMAD.MOV.U32 R4, RZ, RZ, 0x4 ;  /* 0x00000004ff047424 */ /* 0x000fe200078e00ff */
        /* <DEDUP_REMOVED lines=14> */
[----:B-1-3--:R-:W4:Y:S02]  /*1fac0*/  LDG.E R2, [R2.64+0x4] ;  /* 0x0000040802027981 */ /* 0x00af24000c1e1900 */
[----:B----45:R-:W-:Y:S02]  /*1fad0*/  IADD3 R20, -R0, R2, RZ ;  /* 0x0000000200147210 */ /* 0x030fe40007ffe1ff */
.L_x_857:
[----:B------:R-:W-:Y:S01]  /*1fae0*/  ISETP.GT.AND P0, PT, R63, 0x7f, PT ;  /* 0x0000007f3f00780c */ /* 0x000fe20003f04270 */
[----:B------:R-:W-:Y:S01]  /*1faf0*/  BSSY B0, `(.L_x_858) ;  /* 0x0000038000007945 */ /* 0x000fe20003800000 */
[----:B------:R-:W-:Y:S02]  /*1fb00*/  SHF.R.S32.HI R0, RZ, 0x1f, R6 ;  /* 0x0000001fff007819 */ /* 0x000fe40000011406 */
[----:B-----5:R-:W-:-:S02]  /*1fb10*/  SHF.R.S32.HI R18, RZ, 0x1f, R7 ;  /* 0x0000001fff127819 */ /* 0x020fc40000011407 */
[----:B------:R-:W-:Y:S02]  /*1fb20*/  SEL R16, R6, RZ, !P2 ;  /* 0x000000ff06107207 */ /* 0x000fe40005000000 */
[----:B------:R-:W-:-:S05]  /*1fb30*/  SEL R21, R0, RZ, !P2 ;  /* 0x000000ff00157207 */ /* 0x000fca0005000000 */
[----:B------:R-:W-:Y:S05]  /*1fb40*/  @P0 BRA `(.L_x_859) ;  /* 0x0000032000000947 */ /* 0x000fea0003800000 */
[----:B-1----:R-:W3:Y:S01]  /*1fb50*/  LDL R2, [R1+0x14] ;  /* 0x0000140001027983 */ /* 0x002ee20000100800 */
[----:B------:R-:W-:Y:S01]  /*1fb60*/  IMAD R0, R20, c[0x0][0x4e8], RZ ;  /* 0x00013a0014007a24 */ /* 0x000fe200078e02ff */
[----:B---3--:R-:W-:-:S04]  /*1fb70*/  IADD3 R15, R2, R63, RZ ;  /* 0x0000003f020f7210 */ /* 0x008fc80007ffe0ff */
[----:B------:R-:W-:-:S13]  /*1fb80*/  ISETP.GE.AND P0, PT, R15, R0, PT ;  /* 0x000000000f00720c */ /* 0x000fda0003f06270 */
[----:B------:R-:W-:Y:S05]  /*1fb90*/  @P0 BRA `(.L_x_859) ;  /* 0x000002d000000947 */ /* 0x000fea0003800000 */
[----:B------:R-:W3:Y:S04]  /*1fba0*/  LDL R2, [R1+0x30] ;  /* 0x0000300001027983 */ /* 0x000ee80000100800 */
[----:B------:R-:W4:Y:S01]  /*1fbb0*/  LDL.LU R22, [R1+0x34] ;  /* 0x0000340001167983 */ /* 0x000f220000300800 */
[----:B------:R-:W-:Y:S01]  /*1fbc0*/  IMAD.MOV.U32 R0, RZ, RZ, 0x368 ;  /* 0x00000368ff007424 */ /* 0x000fe200078e00ff */
[----:B------:R-:W-:Y:S02]  /*1fbd0*/  ISETP.GT.AND P2, PT, R19, 0x1, PT ;  /* 0x000000011300780c */ /* 0x000fe40003f44270 */
[----:B------:R-:W-:Y:S02]  /*1fbe0*/  MOV R6, R15 ;  /* 0x0000000f00067202 */ /* 0x000fe40000000f00 */
[----:B------:R-:W-:-:S04]  /*1fbf0*/  SEL R0, R0, 0x328, P2 ;  /* 0x0000032800007807 */ /* 0x000fc80001000000 */
[----:B------:R1:W5:Y:S08]  /*1fc00*/  LDC.64 R8, c[0x0][R0+0x170] ;  /* 0x00005c0000087b82 */ /* 0x0003700000000a00 */
[----:B------:R1:W3:Y:S08]  /*1fc10*/  LDC.64 R4, c[0x0][R0+0x168] ;  /* 0x00005a0000047b82 */ /* 0x0002f00000000a00 */
[----:B------:R1:W2:Y:S08]  /*1fc20*/  LDC.64 R12, c[0x0][R0+0x178] ;  /* 0x00005e00000c7b82 */ /* 0x0002b00000000a00 */
[----:B------:R1:W2:Y:S02]  /*1fc30*/  LDC.64 R10, c[0x0][R0+0x160] ;  /* 0x00005800000a7b82 */ /* 0x0002a40000000a00 */
[----:B-1----:R-:W-:-:S05]  /*1fc40*/  IMAD.MOV.U32 R0, RZ, RZ, c[0x0][0x4e8] ;  /* 0x00013a00ff007624 */ /* 0x002fca00078e00ff */
[----:B------:R-:W-:Y:S01]  /*1fc50*/  ISETP.NE.AND P0, PT, R0, 0x1, PT ;  /* 0x000000010000780c */ /* 0x000fe20003f05270 */
[----:B-----5:R-:W-:-:S12]  /*1fc60*/  IMAD R0, R9, R16, RZ ;  /* 0x0000001009007224 */ /* 0x020fd800078e02ff */
[----:B------:R-:W-:-:S05]  /*1fc70*/  @P0 IMAD.HI.U32 R17, R15, c[0x0][0x4ec], RZ ;  /* 0x00013b000f110a27 */ /* 0x000fca00078e00ff */
[----:B------:R-:W-:Y:S01]  /*1fc80*/  @P0 SHF.R.U32.HI R6, RZ, c[0x0][0x4f0], R17 ;  /* 0x00013c00ff060a19 */ /* 0x000fe20000011611 */
[-C--:B---3--:R-:W-:Y:S02]  /*1fc90*/  IMAD R9, R5, R2.reuse, RZ ;  /* 0x0000000205097224 */ /* 0x088fe400078e02ff */
[----:B------:R-:W-:-:S04]  /*1fca0*/  IMAD.WIDE.U32 R4, R4, R2, RZ ;  /* 0x0000000204047225 */ /* 0x000fc800078e00ff */
[----:B------:R-:W-:-:S04]  /*1fcb0*/  IMAD.WIDE.U32 R2, R8, R16, RZ ;  /* 0x0000001008027225 */ /* 0x000fc800078e00ff */
[----:B------:R-:W-:Y:S01]  /*1fcc0*/  IMAD R8, R8, R21, R0 ;  /* 0x0000001508087224 */ /* 0x000fe200078e0200 */
[----:B----4-:R-:W-:Y:S01]  /*1fcd0*/  SEL R0, R22, RZ, P2 ;  /* 0x000000ff16007207 */ /* 0x010fe20001000000 */
[----:B------:R-:W-:Y:S01]  /*1fce0*/  IMAD.IADD R9, R5, 0x1, R9 ;  /* 0x0000000105097824 */ /* 0x000fe200078e0209 */
[----:B------:R-:W-:Y:S01]  /*1fcf0*/  IADD3 R17, P1, P0, R2, R4, R7 ;  /* 0x0000000402117210 */ /* 0x000fe2000783e007 */
[----:B------:R-:W-:Y:S01]  /*1fd00*/  IMAD.MOV R4, RZ, RZ, -R6 ;  /* 0x000000ffff047224 */ /* 0x000fe200078e0a06 */
[----:B------:R-:W-:Y:S01]  /*1fd10*/  IADD3 R5, R3, R8, RZ ;  /* 0x0000000803057210 */ /* 0x000fe20007ffe0ff */
[----:B--2---:R-:W-:-:S03]  /*1fd20*/  IMAD.WIDE.U32 R2, R12, R0, RZ ;  /* 0x000000000c027225 */ /* 0x004fc600078e00ff */
        /* <DEDUP_REMOVED lines=20> */
.L_x_859:
[----:B------:R-:W-:Y:S05]  /*1fe70*/  BSYNC B0 ;  /* 0x0000000000007941 */ /* 0x000fea0003800000 */
.L_x_858:
[----:B------:R-:W-:-:S13]  /*1fe80*/  ISETP.GT.AND P0, PT, R19, 0x1, PT ;  /* 0x000000011300780c */ /* 0x000fda0003f04270 */
[----:B------:R-:W-:Y:S05]  /*1fe90*/  @P0 BRA `(.L_x_851) ;  /* 0x0000062000000947 */ /* 0x000fea0003800000 */
[----:B------:R-:W3:Y:S04]  /*1fea0*/  LDL.LU R9, [R1+0x30] ;  /* 0x0000300001097983 */ /* 0x000ee80000300800 */
[----:B------:R-:W4:Y:S01]  /*1feb0*/  LDL.LU R8, [R1+0x14] ;  /* 0x0000140001087983 */ /* 0x000f220000300800 */
[----:B-1----:R-:W-:Y:S01]  /*1fec0*/  MOV R2, c[0x0][0x4e8] ;  /* 0x00013a0000027a02 */ /* 0x002fe20000000f00 */
[----:B------:R-:W-:Y:S01]  /*1fed0*/  IMAD R0, R18, c[0x0][0x3a0], RZ ;  /* 0x0000e80012007a24 */ /* 0x000fe200078e02ff */
[----:B------:R-:W-:Y:S01]  /*1fee0*/  LEA R4, R23, R50, 0x5 ;  /* 0x0000003217047211 */ /* 0x000fe200078e28ff */
[----:B------:R-:W-:Y:S01]  /*1fef0*/  IMAD R5, R21, c[0x0][0x3f0], RZ ;  /* 0x0000fc0015057a24 */ /* 0x000fe200078e02ff */
[----:B------:R-:W-:Y:S01]  /*1ff00*/  ISETP.NE.AND P0, PT, R2, 0x1, PT ;  /* 0x000000010200780c */ /* 0x000fe20003f05270 */
[----:B------:R-:W-:-:S02]  /*1ff10*/  IMAD R0, R7, c[0x0][0x3a4], R0 ;  /* 0x0000e90007007a24 */ /* 0x000fc400078e0200 */
[----:B------:R-:W-:-:S04]  /*1ff20*/  IMAD.WIDE.U32 R2, R7, c[0x0][0x3a0], RZ ;  /* 0x0000e80007027a25 */ /* 0x000fc800078e00ff */
[----:B------:R-:W-:Y:S01]  /*1ff30*/  IMAD R7, R16, c[0x0][0x3f4], R5 ;  /* 0x0000fd0010077a24 */ /* 0x000fe200078e0205 */
[----:B------:R-:W-:-:S05]  /*1ff40*/  IADD3 R3, R3, R0, RZ ;  /* 0x0000000003037210 */ /* 0x000fca0007ffe0ff */
[----:B---3--:R-:W-:Y:S01]  /*1ff50*/  IMAD.WIDE.U32 R2, R9, c[0x0][0x3e8], R2 ;  /* 0x0000fa0009027a25 */ /* 0x008fe200078e0002 */
[----:B----4-:R-:W-:-:S03]  /*1ff60*/  IADD3 R4, R8, R4, RZ ;  /* 0x0000000408047210 */ /* 0x010fc60007ffe0ff */
[----:B------:R-:W-:Y:S01]  /*1ff70*/  IMAD R3, R9, c[0x0][0x3ec], R3 ;  /* 0x0000fb0009037a24 */ /* 0x000fe200078e0203 */
[----:B------:R-:W-:Y:S02]  /*1ff80*/  IADD3 R8, R50, R8, RZ ;  /* 0x0000000832087210 */ /* 0x000fe40007ffe0ff */
[----:B------:R-:W-:Y:S01]  /*1ff90*/  MOV R0, R4 ;  /* 0x0000000400007202 */ /* 0x000fe20000000f00 */
[----:B------:R-:W-:-:S04]  /*1ffa0*/  @P0 IMAD.HI.U32 R6, R4, c[0x0][0x4ec], RZ ;  /* 0x00013b0004060a27 */ /* 0x000fc800078e00ff */
[----:B------:R-:W-:Y:S01]  /*1ffb0*/  IMAD.WIDE.U32 R2, R16, c[0x0][0x3f0], R2 ;  /* 0x0000fc0010027a25 */ /* 0x000fe200078e0002 */
[----:B------:R-:W-:-:S04]  /*1ffc0*/  @P0 SHF.R.U32.HI R0, RZ, c[0x0][0x4f0], R6 ;  /* 0x00013c00ff000a19 */ /* 0x000fc80000011606 */
        /* <DEDUP_REMOVED lines=17> */
.L_x_909:
[----:B------:R-:W-:Y:S05]  /*200e0*/  BRA.DIV ~URZ, `(.L_x_861) ;  /* 0x00001f527f007947 */ /* 0x000fea000b800000 */
[----:B------:R4:W1:Y:S02]  /*200f0*/  SHFL.IDX PT, R2, R9, RZ, 0x181f ;  /* 0x00181fff09027589 */ /* 0x00086400000e0000 */
.L_x_910:
[----:B------:R-:W-:Y:S01]  /*20100*/  IMAD R7, R20, c[0x0][0x4e8], RZ ;  /* 0x00013a0014077a24 */ /* 0x000fe200078e02ff */
[----:B------:R-:W-:Y:S04]  /*20110*/  BSSY B0, `(.L_x_862) ;  /* 0x000000b000007945 */ /* 0x000fe80003800000 */
[----:B------:R-:W-:-:S13]  /*20120*/  ISETP.GE.AND P0, PT, R8, R7, PT ;  /* 0x000000070800720c */ /* 0x000fda0003f06270 */
[----:B------:R-:W-:Y:S05]  /*20130*/  @P0 BRA `(.L_x_863) ;  /* 0x0000008000000947 */ /* 0x000fea0003800000 */
[----:B------:R-:W-:Y:S02]  /*20140*/  ISETP.GE.AND P1, PT, R72, c[0x0][0x3c8], PT ;  /* 0x0000f20048007a0c */ /* 0x000fe40003f26270 */
[----:B------:R-:W-:-:S11]  /*20150*/  ISETP.GE.AND P0, PT, R14, c[0x0][0x3c8], PT ;  /* 0x0000f2000e007a0c */ /* 0x000fd60003f06270 */
[-C--:B-1----:R-:W-:Y:S02]  /*20160*/  @!P1 LEA R4, P3, R72, R2.reuse, 0x1 ;  /* 0x0000000248049211 */ /* 0x082fe400078608ff */
[----:B------:R-:W-:Y:S02]  /*20170*/  @!P0 LEA R2, P2, R14, R2, 0x1 ;  /* 0x000000020e028211 */ /* 0x000fe400078408ff */
[-C--:B---3--:R-:W-:Y:S02]  /*20180*/  @!P1 LEA.HI.X R5, R72, R10.reuse, R48, 0x1, P3 ;  /* 0x0000000a48059211 */ /* 0x088fe400018f0c30 */
[----:B------:R-:W-:-:S03]  /*20190*/  @!P0 LEA.HI.X R3, R14, R10, R49, 0x1, P2 ;  /* 0x0000000a0e038211 */ /* 0x000fc600010f0c31 */
[----:B------:R1:W-:Y:S04]  /*201a0*/  @!P1 ST.E.128 [R4.64], RZ ;  /* 0x000000ff04009985 */ /* 0x0003e8000c101d08 */
[----:B------:R1:W-:Y:S02]  /*201b0*/  @!P0 ST.E.128 [R2.64], RZ ;  /* 0x000000ff02008985 */ /* 0x0003e4000c101d08 */
.L_x_863:
[----:B------:R-:W-:Y:S05]  /*201c0*/  BSYNC B0 ;  /* 0x0000000000007941 */ /* 0x000fea0003800000 */
.L_x_862:
[----:B------:R-:W-:Y:S05]  /*201d0*/  BRA.DIV ~URZ, `(.L_x_864) ;  /* 0x00001ed27f007947 */ /* 0x000fea000b800000 */
[----:B---3--:R3:W2:Y:S04]  /*201e0*/  SHFL.IDX PT, R10, R6, 0x1, 0x181f ;  /* 0x00381f00060a7f89 */ /* 0x0086a800000e0000 */
[----:B-1----:R3:W1:Y:S02]  /*201f0*/  SHFL.IDX PT, R2, R9, 0x1, 0x181f ;  /* 0x00381f0009027f89 */ /* 0x00266400000e0000 */
.L_x_911:
[----:B------:R-:W-:Y:S01]  /*20200*/  IADD3 R0, R8, 0x20, RZ ;  /* 0x0000002008007810 */ /* 0x000fe20007ffe0ff */
[----:B------:R-:W-:Y:S03]  /*20210*/  BSSY B0, `(.L_x_865) ;  /* 0x000000b000007945 */ /* 0x000fe60003800000 */
[----:B------:R-:W-:-:S13]  /*20220*/  ISETP.GE.AND P0, PT, R0, R7, PT ;  /* 0x000000070000720c */ /* 0x000fda0003f06270 */
[----:B------:R-:W-:Y:S05]  /*20230*/  @P0 BRA `(.L_x_866) ;  /* 0x0000008000000947 */ /* 0x000fea0003800000 */
[----:B------:R-:W-:Y:S02]  /*20240*/  ISETP.GE.AND P1, PT, R72, c[0x0][0x3c8], PT ;  /* 0x0000f20048007a0c */ /* 0x000fe40003f26270 */
[----:B------:R-:W-:-:S11]  /*20250*/  ISETP.GE.AND P0, PT, R14, c[0x0][0x3c8], PT ;  /* 0x0000f2000e007a0c */ /* 0x000fd60003f06270 */
[-C--:B-1----:R-:W-:Y:S02]  /*20260*/  @!P1 LEA R4, P3, R72, R2.reuse, 0x1 ;  /* 0x0000000248049211 */ /* 0x082fe400078608ff */
[----:B------:R-:W-:Y:S02]  /*20270*/  @!P0 LEA R2, P2, R14, R2, 0x1 ;  /* 0x000000020e028211 */ /* 0x000fe400078408ff */
[-C--:B--2---:R-:W-:Y:S02]  /*20280*/  @!P1 LEA.HI.X R5, R72, R10.reuse, R48, 0x1, P3 ;  /* 0x0000000a48059211 */ /* 0x084fe400018f0c30 */
[----:B------:R-:W-:-:S03]  /*20290*/  @!P0 LEA.HI.X R3, R14, R10, R49, 0x1, P2 ;  /* 0x0000000a0e038211 */ /* 0x000fc600010f0c31 */
[----:B------:R1:W-:Y:S04]  /*202a0*/  @!P1 ST.E.128 [R4.64], RZ ;  /* 0x000000ff04009985 */ /* 0x0003e8000c101d08 */
[----:B------:R1:W-:Y:S02]  /*202b0*/  @!P0 ST.E.128 [R2.64], RZ ;  /* 0x000000ff02008985 */ /* 0x0003e4000c101d08 */
.L_x_866:
[----:B------:R-:W-:Y:S05]  /*202c0*/  BSYNC B0 ;  /* 0x0000000000007941 */ /* 0x000fea0003800000 */
.L_x_865:
[----:B------:R-:W-:Y:S05]  /*202d0*/  BRA.DIV ~URZ, `(.L_x_867) ;  /* 0x00001ea27f007947 */ /* 0x000fea000b800000 */
[----:B--2---:R2:W3:Y:S02]  /*202e0*/  SHFL.IDX PT, R10, R6, 0x2, 0x181f ;  /* 0x00581f00060a7f89 */ /* 0x0044e400000e0000 */
.L_x_912:
[----:B------:R-:W-:Y:S05]  /*202f0*/  BRA.DIV ~URZ, `(.L_x_868) ;  /* 0x00001ef27f007947 */ /* 0x000fea000b800000 */
[----:B-1----:R1:W2:Y:S02]  /*20300*/  SHFL.IDX PT, R2, R9, 0x2, 0x181f ;  /* 0x00581f0009027f89 */ /* 0x0022a400000e0000 */
.L_x_913:
        /* <DEDUP_REMOVED lines=8> */
[-C--:B---3--:R-:W-:Y:S02]  /*20390*/  @!P1 LEA.HI.X R5, R72, R10.reuse, R48, 0x1, P3 ;  /* 0x0000000a48059211 */ /* 0x088fe400018f0c30 */
[----:B------:R-:W-:-:S03]  /*203a0*/  @!P0 LEA.HI.X R3, R14, R10, R49, 0x1, P2 ;  /* 0x0000000a0e038211 */ /* 0x000fc600010f0c31 */
[----:B------:R2:W-:Y:S04]  /*203b0*/  @!P1 ST.E.128 [R4.64], RZ ;  /* 0x000000ff04009985 */ /* 0x0005e8000c101d08 */
[----:B------:R2:W-:Y:S02]  /*203c0*/  @!P0 ST.E.128 [R2.64], RZ ;  /* 0x000000ff02008985 */ /* 0x0005e4000c101d08 */
.L_x_870:
[----:B------:R-:W-:Y:S05]  /*203d0*/  BSYNC B0 ;  /* 0x0000000000007941 */ /* 0x000fea0003800000 */
.L_x_869:
[----:B------:R-:W-:Y:S05]  /*203e0*/  BRA.DIV ~URZ, `(.L_x_871) ;  /* 0x00001e727f007947 */ /* 0x000fea000b800000 */
[----:B--23--:R-:W2:Y:S04]  /*203f0*/  SHFL.IDX PT, R6, R6, 0x3, 0x181f ;  /* 0x00781f0006067f89 */ /* 0x00cea800000e0000 */
[----:B------:R3:W1:Y:S02]  /*20400*/  SHFL.IDX PT, R2, R9, 0x3, 0x181f ;  /* 0x00781f0009027f89 */ /* 0x00066400000e0000 */
.L_x_914:
[----:B------:R-:W-:-:S04]  /*20410*/  IADD3 R0, R8, 0x60, RZ ;  /* 0x0000006008007810 */ /* 0x000fc80007ffe0ff */
        /* <DEDUP_REMOVED lines=10> */
.L_x_851:
[----:B------:R-:W-:Y:S05]  /*204c0*/  BSYNC B1 ;  /* 0x0000000000017941 */ /* 0x000fea0003800000 */
.L_x_835:
[----:B-12-4-:R-:W2:Y:S02]  /*204d0*/  LDL R0, [R1+0x54] ;  /* 0x0000540001007983 */ /* 0x016ea40000100800 */
[----:B--2---:R-:W-:-:S13]  /*204e0*/  ISETP.NE.AND P0, PT, R0, RZ, PT ;  /* 0x000000ff0000720c */ /* 0x004fda0003f05270 */
[----:B------:R-:W-:Y:S01]  /*204f0*/  @P0 WARPSYNC 0xffffffff ;  /* 0xffffffff00000948 */ /* 0x000fe20003800000 */
[----:B------:R-:W-:Y:S06]  /*20500*/  @P0 BAR.SYNC.DEFER_BLOCKING 0x5, 0x100 ;  /* 0x0144000000000b1d */ /* 0x000fec0000010000 */
[----:B---3--:R-:W1:Y:S04]  /*20510*/  @P0 LDS.128 R4, [0xe100] ;  /* 0x00e10000ff040984 */ /* 0x008e680000000c00 */
[----:B-1----:R1:W-:Y:S04]  /*20520*/  @P0 STL.64 [R1+0x20], R4 ;  /* 0x0000200401000387 */ /* 0x0023e80000100a00 */
[----:B------:R1:W-:Y:S04]  /*20530*/  @P0 STL.64 [R1+0x28], R6 ;  /* 0x0000280601000387 */ /* 0x0003e80000100a00 */
[----:B------:R-:W-:Y:S06]  /*20540*/  @P0 BAR.ARV 0x4, 0x100 ;  /* 0x0104000000000b1d */ /* 0x000fec0000002000 */
[----:B------:R-:W-:Y:S05]  /*20550*/  @P0 BRA `(.L_x_872) ;  /* 0x0000104000000947 */ /* 0x000fea0003800000 */
[----:B------:R-:W-:Y:S01]  /*20560*/  LOP3.LUT R14, R63, 0x1f, RZ, 0xc0, !PT ;  /* 0x0000001f3f0e7812 */ /* 0x000fe200078ec0ff */
[----:B-1----:R-:W-:-:S03]  /*20570*/  IMAD.MOV.U32 R7, RZ, RZ, RZ ;  /* 0x000000ffff077224 */ /* 0x002fc600078e00ff */
[----:B------:R-:W-:Y:S01]  /*20580*/  ISETP.NE.AND P6, PT, R14, 0x1f, PT ;  /* 0x0000001f0e00780c */ /* 0x000fe20003fc5270 */
[----:B------:R-:W-:Y:S10]  /*20590*/  BRA.DIV ~URZ, `(.L_x_873) ;  /* 0x00001d927f007947 */ /* 0x000ff4000b800000 */
[----:B------:R1:W2:Y:S02]  /*205a0*/  SHFL.IDX PT, R9, R62, RZ, 0x1f ;  /* 0x00001fff3e097589 */ /* 0x0002a400000e0000 */
.L_x_915:
[----:B------:R-:W-:Y:S05]  /*205b0*/  BRA.DIV ~URZ, `(.L_x_874) ;  /* 0x00001de27f007947 */ /* 0x000fea000b800000 */
[----:B------:R3:W4:Y:S02]  /*205c0*/  SHFL.IDX PT, R8, R62, 0x1, 0x1f ;  /* 0x00201f003e087f89 */ /* 0x00072400000e0000 */
.L_x_916:
        /* <DEDUP_REMOVED lines=19> */
.L_x_917:
        /* <DEDUP_REMOVED lines=16> */
.L_x_918:
[----:B---3--:R-:W-:Y:S01]  /*20800*/  IMAD R0, R0, c[0x0][0x538], RZ ;  /* 0x00014e0000007a24 */ /* 0x008fe200078e02ff */
[----:B------:R-:W-:Y:S04]  /*20810*/  BSSY B1, `(.L_x_877) ;  /* 0x00000cf000017945 */ /* 0x000fe80003800000 */
[----:B----4-:R-:W-:-:S04]  /*20820*/  IADD3 R8, R0, R8, RZ ;  /* 0x0000000800087210 */ /* 0x010fc80007ffe0ff */
[----:B--2---:R-:W-:-:S13]  /*20830*/  ISETP.GT.AND P0, PT, R8, R9, PT ;  /* 0x000000090800720c */ /* 0x004fda0003f04270 */
[----:B------:R-:W-:Y:S05]  /*20840*/  @P0 BRA `(.L_x_878) ;  /* 0x0000025000000947 */ /* 0x000fea0003800000 */
.L_x_882:
        /* <DEDUP_REMOVED lines=17> */
.L_x_919:
        /* <DEDUP_REMOVED lines=16> */
.L_x_920:
[----:B--2---:R-:W-:-:S05]  /*20a60*/  IMAD R0, R0, c[0x0][0x538], RZ ;  /* 0x00014e0000007a24 */ /* 0x004fca00078e02ff */
[----:B------:R-:W-:-:S04]  /*20a70*/  IADD3 R8, R0, R8, RZ ;  /* 0x0000000800087210 */ /* 0x000fc80007ffe0ff */
[----:B------:R-:W-:-:S13]  /*20a80*/  ISETP.GT.AND P0, PT, R8, R9, PT ;  /* 0x000000090800720c */ /* 0x000fda0003f04270 */
[----:B-1----:R-:W-:Y:S05]  /*20a90*/  @!P0 BRA `(.L_x_882) ;  /* 0xfffffdb000008947 */ /* 0x002fea000383ffff */
.L_x_878:
[----:B------:R-:W-:-:S05]  /*20aa0*/  IADD3 R11, -R0, R8, RZ ;  /* 0x00000008000b7210 */ /* 0x000fca0007ffe1ff */
[----:B------:R-:W-:-:S05]  /*20ab0*/  IMAD R0, R4, c[0x0][0x538], R11 ;  /* 0x00014e0004007a24 */ /* 0x000fca00078e020b */
[----:B------:R-:W-:Y:S01]  /*20ac0*/  ISETP.GT.AND P0, PT, R0, R9, PT ;  /* 0x000000090000720c */ /* 0x000fe20003f04270 */
[----:B------:R-:W-:-:S12]  /*20ad0*/  BRA.DIV ~URZ, `(.L_x_883) ;  /* 0x00001d027f007947 */ /* 0x000fd8000b800000 */
[----:B------:R-:W-:-:S03]  /*20ae0*/  VOTE.ANY R10, PT, !P0 ;  /* 0x00000000000a7806 */ /* 0x000fc600040e0100 */
.L_x_921:
[----:B------:R-:W2:Y:S01]  /*20af0*/  LDL.LU R0, [R1+0x2c] ;  /* 0x00002c0001007983 */ /* 0x000ea20000300800 */
[----:B------:R-:W2:Y:S02]  /*20b00*/  POPC R8, R10 ;  /* 0x0000000a00087309 */ /* 0x000ea40000000000 */
[----:B--2---:R-:W-:-:S05]  /*20b10*/  IADD3 R0, R8, R0, RZ ;  /* 0x0000000008007210 */ /* 0x004fca0007ffe0ff */
[----:B------:R2:W-:Y:S01]  /*20b20*/  STL [R1+0x2c], R0 ;  /* 0x00002c0001007387 */ /* 0x0005e20000100800 */
[----:B------:R-:W-:Y:S05]  /*20b30*/  BRA.DIV ~URZ, `(.L_x_884) ;  /* 0x00001cf27f007947 */ /* 0x000fea000b800000 */
[----:B------:R3:W4:Y:S04]  /*20b40*/  SHFL.IDX PT, R12, R6, R8, 0x1f ;  /* 0x00001f08060c7589 */ /* 0x00072800000e0000 */
[----:B------:R3:W1:Y:S02]  /*20b50*/  SHFL.IDX PT, R7, R7, R8, 0x1f ;  /* 0x00001f0807077589 */ /* 0x00066400000e0000 */
.L_x_922:
[----:B------:R-:W-:Y:S01]  /*20b60*/  ISETP.NE.AND P0, PT, R10, RZ, PT ;  /* 0x000000ff0a00720c */ /* 0x000fe20003f05270 */
[----:B------:R-:W-:-:S12]  /*20b70*/  BSSY B0, `(.L_x_885) ;  /* 0x0000005000007945 */ /* 0x000fd80003800000 */
[----:B------:R-:W-:Y:S05]  /*20b80*/  @!P0 BRA `(.L_x_886) ;  /* 0x0000003000008947 */ /* 0x000fea0003800000 */
[----:B------:R-:W-:Y:S01]  /*20b90*/  IADD3 R3, R8, -0x1, RZ ;  /* 0xffffffff08037810 */ /* 0x000fe20007ffe0ff */
[----:B------:R-:W-:Y:S05]  /*20ba0*/  BRA.DIV ~URZ, `(.L_x_887) ;  /* 0x00001d527f007947 */ /* 0x000fea000b800000 */
[----:B------:R2:W3:Y:S02]  /*20bb0*/  SHFL.IDX PT, R13, R4, R3, 0x1f ;  /* 0x00001f03040d7589 */ /* 0x0004e400000e0000 */
.L_x_886:
[----:B------:R-:W-:Y:S05]  /*20bc0*/  BSYNC B0 ;  /* 0x0000000000007941 */ /* 0x000fea0003800000 */
.L_x_885:
[----:B--23--:R-:W-:Y:S01]  /*20bd0*/  IMAD R0, R13, c[0x0][0x538], R11 ;  /* 0x00014e000d007a24 */ /* 0x00cfe200078e020b */
[----:B-1----:R-:W-:Y:S01]  /*20be0*/  ISETP.NE.AND P0, PT, R7, 0x1, PT ;  /* 0x000000010700780c */ /* 0x002fe20003f05270 */
[----:B------:R-:W-:Y:S03]  /*20bf0*/  BSSY B0, `(.L_x_888) ;  /* 0x0000087000007945 */ /* 0x000fe60003800000 */
[----:B------:R1:W-:Y:S01]  /*20c00*/  STL [R1+0x20], R0 ;  /* 0x0000200001007387 */ /* 0x0003e20000100800 */
[----:B------:R-:W-:-:S08]  /*20c10*/  IADD3 R9, -R0, R9, RZ ;  /* 0x0000000900097210 */ /* 0x000fd00007ffe1ff */
[----:B------:R-:W-:Y:S05]  /*20c20*/  @!P0 BRA `(.L_x_889) ;  /* 0x000003f000008947 */ /* 0x000fea0003800000 */
[-C--:B-1--4-:R-:W-:Y:S02]  /*20c30*/  IABS R0, R12.reuse ;  /* 0x0000000c00007213 */ /* 0x092fe40000000000 */
        /* <DEDUP_REMOVED lines=15> */
[----:B------:R-:W-:-:S04]  /*20d30*/  IMAD.MOV R0, RZ, RZ, -R8 ;  /* 0x000000ffff007224 */ /* 0x000fc800078e0a08 */
[----:B------:R-:W-:Y:S02]  /*20d40*/  IMAD.MOV.U32 R3, RZ, RZ, R0 ;  /* 0x000000ffff037224 */ /* 0x000fe400078e0000 */
        /* <DEDUP_REMOVED lines=13> */
[----:B-1----:R-:W-:-:S04]  /*20e20*/  IADD3 R2, RZ, -R3, RZ ;  /* 0x80000003ff027210 */ /* 0x002fc80007ffe0ff */
[----:B------:R-:W-:Y:S01]  /*20e30*/  @!P1 IMAD.MOV R0, RZ, RZ, -R0 ;  /* 0x000000ffff009224 */ /* 0x000fe200078e0a00 */
[----:B------:R-:W-:Y:S01]  /*20e40*/  @!P0 LOP3.LUT R0, RZ, R12, RZ, 0x33, !PT ;  /* 0x0000000cff008212 */ /* 0x000fe200078e33ff */
[----:B------:R-:W-:Y:S01]  /*20e50*/  IMAD.MOV.U32 R4, RZ, RZ, R2 ;  /* 0x000000ffff047224 */ /* 0x000fe200078e0002 */
[----:B------:R-:W-:Y:S02]  /*20e60*/  IABS R2, R7 ;  /* 0x0000000700027213 */ /* 0x000fe40000000000 */
[----:B------:R-:W-:Y:S01]  /*20e70*/  IABS R8, R0 ;  /* 0x0000000000087213 */ /* 0x000fe20000000000 */
[----:B------:R-:W-:Y:S02]  /*20e80*/  IMAD R4, R4, R5, RZ ;  /* 0x0000000504047224 */ /* 0x000fe400078e02ff */
[----:B------:R-:W-:Y:S01]  /*20e90*/  IMAD.MOV R6, RZ, RZ, -R2 ;  /* 0x000000ffff067224 */ /* 0x000fe200078e0a02 */
[----:B------:R-:W-:-:S05]  /*20ea0*/  MOV R2, RZ ;  /* 0x000000ff00027202 */ /* 0x000fca0000000f00 */
        /* <DEDUP_REMOVED lines=16> */
[----:B------:R-:W-:Y:S01]  /*20fb0*/  IMAD.MOV R3, RZ, RZ, -R2 ;  /* 0x000000ffff037224 */ /* 0x000fe200078e0a02 */
[----:B------:R-:W-:-:S03]  /*20fc0*/  LEA R2, R7, R2, 0x18 ;  /* 0x0000000207027211 */ /* 0x000fc600078ec0ff */
[----:B------:R-:W-:Y:S02]  /*20fd0*/  IMAD R3, R7, R3, R0 ;  /* 0x0000000307037224 */ /* 0x000fe400078e0200 */
[----:B------:R-:W-:Y:S02]  /*20fe0*/  IMAD R0, R12, R4, R9 ;  /* 0x000000040c007224 */ /* 0x000fe400078e0209 */
[----:B------:R-:W-:-:S05]  /*20ff0*/  IMAD R2, R3, 0x10000, R2 ;  /* 0x0001000003027824 */ /* 0x000fca00078e0202 */
[----:B------:R1:W-:Y:S01]  /*21000*/  STL [R1+0x28], R2 ;  /* 0x0000280201007387 */ /* 0x0003e20000100800 */
[----:B------:R-:W-:Y:S05]  /*21010*/  BRA `(.L_x_890) ;  /* 0x0000044000007947 */ /* 0x000fea0003800000 */
.L_x_889:
[----:B------:R-:W2:Y:S01]  /*21020*/  LDL R3, [R1+0x2c] ;  /* 0x00002c0001037983 */ /* 0x000ea20000100800 */
[----:B------:R-:W-:-:S04]  /*21030*/  IMAD.MOV.U32 R2, RZ, RZ, 0x4 ;  /* 0x00000004ff027424 */ /* 0x000fc800078e00ff */
[----:B--2---:R-:W-:-:S05]  /*21040*/  IMAD.WIDE R2, R3, R2, c[0x0][0x590] ;  /* 0x0001640003027625 */ /* 0x004fca00078e0202 */
[----:B------:R-:W2:Y:S02]  /*21050*/  LDG.E R4, [R2.64] ;  /* 0x0000000802047981 */ /* 0x000ea4000c1e1900 */
[----:B--2-4-:R-:W-:-:S05]  /*21060*/  IMAD R11, R4, R12, RZ ;  /* 0x0000000c040b7224 */ /* 0x014fca00078e02ff */
        /* <DEDUP_REMOVED lines=35> */
[----:B------:R-:W-:Y:S01]  /*212a0*/  MOV R7, R0 ;  /* 0x0000000000077202 */ /* 0x000fe20000000f00 */
[----:B------:R-:W-:Y:S02]  /*212b0*/  IMAD.MOV.U32 R5, RZ, RZ, R2 ;  /* 0x000000ffff057224 */ /* 0x000fe400078e0002 */
[----:B------:R-:W-:-:S02]  /*212c0*/  IMAD.MOV R0, RZ, RZ, -R9 ;  /* 0x000000ffff007224 */ /* 0x000fc400078e0a09 */
[----:B------:R-:W1:Y:S08]  /*212d0*/  I2F.RP R2, R5 ;  /* 0x0000000500027306 */ /* 0x000e700000209400 */
        /* <DEDUP_REMOVED lines=8> */
[----:B------:R-:W-:Y:S01]  /*21360*/  IMAD.HI.U32 R0, R3, R7, RZ ;  /* 0x0000000703007227 */ /* 0x000fe200078e00ff */
[----:B------:R-:W-:-:S03]  /*21370*/  IADD3 R3, R10, 0x1000000, R6 ;  /* 0x010000000a037810 */ /* 0x000fc60007ffe006 */
        /* <DEDUP_REMOVED lines=8> */
[----:B------:R-:W-:-:S06]  /*21400*/  IMAD.MOV R2, RZ, RZ, -R4 ;  /* 0x000000ffff027224 */ /* 0x000fcc00078e0a04 */
[----:B------:R-:W-:-:S06]  /*21410*/  @P2 IADD3 R0, R0, 0x1, RZ ;  /* 0x0000000100002810 */ /* 0x000fcc0007ffe0ff */
[----:B------:R-:W-:Y:S01]  /*21420*/  @!P1 IMAD.MOV R0, RZ, RZ, -R0 ;  /* 0x000000ffff009224 */ /* 0x000fe200078e0a00 */
[----:B------:R-:W-:-:S05]  /*21430*/  @!P0 LOP3.LUT R0, RZ, R4, RZ, 0x33, !PT ;  /* 0x00000004ff008212 */ /* 0x000fca00078e33ff */
[----:B------:R-:W-:-:S05]  /*21440*/  IMAD R2, R0, R2, R3 ;  /* 0x0000000200027224 */ /* 0x000fca00078e0203 */
[----:B------:R1:W-:Y:S02]  /*21450*/  STL [R1+0x28], R2 ;  /* 0x0000280201007387 */ /* 0x0003e40000100800 */
.L_x_890:
[----:B------:R-:W-:Y:S05]  /*21460*/  BSYNC B0 ;  /* 0x0000000000007941 */ /* 0x000fea0003800000 */
.L_x_888:
[----:B------:R-:W-:-:S04]  /*21470*/  LOP3.LUT R0, RZ, R0, RZ, 0x33, !PT ;  /* 0x00000000ff007212 */ /* 0x000fc800078e33ff */
[----:B------:R-:W-:-:S05]  /*21480*/  IADD3 R0, R0, R12, RZ ;  /* 0x0000000c00007210 */ /* 0x000fca0007ffe0ff */
[----:B------:R2:W-:Y:S01]  /*21490*/  STL [R1+0x24], R0 ;  /* 0x0000240001007387 */ /* 0x0005e20000100800 */
[----:B------:R-:W-:Y:S05]  /*214a0*/  BRA `(.L_x_891) ;  /* 0x0000005000007947 */ /* 0x000fea0003800000 */
.L_x_879:
[----:B------:R-:W-:Y:S01]  /*214b0*/  MOV R0, c[0x0][0x53c] ;  /* 0x00014f0000007a02 */ /* 0x000fe20000000f00 */
[----:B------:R2:W-:Y:S04]  /*214c0*/  STL [R1+0x20], R9 ;  /* 0x0000200901007387 */ /* 0x0005e80000100800 */
[----:B------:R2:W-:Y:S04]  /*214d0*/  STL [R1+0x24], RZ ;  /* 0x000024ff01007387 */ /* 0x0005e80000100800 */
[----:B------:R2:W-:Y:S04]  /*214e0*/  STL [R1+0x28], RZ ;  /* 0x000028ff01007387 */ /* 0x0005e80000100800 */
[----:B------:R2:W-:Y:S02]  /*214f0*/  STL [R1+0x2c], R0 ;  /* 0x00002c0001007387 */ /* 0x0005e40000100800 */
.L_x_891:
[----:B------:R-:W-:Y:S05]  /*21500*/  BSYNC B1 ;  /* 0x0000000000017941 */ /* 0x000fea0003800000 */
.L_x_877:
        /* <DEDUP_REMOVED lines=9> */
.L_x_872:
[----:B--2---:R-:W2:Y:S02]  /*215a0*/  LDL R0, [R1+0x2c] ;  /* 0x00002c0001007983 */ /* 0x004ea40000100800 */
[----:B--2---:R-:W-:-:S13]  /*215b0*/  ISETP.GE.AND P0, PT, R0, c[0x0][0x53c], PT ;  /* 0x00014f0000007a0c */ /* 0x004fda0003f06270 */
[----:B-1----:R-:W-:Y:S01]  /*215c0*/  @P0 CALL.REL.NOINC `(.L_x_892) ;  /* 0x0000001000000944 */ /* 0x002fe20003c00000 */
[----:B------:R-:W-:Y:S05]  /*215d0*/  BRA `(.L_x_893) ;  /* 0xfffe020000007947 */ /* 0x000fea000383ffff */
.L_x_892:
[----:B------:R-:W-:Y:S05]  /*215e0*/  EXIT ;  /* 0x000000000000794d */ /* 0x000fea0003800000 */
.L_x_683:
[----:B------:R-:W-:Y:S01]  /*215f0*/  IMAD.MOV.U32 R0, RZ, RZ, R5 ;  /* 0x000000ffff007224 */ /* 0x000fe200078e0005 */
[----:B------:R-:W-:Y:S02]  /*21600*/  MOV R2, 0x1 ;  /* 0x0000000100027802 */ /* 0x000fe40000000f00 */
[----:B------:R-:W-:Y:S02]  /*21610*/  MOV R3, 0x21630 ;  /* 0x0002163000037802 */ /* 0x000fe40000000f00 */
[----:B------:R-:W-:Y:S05]  /*21620*/  CALL.REL.NOINC `($__internal_16_$__cuda_sm70_shflsync_up_p) ;  /* 0x000013c000007944 */ /* 0x000fea0003c00000 */
[----:B------:R-:W-:Y:S01]  /*21630*/  MOV R0, R4 ;  /* 0x0000000400007202 */ /* 0x000fe20000000f00 */
[----:B------:R-:W-:Y:S05]  /*21640*/  BRA `(.L_x_894) ;  /* 0xfffdee1000007947 */ /* 0x000fea000383ffff */
.L_x_684:
[----:B------:R-:W-:Y:S01]  /*21650*/  IMAD.MOV.U32 R0, RZ, RZ, R5 ;  /* 0x000000ffff007224 */ /* 0x000fe200078e0005 */
[----:B------:R-:W-:Y:S02]  /*21660*/  MOV R2, 0x2 ;  /* 0x0000000200027802 */ /* 0x000fe40000000f00 */
[----:B------:R-:W-:Y:S02]  /*21670*/  MOV R3, 0x21690 ;  /* 0x0002169000037802 */ /* 0x000fe40000000f00 */
[----:B------:R-:W-:Y:S05]  /*21680*/  CALL.REL.NOINC `($__internal_16_$__cuda_sm70_shflsync_up_p) ;  /* 0x0000136000007944 */ /* 0x000fea0003c00000 */
[----:B------:R-:W-:Y:S01]  /*21690*/  SEL R0, R4, RZ, P4 ;  /* 0x000000ff04007207 */ /* 0x000fe20002000000 */
[----:B------:R-:W-:Y:S01]  /*216a0*/  IMAD.MOV.U32 R2, RZ, RZ, 0x4 ;  /* 0x00000004ff027424 */ /* 0x000fe200078e00ff */
[----:B------:R-:W-:-:S03]  /*216b0*/  MOV R3, 0x216e0 ;  /* 0x000216e000037802 */ /* 0x000fc60000000f00 */
[----:B------:R-:W-:Y:S02]  /*216c0*/  IMAD.IADD R0, R5, 0x1, R0 ;  /* 0x0000000105007824 */ /* 0x000fe400078e0200 */
        /* <DEDUP_REMOVED lines=14> */
[----:B------:R-:W-:Y:S01]  /*217b0*/  IMAD.IADD R4, R0, 0x1, R4 ;  /* 0x0000000100047824 */ /* 0x000fe200078e0204 */
[----:B------:R-:W-:-:S03]  /*217c0*/  MOV R0, 0x1f ;  /* 0x0000001f00007802 */ /* 0x000fc60000000f00 */
[----:B------:R-:W-:Y:S02]  /*217d0*/  IMAD.MOV.U32 R5, RZ, RZ, R4 ;  /* 0x000000ffff057224 */ /* 0x000fe400078e0004 */
[----:B------:R-:W-:Y:S05]  /*217e0*/  CALL.REL.NOINC `($__internal_15_$__cuda_sm70_shflsync_idx_p) ;  /* 0x000011b000007944 */ /* 0x000fea0003c00000 */
[----:B------:R-:W-:Y:S05]  /*217f0*/  BRA `(.L_x_895) ;  /* 0xfffded6000007947 */ /* 0x000fea000383ffff */
.L_x_686:
[----:B------:R-:W-:Y:S02]  /*21800*/  SEL R0, RZ, 0x1, P0 ;  /* 0x00000001ff007807 */ /* 0x000fe40000000000 */
[----:B------:R-:W-:Y:S02]  /*21810*/  MOV R2, 0x21830 ;  /* 0x0002183000027802 */ /* 0x000fe40000000f00 */
[----:B------:R-:W-:Y:S05]  /*21820*/  CALL.REL.NOINC `($__internal_17_$__cuda_sm70_votesync_ballot) ;  /* 0x0000123000007944 */ /* 0x000fea0003c00000 */
[----:B------:R-:W-:Y:S01]  /*21830*/  MOV R10, R0 ;  /* 0x00000000000a7202 */ /* 0x000fe20000000f00 */
[----:B------:R-:W-:Y:S05]  /*21840*/  BRA `(.L_x_896) ;  /* 0xfffdeda000007947 */ /* 0x000fea000383ffff */
.L_x_687:
[----:B------:R-:W-:Y:S01]  /*21850*/  IMAD.MOV.U32 R5, RZ, RZ, R9 ;  /* 0x000000ffff057224 */ /* 0x000fe200078e0009 */
[----:B------:R-:W-:Y:S01]  /*21860*/  MOV R3, R6 ;  /* 0x0000000600037202 */ /* 0x000fe20000000f00 */
[----:B-1----:R-:W-:Y:S01]  /*21870*/  IMAD.MOV.U32 R0, RZ, RZ, 0x1f ;  /* 0x0000001fff007424 */ /* 0x002fe200078e00ff */
[----:B------:R-:W-:Y:S02]  /*21880*/  MOV R2, 0x218a0 ;  /* 0x000218a000027802 */ /* 0x000fe40000000f00 */
[----:B------:R-:W-:Y:S05]  /*21890*/  CALL.REL.NOINC `($__internal_15_$__cuda_sm70_shflsync_idx_p) ;  /* 0x0000110000007944 */ /* 0x000fea0003c00000 */
[----:B------:R-:W-:Y:S01]  /*218a0*/  IMAD.MOV.U32 R12, RZ, RZ, R0 ;  /* 0x000000ffff0c7224 */ /* 0x000fe200078e0000 */
[----:B------:R-:W-:Y:S01]  /*218b0*/  MOV R5, R8 ;  /* 0x0000000800057202 */ /* 0x000fe20000000f00 */
[----:B------:R-:W-:Y:S01]  /*218c0*/  IMAD.MOV.U32 R7, RZ, RZ, RZ ;  /* 0x000000ffff077224 */ /* 0x000fe200078e00ff */
[----:B------:R-:W-:Y:S01]  /*218d0*/  MOV R3, R6 ;  /* 0x0000000600037202 */ /* 0x000fe20000000f00 */
[----:B------:R-:W-:Y:S01]  /*218e0*/  IMAD.MOV.U32 R0, RZ, RZ, 0x1f ;  /* 0x0000001fff007424 */ /* 0x000fe200078e00ff */
[----:B------:R-:W-:-:S02]  /*218f0*/  MOV R2, 0x21910 ;  /* 0x0002191000027802 */ /* 0x000fc40000000f00 */
[----:B------:R-:W-:Y:S05]  /*21900*/  CALL.REL.NOINC `($__internal_15_$__cuda_sm70_shflsync_idx_p) ;  /* 0x0000109000007944 */ /* 0x000fea0003c00000 */
[----:B------:R-:W-:Y:S01]  /*21910*/  MOV R9, R0 ;  /* 0x0000000000097202 */ /* 0x000fe20000000f00 */
[----:B------:R-:W-:Y:S05]  /*21920*/  BRA `(.L_x_897) ;  /* 0xfffded3000007947 */ /* 0x000fea000383ffff */
.L_x_690:
[----:B------:R-:W-:Y:S01]  /*21930*/  IMAD.MOV.U32 R5, RZ, RZ, R4 ;  /* 0x000000ffff057224 */ /* 0x000fe200078e0004 */
[----:B-1----:R-:W-:-:S02]  /*21940*/  MOV R0, 0x1f ;  /* 0x0000001f00007802 */ /* 0x002fc40000000f00 */
[----:B------:R-:W-:Y:S02]  /*21950*/  MOV R2, 0x21970 ;  /* 0x0002197000027802 */ /* 0x000fe40000000f00 */
[----:B--234-:R-:W-:Y:S05]  /*21960*/  CALL.REL.NOINC `($__internal_15_$__cuda_sm70_shflsync_idx_p) ;  /* 0x0000103000007944 */ /* 0x01cfea0003c00000 */
[----:B------:R-:W-:Y:S01]  /*21970*/  MOV R7, R0 ;  /* 0x0000000000077202 */ /* 0x000fe20000000f00 */
[----:B------:R-:W-:Y:S05]  /*21980*/  BRA `(.L_x_689) ;  /* 0xfffded3000007947 */ /* 0x000fea000383ffff */
.L_x_831:
[----:B------:R-:W-:Y:S01]  /*21990*/  IMAD.MOV.U32 R2, RZ, RZ, R251 ;  /* 0x000000ffff027224 */ /* 0x000fe200078e00fb */
[----:B------:R-:W-:Y:S02]  /*219a0*/  MOV R5, 0x2 ;  /* 0x0000000200057802 */ /* 0x000fe40000000f00 */
[----:B------:R-:W-:Y:S02]  /*219b0*/  MOV R6, 0x219d0 ;  /* 0x000219d000067802 */ /* 0x000fe40000000f00 */
[----:B-1----:R-:W-:Y:S05]  /*219c0*/  CALL.REL.NOINC `($__internal_14_$__cuda_sm70_shflsync_bfly_p) ;  /* 0x00000f9000007944 */ /* 0x002fea0003c00000 */
[----:B--2---:R-:W-:Y:S01]  /*219d0*/  MOV R0, R2 ;  /* 0x0000000200007202 */ /* 0x004fe20000000f00 */
[----:B-1----:R-:W-:Y:S05]  /*219e0*/  BRA `(.L_x_898) ;  /* 0xffffb88000007947 */ /* 0x002fea000383ffff */
.L_x_832:
[----:B------:R-:W-:Y:S01]  /*219f0*/  IMAD.MOV.U32 R2, RZ, RZ, R0 ;  /* 0x000000ffff027224 */ /* 0x000fe200078e0000 */
[----:B------:R-:W-:Y:S02]  /*21a00*/  MOV R5, 0x1 ;  /* 0x0000000100057802 */ /* 0x000fe40000000f00 */
[----:B------:R-:W-:Y:S02]  /*21a10*/  MOV R6, 0x21a30 ;  /* 0x00021a3000067802 */ /* 0x000fe40000000f00 */
[----:B-12---:R-:W-:Y:S05]  /*21a20*/  CALL.REL.NOINC `($__internal_14_$__cuda_sm70_shflsync_bfly_p) ;  /* 0x00000f3000007944 */ /* 0x006fea0003c00000 */
[----:B--2---:R-:W-:Y:S01]  /*21a30*/  FADD.FTZ R0, R0, R2 ;  /* 0x0000000200007221 */ /* 0x004fe20000010000 */
[----:B------:R-:W-:Y:S02]  /*21a40*/  MOV R2, R252 ;  /* 0x000000fc00027202 */ /* 0x000fe40000000f00 */
[----:B-1----:R-:W-:-:S02]  /*21a50*/  MOV R5, 0x2 ;  /* 0x0000000200057802 */ /* 0x002fc40000000f00 */
[----:B------:R-:W-:Y:S02]  /*21a60*/  MOV R6, 0x21a80 ;  /* 0x00021a8000067802 */ /* 0x000fe40000000f00 */
[----:B------:R-:W-:Y:S05]  /*21a70*/  CALL.REL.NOINC `($__internal_14_$__cuda_sm70_shflsync_bfly_p) ;  /* 0x00000ee000007944 */ /* 0x000fea0003c00000 */
[----:B--2---:R-:W-:Y:S01]  /*21a80*/  FADD.FTZ R4, R252, R2 ;  /* 0x00000002fc047221 */ /* 0x004fe20000010000 */
[----:B-1----:R-:W-:Y:S02]  /*21a90*/  MOV R5, 0x1 ;  /* 0x0000000100057802 */ /* 0x002fe40000000f00 */
[----:B------:R-:W-:Y:S02]  /*21aa0*/  MOV R6, 0x21ad0 ;  /* 0x00021ad000067802 */ /* 0x000fe40000000f00 */
[----:B------:R-:W-:Y:S02]  /*21ab0*/  MOV R2, R4 ;  /* 0x0000000400027202 */ /* 0x000fe40000000f00 */
[----:B------:R-:W-:Y:S05]  /*21ac0*/  CALL.REL.NOINC `($__internal_14_$__cuda_sm70_shflsync_bfly_p) ;  /* 0x00000e9000007944 */ /* 0x000fea0003c00000 */
[----:B--2---:R-:W-:Y:S01]  /*21ad0*/  MOV R6, R2 ;  /* 0x0000000200067202 */ /* 0x004fe20000000f00 */
[----:B-1----:R-:W-:Y:S05]  /*21ae0*/  BRA `(.L_x_899) ;  /* 0xffffb7f000007947 */ /* 0x002fea000383ffff */
.L_x_839:
[----:B--234-:R-:W-:Y:S01]  /*21af0*/  IMAD.MOV.U32 R5, RZ, RZ, R6 ;  /* 0x000000ffff057224 */ /* 0x01cfe200078e0006 */
[----:B------:R-:W-:Y:S01]  /*21b00*/  MOV R3, RZ ;  /* 0x000000ff00037202 */ /* 0x000fe20000000f00 */
[----:B------:R-:W-:Y:S01]  /*21b10*/  IMAD.MOV.U32 R0, RZ, RZ, 0x181f ;  /* 0x0000181fff007424 */ /* 0x000fe200078e00ff */
[----:B------:R-:W-:Y:S02]  /*21b20*/  MOV R2, 0x21b40 ;  /* 0x00021b4000027802 */ /* 0x000fe40000000f00 */
[----:B-1----:R-:W-:Y:S05]  /*21b30*/  CALL.REL.NOINC `($__internal_15_$__cuda_sm70_shflsync_idx_p) ;  /* 0x00000e6000007944 */ /* 0x002fea0003c00000 */
[----:B------:R-:W-:Y:S01]  /*21b40*/  MOV R9, R0 ;  /* 0x0000000000097202 */ /* 0x000fe20000000f00 */
[----:B------:R-:W-:Y:S05]  /*21b50*/  BRA `(.L_x_900) ;  /* 0xffffcd4000007947 */ /* 0x000fea000383ffff */
.L_x_840:
[----:B------:R-:W-:Y:S01]  /*21b60*/  IMAD.MOV.U32 R5, RZ, RZ, R8 ;  /* 0x000000ffff057224 */ /* 0x000fe200078e0008 */
[----:B------:R-:W-:Y:S01]  /*21b70*/  MOV R3, RZ ;  /* 0x000000ff00037202 */ /* 0x000fe20000000f00 */
[----:B------:R-:W-:Y:S01]  /*21b80*/  IMAD.MOV.U32 R0, RZ, RZ, 0x181f ;  /* 0x0000181fff007424 */ /* 0x000fe200078e00ff */
[----:B------:R-:W-:-:S02]  /*21b90*/  MOV R2, 0x21bb0 ;  /* 0x00021bb000027802 */ /* 0x000fc40000000f00 */
[----:B-123--:R-:W-:Y:S05]  /*21ba0*/  CALL.REL.NOINC `($__internal_15_$__cuda_sm70_shflsync_idx_p) ;  /* 0x00000df000007944 */ /* 0x00efea0003c00000 */
[----:B------:R-:W-:Y:S01]  /*21bb0*/  MOV R2, R0 ;  /* 0x0000000000027202 */ /* 0x000fe20000000f00 */
[----:B------:R-:W-:Y:S05]  /*21bc0*/  BRA `(.L_x_901) ;  /* 0xffffccf000007947 */ /* 0x000fea000383ffff */
.L_x_843:
[----:B--2---:R-:W-:Y:S01]  /*21bd0*/  IMAD.MOV.U32 R5, RZ, RZ, R6 ;  /* 0x000000ffff057224 */ /* 0x004fe200078e0006 */
[----:B------:R-:W-:Y:S01]  /*21be0*/  MOV R3, 0x1 ;  /* 0x0000000100037802 */ /* 0x000fe20000000f00 */
[----:B------:R-:W-:Y:S01]  /*21bf0*/  IMAD.MOV.U32 R0, RZ, RZ, 0x181f ;  /* 0x0000181fff007424 */ /* 0x000fe200078e00ff */
[----:B------:R-:W-:-:S02]  /*21c00*/  MOV R2, 0x21c20 ;  /* 0x00021c2000027802 */ /* 0x000fc40000000f00 */
[----:B-1-34-:R-:W-:Y:S05]  /*21c10*/  CALL.REL.NOINC `($__internal_15_$__cuda_sm70_shflsync_idx_p) ;  /* 0x00000d8000007944 */ /* 0x01afea0003c00000 */
[----:B------:R-:W-:Y:S01]  /*21c20*/  IMAD.MOV.U32 R9, RZ, RZ, R0 ;  /* 0x000000ffff097224 */ /* 0x000fe200078e0000 */
[----:B------:R-:W-:Y:S01]  /*21c30*/  MOV R3, 0x1 ;  /* 0x0000000100037802 */ /* 0x000fe20000000f00 */
[----:B------:R-:W-:Y:S01]  /*21c40*/  IMAD.MOV.U32 R5, RZ, RZ, R8 ;  /* 0x000000ffff057224 */ /* 0x000fe200078e0008 */
[----:B------:R-:W-:-:S02]  /*21c50*/  MOV R0, 0x181f ;  /* 0x0000181f00007802 */ /* 0x000fc40000000f00 */
[----:B------:R-:W-:Y:S02]  /*21c60*/  MOV R2, 0x21c80 ;  /* 0x00021c8000027802 */ /* 0x000fe40000000f00 */
[----:B------:R-:W-:Y:S05]  /*21c70*/  CALL.REL.NOINC `($__internal_15_$__cuda_sm70_shflsync_idx_p) ;  /* 0x00000d2000007944 */ /* 0x000fea0003c00000 */
[----:B------:R-:W-:Y:S01]  /*21c80*/  MOV R2, R0 ;  /* 0x0000000000027202 */ /* 0x000fe20000000f00 */
[----:B------:R-:W-:Y:S05]  /*21c90*/  BRA `(.L_x_902) ;  /* 0xffffcd1000007947 */ /* 0x000fea000383ffff */
.L_x_846:
[----:B--2---:R-:W-:Y:S01]  /*21ca0*/  IMAD.MOV.U32 R5, RZ, RZ, R6 ;  /* 0x000000ffff057224 */ /* 0x004fe200078e0006 */
[----:B------:R-:W-:Y:S01]  /*21cb0*/  MOV R3, 0x2 ;  /* 0x0000000200037802 */ /* 0x000fe20000000f00 */
[----:B------:R-:W-:Y:S01]  /*21cc0*/  IMAD.MOV.U32 R0, RZ, RZ, 0x181f ;  /* 0x0000181fff007424 */ /* 0x000fe200078e00ff */
[----:B------:R-:W-:Y:S02]  /*21cd0*/  MOV R2, 0x21cf0 ;  /* 0x00021cf000027802 */ /* 0x000fe40000000f00 */
[----:B-1-34-:R-:W-:Y:S05]  /*21ce0*/  CALL.REL.NOINC `($__internal_15_$__cuda_sm70_shflsync_idx_p) ;  /* 0x00000cb000007944 */ /* 0x01afea0003c00000 */
[----:B------:R-:W-:Y:S01]  /*21cf0*/  MOV R9, R0 ;  /* 0x0000000000097202 */ /* 0x000fe20000000f00 */
[----:B------:R-:W-:Y:S05]  /*21d00*/  BRA `(.L_x_903) ;  /* 0xffffcd9000007947 */ /* 0x000fea000383ffff */
.L_x_847:
[----:B--2---:R-:W-:Y:S01]  /*21d10*/  IMAD.MOV.U32 R5, RZ, RZ, R8 ;  /* 0x000000ffff057224 */ /* 0x004fe200078e0008 */
[----:B------:R-:W-:Y:S01]  /*21d20*/  MOV R3, 0x2 ;  /* 0x0000000200037802 */ /* 0x000fe20000000f00 */
[----:B------:R-:W-:Y:S01]  /*21d30*/  IMAD.MOV.U32 R0, RZ, RZ, 0x181f ;  /* 0x0000181fff007424 */ /* 0x000fe200078e00ff */
[----:B------:R-:W-:Y:S02]  /*21d40*/  MOV R2, 0x21d60 ;  /* 0x00021d6000027802 */ /* 0x000fe40000000f00 */
[----:B-1-34-:R-:W-:Y:S05]  /*21d50*/  CALL.REL.NOINC `($__internal_15_$__cuda_sm70_shflsync_idx_p) ;  /* 0x00000c4000007944 */ /* 0x01afea0003c00000 */
[----:B------:R-:W-:Y:S01]  /*21d60*/  MOV R2, R0 ;  /* 0x0000000000027202 */ /* 0x000fe20000000f00 */
[----:B------:R-:W-:Y:S05]  /*21d70*/  BRA `(.L_x_904) ;  /* 0xffffcd4000007947 */ /* 0x000fea000383ffff */
.L_x_850:
[----:B---3--:R-:W-:Y:S01]  /*21d80*/  IMAD.MOV.U32 R5, RZ, RZ, R6 ;  /* 0x000000ffff057224 */ /* 0x008fe200078e0006 */
[----:B------:R-:W-:Y:S01]  /*21d90*/  MOV R3, 0x3 ;  /* 0x0000000300037802 */ /* 0x000fe20000000f00 */
[----:B------:R-:W-:Y:S01]  /*21da0*/  IMAD.MOV.U32 R0, RZ, RZ, 0x181f ;  /* 0x0000181fff007424 */ /* 0x000fe200078e00ff */
[----:B----4-:R-:W-:-:S02]  /*21db0*/  MOV R2, 0x21dd0 ;  /* 0x00021dd000027802 */ /* 0x010fc40000000f00 */
[----:B-12---:R-:W-:Y:S05]  /*21dc0*/  CALL.REL.NOINC `($__internal_15_$__cuda_sm70_shflsync_idx_p) ;  /* 0x00000bd000007944 */ /* 0x006fea0003c00000 */
[----:B------:R-:W-:Y:S01]  /*21dd0*/  IMAD.MOV.U32 R6, RZ, RZ, R0 ;  /* 0x000000ffff067224 */ /* 0x000fe200078e0000 */
[----:B------:R-:W-:Y:S01]  /*21de0*/  MOV R3, 0x3 ;  /* 0x0000000300037802 */ /* 0x000fe20000000f00 */
[----:B------:R-:W-:Y:S01]  /*21df0*/  IMAD.MOV.U32 R5, RZ, RZ, R8 ;  /* 0x000000ffff057224 */ /* 0x000fe200078e0008 */
[----:B------:R-:W-:-:S02]  /*21e00*/  MOV R0, 0x181f ;  /* 0x0000181f00007802 */ /* 0x000fc40000000f00 */
[----:B------:R-:W-:Y:S02]  /*21e10*/  MOV R2, 0x21e30 ;  /* 0x00021e3000027802 */ /* 0x000fe40000000f00 */
[----:B------:R-:W-:Y:S05]  /*21e20*/  CALL.REL.NOINC `($__internal_15_$__cuda_sm70_shflsync_idx_p) ;  /* 0x00000b7000007944 */ /* 0x000fea0003c00000 */
[----:B------:R-:W-:Y:S05]  /*21e30*/  BRA `(.L_x_905) ;  /* 0xffffcd8000007947 */ /* 0x000fea000383ffff */
.L_x_852:
[----:B------:R-:W-:Y:S01]  /*21e40*/  IMAD.MOV.U32 R5, RZ, RZ, R14 ;  /* 0x000000ffff057224 */ /* 0x000fe200078e000e */
[----:B------:R-:W-:Y:S01]  /*21e50*/  MOV R3, RZ ;  /* 0x000000ff00037202 */ /* 0x000fe20000000f00 */
[----:B------:R-:W-:Y:S01]  /*21e60*/  IMAD.MOV.U32 R0, RZ, RZ, 0x1c1f ;  /* 0x00001c1fff007424 */ /* 0x000fe200078e00ff */
[----:B------:R-:W-:Y:S02]  /*21e70*/  MOV R2, 0x21e90 ;  /* 0x00021e9000027802 */ /* 0x000fe40000000f00 */
[----:B------:R-:W-:Y:S05]  /*21e80*/  CALL.REL.NOINC `($__internal_15_$__cuda_sm70_shflsync_idx_p) ;  /* 0x00000b1000007944 */ /* 0x000fea0003c00000 */
[----:B------:R-:W-:Y:S01]  /*21e90*/  MOV R4, R0 ;  /* 0x0000000000047202 */ /* 0x000fe20000000f00 */
[----:B------:R-:W-:Y:S05]  /*21ea0*/  BRA `(.L_x_906) ;  /* 0xffffd00000007947 */ /* 0x000fea000383ffff */
.L_x_853:
[----:B------:R-:W-:Y:S01]  /*21eb0*/  IMAD.MOV.U32 R5, RZ, RZ, R28 ;  /* 0x000000ffff057224 */ /* 0x000fe200078e001c */
[----:B------:R-:W-:Y:S01]  /*21ec0*/  MOV R3, RZ ;  /* 0x000000ff00037202 */ /* 0x000fe20000000f00 */
[----:B------:R-:W-:Y:S01]  /*21ed0*/  IMAD.MOV.U32 R0, RZ, RZ, 0x1c1f ;  /* 0x00001c1fff007424 */ /* 0x000fe200078e00ff */
[----:B------:R-:W-:Y:S02]  /*21ee0*/  MOV R2, 0x21f00 ;  /* 0x00021f0000027802 */ /* 0x000fe40000000f00 */
[----:B-12---:R-:W-:Y:S05]  /*21ef0*/  CALL.REL.NOINC `($__internal_15_$__cuda_sm70_shflsync_idx_p) ;  /* 0x00000aa000007944 */ /* 0x006fea0003c00000 */
[----:B------:R-:W-:Y:S05]  /*21f00*/  BRA `(.L_x_907) ;  /* 0xffffcfc000007947 */ /* 0x000fea000383ffff */
.L_x_856:
[----:B------:R-:W-:Y:S01]  /*21f10*/  IMAD.MOV.U32 R5, RZ, RZ, R14 ;  /* 0x000000ffff057224 */ /* 0x000fe200078e000e */
[----:B----4-:R-:W-:Y:S01]  /*21f20*/  MOV R3, 0x1 ;  /* 0x0000000100037802 */ /* 0x010fe20000000f00 */
[----:B------:R-:W-:Y:S01]  /*21f30*/  IMAD.MOV.U32 R0, RZ, RZ, 0x1c1f ;  /* 0x00001c1fff007424 */ /* 0x000fe200078e00ff */
[----:B------:R-:W-:-:S02]  /*21f40*/  MOV R2, 0x21f60 ;  /* 0x00021f6000027802 */ /* 0x000fc40000000f00 */
[----:B-123--:R-:W-:Y:S05]  /*21f50*/  CALL.REL.NOINC `($__internal_15_$__cuda_sm70_shflsync_idx_p) ;  /* 0x00000a4000007944 */ /* 0x00efea0003c00000 */
[----:B------:R-:W-:Y:S01]  /*21f60*/  IMAD.MOV.U32 R4, RZ, RZ, R0 ;  /* 0x000000ffff047224 */ /* 0x000fe200078e0000 */
[----:B------:R-:W-:Y:S01]  /*21f70*/  MOV R3, 0x1 ;  /* 0x0000000100037802 */ /* 0x000fe20000000f00 */
[----:B------:R-:W-:Y:S01]  /*21f80*/  IMAD.MOV.U32 R5, RZ, RZ, R28 ;  /* 0x000000ffff057224 */ /* 0x000fe200078e001c */
[----:B------:R-:W-:-:S02]  /*21f90*/  MOV R0, 0x1c1f ;  /* 0x00001c1f00007802 */ /* 0x000fc40000000f00 */
[----:B------:R-:W-:Y:S02]  /*21fa0*/  MOV R2, 0x21fc0 ;  /* 0x00021fc000027802 */ /* 0x000fe40000000f00 */
[----:B------:R-:W-:Y:S05]  /*21fb0*/  CALL.REL.NOINC `($__internal_15_$__cuda_sm70_shflsync_idx_p) ;  /* 0x000009e000007944 */ /* 0x000fea0003c00000 */
[----:B------:R-:W-:Y:S05]  /*21fc0*/  BRA `(.L_x_908) ;  /* 0xffffd56000007947 */ /* 0x000fea000383ffff */
.L_x_860:
[----:B------:R-:W-:Y:S01]  /*21fd0*/  IMAD.MOV.U32 R5, RZ, RZ, R6 ;  /* 0x000000ffff057224 */ /* 0x000fe200078e0006 */
[----:B------:R-:W-:Y:S01]  /*21fe0*/  MOV R3, RZ ;  /* 0x000000ff00037202 */ /* 0x000fe20000000f00 */
[----:B------:R-:W-:Y:S01]  /*21ff0*/  IMAD.MOV.U32 R0, RZ, RZ, 0x181f ;  /* 0x0000181fff007424 */ /* 0x000fe200078e00ff */
[----:B------:R-:W-:Y:S02]  /*22000*/  MOV R2, 0x22020 ;  /* 0x0002202000027802 */ /* 0x000fe40000000f00 */
[----:B--2---:R-:W-:Y:S05]  /*22010*/  CALL.REL.NOINC `($__internal_15_$__cuda_sm70_shflsync_idx_p) ;  /* 0x0000098000007944 */ /* 0x004fea0003c00000 */
[----:B------:R-:W-:Y:S01]  /*22020*/  MOV R10, R0 ;  /* 0x00000000000a7202 */ /* 0x000fe20000000f00 */
[----:B------:R-:W-:Y:S05]  /*22030*/  BRA `(.L_x_909) ;  /* 0xffffe0a000007947 */ /* 0x000fea000383ffff */
.L_x_861:
[----:B------:R-:W-:Y:S01]  /*22040*/  IMAD.MOV.U32 R5, RZ, RZ, R9 ;  /* 0x000000ffff057224 */ /* 0x000fe200078e0009 */
[----:B------:R-:W-:Y:S01]  /*22050*/  MOV R3, RZ ;  /* 0x000000ff00037202 */ /* 0x000fe20000000f00 */
[----:B------:R-:W-:Y:S01]  /*22060*/  IMAD.MOV.U32 R0, RZ, RZ, 0x181f ;  /* 0x0000181fff007424 */ /* 0x000fe200078e00ff */
[----:B------:R-:W-:Y:S02]  /*22070*/  MOV R2, 0x22090 ;  /* 0x0002209000027802 */ /* 0x000fe40000000f00 */
[----:B-123--:R-:W-:Y:S05]  /*22080*/  CALL.REL.NOINC `($__internal_15_$__cuda_sm70_shflsync_idx_p) ;  /* 0x0000091000007944 */ /* 0x00efea0003c00000 */
[----:B------:R-:W-:Y:S01]  /*22090*/  MOV R2, R0 ;  /* 0x0000000000027202 */ /* 0x000fe20000000f00 */
[----:B------:R-:W-:Y:S05]  /*220a0*/  BRA `(.L_x_910) ;  /* 0xffffe05000007947 */ /* 0x000fea000383ffff */
.L_x_864:
[----:B-1----:R-:W-:Y:S01]  /*220b0*/  IMAD.MOV.U32 R5, RZ, RZ, R6 ;  /* 0x000000ffff057224 */ /* 0x002fe200078e0006 */
[----:B------:R-:W-:Y:S01]  /*220c0*/  MOV R3, 0x1 ;  /* 0x0000000100037802 */ /* 0x000fe20000000f00 */
[----:B------:R-:W-:Y:S01]  /*220d0*/  IMAD.MOV.U32 R0, RZ, RZ, 0x181f ;  /* 0x0000181fff007424 */ /* 0x000fe200078e00ff */
[----:B------:R-:W-:-:S02]  /*220e0*/  MOV R2, 0x22100 ;  /* 0x0002210000027802 */ /* 0x000fc40000000f00 */
[----:B--234-:R-:W-:Y:S05]  /*220f0*/  CALL.REL.NOINC `($__internal_15_$__cuda_sm70_shflsync_idx_p) ;  /* 0x000008a000007944 */ /* 0x01cfea0003c00000 */
        /* <DEDUP_REMOVED lines=8> */
.L_x_867:
[----:B-1----:R-:W-:Y:S01]  /*22180*/  IMAD.MOV.U32 R5, RZ, RZ, R6 ;  /* 0x000000ffff057224 */ /* 0x002fe200078e0006 */
[----:B------:R-:W-:Y:S01]  /*22190*/  MOV R3, 0x2 ;  /* 0x0000000200037802 */ /* 0x000fe20000000f00 */
[----:B------:R-:W-:Y:S01]  /*221a0*/  IMAD.MOV.U32 R0, RZ, RZ, 0x181f ;  /* 0x0000181fff007424 */ /* 0x000fe200078e00ff */
[----:B------:R-:W-:Y:S02]  /*221b0*/  MOV R2, 0x221d0 ;  /* 0x000221d000027802 */ /* 0x000fe40000000f00 */
[----:B--234-:R-:W-:Y:S05]  /*221c0*/  CALL.REL.NOINC `($__internal_15_$__cuda_sm70_shflsync_idx_p) ;  /* 0x000007d000007944 */ /* 0x01cfea0003c00000 */
[----:B------:R-:W-:Y:S01]  /*221d0*/  MOV R10, R0 ;  /* 0x00000000000a7202 */ /* 0x000fe20000000f00 */
[----:B------:R-:W-:Y:S05]  /*221e0*/  BRA `(.L_x_912) ;  /* 0xffffe10000007947 */ /* 0x000fea000383ffff */
.L_x_868:
[----:B-1----:R-:W-:Y:S01]  /*221f0*/  IMAD.MOV.U32 R5, RZ, RZ, R9 ;  /* 0x000000ffff057224 */ /* 0x002fe200078e0009 */
[----:B------:R-:W-:Y:S01]  /*22200*/  MOV R3, 0x2 ;  /* 0x0000000200037802 */ /* 0x000fe20000000f00 */
[----:B------:R-:W-:Y:S01]  /*22210*/  IMAD.MOV.U32 R0, RZ, RZ, 0x181f ;  /* 0x0000181fff007424 */ /* 0x000fe200078e00ff */
[----:B------:R-:W-:Y:S02]  /*22220*/  MOV R2, 0x22240 ;  /* 0x0002224000027802 */ /* 0x000fe40000000f00 */
[----:B--234-:R-:W-:Y:S05]  /*22230*/  CALL.REL.NOINC `($__internal_15_$__cuda_sm70_shflsync_idx_p) ;  /* 0x0000076000007944 */ /* 0x01cfea0003c00000 */
[----:B------:R-:W-:Y:S01]  /*22240*/  MOV R2, R0 ;  /* 0x0000000000027202 */ /* 0x000fe20000000f00 */
[----:B------:R-:W-:Y:S05]  /*22250*/  BRA `(.L_x_913) ;  /* 0xffffe0b000007947 */ /* 0x000fea000383ffff */
.L_x_871:
        /* <DEDUP_REMOVED lines=13> */
.L_x_873:
[----:B------:R-:W-:Y:S01]  /*22330*/  IMAD.MOV.U32 R5, RZ, RZ, R62 ;  /* 0x000000ffff057224 */ /* 0x000fe200078e003e */
[----:B------:R-:W-:Y:S01]  /*22340*/  MOV R3, RZ ;  /* 0x000000ff00037202 */ /* 0x000fe20000000f00 */
[----:B------:R-:W-:Y:S01]  /*22350*/  IMAD.MOV.U32 R0, RZ, RZ, 0x1f ;  /* 0x0000001fff007424 */ /* 0x000fe200078e00ff */
[----:B------:R-:W-:Y:S02]  /*22360*/  MOV R2, 0x22380 ;  /* 0x0002238000027802 */ /* 0x000fe40000000f00 */
[----:B------:R-:W-:Y:S05]  /*22370*/  CALL.REL.NOINC `($__internal_15_$__cuda_sm70_shflsync_idx_p) ;  /* 0x0000062000007944 */ /* 0x000fea0003c00000 */
[----:B------:R-:W-:Y:S01]  /*22380*/  MOV R9, R0 ;  /* 0x0000000000097202 */ /* 0x000fe20000000f00 */
[----:B------:R-:W-:Y:S05]  /*22390*/  BRA `(.L_x_915) ;  /* 0xffffe21000007947 */ /* 0x000fea000383ffff */
.L_x_874:
[----:B------:R-:W-:Y:S01]  /*223a0*/  IMAD.MOV.U32 R5, RZ, RZ, R62 ;  /* 0x000000ffff057224 */ /* 0x000fe200078e003e */
[----:B------:R-:W-:Y:S01]  /*223b0*/  MOV R3, 0x1 ;  /* 0x0000000100037802 */ /* 0x000fe20000000f00 */
[----:B------:R-:W-:Y:S01]  /*223c0*/  IMAD.MOV.U32 R0, RZ, RZ, 0x1f ;  /* 0x0000001fff007424 */ /* 0x000fe200078e00ff */
[----:B------:R-:W-:Y:S02]  /*223d0*/  MOV R2, 0x223f0 ;  /* 0x000223f000027802 */ /* 0x000fe40000000f00 */
[----:B-12---:R-:W-:Y:S05]  /*223e0*/  CALL.REL.NOINC `($__internal_15_$__cuda_sm70_shflsync_idx_p) ;  /* 0x000005b000007944 */ /* 0x006fea0003c00000 */
[----:B------:R-:W-:Y:S01]  /*223f0*/  MOV R8, R0 ;  /* 0x0000000000087202 */ /* 0x000fe20000000f00 */
[----:B------:R-:W-:Y:S05]  /*22400*/  BRA `(.L_x_916) ;  /* 0xffffe1c000007947 */ /* 0x000fea000383ffff */
.L_x_875:
[----:B------:R-:W-:Y:S02]  /*22410*/  MOV R2, 0x1 ;  /* 0x0000000100027802 */ /* 0x000fe40000000f00 */
[----:B------:R-:W-:-:S02]  /*22420*/  MOV R3, 0x22440 ;  /* 0x0002244000037802 */ /* 0x000fc40000000f00 */
[----:B-1234-:R-:W-:Y:S05]  /*22430*/  CALL.REL.NOINC `($__internal_16_$__cuda_sm70_shflsync_up_p) ;  /* 0x000005b000007944 */ /* 0x01efea0003c00000 */
[----:B------:R-:W-:Y:S05]  /*22440*/  BRA `(.L_x_917) ;  /* 0xffffe2b000007947 */ /* 0x000fea000383ffff */
.L_x_876:
[----:B------:R-:W-:Y:S02]  /*22450*/  MOV R2, 0x2 ;  /* 0x0000000200027802 */ /* 0x000fe40000000f00 */
[----:B------:R-:W-:-:S02]  /*22460*/  MOV R3, 0x22480 ;  /* 0x0002248000037802 */ /* 0x000fc40000000f00 */
[----:B--2-4-:R-:W-:Y:S05]  /*22470*/  CALL.REL.NOINC `($__internal_16_$__cuda_sm70_shflsync_up_p) ;  /* 0x0000057000007944 */ /* 0x014fea0003c00000 */
[----:B------:R-:W-:Y:S01]  /*22480*/  SEL R3, R4, RZ, P1 ;  /* 0x000000ff04037207 */ /* 0x000fe20000800000 */
[----:B------:R-:W-:-:S04]  /*22490*/  IMAD.MOV.U32 R2, RZ, RZ, 0x4 ;  /* 0x00000004ff027424 */ /* 0x000fc800078e00ff */
[----:B------:R-:W-:Y:S01]  /*224a0*/  IMAD.IADD R0, R0, 0x1, R3 ;  /* 0x0000000100007824 */ /* 0x000fe200078e0203 */
        /* <DEDUP_REMOVED lines=20> */
.L_x_880:
[----:B------:R-:W-:Y:S02]  /*225f0*/  MOV R2, 0x1 ;  /* 0x0000000100027802 */ /* 0x000fe40000000f00 */
[----:B------:R-:W-:Y:S02]  /*22600*/  MOV R3, 0x22620 ;  /* 0x0002262000037802 */ /* 0x000fe40000000f00 */
[----:B------:R-:W-:Y:S05]  /*22610*/  CALL.REL.NOINC `($__internal_16_$__cuda_sm70_shflsync_up_p) ;  /* 0x000003d000007944 */ /* 0x000fea0003c00000 */
[----:B------:R-:W-:Y:S01]  /*22620*/  MOV R2, R4 ;  /* 0x0000000400027202 */ /* 0x000fe20000000f00 */
[----:B------:R-:W-:Y:S05]  /*22630*/  BRA `(.L_x_919) ;  /* 0xffffe32000007947 */ /* 0x000fea000383ffff */
.L_x_881:
        /* <DEDUP_REMOVED lines=26> */
.L_x_883:
[----:B------:R-:W-:Y:S02]  /*227e0*/  SEL R0, RZ, 0x1, P0 ;  /* 0x00000001ff007807 */ /* 0x000fe40000000000 */
[----:B------:R-:W-:Y:S02]  /*227f0*/  MOV R2, 0x22810 ;  /* 0x0002281000027802 */ /* 0x000fe40000000f00 */
[----:B-1----:R-:W-:Y:S05]  /*22800*/  CALL.REL.NOINC `($__internal_17_$__cuda_sm70_votesync_ballot) ;  /* 0x0000025000007944 */ /* 0x002fea0003c00000 */
[----:B------:R-:W-:Y:S01]  /*22810*/  MOV R10, R0 ;  /* 0x00000000000a7202 */ /* 0x000fe20000000f00 */
[----:B------:R-:W-:Y:S05]  /*22820*/  BRA `(.L_x_921) ;  /* 0xffffe2c000007947 */ /* 0x000fea000383ffff */
.L_x_884:
[----:B------:R-:W-:Y:S01]  /*22830*/  IMAD.MOV.U32 R5, RZ, RZ, R6 ;  /* 0x000000ffff057224 */ /* 0x000fe200078e0006 */
[----:B------:R-:W-:Y:S01]  /*22840*/  MOV R3, R8 ;  /* 0x0000000800037202 */ /* 0x000fe20000000f00 */
[----:B--2---:R-:W-:Y:S01]  /*22850*/  IMAD.MOV.U32 R0, RZ, RZ, 0x1f ;  /* 0x0000001fff007424 */ /* 0x004fe200078e00ff */
[----:B------:R-:W-:Y:S02]  /*22860*/  MOV R2, 0x22880 ;  /* 0x0002288000027802 */ /* 0x000fe40000000f00 */
[----:B-1----:R-:W-:Y:S05]  /*22870*/  CALL.REL.NOINC `($__internal_15_$__cuda_sm70_shflsync_idx_p) ;  /* 0x0000012000007944 */ /* 0x002fea0003c00000 */
[----:B------:R-:W-:Y:S01]  /*22880*/  IMAD.MOV.U32 R12, RZ, RZ, R0 ;  /* 0x000000ffff0c7224 */ /* 0x000fe200078e0000 */
[----:B------:R-:W-:Y:S01]  /*22890*/  MOV R3, R8 ;  /* 0x0000000800037202 */ /* 0x000fe20000000f00 */
[----:B------:R-:W-:Y:S01]  /*228a0*/  IMAD.MOV.U32 R5, RZ, RZ, R7 ;  /* 0x000000ffff057224 */ /* 0x000fe200078e0007 */
[----:B------:R-:W-:Y:S02]  /*228b0*/  MOV R0, 0x1f ;  /* 0x0000001f00007802 */ /* 0x000fe40000000f00 */
[----:B------:R-:W-:-:S02]  /*228c0*/  MOV R2, 0x228e0 ;  /* 0x000228e000027802 */ /* 0x000fc40000000f00 */
[----:B------:R-:W-:Y:S05]  /*228d0*/  CALL.REL.NOINC `($__internal_15_$__cuda_sm70_shflsync_idx_p) ;  /* 0x000000c000007944 */ /* 0x000fea0003c00000 */
[----:B------:R-:W-:Y:S01]  /*228e0*/  MOV R7, R0 ;  /* 0x0000000000077202 */ /* 0x000fe20000000f00 */
[----:B------:R-:W-:Y:S05]  /*228f0*/  BRA `(.L_x_922) ;  /* 0xffffe26000007947 */ /* 0x000fea000383ffff */
.L_x_887:
[----:B------:R-:W-:Y:S01]  /*22900*/  IMAD.MOV.U32 R5, RZ, RZ, R4 ;  /* 0x000000ffff057224 */ /* 0x000fe200078e0004 */
[----:B--2---:R-:W-:-:S02]  /*22910*/  MOV R0, 0x1f ;  /* 0x0000001f00007802 */ /* 0x004fc40000000f00 */
[----:B------:R-:W-:Y:S02]  /*22920*/  MOV R2, 0x22940 ;  /* 0x0002294000027802 */ /* 0x000fe40000000f00 */
[----:B-1-34-:R-:W-:Y:S05]  /*22930*/  CALL.REL.NOINC `($__internal_15_$__cuda_sm70_shflsync_idx_p) ;  /* 0x0000006000007944 */ /* 0x01afea0003c00000 */
[----:B------:R-:W-:Y:S01]  /*22940*/  MOV R13, R0 ;  /* 0x00000000000d7202 */ /* 0x000fe20000000f00 */
[----:B------:R-:W-:Y:S05]  /*22950*/  BRA `(.L_x_886) ;  /* 0xffffe26000007947 */ /* 0x000fea000383ffff */
        .weak           $__internal_14_$__cuda_sm70_shflsync_bfly_p
        .type           $__internal_14_$__cuda_sm70_shflsync_bfly_p,@function
        .size           $__internal_14_$__cuda_sm70_shflsync_bfly_p,($__internal_15_$__cuda_sm70_shflsync_idx_p - $__internal_14_$__cuda_sm70_shflsync_bfly_p)
$__internal_14_$__cuda_sm70_shflsync_bfly_p:
[----:B------:R-:W-:Y:S01]  /*22960*/  MOV R7, 0x0 ;  /* 0x0000000000077802 */ /* 0x000fe20000000f00 */
[----:B------:R-:W-:Y:S04]  /*22970*/  WARPSYNC R8 ;  /* 0x0000000800007348 */ /* 0x000fe80003800000 */
[----:B------:R1:W2:Y:S01]  /*22980*/  SHFL.BFLY PT, R2, R2, R5, R9 ;  /* 0x0c00000502027389 */ /* 0x0002a200000e0009 */
[----:B------:R-:W-:Y:S05]  /*22990*/  RET.REL.NODEC R6 `(_ZN7cutlass13device_kernelIN5flash19enable_sm80_to_sm89INS1_16FlashAttnFwdSm80INS1_25CollectiveMainloopFwdSm80ILi8ELi1ELb1EN4cute5tupleIJNS5_1CILi128EEENS7_ILi96EEES8_EEELi128ENS_6half_tEfNS_4arch4Sm80ELb0ELb1ELb1ELb1ELb0ELb1ELb1ELb1EEENS1_21CollectiveEpilogueFwdINS6_IJS8_S8_S9_EEENS6_IJNS7_ILi1EEESH_SH_EEESB_SD_Li256ELb1ELb1ELb1ELb0EEENS1_36VarlenDynamicPersistentTileSchedulerILi128ELi96ELi256ELi256ELb1ELb1ELb0ELb1ELb0ELb1EEEEEEEEEvNT_6ParamsE) ;  /* 0xfffdd66006007950 */ /* 0x000fea0003c3ffff */
        .weak           $__internal_15_$__cuda_sm70_shflsync_idx_p
        .type           $__internal_15_$__cuda_sm70_shflsync_idx_p,@function
        .size           $__internal_15_$__cuda_sm70_shflsync_idx_p,($__internal_16_$__cuda_sm70_shflsync_up_p - $__internal_15_$__cuda_sm70_shflsync_idx_p)
$__internal_15_$__cuda_sm70_shflsync_idx_p:
[----:B------:R-:W-:-:S04]  /*229a0*/  MOV R50, 0xffffffff ;  /* 0xffffffff00327802 */ /* 0x000fc80000000f00 */
[----:B------:R-:W-:Y:S04]  /*229b0*/  WARPSYNC R50 ;  /* 0x0000003200007348 */ /* 0x000fe80003800000 */
[----:B------:R1:W2:Y:S02]  /*229c0*/  SHFL.IDX PT, R0, R5, R3, R0 ;  /* 0x0000000305007389 */ /* 0x0002a400000e0000 */
[----:B-1----:R-:W-:-:S04]  /*229d0*/  MOV R3, 0x0 ;  /* 0x0000000000037802 */ /* 0x002fc80000000f00 */
[----:B--2---:R-:W-:Y:S05]  /*229e0*/  RET.REL.NODEC R2 `(_ZN7cutlass13device_kernelIN5flash19enable_sm80_to_sm89INS1_16FlashAttnFwdSm80INS1_25CollectiveMainloopFwdSm80ILi8ELi1ELb1EN4cute5tupleIJNS5_1CILi128EEENS7_ILi96EEES8_EEELi128ENS_6half_tEfNS_4arch4Sm80ELb0ELb1ELb1ELb1ELb0ELb1ELb1ELb1EEENS1_21CollectiveEpilogueFwdINS6_IJS8_S8_S9_EEENS6_IJNS7_ILi1EEESH_SH_EEESB_SD_Li256ELb1ELb1ELb1ELb0EEENS1_36VarlenDynamicPersistentTileSchedulerILi128ELi96ELi256ELi256ELb1ELb1ELb0ELb1ELb0ELb1EEEEEEEEEvNT_6ParamsE) ;  /* 0xfffdd61002007950 */ /* 0x004fea0003c3ffff */
        .weak           $__internal_16_$__cuda_sm70_shflsync_up_p
        .type           $__internal_16_$__cuda_sm70_shflsync_up_p,@function
        .size           $__internal_16_$__cuda_sm70_shflsync_up_p,($__internal_17_$__cuda_sm70_votesync_ballot - $__internal_16_$__cuda_sm70_shflsync_up_p)
$__internal_16_$__cuda_sm70_shflsync_up_p:
[----:B------:R-:W-:Y:S02]  /*229f0*/  IMAD.MOV.U32 R4, RZ, RZ, RZ ;  /* 0x000000ffff047224 */ /* 0x000fe400078e00ff */
[----:B------:R-:W-:-:S04]  /*22a00*/  IMAD.MOV.U32 R10, RZ, RZ, -0x1 ;  /* 0xffffffffff0a7424 */ /* 0x000fc800078e00ff */
[----:B------:R-:W-:Y:S04]  /*22a10*/  WARPSYNC R10 ;  /* 0x0000000a00007348 */ /* 0x000fe80003800000 */
[----:B------:R1:W2:Y:S02]  /*22a20*/  SHFL.UP PT, R4, R0, R2, R4 ;  /* 0x0400000200047389 */ /* 0x0002a400000e0004 */
[----:B-1----:R-:W-:Y:S02]  /*22a30*/  MOV R2, R3 ;  /* 0x0000000300027202 */ /* 0x002fe40000000f00 */
[----:B------:R-:W-:-:S04]  /*22a40*/  MOV R3, 0x0 ;  /* 0x0000000000037802 */ /* 0x000fc80000000f00 */
[----:B--2---:R-:W-:Y:S05]  /*22a50*/  RET.REL.NODEC R2 `(_ZN7cutlass13device_kernelIN5flash19enable_sm80_to_sm89INS1_16FlashAttnFwdSm80INS1_25CollectiveMainloopFwdSm80ILi8ELi1ELb1EN4cute5tupleIJNS5_1CILi128EEENS7_ILi96EEES8_EEELi128ENS_6half_tEfNS_4arch4Sm80ELb0ELb1ELb1ELb1ELb0ELb1ELb1ELb1EEENS1_21CollectiveEpilogueFwdINS6_IJS8_S8_S9_EEENS6_IJNS7_ILi1EEESH_SH_EEESB_SD_Li256ELb1ELb1ELb1ELb0EEENS1_36VarlenDynamicPersistentTileSchedulerILi128ELi96ELi256ELi256ELb1ELb1ELb0ELb1ELb0ELb1EEEEEEEEEvNT_6ParamsE) ;  /* 0xfffdd5a002007950 */ /* 0x004fea0003c3ffff */
        .weak           $__internal_17_$__cuda_sm70_votesync_ballot
        .type           $__internal_17_$__cuda_sm70_votesync_ballot,@function
        .size           $__internal_17_$__cuda_sm70_votesync_ballot,(.L_x_2694 - $__internal_17_$__cuda_sm70_votesync_ballot)
$__internal_17_$__cuda_sm70_votesync_ballot:
[----:B------:R-:W-:Y:S01]  /*22a60*/  ISETP.NE.U32.AND P0, PT, R0, 0x1, PT ;  /* 0x000000010000780c */ /* 0x000fe20003f05070 */
[----:B------:R-:W-:-:S04]  /*22a70*/  IMAD.MOV.U32 R3, RZ, RZ, -0x1 ;  /* 0xffffffffff037424 */ /* 0x000fc800078e00ff */
[----:B------:R-:W-:Y:S08]  /*22a80*/  WARPSYNC R3 ;  /* 0x0000000300007348 */ /* 0x000ff00003800000 */
[----:B------:R-:W-:-:S04]  /*22a90*/  VOTE.ANY R0, PT, !P0 ;  /* 0x0000000000007806 */ /* 0x000fc800040e0100 */
[----:B------:R-:W-:Y:S01]  /*22aa0*/  LOP3.LUT R0, R0, R3, RZ, 0xc0, !PT ;  /* 0x0000000300007212 */ /* 0x000fe200078ec0ff */
[----:B------:R-:W-:-:S04]  /*22ab0*/  IMAD.MOV.U32 R3, RZ, RZ, 0x0 ;  /* 0x00000000ff037424 */ /* 0x000fc800078e00ff */
[----:B------:R-:W-:Y:S05]  /*22ac0*/  RET.REL.NODEC R2 `(_ZN7cutlass13device_kernelIN5flash19enable_sm80_to_sm89INS1_16FlashAttnFwdSm80INS1_25CollectiveMainloopFwdSm80ILi8ELi1ELb1EN4cute5tupleIJNS5_1CILi128EEENS7_ILi96EEES8_EEELi128ENS_6half_tEfNS_4arch4Sm80ELb0ELb1ELb1ELb1ELb0ELb1ELb1ELb1EEENS1_21CollectiveEpilogueFwdINS6_IJS8_S8_S9_EEENS6_IJNS7_ILi1EEESH_SH_EEESB_SD_Li256ELb1ELb1ELb1ELb0EEENS1_36VarlenDynamicPersistentTileSchedulerILi128ELi96ELi256ELi256ELb1ELb1ELb0ELb1ELb0ELb1EEEEEEEEEvNT_6ParamsE) ;  /* 0xfffdd53002007950 */ /* 0x000fea0003c3ffff */
.L_x_923:
        /* <DEDUP_REMOVED lines=11> */
.L_x_2694:


//--------------------- .text._ZN7cutlass13device_kernelIN5flash19enable_sm80_to_sm89INS1_16FlashAttnFwdSm80INS1_25CollectiveMainloopFwdSm80ILi4ELi1ELb0EN4cute5tupleIJNS5_1CILi128EEENS7_ILi64EEES8_EEELi128ENS_6half_tEfNS_4arch4Sm80ELb1ELb0ELb1ELb0ELb0ELb0ELb1ELb1EEENS1_21CollectiveEpilogueFwdINS6_IJS8_S8_S9_EEENS6_IJNS7_ILi1EEESH_SH_EEESB_SD_Li128ELb0ELb1ELb1ELb0EEENS1_30DynamicPersistentTileSchedulerILi128ELi128ELb1ELb1ELb0EEEEEEEEEvNT_6ParamsE --------------------------
	.section	.text._ZN7cutlass13device_kernelIN5flash19enable_sm80_to_sm89INS1_16FlashAttnFwdSm80INS1_25CollectiveMainloopFwdSm80ILi4ELi1ELb0EN4cute5tupleIJNS5_1CILi128EEENS7_ILi64EEES8_EEELi128ENS_6half_tEfNS_4arch4Sm80ELb1ELb0ELb1ELb0ELb0ELb0ELb1ELb1EEENS1_21CollectiveEpilogueFwdINS6_IJS8_S8_S9_EEENS6_IJNS7_ILi1EEESH_SH_EEESB_SD_Li128ELb0ELb1ELb1ELb0EEENS1_30DynamicPersistentTileSchedulerILi128ELi128ELb1ELb1ELb0EEEEEEEEEvNT_6ParamsE,"ax",@progbits
	.sectioninfo	@"SHI_REGISTERS=255"
	.align	128
.text._ZN7cutlass13device_kernelIN5flash19enable_sm80_to_sm89INS1_16FlashAttnFwdSm80INS1_25CollectiveMainloopFwdSm80ILi4ELi1ELb0EN4cute5tupleIJNS5_1CILi128EEENS7_ILi64EEES8_EEELi128ENS_6half_tEfNS_4arch4Sm80ELb1ELb0ELb1ELb0ELb0ELb0ELb1ELb1EEENS1_21CollectiveEpilogueFwdINS6_IJS8_S8_S9_EEENS6_IJNS7_ILi1EEESH_SH_EEESB_SD_Li128ELb0ELb1ELb1ELb0EEENS1_30DynamicPersistentTileSchedulerILi128ELi128ELb1ELb1ELb0EEEEEEEEEvNT_6ParamsE:
        .type           _ZN7cutlass13device_kernelIN5flash19enable_sm80_to_sm89INS1_16FlashAttnFwdSm80INS1_25CollectiveMainloopFwdSm80ILi4ELi1ELb0EN4cute5tupleIJNS5_1CILi128EEENS7_ILi64EEES8_EEELi128ENS_6half_tEfNS_4arch4Sm80ELb1ELb0ELb1ELb0ELb0ELb0ELb1ELb1EEENS1_21CollectiveEpilogueFwdINS6_IJS8_S8_S9_EEENS6_IJNS7_ILi1EEESH_SH_EEESB_SD_Li128ELb0ELb1ELb1ELb0EEENS1_30DynamicPersistentTileSchedulerILi128ELi128ELb1ELb1ELb0EEEEEEEEEvNT_6ParamsE,@function
        .size           _ZN7cutlass13device_kernelIN5flash19enable_sm80_to_sm89INS1_16FlashAttnFwdSm80INS1_25CollectiveMainloopFwdSm80ILi4ELi1ELb0EN4cute5tupleIJNS5_1CILi128EEENS7_ILi64EEES8_EEELi128ENS_6half_tEfNS_4arch4Sm80ELb1ELb0ELb1ELb0ELb0ELb0ELb1ELb1EEENS1_21CollectiveEpilogueFwdINS6_IJS8_S8_S9_EEENS6_IJNS7_ILi1EEESH_SH_EEESB_SD_Li128ELb0ELb1ELb1ELb0EEENS1_30DynamicPersistentTileSchedulerILi128ELi128ELb1ELb1ELb0EEEEEEEEEvNT_6ParamsE,(.L_x_2699 - _ZN7cutlass13device_kernelIN5flash19enable_sm80_to_sm89INS1_16FlashAttnFwdSm80INS1_25CollectiveMainloopFwdSm80ILi4ELi1ELb0EN4cute5tupleIJNS5_1CILi128EEENS7_ILi64EEES8_EEELi128ENS_6half_tEfNS_4arch4Sm80ELb1ELb0ELb1ELb0ELb0ELb0ELb1ELb1EEENS1_21CollectiveEpilogueFwdINS6_IJS8_S8_S9_EEENS6_IJNS7_ILi1EEESH_SH_EEESB_SD_Li128ELb0ELb1ELb1ELb0EEENS1_30DynamicPersistentTileSchedulerILi128ELi128ELb1ELb1ELb0EEEEEEEEEvNT_6ParamsE)
        .other          _ZN7cutlass13device_kernelIN5flash19enable_sm80_to_sm89INS1_16FlashAttnFwdSm80INS1_25CollectiveMainloopFwdSm80ILi4ELi1ELb0EN4cute5tupleIJNS5_1CILi128EEENS7_ILi64EEES8_EEELi128ENS_6half_tEfNS_4arch4Sm80ELb1ELb0ELb1ELb0ELb0ELb0ELb1ELb1EEENS1_21CollectiveEpilogueFwdINS6_IJS8_S8_S9_EEENS6_IJNS7_ILi1EEESH_SH_EEESB_SD_Li128ELb0ELb1ELb1ELb0EEENS1_30DynamicPersistentTileSchedulerILi128ELi128ELb1ELb1ELb0EEEEEEEEEvNT_6ParamsE,@"STO_CUDA_ENTRY STV_DEFAULT"
_ZN7cutlass13device_kernelIN5flash19enable_sm80_to_sm89INS1_16FlashAttnFwdSm80INS1_25CollectiveMainloopFwdSm80ILi4ELi1ELb0EN4cute5tupleIJNS5_1CILi128EEENS7_ILi64EEES8_EEELi128ENS_6half_tEfNS_4arch4Sm80ELb1ELb0ELb1ELb0ELb0ELb0ELb1ELb1EEENS1_21CollectiveEpilogueFwdINS6_IJS8_S8_S9_EEENS6_IJNS7_ILi1EEESH_SH_EEESB_SD_Li128ELb0ELb1ELb1ELb0EEENS1_30DynamicPersistentTileSchedulerILi128ELi128ELb1ELb1ELb0EEEEEEEEEvNT_6ParamsE:
[----:B------:R-:W-:-:S03]  /*0000*/  MOV R1, c[0x0][0x28] ;  /* 0x00000a0000017a02 */ /* 0x000fc60000000f00 */
[----:B------:R-:W1:Y:S01]  /*0010*/  S2R R17, SR_TID.X ;  /* 0x0000000000117919 */ /* 0x000e620000002100 */
[----:B------:R-:W-:-:S03]  /*0020*/  IADD3 R1, R1, -0x98, RZ ;  /* 0xffffff6801017810 */ /* 0x000fc60007ffe0ff */
[----:B------:R-:W2:Y:S01]  /*0030*/  S2R R16, SR_CTAID.X ;  /* 0x0000000000107919 */ /* 0x000ea20000002500 */
[----:B-1----:R-:W-:-:S05]  /*0040*/  SHF.R.U32.HI R0, RZ, 0x5, R17 ;  /* 0x00000005ff007819 */ /* 0x002fca0000011611 */
[----:B------:R-:W1:Y:S04]  /*0050*/  SHFL.IDX PT, R2, R0, RZ, 0x1f ;  /* 0x00001fff00027589 */ /* 0x000e6800000e0000 */
[----:B------:R-:W3:Y:S01]  /*0060*/  SHFL.IDX PT, R0, R0, RZ, 0x1f ;  /* 0x00001fff00007589 */ /* 0x000ee200000e0000 */
[----:B-1----:R-:W-:Y:S01]  /*0070*/  ISETP.GE.AND P0, PT, R2, 0x1, PT ;  /* 0x000000010200780c */ /* 0x002fe20003f06270 */
[----:B---3--:R1:W3:-:S12]  /*0080*/  R2UR UR6, R0 ;  /* 0x00000000000673c2 */ /* 0x0082d800000e0000 */
[----:B------:R-:W-:Y:S06]  /*0090*/  @P0 BAR.ARV 0x4, 0x80 ;  /* 0x0102000000000b1d */ /* 0x000fec0000002000 */
[----:B--2---:R-:W-:-:S13]  /*00a0*/  ISETP.GE.AND P0, PT, R16, c[0x0][0x538], PT ;  /* 0x00014e0010007a0c */ /* 0x004fda0003f06270 */
[----:B------:R-:W-:Y:S05]  /*00b0*/  @P0 EXIT ;  /* 0x000000000000094d */ /* 0x000fea0003800000 */
[----:B-1-3--:R-:W-:Y:S01]  /*00c0*/  SHF.R.S32.HI R15, RZ, 0x1f, R17 ;  /* 0x0000001fff0f7819 */ /* 0x00afe20000011411 */
[----:B------:R-:W-:Y:S01]  /*00d0*/  IMAD.MOV.U32 R228, RZ, RZ, 0x40 ;  /* 0x00000040ffe47424 */ /* 0x000fe200078e00ff */
[----:B------:R-:W-:Y:S02]  /*00e0*/  ULDC.64 UR8, c[0x0][0x118] ;  /* 0x0000460000087ab9 */ /* 0x000fe40000000a00 */
[CC--:B------:R-:W-:Y:S02]  /*00f0*/  LEA.HI R12, R15.reuse, R17.reuse, RZ, 0x3 ;  /* 0x000000110f0c7211 */ /* 0x0c0fe400078f18ff */
[CC--:B------:R-:W-:Y:S02]  /*0100*/  LEA.HI R4, R15.reuse, R17.reuse, RZ, 0x4 ;  /* 0x000000110f047211 */ /* 0x0c0fe400078f20ff */
[----:B------:R-:W-:Y:S02]  /*0110*/  LEA.HI R0, R15, R17, RZ, 0x2 ;  /* 0x000000110f007211 */ /* 0x000fe400078f10ff */
[----:B------:R-:W-:-:S02]  /*0120*/  SHF.R.S32.HI R20, RZ, 0x3, R12 ;  /* 0x00000003ff147819 */ /* 0x000fc4000001140c */
[----:B------:R-:W-:Y:S02]  /*0130*/  LOP3.LUT R2, R4, 0xfffffff0, RZ, 0xc0, !PT ;  /* 0xfffffff004027812 */ /* 0x000fe400078ec0ff */
[----:B------:R-:W-:Y:S01]  /*0140*/  LOP3.LUT R3, R12, 0xfffffff8, RZ, 0xc0, !PT ;  /* 0xfffffff80c037812 */ /* 0x000fe200078ec0ff */
[----:B------:R-:W-:Y:S01]  /*0150*/  IMAD.SHL.U32 R6, R20, 0x40, RZ ;  /* 0x0000004014067824 */ /* 0x000fe200078e00ff */
[----:B------:R-:W-:Y:S01]  /*0160*/  LOP3.LUT R0, R0, 0xfffffffc, RZ, 0xc0, !PT ;  /* 0xfffffffc00007812 */ /* 0x000fe200078ec0ff */
[C---:B------:R-:W-:Y:S01]  /*0170*/  IMAD.IADD R2, R17.reuse, 0x1, -R2 ;  /* 0x0000000111027824 */ /* 0x040fe200078e0a02 */
[----:B------:R-:W-:Y:S01]  /*0180*/  SHF.R.S32.HI R5, RZ, 0x4, R4 ;  /* 0x00000004ff057819 */ /* 0x000fe20000011404 */
[C---:B------:R-:W-:Y:S02]  /*0190*/  IMAD.IADD R9, R17.reuse, 0x1, -R3 ;  /* 0x0000000111097824 */ /* 0x040fe400078e0a03 */
[----:B------:R-:W-:Y:S01]  /*01a0*/  IMAD.IADD R3, R17, 0x1, -R0 ;  /* 0x0000000111037824 */ /* 0x000fe200078e0a00 */
[----:B------:R-:W-:Y:S01]  /*01b0*/  LEA.HI R4, R4, R5, RZ, 0x1 ;  /* 0x0000000504047211 */ /* 0x000fe200078f08ff */
[----:B------:R-:W-:Y:S01]  /*01c0*/  IMAD.SHL.U32 R18, R9, 0x8, RZ ;  /* 0x0000000809127824 */ /* 0x000fe200078e00ff */
[----:B------:R-:W-:-:S02]  /*01d0*/  LOP3.LUT R0, R6, 0x1c0, RZ, 0xc0, !PT ;  /* 0x000001c006007812 */ /* 0x000fc400078ec0ff */
[----:B------:R-:W-:Y:S02]  /*01e0*/  LOP3.LUT R6, R4, 0xfffffffe, RZ, 0xc0, !PT ;  /* 0xfffffffe04067812 */ /* 0x000fe400078ec0ff */
[----:B------:R-:W-:Y:S01]  /*01f0*/  SHF.R.S32.HI R4, RZ, 0x1f, R2 ;  /* 0x0000001fff047819 */ /* 0x000fe20000011402 */
[----:B------:R-:W-:Y:S01]  /*0200*/  STL [R1+0x48], R18 ;  /* 0x0000481201007387 */ /* 0x000fe20000100800 */
[----:B------:R-:W-:Y:S01]  /*0210*/  LEA.HI R8, R3, R3, RZ, 0x1 ;  /* 0x0000000303087211 */ /* 0x000fe200078f08ff */
[----:B------:R-:W-:Y:S01]  /*0220*/  IMAD.IADD R13, R5, 0x1, -R6 ;  /* 0x00000001050d7824 */ /* 0x000fe200078e0a06 */
[----:B------:R-:W-:Y:S02]  /*0230*/  LOP3.LUT R7, R0, 0x38, R18, 0xf8, !PT ;  /* 0x0000003800077812 */ /* 0x000fe400078ef812 */
[----:B------:R-:W-:Y:S02]  /*0240*/  LEA.HI R11, R4, R2, RZ, 0x3 ;  /* 0x00000002040b7211 */ /* 0x000fe400078f18ff */
[----:B------:R-:W-:-:S02]  /*0250*/  SHF.R.U32.HI R0, RZ, 0x3, R0 ;  /* 0x00000003ff007819 */ /* 0x000fc40000011600 */
[----:B------:R-:W-:Y:S02]  /*0260*/  LOP3.LUT R4, R8, 0x1ffffffe, RZ, 0xc0, !PT ;  /* 0x1ffffffe08047812 */ /* 0x000fe400078ec0ff */
[----:B------:R-:W-:Y:S02]  /*0270*/  LOP3.LUT R10, R7, R0, RZ, 0x3c, !PT ;  /* 0x00000000070a7212 */ /* 0x000fe400078e3cff */
[----:B------:R-:W-:Y:S01]  /*0280*/  LOP3.LUT R0, R11, 0xfffffff8, RZ, 0xc0, !PT ;  /* 0xfffffff80b007812 */ /* 0x000fe200078ec0ff */
[----:B------:R-:W-:Y:S01]  /*0290*/  IMAD.IADD R14, R3, 0x1, -R4 ;  /* 0x00000001030e7824 */ /* 0x000fe200078e0a04 */
[-C--:B------:R-:W-:Y:S01]  /*02a0*/  LEA.HI R5, R15, R17.reuse, RZ, 0x5 ;  /* 0x000000110f057211 */ /* 0x080fe200078f28ff */
[----:B------:R-:W-:Y:S01]  /*02b0*/  IMAD.SHL.U32 R3, R9, 0x40, RZ ;  /* 0x0000004009037824 */ /* 0x000fe200078e00ff */
[----:B------:R-:W-:Y:S01]  /*02c0*/  LEA.HI R4, R15, R17, RZ, 0x6 ;  /* 0x000000110f047211 */ /* 0x000fe200078f30ff */
[----:B------:R-:W-:Y:S01]  /*02d0*/  IMAD.IADD R7, R2, 0x1, -R0 ;  /* 0x0000000102077824 */ /* 0x000fe200078e0a00 */
[----:B------:R-:W-:-:S02]  /*02e0*/  SHF.R.S32.HI R231, RZ, 0x5, R5 ;  /* 0x00000005ffe77819 */ /* 0x000fc40000011405 */
[----:B------:R-:W-:Y:S01]  /*02f0*/  LOP3.LUT R0, R3, 0x1c0, RZ, 0xc0, !PT ;  /* 0x000001c003007812 */ /* 0x000fe200078ec0ff */
[----:B------:R-:W-:Y:S01]  /*0300*/  IMAD.SHL.U32 R4, R4, 0x8, RZ ;  /* 0x0000000804047824 */ /* 0x000fe200078e00ff */
[----:B------:R-:W-:Y:S02]  /*0310*/  SHF.R.S32.HI R2, RZ, 0x1f, R5 ;  /* 0x0000001fff027819 */ /* 0x000fe40000011405 */
[----:B------:R-:W-:Y:S02]  /*0320*/  LOP3.LUT R6, R0, 0x8, R12, 0xf8, !PT ;  /* 0x0000000800067812 */ /* 0x000fe400078ef80c */
[----:B------:R-:W-:Y:S02]  /*0330*/  SHF.R.U32.HI R3, RZ, 0x3, R0 ;  /* 0x00000003ff037819 */ /* 0x000fe40000011600 */
[----:B------:R-:W-:Y:S01]  /*0340*/  LEA.HI R0, R2, R231, RZ, 0x2 ;  /* 0x000000e702007211 */ /* 0x000fe200078f10ff */
[----:B------:R-:W-:Y:S01]  /*0350*/  IMAD.SHL.U32 R2, R13, 0x8, RZ ;  /* 0x000000080d027824 */ /* 0x000fe200078e00ff */
[----:B------:R-:W-:-:S02]  /*0360*/  LOP3.LUT R5, R5, 0xffffffe0, RZ, 0xc0, !PT ;  /* 0xffffffe005057812 */ /* 0x000fc400078ec0ff */
[----:B------:R-:W-:Y:S01]  /*0370*/  LOP3.LUT R12, R6, R3, RZ, 0x3c, !PT ;  /* 0x00000003060c7212 */ /* 0x000fe200078e3cff */
[----:B------:R-:W-:Y:S01]  /*0380*/  IMAD.SHL.U32 R3, R7, 0x40, RZ ;  /* 0x0000004007037824 */ /* 0x000fe200078e00ff */
[----:B------:R-:W-:Y:S01]  /*0390*/  LOP3.LUT R0, R0, 0xffffffc, RZ, 0xc0, !PT ;  /* 0x0ffffffc00007812 */ /* 0x000fe200078ec0ff */
[----:B------:R-:W-:Y:S01]  /*03a0*/  IMAD.IADD R17, R17, 0x1, -R5 ;  /* 0x0000000111117824 */ /* 0x000fe200078e0a05 */
[----:B------:R-:W-:Y:S01]  /*03b0*/  LOP3.LUT R10, R10, 0x7ffffe00, R4, 0xf8, !PT ;  /* 0x7ffffe000a0a7812 */ /* 0x000fe200078ef804 */
[----:B------:R-:W-:Y:S01]  /*03c0*/  IMAD.SHL.U32 R4, R8, 0x20, RZ ;  /* 0x0000002008047824 */ /* 0x000fe200078e00ff */
[----:B------:R-:W-:Y:S01]  /*03d0*/  LOP3.LUT P3, RZ, R7, 0x2, RZ, 0xc0, !PT ;  /* 0x0000000207ff7812 */ /* 0x000fe2000786c0ff */
[----:B------:R-:W-:Y:S01]  /*03e0*/  IMAD.IADD R8, R231, 0x1, -R0 ;  /* 0x00000001e7087824 */ /* 0x000fe200078e0a00 */
[----:B------:R-:W-:Y:S01]  /*03f0*/  LOP3.LUT R0, R3, 0x1c0, RZ, 0xc0, !PT ;  /* 0x000001c003007812 */ /* 0x000fe200078ec0ff */
[----:B------:R-:W-:Y:S01]  /*0400*/  IMAD.SHL.U32 R3, R11, 0x40, RZ ;  /* 0x000000400b037824 */ /* 0x000fe200078e00ff */
[----:B------:R-:W-:Y:S01]  /*0410*/  SHF.R.S32.HI R6, RZ, 0x1f, R17 ;  /* 0x0000001fff067819 */ /* 0x000fe20000011411 */
[----:B------:R-:W-:Y:S01]  /*0420*/  IMAD.SHL.U32 R244, R10, 0x2, RZ ;  /* 0x000000020af47824 */ /* 0x000fe200078e00ff */
[----:B------:R-:W-:-:S02]  /*0430*/  LOP3.LUT R2, R0, 0x8, R2, 0xf8, !PT ;  /* 0x0000000800027812 */ /* 0x000fc400078ef802 */
[----:B------:R-:W-:Y:S02]  /*0440*/  SHF.R.U32.HI R0, RZ, 0x3, R0 ;  /* 0x00000003ff007819 */ /* 0x000fe40000011600 */
[----:B------:R-:W-:Y:S02]  /*0450*/  LOP3.LUT R3, R3, 0xfffffe00, RZ, 0xc0, !PT ;  /* 0xfffffe0003037812 */ /* 0x000fe400078ec0ff */
[----:B------:R-:W-:Y:S02]  /*0460*/  LEA.HI R6, R6, R17, RZ, 0x2 ;  /* 0x0000001106067211 */ /* 0x000fe400078f10ff */
[----:B------:R-:W-:Y:S01]  /*0470*/  LOP3.LUT R225, R2, R0, RZ, 0x3c, !PT ;  /* 0x0000000002e17212 */ /* 0x000fe200078e3cff */
[----:B------:R-:W-:Y:S01]  /*0480*/  IMAD R231, R231, 0x400, R3 ;  /* 0x00000400e7e77824 */ /* 0x000fe200078e0203 */
[----:B------:R-:W-:Y:S01]  /*0490*/  SHF.R.S32.HI R5, RZ, 0x2, R6 ;  /* 0x00000002ff057819 */ /* 0x000fe20000011406 */
[----:B------:R-:W-:Y:S01]  /*04a0*/  IMAD R0, R13, 0x200, R12 ;  /* 0x000002000d007824 */ /* 0x000fe200078e020c */
[----:B------:R-:W-:Y:S01]  /*04b0*/  IADD3 R2, R18, 0x40, RZ ;  /* 0x0000004012027810 */ /* 0x000fe20007ffe0ff */
[----:B------:R-:W-:Y:S01]  /*04c0*/  IMAD.IADD R231, R231, 0x1, R225 ;  /* 0x00000001e7e77824 */ /* 0x000fe200078e02e1 */
[----:B------:R-:W-:Y:S01]  /*04d0*/  LOP3.LUT R4, R4, 0xffffffc0, RZ, 0xc0, !PT ;  /* 0xffffffc004047812 */ /* 0x000fe200078ec0ff */
[----:B------:R-:W-:Y:S01]  /*04e0*/  IMAD R15, R8, 0x10, R5 ;  /* 0x00000010080f7824 */ /* 0x000fe200078e0205 */
[----:B------:R-:W-:Y:S01]  /*04f0*/  LOP3.LUT R225, R225, R3, RZ, 0xfc, !PT ;  /* 0x00000003e1e17212 */ /* 0x000fe200078efcff */
[----:B------:R-:W-:Y:S01]  /*0500*/  IMAD.MOV.U32 R5, RZ, RZ, 0x20 ;  /* 0x00000020ff057424 */ /* 0x000fe200078e00ff */
[----:B------:R-:W-:Y:S01]  /*0510*/  LOP3.LUT P0, RZ, R7, 0x4, RZ, 0xc0, !PT ;  /* 0x0000000407ff7812 */ /* 0x000fe2000780c0ff */
[----:B------:R-:W-:Y:S01]  /*0520*/  IMAD R7, R9, 0x10, R20 ;  /* 0x0000001009077824 */ /* 0x000fe200078e0214 */
[----:B------:R-:W-:Y:S01]  /*0530*/  LOP3.LUT R3, R6, 0x7ffffffc, RZ, 0xc0, !PT ;  /* 0x7ffffffc06037812 */ /* 0x000fe200078ec0ff */
[----:B------:R-:W-:Y:S01]  /*0540*/  IMAD R4, R14, 0x8, R4 ;  /* 0x000000080e047824 */ /* 0x000fe200078e0204 */
[----:B------:R-:W-:Y:S01]  /*0550*/  SHF.R.S32.HI R2, RZ, 0x1f, R2 ;  /* 0x0000001fff027819 */ /* 0x000fe20000011402 */
[----:B------:R-:W-:Y:S01]  /*0560*/  STL [R1+0x68], R15 ;  /* 0x0000680f01007387 */ /* 0x000fe20000100800 */
[----:B------:R-:W-:Y:S01]  /*0570*/  LEA R224, R0, 0x4100, 0x1 ;  /* 0x0000410000e07811 */ /* 0x000fe200078e08ff */
[----:B------:R-:W-:Y:S01]  /*0580*/  IMAD.IADD R0, R17, 0x1, -R3 ;  /* 0x0000000111007824 */ /* 0x000fe200078e0a03 */
[----:B------:R-:W-:Y:S01]  /*0590*/  R2P PR, R9, 0x6 ;  /* 0x0000000609007804 */ /* 0x000fe20000000000 */
[----:B------:R-:W-:Y:S01]  /*05a0*/  STL [R1+0x5c], R16 ;  /* 0x00005c1001007387 */ /* 0x000fe20000100800 */
[----:B------:R-:W-:Y:S01]  /*05b0*/  LEA R231, R231, 0x8100, 0x1 ;  /* 0x00008100e7e77811 */ /* 0x000fe200078e08ff */
[----:B------:R-:W-:Y:S01]  /*05c0*/  IMAD.SHL.U32 R0, R0, 0x2, RZ ;  /* 0x0000000200007824 */ /* 0x000fe200078e00ff */
[----:B------:R-:W-:Y:S01]  /*05d0*/  LEA R225, R225, 0x100, 0x1 ;  /* 0x00000100e1e17811 */ /* 0x000fe200078e08ff */
[----:B------:R-:W-:Y:S01]  /*05e0*/  STL [R1+0x6c], R7 ;  /* 0x00006c0701007387 */ /* 0x000fe20000100800 */
[----:B------:R-:W-:-:S02]  /*05f0*/  SEL R227, R228, 0xffffffc0, !P2 ;  /* 0xffffffc0e4e37807 */ /* 0x000fc40005000000 */
[----:B------:R-:W-:Y:S01]  /*0600*/  SEL R228, R228, 0xffffffc0, !P0 ;  /* 0xffffffc0e4e47807 */ /* 0x000fe20004000000 */
[----:B------:R1:W-:Y:S01]  /*0610*/  STL [R1+0x60], R2 ;  /* 0x0000600201007387 */ /* 0x0003e20000100800 */
[C---:B------:R-:W-:Y:S01]  /*0620*/  IADD3 R235, R224.reuse, 0x20, RZ ;  /* 0x00000020e0eb7810 */ /* 0x040fe20007ffe0ff */
[C---:B------:R-:W-:Y:S02]  /*0630*/  IMAD.IADD R230, R224.reuse, 0x1, R227 ;  /* 0x00000001e0e67824 */ /* 0x040fe400078e02e3 */
[----:B------:R-:W-:Y:S01]  /*0640*/  @P1 IADD3 R235, R224, -0x20, RZ ;  /* 0xffffffe0e0eb1810 */ /* 0x000fe20007ffe0ff */
[----:B------:R-:W-:Y:S02]  /*0650*/  IMAD.IADD R232, R231, 0x1, R228 ;  /* 0x00000001e7e87824 */ /* 0x000fe400078e02e4 */
[----:B------:R-:W-:Y:S01]  /*0660*/  IMAD.IADD R229, R228, 0x1, R225 ;  /* 0x00000001e4e57824 */ /* 0x000fe200078e02e1 */
[----:B------:R-:W-:Y:S01]  /*0670*/  IADD3 R243, R235, 0x800, RZ ;  /* 0x00000800ebf37810 */ /* 0x000fe20007ffe0ff */
[----:B------:R-:W-:Y:S01]  /*0680*/  IMAD.IADD R227, R227, 0x1, R235 ;  /* 0x00000001e3e37824 */ /* 0x000fe200078e02eb */
[----:B------:R-:W-:-:S02]  /*0690*/  IADD3 R242, R235, 0x1000, RZ ;  /* 0x00001000ebf27810 */ /* 0x000fc40007ffe0ff */
[C---:B------:R-:W-:Y:S02]  /*06a0*/  IADD3 R241, R235.reuse, 0x1800, RZ ;  /* 0x00001800ebf17810 */ /* 0x040fe40007ffe0ff */
[C---:B------:R-:W-:Y:S02]  /*06b0*/  IADD3 R240, R235.reuse, 0x2000, RZ ;  /* 0x00002000ebf07810 */ /* 0x040fe40007ffe0ff */
[C---:B------:R-:W-:Y:S02]  /*06c0*/  IADD3 R239, R235.reuse, 0x2800, RZ ;  /* 0x00002800ebef7810 */ /* 0x040fe40007ffe0ff */
[C---:B------:R-:W-:Y:S02]  /*06d0*/  IADD3 R238, R235.reuse, 0x3000, RZ ;  /* 0x00003000ebee7810 */ /* 0x040fe40007ffe0ff */
[----:B------:R-:W-:Y:S01]  /*06e0*/  IADD3 R237, R235, 0x3800, RZ ;  /* 0x00003800ebed7810 */ /* 0x000fe20007ffe0ff */
[----:B-1----:R-:W-:-:S05]  /*06f0*/  IMAD.IADD R2, R15, 0x1, R4 ;  /* 0x000000010f027824 */ /* 0x002fca00078e0204 */
[----:B------:R-:W-:Y:S04]  /*0700*/  STL [R1+0x64], R2 ;  /* 0x0000640201007387 */ /* 0x000fe80000100800 */
[----:B------:R1:W-:Y:S02]  /*0710*/  STL [R1+0x40], R0 ;  /* 0x0000400001007387 */ /* 0x0003e40000100800 */
[----:B-1----:R-:W-:-:S05]  /*0720*/  SEL R0, R5, 0xffffffe0, !P3 ;  /* 0xffffffe005007807 */ /* 0x002fca0005800000 */
[----:B------:R-:W-:Y:S02]  /*0730*/  IMAD.IADD R233, R231, 0x1, R0 ;  /* 0x00000001e7e97824 */ /* 0x000fe400078e0200 */
[C---:B------:R-:W-:Y:S02]  /*0740*/  IMAD.IADD R226, R0.reuse, 0x1, R225 ;  /* 0x0000000100e27824 */ /* 0x040fe400078e02e1 */
[----:B------:R-:W-:Y:S02]  /*0750*/  IMAD.IADD R234, R233, 0x1, R228 ;  /* 0x00000001e9ea7824 */ /* 0x000fe400078e02e4 */
[----:B------:R-:W-:Y:S02]  /*0760*/  IMAD.IADD R236, R0, 0x1, R232 ;  /* 0x0000000100ec7824 */ /* 0x000fe400078e02e8 */
[----:B------:R-:W-:Y:S02]  /*0770*/  IMAD.IADD R228, R228, 0x1, R226 ;  /* 0x00000001e4e47824 */ /* 0x000fe400078e02e2 */
.L_x_979:
        /* <DEDUP_REMOVED lines=19> */
.L_x_925:
[----:B------:R-:W-:-:S04]  /*08b0*/  MOV R0, c[0x0][0x554] ;  /* 0x0001550000007a02 */ /* 0x000fc80000000f00 */
[----:B------:R-:W-:Y:S02]  /*08c0*/  ISETP.NE.AND P0, PT, R0, 0x1, PT ;  /* 0x000000010000780c */ /* 0x000fe40003f05270 */
[----:B------:R-:W-:-:S11]  /*08d0*/  MOV R0, R2 ;  /* 0x0000000200007202 */ /* 0x000fd60000000f00 */
[----:B------:R-:W-:-:S05]  /*08e0*/  @P0 IMAD.HI.U32 R4, R2, c[0x0][0x558], RZ ;  /* 0x0001560002040a27 */ /* 0x000fca00078e00ff */
[----:B------:R-:W-:-:S05]  /*08f0*/  @P0 SHF.R.U32.HI R0, RZ, c[0x0][0x55c], R4 ;  /* 0x00015700ff000a19 */ /* 0x000fca0000011604 */
[----:B------:R-:W-:Y:S02]  /*0900*/  IMAD R4, R0, c[0x0][0x554], RZ ;  /* 0x0001550000047a24 */ /* 0x000fe400078e02ff */
.L_x_926:
[----:B------:R-:W-:Y:S05]  /*0910*/  BSYNC B0 ;  /* 0x0000000000007941 */ /* 0x000fea0003800000 */
.L_x_924:
[----:B------:R-:W-:Y:S01]  /*0920*/  IMAD.MOV.U32 R5, RZ, RZ, c[0x0][0x53c] ;  /* 0x00014f00ff057624 */ /* 0x000fe200078e00ff */
[----:B------:R-:W-:Y:S01]  /*0930*/  ULDC UR5, c[0x0][0x1d0] ;  /* 0x0000740000057ab9 */ /* 0x000fe20000000800 */
[----:B------:R-:W-:Y:S01]  /*0940*/  IMAD.MOV.U32 R11, RZ, RZ, R0 ;  /* 0x000000ffff0b7224 */ /* 0x000fe200078e0000 */
[----:B------:R-:W-:Y:S01]  /*0950*/  UIADD3 UR5, UR5, 0x3f, URZ ;  /* 0x0000003f05057890 */ /* 0x000fe2000fffe03f */
[----:B------:R-:W-:Y:S01]  /*0960*/  IMAD.MOV.U32 R7, RZ, RZ, c[0x0][0x548] ;  /* 0x00015200ff077624 */ /* 0x000fe200078e00ff */
[----:B------:R-:W-:Y:S01]  /*0970*/  ISETP.NE.AND P0, PT, R5, 0x1, PT ;  /* 0x000000010500780c */ /* 0x000fe20003f05270 */
[----:B------:R-:W-:Y:S01]  /*0980*/  IMAD.IADD R4, R2, 0x1, -R4 ;  /* 0x0000000102047824 */ /* 0x000fe200078e0a04 */
[----:B------:R-:W-:Y:S01]  /*0990*/  LOP3.LUT R5, RZ, R0, RZ, 0x33, !PT ;  /* 0x00000000ff057212 */ /* 0x000fe200078e33ff */
[----:B------:R-:W-:Y:S01]  /*09a0*/  USHF.R.S32.HI UR4, URZ, 0x1f, UR5 ;  /* 0x0000001f3f047899 */ /* 0x000fe20008011405 */
[----:B------:R-:W-:Y:S01]  /*09b0*/  BSSY B0, `(.L_x_927) ;  /* 0x0000041000007945 */ /* 0x000fe20003800000 */
[----:B------:R-:W-:-:S02]  /*09c0*/  IMAD R3, R3, c[0x0][0x554], R4 ;  /* 0x0001550003037a24 */ /* 0x000fc400078e0204 */
[----:B------:R-:W-:Y:S01]  /*09d0*/  ULEA.HI UR4, UR4, UR5, URZ, 0x6 ;  /* 0x0000000504047291 */ /* 0x000fe2000f8f303f */
[----:B------:R-:W-:Y:S02]  /*09e0*/  IMAD.MOV.U32 R2, RZ, RZ, RZ ;  /* 0x000000ffff027224 */ /* 0x000fe400078e00ff */
[----:B------:R-:W-:Y:S01]  /*09f0*/  IMAD.MOV.U32 R25, RZ, RZ, R3 ;  /* 0x000000ffff197224 */ /* 0x000fe200078e0003 */
[----:B------:R-:W-:Y:S02]  /*0a00*/  USHF.R.S32.HI UR4, URZ, 0x6, UR4 ;  /* 0x000000063f047899 */ /* 0x000fe40008011404 */
[----:B------:R-:W-:Y:S01]  /*0a10*/  @P0 IMAD.HI.U32 R6, R0, c[0x0][0x540], RZ ;  /* 0x0001500000060a27 */ /* 0x000fe200078e00ff */
[----:B------:R-:W-:-:S03]  /*0a20*/  IADD3 R0, R5, c[0x0][0x53c], RZ ;  /* 0x00014f0005007a10 */ /* 0x000fc60007ffe0ff */
[----:B------:R-:W-:Y:S01]  /*0a30*/  IMAD.MOV.U32 R5, RZ, RZ, c[0x0][0x2c4] ;  /* 0x0000b100ff057624 */ /* 0x000fe200078e00ff */
[----:B------:R-:W-:Y:S01]  /*0a40*/  @P0 SHF.R.U32.HI R11, RZ, c[0x0][0x544], R6 ;  /* 0x00015100ff0b0a19 */ /* 0x000fe20000011606 */
[----:B------:R-:W-:Y:S01]  /*0a50*/  IMAD.MOV.U32 R6, RZ, RZ, 0x40 ;  /* 0x00000040ff067424 */ /* 0x000fe200078e00ff */
[----:B------:R-:W-:Y:S02]  /*0a60*/  ISETP.NE.AND P0, PT, R7, 0x1, PT ;  /* 0x000000010700780c */ /* 0x000fe40003f05270 */
[----:B------:R-:W-:Y:S01]  /*0a70*/  ISETP.NE.AND P3, PT, R5, 0x1, PT ;  /* 0x000000010500780c */ /* 0x000fe20003f65270 */
        /* <DEDUP_REMOVED lines=52> */
.L_x_928:
[----:B------:R-:W-:Y:S05]  /*0dc0*/  BSYNC B0 ;  /* 0x0000000000007941 */ /* 0x000fea0003800000 */
.L_x_927:
[----:B------:R-:W-:Y:S01]  /*0dd0*/  LOP3.LUT R0, R11, 0xffff, RZ, 0xc0, !PT ;  /* 0x0000ffff0b007812 */ /* 0x000fe200078ec0ff */
[----:B------:R-:W-:Y:S01]  /*0de0*/  CS2R R18, SRZ ;  /* 0x0000000000127805 */ /* 0x000fe2000001ff00 */
[----:B------:R-:W-:Y:S01]  /*0df0*/  CS2R R20, SRZ ;  /* 0x0000000000147805 */ /* 0x000fe2000001ff00 */
[----:B------:R-:W-:Y:S01]  /*0e00*/  CS2R R126, SRZ ;  /* 0x00000000007e7805 */ /* 0x000fe2000001ff00 */
        /* <DEDUP_REMOVED lines=15> */
[----:B------:R2:W-:Y:S01]  /*0f00*/  STL [R1+0x8], R24 ;  /* 0x0000081801007387 */ /* 0x0005e20000100800 */
        /* <DEDUP_REMOVED lines=55> */
[----:B--2---:R-:W2:Y:S04]  /*1280*/  LDL R4, [R1+0x6c] ;  /* 0x00006c0001047983 */ /* 0x004ea80000100800 */
[----:B------:R-:W3:Y:S04]  /*1290*/  LDL.64 R8, [R1+0x48] ;  /* 0x0000480001087983 */ /* 0x000ee80000100a00 */
[----:B------:R4:W3:Y:S01]  /*12a0*/  LDL.64 R26, [R1+0x48] ;  /* 0x00004800011a7983 */ /* 0x0008e20000100a00 */
[----:B------:R-:W-:-:S04]  /*12b0*/  ISETP.NE.U32.AND P0, PT, RZ, c[0x0][0x340], PT ;  /* 0x0000d000ff007a0c */ /* 0x000fc80003f05070 */
[----:B------:R-:W-:-:S13]  /*12c0*/  ISETP.NE.AND.EX P0, PT, RZ, c[0x0][0x344], PT, P0 ;  /* 0x0000d100ff007a0c */ /* 0x000fda0003f05300 */
[----:B------:R-:W-:-:S05]  /*12d0*/  @P0 MOV R2, 0x4 ;  /* 0x0000000400020802 */ /* 0x000fca0000000f00 */
[----:B------:R-:W-:-:S05]  /*12e0*/  @P0 IMAD.WIDE R2, R25, R2, c[0x0][0x340] ;  /* 0x0000d00019020625 */ /* 0x000fca00078e0202 */
[----:B------:R5:W4:Y:S01]  /*12f0*/  @P0 LDG.E R18, [R2.64] ;  /* 0x0000000802120981 */ /* 0x000b22000c1e1900 */
[----:B------:R-:W-:Y:S02]  /*1300*/  SHF.R.S32.HI R13, RZ, 0x1f, R28 ;  /* 0x0000001fff0d7819 */ /* 0x000fe4000001141c */
[----:B------:R-:W-:Y:S01]  /*1310*/  SHF.R.S32.HI R17, RZ, 0x1f, R25 ;  /* 0x0000001fff117819 */ /* 0x000fe20000011419 */
[----:B------:R-:W1:Y:S01]  /*1320*/  S2R R7, SR_TID.X ;  /* 0x0000000000077919 */ /* 0x000e620000002100 */
[----:B------:R-:W-:-:S03]  /*1330*/  IADD3 R96, R24, -0x1, RZ ;  /* 0xffffffff18607810 */ /* 0x000fc60007ffe0ff */
[----:B------:R-:W-:-:S04]  /*1340*/  IMAD R10, R17, c[0x0][0x1c0], RZ ;  /* 0x00007000110a7a24 */ /* 0x000fc800078e02ff */
[----:B------:R-:W-:Y:S02]  /*1350*/  IMAD R10, R25, c[0x0][0x1c4], R10 ;  /* 0x00007100190a7a24 */ /* 0x000fe400078e020a */
[----:B-----5:R-:W-:Y:S01]  /*1360*/  IMAD R3, R13, c[0x0][0x1b8], RZ ;  /* 0x00006e000d037a24 */ /* 0x020fe200078e02ff */
[----:B-1----:R-:W-:-:S03]  /*1370*/  SHF.R.S32.HI R22, RZ, 0x1f, R7 ;  /* 0x0000001fff167819 */ /* 0x002fc60000011407 */
[----:B------:R-:W-:Y:S01]  /*1380*/  IMAD R3, R28, c[0x0][0x1bc], R3 ;  /* 0x00006f001c037a24 */ /* 0x000fe200078e0203 */
[----:B------:R-:W-:-:S04]  /*1390*/  LEA.HI R22, R22, R7, RZ, 0x3 ;  /* 0x0000000716167211 */ /* 0x000fc800078f18ff */
[----:B------:R-:W-:Y:S02]  /*13a0*/  SHF.R.S32.HI R22, RZ, 0x3, R22 ;  /* 0x00000003ff167819 */ /* 0x000fe40000011416 */
[----:B--2---:R-:W-:Y:S01]  /*13b0*/  IADD3 R0, R4, R23, RZ ;  /* 0x0000001704007210 */ /* 0x004fe20007ffe0ff */
[----:B------:R-:W-:-:S04]  /*13c0*/  IMAD.WIDE.U32 R4, R28, c[0x0][0x1b8], RZ ;  /* 0x00006e001c047a25 */ /* 0x000fc800078e00ff */
[----:B------:R-:W-:Y:S01]  /*13d0*/  @P3 IMAD.HI.U32 R6, R0, c[0x0][0x2c8], RZ ;  /* 0x0000b20000063a27 */ /* 0x000fe200078e00ff */
[----:B------:R-:W-:Y:S02]  /*13e0*/  IADD3 R5, R5, R3, RZ ;  /* 0x0000000305057210 */ /* 0x000fe40007ffe0ff */
[----:B------:R-:W-:Y:S01]  /*13f0*/  SHF.R.S32.HI R3, RZ, 0x1f, R22 ;  /* 0x0000001fff037819 */ /* 0x000fe20000011416 */
[----:B------:R-:W-:Y:S01]  /*1400*/  IMAD.MOV.U32 R2, RZ, RZ, R0 ;  /* 0x000000ffff027224 */ /* 0x000fe200078e0000 */
[----:B---3--:R-:W-:Y:S01]  /*1410*/  MOV R26, R8 ;  /* 0x00000008001a7202 */ /* 0x008fe20000000f00 */
[----:B------:R-:W-:Y:S01]  /*1420*/  IMAD.WIDE.U32 R4, R25, c[0x0][0x1c0], R4 ;  /* 0x0000700019047a25 */ /* 0x000fe200078e0004 */
[----:B------:R-:W-:Y:S02]  /*1430*/  @P3 SHF.R.U32.HI R2, RZ, c[0x0][0x2cc], R6 ;  /* 0x0000b300ff023a19 */ /* 0x000fe40000011606 */
[----:B------:R-:W-:Y:S01]  /*1440*/  SHF.R.S32.HI R27, RZ, 0x1f, R26 ;  /* 0x0000001fff1b7819 */ /* 0x000fe2000001141a */
[C---:B------:R-:W-:Y:S01]  /*1450*/  IMAD R6, R3.reuse, c[0x0][0x1e0], RZ ;  /* 0x0000780003067a24 */ /* 0x040fe200078e02ff */
[----:B------:R-:W-:Y:S01]  /*1460*/  IADD3 R12, -R2, RZ, RZ ;  /* 0x000000ff020c7210 */ /* 0x000fe20007ffe1ff */
[----:B------:R-:W-:Y:S01]  /*1470*/  IMAD R3, R3, c[0x0][0x208], RZ ;  /* 0x0000820003037a24 */ /* 0x000fe200078e02ff */
[----:B------:R-:W-:Y:S01]  /*1480*/  ISETP.GE.AND P6, PT, R26, c[0x0][0x1d4], PT ;  /* 0x000075001a007a0c */ /* 0x000fe20003fc6270 */
[C---:B------:R-:W-:Y:S01]  /*1490*/  IMAD R11, R22.reuse, c[0x0][0x1e4], R6 ;  /* 0x00007900160b7a24 */ /* 0x040fe200078e0206 */
[----:B------:R1:W-:Y:S01]  /*14a0*/  STL [R1+0x4c], R27 ;  /* 0x00004c1b01007387 */ /* 0x0003e20000100800 */
[C---:B------:R-:W-:Y:S01]  /*14b0*/  IMAD R3, R22.reuse, c[0x0][0x20c], R3 ;  /* 0x0000830016037a24 */ /* 0x040fe200078e0203 */
[----:B------:R-:W-:Y:S01]  /*14c0*/  SEL R16, RZ, 0x1, P6 ;  /* 0x00000001ff107807 */ /* 0x000fe20003000000 */
[----:B------:R-:W-:Y:S01]  /*14d0*/  IMAD.WIDE.U32 R6, R22, c[0x0][0x208], R26 ;  /* 0x0000820016067a25 */ /* 0x000fe200078e001a */
[----:B------:R-:W-:-:S03]  /*14e0*/  ISETP.GE.AND P4, PT, R26, c[0x0][0x198], PT ;  /* 0x000066001a007a0c */ /* 0x000fc60003f86270 */
[----:B------:R-:W-:Y:S01]  /*14f0*/  IMAD.WIDE.U32 R8, R22, c[0x0][0x1e0], R26 ;  /* 0x0000780016087a25 */ /* 0x000fe200078e001a */
[----:B------:R-:W-:Y:S02]  /*1500*/  IADD3 R7, R7, R3, RZ ;  /* 0x0000000307077210 */ /* 0x000fe40007ffe0ff */
[----:B------:R-:W-:Y:S01]  /*1510*/  SHF.R.S32.HI R3, RZ, 0x1f, R2 ;  /* 0x0000001fff037819 */ /* 0x000fe20000011402 */
[----:B------:R-:W-:Y:S02]  /*1520*/  IMAD.IADD R9, R9, 0x1, R11 ;  /* 0x0000000109097824 */ /* 0x000fe400078e020b */
[----:B------:R-:W-:Y:S02]  /*1530*/  IMAD.IADD R5, R5, 0x1, R10 ;  /* 0x0000000105057824 */ /* 0x000fe400078e020a */
[----:B------:R-:W-:Y:S01]  /*1540*/  IMAD R12, R12, c[0x0][0x2c4], R0 ;  /* 0x0000b1000c0c7a24 */ /* 0x000fe200078e0200 */
[----:B------:R-:W-:Y:S01]  /*1550*/  IADD3 R0, R26, 0x40, RZ ;  /* 0x000000401a007810 */ /* 0x000fe20007ffe0ff */
[----:B------:R-:W-:-:S02]  /*1560*/  IMAD R10, R13, c[0x0][0x1e8], RZ ;  /* 0x00007a000d0a7a24 */ /* 0x000fc400078e02ff */
[----:B------:R-:W-:Y:S01]  /*1570*/  IMAD R11, R13, c[0x0][0x210], RZ ;  /* 0x000084000d0b7a24 */ /* 0x000fe200078e02ff */
[C---:B------:R-:W-:Y:S01]  /*1580*/  ISETP.GE.AND P5, PT, R0.reuse, c[0x0][0x1d4], PT ;  /* 0x0000750000007a0c */ /* 0x040fe20003fa6270 */
[----:B------:R-:W-:Y:S01]  /*1590*/  IMAD R3, R3, c[0x0][0x1b0], RZ ;  /* 0x00006c0003037a24 */ /* 0x000fe200078e02ff */
[----:B------:R-:W-:Y:S01]  /*15a0*/  ISETP.GE.AND P2, PT, R0, c[0x0][0x198], PT ;  /* 0x0000660000007a0c */ /* 0x000fe20003f46270 */
[C---:B------:R-:W-:Y:S01]  /*15b0*/  IMAD R14, R28.reuse, c[0x0][0x1ec], R10 ;  /* 0x00007b001c0e7a24 */ /* 0x040fe200078e020a */
[----:B------:R-:W-:Y:S01]  /*15c0*/  SEL R13, RZ, 0xffffffff, P5 ;  /* 0xffffffffff0d7807 */ /* 0x000fe20002800000 */
[C---:B------:R-:W-:Y:S02]  /*15d0*/  IMAD R15, R28.reuse, c[0x0][0x214], R11 ;  /* 0x000085001c0f7a24 */ /* 0x040fe400078e020b */
[----:B------:R-:W-:Y:S01]  /*15e0*/  IMAD.WIDE.U32 R10, R28, c[0x0][0x1e8], R8 ;  /* 0x00007a001c0a7a25 */ /* 0x000fe200078e0008 */
[----:B------:R-:W-:-:S03]  /*15f0*/  SHF.L.U32 R13, R13, 0x1, RZ ;  /* 0x000000010d0d7819 */ /* 0x000fc600000006ff */
[C---:B------:R-:W-:Y:S02]  /*1600*/  IMAD R3, R2.reuse, c[0x0][0x1b4], R3 ;  /* 0x00006d0002037a24 */ /* 0x040fe400078e0203 */
[----:B------:R-:W-:Y:S01]  /*1610*/  IMAD.WIDE.U32 R4, R2, c[0x0][0x1b0], R4 ;  /* 0x00006c0002047a25 */ /* 0x000fe200078e0004 */
[----:B------:R-:W-:-:S03]  /*1620*/  SHF.R.S32.HI R2, RZ, 0x1f, R12 ;  /* 0x0000001fff027819 */ /* 0x000fc6000001140c */
[----:B------:R-:W-:Y:S01]  /*1630*/  IMAD.WIDE.U32 R8, R28, c[0x0][0x210], R6 ;  /* 0x000084001c087a25 */ /* 0x000fe200078e0006 */
[----:B------:R-:W-:Y:S02]  /*1640*/  MOV R6, R10 ;  /* 0x0000000a00067202 */ /* 0x000fe40000000f00 */
[----:B------:R-:W-:Y:S01]  /*1650*/  IADD3 R5, R5, R3, RZ ;  /* 0x0000000305057210 */ /* 0x000fe20007ffe0ff */
[----:B------:R-:W-:Y:S01]  /*1660*/  IMAD R10, R2, c[0x0][0x1a8], RZ ;  /* 0x00006a00020a7a24 */ /* 0x000fe200078e02ff */
[----:B------:R-:W-:Y:S01]  /*1670*/  IADD3 R7, R11, R14, RZ ;  /* 0x0000000e0b077210 */ /* 0x000fe20007ffe0ff */
[--C-:B----4-:R-:W-:Y:S01]  /*1680*/  @P0 IMAD.MOV.U32 R2, RZ, RZ, R18.reuse ;  /* 0x000000ffff020224 */ /* 0x110fe200078e0012 */
[----:B------:R-:W-:Y:S01]  /*1690*/  @P0 SHF.R.S32.HI R3, RZ, 0x1f, R18 ;  /* 0x0000001fff030819 */ /* 0x000fe20000011412 */
[C---:B------:R-:W-:Y:S01]  /*16a0*/  IMAD R10, R12.reuse, c[0x0][0x1ac], R10 ;  /* 0x00006b000c0a7a24 */ /* 0x040fe200078e020a */
[----:B------:R-:W-:Y:S01]  /*16b0*/  @!P0 MOV R2, R25 ;  /* 0x0000001900028202 */ /* 0x000fe20000000f00 */
[----:B------:R-:W-:Y:S01]  /*16c0*/  IMAD.WIDE.U32 R4, R12, c[0x0][0x1a8], R4 ;  /* 0x00006a000c047a25 */ /* 0x000fe200078e0004 */
[----:B------:R-:W-:-:S02]  /*16d0*/  @!P0 MOV R3, R17 ;  /* 0x0000001100038202 */ /* 0x000fc40000000f00 */
[----:B------:R-:W-:Y:S01]  /*16e0*/  LOP3.LUT R11, R13, 0x2, R16, 0xe2, !PT ;  /* 0x000000020d0b7812 */ /* 0x000fe200078ee210 */
[----:B------:R-:W-:Y:S01]  /*16f0*/  IMAD.WIDE.U32 R12, R2, c[0x0][0x1f0], R6 ;  /* 0x00007c00020c7a25 */ /* 0x000fe200078e0006 */
[----:B------:R-:W-:-:S03]  /*1700*/  LEA R6, P0, R4, c[0x0][0x160], 0x1 ;  /* 0x0000580004067a11 */ /* 0x000fc600078008ff */
[----:B------:R-:W-:Y:S01]  /*1710*/  IMAD.IADD R9, R9, 0x1, R15 ;  /* 0x0000000109097824 */ /* 0x000fe200078e020f */
[----:B------:R1:W-:Y:S01]  /*1720*/  STL.64 [R1+0x28], R12 ;  /* 0x0000280c01007387 */ /* 0x0003e20000100a00 */
[C---:B------:R-:W-:Y:S02]  /*1730*/  IMAD R7, R3.reuse, c[0x0][0x1f0], RZ ;  /* 0x00007c0003077a24 */ /* 0x040fe400078e02ff */
[----:B------:R-:W-:Y:S02]  /*1740*/  IMAD R3, R3, c[0x0][0x218], RZ ;  /* 0x0000860003037a24 */ /* 0x000fe400078e02ff */
[----:B------:R-:W-:-:S04]  /*1750*/  IMAD.WIDE.U32 R8, R2, c[0x0][0x218], R8 ;  /* 0x0000860002087a25 */ /* 0x000fc800078e0008 */
[C---:B------:R-:W-:Y:S01]  /*1760*/  IMAD R7, R2.reuse, c[0x0][0x1f4], R7 ;  /* 0x00007d0002077a24 */ /* 0x040fe200078e0207 */
[----:B------:R1:W-:Y:S01]  /*1770*/  STL.64 [R1+0x30], R8 ;  /* 0x0000300801007387 */ /* 0x0003e20000100a00 */
[----:B------:R-:W-:Y:S02]  /*1780*/  IMAD R2, R2, c[0x0][0x21c], R3 ;  /* 0x0000870002027a24 */ /* 0x000fe400078e0203 */
[----:B------:R-:W-:Y:S01]  /*1790*/  IMAD.IADD R5, R5, 0x1, R10 ;  /* 0x0000000105057824 */ /* 0x000fe200078e020a */
[----:B------:R-:W-:Y:S02]  /*17a0*/  IADD3 R3, R13, R7, RZ ;  /* 0x000000070d037210 */ /* 0x000fe40007ffe0ff */
[----:B------:R-:W-:Y:S02]  /*17b0*/  IADD3 R2, R9, R2, RZ ;  /* 0x0000000209027210 */ /* 0x000fe40007ffe0ff */
[----:B------:R-:W-:Y:S02]  /*17c0*/  LEA.HI.X R5, R4, c[0x0][0x164], R5, 0x1, P0 ;  /* 0x0000590004057a11 */ /* 0x000fe400000f0c05 */
[----:B------:R-:W-:Y:S01]  /*17d0*/  IADD3 R4, R22, R23, RZ ;  /* 0x0000001716047210 */ /* 0x000fe20007ffe0ff */
[----:B------:R1:W-:Y:S04]  /*17e0*/  STL [R1+0x38], R2 ;  /* 0x0000380201007387 */ /* 0x0003e80000100800 */
[----:B------:R1:W-:Y:S01]  /*17f0*/  STL [R1+0x20], R3 ;  /* 0x0000200301007387 */ /* 0x0003e20000100800 */
[----:B------:R-:W-:Y:S05]  /*1800*/  BRA.DIV ~URZ, `(.L_x_930) ;  /* 0x00011dc27f007947 */ /* 0x000fea000b800000 */
[----:B------:R2:W3:Y:S02]  /*1810*/  SHFL.IDX PT, R7, R5, RZ, 0x181f ;  /* 0x00181fff05077589 */ /* 0x0004e400000e0000 */
.L_x_980:
[----:B------:R-:W-:Y:S05]  /*1820*/  BRA.DIV ~URZ, `(.L_x_931) ;  /* 0x00011e127f007947 */ /* 0x000fea000b800000 */
[----:B-1----:R1:W4:Y:S02]  /*1830*/  SHFL.IDX PT, R3, R6, RZ, 0x181f ;  /* 0x00181fff06037589 */ /* 0x00232400000e0000 */
.L_x_981:
[----:B------:R-:W-:Y:S01]  /*1840*/  MOV R10, c[0x0][0x2c4] ;  /* 0x0000b100000a7a02 */ /* 0x000fe20000000f00 */
[----:B------:R-:W-:Y:S04]  /*1850*/  BSSY B0, `(.L_x_932) ;  /* 0x0000010000007945 */ /* 0x000fe80003800000 */
[----:B------:R-:W-:-:S05]  /*1860*/  IMAD R10, R10, c[0x0][0x168], RZ ;  /* 0x00005a000a0a7a24 */ /* 0x000fca00078e02ff */
[----:B------:R-:W-:-:S13]  /*1870*/  ISETP.GE.AND P0, PT, R4, R10, PT ;  /* 0x0000000a0400720c */ /* 0x000fda0003f06270 */
[----:B------:R-:W-:Y:S05]  /*1880*/  @P0 BRA `(.L_x_933) ;  /* 0x000000c000000947 */ /* 0x000fea0003800000 */
[----:B------:R-:W5:Y:S04]  /*1890*/  LDL.64 R14, [R1+0x48] ;  /* 0x00004800010e7983 */ /* 0x000f680000100a00 */
[----:B--2---:R-:W2:Y:S01]  /*18a0*/  LDL R12, [R1+0x60] ;  /* 0x00006000010c7983 */ /* 0x004ea20000100800 */
[----:B---3--:R-:W-:Y:S01]  /*18b0*/  MOV R9, R7 ;  /* 0x0000000700097202 */ /* 0x008fe20000000f00 */
[----:B----4-:R-:W-:Y:S01]  /*18c0*/  IMAD.MOV.U32 R8, RZ, RZ, R3 ;  /* 0x000000ffff087224 */ /* 0x010fe200078e0003 */
[----:B------:R-:W-:-:S03]  /*18d0*/  LEA R2, P0, R0, R3, 0x1 ;  /* 0x0000000300027211 */ /* 0x000fc600078008ff */
[----:B-----5:R-:W-:Y:S01]  /*18e0*/  IMAD.WIDE R8, R14, 0x2, R8 ;  /* 0x000000020e087825 */ /* 0x020fe200078e0208 */
[----:B--2---:R-:W-:-:S04]  /*18f0*/  LEA.HI.X R3, R0, R7, R12, 0x1, P0 ;  /* 0x0000000700037211 */ /* 0x004fc800000f0c0c */
[----:B------:R-:W-:Y:S01]  /*1900*/  @!PT LDS RZ, [RZ] ;  /* 0x00000000fffff984 */ /* 0x000fe20000000800 */
[----:B------:R-:W-:Y:S01]  /*1910*/  @!PT LDS RZ, [RZ] ;  /* 0x00000000fffff984 */ /* 0x000fe20000000800 */
[----:B------:R-:W-:Y:S01]  /*1920*/  @!PT LDS RZ, [RZ] ;  /* 0x00000000fffff984 */ /* 0x000fe20000000800 */
[----:B------:R2:W-:Y:S04]  /*1930*/  LDGSTS.E.BYPASS.LTC128B.128 [R244+0x8100], [R8.64], !P4 ;  /* 0x0810000008f47fae */ /* 0x0005e8000e101d48 */
[----:B------:R2:W-:Y:S02]  /*1940*/  LDGSTS.E.BYPASS.LTC128B.128 [R244+0xc100], [R2.64], !P2 ;  /* 0x0c10000002f47fae */ /* 0x0005e4000d101d48 */
.L_x_933:
[----:B------:R-:W-:Y:S05]  /*1950*/  BSYNC B0 ;  /* 0x0000000000007941 */ /* 0x000fea0003800000 */
.L_x_932:
[----:B------:R-:W-:Y:S05]  /*1960*/  BRA.DIV ~URZ, `(.L_x_934) ;  /* 0x00011d427f007947 */ /* 0x000fea000b800000 */
[----:B---3--:R3:W1:Y:S04]  /*1970*/  SHFL.IDX PT, R7, R5, 0x1, 0x181f ;  /* 0x00381f0005077f89 */ /* 0x00866800000e0000 */
[----:B--2-4-:R3:W2:Y:S02]  /*1980*/  SHFL.IDX PT, R3, R6, 0x1, 0x181f ;  /* 0x00381f0006037f89 */ /* 0x0146a400000e0000 */
.L_x_982:
[----:B------:R-:W-:Y:S01]  /*1990*/  IADD3 R2, R4, 0x10, RZ ;  /* 0x0000001004027810 */ /* 0x000fe20007ffe0ff */
[----:B------:R-:W-:Y:S03]  /*19a0*/  BSSY B0, `(.L_x_935) ;  /* 0x000000f000007945 */ /* 0x000fe60003800000 */
[----:B------:R-:W-:-:S13]  /*19b0*/  ISETP.GE.AND P0, PT, R2, R10, PT ;  /* 0x0000000a0200720c */ /* 0x000fda0003f06270 */
[----:B------:R-:W-:Y:S05]  /*19c0*/  @P0 BRA `(.L_x_936) ;  /* 0x000000c000000947 */ /* 0x000fea0003800000 */
[----:B------:R-:W4:Y:S04]  /*19d0*/  LDL.64 R14, [R1+0x48] ;  /* 0x00004800010e7983 */ /* 0x000f280000100a00 */
[----:B------:R-:W5:Y:S01]  /*19e0*/  LDL R12, [R1+0x60] ;  /* 0x00006000010c7983 */ /* 0x000f620000100800 */
[----:B-1----:R-:W-:Y:S01]  /*19f0*/  MOV R9, R7 ;  /* 0x0000000700097202 */ /* 0x002fe20000000f00 */
[----:B--2---:R-:W-:Y:S01]  /*1a00*/  IMAD.MOV.U32 R8, RZ, RZ, R3 ;  /* 0x000000ffff087224 */ /* 0x004fe200078e0003 */
[----:B------:R-:W-:-:S03]  /*1a10*/  LEA R2, P0, R0, R3, 0x1 ;  /* 0x0000000300027211 */ /* 0x000fc600078008ff */
[----:B----4-:R-:W-:Y:S01]  /*1a20*/  IMAD.WIDE R8, R14, 0x2, R8 ;  /* 0x000000020e087825 */ /* 0x010fe200078e0208 */
[----:B-----5:R-:W-:-:S04]  /*1a30*/  LEA.HI.X R3, R0, R7, R12, 0x1, P0 ;  /* 0x0000000700037211 */ /* 0x020fc800000f0c0c */
[----:B------:R-:W-:Y:S01]  /*1a40*/  @!PT LDS RZ, [RZ] ;  /* 0x00000000fffff984 */ /* 0x000fe20000000800 */
[----:B------:R-:W-:Y:S01]  /*1a50*/  @!PT LDS RZ, [RZ] ;  /* 0x00000000fffff984 */ /* 0x000fe20000000800 */
[----:B------:R-:W-:Y:S01]  /*1a60*/  @!PT LDS RZ, [RZ] ;  /* 0x00000000fffff984 */ /* 0x000fe20000000800 */
[----:B------:R1:W-:Y:S04]  /*1a70*/  LDGSTS.E.BYPASS.LTC128B.128 [R244+0x8900], [R8.64], !P4 ;  /* 0x0890000008f47fae */ /* 0x0003e8000e101d48 */
[----:B------:R1:W-:Y:S02]  /*1a80*/  LDGSTS.E.BYPASS.LTC128B.128 [R244+0xc900], [R2.64], !P2 ;  /* 0x0c90000002f47fae */ /* 0x0003e4000d101d48 */
.L_x_936:
[----:B------:R-:W-:Y:S05]  /*1a90*/  BSYNC B0 ;  /* 0x0000000000007941 */ /* 0x000fea0003800000 */
.L_x_935:
[----:B------:R-:W-:Y:S05]  /*1aa0*/  BRA.DIV ~URZ, `(.L_x_937) ;  /* 0x00011cd27f007947 */ /* 0x000fea000b800000 */
[----:B-1----:R1:W4:Y:S02]  /*1ab0*/  SHFL.IDX PT, R7, R5, 0x2, 0x181f ;  /* 0x00581f0005077f89 */ /* 0x00232400000e0000 */
.L_x_983:
[----:B------:R-:W-:Y:S05]  /*1ac0*/  BRA.DIV ~URZ, `(.L_x_938) ;  /* 0x00011d227f007947 */ /* 0x000fea000b800000 */
[----:B--2---:R2:W1:Y:S02]  /*1ad0*/  SHFL.IDX PT, R3, R6, 0x2, 0x181f ;  /* 0x00581f0006037f89 */ /* 0x00446400000e0000 */
.L_x_984:
[----:B------:R-:W-:Y:S01]  /*1ae0*/  IADD3 R2, R4, 0x20, RZ ;  /* 0x0000002004027810 */ /* 0x000fe20007ffe0ff */
[----:B------:R-:W-:Y:S03]  /*1af0*/  BSSY B0, `(.L_x_939) ;  /* 0x000000f000007945 */ /* 0x000fe60003800000 */
[----:B------:R-:W-:-:S13]  /*1b00*/  ISETP.GE.AND P0, PT, R2, R10, PT ;  /* 0x0000000a0200720c */ /* 0x000fda0003f06270 */
[----:B------:R-:W-:Y:S05]  /*1b10*/  @P0 BRA `(.L_x_940) ;  /* 0x000000c000000947 */ /* 0x000fea0003800000 */
[----:B------:R-:W5:Y:S04]  /*1b20*/  LDL.64 R14, [R1+0x48] ;  /* 0x00004800010e7983 */ /* 0x000f680000100a00 */
[----:B--2---:R-:W2:Y:S01]  /*1b30*/  LDL R12, [R1+0x60] ;  /* 0x00006000010c7983 */ /* 0x004ea20000100800 */
[----:B----4-:R-:W-:Y:S01]  /*1b40*/  MOV R9, R7 ;  /* 0x0000000700097202 */ /* 0x010fe20000000f00 */
[----:B-1----:R-:W-:Y:S01]  /*1b50*/  IMAD.MOV.U32 R8, RZ, RZ, R3 ;  /* 0x000000ffff087224 */ /* 0x002fe200078e0003 */
        /* <DEDUP_REMOVED lines=8> */
.L_x_940:
[----:B------:R-:W-:Y:S05]  /*1be0*/  BSYNC B0 ;  /* 0x0000000000007941 */ /* 0x000fea0003800000 */
.L_x_939:
[----:B------:R-:W-:Y:S05]  /*1bf0*/  BRA.DIV ~URZ, `(.L_x_941) ;  /* 0x00011c627f007947 */ /* 0x000fea000b800000 */
[----:B----4-:R4:W2:Y:S04]  /*1c00*/  SHFL.IDX PT, R7, R5, 0x3, 0x181f ;  /* 0x00781f0005077f89 */ /* 0x0108a800000e0000 */
[----:B-1----:R4:W1:Y:S02]  /*1c10*/  SHFL.IDX PT, R3, R6, 0x3, 0x181f ;  /* 0x00781f0006037f89 */ /* 0x00286400000e0000 */
.L_x_985:
[----:B------:R-:W-:Y:S01]  /*1c20*/  IADD3 R2, R4, 0x30, RZ ;  /* 0x0000003004027810 */ /* 0x000fe20007ffe0ff */
[----:B------:R-:W-:Y:S03]  /*1c30*/  BSSY B0, `(.L_x_942) ;  /* 0x000000f000007945 */ /* 0x000fe60003800000 */
[----:B------:R-:W-:-:S13]  /*1c40*/  ISETP.GE.AND P0, PT, R2, R10, PT ;  /* 0x0000000a0200720c */ /* 0x000fda0003f06270 */
[----:B------:R-:W-:Y:S05]  /*1c50*/  @P0 BRA `(.L_x_943) ;  /* 0x000000c000000947 */ /* 0x000fea0003800000 */
[----:B------:R-:W5:Y:S04]  /*1c60*/  LDL.64 R14, [R1+0x48] ;  /* 0x00004800010e7983 */ /* 0x000f680000100a00 */
[----:B---3--:R-:W3:Y:S01]  /*1c70*/  LDL R12, [R1+0x60] ;  /* 0x00006000010c7983 */ /* 0x008ee20000100800 */
[----:B--2---:R-:W-:Y:S01]  /*1c80*/  MOV R9, R7 ;  /* 0x0000000700097202 */ /* 0x004fe20000000f00 */
[----:B-1----:R-:W-:Y:S01]  /*1c90*/  IMAD.MOV.U32 R8, RZ, RZ, R3 ;  /* 0x000000ffff087224 */ /* 0x002fe200078e0003 */
[----:B------:R-:W-:-:S03]  /*1ca0*/  LEA R2, P0, R0, R3, 0x1 ;  /* 0x0000000300027211 */ /* 0x000fc600078008ff */
[----:B-----5:R-:W-:Y:S01]  /*1cb0*/  IMAD.WIDE R8, R14, 0x2, R8 ;  /* 0x000000020e087825 */ /* 0x020fe200078e0208 */
[----:B---3--:R-:W-:-:S04]  /*1cc0*/  LEA.HI.X R3, R0, R7, R12, 0x1, P0 ;  /* 0x0000000700037211 */ /* 0x008fc800000f0c0c */
[----:B------:R-:W-:Y:S01]  /*1cd0*/  @!PT LDS RZ, [RZ] ;  /* 0x00000000fffff984 */ /* 0x000fe20000000800 */
[----:B------:R-:W-:Y:S01]  /*1ce0*/  @!PT LDS RZ, [RZ] ;  /* 0x00000000fffff984 */ /* 0x000fe20000000800 */
[----:B------:R-:W-:Y:S01]  /*1cf0*/  @!PT LDS RZ, [RZ] ;  /* 0x00000000fffff984 */ /* 0x000fe20000000800 */
[----:B------:R1:W-:Y:S04]  /*1d00*/  LDGSTS.E.BYPASS.LTC128B.128 [R244+0x9900], [R8.64], !P4 ;  /* 0x0990000008f47fae */ /* 0x0003e8000e101d48 */
[----:B------:R1:W-:Y:S02]  /*1d10*/  LDGSTS.E.BYPASS.LTC128B.128 [R244+0xd900], [R2.64], !P2 ;  /* 0x0d90000002f47fae */ /* 0x0003e4000d101d48 */
.L_x_943:
[----:B------:R-:W-:Y:S05]  /*1d20*/  BSYNC B0 ;  /* 0x0000000000007941 */ /* 0x000fea0003800000 */
.L_x_942:
[----:B------:R-:W-:Y:S05]  /*1d30*/  BRA.DIV ~URZ, `(.L_x_944) ;  /* 0x00011bf27f007947 */ /* 0x000fea000b800000 */
[----:B--2---:R2:W3:Y:S02]  /*1d40*/  SHFL.IDX PT, R7, R5, 0x4, 0x181f ;  /* 0x00981f0005077f89 */ /* 0x0044e400000e0000 */
.L_x_986:
[----:B------:R-:W-:Y:S05]  /*1d50*/  BRA.DIV ~URZ, `(.L_x_945) ;  /* 0x00011c427f007947 */ /* 0x000fea000b800000 */
[----:B-1----:R1:W2:Y:S02]  /*1d60*/  SHFL.IDX PT, R3, R6, 0x4, 0x181f ;  /* 0x00981f0006037f89 */ /* 0x0022a400000e0000 */
.L_x_987:
[----:B------:R-:W-:Y:S01]  /*1d70*/  IADD3 R2, R4, 0x40, RZ ;  /* 0x0000004004027810 */ /* 0x000fe20007ffe0ff */
[----:B------:R-:W-:Y:S03]  /*1d80*/  BSSY B0, `(.L_x_946) ;  /* 0x000000f000007945 */ /* 0x000fe60003800000 */
[----:B------:R-:W-:-:S13]  /*1d90*/  ISETP.GE.AND P0, PT, R2, R10, PT ;  /* 0x0000000a0200720c */ /* 0x000fda0003f06270 */
[----:B------:R-:W-:Y:S05]  /*1da0*/  @P0 BRA `(.L_x_947) ;  /* 0x000000c000000947 */ /* 0x000fea0003800000 */
[----:B------:R-:W5:Y:S04]  /*1db0*/  LDL.64 R14, [R1+0x48] ;  /* 0x00004800010e7983 */ /* 0x000f680000100a00 */
[----:B----4-:R-:W4:Y:S01]  /*1dc0*/  LDL R12, [R1+0x60] ;  /* 0x00006000010c7983 */ /* 0x010f220000100800 */
[----:B---3--:R-:W-:Y:S01]  /*1dd0*/  MOV R9, R7 ;  /* 0x0000000700097202 */ /* 0x008fe20000000f00 */
[----:B--2---:R-:W-:Y:S01]  /*1de0*/  IMAD.MOV.U32 R8, RZ, RZ, R3 ;  /* 0x000000ffff087224 */ /* 0x004fe200078e0003 */
[----:B------:R-:W-:-:S03]  /*1df0*/  LEA R2, P0, R0, R3, 0x1 ;  /* 0x0000000300027211 */ /* 0x000fc600078008ff */
[----:B-----5:R-:W-:Y:S01]  /*1e00*/  IMAD.WIDE R8, R14, 0x2, R8 ;  /* 0x000000020e087825 */ /* 0x020fe200078e0208 */
[----:B----4-:R-:W-:-:S04]  /*1e10*/  LEA.HI.X R3, R0, R7, R12, 0x1, P0 ;  /* 0x0000000700037211 */ /* 0x010fc800000f0c0c */
[----:B------:R-:W-:Y:S01]  /*1e20*/  @!PT LDS RZ, [RZ] ;  /* 0x00000000fffff984 */ /* 0x000fe20000000800 */
[----:B------:R-:W-:Y:S01]  /*1e30*/  @!PT LDS RZ, [RZ] ;  /* 0x00000000fffff984 */ /* 0x000fe20000000800 */
[----:B------:R-:W-:Y:S01]  /*1e40*/  @!PT LDS RZ, [RZ] ;  /* 0x00000000fffff984 */ /* 0x000fe20000000800 */
[----:B------:R2:W-:Y:S04]  /*1e50*/  LDGSTS.E.BYPASS.LTC128B.128 [R244+0xa100], [R8.64], !P4 ;  /* 0x0a10000008f47fae */ /* 0x0005e8000e101d48 */
[----:B------:R2:W-:Y:S02]  /*1e60*/  LDGSTS.E.BYPASS.LTC128B.128 [R244+0xe100], [R2.64], !P2 ;  /* 0x0e10000002f47fae */ /* 0x0005e4000d101d48 */
.L_x_947:
[----:B------:R-:W-:Y:S05]  /*1e70*/  BSYNC B0 ;  /* 0x0000000000007941 */ /* 0x000fea0003800000 */
.L_x_946:
[----:B------:R-:W-:Y:S05]  /*1e80*/  BRA.DIV ~URZ, `(.L_x_948) ;  /* 0x00011b827f007947 */ /* 0x000fea000b800000 */
[----:B---3--:R3:W1:Y:S04]  /*1e90*/  SHFL.IDX PT, R7, R5, 0x5, 0x181f ;  /* 0x00b81f0005077f89 */ /* 0x00866800000e0000 */
[----:B--2---:R3:W2:Y:S02]  /*1ea0*/  SHFL.IDX PT, R3, R6, 0x5, 0x181f ;  /* 0x00b81f0006037f89 */ /* 0x0046a400000e0000 */
.L_x_988:
[----:B------:R-:W-:Y:S01]  /*1eb0*/  IADD3 R2, R4, 0x50, RZ ;  /* 0x0000005004027810 */ /* 0x000fe20007ffe0ff */
[----:B------:R-:W-:Y:S03]  /*1ec0*/  BSSY B0, `(.L_x_949) ;  /* 0x000000f000007945 */ /* 0x000fe60003800000 */
[----:B------:R-:W-:-:S13]  /*1ed0*/  ISETP.GE.AND P0, PT, R2, R10, PT ;  /* 0x0000000a0200720c */ /* 0x000fda0003f06270 */
[----:B------:R-:W-:Y:S05]  /*1ee0*/  @P0 BRA `(.L_x_950) ;  /* 0x000000c000000947 */ /* 0x000fea0003800000 */
[----:B------:R-:W5:Y:S04]  /*1ef0*/  LDL.64 R14, [R1+0x48] ;  /* 0x00004800010e7983 */ /* 0x000f680000100a00 */
[----:B---3--:R-:W3:Y:S01]  /*1f00*/  LDL R12, [R1+0x60] ;  /* 0x00006000010c7983 */ /* 0x008ee20000100800 */
[----:B-1----:R-:W-:Y:S01]  /*1f10*/  MOV R9, R7 ;  /* 0x0000000700097202 */ /* 0x002fe20000000f00 */
[----:B--2---:R-:W-:Y:S01]  /*1f20*/  IMAD.MOV.U32 R8, RZ, RZ, R3 ;  /* 0x000000ffff087224 */ /* 0x004fe200078e0003 */
        /* <DEDUP_REMOVED lines=8> */
.L_x_950:
[----:B------:R-:W-:Y:S05]  /*1fb0*/  BSYNC B0 ;  /* 0x0000000000007941 */ /* 0x000fea0003800000 */
.L_x_949:
[----:B------:R-:W-:Y:S05]  /*1fc0*/  BRA.DIV ~URZ, `(.L_x_951) ;  /* 0x00011b127f007947 */ /* 0x000fea000b800000 */
[----:B-1----:R1:W3:Y:S02]  /*1fd0*/  SHFL.IDX PT, R7, R5, 0x6, 0x181f ;  /* 0x00d81f0005077f89 */ /* 0x0022e400000e0000 */
.L_x_989:
[----:B------:R-:W-:Y:S05]  /*1fe0*/  BRA.DIV ~URZ, `(.L_x_952) ;  /* 0x00011b627f007947 */ /* 0x000fea000b800000 */
[----:B--2---:R2:W1:Y:S02]  /*1ff0*/  SHFL.IDX PT, R3, R6, 0x6, 0x181f ;  /* 0x00d81f0006037f89 */ /* 0x00446400000e0000 */
.L_x_990:
[----:B------:R-:W-:Y:S01]  /*2000*/  IADD3 R2, R4, 0x60, RZ ;  /* 0x0000006004027810 */ /* 0x000fe20007ffe0ff */
[----:B------:R-:W-:Y:S03]  /*2010*/  BSSY B0, `(.L_x_953) ;  /* 0x000000f000007945 */ /* 0x000fe60003800000 */
[----:B------:R-:W-:-:S13]  /*2020*/  ISETP.GE.AND P0, PT, R2, R10, PT ;  /* 0x0000000a0200720c */ /* 0x000fda0003f06270 */
[----:B------:R-:W-:Y:S05]  /*2030*/  @P0 BRA `(.L_x_954) ;  /* 0x000000c000000947 */ /* 0x000fea0003800000 */
[----:B------:R-:W5:Y:S04]  /*2040*/  LDL.64 R14, [R1+0x48] ;  /* 0x00004800010e7983 */ /* 0x000f680000100a00 */
[----:B--2---:R-:W2:Y:S01]  /*2050*/  LDL R12, [R1+0x60] ;  /* 0x00006000010c7983 */ /* 0x004ea20000100800 */
[----:B---3--:R-:W-:Y:S01]  /*2060*/  MOV R9, R7 ;  /* 0x0000000700097202 */ /* 0x008fe20000000f00 */
        /* <DEDUP_REMOVED lines=9> */
.L_x_954:
[----:B------:R-:W-:Y:S05]  /*2100*/  BSYNC B0 ;  /* 0x0000000000007941 */ /* 0x000fea0003800000 */
.L_x_953:
[----:B------:R-:W-:Y:S05]  /*2110*/  BRA.DIV ~URZ, `(.L_x_955) ;  /* 0x00011aa27f007947 */ /* 0x000fea000b800000 */
[----:B-1-34-:R-:W1:Y:S04]  /*2120*/  SHFL.IDX PT, R5, R5, 0x7, 0x181f ;  /* 0x00f81f0005057f89 */ /* 0x01ae6800000e0000 */
[----:B--2---:R-:W2:Y:S02]  /*2130*/  SHFL.IDX PT, R6, R6, 0x7, 0x181f ;  /* 0x00f81f0006067f89 */ /* 0x004ea400000e0000 */
.L_x_991:
[----:B------:R-:W3:Y:S04]  /*2140*/  LDL.64 R154, [R1+0x48] ;  /* 0x00004800019a7983 */ /* 0x000ee80000100a00 */
[----:B------:R-:W4:Y:S01]  /*2150*/  LDL R8, [R1+0x60] ;  /* 0x0000600001087983 */ /* 0x000f220000100800 */
[----:B------:R-:W-:-:S04]  /*2160*/  IADD3 R4, R4, 0x70, RZ ;  /* 0x0000007004047810 */ /* 0x000fc80007ffe0ff */
[----:B------:R-:W-:Y:S01]  /*2170*/  ISETP.GE.AND P1, PT, R4, R10, PT ;  /* 0x0000000a0400720c */ /* 0x000fe20003f26270 */
[----:B-1----:R-:W-:-:S12]  /*2180*/  IMAD.MOV.U32 R7, RZ, RZ, R5 ;  /* 0x000000ffff077224 */ /* 0x002fd800078e0005 */
[----:B--2---:R-:W-:Y:S01]  /*2190*/  @!P1 LEA R2, P0, R0, R6, 0x1 ;  /* 0x0000000600029211 */ /* 0x004fe200078008ff */
[----:B---3--:R-:W-:-:S03]  /*21a0*/  @!P1 IMAD.WIDE R6, R154, 0x2, R6 ;  /* 0x000000029a069825 */ /* 0x008fc600078e0206 */
[----:B----4-:R-:W-:Y:S02]  /*21b0*/  @!P1 LEA.HI.X R3, R0, R5, R8, 0x1, P0 ;  /* 0x0000000500039211 */ /* 0x010fe400000f0c08 */
[----:B------:R-:W-:Y:S01]  /*21c0*/  @!PT LDS RZ, [RZ] ;  /* 0x00000000fffff984 */ /* 0x000fe20000000800 */
[----:B------:R-:W-:Y:S01]  /*21d0*/  @!PT LDS RZ, [RZ] ;  /* 0x00000000fffff984 */ /* 0x000fe20000000800 */
[----:B------:R-:W-:Y:S01]  /*21e0*/  @!PT LDS RZ, [RZ] ;  /* 0x00000000fffff984 */ /* 0x000fe20000000800 */
[----:B------:R1:W-:Y:S04]  /*21f0*/  @!P1 LDGSTS.E.BYPASS.LTC128B.128 [R244+0xb900], [R6.64], !P4 ;  /* 0x0b90000006f49fae */ /* 0x0003e8000e101d48 */
[----:B------:R1:W-:Y:S04]  /*2200*/  @!P1 LDGSTS.E.BYPASS.LTC128B.128 [R244+0xf900], [R2.64], !P2 ;  /* 0x0f90000002f49fae */ /* 0x0003e8000d101d48 */
[----:B------:R-:W0:Y:S01]  /*2210*/  LDGDEPBAR ;  /* 0x00000000000079af */ /* 0x000e220000000000 */
[----:B------:R-:W-:Y:S02]  /*2220*/  WARPSYNC 0xffffffff ;  /* 0xffffffff00007948 */ /* 0x000fe40003800000 */
[----:B------:R-:W2:Y:S04]  /*2230*/  LDL.64 R156, [R1+0x28] ;  /* 0x00002800019c7983 */ /* 0x000ea80000100a00 */
[----:B------:R-:W3:Y:S04]  /*2240*/  LDL R153, [R1+0x20] ;  /* 0x0000200001997983 */ /* 0x000ee80000100800 */
[----:B------:R-:W4:Y:S04]  /*2250*/  LDL.64 R18, [R1+0x30] ;  /* 0x0000300001127983 */ /* 0x000f280000100a00 */
[----:B------:R-:W4:Y:S04]  /*2260*/  LDL R17, [R1+0x38] ;  /* 0x0000380001117983 */ /* 0x000f280000100800 */
[----:B------:R-:W1:Y:S01]  /*2270*/  S2R R8, SR_TID.X ;  /* 0x0000000000087919 */ /* 0x000e620000002100 */
[----:B------:R-:W-:Y:S01]  /*2280*/  SHF.R.S32.HI R10, RZ, 0x1f, R96 ;  /* 0x0000001fff0a7819 */ /* 0x000fe20000011460 */
[----:B------:R-:W-:Y:S01]  /*2290*/  IMAD.WIDE.U32 R4, R96, c[0x0][0x1e0], RZ ;  /* 0x0000780060047a25 */ /* 0x000fe200078e00ff */
[----:B------:R-:W-:Y:S01]  /*22a0*/  MOV R148, c[0x0][0x1e0] ;  /* 0x0000780000947a02 */ /* 0x000fe20000000f00 */
[----:B------:R-:W4:Y:S01]  /*22b0*/  LDL R209, [R1+0x18] ;  /* 0x0000180001d17983 */ /* 0x000f220000100800 */
[----:B------:R-:W-:-:S02]  /*22c0*/  MOV R151, c[0x0][0x1e4] ;  /* 0x0000790000977a02 */ /* 0x000fc40000000f00 */
[----:B------:R-:W-:Y:S01]  /*22d0*/  MOV R23, c[0x0][0x208] ;  /* 0x0000820000177a02 */ /* 0x000fe20000000f00 */
[----:B------:R2:W5:Y:S01]  /*22e0*/  LDL R208, [R1+0x8] ;  /* 0x0000080001d07983 */ /* 0x0005620000100800 */
[----:B-1----:R-:W-:-:S04]  /*22f0*/  SHF.R.S32.HI R16, RZ, 0x1f, R8 ;  /* 0x0000001fff107819 */ /* 0x002fc80000011408 */
[----:B------:R-:W-:-:S04]  /*2300*/  LEA.HI R16, R16, R8, RZ, 0x3 ;  /* 0x0000000810107211 */ /* 0x000fc800078f18ff */
[----:B------:R-:W-:-:S04]  /*2310*/  SHF.R.S32.HI R16, RZ, 0x3, R16 ;  /* 0x00000003ff107819 */ /* 0x000fc80000011410 */
[----:B------:R-:W-:-:S05]  /*2320*/  IADD3 R0, -R16, c[0x0][0x1d0], RZ ;  /* 0x0000740010007a10 */ /* 0x000fca0007ffe1ff */
[----:B------:R-:W-:Y:S02]  /*2330*/  IMAD R0, R96, -0x40, R0 ;  /* 0xffffffc060007824 */ /* 0x000fe400078e0200 */
[----:B------:R-:W-:-:S03]  /*2340*/  IMAD R2, R10, c[0x0][0x1e0], RZ ;  /* 0x000078000a027a24 */ /* 0x000fc600078e02ff */
[----:B------:R-:W-:Y:S01]  /*2350*/  ISETP.GE.AND P1, PT, R0, 0x1, PT ;  /* 0x000000010000780c */ /* 0x000fe20003f26270 */
[----:B------:R-:W-:Y:S01]  /*2360*/  IMAD R3, R96, c[0x0][0x1e4], R2 ;  /* 0x0000790060037a24 */ /* 0x000fe200078e0202 */
[----:B------:R-:W-:-:S04]  /*2370*/  ISETP.GE.AND P4, PT, R0, 0x11, PT ;  /* 0x000000110000780c */ /* 0x000fc80003f86270 */
[----:B------:R-:W-:Y:S01]  /*2380*/  IADD3 R3, R5, R3, RZ ;  /* 0x0000000305037210 */ /* 0x000fe20007ffe0ff */
[----:B------:R-:W-:Y:S06]  /*2390*/  BAR.SYNC.DEFER_BLOCKING 0x0 ;  /* 0x0000000000007b1d */ /* 0x000fec0000010000 */
[----:B------:R-:W-:Y:S02]  /*23a0*/  @P1 ISETP.GE.AND P6, PT, R154, c[0x0][0x1d4], PT ;  /* 0x000075009a001a0c */ /* 0x000fe40003fc6270 */
[----:B------:R-:W-:Y:S01]  /*23b0*/  ISETP.GE.AND P2, PT, R0, 0x21, PT ;  /* 0x000000210000780c */ /* 0x000fe20003f46270 */
[----:B------:R-:W-:Y:S01]  /*23c0*/  IMAD.WIDE.U32 R12, R148, 0x20, RZ ;  /* 0x00000020940c7825 */ /* 0x000fe200078e00ff */
[----:B------:R-:W-:-:S02]  /*23d0*/  MOV R22, 0x5 ;  /* 0x0000000500167802 */ /* 0x000fc40000000f00 */
[----:B------:R-:W-:Y:S02]  /*23e0*/  MOV R152, 0xffffffc0 ;  /* 0xffffffc000987802 */ /* 0x000fe40000000f00 */
[C---:B------:R-:W-:Y:S02]  /*23f0*/  SHF.L.U64.HI R22, R23.reuse, R22, c[0x0][0x20c] ;  /* 0x0000830017167619 */ /* 0x040fe40000010216 */
[----:B------:R-:W-:Y:S01]  /*2400*/  SHF.L.U32 R23, R23, 0x5, RZ ;  /* 0x0000000517177819 */ /* 0x000fe200000006ff */
[----:B------:R-:W-:Y:S01]  /*2410*/  IMAD R145, R96, R152, c[0x0][0x1d0] ;  /* 0x0000740060917624 */ /* 0x000fe200078e0298 */
[----:B--2---:R-:W-:-:S04]  /*2420*/  LEA R2, P0, R4, R156, 0x6 ;  /* 0x0000009c04027211 */ /* 0x004fc800078030ff */
[----:B---3--:R-:W-:Y:S02]  /*2430*/  LEA.HI.X R3, R4, R153, R3, 0x6, P0 ;  /* 0x0000009904037211 */ /* 0x008fe400000f3403 */
[----:B------:R-:W-:-:S04]  /*2440*/  @P1 LEA R4, P0, R2, c[0x0][0x1c8], 0x1 ;  /* 0x0000720002041a11 */ /* 0x000fc800078008ff */
[----:B------:R-:W-:Y:S02]  /*2450*/  @P1 LEA.HI.X R5, R2, c[0x0][0x1cc], R3, 0x1, P0 ;  /* 0x0000730002051a11 */ /* 0x000fe400000f0c03 */
[----:B------:R-:W-:-:S03]  /*2460*/  @P4 LEA R6, P0, R148, R2, 0x4 ;  /* 0x0000000294064211 */ /* 0x000fc600078020ff */
[----:B------:R-:W-:Y:S01]  /*2470*/  @!PT LDS RZ, [RZ] ;  /* 0x00000000fffff984 */ /* 0x000fe20000000800 */
[----:B------:R-:W-:Y:S01]  /*2480*/  @!PT LDS RZ, [RZ] ;  /* 0x00000000fffff984 */ /* 0x000fe20000000800 */
[----:B------:R-:W-:Y:S01]  /*2490*/  @!PT LDS RZ, [RZ] ;  /* 0x00000000fffff984 */ /* 0x000fe20000000800 */
[----:B------:R1:W-:Y:S01]  /*24a0*/  @P1 LDGSTS.E.BYPASS.LTC128B.128 [R244+0x4100], [R4.64], !P6 ;  /* 0x0410000004f41fae */ /* 0x0003e2000f101d48 */
[----:B------:R-:W-:Y:S02]  /*24b0*/  @P4 ISETP.GE.AND P6, PT, R154, c[0x0][0x1d4], PT ;  /* 0x000075009a004a0c */ /* 0x000fe40003fc6270 */
[----:B------:R-:W-:Y:S01]  /*24c0*/  @P4 LEA.HI.X R7, R148, R3, R151, 0x4, P0 ;  /* 0x0000000394074211 */ /* 0x000fe200000f2497 */
[----:B------:R1:W-:Y:S01]  /*24d0*/  @P1 LDGSTS.E.BYPASS.LTC128B.128 [R244+0x6100], [R4.64+0x80], !P5 ;  /* 0x0610008004f41fae */ /* 0x0003e2000e901d48 */
[----:B------:R-:W-:-:S04]  /*24e0*/  @P4 LEA R8, P0, R6, c[0x0][0x1c8], 0x1 ;  /* 0x0000720006084a11 */ /* 0x000fc800078008ff */
[----:B------:R-:W-:Y:S02]  /*24f0*/  @P4 LEA.HI.X R9, R6, c[0x0][0x1cc], R7, 0x1, P0 ;  /* 0x0000730006094a11 */ /* 0x000fe400000f0c07 */
[----:B------:R-:W-:Y:S02]  /*2500*/  ISETP.GE.AND P1, PT, R0, 0x31, PT ;  /* 0x000000310000780c */ /* 0x000fe40003f26270 */
[----:B------:R-:W-:Y:S01]  /*2510*/  @P2 IADD3 R0, P0, R2, R12, RZ ;  /* 0x0000000c02002210 */ /* 0x000fe20007f1e0ff */
[----:B------:R2:W-:Y:S01]  /*2520*/  @P4 LDGSTS.E.BYPASS.LTC128B.128 [R244+0x4900], [R8.64], !P6 ;  /* 0x0490000008f44fae */ /* 0x0005e2000f101d48 */
[----:B------:R-:W-:-:S03]  /*2530*/  @P2 ISETP.GE.AND P6, PT, R154, c[0x0][0x1d4], PT ;  /* 0x000075009a002a0c */ /* 0x000fc60003fc6270 */
[----:B------:R2:W-:Y:S01]  /*2540*/  @P4 LDGSTS.E.BYPASS.LTC128B.128 [R244+0x6900], [R8.64+0x80], !P5 ;  /* 0x0690008008f44fae */ /* 0x0005e2000e901d48 */
[----:B-1----:R-:W-:-:S04]  /*2550*/  SHF.L.U32 R4, R151, 0x5, RZ ;  /* 0x0000000597047819 */ /* 0x002fc800000006ff */
[----:B------:R-:W-:Y:S02]  /*2560*/  @P2 IADD3.X R4, R3, R13, R4, P0, !PT ;  /* 0x0000000d03042210 */ /* 0x000fe400007fe404 */
[----:B------:R-:W-:-:S04]  /*2570*/  @P2 LEA R6, P0, R0, c[0x0][0x1c8], 0x1 ;  /* 0x0000720000062a11 */ /* 0x000fc800078008ff */
[----:B------:R-:W-:Y:S01]  /*2580*/  @P2 LEA.HI.X R7, R0, c[0x0][0x1cc], R4, 0x1, P0 ;  /* 0x0000730000072a11 */ /* 0x000fe200000f0c04 */
[----:B------:R-:W-:Y:S02]  /*2590*/  @P1 IMAD R0, R151, 0x30, RZ ;  /* 0x0000003097001824 */ /* 0x000fe400078e02ff */
[----:B------:R-:W-:Y:S02]  /*25a0*/  @P1 IMAD.WIDE.U32 R2, R148, 0x30, R2 ;  /* 0x0000003094021825 */ /* 0x000fe400078e0002 */
[----:B------:R1:W-:Y:S01]  /*25b0*/  @P2 LDGSTS.E.BYPASS.LTC128B.128 [R244+0x5100], [R6.64], !P6 ;  /* 0x0510000006f42fae */ /* 0x0003e2000f101d48 */
[----:B------:R-:W-:Y:S02]  /*25c0*/  @P1 ISETP.GE.AND P6, PT, R154, c[0x0][0x1d4], PT ;  /* 0x000075009a001a0c */ /* 0x000fe40003fc6270 */
[----:B------:R-:W-:Y:S01]  /*25d0*/  @P1 IADD3 R0, R3, R0, RZ ;  /* 0x0000000003001210 */ /* 0x000fe20007ffe0ff */
[----:B------:R1:W-:Y:S01]  /*25e0*/  @P2 LDGSTS.E.BYPASS.LTC128B.128 [R244+0x7100], [R6.64+0x80], !P5 ;  /* 0x0710008006f42fae */ /* 0x0003e2000e901d48 */
[----:B------:R-:W-:-:S04]  /*25f0*/  @P1 LEA R4, P0, R2, c[0x0][0x1c8], 0x1 ;  /* 0x0000720002041a11 */ /* 0x000fc800078008ff */
[----:B------:R-:W-:-:S05]  /*2600*/  @P1 LEA.HI.X R5, R2, c[0x0][0x1cc], R0, 0x1, P0 ;  /* 0x0000730002051a11 */ /* 0x000fca00000f0c00 */
[----:B------:R1:W-:Y:S04]  /*2610*/  @P1 LDGSTS.E.BYPASS.LTC128B.128 [R244+0x5900], [R4.64], !P6 ;  /* 0x0590000004f41fae */ /* 0x0003e8000f101d48 */
[----:B------:R1:W-:Y:S04]  /*2620*/  @P1 LDGSTS.E.BYPASS.LTC128B.128 [R244+0x7900], [R4.64+0x80], !P5 ;  /* 0x0790008004f41fae */ /* 0x0003e8000e901d48 */
[----:B------:R-:W0:Y:S01]  /*2630*/  LDGDEPBAR ;  /* 0x00000000000079af */ /* 0x000e220000000000 */
[----:B------:R-:W-:-:S04]  /*2640*/  DEPBAR.LE SB0, 0x1 ;  /* 0x000080400000791a */ /* 0x000fc80000000000 */
[----:B------:R-:W-:-:S04]  /*2650*/  DEPBAR.LE SB0, 0x0 ;  /* 0x000080000000791a */ /* 0x000fc80000000000 */
[----:B------:R-:W-:Y:S01]  /*2660*/  BAR.SYNC.DEFER_BLOCKING 0x0 ;  /* 0x0000000000007b1d */ /* 0x000fe20000010000 */
[----:B------:R-:W-:Y:S02]  /*2670*/  IMAD R0, R10, c[0x0][0x208], RZ ;  /* 0x000082000a007a24 */ /* 0x000fe400078e02ff */
[----:B------:R-:W-:-:S04]  /*2680*/  IMAD.WIDE.U32 R2, R96, c[0x0][0x208], RZ ;  /* 0x0000820060027a25 */ /* 0x000fc800078e00ff */
[----:B--2---:R-:W-:Y:S01]  /*2690*/  IMAD R8, R96, c[0x0][0x20c], R0 ;  /* 0x0000830060087a24 */ /* 0x004fe200078e0200 */
[----:B----4-:R-:W-:Y:S01]  /*26a0*/  LEA R0, P0, R2, R18, 0x6 ;  /* 0x0000001202007211 */ /* 0x010fe200078030ff */
[----:B-1----:R-:W-:Y:S04]  /*26b0*/  LDSM.16.M88.4 R4, [R231+0x2000] ;  /* 0x00200000e704783b */ /* 0x002fe80000000200 */
[----:B------:R-:W1:Y:S04]  /*26c0*/  LDSM.16.M88.4 R24, [R224] ;  /* 0x00000000e018783b */ /* 0x000e680000000200 */
[----:B------:R-:W2:Y:S04]  /*26d0*/  LDSM.16.M88.4 R28, [R224+0x800] ;  /* 0x00080000e01c783b */ /* 0x000ea80000000200 */
[----:B------:R-:W3:Y:S04]  /*26e0*/  LDSM.16.M88.4 R32, [R224+0x1000] ;  /* 0x00100000e020783b */ /* 0x000ee80000000200 */
[----:B------:R-:W4:Y:S01]  /*26f0*/  LDSM.16.M88.4 R36, [R224+0x1800] ;  /* 0x00180000e024783b */ /* 0x000f220000000200 */
[----:B------:R-:W-:-:S03]  /*2700*/  IADD3 R3, R3, R8, RZ ;  /* 0x0000000803037210 */ /* 0x000fc60007ffe0ff */
[----:B------:R-:W3:Y:S01]  /*2710*/  LDSM.16.M88.4 R12, [R231] ;  /* 0x00000000e70c783b */ /* 0x000ee20000000200 */
[----:B------:R-:W-:Y:S02]  /*2720*/  LEA.HI.X R3, R2, R17, R3, 0x6, P0 ;  /* 0x0000001102037211 */ /* 0x000fe400000f3403 */
[C---:B------:R-:W-:Y:S01]  /*2730*/  LEA R2, P0, R0.reuse, c[0x0][0x1f8], 0x1 ;  /* 0x00007e0000027a11 */ /* 0x040fe200078008ff */
[----:B------:R-:W-:Y:S01]  /*2740*/  LDSM.16.M88.4 R56, [R235] ;  /* 0x00000000eb38783b */ /* 0x000fe20000000200 */
[----:B------:R-:W-:Y:S02]  /*2750*/  LOP3.LUT R8, R11, 0x1, RZ, 0xc0, !PT ;  /* 0x000000010b087812 */ /* 0x000fe400078ec0ff */
[----:B------:R-:W-:Y:S01]  /*2760*/  LEA.HI.X R3, R0, c[0x0][0x1fc], R3, 0x1, P0 ;  /* 0x00007f0000037a11 */ /* 0x000fe200000f0c03 */
[----:B------:R-:W-:Y:S01]  /*2770*/  LDSM.16.M88.4 R52, [R243] ;  /* 0x00000000f334783b */ /* 0x000fe20000000200 */
[C---:B------:R-:W-:Y:S02]  /*2780*/  IADD3 R18, P4, R23.reuse, R2, RZ ;  /* 0x0000000217127210 */ /* 0x040fe40007f9e0ff */
[----:B------:R-:W-:Y:S01]  /*2790*/  IADD3 R20, P1, P0, R23, 0x80, R2 ;  /* 0x0000008017147810 */ /* 0x000fe2000783e002 */
[----:B------:R-:W-:Y:S01]  /*27a0*/  LDSM.16.M88.4 R48, [R242] ;  /* 0x00000000f230783b */ /* 0x000fe20000000200 */
[----:B------:R-:W-:-:S02]  /*27b0*/  ISETP.NE.U32.AND P2, PT, R8, 0x1, PT ;  /* 0x000000010800780c */ /* 0x000fc40003f45070 */
[----:B------:R-:W-:Y:S01]  /*27c0*/  IADD3 R0, -R16, R145, RZ ;  /* 0x0000009110007210 */ /* 0x000fe20007ffe1ff */
[----:B------:R-:W-:Y:S01]  /*27d0*/  LDSM.16.M88.4 R44, [R241] ;  /* 0x00000000f12c783b */ /* 0x000fe20000000200 */
[----:B------:R-:W-:Y:S02]  /*27e0*/  IADD3.X R19, R22, R3, RZ, P4, !PT ;  /* 0x0000000316137210 */ /* 0x000fe400027fe4ff */
[----:B------:R-:W-:Y:S02]  /*27f0*/  IADD3 R16, P4, R18, R23, RZ ;  /* 0x0000001712107210 */ /* 0x000fe40007f9e0ff */
[----:B------:R-:W-:Y:S02]  /*2800*/  IADD3.X R21, R22, RZ, R3, P1, P0 ;  /* 0x000000ff16157210 */ /* 0x000fe40000fe0403 */
[----:B------:R-:W-:Y:S02]  /*2810*/  LOP3.LUT P1, RZ, R11, 0x2, RZ, 0xc0, !PT ;  /* 0x000000020bff7812 */ /* 0x000fe4000782c0ff */
[C---:B------:R-:W-:Y:S01]  /*2820*/  ISETP.LT.OR P0, PT, R0.reuse, 0x1, P2 ;  /* 0x000000010000780c */ /* 0x040fe20001701670 */
[----:B-1----:R-:W-:Y:S01]  /*2830*/  HMMA.16816.F32 R60, R4, R24, RZ ;  /* 0x00000018043c723c */ /* 0x002fe200000018ff */
[----:B------:R-:W-:Y:S01]  /*2840*/  IADD3.X R17, R19, R22, RZ, P4, !PT ;  /* 0x0000001613117210 */ /* 0x000fe200027fe4ff */
[----:B------:R-:W-:Y:S01]  /*2850*/  LDSM.16.M88.4 R8, [R233] ;  /* 0x00000000e908783b */ /* 0x000fe20000000200 */
[----:B------:R-:W-:-:S05]  /*2860*/  ISETP.LT.OR P4, PT, R0, 0x1, !P1 ;  /* 0x000000010000780c */ /* 0x000fca0004f81670 */
[C---:B--2---:R-:W-:Y:S08]  /*2870*/  HMMA.16816.F32 R76, R4.reuse, R28, RZ ;  /* 0x0000001c044c723c */ /* 0x044ff000000018ff */
[C---:B---3--:R-:W-:Y:S08]  /*2880*/  HMMA.16816.F32 R72, R4.reuse, R32, RZ ;  /* 0x000000200448723c */ /* 0x048ff000000018ff */
[C---:B----4-:R-:W-:Y:S08]  /*2890*/  HMMA.16816.F32 R80, R4.reuse, R36, RZ ;  /* 0x000000240450723c */ /* 0x050ff000000018ff */
[C---:B------:R-:W-:Y:S08]  /*28a0*/  HMMA.16816.F32 R116, R4.reuse, R26, RZ ;  /* 0x0000001a0474723c */ /* 0x040ff000000018ff */
[C---:B------:R-:W-:Y:S08]  /*28b0*/  HMMA.16816.F32 R120, R4.reuse, R30, RZ ;  /* 0x0000001e0478723c */ /* 0x040ff000000018ff */
[C---:B------:R-:W-:Y:S08]  /*28c0*/  HMMA.16816.F32 R112, R4.reuse, R34, RZ ;  /* 0x000000220470723c */ /* 0x040ff000000018ff */
[----:B------:R-:W-:Y:S01]  /*28d0*/  HMMA.16816.F32 R108, R4, R38, RZ ;  /* 0x00000026046c723c */ /* 0x000fe200000018ff */
[----:B------:R-:W1:Y:S04]  /*28e0*/  LDSM.16.M88.4 R4, [R233+0x2000] ;  /* 0x00200000e904783b */ /* 0x000e680000000200 */
[----:B------:R-:W-:Y:S01]  /*28f0*/  @!PT LDS RZ, [RZ] ;  /* 0x00000000fffff984 */ /* 0x000fe20000000800 */
[----:B------:R-:W-:Y:S01]  /*2900*/  @!PT LDS RZ, [RZ] ;  /* 0x00000000fffff984 */ /* 0x000fe20000000800 */
[----:B------:R-:W-:Y:S01]  /*2910*/  @!PT LDS RZ, [RZ] ;  /* 0x00000000fffff984 */ /* 0x000fe20000000800 */
[----:B------:R2:W-:Y:S01]  /*2920*/  LDGSTS.E.BYPASS.LTC128B.128 [R244+0x100], [R2.64], !P0 ;  /* 0x0010000002f47fae */ /* 0x0005e2000c101d48 */
[----:B------:R-:W-:-:S03]  /*2930*/  ISETP.LT.OR P0, PT, R0, 0x11, P2 ;  /* 0x000000110000780c */ /* 0x000fc60001701670 */
[----:B------:R2:W-:Y:S01]  /*2940*/  LDGSTS.E.BYPASS.LTC128B.128 [R244+0x2100], [R2.64+0x80], !P4 ;  /* 0x0210008002f47fae */ /* 0x0005e2000e101d48 */
[----:B------:R-:W-:-:S09]  /*2950*/  ISETP.LT.OR P4, PT, R0, 0x11, !P1 ;  /* 0x000000110000780c */ /* 0x000fd20004f81670 */
[----:B------:R3:W-:Y:S04]  /*2960*/  LDGSTS.E.BYPASS.LTC128B.128 [R244+0x900], [R18.64], !P0 ;  /* 0x0090000012f47fae */ /* 0x0007e8000c101d48 */
[----:B------:R4:W-:Y:S01]  /*2970*/  LDGSTS.E.BYPASS.LTC128B.128 [R244+0x2900], [R20.64], !P4 ;  /* 0x0290000014f47fae */ /* 0x0009e2000e101d48 */
[C---:B------:R-:W-:Y:S02]  /*2980*/  ISETP.LT.OR P4, PT, R0.reuse, 0x21, P2 ;  /* 0x000000210000780c */ /* 0x040fe40001781670 */
[----:B------:R-:W-:Y:S02]  /*2990*/  ISETP.LT.OR P2, PT, R0, 0x31, P2 ;  /* 0x000000310000780c */ /* 0x000fe40001741670 */
[----:B--2---:R-:W-:Y:S01]  /*29a0*/  IADD3 R2, P0, R16, R23, RZ ;  /* 0x0000001710027210 */ /* 0x004fe20007f1e0ff */
[----:B------:R-:W-:Y:S08]  /*29b0*/  HMMA.16816.F32 R68, R12, R24, RZ ;  /* 0x000000180c44723c */ /* 0x000ff000000018ff */
[----:B------:R3:W-:Y:S01]  /*29c0*/  LDGSTS.E.BYPASS.LTC128B.128 [R244+0x1100], [R16.64], !P4 ;  /* 0x0110000010f47fae */ /* 0x0007e2000e101d48 */
[----:B------:R-:W-:-:S02]  /*29d0*/  IADD3.X R3, R17, R22, RZ, P0, !PT ;  /* 0x0000001611037210 */ /* 0x000fc400007fe4ff */
[C---:B------:R-:W-:Y:S02]  /*29e0*/  ISETP.LT.OR P0, PT, R0.reuse, 0x21, !P1 ;  /* 0x000000210000780c */ /* 0x040fe40004f01670 */
[----:B------:R-:W-:Y:S01]  /*29f0*/  ISETP.LT.OR P1, PT, R0, 0x31, !P1 ;  /* 0x000000310000780c */ /* 0x000fe20004f21670 */
[C---:B------:R-:W-:Y:S08]  /*2a00*/  HMMA.16816.F32 R100, R12.reuse, R28, RZ ;  /* 0x0000001c0c64723c */ /* 0x040ff000000018ff */
[C---:B------:R-:W-:Y:S02]  /*2a10*/  HMMA.16816.F32 R92, R12.reuse, R30, RZ ;  /* 0x0000001e0c5c723c */ /* 0x040fe400000018ff */
[----:B------:R3:W-:Y:S04]  /*2a20*/  LDGSTS.E.BYPASS.LTC128B.128 [R244+0x3100], [R16.64+0x80], !P0 ;  /* 0x0310008010f47fae */ /* 0x0007e8000c101d48 */
[----:B------:R2:W-:Y:S02]  /*2a30*/  LDGSTS.E.BYPASS.LTC128B.128 [R244+0x1900], [R2.64], !P2 ;  /* 0x0190000002f47fae */ /* 0x0005e4000d101d48 */
[C---:B------:R-:W-:Y:S02]  /*2a40*/  HMMA.16816.F32 R64, R12.reuse, R36, RZ ;  /* 0x000000240c40723c */ /* 0x040fe400000018ff */
[----:B------:R2:W-:Y:S04]  /*2a50*/  LDGSTS.E.BYPASS.LTC128B.128 [R244+0x3900], [R2.64+0x80], !P1 ;  /* 0x0390008002f47fae */ /* 0x0005e8000c901d48 */
[----:B------:R-:W-:Y:S02]  /*2a60*/  LDSM.16.M88.4 R40, [R230] ;  /* 0x00000000e628783b */ /* 0x000fe40000000200 */
[C---:B------:R-:W-:Y:S02]  /*2a70*/  HMMA.16816.F32 R104, R12.reuse, R26, RZ ;  /* 0x0000001a0c68723c */ /* 0x040fe400000018ff */
[----:B------:R-:W-:Y:S04]  /*2a80*/  LDSM.16.M88.4 R28, [R230+0x800] ;  /* 0x00080000e61c783b */ /* 0x000fe80000000200 */
[----:B------:R-:W-:Y:S02]  /*2a90*/  LDSM.16.M88.4 R24, [R230+0x1000] ;  /* 0x00100000e618783b */ /* 0x000fe40000000200 */
[C---:B------:R-:W-:Y:S02]  /*2aa0*/  HMMA.16816.F32 R88, R12.reuse, R32, RZ ;  /* 0x000000200c58723c */ /* 0x040fe400000018ff */
[----:B----4-:R-:W-:Y:S04]  /*2ab0*/  LDSM.16.M88.4 R20, [R230+0x1800] ;  /* 0x00180000e614783b */ /* 0x010fe80000000200 */
[----:B---3--:R-:W-:Y:S02]  /*2ac0*/  LDSM.16.M88.4 R16, [R232+0x2000] ;  /* 0x00200000e810783b */ /* 0x008fe40000000200 */
[C---:B------:R-:W-:Y:S02]  /*2ad0*/  HMMA.16816.F32 R84, R12.reuse, R34, RZ ;  /* 0x000000220c54723c */ /* 0x040fe400000018ff */
[----:B------:R-:W0:Y:S06]  /*2ae0*/  LDGDEPBAR ;  /* 0x00000000000079af */ /* 0x000e2c0000000000 */
[----:B------:R-:W-:Y:S01]  /*2af0*/  HMMA.16816.F32 R36, R12, R38, RZ ;  /* 0x000000260c24723c */ /* 0x000fe200000018ff */
[----:B------:R-:W3:Y:S07]  /*2b00*/  LDSM.16.M88.4 R12, [R232] ;  /* 0x00000000e80c783b */ /* 0x000eee0000000200 */
[-C--:B-1----:R-:W-:Y:S08]  /*2b10*/  HMMA.16816.F32 R32, R4, R56.reuse, R60 ;  /* 0x000000380420723c */ /* 0x082ff0000000183c */
[----:B------:R-:W-:Y:S08]  /*2b20*/  HMMA.16816.F32 R60, R8, R56, R68 ;  /* 0x00000038083c723c */ /* 0x000ff00000001844 */
[C---:B------:R-:W-:Y:S08]  /*2b30*/  HMMA.16816.F32 R68, R4.reuse, R44, R80 ;  /* 0x0000002c0444723c */ /* 0x040ff00000001850 */
[C---:B------:R-:W-:Y:S08]  /*2b40*/  HMMA.16816.F32 R80, R4.reuse, R58, R116 ;  /* 0x0000003a0450723c */ /* 0x040ff00000001874 */
[C---:B------:R-:W-:Y:S08]  /*2b50*/  HMMA.16816.F32 R76, R4.reuse, R52, R76 ;  /* 0x00000034044c723c */ /* 0x040ff0000000184c */
[C---:B------:R-:W-:Y:S08]  /*2b60*/  HMMA.16816.F32 R128, R4.reuse, R54, R120 ;  /* 0x000000360480723c */ /* 0x040ff00000001878 */
[C---:B------:R-:W-:Y:S08]  /*2b70*/  HMMA.16816.F32 R136, R4.reuse, R50, R112 ;  /* 0x000000320488723c */ /* 0x040ff00000001870 */
[----:B------:R-:W-:Y:S08]  /*2b80*/  HMMA.16816.F32 R124, R4, R46, R108 ;  /* 0x0000002e047c723c */ /* 0x000ff0000000186c */
[C---:B------:R-:W-:Y:S08]  /*2b90*/  HMMA.16816.F32 R132, R8.reuse, R52, R100 ;  /* 0x000000340884723c */ /* 0x040ff00000001864 */
[C---:B------:R-:W-:Y:S01]  /*2ba0*/  HMMA.16816.F32 R116, R8.reuse, R54, R92 ;  /* 0x000000360874723c */ /* 0x040fe2000000185c */
[----:B------:R-:W-:Y:S07]  /*2bb0*/  LDSM.16.M88.4 R92, [R227+0x1800] ;  /* 0x00180000e35c783b */ /* 0x000fee0000000200 */
[C---:B------:R-:W-:Y:S08]  /*2bc0*/  HMMA.16816.F32 R140, R8.reuse, R48, R88 ;  /* 0x00000030088c723c */ /* 0x040ff00000001858 */
[C---:B------:R-:W-:Y:S08]  /*2bd0*/  HMMA.16816.F32 R120, R8.reuse, R44, R64 ;  /* 0x0000002c0878723c */ /* 0x040ff00000001840 */
[C---:B------:R-:W-:Y:S08]  /*2be0*/  HMMA.16816.F32 R112, R8.reuse, R58, R104 ;  /* 0x0000003a0870723c */ /* 0x040ff00000001868 */
[C---:B------:R-:W-:Y:S08]  /*2bf0*/  HMMA.16816.F32 R108, R8.reuse, R50, R84 ;  /* 0x00000032086c723c */ /* 0x040ff00000001854 */
[----:B------:R-:W-:Y:S01]  /*2c00*/  HMMA.16816.F32 R52, R8, R46, R36 ;  /* 0x0000002e0834723c */ /* 0x000fe20000001824 */
[----:B------:R-:W-:Y:S04]  /*2c10*/  LDSM.16.M88.4 R8, [R227] ;  /* 0x00000000e308783b */ /* 0x000fe80000000200 */
[----:B------:R-:W1:Y:S03]  /*2c20*/  LDSM.16.M88.4 R36, [R234] ;  /* 0x00000000ea24783b */ /* 0x000e660000000200 */
[----:B------:R-:W-:Y:S01]  /*2c30*/  HMMA.16816.F32 R72, R4, R48, R72 ;  /* 0x000000300448723c */ /* 0x000fe20000001848 */
[----:B------:R-:W4:Y:S04]  /*2c40*/  LDSM.16.M88.4 R4, [R234+0x2000] ;  /* 0x00200000ea04783b */ /* 0x000f280000000200 */
[----:B------:R-:W-:Y:S03]  /*2c50*/  LDSM.16.M88.4 R48, [R227+0x800] ;  /* 0x00080000e330783b */ /* 0x000fe60000000200 */
[-C--:B---3--:R-:W-:Y:S01]  /*2c60*/  HMMA.16816.F32 R44, R12, R40.reuse, R60 ;  /* 0x000000280c2c723c */ /* 0x088fe2000000183c */
[----:B------:R-:W-:Y:S07]  /*2c70*/  LDSM.16.M88.4 R60, [R224+0x2000] ;  /* 0x00200000e03c783b */ /* 0x000fee0000000200 */
[C---:B------:R-:W-:Y:S01]  /*2c80*/  HMMA.16816.F32 R100, R16.reuse, R40, R32 ;  /* 0x000000281064723c */ /* 0x040fe20000001820 */
[----:B------:R-:W-:Y:S07]  /*2c90*/  LDSM.16.M88.4 R32, [R231+0x4000] ;  /* 0x00400000e720783b */ /* 0x000fee0000000200 */
[C---:B------:R-:W-:Y:S01]  /*2ca0*/  HMMA.16816.F32 R104, R16.reuse, R28, R76 ;  /* 0x0000001c1068723c */ /* 0x040fe2000000184c */
[----:B------:R-:W3:Y:S07]  /*2cb0*/  LDSM.16.M88.4 R76, [R227+0x1000] ;  /* 0x00100000e34c783b */ /* 0x000eee0000000200 */
[C---:B------:R-:W-:Y:S08]  /*2cc0*/  HMMA.16816.F32 R88, R16.reuse, R24, R72 ;  /* 0x000000181058723c */ /* 0x040ff00000001848 */
[C---:B------:R-:W-:Y:S08]  /*2cd0*/  HMMA.16816.F32 R84, R16.reuse, R20, R68 ;  /* 0x000000141054723c */ /* 0x040ff00000001844 */
[C---:B------:R-:W-:Y:S08]  /*2ce0*/  HMMA.16816.F32 R72, R16.reuse, R42, R80 ;  /* 0x0000002a1048723c */ /* 0x040ff00000001850 */
[C---:B------:R-:W-:Y:S08]  /*2cf0*/  HMMA.16816.F32 R68, R16.reuse, R30, R128 ;  /* 0x0000001e1044723c */ /* 0x040ff00000001880 */
[C---:B------:R-:W-:Y:S08]  /*2d00*/  HMMA.16816.F32 R64, R16.reuse, R26, R136 ;  /* 0x0000001a1040723c */ /* 0x040ff00000001888 */
[----:B------:R-:W-:Y:S08]  /*2d10*/  HMMA.16816.F32 R56, R16, R22, R124 ;  /* 0x000000161038723c */ /* 0x000ff0000000187c */
[C---:B------:R-:W-:Y:S01]  /*2d20*/  HMMA.16816.F32 R16, R12.reuse, R42, R112 ;  /* 0x0000002a0c10723c */ /* 0x040fe20000001870 */
[----:B------:R-:W-:Y:S07]  /*2d30*/  LDSM.16.M88.4 R40, [R240] ;  /* 0x00000000f028783b */ /* 0x000fee0000000200 */
[C---:B------:R-:W-:Y:S08]  /*2d40*/  HMMA.16816.F32 R80, R12.reuse, R28, R132 ;  /* 0x0000001c0c50723c */ /* 0x040ff00000001884 */
        /* <DEDUP_REMOVED lines=8> */
[-C--:B-1----:R-:W-:Y:S01]  /*2dd0*/  HMMA.16816.F32 R12, R36, R8.reuse, R44 ;  /* 0x00000008240c723c */ /* 0x082fe2000000182c */
[----:B------:R-:W-:Y:S07]  /*2de0*/  LDSM.16.M88.4 R44, [R230+0x2000] ;  /* 0x00200000e62c783b */ /* 0x000fee0000000200 */
[C---:B----4-:R-:W-:Y:S08]  /*2df0*/  HMMA.16816.F32 R52, R4.reuse, R8, R100 ;  /* 0x000000080434723c */ /* 0x050ff00000001864 */
[----:B---3--:R-:W-:Y:S08]  /*2e00*/  HMMA.16816.F32 R124, R4, R78, R64 ;  /* 0x0000004e047c723c */ /* 0x008ff00000001840 */
[----:B------:R-:W-:Y:S08]  /*2e10*/  HMMA.16816.F32 R12, R32, R60, R12 ;  /* 0x0000003c200c723c */ /* 0x000ff0000000180c */
[----:B------:R-:W-:Y:S01]  /*2e20*/  HMMA.16816.F32 R64, R36, R10, R16 ;  /* 0x0000000a2440723c */ /* 0x000fe20000001810 */
[----:B------:R-:W1:Y:S07]  /*2e30*/  LDSM.16.M88.4 R16, [R232+0x4000] ;  /* 0x00400000e810783b */ /* 0x000e6e0000000200 */
[----:B--2---:R-:W-:Y:S08]  /*2e40*/  HMMA.16816.F32 R52, R28, R60, R52 ;  /* 0x0000003c1c34723c */ /* 0x004ff00000001834 */
[C---:B------:R-:W-:Y:S01]  /*2e50*/  HMMA.16816.F32 R72, R4.reuse, R10, R72 ;  /* 0x0000000a0448723c */ /* 0x040fe20000001848 */
[----:B------:R-:W-:Y:S07]  /*2e60*/  LDSM.16.M88.4 R8, [R234+0x4000] ;  /* 0x00400000ea08783b */ /* 0x000fee0000000200 */
[----:B------:R-:W-:Y:S08]  /*2e70*/  HMMA.16816.F32 R136, R4, R94, R56 ;  /* 0x0000005e0488723c */ /* 0x000ff00000001838 */
[----:B------:R-:W-:Y:S01]  /*2e80*/  HMMA.16816.F32 R56, R24, R40, R12 ;  /* 0x000000281838723c */ /* 0x000fe2000000180c */
[----:B------:R-:W2:Y:S07]  /*2e90*/  LDSM.16.M88.4 R12, [R232+0x6000] ;  /* 0x00600000e80c783b */ /* 0x000eae0000000200 */
[C---:B------:R-:W-:Y:S08]  /*2ea0*/  HMMA.16816.F32 R128, R4.reuse, R92, R84 ;  /* 0x0000005c0480723c */ /* 0x040ff00000001854 */
[C---:B------:R-:W-:Y:S08]  /*2eb0*/  HMMA.16816.F32 R104, R4.reuse, R48, R104 ;  /* 0x000000300468723c */ /* 0x040ff00000001868 */
[----:B------:R-:W-:Y:S08]  /*2ec0*/  HMMA.16816.F32 R100, R4, R50, R68 ;  /* 0x000000320464723c */ /* 0x000ff00000001844 */
[C---:B------:R-:W-:Y:S08]  /*2ed0*/  HMMA.16816.F32 R84, R36.reuse, R48, R80 ;  /* 0x000000302454723c */ /* 0x040ff00000001850 */
[----:B------:R-:W-:Y:S01]  /*2ee0*/  HMMA.16816.F32 R116, R36, R50, R116 ;  /* 0x000000322474723c */ /* 0x000fe20000001874 */
[----:B------:R-:W3:Y:S07]  /*2ef0*/  LDSM.16.M88.4 R48, [R227+0x2000] ;  /* 0x00200000e330783b */ /* 0x000eee0000000200 */
[----:B------:R-:W-:Y:S08]  /*2f00*/  HMMA.16816.F32 R52, R20, R40, R52 ;  /* 0x000000281434723c */ /* 0x000ff00000001834 */
[-C--:B------:R-:W-:Y:S08]  /*2f10*/  HMMA.16816.F32 R64, R32, R62.reuse, R64 ;  /* 0x0000003e2040723c */ /* 0x080ff00000001840 */
[----:B------:R-:W-:Y:S01]  /*2f20*/  HMMA.16816.F32 R72, R28, R62, R72 ;  /* 0x0000003e1c48723c */ /* 0x000fe20000001848 */
[----:B------:R-:W-:Y:S07]  /*2f30*/  LDSM.16.M88.4 R60, [R239] ;  /* 0x00000000ef3c783b */ /* 0x000fee0000000200 */
[----:B-1----:R-:W-:Y:S01]  /*2f40*/  HMMA.16816.F32 R68, R16, R44, R56 ;  /* 0x0000002c1044723c */ /* 0x002fe20000001838 */
[----:B------:R-:W1:Y:S07]  /*2f50*/  LDSM.16.M88.4 R56, [R224+0x2800] ;  /* 0x00280000e038783b */ /* 0x000e6e0000000200 */
[----:B------:R-:W-:Y:S01]  /*2f60*/  HMMA.16816.F32 R88, R4, R76, R88 ;  /* 0x0000004c0458723c */ /* 0x000fe20000001858 */
[----:B------:R-:W4:Y:S07]  /*2f70*/  LDSM.16.M88.4 R4, [R236+0x6000] ;  /* 0x00600000ec04783b */ /* 0x000f2e0000000200 */
[----:B--2---:R-:W-:Y:S08]  /*2f80*/  HMMA.16816.F32 R52, R12, R44, R52 ;  /* 0x0000002c0c34723c */ /* 0x004ff00000001834 */
[-C--:B------:R-:W-:Y:S08]  /*2f90*/  HMMA.16816.F32 R64, R24, R42.reuse, R64 ;  /* 0x0000002a1840723c */ /* 0x080ff00000001840 */
[----:B------:R-:W-:Y:S01]  /*2fa0*/  HMMA.16816.F32 R72, R20, R42, R72 ;  /* 0x0000002a1448723c */ /* 0x000fe20000001848 */
[----:B------:R-:W2:Y:S07]  /*2fb0*/  LDSM.16.M88.4 R40, [R230+0x2800] ;  /* 0x00280000e628783b */ /* 0x000eae0000000200 */
[C---:B------:R-:W-:Y:S08]  /*2fc0*/  HMMA.16816.F32 R140, R36.reuse, R76, R140 ;  /* 0x0000004c248c723c */ /* 0x040ff0000000188c */
[----:B------:R-:W-:Y:S08]  /*2fd0*/  HMMA.16816.F32 R108, R36, R78, R108 ;  /* 0x0000004e246c723c */ /* 0x000ff0000000186c */
[----:B---3--:R-:W-:Y:S08]  /*2fe0*/  HMMA.16816.F32 R76, R8, R48, R68 ;  /* 0x00000030084c723c */ /* 0x008ff00000001844 */
[----:B-1----:R-:W-:Y:S08]  /*2ff0*/  HMMA.16816.F32 R68, R32, R56, R84 ;  /* 0x000000382044723c */ /* 0x002ff00000001854 */
[----:B----4-:R-:W-:Y:S08]  /*3000*/  HMMA.16816.F32 R80, R4, R48, R52 ;  /* 0x000000300450723c */ /* 0x010ff00000001834 */
[----:B------:R-:W-:Y:S08]  /*3010*/  HMMA.16816.F32 R52, R16, R46, R64 ;  /* 0x0000002e1034723c */ /* 0x000ff00000001840 */
[C---:B------:R-:W-:Y:S08]  /*3020*/  HMMA.16816.F32 R120, R36.reuse, R92, R120 ;  /* 0x0000005c2478723c */ /* 0x040ff00000001878 */
[----:B------:R-:W-:Y:S08]  /*3030*/  HMMA.16816.F32 R112, R36, R94, R112 ;  /* 0x0000005e2470723c */ /* 0x000ff00000001870 */
[----:B------:R-:W-:Y:S08]  /*3040*/  HMMA.16816.F32 R64, R12, R46, R72 ;  /* 0x0000002e0c40723c */ /* 0x000ff00000001848 */
[----:B------:R-:W-:Y:S01]  /*3050*/  HMMA.16816.F32 R36, R28, R56, R104 ;  /* 0x000000381c24723c */ /* 0x000fe20000001868 */
[----:B------:R-:W-:-:S04]  /*3060*/  FMUL.FTZ R0, R76, c[0x0][0x320] ;  /* 0x0000c8004c007a20 */ /* 0x000fc80000410000 */
[----:B------:R1:W3:Y:S03]  /*3070*/  MUFU.TANH R144, R0 ;  /* 0x0000000000907308 */ /* 0x0002e60000002400 */
[----:B------:R-:W-:Y:S01]  /*3080*/  HMMA.16816.F32 R68, R24, R60, R68 ;  /* 0x0000003c1844723c */ /* 0x000fe20000001844 */
[----:B-1----:R-:W-:-:S04]  /*3090*/  FMUL.FTZ R0, R77, c[0x0][0x320] ;  /* 0x0000c8004d007a20 */ /* 0x002fc80000410000 */
[----:B------:R1:W4:Y:S03]  /*30a0*/  MUFU.TANH R132, R0 ;  /* 0x0000000000847308 */ /* 0x0003260000002400 */
[----:B------:R-:W-:Y:S08]  /*30b0*/  HMMA.16816.F32 R84, R4, R50, R64 ;  /* 0x000000320454723c */ /* 0x000ff00000001840 */
[----:B------:R-:W-:Y:S01]  /*30c0*/  HMMA.16816.F32 R44, R20, R60, R36 ;  /* 0x0000003c142c723c */ /* 0x000fe20000001824 */
[----:B------:R-:W2:Y:S01]  /*30d0*/  LDSM.16.M88.4 R36, [R227+0x2800] ;  /* 0x00280000e324783b */ /* 0x000ea20000000200 */
[----:B-1----:R-:W-:-:S06]  /*30e0*/  FMUL.FTZ R0, R78, c[0x0][0x320] ;  /* 0x0000c8004e007a20 */ /* 0x002fcc0000410000 */
[-C--:B------:R-:W-:Y:S01]  /*30f0*/  HMMA.16816.F32 R64, R32, R58.reuse, R116 ;  /* 0x0000003a2040723c */ /* 0x080fe20000001874 */
[----:B------:R1:W1:Y:S07]  /*3100*/  MUFU.TANH R134, R0 ;  /* 0x0000000000867308 */ /* 0x00026e0000002400 */
[----:B------:R-:W-:Y:S01]  /*3110*/  HMMA.16816.F32 R72, R28, R58, R100 ;  /* 0x0000003a1c48723c */ /* 0x000fe20000001864 */
[----:B-1----:R-:W-:-:S07]  /*3120*/  FMUL.FTZ R0, R79, c[0x0][0x320] ;  /* 0x0000c8004f007a20 */ /* 0x002fce0000410000 */
[----:B------:R-:W-:Y:S01]  /*3130*/  HMMA.16816.F32 R76, R8, R50, R52 ;  /* 0x00000032084c723c */ /* 0x000fe20000001834 */
[----:B------:R-:W1:Y:S01]  /*3140*/  LDSM.16.M88.4 R52, [R224+0x3000] ;  /* 0x00300000e034783b */ /* 0x000e620000000200 */
[----:B------:R2:W1:Y:S02]  /*3150*/  MUFU.TANH R133, R0 ;  /* 0x0000000000857308 */ /* 0x0004640000002400 */
[----:B--2---:R-:W-:-:S06]  /*3160*/  FMUL.FTZ R0, R80, c[0x0][0x320] ;  /* 0x0000c80050007a20 */ /* 0x004fcc0000410000 */
[----:B------:R2:W1:Y:S01]  /*3170*/  MUFU.TANH R147, R0 ;  /* 0x0000000000937308 */ /* 0x0004620000002400 */
[----:B------:R-:W-:Y:S01]  /*3180*/  HMMA.16816.F32 R68, R16, R40, R68 ;  /* 0x000000281044723c */ /* 0x000fe20000001844 */
[----:B--2---:R-:W-:-:S06]  /*3190*/  FMUL.FTZ R0, R81, c[0x0][0x320] ;  /* 0x0000c80051007a20 */ /* 0x004fcc0000410000 */
[----:B------:R2:W1:Y:S01]  /*31a0*/  MUFU.TANH R146, R0 ;  /* 0x0000000000927308 */ /* 0x0004620000002400 */
[----:B------:R-:W-:Y:S01]  /*31b0*/  HMMA.16816.F32 R56, R24, R62, R64 ;  /* 0x0000003e1838723c */ /* 0x000fe20000001840 */
[----:B--2---:R-:W-:-:S06]  /*31c0*/  FMUL.FTZ R0, R82, c[0x0][0x320] ;  /* 0x0000c80052007a20 */ /* 0x004fcc0000410000 */
[----:B------:R2:W1:Y:S01]  /*31d0*/  MUFU.TANH R150, R0 ;  /* 0x0000000000967308 */ /* 0x0004620000002400 */
[----:B------:R-:W-:Y:S01]  /*31e0*/  HMMA.16816.F32 R48, R12, R40, R44 ;  /* 0x000000280c30723c */ /* 0x000fe2000000182c */
[----:B------:R-:W1:Y:S01]  /*31f0*/  LDSM.16.M88.4 R44, [R238] ;  /* 0x00000000ee2c783b */ /* 0x000e620000000200 */
[----:B--2---:R-:W-:-:S05]  /*3200*/  FMUL.FTZ R0, R83, c[0x0][0x320] ;  /* 0x0000c80053007a20 */ /* 0x004fca0000410000 */
[----:B------:R2:W1:Y:S01]  /*3210*/  MUFU.TANH R149, R0 ;  /* 0x0000000000957308 */ /* 0x0004620000002400 */
[----:B------:R-:W-:Y:S01]  /*3220*/  HMMA.16816.F32 R64, R20, R62, R72 ;  /* 0x0000003e1440723c */ /* 0x000fe20000001848 */
[----:B--2---:R-:W-:-:S06]  /*3230*/  FMUL.FTZ R0, R76, c[0x0][0x320] ;  /* 0x0000c8004c007a20 */ /* 0x004fcc0000410000 */
[----:B------:R2:W1:Y:S02]  /*3240*/  MUFU.TANH R106, R0 ;  /* 0x00000000006a7308 */ /* 0x0004640000002400 */
[----:B--2---:R-:W-:-:S06]  /*3250*/  FMUL.FTZ R0, R77, c[0x0][0x320] ;  /* 0x0000c8004d007a20 */ /* 0x004fcc0000410000 */
[----:B------:R2:W1:Y:S01]  /*3260*/  MUFU.TANH R103, R0 ;  /* 0x0000000000677308 */ /* 0x0004620000002400 */
[----:B------:R-:W-:Y:S01]  /*3270*/  HMMA.16816.F32 R60, R16, R42, R56 ;  /* 0x0000002a103c723c */ /* 0x000fe20000001838 */
[----:B------:R-:W1:Y:S01]  /*3280*/  LDSM.16.M88.4 R56, [R230+0x3000] ;  /* 0x00300000e638783b */ /* 0x000e620000000200 */
[----:B--2---:R-:W-:-:S05]  /*3290*/  FMUL.FTZ R0, R78, c[0x0][0x320] ;  /* 0x0000c8004e007a20 */ /* 0x004fca0000410000 */
[----:B------:R2:W1:Y:S01]  /*32a0*/  MUFU.TANH R105, R0 ;  /* 0x0000000000697308 */ /* 0x0004620000002400 */
[----:B------:R-:W-:Y:S01]  /*32b0*/  HMMA.16816.F32 R80, R4, R36, R48 ;  /* 0x000000240450723c */ /* 0x000fe20000001830 */
[----:B--2---:R-:W-:-:S07]  /*32c0*/  FMUL.FTZ R0, R79, c[0x0][0x320] ;  /* 0x0000c8004f007a20 */ /* 0x004fce0000410000 */
[----:B------:R-:W-:Y:S01]  /*32d0*/  HMMA.16816.F32 R76, R8, R36, R68 ;  /* 0x00000024084c723c */ /* 0x000fe20000001844 */
[----:B------:R2:W2:Y:S07]  /*32e0*/  MUFU.TANH R104, R0 ;  /* 0x0000000000687308 */ /* 0x0004ae0000002400 */
[----:B-1----:R-:W-:Y:S01]  /*32f0*/  HMMA.16816.F32 R68, R32, R52, R140 ;  /* 0x000000342044723c */ /* 0x002fe2000000188c */
[----:B--2---:R-:W-:-:S04]  /*3300*/  FMUL.FTZ R0, R84, c[0x0][0x320] ;  /* 0x0000c80054007a20 */ /* 0x004fc80000410000 */
[----:B------:R1:W2:Y:S03]  /*3310*/  MUFU.TANH R118, R0 ;  /* 0x0000000000767308 */ /* 0x0002a60000002400 */
[----:B------:R-:W-:Y:S08]  /*3320*/  HMMA.16816.F32 R48, R28, R52, R88 ;  /* 0x000000341c30723c */ /* 0x000ff00000001858 */
[----:B------:R-:W-:Y:S01]  /*3330*/  HMMA.16816.F32 R64, R12, R42, R64 ;  /* 0x0000002a0c40723c */ /* 0x000fe20000001840 */
[----:B-1----:R-:W-:-:S04]  /*3340*/  FMUL.FTZ R0, R85, c[0x0][0x320] ;  /* 0x0000c80055007a20 */ /* 0x002fc80000410000 */
[----:B------:R1:W1:Y:S03]  /*3350*/  MUFU.TANH R117, R0 ;  /* 0x0000000000757308 */ /* 0x0002660000002400 */
        /* <DEDUP_REMOVED lines=10> */
[----:B------:R-:W2:Y:S01]  /*3400*/  LDSM.16.M88.4 R48, [R227+0x3000] ;  /* 0x00300000e330783b */ /* 0x000ea20000000200 */
[----:B-1----:R-:W-:-:S04]  /*3410*/  FMUL.FTZ R0, R77, c[0x0][0x320] ;  /* 0x0000c8004d007a20 */ /* 0x002fc80000410000 */
[----:B------:R1:W1:Y:S02]  /*3420*/  MUFU.TANH R93, R0 ;  /* 0x00000000005d7308 */ /* 0x0002640000002400 */
[----:B------:R-:W-:Y:S01]  /*3430*/  HMMA.16816.F32 R84, R4, R38, R64 ;  /* 0x000000260454723c */ /* 0x000fe20000001840 */
[----:B------:R-:W2:Y:S01]  /*3440*/  LDSM.16.M88.4 R36, [R224+0x3800] ;  /* 0x00380000e024783b */ /* 0x000ea20000000200 */
[----:B-1----:R-:W-:-:S04]  /*3450*/  FMUL.FTZ R0, R78, c[0x0][0x320] ;  /* 0x0000c8004e007a20 */ /* 0x002fc80000410000 */
[----:B------:R1:W1:Y:S02]  /*3460*/  MUFU.TANH R98, R0 ;  /* 0x0000000000627308 */ /* 0x0002640000002400 */
[----:B------:R-:W-:Y:S01]  /*3470*/  HMMA.16816.F32 R64, R16, R56, R68 ;  /* 0x000000381040723c */ /* 0x000fe20000001844 */
[----:B-1----:R-:W-:-:S05]  /*3480*/  FMUL.FTZ R0, R79, c[0x0][0x320] ;  /* 0x0000c8004f007a20 */ /* 0x002fca0000410000 */
[----:B------:R1:W1:Y:S02]  /*3490*/  MUFU.TANH R95, R0 ;  /* 0x00000000005f7308 */ /* 0x0002640000002400 */
[----:B------:R-:W-:Y:S01]  /*34a0*/  HMMA.16816.F32 R68, R28, R54, R124 ;  /* 0x000000361c44723c */ /* 0x000fe2000000187c */
[----:B------:R-:W2:Y:S01]  /*34b0*/  LDSM.16.M88.4 R52, [R237] ;  /* 0x00000000ed34783b */ /* 0x000ea20000000200 */
[----:B-1----:R-:W-:-:S04]  /*34c0*/  FMUL.FTZ R0, R80, c[0x0][0x320] ;  /* 0x0000c80050007a20 */ /* 0x002fc80000410000 */
[----:B------:R1:W1:Y:S02]  /*34d0*/  MUFU.TANH R102, R0 ;  /* 0x0000000000667308 */ /* 0x0002640000002400 */
[----:B------:R-:W-:Y:S01]  /*34e0*/  HMMA.16816.F32 R60, R24, R46, R60 ;  /* 0x0000002e183c723c */ /* 0x000fe2000000183c */
[----:B-1----:R-:W-:-:S05]  /*34f0*/  FMUL.FTZ R0, R81, c[0x0][0x320] ;  /* 0x0000c80051007a20 */ /* 0x002fca0000410000 */
[----:B------:R1:W1:Y:S02]  /*3500*/  MUFU.TANH R101, R0 ;  /* 0x0000000000657308 */ /* 0x0002640000002400 */
[----:B------:R-:W-:Y:S01]  /*3510*/  HMMA.16816.F32 R40, R12, R56, R40 ;  /* 0x000000380c28723c */ /* 0x000fe20000001828 */
[----:B-1----:R-:W-:-:S05]  /*3520*/  FMUL.FTZ R0, R82, c[0x0][0x320] ;  /* 0x0000c80052007a20 */ /* 0x002fca0000410000 */
        /* <DEDUP_REMOVED lines=8> */
[----:B------:R1:W1:Y:S01]  /*35b0*/  MUFU.TANH R88, R0 ;  /* 0x0000000000587308 */ /* 0x0002620000002400 */
[----:B------:R-:W-:Y:S08]  /*35c0*/  HMMA.16816.F32 R64, R32, R36, R120 ;  /* 0x000000242040723c */ /* 0x000ff00000001878 */
[----:B------:R-:W-:Y:S01]  /*35d0*/  HMMA.16816.F32 R44, R16, R58, R60 ;  /* 0x0000003a102c723c */ /* 0x000fe2000000183c */
[----:B-1----:R-:W-:-:S07]  /*35e0*/  FMUL.FTZ R0, R74, c[0x0][0x320] ;  /* 0x0000c8004a007a20 */ /* 0x002fce0000410000 */
[----:B------:R-:W-:Y:S01]  /*35f0*/  HMMA.16816.F32 R60, R32, R38, R112 ;  /* 0x00000026203c723c */ /* 0x000fe20000001870 */
[----:B------:R-:W-:Y:S01]  /*3600*/  LDSM.16.M88.4 R32, [R227+0x3800] ;  /* 0x00380000e320783b */ /* 0x000fe20000000200 */
[----:B------:R1:W1:Y:S06]  /*3610*/  MUFU.TANH R91, R0 ;  /* 0x00000000005b7308 */ /* 0x00026c0000002400 */
[----:B------:R-:W-:Y:S01]  /*3620*/  HMMA.16816.F32 R80, R4, R48, R40 ;  /* 0x000000300450723c */ /* 0x000fe20000001828 */
[----:B------:R-:W2:Y:S01]  /*3630*/  LDSM.16.M88.4 R40, [R230+0x3800] ;  /* 0x00380000e628783b */ /* 0x000ea20000000200 */
[----:B------:R-:W-:Y:S01]  /*3640*/  ISETP.GT.AND P0, PT, R96, R209, PT ;  /* 0x000000d16000720c */ /* 0x000fe20003f04270 */
[----:B------:R-:W-:-:S04]  /*3650*/  DEPBAR.LE SB0, 0x0 ;  /* 0x000080000000791a */ /* 0x000fc80000000000 */
[----:B-1----:R-:W-:Y:S02]  /*3660*/  FMUL.FTZ R0, R75, c[0x0][0x320] ;  /* 0x0000c8004b007a20 */ /* 0x002fe40000410000 */
[C---:B------:R-:W-:Y:S08]  /*3670*/  HMMA.16816.F32 R72, R28.reuse, R36, R128 ;  /* 0x000000241c48723c */ /* 0x040ff00000001880 */
[----:B------:R-:W-:Y:S01]  /*3680*/  HMMA.16816.F32 R28, R28, R38, R136 ;  /* 0x000000261c1c723c */ /* 0x000fe20000001888 */
[----:B------:R1:W1:Y:S02]  /*3690*/  MUFU.TANH R90, R0 ;  /* 0x00000000005a7308 */ /* 0x0002640000002400 */
[----:B-1----:R-:W-:-:S06]  /*36a0*/  FMUL.FTZ R0, R84, c[0x0][0x320] ;  /* 0x0000c80054007a20 */ /* 0x002fcc0000410000 */
[----:B------:R1:W1:Y:S01]  /*36b0*/  MUFU.TANH R94, R0 ;  /* 0x00000000005e7308 */ /* 0x0002620000002400 */
[----:B------:R-:W-:Y:S08]  /*36c0*/  HMMA.16816.F32 R68, R12, R58, R68 ;  /* 0x0000003a0c44723c */ /* 0x000ff00000001844 */
[----:B------:R-:W-:Y:S01]  /*36d0*/  HMMA.16816.F32 R56, R24, R52, R64 ;  /* 0x000000341838723c */ /* 0x000fe20000001840 */
[----:B-1----:R-:W-:-:S04]  /*36e0*/  FMUL.FTZ R0, R85, c[0x0][0x320] ;  /* 0x0000c80055007a20 */ /* 0x002fc80000410000 */
[----:B------:R1:W1:Y:S03]  /*36f0*/  MUFU.TANH R92, R0 ;  /* 0x00000000005c7308 */ /* 0x0002660000002400 */
[----:B------:R-:W-:Y:S08]  /*3700*/  HMMA.16816.F32 R64, R20, R52, R72 ;  /* 0x000000341440723c */ /* 0x000ff00000001848 */
[----:B------:R-:W-:Y:S01]  /*3710*/  HMMA.16816.F32 R24, R24, R54, R60 ;  /* 0x000000361818723c */ /* 0x000fe2000000183c */
[----:B-1----:R-:W-:-:S07]  /*3720*/  FMUL.FTZ R0, R86, c[0x0][0x320] ;  /* 0x0000c80056007a20 */ /* 0x002fce0000410000 */
[----:B------:R-:W-:Y:S01]  /*3730*/  HMMA.16816.F32 R52, R20, R54, R28 ;  /* 0x000000361434723c */ /* 0x000fe2000000181c */
[----:B------:R1:W1:Y:S02]  /*3740*/  MUFU.TANH R100, R0 ;  /* 0x0000000000647308 */ /* 0x0002640000002400 */
[----:B-1----:R-:W-:-:S06]  /*3750*/  FMUL.FTZ R0, R87, c[0x0][0x320] ;  /* 0x0000c80057007a20 */ /* 0x002fcc0000410000 */
        /* <DEDUP_REMOVED lines=9> */
[----:B-1----:R-:W-:Y:S02]  /*37f0*/  FMUL.FTZ R0, R79, c[0x0][0x320] ;  /* 0x0000c8004f007a20 */ /* 0x002fe40000410000 */
[----:B------:R-:W-:Y:S08]  /*3800*/  HMMA.16816.F32 R76, R8, R50, R44 ;  /* 0x00000032084c723c */ /* 0x000ff0000000182c */
[C---:B------:R-:W-:Y:S08]  /*3810*/  HMMA.16816.F32 R44, R16.reuse, R40, R56 ;  /* 0x00000028102c723c */ /* 0x040ff00000001838 */
[----:B------:R-:W-:Y:S01]  /*3820*/  HMMA.16816.F32 R16, R16, R42, R24 ;  /* 0x0000002a1010723c */ /* 0x000fe20000001818 */
[----:B------:R1:W1:Y:S07]  /*3830*/  MUFU.TANH R85, R0 ;  /* 0x0000000000557308 */ /* 0x00026e0000002400 */
[----:B------:R-:W-:Y:S01]  /*3840*/  HMMA.16816.F32 R68, R4, R50, R68 ;  /* 0x000000320444723c */ /* 0x000fe20000001844 */
[----:B-1----:R-:W-:-:S07]  /*3850*/  FMUL.FTZ R0, R80, c[0x0][0x320] ;  /* 0x0000c80050007a20 */ /* 0x002fce0000410000 */
[-C--:B------:R-:W-:Y:S01]  /*3860*/  HMMA.16816.F32 R44, R8, R32.reuse, R44 ;  /* 0x00000020082c723c */ /* 0x080fe2000000182c */
[----:B------:R1:W1:Y:S07]  /*3870*/  MUFU.TANH R87, R0 ;  /* 0x0000000000577308 */ /* 0x00026e0000002400 */
[----:B------:R-:W-:Y:S08]  /*3880*/  HMMA.16816.F32 R20, R4, R32, R36 ;  /* 0x000000200414723c */ /* 0x000ff00000001824 */
[----:B------:R-:W-:Y:S01]  /*3890*/  HMMA.16816.F32 R8, R8, R34, R16 ;  /* 0x000000220808723c */ /* 0x000fe20000001810 */
[----:B-1----:R-:W-:-:S07]  /*38a0*/  FMUL.FTZ R0, R81, c[0x0][0x320] ;  /* 0x0000c80051007a20 */ /* 0x002fce0000410000 */
[----:B------:R-:W-:Y:S01]  /*38b0*/  HMMA.16816.F32 R4, R4, R34, R12 ;  /* 0x000000220404723c */ /* 0x000fe2000000180c */
[----:B------:R1:W1:Y:S02]  /*38c0*/  MUFU.TANH R80, R0 ;  /* 0x0000000000507308 */ /* 0x0002640000002400 */
[----:B-1----:R-:W-:-:S06]  /*38d0*/  FMUL.FTZ R0, R82, c[0x0][0x320] ;  /* 0x0000c80052007a20 */ /* 0x002fcc0000410000 */
[----:B------:R1:W1:Y:S01]  /*38e0*/  MUFU.TANH R72, R0 ;  /* 0x0000000000487308 */ /* 0x0002620000002400 */
[----:B------:R-:W-:Y:S02]  /*38f0*/  FMUL.FTZ R77, R77, c[0x0][0x320] ;  /* 0x0000c8004d4d7a20 */ /* 0x000fe40000410000 */
[----:B------:R-:W-:Y:S02]  /*3900*/  FMUL.FTZ R78, R78, c[0x0][0x320] ;  /* 0x0000c8004e4e7a20 */ /* 0x000fe40000410000 */
[----:B-1----:R-:W-:-:S04]  /*3910*/  FMUL.FTZ R0, R83, c[0x0][0x320] ;  /* 0x0000c80053007a20 */ /* 0x002fc80000410000 */
[----:B------:R1:W1:Y:S01]  /*3920*/  MUFU.TANH R50, R0 ;  /* 0x0000000000327308 */ /* 0x0002620000002400 */
[----:B------:R-:W-:Y:S02]  /*3930*/  FMUL.FTZ R79, R79, c[0x0][0x320] ;  /* 0x0000c8004f4f7a20 */ /* 0x000fe40000410000 */
[----:B------:R-:W-:Y:S02]  /*3940*/  FMUL.FTZ R68, R68, c[0x0][0x320] ;  /* 0x0000c80044447a20 */ /* 0x000fe40000410000 */
        /* <DEDUP_REMOVED lines=8> */
[----:B------:R-:W-:Y:S02]  /*39d0*/  FMUL.FTZ R21, R21, c[0x0][0x320] ;  /* 0x0000c80015157a20 */ /* 0x000fe40000410000 */
[----:B------:R-:W-:-:S02]  /*39e0*/  FMUL.FTZ R22, R22, c[0x0][0x320] ;  /* 0x0000c80016167a20 */ /* 0x000fc40000410000 */
[----:B-1----:R-:W-:Y:S02]  /*39f0*/  FMUL.FTZ R0, R71, c[0x0][0x320] ;  /* 0x0000c80047007a20 */ /* 0x002fe40000410000 */
[----:B------:R-:W-:Y:S02]  /*3a00*/  FMUL.FTZ R23, R23, c[0x0][0x320] ;  /* 0x0000c80017177a20 */ /* 0x000fe40000410000 */
[----:B------:R1:W1:Y:S01]  /*3a10*/  MUFU.TANH R41, R0 ;  /* 0x0000000000297308 */ /* 0x0002620000002400 */
        /* <DEDUP_REMOVED lines=8> */
[----:B-1----:R-:W-:Y:S01]  /*3aa0*/  FMUL.FTZ R0, R47, c[0x0][0x320] ;  /* 0x0000c8002f007a20 */ /* 0x002fe20000410000 */
[----:B------:R1:W1:Y:S08]  /*3ab0*/  MUFU.TANH R37, R20 ;  /* 0x0000001400257308 */ /* 0x0002700000002400 */
        /* <DEDUP_REMOVED lines=24> */
[----:B-12345:R-:W-:Y:S01]  /*3c40*/  IADD3 R0, R208, -0x2, RZ ;  /* 0xfffffffed0007810 */ /* 0x03efe20007ffe0ff */
[----:B------:R-:W-:Y:S01]  /*3c50*/  IMAD.SHL.U32 R8, R148, 0x20, RZ ;  /* 0x0000002094087824 */ /* 0x000fe200078e00ff */
[----:B------:R-:W-:-:S02]  /*3c60*/  ISETP.GE.AND P6, PT, R154, c[0x0][0x1d4], PT ;  /* 0x000075009a007a0c */ /* 0x000fc40003fc6270 */
[----:B------:R-:W-:Y:S01]  /*3c70*/  SHF.R.S32.HI R2, RZ, 0x1f, R0 ;  /* 0x0000001fff027819 */ /* 0x000fe20000011400 */
[----:B------:R-:W-:Y:S01]  /*3c80*/  IMAD.WIDE.U32 R4, R0, c[0x0][0x1e0], RZ ;  /* 0x0000780000047a25 */ /* 0x000fe200078e00ff */
[----:B------:R-:W-:-:S03]  /*3c90*/  SHF.L.U64.HI R9, R148, 0x5, R151 ;  /* 0x0000000594097819 */ /* 0x000fc60000010297 */
        /* <DEDUP_REMOVED lines=8> */
[-C--:B------:R-:W-:Y:S02]  /*3d20*/  IADD3 R4, P1, R6, R8.reuse, RZ ;  /* 0x0000000806047210 */ /* 0x080fe40007f3e0ff */
[----:B------:R-:W-:Y:S01]  /*3d30*/  IADD3 R10, P4, P2, R8, 0x80, R2 ;  /* 0x00000080080a7810 */ /* 0x000fe20007a9e002 */
[C-C-:B------:R-:W-:Y:S01]  /*3d40*/  IMAD.X R7, R9.reuse, 0x1, R3.reuse, P0 ;  /* 0x0000000109077824 */ /* 0x140fe200000e0603 */
[----:B------:R-:W-:Y:S01]  /*3d50*/  IADD3 R8, P0, R4, R8, RZ ;  /* 0x0000000804087210 */ /* 0x000fe20007f1e0ff */
[----:B------:R-:W-:Y:S01]  /*3d60*/  @!PT LDS RZ, [RZ] ;  /* 0x00000000fffff984 */ /* 0x000fe20000000800 */
[----:B------:R-:W-:Y:S01]  /*3d70*/  @!PT LDS RZ, [RZ] ;  /* 0x00000000fffff984 */ /* 0x000fe20000000800 */
[----:B------:R-:W-:Y:S01]  /*3d80*/  @!PT LDS RZ, [RZ] ;  /* 0x00000000fffff984 */ /* 0x000fe20000000800 */
[----:B------:R1:W-:Y:S01]  /*3d90*/  LDGSTS.E.BYPASS.LTC128B.128 [R244+0x4100], [R2.64], !P6 ;  /* 0x0410000002f47fae */ /* 0x0003e2000f101d48 */
[----:B------:R-:W-:Y:S01]  /*3da0*/  IADD3.X R11, R9, RZ, R3, P4, P2 ;  /* 0x000000ff090b7210 */ /* 0x000fe200027e4403 */
        /* <DEDUP_REMOVED lines=9> */
.L_x_957:
[----:B--234-:R-:W-:Y:S05]  /*3e40*/  BSYNC B0 ;  /* 0x0000000000007941 */ /* 0x01cfea0003800000 */
.L_x_956:
[----:B-1----:R-:W2:Y:S04]  /*3e50*/  LDL R0, [R1+0x64] ;  /* 0x0000640001007983 */ /* 0x002ea80000100800 */
[----:B------:R-:W2:Y:S04]  /*3e60*/  LDL R180, [R1+0x58] ;  /* 0x0000580001b47983 */ /* 0x000ea80000100800 */
[----:B------:R-:W3:Y:S04]  /*3e70*/  LDL R5, [R1+0x40] ;  /* 0x0000400001057983 */ /* 0x000ee80000100800 */
[----:B------:R-:W-:Y:S04]  /*3e80*/  STL [R1+0x88], R234 ;  /* 0x000088ea01007387 */ /* 0x000fe80000100800 */
[----:B------:R-:W-:Y:S04]  /*3e90*/  STL [R1+0x84], R233 ;  /* 0x000084e901007387 */ /* 0x000fe80000100800 */
[----:B------:R-:W-:Y:S04]  /*3ea0*/  STL [R1+0x80], R232 ;  /* 0x000080e801007387 */ /* 0x000fe80000100800 */
[----:B------:R-:W-:Y:S04]  /*3eb0*/  STL [R1+0x7c], R231 ;  /* 0x00007ce701007387 */ /* 0x000fe80000100800 */
[----:B------:R-:W-:Y:S04]  /*3ec0*/  STL [R1+0x78], R230 ;  /* 0x000078e601007387 */ /* 0x000fe80000100800 */
[----:B------:R-:W-:Y:S04]  /*3ed0*/  STL [R1+0x74], R227 ;  /* 0x000074e301007387 */ /* 0x000fe80000100800 */
[----:B------:R-:W-:Y:S01]  /*3ee0*/  STL [R1+0x70], R224 ;  /* 0x000070e001007387 */ /* 0x000fe20000100800 */
[----:B------:R-:W-:-:S03]  /*3ef0*/  IMAD R4, R96, R152, 0x1 ;  /* 0x0000000160047424 */ /* 0x000fc600078e0298 */
[----:B------:R-:W-:Y:S04]  /*3f00*/  LDSM.16.MT88.4 R60, [R225+0x2000] ;  /* 0x00200000e13c783b */ /* 0x000fe80000004200 */
[----:B------:R-:W-:Y:S04]  /*3f10*/  LDSM.16.MT88.4 R56, [R228] ;  /* 0x00000000e438783b */ /* 0x000fe80000004200 */
[----:B------:R-:W0:Y:S01]  /*3f20*/  LDGDEPBAR ;  /* 0x00000000000079af */ /* 0x000e220000000000 */
[----:B--2---:R-:W-:-:S04]  /*3f30*/  IMAD.IADD R2, R0, 0x1, R180 ;  /* 0x0000000100027824 */ /* 0x004fc800078e02b4 */
[----:B------:R-:W-:-:S04]  /*3f40*/  @P3 IMAD.HI.U32 R0, R2, c[0x0][0x2c8], RZ ;  /* 0x0000b20002003a27 */ /* 0x000fc800078e00ff */
[----:B------:R-:W-:Y:S01]  /*3f50*/  IMAD.MOV.U32 R3, RZ, RZ, R2 ;  /* 0x000000ffff037224 */ /* 0x000fe200078e0002 */
[----:B------:R-:W-:Y:S01]  /*3f60*/  @P3 SHF.R.U32.HI R3, RZ, c[0x0][0x2cc], R0 ;  /* 0x0000b300ff033a19 */ /* 0x000fe20000011600 */
[----:B------:R-:W-:Y:S04]  /*3f70*/  STL [R1+0x1c], R2 ;  /* 0x00001c0201007387 */ /* 0x000fe80000100800 */
[----:B------:R-:W1:Y:S01]  /*3f80*/  SHFL.IDX PT, R2, R3, RZ, 0x1c1f ;  /* 0x001c1fff03027589 */ /* 0x000e6200000e0000 */
[----:B---3--:R-:W-:-:S03]  /*3f90*/  IADD3 R4, -R5, c[0x0][0x1d0], R4 ;  /* 0x0000740005047a10 */ /* 0x008fc60007ffe104 */
[----:B------:R-:W2:Y:S01]  /*3fa0*/  SHFL.IDX PT, R0, R3, 0x1, 0x1c1f ;  /* 0x003c1f0003007f89 */ /* 0x000ea200000e0000 */
[----:B------:R-:W-:Y:S01]  /*3fb0*/  IADD3 R4, R4, -c[0x0][0x168], RZ ;  /* 0x80005a0004047a10 */ /* 0x000fe20007ffe0ff */
[----:B------:R-:W-:-:S04]  /*3fc0*/  IMAD.IADD R5, R145, 0x1, -R5 ;  /* 0x0000000191057824 */ /* 0x000fc800078e0a05 */
[----:B-1----:R-:W-:-:S05]  /*3fd0*/  IMAD.IADD R2, R4, 0x1, R2 ;  /* 0x0000000104027824 */ /* 0x002fca00078e0202 */
[----:B------:R-:W-:-:S04]  /*3fe0*/  IMNMX R2, R5, R2, PT ;  /* 0x0000000205027217 */ /* 0x000fc80003800200 */
[C---:B------:R-:W-:Y:S02]  /*3ff0*/  ISETP.GT.AND P2, PT, R2.reuse, RZ, PT ;  /* 0x000000ff0200720c */ /* 0x040fe40003f44270 */
[C---:B------:R-:W-:Y:S02]  /*4000*/  ISETP.GT.AND P1, PT, R2.reuse, 0x1, PT ;  /* 0x000000010200780c */ /* 0x040fe40003f24270 */
[----:B------:R-:W-:Y:S02]  /*4010*/  ISETP.GT.AND P0, PT, R2, 0x8, PT ;  /* 0x000000080200780c */ /* 0x000fe40003f04270 */
[----:B------:R-:W-:Y:S02]  /*4020*/  FSEL R7, R144, -INF , P2 ;  /* 0xff80000090077808 */ /* 0x000fe40001000000 */
[----:B------:R-:W-:Y:S02]  /*4030*/  FSEL R8, R132, -INF , P1 ;  /* 0xff80000084087808 */ /* 0x000fe40000800000 */
[----:B------:R-:W-:-:S02]  /*4040*/  ISETP.GT.AND P2, PT, R2, 0x10, PT ;  /* 0x000000100200780c */ /* 0x000fc40003f44270 */
[----:B------:R-:W-:Y:S02]  /*4050*/  ISETP.GT.AND P1, PT, R2, 0x11, PT ;  /* 0x000000110200780c */ /* 0x000fe40003f24270 */
[----:B------:R-:W-:Y:S02]  /*4060*/  FSEL R9, R106, -INF , P0 ;  /* 0xff8000006a097808 */ /* 0x000fe40000000000 */
[----:B------:R-:W-:Y:S02]  /*4070*/  ISETP.GT.AND P0, PT, R2, 0x18, PT ;  /* 0x000000180200780c */ /* 0x000fe40003f04270 */
[----:B------:R-:W-:Y:S02]  /*4080*/  FSEL R19, R97, -INF , P2 ;  /* 0xff80000061137808 */ /* 0x000fe40001000000 */
[----:B------:R-:W-:Y:S01]  /*4090*/  FSEL R21, R93, -INF , P1 ;  /* 0xff8000005d157808 */ /* 0x000fe20000800000 */
[----:B--2---:R-:W-:Y:S01]  /*40a0*/  IMAD.IADD R0, R4, 0x1, R0 ;  /* 0x0000000104007824 */ /* 0x004fe200078e0200 */
[----:B------:R-:W-:-:S02]  /*40b0*/  ISETP.GT.AND P2, PT, R2, 0x20, PT ;  /* 0x000000200200780c */ /* 0x000fc40003f44270 */
[C---:B------:R-:W-:Y:S02]  /*40c0*/  ISETP.GT.AND P1, PT, R2.reuse, 0x21, PT ;  /* 0x000000210200780c */ /* 0x040fe40003f24270 */
[----:B------:R-:W-:Y:S02]  /*40d0*/  FSEL R22, R89, -INF , P0 ;  /* 0xff80000059167808 */ /* 0x000fe40000000000 */
[----:B------:R-:W-:Y:S02]  /*40e0*/  ISETP.GT.AND P0, PT, R2, 0x28, PT ;  /* 0x000000280200780c */ /* 0x000fe40003f04270 */
[----:B------:R-:W-:Y:S02]  /*40f0*/  FSEL R164, R84, -INF , P2 ;  /* 0xff80000054a47808 */ /* 0x000fe40001000000 */
[----:B------:R-:W-:Y:S02]  /*4100*/  FSEL R165, R49, -INF , P1 ;  /* 0xff80000031a57808 */ /* 0x000fe40000800000 */
[----:B------:R-:W-:-:S02]  /*4110*/  ISETP.GT.AND P2, PT, R2, 0x30, PT ;  /* 0x000000300200780c */ /* 0x000fc40003f44270 */
[----:B------:R-:W-:Y:S02]  /*4120*/  ISETP.GT.AND P1, PT, R2, 0x31, PT ;  /* 0x000000310200780c */ /* 0x000fe40003f24270 */
[----:B------:R-:W-:Y:S02]  /*4130*/  IMNMX R0, R5, R0, PT ;  /* 0x0000000005007217 */ /* 0x000fe40003800200 */
[----:B------:R-:W-:Y:S02]  /*4140*/  FSEL R166, R48, -INF , P0 ;  /* 0xff80000030a67808 */ /* 0x000fe40000000000 */
[----:B------:R-:W-:Y:S02]  /*4150*/  ISETP.GT.AND P0, PT, R2, 0x38, PT ;  /* 0x000000380200780c */ /* 0x000fe40003f04270 */
[----:B------:R-:W-:Y:S02]  /*4160*/  FSEL R168, R44, -INF , P2 ;  /* 0xff8000002ca87808 */ /* 0x000fe40001000000 */
[----:B------:R-:W-:-:S02]  /*4170*/  FSEL R170, R45, -INF , P1 ;  /* 0xff8000002daa7808 */ /* 0x000fc40000800000 */
[C---:B------:R-:W-:Y:S02]  /*4180*/  ISETP.GT.AND P2, PT, R0.reuse, RZ, PT ;  /* 0x000000ff0000720c */ /* 0x040fe40003f44270 */
[----:B------:R-:W-:Y:S02]  /*4190*/  ISETP.GT.AND P1, PT, R0, 0x1, PT ;  /* 0x000000010000780c */ /* 0x000fe40003f24270 */
[----:B------:R-:W-:Y:S02]  /*41a0*/  ISETP.GT.AND P4, PT, R2, 0x9, PT ;  /* 0x000000090200780c */ /* 0x000fe40003f84270 */
[----:B------:R-:W-:Y:S02]  /*41b0*/  FMNMX.FTZ R137, R7, R8, !PT ;  /* 0x0000000807897209 */ /* 0x000fe40007810000 */
[----:B------:R-:W-:Y:S02]  /*41c0*/  FSEL R169, R12, -INF , P0 ;  /* 0xff8000000ca97808 */ /* 0x000fe40000000000 */
[----:B------:R-:W-:-:S02]  /*41d0*/  ISETP.GT.AND P0, PT, R0, 0x8, PT ;  /* 0x000000080000780c */ /* 0x000fc40003f04270 */
[----:B------:R-:W-:Y:S02]  /*41e0*/  FSEL R25, R134, -INF , P2 ;  /* 0xff80000086197808 */ /* 0x000fe40001000000 */
[----:B------:R-:W-:Y:S02]  /*41f0*/  FSEL R26, R133, -INF , P1 ;  /* 0xff800000851a7808 */ /* 0x000fe40000800000 */
[----:B------:R-:W-:Y:S02]  /*4200*/  FSEL R13, R103, -INF , P4 ;  /* 0xff800000670d7808 */ /* 0x000fe40002000000 */
        /* <DEDUP_REMOVED lines=12> */
[----:B------:R-:W-:Y:S02]  /*42d0*/  ISETP.GT.AND P4, PT, R2, 0x19, PT ;  /* 0x000000190200780c */ /* 0x000fe40003f84270 */
        /* <DEDUP_REMOVED lines=30> */
[----:B------:R-:W-:Y:S01]  /*44c0*/  FMNMX.FTZ R136, R157, R136, !PT ;  /* 0x000000889d887209 */ /* 0x000fe20007810000 */
[----:B------:R-:W-:Y:S01]  /*44d0*/  LDSM.16.MT88.4 R76, [R229+0x2000] ;  /* 0x00200000e54c783b */ /* 0x000fe20000004200 */
[----:B------:R-:W-:-:S02]  /*44e0*/  FMNMX.FTZ R137, R168, R137, !PT ;  /* 0x00000089a8897209 */ /* 0x000fc40007810000 */
[----:B------:R-:W-:Y:S02]  /*44f0*/  ISETP.GT.AND P1, PT, R0, 0x31, PT ;  /* 0x000000310000780c */ /* 0x000fe40003f24270 */
[----:B------:R-:W-:Y:S02]  /*4500*/  FSEL R163, R46, -INF , P0 ;  /* 0xff8000002ea37808 */ /* 0x000fe40000000000 */
[----:B------:R-:W-:Y:S01]  /*4510*/  FMNMX.FTZ R136, R156, R136, !PT ;  /* 0x000000889c887209 */ /* 0x000fe20007810000 */
[----:B------:R-:W-:Y:S01]  /*4520*/  LDSM.16.MT88.4 R44, [R225+0x800] ;  /* 0x00080000e12c783b */ /* 0x000fe20000004200 */
        /* <DEDUP_REMOVED lines=8> */
[----:B------:R-:W-:Y:S01]  /*45b0*/  FSEL R161, R15, -INF , P0 ;  /* 0xff8000000fa17808 */ /* 0x000fe20000000000 */
[----:B------:R-:W1:Y:S01]  /*45c0*/  SHFL.IDX PT, R0, R3, 0x2, 0x1c1f ;  /* 0x005c1f0003007f89 */ /* 0x000e6200000e0000 */
[----:B------:R-:W-:-:S02]  /*45d0*/  FMNMX.FTZ R136, R162, R136, !PT ;  /* 0x00000088a2887209 */ /* 0x000fc40007810000 */
[----:B------:R-:W-:Y:S02]  /*45e0*/  FMNMX.FTZ R137, R155, R137, !PT ;  /* 0x000000899b897209 */ /* 0x000fe40007810000 */
[----:B------:R-:W-:Y:S02]  /*45f0*/  FSEL R160, R14, -INF , P1 ;  /* 0xff8000000ea07808 */ /* 0x000fe40000800000 */
[----:B------:R-:W-:Y:S01]  /*4600*/  FMNMX.FTZ R136, R161, R136, !PT ;  /* 0x00000088a1887209 */ /* 0x000fe20007810000 */
[----:B------:R-:W2:Y:S03]  /*4610*/  SHFL.IDX PT, R2, R3, 0x3, 0x1c1f ;  /* 0x007c1f0003027f89 */ /* 0x000ea600000e0000 */
[----:B------:R-:W-:Y:S01]  /*4620*/  FMNMX.FTZ R136, R160, R136, !PT ;  /* 0x00000088a0887209 */ /* 0x000fe20007810000 */
[----:B------:R-:W3:Y:S04]  /*4630*/  SHFL.BFLY PT, R3, R137, 0x2, 0x1f ;  /* 0x0c401f0089037f89 */ /* 0x000ee800000e0000 */
[----:B------:R-:W4:Y:S01]  /*4640*/  SHFL.BFLY PT, R6, R136, 0x2, 0x1f ;  /* 0x0c401f0088067f89 */ /* 0x000f2200000e0000 */
[----:B-1----:R-:W-:-:S05]  /*4650*/  IMAD.IADD R0, R4, 0x1, R0 ;  /* 0x0000000104007824 */ /* 0x002fca00078e0200 */
[----:B------:R-:W-:Y:S01]  /*4660*/  IMNMX R0, R5, R0, PT ;  /* 0x0000000005007217 */ /* 0x000fe20003800200 */
[----:B--2---:R-:W-:-:S03]  /*4670*/  IMAD.IADD R2, R4, 0x1, R2 ;  /* 0x0000000104027824 */ /* 0x004fc600078e0202 */
[C---:B------:R-:W-:Y:S02]  /*4680*/  ISETP.GT.AND P2, PT, R0.reuse, RZ, PT ;  /* 0x000000ff0000720c */ /* 0x040fe40003f44270 */
[----:B---3--:R-:W-:Y:S02]  /*4690*/  FMNMX.FTZ R137, R137, R3, !PT ;  /* 0x0000000389897209 */ /* 0x008fe40007810000 */
[C---:B------:R-:W-:Y:S02]  /*46a0*/  ISETP.GT.AND P1, PT, R0.reuse, 0x1, PT ;  /* 0x000000010000780c */ /* 0x040fe40003f24270 */
[C---:B------:R-:W-:Y:S02]  /*46b0*/  ISETP.GT.AND P4, PT, R0.reuse, 0x8, PT ;  /* 0x000000080000780c */ /* 0x040fe40003f84270 */
[----:B------:R-:W-:Y:S01]  /*46c0*/  ISETP.GT.AND P0, PT, R0, 0x9, PT ;  /* 0x000000090000780c */ /* 0x000fe20003f04270 */
[----:B------:R-:W1:Y:S01]  /*46d0*/  SHFL.BFLY PT, R3, R137, 0x1, 0x1f ;  /* 0x0c201f0089037f89 */ /* 0x000e6200000e0000 */
[----:B------:R-:W-:-:S02]  /*46e0*/  IMNMX R2, R5, R2, PT ;  /* 0x0000000205027217 */ /* 0x000fc40003800200 */
[----:B----4-:R-:W-:Y:S02]  /*46f0*/  FMNMX.FTZ R136, R136, R6, !PT ;  /* 0x0000000688887209 */ /* 0x010fe40007810000 */
[----:B------:R-:W-:Y:S02]  /*4700*/  FSEL R5, R147, -INF , P2 ;  /* 0xff80000093057808 */ /* 0x000fe40001000000 */
[----:B------:R-:W-:Y:S02]  /*4710*/  FSEL R6, R146, -INF , P1 ;  /* 0xff80000092067808 */ /* 0x000fe40000800000 */
[----:B------:R-:W-:Y:S02]  /*4720*/  FSEL R10, R118, -INF , P4 ;  /* 0xff800000760a7808 */ /* 0x000fe40002000000 */
[----:B------:R-:W-:Y:S02]  /*4730*/  FSEL R11, R117, -INF , P0 ;  /* 0xff800000750b7808 */ /* 0x000fe40000000000 */
[----:B------:R-:W-:-:S02]  /*4740*/  ISETP.GT.AND P2, PT, R0, 0x10, PT ;  /* 0x000000100000780c */ /* 0x000fc40003f44270 */
[C---:B------:R-:W-:Y:S02]  /*4750*/  ISETP.GT.AND P1, PT, R0.reuse, 0x11, PT ;  /* 0x000000110000780c */ /* 0x040fe40003f24270 */
[C---:B------:R-:W-:Y:S02]  /*4760*/  ISETP.GT.AND P4, PT, R0.reuse, 0x18, PT ;  /* 0x000000180000780c */ /* 0x040fe40003f84270 */
[----:B------:R-:W-:Y:S02]  /*4770*/  ISETP.GT.AND P0, PT, R0, 0x19, PT ;  /* 0x000000190000780c */ /* 0x000fe40003f04270 */
[----:B------:R-:W-:Y:S02]  /*4780*/  FSEL R16, R102, -INF , P2 ;  /* 0xff80000066107808 */ /* 0x000fe40001000000 */
[----:B------:R-:W-:Y:S02]  /*4790*/  FSEL R17, R101, -INF , P1 ;  /* 0xff80000065117808 */ /* 0x000fe40000800000 */
[----:B------:R-:W-:-:S02]  /*47a0*/  FSEL R23, R94, -INF , P4 ;  /* 0xff8000005e177808 */ /* 0x000fc40002000000 */
[----:B------:R-:W-:Y:S02]  /*47b0*/  FSEL R29, R92, -INF , P0 ;  /* 0xff8000005c1d7808 */ /* 0x000fe40000000000 */
[C---:B------:R-:W-:Y:S02]  /*47c0*/  ISETP.GT.AND P2, PT, R0.reuse, 0x20, PT ;  /* 0x000000200000780c */ /* 0x040fe40003f44270 */
[C---:B------:R-:W-:Y:S02]  /*47d0*/  ISETP.GT.AND P1, PT, R0.reuse, 0x21, PT ;  /* 0x000000210000780c */ /* 0x040fe40003f24270 */
[C---:B------:R-:W-:Y:S02]  /*47e0*/  ISETP.GT.AND P4, PT, R0.reuse, 0x28, PT ;  /* 0x000000280000780c */ /* 0x040fe40003f84270 */
[----:B------:R-:W-:Y:S02]  /*47f0*/  ISETP.GT.AND P0, PT, R0, 0x29, PT ;  /* 0x000000290000780c */ /* 0x000fe40003f04270 */
[----:B------:R-:W-:-:S02]  /*4800*/  FSEL R145, R87, -INF , P2 ;  /* 0xff80000057917808 */ /* 0x000fc40001000000 */
[----:B------:R-:W-:Y:S02]  /*4810*/  FSEL R148, R80, -INF , P1 ;  /* 0xff80000050947808 */ /* 0x000fe40000800000 */
[----:B------:R-:W-:Y:S02]  /*4820*/  FSEL R147, R68, -INF , P4 ;  /* 0xff80000044937808 */ /* 0x000fe40002000000 */
[----:B-1----:R-:W-:Y:S01]  /*4830*/  FMNMX.FTZ R137, R137, R3, !PT ;  /* 0x0000000389897209 */ /* 0x002fe20007810000 */
[----:B------:R-:W1:Y:S01]  /*4840*/  SHFL.BFLY PT, R4, R136, 0x1, 0x1f ;  /* 0x0c201f0088047f89 */ /* 0x000e6200000e0000 */
[----:B------:R-:W-:Y:S02]  /*4850*/  FSEL R146, R69, -INF , P0 ;  /* 0xff80000045927808 */ /* 0x000fe40000000000 */
[C---:B------:R-:W-:Y:S01]  /*4860*/  ISETP.GT.AND P2, PT, R0.reuse, 0x30, PT ;  /* 0x000000300000780c */ /* 0x040fe20003f44270 */
[----:B------:R-:W-:Y:S01]  /*4870*/  LDSM.16.MT88.4 R80, [R226+0x2000] ;  /* 0x00200000e250783b */ /* 0x000fe20000004200 */
[----:B------:R-:W-:-:S02]  /*4880*/  ISETP.GT.AND P1, PT, R0, 0x31, PT ;  /* 0x000000310000780c */ /* 0x000fc40003f24270 */
[C---:B------:R-:W-:Y:S02]  /*4890*/  ISETP.GT.AND P4, PT, R0.reuse, 0x38, PT ;  /* 0x000000380000780c */ /* 0x040fe40003f84270 */
[----:B------:R-:W-:Y:S02]  /*48a0*/  ISETP.GT.AND P0, PT, R0, 0x39, PT ;  /* 0x000000390000780c */ /* 0x000fe40003f04270 */
[----:B------:R-:W-:-:S04]  /*48b0*/  FMNMX.FTZ R0, R5, R6, !PT ;  /* 0x0000000605007209 */ /* 0x000fc80007810000 */
[----:B------:R-:W-:Y:S02]  /*48c0*/  FMNMX.FTZ R0, R10, R0, !PT ;  /* 0x000000000a007209 */ /* 0x000fe40007810000 */
[----:B------:R-:W-:Y:S02]  /*48d0*/  FSEL R153, R36, -INF , P1 ;  /* 0xff80000024997808 */ /* 0x000fe40000800000 */
[----:B------:R-:W-:Y:S02]  /*48e0*/  FMNMX.FTZ R0, R11, R0, !PT ;  /* 0x000000000b007209 */ /* 0x000fe40007810000 */
[----:B------:R-:W-:Y:S02]  /*48f0*/  ISETP.GT.AND P1, PT, R2, 0x1, PT ;  /* 0x000000010200780c */ /* 0x000fe40003f24270 */
[----:B------:R-:W-:Y:S02]  /*4900*/  FMNMX.FTZ R0, R16, R0, !PT ;  /* 0x0000000010007209 */ /* 0x000fe40007810000 */
[----:B------:R-:W-:Y:S01]  /*4910*/  FSEL R152, R20, -INF , P4 ;  /* 0xff80000014987808 */ /* 0x000fe20002000000 */
[----:B------:R-:W-:Y:S01]  /*4920*/  FMUL.FTZ R20, R137, c[0x0][0x2d0] ;  /* 0x0000b40089147a20 */ /* 0x000fe20000410000 */
[----:B------:R-:W-:-:S02]  /*4930*/  FSEL R15, R149, -INF , P1 ;  /* 0xff800000950f7808 */ /* 0x000fc40000800000 */
[----:B------:R-:W-:Y:S02]  /*4940*/  FMNMX.FTZ R0, R17, R0, !PT ;  /* 0x0000000011007209 */ /* 0x000fe40007810000 */
[----:B------:R-:W-:Y:S02]  /*4950*/  FSETP.NEU.FTZ.AND P1, PT, R137, -INF , PT ;  /* 0xff8000008900780b */ /* 0x000fe40003f3d000 */
[----:B------:R-:W-:Y:S02]  /*4960*/  ISETP.GT.AND P4, PT, R2, 0x8, PT ;  /* 0x000000080200780c */ /* 0x000fe40003f84270 */
[----:B------:R-:W-:Y:S02]  /*4970*/  FMNMX.FTZ R0, R23, R0, !PT ;  /* 0x0000000017007209 */ /* 0x000fe40007810000 */
[----:B------:R-:W-:Y:S02]  /*4980*/  FSEL R20, R20, RZ, P1 ;  /* 0x000000ff14147208 */ /* 0x000fe40000800000 */
[----:B------:R-:W-:-:S02]  /*4990*/  FSEL R154, R37, -INF , P2 ;  /* 0xff800000259a7808 */ /* 0x000fc40001000000 */
[----:B------:R-:W-:Y:S02]  /*49a0*/  ISETP.GT.AND P2, PT, R2, RZ, PT ;  /* 0x000000ff0200720c */ /* 0x000fe40003f44270 */
[----:B------:R-:W-:Y:S02]  /*49b0*/  FSEL R14, R135, -INF , P4 ;  /* 0xff800000870e7808 */ /* 0x000fe40002000000 */
[----:B------:R-:W-:Y:S01]  /*49c0*/  FMNMX.FTZ R135, R29, R0, !PT ;  /* 0x000000001d877209 */ /* 0x000fe20007810000 */
[----:B------:R-:W-:Y:S01]  /*49d0*/  FFMA.FTZ R0, R7, c[0x0][0x2d0], -R20 ;  /* 0x0000b40007007a23 */ /* 0x000fe20000010814 */
[----:B------:R-:W-:Y:S02]  /*49e0*/  FSEL R12, R150, -INF , P2 ;  /* 0xff800000960c7808 */ /* 0x000fe40001000000 */
[----:B------:R-:W-:Y:S01]  /*49f0*/  FMNMX.FTZ R135, R145, R135, !PT ;  /* 0x0000008791877209 */ /* 0x000fe20007810000 */
[----:B------:R2:W-:Y:S01]  /*4a00*/  MUFU.EX2 R150, R0 ;  /* 0x0000000000967308 */ /* 0x0005e20000000800 */
[----:B------:R-:W-:-:S02]  /*4a10*/  FSEL R151, R18, -INF , P0 ;  /* 0xff80000012977808 */ /* 0x000fc40000000000 */
[----:B------:R-:W-:Y:S02]  /*4a20*/  ISETP.GT.AND P0, PT, R2, 0x9, PT ;  /* 0x000000090200780c */ /* 0x000fe40003f04270 */
[----:B------:R-:W-:Y:S02]  /*4a30*/  FMNMX.FTZ R135, R148, R135, !PT ;  /* 0x0000008794877209 */ /* 0x000fe40007810000 */
[----:B------:R-:W-:Y:S02]  /*4a40*/  ISETP.GT.AND P2, PT, R2, 0x10, PT ;  /* 0x000000100200780c */ /* 0x000fe40003f44270 */
[----:B------:R-:W-:Y:S02]  /*4a50*/  FSEL R18, R119, -INF , P0 ;  /* 0xff80000077127808 */ /* 0x000fe40000000000 */
[----:B--2---:R-:W-:Y:S02]  /*4a60*/  FMNMX.FTZ R0, R12, R15, !PT ;  /* 0x0000000f0c007209 */ /* 0x004fe40007810000 */
[----:B------:R-:W-:-:S02]  /*4a70*/  FMNMX.FTZ R135, R147, R135, !PT ;  /* 0x0000008793877209 */ /* 0x000fc40007810000 */
[----:B------:R-:W-:Y:S01]  /*4a80*/  FMNMX.FTZ R0, R14, R0, !PT ;  /* 0x000000000e007209 */ /* 0x000fe20007810000 */
[----:B------:R-:W-:Y:S01]  /*4a90*/  FFMA.FTZ R3, R8, c[0x0][0x2d0], -R20 ;  /* 0x0000b40008037a23 */ /* 0x000fe20000010814 */
[----:B------:R-:W-:Y:S02]  /*4aa0*/  ISETP.GT.AND P1, PT, R2, 0x11, PT ;  /* 0x000000110200780c */ /* 0x000fe40003f24270 */
[----:B------:R-:W-:Y:S02]  /*4ab0*/  FSEL R28, R116, -INF , P2 ;  /* 0xff800000741c7808 */ /* 0x000fe40001000000 */
[----:B------:R-:W-:Y:S02]  /*4ac0*/  FMNMX.FTZ R0, R18, R0, !PT ;  /* 0x0000000012007209 */ /* 0x000fe40007810000 */
[----:B------:R-:W-:Y:S01]  /*4ad0*/  FMNMX.FTZ R135, R146, R135, !PT ;  /* 0x0000008792877209 */ /* 0x000fe20007810000 */
[----:B------:R2:W-:Y:S01]  /*4ae0*/  MUFU.EX2 R149, R3 ;  /* 0x0000000300957308 */ /* 0x0005e20000000800 */
[----:B------:R-:W-:-:S02]  /*4af0*/  ISETP.GT.AND P0, PT, R2, 0x18, PT ;  /* 0x000000180200780c */ /* 0x000fc40003f04270 */
[----:B------:R-:W-:Y:S02]  /*4b00*/  FSEL R36, R107, -INF , P1 ;  /* 0xff8000006b247808 */ /* 0x000fe40000800000 */
[----:B------:R-:W-:Y:S01]  /*4b10*/  FMNMX.FTZ R0, R28, R0, !PT ;  /* 0x000000001c007209 */ /* 0x000fe20007810000 */
[----:B------:R-:W-:Y:S01]  /*4b20*/  LDSM.16.MT88.4 R104, [R228+0x2000] ;  /* 0x00200000e468783b */ /* 0x000fe20000004200 */
[----:B------:R-:W-:Y:S02]  /*4b30*/  FMNMX.FTZ R135, R154, R135, !PT ;  /* 0x000000879a877209 */ /* 0x000fe40007810000 */
[----:B------:R-:W-:Y:S02]  /*4b40*/  ISETP.GT.AND P4, PT, R2, 0x19, PT ;  /* 0x000000190200780c */ /* 0x000fe40003f84270 */
[----:B------:R-:W-:Y:S02]  /*4b50*/  FSEL R8, R100, -INF , P0 ;  /* 0xff80000064087808 */ /* 0x000fe40000000000 */
[----:B------:R-:W-:Y:S01]  /*4b60*/  FMNMX.FTZ R0, R36, R0, !PT ;  /* 0x0000000024007209 */ /* 0x000fe20007810000 */
[----:B--2---:R-:W-:Y:S01]  /*4b70*/  FFMA.FTZ R3, R9, c[0x0][0x2d0], -R20 ;  /* 0x0000b40009037a23 */ /* 0x004fe20000010814 */
[----:B------:R-:W-:-:S03]  /*4b80*/  FMNMX.FTZ R135, R153, R135, !PT ;  /* 0x0000008799877209 */ /* 0x000fc60007810000 */
[----:B------:R2:W-:Y:S01]  /*4b90*/  MUFU.EX2 R245, R3 ;  /* 0x0000000300f57308 */ /* 0x0005e20000000800 */
[----:B------:R-:W-:Y:S02]  /*4ba0*/  ISETP.GT.AND P2, PT, R2, 0x20, PT ;  /* 0x000000200200780c */ /* 0x000fe40003f44270 */
[----:B------:R-:W-:Y:S02]  /*4bb0*/  FSEL R7, R99, -INF , P4 ;  /* 0xff80000063077808 */ /* 0x000fe40002000000 */
[----:B------:R-:W-:Y:S02]  /*4bc0*/  FMNMX.FTZ R0, R8, R0, !PT ;  /* 0x0000000008007209 */ /* 0x000fe40007810000 */
[----:B------:R-:W-:Y:S02]  /*4bd0*/  FMNMX.FTZ R135, R152, R135, !PT ;  /* 0x0000008798877209 */ /* 0x000fe40007810000 */
[----:B------:R-:W-:Y:S02]  /*4be0*/  ISETP.GT.AND P1, PT, R2, 0x21, PT ;  /* 0x000000210200780c */ /* 0x000fe40003f24270 */
[----:B------:R-:W-:Y:S01]  /*4bf0*/  FSEL R138, R72, -INF , P2 ;  /* 0xff800000488a7808 */ /* 0x000fe20001000000 */
[----:B--2---:R-:W-:Y:S01]  /*4c00*/  FFMA.FTZ R3, R13, c[0x0][0x2d0], -R20 ;  /* 0x0000b4000d037a23 */ /* 0x004fe20000010814 */
[----:B------:R-:W-:-:S03]  /*4c10*/  FMNMX.FTZ R135, R151, R135, !PT ;  /* 0x0000008797877209 */ /* 0x000fc60007810000 */
[----:B------:R2:W-:Y:S01]  /*4c20*/  MUFU.EX2 R210, R3 ;  /* 0x0000000300d27308 */ /* 0x0005e20000000800 */
[----:B------:R-:W-:Y:S02]  /*4c30*/  ISETP.GT.AND P0, PT, R2, 0x28, PT ;  /* 0x000000280200780c */ /* 0x000fe40003f04270 */
[----:B------:R-:W-:Y:S02]  /*4c40*/  FSEL R141, R50, -INF , P1 ;  /* 0xff800000328d7808 */ /* 0x000fe40000800000 */
[----:B-1----:R-:W-:Y:S01]  /*4c50*/  FMNMX.FTZ R136, R136, R4, !PT ;  /* 0x0000000488887209 */ /* 0x002fe20007810000 */
[----:B------:R-:W-:Y:S01]  /*4c60*/  LDSM.16.MT88.4 R48, [R225] ;  /* 0x00000000e130783b */ /* 0x000fe20000004200 */
[----:B------:R-:W-:Y:S02]  /*4c70*/  ISETP.GT.AND P2, PT, R2, 0x29, PT ;  /* 0x000000290200780c */ /* 0x000fe40003f44270 */
[----:B--2---:R-:W-:Y:S01]  /*4c80*/  FMNMX.FTZ R3, R7, R0, !PT ;  /* 0x0000000007037209 */ /* 0x004fe20007810000 */
[----:B------:R-:W-:-:S03]  /*4c90*/  FFMA.FTZ R0, R19, c[0x0][0x2d0], -R20 ;  /* 0x0000b40013007a23 */ /* 0x000fc60000010814 */
[----:B------:R-:W-:Y:S01]  /*4ca0*/  FMNMX.FTZ R3, R138, R3, !PT ;  /* 0x000000038a037209 */ /* 0x000fe20007810000 */
[----:B------:R1:W-:Y:S01]  /*4cb0*/  MUFU.EX2 R211, R0 ;  /* 0x0000000000d37308 */ /* 0x0003e20000000800 */
[----:B------:R-:W2:Y:S01]  /*4cc0*/  SHFL.BFLY PT, R4, R135, 0x2, 0x1f ;  /* 0x0c401f0087047f89 */ /* 0x000ea200000e0000 */
[----:B------:R-:W-:Y:S02]  /*4cd0*/  FSEL R143, R70, -INF , P0 ;  /* 0xff800000468f7808 */ /* 0x000fe40000000000 */
[----:B------:R-:W-:Y:S01]  /*4ce0*/  FMNMX.FTZ R3, R141, R3, !PT ;  /* 0x000000038d037209 */ /* 0x000fe20007810000 */
[----:B------:R-:W-:Y:S01]  /*4cf0*/  LDSM.16.MT88.4 R68, [R229+0x800] ;  /* 0x00080000e544783b */ /* 0x000fe20000004200 */
[----:B------:R-:W-:Y:S02]  /*4d00*/  ISETP.GT.AND P1, PT, R2, 0x30, PT ;  /* 0x000000300200780c */ /* 0x000fe40003f24270 */
[----:B------:R-:W-:Y:S01]  /*4d10*/  FSEL R144, R41, -INF , P2 ;  /* 0xff80000029907808 */ /* 0x000fe20001000000 */
[----:B-1----:R-:W-:-:S04]  /*4d20*/  FFMA.FTZ R0, R21, c[0x0][0x2d0], -R20 ;  /* 0x0000b40015007a23 */ /* 0x002fc80000010814 */
[----:B------:R1:W-:Y:S01]  /*4d30*/  MUFU.EX2 R246, R0 ;  /* 0x0000000000f67308 */ /* 0x0003e20000000800 */
[----:B------:R-:W-:Y:S02]  /*4d40*/  ISETP.GT.AND P0, PT, R2, 0x31, PT ;  /* 0x000000310200780c */ /* 0x000fe40003f04270 */
[----:B------:R-:W-:Y:S02]  /*4d50*/  FSEL R142, R40, -INF , P1 ;  /* 0xff800000288e7808 */ /* 0x000fe40000800000 */
[----:B------:R-:W-:Y:S01]  /*4d60*/  ISETP.GT.AND P2, PT, R2, 0x38, PT ;  /* 0x000000380200780c */ /* 0x000fe20003f44270 */
[----:B------:R-:W-:Y:S01]  /*4d70*/  LDSM.16.MT88.4 R40, [R226+0x800] ;  /* 0x00080000e228783b */ /* 0x000fe20000004200 */
[----:B------:R-:W-:Y:S02]  /*4d80*/  FSEL R140, R39, -INF , P0 ;  /* 0xff800000278c7808 */ /* 0x000fe40000000000 */
[----:B-1----:R-:W-:-:S04]  /*4d90*/  FMNMX.FTZ R0, R143, R3, !PT ;  /* 0x000000038f007209 */ /* 0x002fc80007810000 */
[----:B------:R-:W-:Y:S01]  /*4da0*/  FMNMX.FTZ R0, R144, R0, !PT ;  /* 0x0000000090007209 */ /* 0x000fe20007810000 */
[----:B------:R-:W-:-:S03]  /*4db0*/  FFMA.FTZ R3, R22, c[0x0][0x2d0], -R20 ;  /* 0x0000b40016037a23 */ /* 0x000fc60000010814 */
[----:B------:R-:W-:Y:S01]  /*4dc0*/  FMNMX.FTZ R0, R142, R0, !PT ;  /* 0x000000008e007209 */ /* 0x000fe20007810000 */
[----:B------:R1:W-:Y:S01]  /*4dd0*/  MUFU.EX2 R204, R3 ;  /* 0x0000000300cc7308 */ /* 0x0003e20000000800 */
[----:B------:R-:W-:Y:S02]  /*4de0*/  ISETP.GT.AND P1, PT, R2, 0x39, PT ;  /* 0x000000390200780c */ /* 0x000fe40003f24270 */
[----:B------:R-:W-:Y:S02]  /*4df0*/  FSEL R139, R35, -INF , P2 ;  /* 0xff800000238b7808 */ /* 0x000fe40001000000 */
[----:B------:R-:W-:Y:S02]  /*4e00*/  FMNMX.FTZ R0, R140, R0, !PT ;  /* 0x000000008c007209 */ /* 0x000fe40007810000 */
[----:B------:R-:W-:Y:S02]  /*4e10*/  FSETP.NEU.FTZ.AND P0, PT, R136, -INF , PT ;  /* 0xff8000008800780b */ /* 0x000fe40003f1d000 */
[----:B------:R-:W-:-:S02]  /*4e20*/  FSEL R133, R38, -INF , P1 ;  /* 0xff80000026857808 */ /* 0x000fc40000800000 */
[----:B------:R-:W-:Y:S01]  /*4e30*/  FMNMX.FTZ R134, R139, R0, !PT ;  /* 0x000000008b867209 */ /* 0x000fe20007810000 */
[----:B-1----:R-:W-:Y:S01]  /*4e40*/  FMUL.FTZ R3, R136, c[0x0][0x2d0] ;  /* 0x0000b40088037a20 */ /* 0x002fe20000410000 */
[----:B--2---:R-:W-:Y:S01]  /*4e50*/  FMNMX.FTZ R135, R135, R4, !PT ;  /* 0x0000000487877209 */ /* 0x004fe20007810000 */
[----:B------:R-:W-:Y:S01]  /*4e60*/  FFMA.FTZ R2, R24, c[0x0][0x2d0], -R20 ;  /* 0x0000b40018027a23 */ /* 0x000fe20000010814 */
[----:B------:R-:W-:Y:S02]  /*4e70*/  FMNMX.FTZ R134, R133, R134, !PT ;  /* 0x0000008685867209 */ /* 0x000fe40007810000 */
[----:B------:R-:W-:Y:S01]  /*4e80*/  FSEL R3, R3, RZ, P0 ;  /* 0x000000ff03037208 */ /* 0x000fe20000000000 */
[----:B------:R1:W-:Y:S02]  /*4e90*/  MUFU.EX2 R207, R2 ;  /* 0x0000000200cf7308 */ /* 0x0003e40000000800 */
[----:B------:R-:W-:Y:S02]  /*4ea0*/  SHFL.BFLY PT, R4, R134, 0x2, 0x1f ;  /* 0x0c401f0086047f89 */ /* 0x000fe400000e0000 */
[----:B------:R-:W-:-:S04]  /*4eb0*/  FFMA.FTZ R0, R25, c[0x0][0x2d0], -R3 ;  /* 0x0000b40019007a23 */ /* 0x000fc80000010803 */
[----:B------:R2:W-:Y:S01]  /*4ec0*/  MUFU.EX2 R132, R0 ;  /* 0x0000000000847308 */ /* 0x0005e20000000800 */
[----:B-1----:R-:W1:Y:S01]  /*4ed0*/  SHFL.BFLY PT, R2, R135, 0x1, 0x1f ;  /* 0x0c201f0087027f89 */ /* 0x002e6200000e0000 */
[----:B--2---:R-:W-:-:S06]  /*4ee0*/  FFMA.FTZ R0, R26, c[0x0][0x2d0], -R3 ;  /* 0x0000b4001a007a23 */ /* 0x004fcc0000010803 */
[----:B------:R2:W-:Y:S02]  /*4ef0*/  MUFU.EX2 R131, R0 ;  /* 0x0000000000837308 */ /* 0x0005e40000000800 */
[----:B--2---:R-:W-:-:S06]  /*4f00*/  FFMA.FTZ R0, R31, c[0x0][0x2d0], -R3 ;  /* 0x0000b4001f007a23 */ /* 0x004fcc0000010803 */
[----:B------:R2:W-:Y:S01]  /*4f10*/  MUFU.EX2 R194, R0 ;  /* 0x0000000000c27308 */ /* 0x0005e20000000800 */
[----:B-1----:R-:W-:Y:S02]  /*4f20*/  FMNMX.FTZ R135, R135, R2, !PT ;  /* 0x0000000287877209 */ /* 0x002fe40007810000 */
[----:B------:R-:W-:Y:S01]  /*4f30*/  FMNMX.FTZ R134, R134, R4, !PT ;  /* 0x0000000486867209 */ /* 0x000fe20007810000 */
[----:B--2---:R-:W-:-:S04]  /*4f40*/  FFMA.FTZ R0, R33, c[0x0][0x2d0], -R3 ;  /* 0x0000b40021007a23 */ /* 0x004fc80000010803 */
[----:B------:R1:W-:Y:S01]  /*4f50*/  MUFU.EX2 R195, R0 ;  /* 0x0000000000c37308 */ /* 0x0003e20000000800 */
[C---:B------:R-:W-:Y:S01]  /*4f60*/  FMUL.FTZ R2, R135.reuse, c[0x0][0x2d0] ;  /* 0x0000b40087027a20 */ /* 0x040fe20000410000 */
[----:B------:R-:W-:Y:S01]  /*4f70*/  FSETP.NEU.FTZ.AND P0, PT, R135, -INF , PT ;  /* 0xff8000008700780b */ /* 0x000fe20003f1d000 */
[----:B------:R-:W2:Y:S01]  /*4f80*/  SHFL.BFLY PT, R4, R134, 0x1, 0x1f ;  /* 0x0c201f0086047f89 */ /* 0x000ea200000e0000 */
[----:B-1----:R-:W-:-:S04]  /*4f90*/  FFMA.FTZ R0, R30, c[0x0][0x2d0], -R3 ;  /* 0x0000b4001e007a23 */ /* 0x002fc80000010803 */
[----:B------:R1:W-:Y:S01]  /*4fa0*/  MUFU.EX2 R198, R0 ;  /* 0x0000000000c67308 */ /* 0x0003e20000000800 */
[----:B------:R-:W-:Y:S01]  /*4fb0*/  FSEL R2, R2, RZ, P0 ;  /* 0x000000ff02027208 */ /* 0x000fe20000000000 */
[--C-:B-1----:R-:W-:Y:S01]  /*4fc0*/  FFMA.FTZ R0, R27, c[0x0][0x2d0], -R3.reuse ;  /* 0x0000b4001b007a23 */ /* 0x102fe20000010803 */
[----:B--2---:R-:W-:Y:S01]  /*4fd0*/  FMNMX.FTZ R134, R134, R4, !PT ;  /* 0x0000000486867209 */ /* 0x004fe20007810000 */
[----:B------:R-:W1:Y:S04]  /*4fe0*/  LDSM.16.MT88.4 R24, [R229] ;  /* 0x00000000e518783b */ /* 0x000e680000004200 */
[----:B------:R2:W-:Y:S02]  /*4ff0*/  MUFU.EX2 R199, R0 ;  /* 0x0000000000c77308 */ /* 0x0005e40000000800 */
[----:B--2---:R-:W-:-:S06]  /*5000*/  FFMA.FTZ R0, R32, c[0x0][0x2d0], -R3 ;  /* 0x0000b40020007a23 */ /* 0x004fcc0000010803 */
[----:B------:R2:W-:Y:S02]  /*5010*/  MUFU.EX2 R205, R0 ;  /* 0x0000000000cd7308 */ /* 0x0005e40000000800 */
[----:B--2---:R-:W-:Y:S01]  /*5020*/  FFMA.FTZ R0, R34, c[0x0][0x2d0], -R3 ;  /* 0x0000b40022007a23 */ /* 0x004fe20000010803 */
[----:B------:R-:W-:Y:S01]  /*5030*/  FSETP.NEU.FTZ.AND P0, PT, R134, -INF , PT ;  /* 0xff8000008600780b */ /* 0x000fe20003f1d000 */
[--C-:B------:R-:W-:Y:S01]  /*5040*/  FFMA.FTZ R4, R16, c[0x0][0x2d0], -R2.reuse ;  /* 0x0000b40010047a23 */ /* 0x100fe20000010802 */
[----:B------:R-:W2:Y:S03]  /*5050*/  LDSM.16.MT88.4 R32, [R226] ;  /* 0x00000000e220783b */ /* 0x000ea60000004200 */
[----:B------:R3:W-:Y:S02]  /*5060*/  MUFU.EX2 R224, R0 ;  /* 0x0000000000e07308 */ /* 0x0007e40000000800 */
[----:B---3--:R-:W-:-:S06]  /*5070*/  FFMA.FTZ R0, R5, c[0x0][0x2d0], -R2 ;  /* 0x0000b40005007a23 */ /* 0x008fcc0000010802 */
[----:B------:R3:W-:Y:S02]  /*5080*/  MUFU.EX2 R130, R0 ;  /* 0x0000000000827308 */ /* 0x0007e40000000800 */
[----:B---3--:R-:W-:-:S06]  /*5090*/  FFMA.FTZ R0, R6, c[0x0][0x2d0], -R2 ;  /* 0x0000b40006007a23 */ /* 0x008fcc0000010802 */
[----:B------:R3:W4:Y:S02]  /*50a0*/  MUFU.EX2 R129, R0 ;  /* 0x0000000000817308 */ /* 0x0007240000000800 */
[----:B---3--:R-:W-:-:S06]  /*50b0*/  FFMA.FTZ R0, R10, c[0x0][0x2d0], -R2 ;  /* 0x0000b4000a007a23 */ /* 0x008fcc0000010802 */
[----:B------:R3:W-:Y:S02]  /*50c0*/  MUFU.EX2 R186, R0 ;  /* 0x0000000000ba7308 */ /* 0x0007e40000000800 */
[----:B---3--:R-:W-:-:S06]  /*50d0*/  FFMA.FTZ R0, R11, c[0x0][0x2d0], -R2 ;  /* 0x0000b4000b007a23 */ /* 0x008fcc0000010802 */
[----:B------:R3:W1:Y:S08]  /*50e0*/  MUFU.EX2 R187, R0 ;  /* 0x0000000000bb7308 */ /* 0x0006700000000800 */
[----:B------:R1:W-:Y:S01]  /*50f0*/  MUFU.EX2 R193, R4 ;  /* 0x0000000400c17308 */ /* 0x0003e20000000800 */
[----:B---3--:R-:W-:-:S05]  /*5100*/  FMUL.FTZ R0, R134, c[0x0][0x2d0] ;  /* 0x0000b40086007a20 */ /* 0x008fca0000410000 */
[----:B------:R-:W-:Y:S01]  /*5110*/  FSEL R0, R0, RZ, P0 ;  /* 0x000000ff00007208 */ /* 0x000fe20000000000 */
[----:B-1----:R-:W-:-:S04]  /*5120*/  FFMA.FTZ R4, R17, c[0x0][0x2d0], -R2 ;  /* 0x0000b40011047a23 */ /* 0x002fc80000010802 */
[----:B------:R1:W-:Y:S02]  /*5130*/  MUFU.EX2 R197, R4 ;  /* 0x0000000400c57308 */ /* 0x0003e40000000800 */
[----:B-1----:R-:W-:-:S06]  /*5140*/  FFMA.FTZ R4, R12, c[0x0][0x2d0], -R0 ;  /* 0x0000b4000c047a23 */ /* 0x002fcc0000010800 */
[----:B------:R1:W-:Y:S02]  /*5150*/  MUFU.EX2 R128, R4 ;  /* 0x0000000400807308 */ /* 0x0003e40000000800 */
[----:B-1----:R-:W-:-:S06]  /*5160*/  FFMA.FTZ R4, R15, c[0x0][0x2d0], -R0 ;  /* 0x0000b4000f047a23 */ /* 0x002fcc0000010800 */
[----:B------:R1:W3:Y:S02]  /*5170*/  MUFU.EX2 R21, R4 ;  /* 0x0000000400157308 */ /* 0x0002e40000000800 */
[----:B-1----:R-:W-:-:S06]  /*5180*/  FFMA.FTZ R4, R14, c[0x0][0x2d0], -R0 ;  /* 0x0000b4000e047a23 */ /* 0x002fcc0000010800 */
[----:B------:R1:W-:Y:S02]  /*5190*/  MUFU.EX2 R184, R4 ;  /* 0x0000000400b87308 */ /* 0x0003e40000000800 */
[----:B-1----:R-:W-:-:S06]  /*51a0*/  FFMA.FTZ R4, R18, c[0x0][0x2d0], -R0 ;  /* 0x0000b40012047a23 */ /* 0x002fcc0000010800 */
[----:B------:R1:W1:Y:S02]  /*51b0*/  MUFU.EX2 R185, R4 ;  /* 0x0000000400b97308 */ /* 0x0002640000000800 */
[----:B-1----:R-:W-:-:S06]  /*51c0*/  FFMA.FTZ R4, R23, c[0x0][0x2d0], -R2 ;  /* 0x0000b40017047a23 */ /* 0x002fcc0000010802 */
[----:B------:R1:W-:Y:S02]  /*51d0*/  MUFU.EX2 R181, R4 ;  /* 0x0000000400b57308 */ /* 0x0003e40000000800 */
[----:B-1----:R-:W-:-:S06]  /*51e0*/  FFMA.FTZ R4, R29, c[0x0][0x2d0], -R2 ;  /* 0x0000b4001d047a23 */ /* 0x002fcc0000010802 */
[----:B------:R1:W-:Y:S01]  /*51f0*/  MUFU.EX2 R227, R4 ;  /* 0x0000000400e37308 */ /* 0x0003e20000000800 */
[----:B----4-:R-:W-:Y:S02]  /*5200*/  F2FP.PACK_AB R12, R129, R130 ;  /* 0x00000082810c723e */ /* 0x010fe400000000ff */
[----:B------:R-:W-:Y:S02]  /*5210*/  F2FP.PACK_AB R14, R187, R186 ;  /* 0x000000babb0e723e */ /* 0x000fe400000000ff */
[----:B---3--:R-:W-:Y:S01]  /*5220*/  F2FP.PACK_AB R13, R21, R128 ;  /* 0x00000080150d723e */ /* 0x008fe200000000ff */
[----:B-1----:R-:W-:-:S04]  /*5230*/  FFMA.FTZ R4, R28, c[0x0][0x2d0], -R0 ;  /* 0x0000b4001c047a23 */ /* 0x002fc80000010800 */
[----:B------:R1:W-:Y:S01]  /*5240*/  MUFU.EX2 R192, R4 ;  /* 0x0000000400c07308 */ /* 0x0003e20000000800 */
[----:B------:R-:W-:Y:S01]  /*5250*/  F2FP.PACK_AB R15, R185, R184 ;  /* 0x000000b8b90f723e */ /* 0x000fe200000000ff */
[----:B-1----:R-:W-:-:S06]  /*5260*/  FFMA.FTZ R4, R36, c[0x0][0x2d0], -R0 ;  /* 0x0000b40024047a23 */ /* 0x002fcc0000010800 */
[----:B------:R1:W3:Y:S01]  /*5270*/  MUFU.EX2 R196, R4 ;  /* 0x0000000400c47308 */ /* 0x0002e20000000800 */
[----:B------:R-:W-:Y:S01]  /*5280*/  HMMA.16816.F32 R64, R12, R48, RZ ;  /* 0x000000300c40723c */ /* 0x000fe200000018ff */
[----:B-1----:R-:W-:-:S06]  /*5290*/  FFMA.FTZ R4, R8, c[0x0][0x2d0], -R0 ;  /* 0x0000b40008047a23 */ /* 0x002fcc0000010800 */
[----:B------:R1:W-:Y:S02]  /*52a0*/  MUFU.EX2 R247, R4 ;  /* 0x0000000400f77308 */ /* 0x0003e40000000800 */
[----:B-1----:R-:W-:-:S06]  /*52b0*/  FFMA.FTZ R4, R7, c[0x0][0x2d0], -R0 ;  /* 0x0000b40007047a23 */ /* 0x002fcc0000010800 */
[----:B------:R1:W4:Y:S01]  /*52c0*/  MUFU.EX2 R252, R4 ;  /* 0x0000000400fc7308 */ /* 0x0003220000000800 */
[----:B------:R-:W-:Y:S01]  /*52d0*/  F2FP.PACK_AB R16, R149, R150 ;  /* 0x000000969510723e */ /* 0x000fe200000000ff */
[----:B------:R-:W-:Y:S01]  /*52e0*/  HMMA.16816.F32 R84, R12, R24, RZ ;  /* 0x000000180c54723c */ /* 0x000fe200000018ff */
[----:B------:R-:W-:Y:S02]  /*52f0*/  F2FP.PACK_AB R18, R210, R245 ;  /* 0x000000f5d212723e */ /* 0x000fe400000000ff */
[----:B------:R-:W-:Y:S02]  /*5300*/  F2FP.PACK_AB R17, R131, R132 ;  /* 0x000000848311723e */ /* 0x000fe400000000ff */
[----:B------:R-:W-:Y:S02]  /*5310*/  F2FP.PACK_AB R19, R195, R194 ;  /* 0x000000c2c313723e */ /* 0x000fe400000000ff */
[----:B---3--:R-:W-:Y:S02]  /*5320*/  F2FP.PACK_AB R5, R196, R192 ;  /* 0x000000c0c405723e */ /* 0x008fe400000000ff */
[----:B------:R-:W-:-:S02]  /*5330*/  F2FP.PACK_AB R6, R227, R181 ;  /* 0x000000b5e306723e */ /* 0x000fc400000000ff */
[----:B-1----:R-:W-:Y:S02]  /*5340*/  F2FP.PACK_AB R4, R197, R193 ;  /* 0x000000c1c504723e */ /* 0x002fe400000000ff */
[----:B----4-:R-:W-:Y:S01]  /*5350*/  F2FP.PACK_AB R7, R252, R247 ;  /* 0x000000f7fc07723e */ /* 0x010fe200000000ff */
[C---:B------:R-:W-:Y:S08]  /*5360*/  HMMA.16816.F32 R28, R16.reuse, R24, RZ ;  /* 0x00000018101c723c */ /* 0x040ff000000018ff */
[----:B--2---:R-:W-:Y:S08]  /*5370*/  HMMA.16816.F32 R52, R16, R32, RZ ;  /* 0x000000201034723c */ /* 0x004ff000000018ff */
[----:B------:R-:W-:Y:S01]  /*5380*/  HMMA.16816.F32 R176, R4, R44, R64 ;  /* 0x0000002c04b0723c */ /* 0x000fe20000001840 */
[----:B------:R-:W1:Y:S01]  /*5390*/  LDSM.16.MT88.4 R64, [R228+0x2800] ;  /* 0x00280000e440783b */ /* 0x000e620000004200 */
[----:B------:R-:W-:-:S02]  /*53a0*/  F2FP.PACK_AB R8, R246, R211 ;  /* 0x000000d3f608723e */ /* 0x000fc400000000ff */
[----:B------:R-:W-:Y:S02]  /*53b0*/  F2FP.PACK_AB R9, R199, R198 ;  /* 0x000000c6c709723e */ /* 0x000fe400000000ff */
[----:B------:R-:W-:Y:S02]  /*53c0*/  F2FP.PACK_AB R10, R207, R204 ;  /* 0x000000cccf0a723e */ /* 0x000fe400000000ff */
[----:B------:R-:W-:Y:S01]  /*53d0*/  F2FP.PACK_AB R11, R224, R205 ;  /* 0x000000cde00b723e */ /* 0x000fe200000000ff */
[----:B------:R-:W-:Y:S08]  /*53e0*/  HMMA.16816.F32 R216, R4, R68, R84 ;  /* 0x0000004404d8723c */ /* 0x000ff00000001854 */
[----:B------:R-:W-:Y:S08]  /*53f0*/  HMMA.16816.F32 R84, R12, R104, RZ ;  /* 0x000000680c54723c */ /* 0x000ff000000018ff */
[C---:B------:R-:W-:Y:S01]  /*5400*/  HMMA.16816.F32 R248, R8.reuse, R68, R28 ;  /* 0x0000004408f8723c */ /* 0x040fe2000000181c */
[----:B------:R-:W2:Y:S07]  /*5410*/  LDSM.16.MT88.4 R28, [R225+0x2800] ;  /* 0x00280000e11c783b */ /* 0x000eae0000004200 */
[----:B------:R-:W-:Y:S01]  /*5420*/  HMMA.16816.F32 R200, R8, R40, R52 ;  /* 0x0000002808c8723c */ /* 0x000fe20000001834 */
[----:B------:R-:W3:Y:S07]  /*5430*/  LDSM.16.MT88.4 R52, [R226+0x2800] ;  /* 0x00280000e234783b */ /* 0x000eee0000004200 */
[C---:B------:R-:W-:Y:S08]  /*5440*/  HMMA.16816.F32 R72, R16.reuse, R48, RZ ;  /* 0x000000301048723c */ /* 0x040ff000000018ff */
[C---:B------:R-:W-:Y:S08]  /*5450*/  HMMA.16816.F32 R116, R16.reuse, R60, RZ ;  /* 0x0000003c1074723c */ /* 0x040ff000000018ff */
[C---:B------:R-:W-:Y:S08]  /*5460*/  HMMA.16816.F32 R88, R16.reuse, R104, RZ ;  /* 0x000000681058723c */ /* 0x040ff000000018ff */
[----:B------:R-:W-:Y:S08]  /*5470*/  HMMA.16816.F32 R108, R16, R80, RZ ;  /* 0x00000050106c723c */ /* 0x000ff000000018ff */
[----:B-1----:R-:W-:Y:S08]  /*5480*/  HMMA.16816.F32 R84, R4, R64, R84 ;  /* 0x000000400454723c */ /* 0x002ff00000001854 */
[----:B------:R-:W-:Y:S08]  /*5490*/  HMMA.16816.F32 R36, R12, R32, RZ ;  /* 0x000000200c24723c */ /* 0x000ff000000018ff */
[C---:B------:R-:W-:Y:S01]  /*54a0*/  HMMA.16816.F32 R172, R8.reuse, R44, R72 ;  /* 0x0000002c08ac723c */ /* 0x040fe20000001848 */
[----:B------:R-:W1:Y:S07]  /*54b0*/  LDSM.16.MT88.4 R72, [R229+0x2800] ;  /* 0x00280000e548783b */ /* 0x000e6e0000004200 */
[----:B--2---:R-:W-:Y:S01]  /*54c0*/  HMMA.16816.F32 R116, R8, R28, R116 ;  /* 0x0000001c0874723c */ /* 0x004fe20000001874 */
[----:B------:R-:W-:-:S07]  /*54d0*/  IMAD.MOV.U32 R206, RZ, RZ, R84 ;  /* 0x000000ffffce7224 */ /* 0x000fce00078e0054 */
[----:B------:R-:W-:Y:S08]  /*54e0*/  HMMA.16816.F32 R112, R12, R60, RZ ;  /* 0x0000003c0c70723c */ /* 0x000ff000000018ff */
[-C--:B------:R-:W-:Y:S08]  /*54f0*/  HMMA.16816.F32 R96, R16, R76.reuse, RZ ;  /* 0x0000004c1060723c */ /* 0x080ff000000018ff */
[----:B------:R-:W-:Y:S07]  /*5500*/  HMMA.16816.F32 R92, R12, R76, RZ ;  /* 0x0000004c0c5c723c */ /* 0x000fee00000018ff */
[----:B------:R-:W-:Y:S01]  /*5510*/  IMAD.MOV.U32 R77, RZ, RZ, R85 ;  /* 0x000000ffff4d7224 */ /* 0x000fe200078e0055 */
[----:B------:R-:W-:Y:S01]  /*5520*/  HMMA.16816.F32 R88, R8, R64, R88 ;  /* 0x000000400858723c */ /* 0x000fe20000001858 */
[----:B------:R-:W-:-:S06]  /*5530*/  IMAD.MOV.U32 R76, RZ, RZ, R86 ;  /* 0x000000ffff4c7224 */ /* 0x000fcc00078e0056 */
[----:B------:R-:W-:Y:S01]  /*5540*/  IMAD.MOV.U32 R64, RZ, RZ, R87 ;  /* 0x000000ffff407224 */ /* 0x000fe200078e0057 */
[----:B---3--:R-:W-:Y:S08]  /*5550*/  HMMA.16816.F32 R108, R8, R52, R108 ;  /* 0x00000034086c723c */ /* 0x008ff0000000186c */
[C---:B------:R-:W-:Y:S08]  /*5560*/  HMMA.16816.F32 R84, R12.reuse, R62, RZ ;  /* 0x0000003e0c54723c */ /* 0x040ff000000018ff */
[----:B------:R-:W-:Y:S08]  /*5570*/  HMMA.16816.F32 R100, R12, R80, RZ ;  /* 0x000000500c64723c */ /* 0x000ff000000018ff */
[----:B------:R-:W-:Y:S01]  /*5580*/  HMMA.16816.F32 R188, R4, R40, R36 ;  /* 0x0000002804bc723c */ /* 0x000fe20000001824 */
[----:B------:R-:W2:Y:S01]  /*5590*/  LDSM.16.MT88.4 R36, [R228+0x800] ;  /* 0x00080000e424783b */ /* 0x000ea20000004200 */
[----:B------:R-:W-:-:S02]  /*55a0*/  IMAD.MOV.U32 R61, RZ, RZ, R119 ;  /* 0x000000ffff3d7224 */ /* 0x000fc400078e0077 */
[----:B------:R-:W-:Y:S02]  /*55b0*/  IMAD.MOV.U32 R60, RZ, RZ, R118 ;  /* 0x000000ffff3c7224 */ /* 0x000fe400078e0076 */
[----:B------:R-:W-:Y:S02]  /*55c0*/  IMAD.MOV.U32 R80, RZ, RZ, R116 ;  /* 0x000000ffff507224 */ /* 0x000fe400078e0074 */
[----:B------:R-:W-:Y:S02]  /*55d0*/  IMAD.MOV.U32 R81, RZ, RZ, R117 ;  /* 0x000000ffff517224 */ /* 0x000fe400078e0075 */
[----:B------:R-:W-:Y:S01]  /*55e0*/  HMMA.16816.F32 R116, R4, R28, R112 ;  /* 0x0000001c0474723c */ /* 0x000fe20000001870 */
[----:B------:R-:W-:Y:S02]  /*55f0*/  IMAD.MOV.U32 R23, RZ, RZ, R108 ;  /* 0x000000ffff177224 */ /* 0x000fe400078e006c */
[----:B------:R-:W-:-:S04]  /*5600*/  IMAD.MOV.U32 R22, RZ, RZ, R111 ;  /* 0x000000ffff167224 */ /* 0x000fc800078e006f */
[----:B------:R-:W-:Y:S01]  /*5610*/  IMAD.MOV.U32 R29, RZ, RZ, R110 ;  /* 0x000000ffff1d7224 */ /* 0x000fe200078e006e */
[----:B------:R-:W-:Y:S01]  /*5620*/  HMMA.16816.F32 R124, R16, R56, RZ ;  /* 0x00000038107c723c */ /* 0x000fe200000018ff */
[----:B------:R-:W-:-:S07]  /*5630*/  IMAD.MOV.U32 R28, RZ, RZ, R109 ;  /* 0x000000ffff1c7224 */ /* 0x000fce00078e006d */
[----:B------:R-:W-:Y:S08]  /*5640*/  HMMA.16816.F32 R120, R12, R56, RZ ;  /* 0x000000380c78723c */ /* 0x000ff000000018ff */
[C---:B------:R-:W-:Y:S08]  /*5650*/  HMMA.16816.F32 R108, R4.reuse, R30, R84 ;  /* 0x0000001e046c723c */ /* 0x040ff00000001854 */
[----:B------:R-:W-:Y:S08]  /*5660*/  HMMA.16816.F32 R100, R4, R52, R100 ;  /* 0x000000340464723c */ /* 0x000ff00000001864 */
[-C--:B-1----:R-:W-:Y:S08]  /*5670*/  HMMA.16816.F32 R96, R8, R72.reuse, R96 ;  /* 0x000000480860723c */ /* 0x082ff00000001860 */
[----:B------:R-:W-:Y:S08]  /*5680*/  HMMA.16816.F32 R92, R4, R72, R92 ;  /* 0x00000048045c723c */ /* 0x000ff0000000185c */
[----:B------:R-:W-:Y:S01]  /*5690*/  HMMA.16816.F32 R84, R12, R82, RZ ;  /* 0x000000520c54723c */ /* 0x000fe200000018ff */
[----:B------:R-:W-:-:S02]  /*56a0*/  IMAD.MOV.U32 R57, RZ, RZ, R102 ;  /* 0x000000ffff397224 */ /* 0x000fc400078e0066 */
[----:B------:R-:W-:Y:S02]  /*56b0*/  IMAD.MOV.U32 R56, RZ, RZ, R103 ;  /* 0x000000ffff387224 */ /* 0x000fe400078e0067 */
[----:B------:R-:W-:Y:S02]  /*56c0*/  IMAD.MOV.U32 R233, RZ, RZ, R88 ;  /* 0x000000ffffe97224 */ /* 0x000fe400078e0058 */
[----:B------:R-:W-:Y:S01]  /*56d0*/  IMAD.MOV.U32 R232, RZ, RZ, R89 ;  /* 0x000000ffffe87224 */ /* 0x000fe200078e0059 */
[----:B--2---:R-:W-:Y:S01]  /*56e0*/  HMMA.16816.F32 R220, R8, R36, R124 ;  /* 0x0000002408dc723c */ /* 0x004fe2000000187c */
[----:B------:R-:W-:Y:S02]  /*56f0*/  IMAD.MOV.U32 R25, RZ, RZ, R98 ;  /* 0x000000ffff197224 */ /* 0x000fe400078e0062 */
[----:B------:R-:W-:Y:S02]  /*5700*/  IMAD.MOV.U32 R171, RZ, RZ, R99 ;  /* 0x000000ffffab7224 */ /* 0x000fe400078e0063 */
[----:B------:R-:W-:-:S02]  /*5710*/  IMAD.MOV.U32 R41, RZ, RZ, R97 ;  /* 0x000000ffff297224 */ /* 0x000fc400078e0061 */
[----:B------:R-:W-:Y:S01]  /*5720*/  IMAD.MOV.U32 R40, RZ, RZ, R96 ;  /* 0x000000ffff287224 */ /* 0x000fe200078e0060 */
[C---:B------:R-:W-:Y:S01]  /*5730*/  HMMA.16816.F32 R212, R4.reuse, R36, R120 ;  /* 0x0000002404d4723c */ /* 0x040fe20000001878 */
[----:B------:R-:W-:Y:S02]  /*5740*/  IMAD.MOV.U32 R24, RZ, RZ, R94 ;  /* 0x000000ffff187224 */ /* 0x000fe400078e005e */
[----:B------:R-:W-:Y:S02]  /*5750*/  IMAD.MOV.U32 R104, RZ, RZ, R92 ;  /* 0x000000ffff687224 */ /* 0x000fe400078e005c */
[----:B------:R-:W-:Y:S02]  /*5760*/  IMAD.MOV.U32 R105, RZ, RZ, R93 ;  /* 0x000000ffff697224 */ /* 0x000fe400078e005d */
[----:B------:R-:W-:Y:S01]  /*5770*/  IMAD.MOV.U32 R37, RZ, RZ, R100 ;  /* 0x000000ffff257224 */ /* 0x000fe200078e0064 */
[----:B------:R-:W-:Y:S01]  /*5780*/  HMMA.16816.F32 R112, R4, R54, R84 ;  /* 0x000000360470723c */ /* 0x000fe20000001854 */
[----:B------:R-:W-:-:S02]  /*5790*/  IMAD.MOV.U32 R36, RZ, RZ, R101 ;  /* 0x000000ffff247224 */ /* 0x000fc400078e0065 */
[----:B------:R-:W-:Y:S02]  /*57a0*/  IMAD.MOV.U32 R234, RZ, RZ, R95 ;  /* 0x000000ffffea7224 */ /* 0x000fe400078e005f */
[----:B------:R-:W-:Y:S02]  /*57b0*/  IMAD.MOV.U32 R231, RZ, RZ, R90 ;  /* 0x000000ffffe77224 */ /* 0x000fe400078e005a */
[----:B------:R-:W-:Y:S01]  /*57c0*/  IMAD.MOV.U32 R230, RZ, RZ, R91 ;  /* 0x000000ffffe67224 */ /* 0x000fe200078e005b */
[C---:B------:R-:W-:Y:S08]  /*57d0*/  HMMA.16816.F32 R100, R12.reuse, R50, RZ ;  /* 0x000000320c64723c */ /* 0x040ff000000018ff */
[C---:B------:R-:W-:Y:S08]  /*57e0*/  HMMA.16816.F32 R96, R12.reuse, R34, RZ ;  /* 0x000000220c60723c */ /* 0x040ff000000018ff */
[C---:B------:R-:W-:Y:S08]  /*57f0*/  HMMA.16816.F32 R92, R12.reuse, R26, RZ ;  /* 0x0000001a0c5c723c */ /* 0x040ff000000018ff */
[C---:B------:R-:W-:Y:S08]  /*5800*/  HMMA.16816.F32 R88, R12.reuse, R58, RZ ;  /* 0x0000003a0c58723c */ /* 0x040ff000000018ff */
[C---:B------:R-:W-:Y:S08]  /*5810*/  HMMA.16816.F32 R84, R12.reuse, R78, RZ ;  /* 0x0000004e0c54723c */ /* 0x040ff000000018ff */
[----:B------:R-:W-:Y:S01]  /*5820*/  HMMA.16816.F32 R12, R12, R106, RZ ;  /* 0x0000006a0c0c723c */ /* 0x000fe200000018ff */
[----:B------:R-:W-:-:S02]  /*5830*/  IMAD.MOV.U32 R73, RZ, RZ, R181 ;  /* 0x000000ffff497224 */ /* 0x000fc400078e00b5 */
[----:B------:R-:W-:-:S05]  /*5840*/  IMAD.MOV.U32 R65, RZ, RZ, R180 ;  /* 0x000000ffff417224 */ /* 0x000fca00078e00b4 */
[C---:B------:R-:W-:Y:S08]  /*5850*/  HMMA.16816.F32 R100, R4.reuse, R46, R100 ;  /* 0x0000002e0464723c */ /* 0x040ff00000001864 */
[C---:B------:R-:W-:Y:S08]  /*5860*/  HMMA.16816.F32 R96, R4.reuse, R42, R96 ;  /* 0x0000002a0460723c */ /* 0x040ff00000001860 */
[C---:B------:R-:W-:Y:S08]  /*5870*/  HMMA.16816.F32 R92, R4.reuse, R70, R92 ;  /* 0x00000046045c723c */ /* 0x040ff0000000185c */
[C---:B------:R-:W-:Y:S08]  /*5880*/  HMMA.16816.F32 R180, R4.reuse, R38, R88 ;  /* 0x0000002604b4723c */ /* 0x040ff00000001858 */
[C---:B------:R-:W-:Y:S08]  /*5890*/  HMMA.16816.F32 R120, R4.reuse, R74, R84 ;  /* 0x0000004a0478723c */ /* 0x040ff00000001854 */
[----:B------:R-:W-:Y:S08]  /*58a0*/  HMMA.16816.F32 R124, R4, R66, R12 ;  /* 0x00000042047c723c */ /* 0x000ff0000000180c */
[C---:B------:R-:W-:Y:S08]  /*58b0*/  HMMA.16816.F32 R48, R16.reuse, R50, RZ ;  /* 0x000000321030723c */ /* 0x040ff000000018ff */
[----:B------:R-:W-:Y:S11]  /*58c0*/  HMMA.16816.F32 R4, R16, R58, RZ ;  /* 0x0000003a1004723c */ /* 0x000ff600000018ff */
[----:B------:R-:W-:Y:S05]  /*58d0*/  @!UPT UIADD3 URZ, URZ, URZ, URZ ;  /* 0x0000003f3f3ff290 */ /* 0x000fea000fffe03f */
[C---:B------:R-:W-:Y:S08]  /*58e0*/  HMMA.16816.F32 R88, R8.reuse, R46, R48 ;  /* 0x0000002e0858723c */ /* 0x040ff00000001830 */
[----:B------:R-:W-:Y:S08]  /*58f0*/  HMMA.16816.F32 R48, R8, R38, R4 ;  /* 0x000000260830723c */ /* 0x000ff00000001804 */
[----:B------:R-:W-:Y:S11]  /*5900*/  HMMA.16816.F32 R4, R16, R62, RZ ;  /* 0x0000003e1004723c */ /* 0x000ff600000018ff */
[----:B------:R-:W-:Y:S11]  /*5910*/  @!UPT UIADD3 URZ, URZ, URZ, URZ ;  /* 0x0000003f3f3ff290 */ /* 0x000ff6000fffe03f */
[----:B------:R-:W-:Y:S02]  /*5920*/  @!UPT UIADD3 URZ, URZ, URZ, URZ ;  /* 0x0000003f3f3ff290 */ /* 0x000fe4000fffe03f */
[----:B------:R-:W-:Y:S08]  /*5930*/  HMMA.16816.F32 R44, R8, R30, R4 ;  /* 0x0000001e082c723c */ /* 0x000ff00000001804 */
[----:B------:R-:W-:Y:S01]  /*5940*/  HMMA.16816.F32 R4, R16, R82, RZ ;  /* 0x000000521004723c */ /* 0x000fe200000018ff */
[----:B------:R-:W-:Y:S02]  /*5950*/  IMAD.MOV.U32 R72, RZ, RZ, R25 ;  /* 0x000000ffff487224 */ /* 0x000fe400078e0019 */
[----:B------:R-:W-:-:S05]  /*5960*/  IMAD.MOV.U32 R15, RZ, RZ, R24 ;  /* 0x000000ffff0f7224 */ /* 0x000fca00078e0018 */
[C---:B------:R-:W-:Y:S08]  /*5970*/  HMMA.16816.F32 R32, R16.reuse, R34, RZ ;  /* 0x000000221020723c */ /* 0x040ff000000018ff */
[----:B------:R-:W-:Y:S08]  /*5980*/  HMMA.16816.F32 R24, R16, R26, RZ ;  /* 0x0000001a1018723c */ /* 0x000ff000000018ff */
[----:B------:R-:W-:Y:S08]  /*5990*/  HMMA.16816.F32 R52, R8, R54, R4 ;  /* 0x000000360834723c */ /* 0x000ff00000001804 */
[C---:B------:R-:W-:Y:S08]  /*59a0*/  HMMA.16816.F32 R4, R16.reuse, R78, RZ ;  /* 0x0000004e1004723c */ /* 0x040ff000000018ff */
[----:B------:R-:W-:Y:S01]  /*59b0*/  HMMA.16816.F32 R16, R16, R106, RZ ;  /* 0x0000006a1010723c */ /* 0x000fe200000018ff */
[----:B------:R-:W-:-:S07]  /*59c0*/  IMAD.MOV.U32 R79, RZ, RZ, R64 ;  /* 0x000000ffff4f7224 */ /* 0x000fce00078e0040 */
[----:B------:R-:W-:Y:S01]  /*59d0*/  HMMA.16816.F32 R84, R8, R42, R32 ;  /* 0x0000002a0854723c */ /* 0x000fe20000001820 */
[----:B------:R-:W-:-:S06]  /*59e0*/  IMAD.MOV.U32 R106, RZ, RZ, R65 ;  /* 0x000000ffff6a7224 */ /* 0x000fcc00078e0041 */
[----:B------:R-:W-:Y:S02]  /*59f0*/  IMAD.MOV.U32 R43, RZ, RZ, R72 ;  /* 0x000000ffff2b7224 */ /* 0x000fe400078e0048 */
[----:B------:R-:W-:Y:S02]  /*5a00*/  IMAD.MOV.U32 R42, RZ, RZ, R73 ;  /* 0x000000ffff2a7224 */ /* 0x000fe400078e0049 */
[C---:B------:R-:W-:Y:S07]  /*5a10*/  HMMA.16816.F32 R72, R8.reuse, R74, R4 ;  /* 0x0000004a0848723c */ /* 0x040fee0000001804 */
[----:B------:R-:W-:Y:S01]  /*5a20*/  FFMA.FTZ R4, R164, c[0x0][0x2d0], -R20 ;  /* 0x0000b400a4047a23 */ /* 0x000fe20000010814 */
[----:B------:R-:W-:Y:S01]  /*5a30*/  HMMA.16816.F32 R68, R8, R70, R24 ;  /* 0x000000460844723c */ /* 0x000fe20000001818 */
[----:B------:R-:W-:-:S07]  /*5a40*/  IMAD.MOV.U32 R5, RZ, RZ, R207 ;  /* 0x000000ffff057224 */ /* 0x000fce00078e00cf */
[----:B------:R-:W-:Y:S07]  /*5a50*/  HMMA.16816.F32 R64, R8, R66, R16 ;  /* 0x000000420840723c */ /* 0x000fee0000001810 */
[----:B------:R-:W-:Y:S02]  /*5a60*/  IMAD.MOV.U32 R11, RZ, RZ, R77 ;  /* 0x000000ffff0b7224 */ /* 0x000fe400078e004d */
[----:B------:R-:W-:Y:S02]  /*5a70*/  IMAD.MOV.U32 R77, RZ, RZ, R205 ;  /* 0x000000ffff4d7224 */ /* 0x000fe400078e00cd */
[----:B------:R1:W-:Y:S01]  /*5a80*/  MUFU.EX2 R205, R4 ;  /* 0x0000000400cd7308 */ /* 0x0003e20000000800 */
[----:B-----5:R-:W-:-:S02]  /*5a90*/  IMAD.MOV.U32 R6, RZ, RZ, R208 ;  /* 0x000000ffff067224 */ /* 0x020fc400078e00d0 */
[----:B------:R-:W-:Y:S02]  /*5aa0*/  IMAD.MOV.U32 R7, RZ, RZ, R209 ;  /* 0x000000ffff077224 */ /* 0x000fe400078e00d1 */
[----:B-1----:R-:W-:-:S04]  /*5ab0*/  FFMA.FTZ R4, R165, c[0x0][0x2d0], -R20 ;  /* 0x0000b400a5047a23 */ /* 0x002fc80000010814 */
[----:B------:R1:W-:Y:S02]  /*5ac0*/  MUFU.EX2 R207, R4 ;  /* 0x0000000400cf7308 */ /* 0x0003e40000000800 */
[----:B-1----:R-:W-:-:S06]  /*5ad0*/  FFMA.FTZ R4, R166, c[0x0][0x2d0], -R20 ;  /* 0x0000b400a6047a23 */ /* 0x002fcc0000010814 */
[----:B------:R1:W-:Y:S02]  /*5ae0*/  MUFU.EX2 R208, R4 ;  /* 0x0000000400d07308 */ /* 0x0003e40000000800 */
[----:B-1----:R-:W-:-:S06]  /*5af0*/  FFMA.FTZ R4, R167, c[0x0][0x2d0], -R20 ;  /* 0x0000b400a7047a23 */ /* 0x002fcc0000010814 */
[----:B------:R1:W-:Y:S01]  /*5b00*/  MUFU.EX2 R209, R4 ;  /* 0x0000000400d17308 */ /* 0x0003e20000000800 */
[----:B------:R-:W-:Y:S02]  /*5b10*/  IMAD.MOV.U32 R78, RZ, RZ, R76 ;  /* 0x000000ffff4e7224 */ /* 0x000fe400078e004c */
[----:B------:R-:W-:Y:S02]  /*5b20*/  IMAD.MOV.U32 R76, RZ, RZ, R204 ;  /* 0x000000ffff4c7224 */ /* 0x000fe400078e00cc */
[----:B-1----:R-:W-:-:S04]  /*5b30*/  FFMA.FTZ R4, R159, c[0x0][0x2d0], -R3 ;  /* 0x0000b4009f047a23 */ /* 0x002fc80000010803 */
[----:B------:R1:W-:Y:S01]  /*5b40*/  MUFU.EX2 R62, R4 ;  /* 0x00000004003e7308 */ /* 0x0003e20000000800 */
[----:B------:R-:W-:Y:S02]  /*5b50*/  IMAD.MOV.U32 R10, RZ, RZ, R206 ;  /* 0x000000ffff0a7224 */ /* 0x000fe400078e00ce */
[----:B-1----:R-:W-:-:S05]  /*5b60*/  FFMA.FTZ R4, R158, c[0x0][0x2d0], -R3 ;  /* 0x0000b4009e047a23 */ /* 0x002fca0000010803 */
[----:B------:R1:W-:Y:S02]  /*5b70*/  MUFU.EX2 R63, R4 ;  /* 0x00000004003f7308 */ /* 0x0003e40000000800 */
[----:B-1----:R-:W-:-:S06]  /*5b80*/  FFMA.FTZ R4, R157, c[0x0][0x2d0], -R3 ;  /* 0x0000b4009d047a23 */ /* 0x002fcc0000010803 */
[----:B------:R1:W-:Y:S02]  /*5b90*/  MUFU.EX2 R204, R4 ;  /* 0x0000000400cc7308 */ /* 0x0003e40000000800 */
[----:B-1----:R-:W-:-:S06]  /*5ba0*/  FFMA.FTZ R4, R156, c[0x0][0x2d0], -R3 ;  /* 0x0000b4009c047a23 */ /* 0x002fcc0000010803 */
[----:B------:R1:W-:Y:S01]  /*5bb0*/  MUFU.EX2 R206, R4 ;  /* 0x0000000400ce7308 */ /* 0x0003e20000000800 */
[----:B------:R-:W-:Y:S02]  /*5bc0*/  IMAD.MOV.U32 R107, RZ, RZ, R15 ;  /* 0x000000ffff6b7224 */ /* 0x000fe400078e000f */
[----:B------:R-:W2:Y:S01]  /*5bd0*/  LDSM.16.MT88.4 R12, [R225+0x1000] ;  /* 0x00100000e10c783b */ /* 0x000ea20000004200 */
[----:B-1----:R-:W-:-:S04]  /*5be0*/  FFMA.FTZ R4, R145, c[0x0][0x2d0], -R2 ;  /* 0x0000b40091047a23 */ /* 0x002fc80000010802 */
[----:B------:R1:W-:Y:S01]  /*5bf0*/  MUFU.EX2 R58, R4 ;  /* 0x00000004003a7308 */ /* 0x0003e20000000800 */
[----:B------:R-:W-:Y:S02]  /*5c00*/  IMAD.MOV.U32 R82, RZ, RZ, R60 ;  /* 0x000000ffff527224 */ /* 0x000fe400078e003c */
[----:B------:R-:W-:Y:S02]  /*5c10*/  IMAD.MOV.U32 R83, RZ, RZ, R61 ;  /* 0x000000ffff537224 */ /* 0x000fe400078e003d */
[----:B-1----:R-:W-:-:S04]  /*5c20*/  FFMA.FTZ R4, R148, c[0x0][0x2d0], -R2 ;  /* 0x0000b40094047a23 */ /* 0x002fc80000010802 */
[----:B------:R1:W3:Y:S01]  /*5c30*/  MUFU.EX2 R59, R4 ;  /* 0x00000004003b7308 */ /* 0x0002e20000000800 */
[----:B------:R-:W-:Y:S01]  /*5c40*/  IMAD.MOV.U32 R8, RZ, RZ, R29 ;  /* 0x000000ffff087224 */ /* 0x000fe200078e001d */
[----:B------:R-:W-:Y:S01]  /*5c50*/  MOV R9, R23 ;  /* 0x0000001700097202 */ /* 0x000fe20000000f00 */
[----:B------:R-:W-:Y:S02]  /*5c60*/  FFMA.FTZ R29, R163, c[0x0][0x2d0], -R3 ;  /* 0x0000b400a31d7a23 */ /* 0x000fe40000010803 */
[----:B-1----:R-:W-:-:S04]  /*5c70*/  FFMA.FTZ R4, R147, c[0x0][0x2d0], -R2 ;  /* 0x0000b40093047a23 */ /* 0x002fc80000010802 */
[----:B------:R1:W-:Y:S01]  /*5c80*/  MUFU.EX2 R60, R4 ;  /* 0x00000004003c7308 */ /* 0x0003e20000000800 */
[----:B------:R-:W-:Y:S02]  /*5c90*/  IMAD.MOV.U32 R38, RZ, RZ, R28 ;  /* 0x000000ffff267224 */ /* 0x000fe400078e001c */
[----:B------:R-:W-:Y:S02]  /*5ca0*/  IMAD.MOV.U32 R163, RZ, RZ, R22 ;  /* 0x000000ffffa37224 */ /* 0x000fe400078e0016 */
[--C-:B------:R-:W-:Y:S02]  /*5cb0*/  FFMA.FTZ R28, R162, c[0x0][0x2d0], -R3.reuse ;  /* 0x0000b400a21c7a23 */ /* 0x100fe40000010803 */
[----:B------:R-:W-:Y:S02]  /*5cc0*/  FFMA.FTZ R27, R161, c[0x0][0x2d0], -R3 ;  /* 0x0000b400a11b7a23 */ /* 0x000fe40000010803 */
[----:B-1----:R-:W-:-:S04]  /*5cd0*/  FFMA.FTZ R4, R146, c[0x0][0x2d0], -R2 ;  /* 0x0000b40092047a23 */ /* 0x002fc80000010802 */
[----:B------:R1:W-:Y:S01]  /*5ce0*/  MUFU.EX2 R61, R4 ;  /* 0x00000004003d7308 */ /* 0x0003e20000000800 */
[----:B------:R-:W-:Y:S02]  /*5cf0*/  FFMA.FTZ R26, R160, c[0x0][0x2d0], -R3 ;  /* 0x0000b400a01a7a23 */ /* 0x000fe40000010803 */
[--C-:B------:R-:W-:Y:S02]  /*5d00*/  FFMA.FTZ R25, R154, c[0x0][0x2d0], -R2.reuse ;  /* 0x0000b4009a197a23 */ /* 0x100fe40000010802 */
[--C-:B------:R-:W-:Y:S02]  /*5d10*/  FFMA.FTZ R24, R153, c[0x0][0x2d0], -R2.reuse ;  /* 0x0000b40099187a23 */ /* 0x100fe40000010802 */
[--C-:B------:R-:W-:Y:S02]  /*5d20*/  FFMA.FTZ R23, R152, c[0x0][0x2d0], -R2.reuse ;  /* 0x0000b40098177a23 */ /* 0x100fe40000010802 */
[----:B------:R-:W-:Y:S02]  /*5d30*/  FFMA.FTZ R22, R151, c[0x0][0x2d0], -R2 ;  /* 0x0000b40097167a23 */ /* 0x000fe40000010802 */
[----:B------:R-:W-:-:S02]  /*5d40*/  FFMA.FTZ R3, R143, c[0x0][0x2d0], -R0 ;  /* 0x0000b4008f037a23 */ /* 0x000fc40000010800 */
[--C-:B-1----:R-:W-:Y:S02]  /*5d50*/  FFMA.FTZ R4, R138, c[0x0][0x2d0], -R0.reuse ;  /* 0x0000b4008a047a23 */ /* 0x102fe40000010800 */
[----:B------:R-:W-:Y:S02]  /*5d60*/  FFMA.FTZ R2, R144, c[0x0][0x2d0], -R0 ;  /* 0x0000b40090027a23 */ /* 0x000fe40000010800 */
[----:B------:R1:W-:Y:S01]  /*5d70*/  MUFU.EX2 R39, R4 ;  /* 0x0000000400277308 */ /* 0x0003e20000000800 */
[--C-:B------:R-:W-:Y:S02]  /*5d80*/  FFMA.FTZ R34, R168, c[0x0][0x2d0], -R20.reuse ;  /* 0x0000b400a8227a23 */ /* 0x100fe40000010814 */
[--C-:B------:R-:W-:Y:S02]  /*5d90*/  FFMA.FTZ R33, R170, c[0x0][0x2d0], -R20.reuse ;  /* 0x0000b400aa217a23 */ /* 0x100fe40000010814 */
[--C-:B------:R-:W-:Y:S02]  /*5da0*/  FFMA.FTZ R32, R169, c[0x0][0x2d0], -R20.reuse ;  /* 0x0000b400a9207a23 */ /* 0x100fe40000010814 */
[----:B------:R-:W-:-:S02]  /*5db0*/  FFMA.FTZ R31, R155, c[0x0][0x2d0], -R20 ;  /* 0x0000b4009b1f7a23 */ /* 0x000fc40000010814 */
[----:B------:R-:W-:Y:S02]  /*5dc0*/  FADD.FTZ R20, R132, R131 ;  /* 0x0000008384147221 */ /* 0x000fe40000010000 */
[----:B------:R-:W-:Y:S02]  /*5dd0*/  IMAD.MOV.U32 R18, RZ, RZ, R57 ;  /* 0x000000ffff127224 */ /* 0x000fe400078e0039 */
[----:B------:R-:W-:Y:S02]  /*5de0*/  IMAD.MOV.U32 R19, RZ, RZ, R56 ;  /* 0x000000ffff137224 */ /* 0x000fe400078e0038 */
[----:B-1----:R-:W-:Y:S01]  /*5df0*/  FFMA.FTZ R4, R141, c[0x0][0x2d0], -R0 ;  /* 0x0000b4008d047a23 */ /* 0x002fe20000010800 */
[----:B------:R-:W-:Y:S01]  /*5e00*/  MUFU.EX2 R57, R3 ;  /* 0x0000000300397308 */ /* 0x000fe20000000800 */
[----:B------:R-:W-:-:S07]  /*5e10*/  IMAD.MOV.U32 R132, RZ, RZ, R38 ;  /* 0x000000ffff847224 */ /* 0x000fce00078e0026 */
[----:B------:R3:W1:Y:S08]  /*5e20*/  MUFU.EX2 R56, R4 ;  /* 0x0000000400387308 */ /* 0x0006700000000800 */
[----:B------:R-:W4:Y:S01]  /*5e30*/  MUFU.EX2 R38, R2 ;  /* 0x0000000200267308 */ /* 0x000f220000000800 */
[----:B------:R-:W-:Y:S02]  /*5e40*/  IMAD.MOV.U32 R17, RZ, RZ, R36 ;  /* 0x000000ffff117224 */ /* 0x000fe400078e0024 */
[----:B------:R-:W-:-:S02]  /*5e50*/  FFMA.FTZ R36, R139, c[0x0][0x2d0], -R0 ;  /* 0x0000b4008b247a23 */ /* 0x000fc40000010800 */
[----:B------:R-:W-:Y:S02]  /*5e60*/  IMAD.MOV.U32 R16, RZ, RZ, R37 ;  /* 0x000000ffff107224 */ /* 0x000fe400078e0025 */
[----:B------:R-:W-:Y:S01]  /*5e70*/  IMAD.MOV.U32 R131, RZ, RZ, R5 ;  /* 0x000000ffff837224 */ /* 0x000fe200078e0005 */
[----:B---3--:R-:W-:Y:S01]  /*5e80*/  F2FP.PACK_AB R4, R59, R58 ;  /* 0x0000003a3b04723e */ /* 0x008fe200000000ff */
[----:B------:R-:W-:Y:S01]  /*5e90*/  IMAD.MOV.U32 R139, RZ, RZ, R6 ;  /* 0x000000ffff8b7224 */ /* 0x000fe200078e0006 */
[----:B-1----:R-:W-:Y:S01]  /*5ea0*/  F2FP.PACK_AB R5, R56, R39 ;  /* 0x000000273805723e */ /* 0x002fe200000000ff */
[----:B------:R-:W-:Y:S01]  /*5eb0*/  IMAD.MOV.U32 R138, RZ, RZ, R7 ;  /* 0x000000ffff8a7224 */ /* 0x000fe200078e0007 */
[----:B------:R-:W-:Y:S01]  /*5ec0*/  F2FP.PACK_AB R6, R61, R60 ;  /* 0x0000003c3d06723e */ /* 0x000fe200000000ff */
[----:B------:R-:W-:Y:S02]  /*5ed0*/  FFMA.FTZ R37, R133, c[0x0][0x2d0], -R0 ;  /* 0x0000b40085257a23 */ /* 0x000fe40000010800 */
[----:B------:R-:W-:Y:S01]  /*5ee0*/  IMAD.MOV.U32 R133, RZ, RZ, R8 ;  /* 0x000000ffff857224 */ /* 0x000fe200078e0008 */
[----:B----4-:R-:W-:Y:S01]  /*5ef0*/  F2FP.PACK_AB R7, R38, R57 ;  /* 0x000000392607723e */ /* 0x010fe200000000ff */
[----:B------:R-:W-:Y:S01]  /*5f00*/  IMAD.MOV.U32 R2, RZ, RZ, R9 ;  /* 0x000000ffff027224 */ /* 0x000fe200078e0009 */
[----:B------:R-:W-:Y:S01]  /*5f10*/  F2FP.PACK_AB R8, R207, R205 ;  /* 0x000000cdcf08723e */ /* 0x000fe200000000ff */
[----:B------:R-:W-:Y:S01]  /*5f20*/  IMAD.MOV.U32 R161, RZ, RZ, R10 ;  /* 0x000000ffffa17224 */ /* 0x000fe200078e000a */
[----:B------:R-:W-:Y:S01]  /*5f30*/  F2FP.PACK_AB R9, R63, R62 ;  /* 0x0000003e3f09723e */ /* 0x000fe200000000ff */
[----:B------:R-:W-:Y:S01]  /*5f40*/  IMAD.MOV.U32 R162, RZ, RZ, R11 ;  /* 0x000000ffffa27224 */ /* 0x000fe200078e000b */
[----:B------:R-:W-:-:S02]  /*5f50*/  F2FP.PACK_AB R10, R209, R208 ;  /* 0x000000d0d10a723e */ /* 0x000fc400000000ff */
[----:B------:R-:W-:Y:S01]  /*5f60*/  F2FP.PACK_AB R11, R206, R204 ;  /* 0x000000ccce0b723e */ /* 0x000fe200000000ff */
[--C-:B------:R-:W-:Y:S01]  /*5f70*/  FFMA.FTZ R30, R142, c[0x0][0x2d0], -R0.reuse ;  /* 0x0000b4008e1e7a23 */ /* 0x100fe20000010800 */
[-C--:B--2---:R-:W-:Y:S01]  /*5f80*/  HMMA.16816.F32 R144, R4, R12.reuse, R176 ;  /* 0x0000000c0490723c */ /* 0x084fe200000018b0 */
[----:B------:R-:W-:Y:S02]  /*5f90*/  FFMA.FTZ R35, R140, c[0x0][0x2d0], -R0 ;  /* 0x0000b4008c237a23 */ /* 0x000fe40000010800 */
[----:B------:R-:W-:Y:S02]  /*5fa0*/  FADD.FTZ R0, R130, R129 ;  /* 0x0000008182007221 */ /* 0x000fe40000010000 */
[----:B------:R-:W-:Y:S02]  /*5fb0*/  FADD.FTZ R21, R128, R21 ;  /* 0x0000001580157221 */ /* 0x000fe40000010000 */
[----:B------:R-:W-:Y:S01]  /*5fc0*/  FADD.FTZ R3, R150, R149 ;  /* 0x0000009596037221 */ /* 0x000fe20000010000 */
[----:B------:R-:W-:Y:S01]  /*5fd0*/  HMMA.16816.F32 R140, R8, R12, R172 ;  /* 0x0000000c088c723c */ /* 0x000fe200000018ac */
[----:B------:R-:W-:-:S02]  /*5fe0*/  IMAD.MOV.U32 R160, RZ, RZ, R42 ;  /* 0x000000ffffa07224 */ /* 0x000fc400078e002a */
[----:B------:R-:W-:Y:S02]  /*5ff0*/  IMAD.MOV.U32 R130, RZ, RZ, R43 ;  /* 0x000000ffff827224 */ /* 0x000fe400078e002b */
[----:B------:R-:W-:Y:S02]  /*6000*/  IMAD.MOV.U32 R128, RZ, RZ, R41 ;  /* 0x000000ffff807224 */ /* 0x000fe400078e0029 */
[----:B------:R-:W-:Y:S01]  /*6010*/  IMAD.MOV.U32 R179, RZ, RZ, R40 ;  /* 0x000000ffffb37224 */ /* 0x000fe200078e0028 */
[-C--:B------:R-:W-:Y:S08]  /*6020*/  HMMA.16816.F32 R148, R4, R14.reuse, R100 ;  /* 0x0000000e0494723c */ /* 0x080ff00000001864 */
[C---:B------:R-:W-:Y:S01]  /*6030*/  HMMA.16816.F32 R40, R8.reuse, R14, R88 ;  /* 0x0000000e0828723c */ /* 0x040fe20000001858 */
[----:B------:R-:W1:Y:S07]  /*6040*/  LDSM.16.MT88.4 R12, [R226+0x1000] ;  /* 0x00100000e20c783b */ /* 0x000e6e0000004200 */
[-C--:B-1----:R-:W-:Y:S08]  /*6050*/  HMMA.16816.F32 R172, R8, R12.reuse, R200 ;  /* 0x0000000c08ac723c */ /* 0x082ff000000018c8 */
[C---:B------:R-:W-:Y:S08]  /*6060*/  HMMA.16816.F32 R152, R4.reuse, R12, R188 ;  /* 0x0000000c0498723c */ /* 0x040ff000000018bc */
[-C--:B------:R-:W-:Y:S08]  /*6070*/  HMMA.16816.F32 R156, R4, R14.reuse, R96 ;  /* 0x0000000e049c723c */ /* 0x080ff00000001860 */
[----:B------:R-:W-:Y:S01]  /*6080*/  HMMA.16816.F32 R84, R8, R14, R84 ;  /* 0x0000000e0854723c */ /* 0x000fe20000001854 */
[----:B------:R-:W1:Y:S01]  /*6090*/  LDSM.16.MT88.4 R12, [R229+0x1000] ;  /* 0x00100000e50c783b */ /* 0x000e620000004200 */
[----:B------:R-:W-:-:S06]  /*60a0*/  IMAD.MOV.U32 R129, RZ, RZ, R171 ;  /* 0x000000ffff817224 */ /* 0x000fcc00078e00ab */
        /* <DEDUP_REMOVED lines=11> */
[----:B------:R-:W-:-:S02]  /*6160*/  IMAD.MOV.U32 R212, RZ, RZ, R161 ;  /* 0x000000ffffd47224 */ /* 0x000fc400078e00a1 */
[----:B------:R-:W-:Y:S02]  /*6170*/  IMAD.MOV.U32 R213, RZ, RZ, R162 ;  /* 0x000000ffffd57224 */ /* 0x000fe400078e00a2 */
[----:B------:R-:W-:Y:S02]  /*6180*/  IMAD.MOV.U32 R214, RZ, RZ, R78 ;  /* 0x000000ffffd67224 */ /* 0x000fe400078e004e */
[----:B------:R-:W-:Y:S02]  /*6190*/  IMAD.MOV.U32 R215, RZ, RZ, R79 ;  /* 0x000000ffffd77224 */ /* 0x000fe400078e004f */
[----:B------:R-:W-:Y:S02]  /*61a0*/  IMAD.MOV.U32 R162, RZ, RZ, R76 ;  /* 0x000000ffffa27224 */ /* 0x000fe400078e004c */
[----:B------:R-:W-:Y:S01]  /*61b0*/  IMAD.MOV.U32 R161, RZ, RZ, R77 ;  /* 0x000000ffffa17224 */ /* 0x000fe200078e004d */
        /* <DEDUP_REMOVED lines=10> */
[----:B------:R-:W-:Y:S02]  /*6260*/  IMAD.MOV.U32 R98, RZ, RZ, R221 ;  /* 0x000000ffff627224 */ /* 0x000fe400078e00dd */
[----:B------:R-:W-:-:S02]  /*6270*/  IMAD.MOV.U32 R97, RZ, RZ, R222 ;  /* 0x000000ffff617224 */ /* 0x000fc400078e00de */
[----:B------:R-:W-:Y:S02]  /*6280*/  IMAD.MOV.U32 R96, RZ, RZ, R223 ;  /* 0x000000ffff607224 */ /* 0x000fe400078e00df */
[----:B------:R-:W-:Y:S02]  /*6290*/  IMAD.MOV.U32 R83, RZ, RZ, R92 ;  /* 0x000000ffff537224 */ /* 0x000fe400078e005c */
[----:B------:R-:W-:Y:S02]  /*62a0*/  IMAD.MOV.U32 R82, RZ, RZ, R93 ;  /* 0x000000ffff527224 */ /* 0x000fe400078e005d */
[----:B------:R-:W-:Y:S02]  /*62b0*/  IMAD.MOV.U32 R81, RZ, RZ, R94 ;  /* 0x000000ffff517224 */ /* 0x000fe400078e005e */
[----:B------:R-:W-:Y:S01]  /*62c0*/  IMAD.MOV.U32 R80, RZ, RZ, R95 ;  /* 0x000000ffff507224 */ /* 0x000fe200078e005f */
[-C--:B-1----:R-:W-:Y:S08]  /*62d0*/  HMMA.16816.F32 R220, R8, R12.reuse, R88 ;  /* 0x0000000c08dc723c */ /* 0x082ff00000001858 */
[C---:B------:R-:W-:Y:S01]  /*62e0*/  HMMA.16816.F32 R88, R4.reuse, R12, R16 ;  /* 0x0000000c0458723c */ /* 0x040fe20000001810 */
[----:B------:R-:W1:Y:S07]  /*62f0*/  LDSM.16.MT88.4 R16, [R229+0x3000] ;  /* 0x00300000e510783b */ /* 0x000e6e0000004200 */
[-C--:B------:R-:W-:Y:S08]  /*6300*/  HMMA.16816.F32 R92, R4, R14.reuse, R112 ;  /* 0x0000000e045c723c */ /* 0x080ff00000001870 */
[----:B------:R-:W-:Y:S01]  /*6310*/  HMMA.16816.F32 R116, R8, R14, R52 ;  /* 0x0000000e0874723c */ /* 0x000fe20000001834 */
[----:B------:R-:W2:Y:S01]  /*6320*/  LDSM.16.MT88.4 R12, [R228+0x3000] ;  /* 0x00300000e40c783b */ /* 0x000ea20000004200 */
[----:B------:R-:W-:-:S02]  /*6330*/  IMAD.MOV.U32 R163, RZ, RZ, R106 ;  /* 0x000000ffffa37224 */ /* 0x000fc400078e006a */
[----:B------:R-:W-:Y:S02]  /*6340*/  IMAD.MOV.U32 R106, RZ, RZ, R107 ;  /* 0x000000ffff6a7224 */ /* 0x000fe400078e006b */
[----:B------:R-:W-:Y:S02]  /*6350*/  FADD.FTZ R3, R245, R3 ;  /* 0x00000003f5037221 */ /* 0x000fe40000010000 */
[----:B------:R-:W-:Y:S01]  /*6360*/  FADD.FTZ R0, R186, R0 ;  /* 0x00000000ba007221 */ /* 0x000fe20000010000 */
[----:B------:R-:W-:Y:S01]  /*6370*/  MOV R201, R232 ;  /* 0x000000e800c97202 */ /* 0x000fe20000000f00 */
[----:B------:R-:W-:Y:S01]  /*6380*/  IMAD.MOV.U32 R107, RZ, RZ, R234 ;  /* 0x000000ffff6b7224 */ /* 0x000fe200078e00ea */
[----:B------:R-:W-:Y:S01]  /*6390*/  MUFU.EX2 R32, R32 ;  /* 0x0000002000207308 */ /* 0x000fe20000000800 */
[----:B------:R-:W-:Y:S01]  /*63a0*/  FADD.FTZ R2, R194, R20 ;  /* 0x00000014c2027221 */ /* 0x000fe20000010000 */
[----:B------:R-:W-:Y:S01]  /*63b0*/  LDSM.16.MT88.4 R112, [R229+0x3800] ;  /* 0x00380000e570783b */ /* 0x000fe20000004200 */
[----:B------:R-:W-:-:S02]  /*63c0*/  IMAD.MOV.U32 R101, RZ, RZ, R128 ;  /* 0x000000ffff657224 */ /* 0x000fc400078e0080 */
[----:B------:R-:W-:Y:S01]  /*63d0*/  IMAD.MOV.U32 R102, RZ, RZ, R130 ;  /* 0x000000ffff667224 */ /* 0x000fe200078e0082 */
[----:B------:R3:W5:Y:S01]  /*63e0*/  LDL.LU R234, [R1+0x88] ;  /* 0x0000880001ea7983 */ /* 0x0007620000300800 */
[C---:B-1----:R-:W-:Y:S08]  /*63f0*/  HMMA.16816.F32 R108, R4.reuse, R18, R120 ;  /* 0x00000012046c723c */ /* 0x042ff00000001878 */
[C---:B------:R-:W-:Y:S08]  /*6400*/  HMMA.16816.F32 R104, R4.reuse, R16, R104 ;  /* 0x000000100468723c */ /* 0x040ff00000001868 */
[C---:B--2---:R-:W-:Y:S08]  /*6410*/  HMMA.16816.F32 R120, R4.reuse, R12, R212 ;  /* 0x0000000c0478723c */ /* 0x044ff000000018d4 */
[----:B------:R-:W-:Y:S07]  /*6420*/  HMMA.16816.F32 R44, R4, R14, R124 ;  /* 0x0000000e042c723c */ /* 0x000fee000000187c */
[----:B------:R-:W-:-:S02]  /*6430*/  FADD.FTZ R7, R184, R21 ;  /* 0x00000015b8077221 */ /* 0x000fc40000010000 */
[----:B------:R-:W-:Y:S02]  /*6440*/  FADD.FTZ R6, R210, R3 ;  /* 0x00000003d2067221 */ /* 0x000fe40000010000 */
[----:B------:R-:W-:Y:S02]  /*6450*/  FADD.FTZ R5, R195, R2 ;  /* 0x00000002c3057221 */ /* 0x000fe40000010000 */
[----:B------:R-:W-:Y:S02]  /*6460*/  FADD.FTZ R4, R187, R0 ;  /* 0x00000000bb047221 */ /* 0x000fe40000010000 */
[----:B------:R-:W-:Y:S02]  /*6470*/  FADD.FTZ R3, R185, R7 ;  /* 0x00000007b9037221 */ /* 0x000fe40000010000 */
[----:B------:R-:W-:Y:S01]  /*6480*/  FADD.FTZ R0, R198, R5 ;  /* 0x00000005c6007221 */ /* 0x000fe20000010000 */
[----:B------:R-:W-:Y:S01]  /*6490*/  HMMA.16816.F32 R52, R8, R18, R72 ;  /* 0x000000120834723c */ /* 0x000fe20000001848 */
[----:B------:R-:W-:Y:S01]  /*64a0*/  FADD.FTZ R4, R193, R4 ;  /* 0x00000004c1047221 */ /* 0x000fe20000010000 */
[----:B------:R-:W1:Y:S01]  /*64b0*/  LDSM.16.MT88.4 R184, [R226+0x1800] ;  /* 0x00180000e2b8783b */ /* 0x000e620000004200 */
[----:B------:R-:W-:Y:S01]  /*64c0*/  FADD.FTZ R3, R192, R3 ;  /* 0x00000003c0037221 */ /* 0x000fe20000010000 */
[----:B------:R2:W-:Y:S01]  /*64d0*/  MUFU.EX2 R19, R22 ;  /* 0x0000001600137308 */ /* 0x0005e20000000800 */
[----:B------:R-:W-:Y:S01]  /*64e0*/  FADD.FTZ R21, R197, R4 ;  /* 0x00000004c5157221 */ /* 0x000fe20000010000 */
[----:B------:R-:W-:Y:S01]  /*64f0*/  LDSM.16.MT88.4 R192, [R229+0x1800] ;  /* 0x00180000e5c0783b */ /* 0x000fe20000004200 */
[----:B------:R-:W-:-:S02]  /*6500*/  FADD.FTZ R20, R196, R3 ;  /* 0x00000003c4147221 */ /* 0x000fc40000010000 */
[----:B------:R-:W-:Y:S02]  /*6510*/  IMAD.MOV.U32 R196, RZ, RZ, R99 ;  /* 0x000000ffffc47224 */ /* 0x000fe400078e0063 */
[----:B------:R-:W-:Y:S02]  /*6520*/  IMAD.MOV.U32 R197, RZ, RZ, R98 ;  /* 0x000000ffffc57224 */ /* 0x000fe400078e0062 */
[----:B------:R-:W-:Y:S02]  /*6530*/  IMAD.MOV.U32 R198, RZ, RZ, R97 ;  /* 0x000000ffffc67224 */ /* 0x000fe400078e0061 */
[----:B------:R-:W-:Y:S02]  /*6540*/  FADD.FTZ R2, R211, R6 ;  /* 0x00000006d3027221 */ /* 0x000fe40000010000 */
[----:B------:R-:W-:Y:S01]  /*6550*/  LDSM.16.MT88.4 R4, [R228+0x3800] ;  /* 0x00380000e404783b */ /* 0x000fe20000004200 */
[----:B--2---:R-:W-:Y:S02]  /*6560*/  FADD.FTZ R22, R199, R0 ;  /* 0x00000000c7167221 */ /* 0x004fe40000010000 */
[----:B------:R-:W-:-:S02]  /*6570*/  IMAD.MOV.U32 R199, RZ, RZ, R96 ;  /* 0x000000ffffc77224 */ /* 0x000fc400078e0060 */
[----:B------:R-:W2:Y:S01]  /*6580*/  LDSM.16.MT88.4 R96, [R226+0x3800] ;  /* 0x00380000e260783b */ /* 0x000ea20000004200 */
[----:B------:R-:W-:Y:S02]  /*6590*/  IMAD.MOV.U32 R103, RZ, RZ, R129 ;  /* 0x000000ffff677224 */ /* 0x000fe400078e0081 */
[----:B------:R-:W-:Y:S02]  /*65a0*/  IMAD.MOV.U32 R200, RZ, RZ, R233 ;  /* 0x000000ffffc87224 */ /* 0x000fe400078e00e9 */
[----:B------:R-:W-:Y:S02]  /*65b0*/  IMAD.MOV.U32 R202, RZ, RZ, R231 ;  /* 0x000000ffffca7224 */ /* 0x000fe400078e00e7 */
[----:B------:R-:W-:Y:S01]  /*65c0*/  IMAD.MOV.U32 R203, RZ, RZ, R230 ;  /* 0x000000ffffcb7224 */ /* 0x000fe200078e00e6 */
[C---:B------:R-:W-:Y:S01]  /*65d0*/  HMMA.16816.F32 R100, R8.reuse, R16, R100 ;  /* 0x000000100864723c */ /* 0x040fe20000001864 */
[----:B------:R4:W-:Y:S08]  /*65e0*/  MUFU.EX2 R16, R34 ;  /* 0x0000002200107308 */ /* 0x0009f00000000800 */
[----:B------:R-:W1:Y:S01]  /*65f0*/  MUFU.EX2 R31, R31 ;  /* 0x0000001f001f7308 */ /* 0x000e620000000800 */
[C---:B------:R-:W-:Y:S07]  /*6600*/  HMMA.16816.F32 R212, R8.reuse, R12, R200 ;  /* 0x0000000c08d4723c */ /* 0x040fee00000018c8 */
[----:B------:R-:W-:Y:S01]  /*6610*/  MUFU.EX2 R27, R27 ;  /* 0x0000001b001b7308 */ /* 0x000fe20000000800 */
[----:B------:R-:W-:Y:S07]  /*6620*/  HMMA.16816.F32 R64, R8, R14, R64 ;  /* 0x0000000e0840723c */ /* 0x000fee0000001840 */
[----:B------:R-:W-:Y:S01]  /*6630*/  MUFU.EX2 R26, R26 ;  /* 0x0000001a001a7308 */ /* 0x000fe20000000800 */
[----:B------:R-:W-:Y:S01]  /*6640*/  IMAD.MOV.U32 R132, RZ, RZ, R224 ;  /* 0x000000ffff847224 */ /* 0x000fe200078e00e0 */
[----:B------:R3:W5:Y:S06]  /*6650*/  LDL.LU R233, [R1+0x84] ;  /* 0x0000840001e97983 */ /* 0x00076c0000300800 */
[----:B------:R2:W2:Y:S08]  /*6660*/  MUFU.EX2 R18, R33 ;  /* 0x0000002100127308 */ /* 0x0004b00000000800 */
[----:B------:R3:W-:Y:S01]  /*6670*/  MUFU.EX2 R17, R23 ;  /* 0x0000001700117308 */ /* 0x0007e20000000800 */
[----:B----4-:R-:W-:Y:S01]  /*6680*/  IMAD.MOV.U32 R34, RZ, RZ, R131 ;  /* 0x000000ffff227224 */ /* 0x010fe200078e0083 */
[----:B-1----:R-:W-:Y:S01]  /*6690*/  F2FP.PACK_AB R130, R31, R32 ;  /* 0x000000201f82723e */ /* 0x002fe200000000ff */
[----:B------:R-:W-:Y:S01]  /*66a0*/  IMAD.MOV.U32 R133, RZ, RZ, R227 ;  /* 0x000000ffff857224 */ /* 0x000fe200078e00e3 */
[----:B------:R-:W-:Y:S04]  /*66b0*/  LDSM.16.MT88.4 R200, [R228+0x1800] ;  /* 0x00180000e4c8783b */ /* 0x000fe80000004200 */
[----:B------:R1:W-:Y:S01]  /*66c0*/  MUFU.EX2 R14, R29 ;  /* 0x0000001d000e7308 */ /* 0x0003e20000000800 */
[----:B--2---:R-:W-:Y:S01]  /*66d0*/  IMAD.MOV.U32 R33, RZ, RZ, R160 ;  /* 0x000000ffff217224 */ /* 0x004fe200078e00a0 */
[----:B------:R2:W5:Y:S06]  /*66e0*/  LDL.LU R232, [R1+0x80] ;  /* 0x0000800001e87983 */ /* 0x00056c0000300800 */
[----:B------:R4:W2:Y:S01]  /*66f0*/  MUFU.EX2 R15, R28 ;  /* 0x0000001c000f7308 */ /* 0x0008a20000000800 */
[----:B---3--:R-:W-:-:S07]  /*6700*/  FADD.FTZ R23, R246, R2 ;  /* 0x00000002f6177221 */ /* 0x008fce0000010000 */
[----:B------:R3:W-:Y:S01]  /*6710*/  MUFU.EX2 R12, R25 ;  /* 0x00000019000c7308 */ /* 0x0007e20000000800 */
[----:B-1----:R-:W-:-:S07]  /*6720*/  IMAD.MOV.U32 R29, RZ, RZ, R161 ;  /* 0x000000ffff1d7224 */ /* 0x002fce00078e00a1 */
[----:B------:R-:W1:Y:S01]  /*6730*/  MUFU.EX2 R13, R24 ;  /* 0x00000018000d7308 */ /* 0x000e620000000800 */
[----:B----4-:R-:W-:-:S07]  /*6740*/  IMAD.MOV.U32 R28, RZ, RZ, R162 ;  /* 0x000000ffff1c7224 */ /* 0x010fce00078e00a2 */
[----:B------:R-:W-:Y:S01]  /*6750*/  MUFU.EX2 R9, R30 ;  /* 0x0000001e00097308 */ /* 0x000fe20000000800 */
[----:B---3--:R-:W-:-:S07]  /*6760*/  IMAD.MOV.U32 R25, RZ, RZ, R163 ;  /* 0x000000ffff197224 */ /* 0x008fce00078e00a3 */
[----:B------:R-:W3:Y:S01]  /*6770*/  MUFU.EX2 R11, R35 ;  /* 0x00000023000b7308 */ /* 0x000ee20000000800 */
[----:B------:R-:W4:Y:S01]  /*6780*/  LDSM.16.MT88.4 R160, [R225+0x1800] ;  /* 0x00180000e1a0783b */ /* 0x000f220000004200 */
[----:B------:R-:W-:-:S06]  /*6790*/  @P3 IMAD.HI.U32 R2, R25, c[0x0][0x2c8], RZ ;  /* 0x0000b20019023a27 */ /* 0x000fcc00078e00ff */
[----:B------:R-:W-:Y:S08]  /*67a0*/  MUFU.EX2 R8, R36 ;  /* 0x0000002400087308 */ /* 0x000ff00000000800 */
[----:B------:R-:W3:Y:S01]  /*67b0*/  MUFU.EX2 R10, R37 ;  /* 0x00000025000a7308 */ /* 0x000ee20000000800 */
[----:B------:R-:W-:Y:S01]  /*67c0*/  IMAD.MOV.U32 R0, RZ, RZ, R25 ;  /* 0x000000ffff007224 */ /* 0x000fe200078e0019 */
[----:B------:R-:W-:Y:S01]  /*67d0*/  @P3 SHF.R.U32.HI R0, RZ, c[0x0][0x2cc], R2 ;  /* 0x0000b300ff003a19 */ /* 0x000fe20000011602 */
[----:B------:R-:W-:Y:S01]  /*67e0*/  IMAD.MOV.U32 R2, RZ, RZ, c[0x0][0x168] ;  /* 0x00005a00ff027624 */ /* 0x000fe200078e00ff */
[----:B------:R-:W-:Y:S01]  /*67f0*/  F2FP.PACK_AB R128, R18, R16 ;  /* 0x000000101280723e */ /* 0x000fe200000000ff */
[----:B------:R4:W5:Y:S01]  /*6800*/  LDL.LU R231, [R1+0x7c] ;  /* 0x00007c0001e77983 */ /* 0x0009620000300800 */
[----:B--2---:R-:W-:-:S02]  /*6810*/  F2FP.PACK_AB R129, R15, R14 ;  /* 0x0000000e0f81723e */ /* 0x004fc400000000ff */
[----:B------:R-:W-:Y:S02]  /*6820*/  F2FP.PACK_AB R131, R26, R27 ;  /* 0x0000001b1a83723e */ /* 0x000fe400000000ff */
[----:B------:R-:W-:Y:S01]  /*6830*/  F2FP.PACK_AB R126, R19, R17 ;  /* 0x00000011137e723e */ /* 0x000fe200000000ff */
[----:B------:R-:W-:Y:S01]  /*6840*/  FADD.FTZ R3, R29, R22 ;  /* 0x000000161d037221 */ /* 0x000fe20000010000 */
[----:B-1----:R-:W-:Y:S01]  /*6850*/  F2FP.PACK_AB R124, R13, R12 ;  /* 0x0000000c0d7c723e */ /* 0x002fe200000000ff */
[----:B------:R1:W5:Y:S01]  /*6860*/  LDL.LU R230, [R1+0x78] ;  /* 0x0000780001e67983 */ /* 0x0003620000300800 */
[----:B---3--:R-:W-:Y:S02]  /*6870*/  F2FP.PACK_AB R125, R11, R9 ;  /* 0x000000090b7d723e */ /* 0x008fe400000000ff */
[----:B------:R-:W-:Y:S02]  /*6880*/  F2FP.PACK_AB R127, R10, R8 ;  /* 0x000000080a7f723e */ /* 0x000fe400000000ff */
[----:B------:R-:W-:Y:S01]  /*6890*/  IADD3 R0, R0, c[0x0][0x1d0], -R2 ;  /* 0x0000740000007a10 */ /* 0x000fe20007ffe802 */
[----:B------:R-:W-:Y:S01]  /*68a0*/  HMMA.16816.F32 R172, R128, R184, R172 ;  /* 0x000000b880ac723c */ /* 0x000fe200000018ac */
[----:B------:R-:W-:Y:S01]  /*68b0*/  FADD.FTZ R3, R132, R3 ;  /* 0x0000000384037221 */ /* 0x000fe20000010000 */
[----:B------:R1:W5:Y:S01]  /*68c0*/  LDL.LU R227, [R1+0x74] ;  /* 0x0000740001e37983 */ /* 0x0003620000300800 */
[----:B------:R-:W-:-:S05]  /*68d0*/  SHF.R.S32.HI R2, RZ, 0x1f, R0 ;  /* 0x0000001fff027819 */ /* 0x000fca0000011400 */
[C---:B------:R-:W-:Y:S01]  /*68e0*/  HMMA.16816.F32 R152, R124.reuse, R184, R152 ;  /* 0x000000b87c98723c */ /* 0x040fe20000001898 */
[----:B------:R-:W-:Y:S01]  /*68f0*/  LEA.HI R24, R2, R0, RZ, 0x6 ;  /* 0x0000000002187211 */ /* 0x000fe200078f30ff */
[----:B------:R-:W-:Y:S01]  /*6900*/  FADD.FTZ R0, R28, R23 ;  /* 0x000000171c007221 */ /* 0x000fe20000010000 */
[----:B------:R1:W5:Y:S05]  /*6910*/  LDL.LU R224, [R1+0x70] ;  /* 0x0000700001e07983 */ /* 0x00036a0000300800 */
[----:B------:R-:W-:Y:S01]  /*6920*/  HMMA.16816.F32 R156, R124, R186, R156 ;  /* 0x000000ba7c9c723c */ /* 0x000fe2000000189c */
[----:B------:R-:W-:-:S07]  /*6930*/  FADD.FTZ R0, R34, R0 ;  /* 0x0000000022007221 */ /* 0x000fce0000010000 */
[----:B------:R-:W-:Y:S08]  /*6940*/  HMMA.16816.F32 R184, R128, R186, R84 ;  /* 0x000000ba80b8723c */ /* 0x000ff00000001854 */
[C---:B------:R-:W-:Y:S08]  /*6950*/  HMMA.16816.F32 R88, R124.reuse, R96, R88 ;  /* 0x000000607c58723c */ /* 0x040ff00000001858 */
[----:B------:R-:W-:Y:S08]  /*6960*/  HMMA.16816.F32 R92, R124, R98, R92 ;  /* 0x000000627c5c723c */ /* 0x000ff0000000185c */
[C---:B------:R-:W-:Y:S08]  /*6970*/  HMMA.16816.F32 R84, R128.reuse, R96, R220 ;  /* 0x000000608054723c */ /* 0x040ff000000018dc */
[----:B------:R-:W-:Y:S01]  /*6980*/  HMMA.16816.F32 R96, R128, R98, R116 ;  /* 0x000000628060723c */ /* 0x000fe20000001874 */
[----:B------:R-:W-:-:S07]  /*6990*/  FADD.FTZ R0, R205, R0 ;  /* 0x00000000cd007221 */ /* 0x000fce0000010000 */
[-C--:B------:R-:W-:Y:S08]  /*69a0*/  HMMA.16816.F32 R120, R124, R4.reuse, R120 ;  /* 0x000000047c78723c */ /* 0x080ff00000001878 */
        /* <DEDUP_REMOVED lines=13> */
[----:B------:R-:W-:Y:S01]  /*6a80*/  FADD.FTZ R3, R204, R3 ;  /* 0x00000003cc037221 */ /* 0x000fe20000010000 */
[----:B----4-:R-:W-:Y:S01]  /*6a90*/  HMMA.16816.F32 R140, R128, R160, R140 ;  /* 0x000000a0808c723c */ /* 0x010fe2000000188c */
[----:B------:R-:W-:-:S02]  /*6aa0*/  FADD.FTZ R4, R60, R4 ;  /* 0x000000043c047221 */ /* 0x000fc40000010000 */
[----:B------:R-:W-:Y:S02]  /*6ab0*/  FADD.FTZ R5, R57, R5 ;  /* 0x0000000539057221 */ /* 0x000fe40000010000 */
[----:B------:R-:W-:-:S03]  /*6ac0*/  FADD.FTZ R2, R209, R0 ;  /* 0x00000000d1027221 */ /* 0x000fc60000010000 */
[----:B------:R-:W-:Y:S01]  /*6ad0*/  HMMA.16816.F32 R144, R124, R160, R144 ;  /* 0x000000a07c90723c */ /* 0x000fe20000001890 */
[----:B------:R-:W-:Y:S02]  /*6ae0*/  FADD.FTZ R0, R206, R3 ;  /* 0x00000003ce007221 */ /* 0x000fe40000010000 */
[----:B------:R-:W-:-:S05]  /*6af0*/  FADD.FTZ R4, R61, R4 ;  /* 0x000000043d047221 */ /* 0x000fca0000010000 */
[----:B------:R-:W-:Y:S01]  /*6b00*/  HMMA.16816.F32 R148, R124, R162, R148 ;  /* 0x000000a27c94723c */ /* 0x000fe20000001894 */
[----:B------:R-:W-:Y:S02]  /*6b10*/  FADD.FTZ R5, R38, R5 ;  /* 0x0000000526057221 */ /* 0x000fe40000010000 */
[----:B------:R-:W-:-:S05]  /*6b20*/  FADD.FTZ R3, R16, R2 ;  /* 0x0000000210037221 */ /* 0x000fca0000010000 */
[----:B------:R-:W-:Y:S01]  /*6b30*/  HMMA.16816.F32 R160, R128, R162, R40 ;  /* 0x000000a280a0723c */ /* 0x000fe20000001828 */
[----:B------:R-:W-:-:S06]  /*6b40*/  FADD.FTZ R2, R14, R0 ;  /* 0x000000000e027221 */ /* 0x000fcc0000010000 */
[----:B------:R-:W-:Y:S02]  /*6b50*/  IMAD.MOV.U32 R40, RZ, RZ, R83 ;  /* 0x000000ffff287224 */ /* 0x000fe400078e0053 */
[----:B------:R-:W-:Y:S02]  /*6b60*/  IMAD.MOV.U32 R41, RZ, RZ, R82 ;  /* 0x000000ffff297224 */ /* 0x000fe400078e0052 */
[----:B------:R-:W-:Y:S02]  /*6b70*/  IMAD.MOV.U32 R42, RZ, RZ, R81 ;  /* 0x000000ffff2a7224 */ /* 0x000fe400078e0051 */
[----:B------:R-:W-:Y:S02]  /*6b80*/  IMAD.MOV.U32 R43, RZ, RZ, R80 ;  /* 0x000000ffff2b7224 */ /* 0x000fe400078e0050 */
[----:B------:R-:W2:Y:S01]  /*6b90*/  LDSM.16.MT88.4 R80, [R225+0x3800] ;  /* 0x00380000e150783b */ /* 0x000ea20000004200 */
[----:B------:R-:W-:Y:S02]  /*6ba0*/  FADD.FTZ R0, R12, R4 ;  /* 0x000000040c007221 */ /* 0x000fe40000010000 */
[----:B------:R-:W-:Y:S01]  /*6bb0*/  FADD.FTZ R4, R9, R5 ;  /* 0x0000000509047221 */ /* 0x000fe20000010000 */
[----:B------:R-:W-:Y:S01]  /*6bc0*/  SHF.R.S32.HI R5, RZ, 0x6, R24 ;  /* 0x00000006ff057819 */ /* 0x000fe20000011418 */
[----:B------:R-:W-:-:S02]  /*6bd0*/  FADD.FTZ R3, R18, R3 ;  /* 0x0000000312037221 */ /* 0x000fc40000010000 */
[----:B------:R-:W-:Y:S01]  /*6be0*/  FADD.FTZ R2, R15, R2 ;  /* 0x000000020f027221 */ /* 0x000fe20000010000 */
[----:B------:R-:W-:Y:S01]  /*6bf0*/  IMNMX R5, R138, R5, !PT ;  /* 0x000000058a057217 */ /* 0x000fe20007800200 */
[----:B------:R-:W-:Y:S01]  /*6c00*/  FADD.FTZ R0, R13, R0 ;  /* 0x000000000d007221 */ /* 0x000fe20000010000 */
[----:B------:R-:W-:Y:S01]  /*6c10*/  IADD3 R222, R139, -0x2, RZ ;  /* 0xfffffffe8bde7810 */ /* 0x000fe20007ffe0ff */
[----:B------:R-:W-:Y:S02]  /*6c20*/  FADD.FTZ R4, R11, R4 ;  /* 0x000000040b047221 */ /* 0x000fe40000010000 */
[----:B------:R-:W-:Y:S02]  /*6c30*/  FADD.FTZ R3, R32, R3 ;  /* 0x0000000320037221 */ /* 0x000fe40000010000 */
[----:B------:R-:W-:Y:S01]  /*6c40*/  FADD.FTZ R2, R27, R2 ;  /* 0x000000021b027221 */ /* 0x000fe20000010000 */
[----:B------:R3:W-:Y:S01]  /*6c50*/  STL [R1+0x3c], R5 ;  /* 0x00003c0501007387 */ /* 0x0007e20000100800 */
[----:B------:R-:W-:Y:S01]  /*6c60*/  FADD.FTZ R0, R17, R0 ;  /* 0x0000000011007221 */ /* 0x000fe20000010000 */
[----:B------:R-:W-:Y:S01]  /*6c70*/  ISETP.GE.AND P0, PT, R222, R5, PT ;  /* 0x00000005de00720c */ /* 0x000fe20003f06270 */
[----:B------:R-:W-:-:S02]  /*6c80*/  FADD.FTZ R4, R8, R4 ;  /* 0x0000000408047221 */ /* 0x000fc40000010000 */
[----:B---3--:R-:W-:Y:S02]  /*6c90*/  FADD.FTZ R5, R31, R3 ;  /* 0x000000031f057221 */ /* 0x008fe40000010000 */
[----:B------:R-:W-:Y:S02]  /*6ca0*/  FADD.FTZ R3, R26, R2 ;  /* 0x000000021a037221 */ /* 0x000fe40000010000 */
[----:B------:R-:W-:Y:S02]  /*6cb0*/  FADD.FTZ R2, R19, R0 ;  /* 0x0000000013027221 */ /* 0x000fe40000010000 */
[----:B------:R-:W-:Y:S01]  /*6cc0*/  FADD.FTZ R0, R10, R4 ;  /* 0x000000040a007221 */ /* 0x000fe20000010000 */
[----:B------:R1:W-:Y:S04]  /*6cd0*/  STL [R1+0xc], R5 ;  /* 0x00000c0501007387 */ /* 0x0003e80000100800 */
[----:B------:R1:W-:Y:S04]  /*6ce0*/  STL [R1+0x4], R3 ;  /* 0x0000040301007387 */ /* 0x0003e80000100800 */
[----:B------:R1:W-:Y:S04]  /*6cf0*/  STL [R1+0x14], R0 ;  /* 0x0000140001007387 */ /* 0x0003e80000100800 */
[----:B------:R1:W-:Y:S01]  /*6d00*/  STL [R1+0x10], R2 ;  /* 0x0000100201007387 */ /* 0x0003e20000100800 */
[-C--:B------:R-:W-:Y:S08]  /*6d10*/  HMMA.16816.F32 R188, R128, R192.reuse, R188 ;  /* 0x000000c080bc723c */ /* 0x080ff000000018bc */
[C---:B------:R-:W-:Y:S08]  /*6d20*/  HMMA.16816.F32 R164, R124.reuse, R192, R164 ;  /* 0x000000c07ca4723c */ /* 0x040ff000000018a4 */
[-C--:B------:R-:W-:Y:S08]  /*6d30*/  HMMA.16816.F32 R168, R124, R194.reuse, R168 ;  /* 0x000000c27ca8723c */ /* 0x080ff000000018a8 */
[----:B------:R-:W-:Y:S08]  /*6d40*/  HMMA.16816.F32 R192, R128, R194, R68 ;  /* 0x000000c280c0723c */ /* 0x000ff00000001844 */
        /* <DEDUP_REMOVED lines=8> */
[C---:B------:R-:W-:Y:S08]  /*6dd0*/  HMMA.16816.F32 R100, R128.reuse, R112, R100 ;  /* 0x000000708064723c */ /* 0x040ff00000001864 */
[C---:B------:R-:W-:Y:S08]  /*6de0*/  HMMA.16816.F32 R200, R128.reuse, R202, R248 ;  /* 0x000000ca80c8723c */ /* 0x040ff000000018f8 */
[C---:B------:R-:W-:Y:S08]  /*6df0*/  HMMA.16816.F32 R80, R128.reuse, R82, R216 ;  /* 0x000000528050723c */ /* 0x040ff000000018d8 */
[----:B------:R-:W-:Y:S08]  /*6e00*/  HMMA.16816.F32 R112, R128, R114, R52 ;  /* 0x000000728070723c */ /* 0x000ff00000001834 */
[-C--:B------:R-:W-:Y:S08]  /*6e10*/  HMMA.16816.F32 R124, R124, R6.reuse, R44 ;  /* 0x000000067c7c723c */ /* 0x080ff0000000182c */
[----:B------:R-:W-:Y:S01]  /*6e20*/  HMMA.16816.F32 R128, R128, R6, R64 ;  /* 0x000000068080723c */ /* 0x000fe20000001840 */
[----:B------:R-:W-:Y:S01]  /*6e30*/  @!UPT UIADD3 URZ, URZ, URZ, URZ ;  /* 0x0000003f3f3ff290 */ /* 0x000fe2000fffe03f */
[----:B------:R-:W-:Y:S11]  /*6e40*/  @!P0 BRA `(.L_x_958) ;  /* 0x0000527000008947 */ /* 0x000ff60003800000 */
[----:B-1----:R1:W-:Y:S01]  /*6e50*/  STL [R1], R222 ;  /* 0x000000de01007387 */ /* 0x0023e20000100800 */
[----:B------:R-:W-:Y:S01]  /*6e60*/  IMAD.MOV.U32 R133, RZ, RZ, R136 ;  /* 0x000000ffff857224 */ /* 0x000fe200078e0088 */
[----:B------:R-:W-:Y:S01]  /*6e70*/  MOV R139, R134 ;  /* 0x00000086008b7202 */ /* 0x000fe20000000f00 */
[----:B------:R-:W-:Y:S01]  /*6e80*/  IMAD.MOV.U32 R132, RZ, RZ, R137 ;  /* 0x000000ffff847224 */ /* 0x000fe200078e0089 */
[----:B------:R-:W-:-:S07]  /*6e90*/  MOV R138, R135 ;  /* 0x00000087008a7202 */ /* 0x000fce0000000f00 */
.L_x_959:
[----:B------:R-:W-:Y:S04]  /*6ea0*/  DEPBAR.LE SB0, 0x0 ;  /* 0x000080000000791a */ /* 0x000fe80000000000 */
[----:B------:R-:W-:Y:S01]  /*6eb0*/  WARPSYNC 0xffffffff ;  /* 0xffffffff00007948 */ /* 0x000fe20003800000 */
[----:B------:R-:W-:Y:S08]  /*6ec0*/  BAR.SYNC.DEFER_BLOCKING 0x0 ;  /* 0x0000000000007b1d */ /* 0x000ff00000010000 */
[----:B-----5:R-:W-:Y:S08]  /*6ed0*/  LDSM.16.M88.4 R64, [R231] ;  /* 0x00000000e740783b */ /* 0x020ff00000000200 */
[----:B------:R-:W2:Y:S08]  /*6ee0*/  LDSM.16.M88.4 R16, [R224] ;  /* 0x00000000e010783b */ /* 0x000eb00000000200 */
[----:B------:R-:W3:Y:S08]  /*6ef0*/  LDSM.16.M88.4 R60, [R231+0x2000] ;  /* 0x00200000e73c783b */ /* 0x000ef00000000200 */
[----:B------:R-:W4:Y:S06]  /*6f00*/  LDL.64 R136, [R1+0x30] ;  /* 0x0000300001887983 */ /* 0x000f2c0000100a00 */
[----:B------:R-:W4:Y:S04]  /*6f10*/  LDL R216, [R1+0x38] ;  /* 0x0000380001d87983 */ /* 0x000f280000100800 */
[----:B------:R-:W-:Y:S04]  /*6f20*/  STL [R1+0x90], R128 ;  /* 0x0000908001007387 */ /* 0x000fe80000100800 */
[----:B------:R1:W-:Y:S04]  /*6f30*/  STL [R1+0x8c], R129 ;  /* 0x00008c8101007387 */ /* 0x0003e80000100800 */
[----:B------:R-:W1:Y:S01]  /*6f40*/  LDSM.16.M88.4 R32, [R224+0x800] ;  /* 0x00080000e020783b */ /* 0x000e620000000200 */
[-C--:B--2---:R-:W-:Y:S07]  /*6f50*/  HMMA.16816.F32 R4, R64, R16.reuse, RZ ;  /* 0x000000104004723c */ /* 0x084fee00000018ff */
[----:B------:R-:W2:Y:S01]  /*6f60*/  LDSM.16.M88.4 R48, [R224+0x1000] ;  /* 0x00100000e030783b */ /* 0x000ea20000000200 */
[C---:B---3--:R-:W-:Y:S07]  /*6f70*/  HMMA.16816.F32 R8, R60.reuse, R16, RZ ;  /* 0x000000103c08723c */ /* 0x048fee00000018ff */
[----:B------:R-:W3:Y:S01]  /*6f80*/  LDSM.16.M88.4 R204, [R224+0x1800] ;  /* 0x00180000e0cc783b */ /* 0x000ee20000000200 */
[-C--:B------:R-:W-:Y:S07]  /*6f90*/  HMMA.16816.F32 R12, R60, R18.reuse, RZ ;  /* 0x000000123c0c723c */ /* 0x080fee00000018ff */
[----:B-1----:R-:W4:Y:S04]  /*6fa0*/  LDL R129, [R1+0x18] ;  /* 0x0000180001817983 */ /* 0x002f280000100800 */
[----:B------:R-:W-:Y:S01]  /*6fb0*/  STL [R1+0x88], R130 ;  /* 0x0000888201007387 */ /* 0x000fe20000100800 */
[C---:B------:R-:W-:Y:S03]  /*6fc0*/  HMMA.16816.F32 R16, R64.reuse, R18, RZ ;  /* 0x000000124010723c */ /* 0x040fe600000018ff */
[----:B------:R1:W-:Y:S04]  /*6fd0*/  STL [R1+0x84], R131 ;  /* 0x0000848301007387 */ /* 0x0003e80000100800 */
[----:B------:R-:W-:Y:S01]  /*6fe0*/  LDSM.16.M88.4 R208, [R233] ;  /* 0x00000000e9d0783b */ /* 0x000fe20000000200 */
[-C--:B------:R-:W-:Y:S07]  /*6ff0*/  HMMA.16816.F32 R20, R64, R32.reuse, RZ ;  /* 0x000000204014723c */ /* 0x080fee00000018ff */
[----:B------:R-:W-:Y:S01]  /*7000*/  LDSM.16.M88.4 R212, [R233+0x2000] ;  /* 0x00200000e9d4783b */ /* 0x000fe20000000200 */
[C---:B------:R-:W-:Y:S08]  /*7010*/  HMMA.16816.F32 R24, R60.reuse, R32, RZ ;  /* 0x000000203c18723c */ /* 0x040ff000000018ff */
[-C--:B------:R-:W-:Y:S01]  /*7020*/  HMMA.16816.F32 R28, R60, R34.reuse, RZ ;  /* 0x000000223c1c723c */ /* 0x080fe200000018ff */
[----:B-1----:R-:W4:Y:S04]  /*7030*/  LDL.LU R131, [R1] ;  /* 0x0000000001837983 */ /* 0x002f280000300800 */
[----:B------:R-:W-:Y:S03]  /*7040*/  STL [R1+0x70], R235 ;  /* 0x000070eb01007387 */ /* 0x000fe60000100800 */
[C---:B------:R-:W-:Y:S01]  /*7050*/  HMMA.16816.F32 R32, R64.reuse, R34, RZ ;  /* 0x000000224020723c */ /* 0x040fe200000018ff */
[----:B------:R-:W-:Y:S04]  /*7060*/  STL [R1+0x74], R243 ;  /* 0x000074f301007387 */ /* 0x000fe80000100800 */
[----:B------:R-:W-:Y:S03]  /*7070*/  STL [R1+0x78], R242 ;  /* 0x000078f201007387 */ /* 0x000fe60000100800 */
[-C--:B--2---:R-:W-:Y:S01]  /*7080*/  HMMA.16816.F32 R36, R64, R48.reuse, RZ ;  /* 0x000000304024723c */ /* 0x084fe200000018ff */
[----:B------:R-:W-:Y:S07]  /*7090*/  STL [R1+0x7c], R241 ;  /* 0x00007cf101007387 */ /* 0x000fee0000100800 */
[C---:B------:R-:W-:Y:S08]  /*70a0*/  HMMA.16816.F32 R40, R60.reuse, R48, RZ ;  /* 0x000000303c28723c */ /* 0x040ff000000018ff */
[-C--:B------:R-:W-:Y:S08]  /*70b0*/  HMMA.16816.F32 R44, R60, R50.reuse, RZ ;  /* 0x000000323c2c723c */ /* 0x080ff000000018ff */
[C---:B------:R-:W-:Y:S08]  /*70c0*/  HMMA.16816.F32 R48, R64.reuse, R50, RZ ;  /* 0x000000324030723c */ /* 0x040ff000000018ff */
[-C--:B---3--:R-:W-:Y:S08]  /*70d0*/  HMMA.16816.F32 R52, R64, R204.reuse, RZ ;  /* 0x000000cc4034723c */ /* 0x088ff000000018ff */
[C---:B------:R-:W-:Y:S08]  /*70e0*/  HMMA.16816.F32 R56, R60.reuse, R204, RZ ;  /* 0x000000cc3c38723c */ /* 0x040ff000000018ff */
[-C--:B------:R-:W-:Y:S08]  /*70f0*/  HMMA.16816.F32 R60, R60, R206.reuse, RZ ;  /* 0x000000ce3c3c723c */ /* 0x080ff000000018ff */
[----:B------:R-:W-:Y:S01]  /*7100*/  HMMA.16816.F32 R64, R64, R206, RZ ;  /* 0x000000ce4040723c */ /* 0x000fe200000018ff */
[----:B------:R-:W1:Y:S07]  /*7110*/  LDSM.16.M88.4 R204, [R235] ;  /* 0x00000000ebcc783b */ /* 0x000e6e0000000200 */
[-C--:B-1----:R-:W-:Y:S08]  /*7120*/  HMMA.16816.F32 R4, R208, R204.reuse, R4 ;  /* 0x000000ccd004723c */ /* 0x082ff00000001804 */
[C---:B------:R-:W-:Y:S08]  /*7130*/  HMMA.16816.F32 R8, R212.reuse, R204, R8 ;  /* 0x000000ccd408723c */ /* 0x040ff00000001808 */
[-C--:B------:R-:W-:Y:S08]  /*7140*/  HMMA.16816.F32 R12, R212, R206.reuse, R12 ;  /* 0x000000ced40c723c */ /* 0x080ff0000000180c */
[C---:B------:R-:W-:Y:S01]  /*7150*/  HMMA.16816.F32 R16, R208.reuse, R206, R16 ;  /* 0x000000ced010723c */ /* 0x040fe20000001810 */
[----:B------:R-:W1:Y:S07]  /*7160*/  LDSM.16.M88.4 R204, [R243] ;  /* 0x00000000f3cc783b */ /* 0x000e6e0000000200 */
[-C--:B-1----:R-:W-:Y:S08]  /*7170*/  HMMA.16816.F32 R20, R208, R204.reuse, R20 ;  /* 0x000000ccd014723c */ /* 0x082ff00000001814 */
[C---:B------:R-:W-:Y:S08]  /*7180*/  HMMA.16816.F32 R24, R212.reuse, R204, R24 ;  /* 0x000000ccd418723c */ /* 0x040ff00000001818 */
[-C--:B------:R-:W-:Y:S08]  /*7190*/  HMMA.16816.F32 R28, R212, R206.reuse, R28 ;  /* 0x000000ced41c723c */ /* 0x080ff0000000181c */
[C---:B------:R-:W-:Y:S01]  /*71a0*/  HMMA.16816.F32 R32, R208.reuse, R206, R32 ;  /* 0x000000ced020723c */ /* 0x040fe20000001820 */
[----:B------:R1:W2:Y:S08]  /*71b0*/  LDSM.16.M88.4 R204, [R242] ;  /* 0x00000000f2cc783b */ /* 0x0002b00000000200 */
[----:B-1----:R-:W3:Y:S01]  /*71c0*/  LDL R242, [R1+0x1c] ;  /* 0x00001c0001f27983 */ /* 0x002ee20000100800 */
[-C--:B--2---:R-:W-:Y:S08]  /*71d0*/  HMMA.16816.F32 R36, R208, R204.reuse, R36 ;  /* 0x000000ccd024723c */ /* 0x084ff00000001824 */
[C---:B------:R-:W-:Y:S08]  /*71e0*/  HMMA.16816.F32 R40, R212.reuse, R204, R40 ;  /* 0x000000ccd428723c */ /* 0x040ff00000001828 */
[-C--:B------:R-:W-:Y:S08]  /*71f0*/  HMMA.16816.F32 R44, R212, R206.reuse, R44 ;  /* 0x000000ced42c723c */ /* 0x080ff0000000182c */
[C---:B------:R-:W-:Y:S01]  /*7200*/  HMMA.16816.F32 R48, R208.reuse, R206, R48 ;  /* 0x000000ced030723c */ /* 0x040fe20000001830 */
[----:B------:R1:W2:Y:S08]  /*7210*/  LDSM.16.M88.4 R204, [R241] ;  /* 0x00000000f1cc783b */ /* 0x0002b00000000200 */
[----:B-1----:R-:W3:Y:S04]  /*7220*/  LDL R241, [R1+0x40] ;  /* 0x0000400001f17983 */ /* 0x002ee80000100800 */
[----:B------:R-:W-:Y:S01]  /*7230*/  STL [R1+0x80], R231 ;  /* 0x000080e701007387 */ /* 0x000fe20000100800 */
[----:B----4-:R-:W-:Y:S01]  /*7240*/  ISETP.GT.AND P4, PT, R129, R131, PT ;  /* 0x000000838100720c */ /* 0x010fe20003f84270 */
[-C--:B--2---:R-:W-:Y:S11]  /*7250*/  HMMA.16816.F32 R52, R208, R204.reuse, R52 ;  /* 0x000000ccd034723c */ /* 0x084ff60000001834 */
[----:B------:R-:W-:Y:S01]  /*7260*/  @!UPT UIADD3 URZ, URZ, URZ, URZ ;  /* 0x0000003f3f3ff290 */ /* 0x000fe2000fffe03f */
[----:B------:R-:W-:Y:S01]  /*7270*/  @!P4 SHF.R.S32.HI R0, RZ, 0x1f, R131 ;  /* 0x0000001fff00c819 */ /* 0x000fe20000011483 */
[C---:B------:R-:W-:Y:S01]  /*7280*/  @!P4 IMAD.WIDE.U32 R2, R131.reuse, c[0x0][0x208], RZ ;  /* 0x000082008302ca25 */ /* 0x040fe200078e00ff */
[C---:B------:R-:W-:Y:S01]  /*7290*/  HMMA.16816.F32 R56, R212.reuse, R204, R56 ;  /* 0x000000ccd438723c */ /* 0x040fe20000001838 */
[----:B------:R-:W-:Y:S03]  /*72a0*/  @!P4 MOV R135, 0x5 ;  /* 0x000000050087c802 */ /* 0x000fe60000000f00 */
[----:B------:R-:W-:Y:S04]  /*72b0*/  @!P4 IMAD R0, R0, c[0x0][0x208], RZ ;  /* 0x000082000000ca24 */ /* 0x000fe800078e02ff */
[-C--:B------:R-:W-:Y:S04]  /*72c0*/  HMMA.16816.F32 R60, R212, R206.reuse, R60 ;  /* 0x000000ced43c723c */ /* 0x080fe8000000183c */
[----:B------:R-:W-:Y:S04]  /*72d0*/  @!P4 IMAD R0, R131, c[0x0][0x20c], R0 ;  /* 0x000083008300ca24 */ /* 0x000fe800078e0200 */
[----:B------:R-:W-:Y:S04]  /*72e0*/  HMMA.16816.F32 R64, R208, R206, R64 ;  /* 0x000000ced040723c */ /* 0x000fe80000001840 */
[----:B------:R-:W-:Y:S02]  /*72f0*/  @!P4 IADD3 R0, R3, R0, RZ ;  /* 0x000000000300c210 */ /* 0x000fe40007ffe0ff */
[C---:B------:R-:W-:Y:S02]  /*7300*/  @!P4 SHF.L.U32 R3, R2.reuse, 0x6, RZ ;  /* 0x000000060203c819 */ /* 0x040fe400000006ff */
[----:B------:R-:W-:Y:S01]  /*7310*/  @!P4 SHF.L.U64.HI R134, R2, 0x6, R0 ;  /* 0x000000060286c819 */ /* 0x000fe20000010200 */
[----:B------:R-:W-:Y:S03]  /*7320*/  @!P4 IMAD.MOV.U32 R0, RZ, RZ, c[0x0][0x208] ;  /* 0x00008200ff00c624 */ /* 0x000fe600078e00ff */
[C---:B------:R-:W-:Y:S02]  /*7330*/  @!P4 IADD3 R2, P2, R3.reuse, R136, RZ ;  /* 0x000000880302c210 */ /* 0x040fe40007f5e0ff */
[----:B------:R-:W-:Y:S02]  /*7340*/  @!P4 IADD3 R3, P1, P0, R3, 0x40, R136 ;  /* 0x000000400303c810 */ /* 0x000fe4000783e088 */
[----:B------:R-:W-:Y:S01]  /*7350*/  @!P4 SHF.L.U32 R206, R0, 0x5, RZ ;  /* 0x0000000500cec819 */ /* 0x000fe200000006ff */
[--C-:B------:R-:W-:Y:S01]  /*7360*/  @!P4 IMAD.X R137, R134, 0x1, R216.reuse, P2 ;  /* 0x000000018689c824 */ /* 0x100fe200010e06d8 */
[----:B------:R-:W-:Y:S02]  /*7370*/  @!P4 LEA R136, P2, R2, c[0x0][0x1f8], 0x1 ;  /* 0x00007e000288ca11 */ /* 0x000fe400078408ff */
[----:B------:R-:W-:Y:S02]  /*7380*/  @!P4 SHF.L.U64.HI R0, R0, R135, c[0x0][0x20c] ;  /* 0x000083000000c619 */ /* 0x000fe40000010287 */
[----:B------:R-:W-:Y:S02]  /*7390*/  @!P4 LEA.HI.X R137, R2, c[0x0][0x1fc], R137, 0x1, P2 ;  /* 0x00007f000289ca11 */ /* 0x000fe400010f0c89 */
[----:B------:R-:W-:Y:S02]  /*73a0*/  @!P4 IADD3.X R135, R134, RZ, R216, P1, P0 ;  /* 0x000000ff8687c210 */ /* 0x000fe40000fe04d8 */
[C---:B------:R-:W-:Y:S01]  /*73b0*/  @!P4 LEA R204, P1, R3.reuse, c[0x0][0x1f8], 0x1 ;  /* 0x00007e0003ccca11 */ /* 0x040fe200078208ff */
[----:B------:R-:W-:Y:S01]  /*73c0*/  @!PT LDS RZ, [RZ] ;  /* 0x00000000fffff984 */ /* 0x000fe20000000800 */
[----:B------:R-:W-:Y:S01]  /*73d0*/  @!PT LDS RZ, [RZ] ;  /* 0x00000000fffff984 */ /* 0x000fe20000000800 */
[----:B------:R-:W-:Y:S01]  /*73e0*/  @!PT LDS RZ, [RZ] ;  /* 0x00000000fffff984 */ /* 0x000fe20000000800 */
[----:B------:R1:W-:Y:S01]  /*73f0*/  @!P4 LDGSTS.E.BYPASS.LTC128B.128 [R244+0x100], [R136.64], !P6 ;  /* 0x0010000088f4cfae */ /* 0x0003e2000f101d48 */
[----:B------:R-:W-:Y:S02]  /*7400*/  @!P4 IADD3 R134, P0, R136, R206, RZ ;  /* 0x000000ce8886c210 */ /* 0x000fe40007f1e0ff */
[----:B------:R-:W-:Y:S02]  /*7410*/  @!P4 LEA.HI.X R205, R3, c[0x0][0x1fc], R135, 0x1, P1 ;  /* 0x00007f0003cdca11 */ /* 0x000fe400008f0c87 */
[----:B------:R-:W-:Y:S02]  /*7420*/  @!P4 IADD3.X R135, R137, R0, RZ, P0, !PT ;  /* 0x000000008987c210 */ /* 0x000fe400007fe4ff */
[----:B------:R-:W-:Y:S01]  /*7430*/  @!P4 IADD3 R2, P1, R134, R206, RZ ;  /* 0x000000ce8602c210 */ /* 0x000fe20007f3e0ff */
[----:B------:R2:W-:Y:S03]  /*7440*/  @!P4 LDGSTS.E.BYPASS.LTC128B.128 [R244+0x2100], [R204.64], !P5 ;  /* 0x02100000ccf4cfae */ /* 0x0005e6000e901d48 */
[----:B------:R-:W-:Y:S05]  /*7450*/  @!P4 IADD3.X R3, R135, R0, RZ, P1, !PT ;  /* 0x000000008703c210 */ /* 0x000fea0000ffe4ff */
[----:B------:R4:W-:Y:S08]  /*7460*/  @!P4 LDGSTS.E.BYPASS.LTC128B.128 [R244+0x900], [R134.64], !P6 ;  /* 0x0090000086f4cfae */ /* 0x0009f0000f101d48 */
[----:B------:R4:W-:Y:S01]  /*7470*/  @!P4 LDGSTS.E.BYPASS.LTC128B.128 [R244+0x2900], [R134.64+0x80], !P5 ;  /* 0x0290008086f4cfae */ /* 0x0009e2000e901d48 */
[----:B-1----:R-:W-:Y:S07]  /*7480*/  @!P4 IADD3 R136, P0, R2, R206, RZ ;  /* 0x000000ce0288c210 */ /* 0x002fee0007f1e0ff */
[----:B------:R3:W-:Y:S01]  /*7490*/  @!P4 LDGSTS.E.BYPASS.LTC128B.128 [R244+0x1100], [R2.64], !P6 ;  /* 0x0110000002f4cfae */ /* 0x0007e2000f101d48 */
[----:B------:R-:W-:Y:S07]  /*74a0*/  @!P4 IMAD.X R137, R3, 0x1, R0, P0 ;  /* 0x000000010389c824 */ /* 0x000fee00000e0600 */
[----:B------:R3:W-:Y:S08]  /*74b0*/  @!P4 LDGSTS.E.BYPASS.LTC128B.128 [R244+0x3100], [R2.64+0x80], !P5 ;  /* 0x0310008002f4cfae */ /* 0x0007f0000e901d48 */
[----:B------:R1:W-:Y:S08]  /*74c0*/  @!P4 LDGSTS.E.BYPASS.LTC128B.128 [R244+0x1900], [R136.64], !P6 ;  /* 0x0190000088f4cfae */ /* 0x0003f0000f101d48 */
[----:B------:R1:W-:Y:S08]  /*74d0*/  @!P4 LDGSTS.E.BYPASS.LTC128B.128 [R244+0x3900], [R136.64+0x80], !P5 ;  /* 0x0390008088f4cfae */ /* 0x0003f0000e901d48 */
[----:B--2---:R-:W-:Y:S08]  /*74e0*/  LDSM.16.M88.4 R204, [R232] ;  /* 0x00000000e8cc783b */ /* 0x004ff00000000200 */
[----:B------:R-:W2:Y:S08]  /*74f0*/  LDSM.16.M88.4 R208, [R230] ;  /* 0x00000000e6d0783b */ /* 0x000eb00000000200 */
[----:B------:R-:W1:Y:S08]  /*7500*/  LDSM.16.M88.4 R212, [R232+0x2000] ;  /* 0x00200000e8d4783b */ /* 0x000e700000000200 */
[----:B------:R-:W0:Y:S01]  /*7510*/  LDGDEPBAR ;  /* 0x00000000000079af */ /* 0x000e220000000000 */
[-C--:B--2---:R-:W-:Y:S08]  /*7520*/  HMMA.16816.F32 R4, R204, R208.reuse, R4 ;  /* 0x000000d0cc04723c */ /* 0x084ff00000001804 */
[C---:B-1----:R-:W-:Y:S08]  /*7530*/  HMMA.16816.F32 R8, R212.reuse, R208, R8 ;  /* 0x000000d0d408723c */ /* 0x042ff00000001808 */
[-C--:B------:R-:W-:Y:S08]  /*7540*/  HMMA.16816.F32 R12, R212, R210.reuse, R12 ;  /* 0x000000d2d40c723c */ /* 0x080ff0000000180c */
[C---:B------:R-:W-:Y:S01]  /*7550*/  HMMA.16816.F32 R16, R204.reuse, R210, R16 ;  /* 0x000000d2cc10723c */ /* 0x040fe20000001810 */
[----:B------:R-:W1:Y:S03]  /*7560*/  LDSM.16.M88.4 R208, [R230+0x800] ;  /* 0x00080000e6d0783b */ /* 0x000e660000000200 */
[----:B---3--:R-:W-:Y:S01]  /*7570*/  @P3 IMAD.HI.U32 R2, R242, c[0x0][0x2c8], RZ ;  /* 0x0000b200f2023a27 */ /* 0x008fe200078e00ff */
[----:B------:R-:W-:Y:S04]  /*7580*/  MOV R0, R242 ;  /* 0x000000f200007202 */ /* 0x000fe80000000f00 */
[----:B------:R-:W2:Y:S03]  /*7590*/  LDL.64 R242, [R1+0x28] ;  /* 0x0000280001f27983 */ /* 0x000ea60000100a00 */
[----:B------:R-:W-:Y:S01]  /*75a0*/  @P3 SHF.R.U32.HI R0, RZ, c[0x0][0x2cc], R2 ;  /* 0x0000b300ff003a19 */ /* 0x000fe20000011602 */
[-C--:B-1----:R-:W-:Y:S04]  /*75b0*/  HMMA.16816.F32 R20, R204, R208.reuse, R20 ;  /* 0x000000d0cc14723c */ /* 0x082fe80000001814 */
[----:B------:R-:W-:Y:S04]  /*75c0*/  SHFL.IDX PT, R3, R0, 0x1, 0x1c1f ;  /* 0x003c1f0000037f89 */ /* 0x000fe800000e0000 */
[C---:B------:R-:W-:Y:S04]  /*75d0*/  HMMA.16816.F32 R24, R212.reuse, R208, R24 ;  /* 0x000000d0d418723c */ /* 0x040fe80000001818 */
[----:B------:R-:W-:Y:S04]  /*75e0*/  SHFL.IDX PT, R2, R0, 0x2, 0x1c1f ;  /* 0x005c1f0000027f89 */ /* 0x000fe800000e0000 */
[-C--:B------:R-:W-:Y:S08]  /*75f0*/  HMMA.16816.F32 R28, R212, R210.reuse, R28 ;  /* 0x000000d2d41c723c */ /* 0x080ff0000000181c */
[C---:B------:R-:W-:Y:S01]  /*7600*/  HMMA.16816.F32 R32, R204.reuse, R210, R32 ;  /* 0x000000d2cc20723c */ /* 0x040fe20000001820 */
[----:B------:R-:W1:Y:S07]  /*7610*/  LDSM.16.M88.4 R208, [R230+0x1000] ;  /* 0x00100000e6d0783b */ /* 0x000e6e0000000200 */
[-C--:B-1----:R-:W-:Y:S08]  /*7620*/  HMMA.16816.F32 R36, R204, R208.reuse, R36 ;  /* 0x000000d0cc24723c */ /* 0x082ff00000001824 */
[C---:B------:R-:W-:Y:S08]  /*7630*/  HMMA.16816.F32 R40, R212.reuse, R208, R40 ;  /* 0x000000d0d428723c */ /* 0x040ff00000001828 */
[-C--:B------:R-:W-:Y:S08]  /*7640*/  HMMA.16816.F32 R44, R212, R210.reuse, R44 ;  /* 0x000000d2d42c723c */ /* 0x080ff0000000182c */
[C---:B------:R-:W-:Y:S01]  /*7650*/  HMMA.16816.F32 R48, R204.reuse, R210, R48 ;  /* 0x000000d2cc30723c */ /* 0x040fe20000001830 */
[----:B------:R-:W1:Y:S07]  /*7660*/  LDSM.16.M88.4 R208, [R230+0x1800] ;  /* 0x00180000e6d0783b */ /* 0x000e6e0000000200 */
[-C--:B-1----:R-:W-:Y:S08]  /*7670*/  HMMA.16816.F32 R52, R204, R208.reuse, R52 ;  /* 0x000000d0cc34723c */ /* 0x082ff00000001834 */
[C---:B------:R-:W-:Y:S08]  /*7680*/  HMMA.16816.F32 R56, R212.reuse, R208, R56 ;  /* 0x000000d0d438723c */ /* 0x040ff00000001838 */
[-C--:B------:R-:W-:Y:S01]  /*7690*/  HMMA.16816.F32 R60, R212, R210.reuse, R60 ;  /* 0x000000d2d43c723c */ /* 0x080fe2000000183c */
[----:B------:R-:W-:Y:S07]  /*76a0*/  LDSM.16.M88.4 R212, [R234+0x2000] ;  /* 0x00200000ead4783b */ /* 0x000fee0000000200 */
[----:B------:R-:W-:Y:S01]  /*76b0*/  HMMA.16816.F32 R64, R204, R210, R64 ;  /* 0x000000d2cc40723c */ /* 0x000fe20000001840 */
[----:B------:R-:W-:Y:S08]  /*76c0*/  LDSM.16.M88.4 R204, [R234] ;  /* 0x00000000eacc783b */ /* 0x000ff00000000200 */
[----:B------:R-:W1:Y:S02]  /*76d0*/  LDSM.16.M88.4 R208, [R227] ;  /* 0x00000000e3d0783b */ /* 0x000e640000000200 */
[-C--:B-1----:R-:W-:Y:S08]  /*76e0*/  HMMA.16816.F32 R4, R204, R208.reuse, R4 ;  /* 0x000000d0cc04723c */ /* 0x082ff00000001804 */
[C---:B------:R-:W-:Y:S08]  /*76f0*/  HMMA.16816.F32 R8, R212.reuse, R208, R8 ;  /* 0x000000d0d408723c */ /* 0x040ff00000001808 */
        /* <DEDUP_REMOVED lines=18> */
[----:B------:R-:W-:Y:S08]  /*7820*/  LDSM.16.M88.4 R204, [R231+0x4000] ;  /* 0x00400000e7cc783b */ /* 0x000ff00000000200 */
[----:B------:R-:W1:Y:S02]  /*7830*/  LDSM.16.M88.4 R208, [R224+0x2000] ;  /* 0x00200000e0d0783b */ /* 0x000e640000000200 */
        /* <DEDUP_REMOVED lines=21> */
[----:B------:R-:W1:Y:S02]  /*7990*/  LDSM.16.M88.4 R208, [R240] ;  /* 0x00000000f0d0783b */ /* 0x000e640000000200 */
        /* <DEDUP_REMOVED lines=67> */
[----:B------:R-:W-:Y:S09]  /*7dd0*/  FMUL.FTZ R15, R15, c[0x0][0x320] ;  /* 0x0000c8000f0f7a20 */ /* 0x000ff20000410000 */
[----:B------:R-:W-:Y:S10]  /*7de0*/  MUFU.TANH R210, R10 ;  /* 0x0000000a00d27308 */ /* 0x000ff40000002400 */
[----:B------:R3:W-:Y:S10]  /*7df0*/  MUFU.TANH R252, R7 ;  /* 0x0000000700fc7308 */ /* 0x0007f40000002400 */
[----:B------:R-:W-:Y:S10]  /*7e00*/  MUFU.TANH R223, R17 ;  /* 0x0000001100df7308 */ /* 0x000ff40000002400 */
[----:B------:R-:W1:Y:S01]  /*7e10*/  MUFU.TANH R251, R8 ;  /* 0x0000000800fb7308 */ /* 0x000e620000002400 */
[----:B---3--:R-:W3:Y:S09]  /*7e20*/  LDSM.16.M88.4 R4, [R227+0x2800] ;  /* 0x00280000e304783b */ /* 0x008ef20000000200 */
[----:B------:R-:W1:Y:S10]  /*7e30*/  MUFU.TANH R250, R9 ;  /* 0x0000000900fa7308 */ /* 0x000e740000002400 */
[----:B------:R-:W-:Y:S10]  /*7e40*/  MUFU.TANH R245, R16 ;  /* 0x0000001000f57308 */ /* 0x000ff40000002400 */
[----:B------:R-:W-:Y:S10]  /*7e50*/  MUFU.TANH R222, R18 ;  /* 0x0000001200de7308 */ /* 0x000ff40000002400 */
[----:B------:R-:W1:Y:S01]  /*7e60*/  MUFU.TANH R249, R12 ;  /* 0x0000000c00f97308 */ /* 0x000e620000002400 */
[-C--:B---3--:R-:W-:Y:S09]  /*7e70*/  HMMA.16816.F32 R20, R204, R4.reuse, R20 ;  /* 0x00000004cc14723c */ /* 0x088ff20000001814 */
[----:B------:R-:W3:Y:S01]  /*7e80*/  MUFU.TANH R247, R13 ;  /* 0x0000000d00f77308 */ /* 0x000ee20000002400 */
[C---:B------:R-:W-:Y:S09]  /*7e90*/  HMMA.16816.F32 R24, R212.reuse, R4, R24 ;  /* 0x00000004d418723c */ /* 0x040ff20000001818 */
[----:B------:R-:W1:Y:S01]  /*7ea0*/  MUFU.TANH R248, R14 ;  /* 0x0000000e00f87308 */ /* 0x000e620000002400 */
[-C--:B------:R-:W-:Y:S04]  /*7eb0*/  HMMA.16816.F32 R28, R212, R6.reuse, R28 ;  /* 0x00000006d41c723c */ /* 0x080fe8000000181c */
[----:B------:R-:W-:Y:S04]  /*7ec0*/  FMUL.FTZ R22, R22, c[0x0][0x320] ;  /* 0x0000c80016167a20 */ /* 0x000fe80000410000 */
[C---:B------:R-:W-:Y:S01]  /*7ed0*/  HMMA.16816.F32 R32, R204.reuse, R6, R32 ;  /* 0x00000006cc20723c */ /* 0x040fe20000001820 */
[----:B------:R-:W-:Y:S01]  /*7ee0*/  MUFU.TANH R221, R19 ;  /* 0x0000001300dd7308 */ /* 0x000fe20000002400 */
[----:B------:R-:W1:Y:S02]  /*7ef0*/  LDSM.16.M88.4 R4, [R227+0x3000] ;  /* 0x00300000e304783b */ /* 0x000e640000000200 */
[----:B------:R-:W-:Y:S02]  /*7f00*/  FMUL.FTZ R23, R23, c[0x0][0x320] ;  /* 0x0000c80017177a20 */ /* 0x000fe40000410000 */
[----:B------:R-:W-:Y:S02]  /*7f10*/  FMUL.FTZ R20, R20, c[0x0][0x320] ;  /* 0x0000c80014147a20 */ /* 0x000fe40000410000 */
[----:B------:R-:W-:Y:S03]  /*7f20*/  FMUL.FTZ R24, R24, c[0x0][0x320] ;  /* 0x0000c80018187a20 */ /* 0x000fe60000410000 */
[----:B------:R1:W-:Y:S01]  /*7f30*/  MUFU.TANH R136, R22 ;  /* 0x0000001600887308 */ /* 0x0003e20000002400 */
[----:B------:R-:W-:Y:S02]  /*7f40*/  FMUL.FTZ R27, R27, c[0x0][0x320] ;  /* 0x0000c8001b1b7a20 */ /* 0x000fe40000410000 */
[----:B------:R-:W-:Y:S02]  /*7f50*/  FMUL.FTZ R21, R21, c[0x0][0x320] ;  /* 0x0000c80015157a20 */ /* 0x000fe40000410000 */
[----:B------:R-:W-:Y:S02]  /*7f60*/  FMUL.FTZ R31, R31, c[0x0][0x320] ;  /* 0x0000c8001f1f7a20 */ /* 0x000fe40000410000 */
[----:B------:R-:W-:Y:S02]  /*7f70*/  FMUL.FTZ R25, R25, c[0x0][0x320] ;  /* 0x0000c80019197a20 */ /* 0x000fe40000410000 */
[----:B------:R-:W-:Y:S01]  /*7f80*/  FMUL.FTZ R29, R29, c[0x0][0x320] ;  /* 0x0000c8001d1d7a20 */ /* 0x000fe20000410000 */
[----:B----4-:R-:W-:Y:S01]  /*7f90*/  MUFU.TANH R135, R23 ;  /* 0x0000001700877308 */ /* 0x010fe20000002400 */
[----:B------:R-:W-:Y:S02]  /*7fa0*/  FMUL.FTZ R26, R26, c[0x0][0x320] ;  /* 0x0000c8001a1a7a20 */ /* 0x000fe40000410000 */
[----:B------:R-:W-:Y:S02]  /*7fb0*/  FMUL.FTZ R35, R35, c[0x0][0x320] ;  /* 0x0000c80023237a20 */ /* 0x000fe40000410000 */
[----:B------:R-:W-:Y:S02]  /*7fc0*/  FMUL.FTZ R28, R28, c[0x0][0x320] ;  /* 0x0000c8001c1c7a20 */ /* 0x000fe40000410000 */
[----:B------:R-:W-:Y:S02]  /*7fd0*/  FMUL.FTZ R32, R32, c[0x0][0x320] ;  /* 0x0000c80020207a20 */ /* 0x000fe40000410000 */
[----:B------:R-:W-:Y:S01]  /*7fe0*/  FMUL.FTZ R33, R33, c[0x0][0x320] ;  /* 0x0000c80021217a20 */ /* 0x000fe20000410000 */
[----:B------:R-:W-:Y:S01]  /*7ff0*/  MUFU.TANH R134, R28 ;  /* 0x0000001c00867308 */ /* 0x000fe20000002400 */
[----:B------:R-:W-:Y:S02]  /*8000*/  FMUL.FTZ R30, R30, c[0x0][0x320] ;  /* 0x0000c8001e1e7a20 */ /* 0x000fe40000410000 */
[----:B------:R-:W-:Y:S07]  /*8010*/  FMUL.FTZ R34, R34, c[0x0][0x320] ;  /* 0x0000c80022227a20 */ /* 0x000fee0000410000 */
[----:B------:R-:W-:Y:S01]  /*8020*/  MUFU.TANH R209, R24 ;  /* 0x0000001800d17308 */ /* 0x000fe20000002400 */
[-C--:B-1----:R-:W-:Y:S08]  /*8030*/  HMMA.16816.F32 R36, R204, R4.reuse, R36 ;  /* 0x00000004cc24723c */ /* 0x082ff00000001824 */
[C---:B------:R-:W-:Y:S01]  /*8040*/  HMMA.16816.F32 R40, R212.reuse, R4, R40 ;  /* 0x00000004d428723c */ /* 0x040fe20000001828 */
[----:B------:R-:W1:Y:S07]  /*8050*/  MUFU.TANH R246, R15 ;  /* 0x0000000f00f67308 */ /* 0x000e6e0000002400 */
[-C--:B------:R-:W-:Y:S03]  /*8060*/  HMMA.16816.F32 R44, R212, R6.reuse, R44 ;  /* 0x00000006d42c723c */ /* 0x080fe6000000182c */
[----:B------:R-:W4:Y:S05]  /*8070*/  MUFU.TANH R220, R20 ;  /* 0x0000001400dc7308 */ /* 0x000f2a0000002400 */
[C---:B------:R-:W-:Y:S01]  /*8080*/  HMMA.16816.F32 R48, R204.reuse, R6, R48 ;  /* 0x00000006cc30723c */ /* 0x040fe20000001830 */
[----:B------:R-:W1:Y:S01]  /*8090*/  LDSM.16.M88.4 R4, [R227+0x3800] ;  /* 0x00380000e304783b */ /* 0x000e620000000200 */
[----:B------:R-:W-:Y:S04]  /*80a0*/  DEPBAR.LE SB0, 0x0 ;  /* 0x000080000000791a */ /* 0x000fe80000000000 */
[----:B------:R-:W-:Y:S01]  /*80b0*/  MUFU.TANH R218, R31 ;  /* 0x0000001f00da7308 */ /* 0x000fe20000002400 */
[----:B------:R-:W-:Y:S02]  /*80c0*/  FMUL.FTZ R37, R37, c[0x0][0x320] ;  /* 0x0000c80025257a20 */ /* 0x000fe40000410000 */
[----:B------:R-:W-:Y:S03]  /*80d0*/  FMUL.FTZ R41, R41, c[0x0][0x320] ;  /* 0x0000c80029297a20 */ /* 0x000fe60000410000 */
        /* <DEDUP_REMOVED lines=17> */
[-C--:B-1----:R-:W-:Y:S06]  /*81f0*/  HMMA.16816.F32 R52, R204, R4.reuse, R52 ;  /* 0x00000004cc34723c */ /* 0x082fec0000001834 */
[----:B------:R4:W-:Y:S01]  /*8200*/  MUFU.TANH R31, R48 ;  /* 0x00000030001f7308 */ /* 0x0009e20000002400 */
[----:B------:R-:W-:Y:S01]  /*8210*/  FMUL.FTZ R44, R44, c[0x0][0x320] ;  /* 0x0000c8002c2c7a20 */ /* 0x000fe20000410000 */
[C---:B------:R-:W-:Y:S01]  /*8220*/  HMMA.16816.F32 R56, R212.reuse, R4, R56 ;  /* 0x00000004d438723c */ /* 0x040fe20000001838 */
[----:B------:R-:W1:Y:S07]  /*8230*/  SHFL.IDX PT, R4, R0, RZ, 0x1c1f ;  /* 0x001c1fff00047589 */ /* 0x000e6e00000e0000 */
[----:B------:R-:W-:Y:S01]  /*8240*/  MUFU.TANH R8, R45 ;  /* 0x0000002d00087308 */ /* 0x000fe20000002400 */
[-C--:B------:R-:W-:Y:S01]  /*8250*/  HMMA.16816.F32 R60, R212, R6.reuse, R60 ;  /* 0x00000006d43c723c */ /* 0x080fe2000000183c */
[----:B------:R1:W2:Y:S07]  /*8260*/  SHFL.IDX PT, R5, R0, 0x3, 0x1c1f ;  /* 0x007c1f0000057f89 */ /* 0x0002ae00000e0000 */
[----:B------:R-:W-:Y:S01]  /*8270*/  HMMA.16816.F32 R64, R204, R6, R64 ;  /* 0x00000006cc40723c */ /* 0x000fe20000001840 */
[----:B------:R2:W-:Y:S03]  /*8280*/  MUFU.TANH R216, R27 ;  /* 0x0000001b00d87308 */ /* 0x0005e60000002400 */
[----:B------:R-:W-:Y:S02]  /*8290*/  FMUL.FTZ R54, R54, c[0x0][0x320] ;  /* 0x0000c80036367a20 */ /* 0x000fe40000410000 */
[----:B------:R-:W-:Y:S02]  /*82a0*/  FMUL.FTZ R53, R53, c[0x0][0x320] ;  /* 0x0000c80035357a20 */ /* 0x000fe40000410000 */
[----:B------:R-:W-:Y:S03]  /*82b0*/  FMUL.FTZ R59, R59, c[0x0][0x320] ;  /* 0x0000c8003b3b7a20 */ /* 0x000fe60000410000 */
[----:B------:R-:W2:Y:S01]  /*82c0*/  MUFU.TANH R137, R21 ;  /* 0x0000001500897308 */ /* 0x000ea20000002400 */
[----:B------:R-:W-:Y:S02]  /*82d0*/  FMUL.FTZ R6, R55, c[0x0][0x320] ;  /* 0x0000c80037067a20 */ /* 0x000fe40000410000 */
[----:B------:R-:W-:Y:S01]  /*82e0*/  FMUL.FTZ R57, R57, c[0x0][0x320] ;  /* 0x0000c80039397a20 */ /* 0x000fe20000410000 */
[----:B-1----:R-:W-:Y:S01]  /*82f0*/  MOV R0, 0xffffffc0 ;  /* 0xffffffc000007802 */ /* 0x002fe20000000f00 */
[----:B------:R-:W-:Y:S02]  /*8300*/  FMUL.FTZ R60, R60, c[0x0][0x320] ;  /* 0x0000c8003c3c7a20 */ /* 0x000fe40000410000 */
[----:B------:R-:W-:Y:S03]  /*8310*/  FMUL.FTZ R62, R62, c[0x0][0x320] ;  /* 0x0000c8003e3e7a20 */ /* 0x000fe60000410000 */
[----:B------:R-:W1:Y:S01]  /*8320*/  MUFU.TANH R208, R25 ;  /* 0x0000001900d07308 */ /* 0x000e620000002400 */
[----:B------:R-:W-:Y:S02]  /*8330*/  IMAD R0, R131, R0, 0x1 ;  /* 0x0000000183007424 */ /* 0x000fe400078e0200 */
[----:B------:R-:W-:Y:S02]  /*8340*/  FMUL.FTZ R56, R56, c[0x0][0x320] ;  /* 0x0000c80038387a20 */ /* 0x000fe40000410000 */
[----:B------:R-:W-:Y:S01]  /*8350*/  FMUL.FTZ R58, R58, c[0x0][0x320] ;  /* 0x0000c8003a3a7a20 */ /* 0x000fe20000410000 */
[----:B------:R-:W-:Y:S01]  /*8360*/  IADD3 R0, R0, c[0x0][0x1d0], -R241 ;  /* 0x0000740000007a10 */ /* 0x000fe20007ffe8f1 */
[----:B------:R-:W-:Y:S03]  /*8370*/  FMUL.FTZ R64, R64, c[0x0][0x320] ;  /* 0x0000c80040407a20 */ /* 0x000fe60000410000 */
[----:B------:R-:W-:Y:S01]  /*8380*/  IADD3 R0, R0, -c[0x0][0x168], RZ ;  /* 0x80005a0000007a10 */ /* 0x000fe20007ffe0ff */
[----:B------:R1:W-:Y:S03]  /*8390*/  MUFU.TANH R7, R47 ;  /* 0x0000002f00077308 */ /* 0x0003e60000002400 */
[C---:B------:R-:W-:Y:S01]  /*83a0*/  IADD3 R3, R0.reuse, R3, RZ ;  /* 0x0000000300037210 */ /* 0x040fe20007ffe0ff */
[C---:B------:R-:W-:Y:S01]  /*83b0*/  IMAD.IADD R4, R0.reuse, 0x1, R4 ;  /* 0x0000000100047824 */ /* 0x040fe200078e0204 */
[C---:B------:R-:W-:Y:S01]  /*83c0*/  IADD3 R2, R0.reuse, R2, RZ ;  /* 0x0000000200027210 */ /* 0x040fe20007ffe0ff */
[----:B--2---:R-:W-:Y:S01]  /*83d0*/  IMAD.IADD R0, R0, 0x1, R5 ;  /* 0x0000000100007824 */ /* 0x004fe200078e0205 */
[----:B------:R-:W-:Y:S01]  /*83e0*/  ISETP.GT.AND P1, PT, R3, RZ, PT ;  /* 0x000000ff0300720c */ /* 0x000fe20003f24270 */
[----:B------:R-:W-:Y:S01]  /*83f0*/  FMUL.FTZ R5, R52, c[0x0][0x320] ;  /* 0x0000c80034057a20 */ /* 0x000fe20000410000 */
[----:B------:R-:W-:Y:S01]  /*8400*/  ISETP.GT.AND P2, PT, R4, RZ, PT ;  /* 0x000000ff0400720c */ /* 0x000fe20003f44270 */
[----:B------:R-:W3:Y:S01]  /*8410*/  MUFU.TANH R217, R26 ;  /* 0x0000001a00d97308 */ /* 0x000ee20000002400 */
[----:B------:R-:W-:Y:S02]  /*8420*/  FSEL R22, R128, -INF , P1 ;  /* 0xff80000080167808 */ /* 0x000fe40000800000 */
[----:B------:R-:W2:Y:S01]  /*8430*/  LDL R128, [R1+0x20] ;  /* 0x0000200001807983 */ /* 0x000ea20000100800 */
[----:B------:R-:W-:Y:S02]  /*8440*/  ISETP.GT.AND P0, PT, R4, 0x1, PT ;  /* 0x000000010400780c */ /* 0x000fe40003f04270 */
[----:B------:R-:W-:Y:S02]  /*8450*/  FSEL R17, R235, -INF , P2 ;  /* 0xff800000eb117808 */ /* 0x000fe40001000000 */
[C---:B------:R-:W-:Y:S02]  /*8460*/  ISETP.GT.AND P2, PT, R2.reuse, RZ, PT ;  /* 0x000000ff0200720c */ /* 0x040fe40003f44270 */
[----:B------:R-:W1:Y:S01]  /*8470*/  MUFU.TANH R29, R29 ;  /* 0x0000001d001d7308 */ /* 0x000e620000002400 */
[----:B------:R-:W-:Y:S02]  /*8480*/  ISETP.GT.AND P1, PT, R2, 0x1, PT ;  /* 0x000000010200780c */ /* 0x000fe40003f24270 */
[----:B------:R-:W-:Y:S02]  /*8490*/  ISETP.GT.AND P4, PT, R3, 0x1, PT ;  /* 0x000000010300780c */ /* 0x000fe40003f84270 */
[----:B------:R-:W-:Y:S02]  /*84a0*/  FSEL R37, R251, -INF , P2 ;  /* 0xff800000fb257808 */ /* 0x000fe40001000000 */
[----:B------:R-:W-:Y:S02]  /*84b0*/  FSEL R18, R130, -INF , P0 ;  /* 0xff80000082127808 */ /* 0x000fe40000000000 */
[----:B------:R-:W-:Y:S01]  /*84c0*/  ISETP.GT.AND P0, PT, R0, RZ, PT ;  /* 0x000000ff0000720c */ /* 0x000fe20003f04270 */
[----:B------:R-:W1:Y:S01]  /*84d0*/  MUFU.TANH R219, R30 ;  /* 0x0000001e00db7308 */ /* 0x000e620000002400 */
[----:B------:R-:W-:Y:S02]  /*84e0*/  ISETP.GT.AND P2, PT, R2, 0x8, PT ;  /* 0x000000080200780c */ /* 0x000fe40003f44270 */
[----:B------:R-:W-:Y:S02]  /*84f0*/  FSEL R41, R250, -INF , P1 ;  /* 0xff800000fa297808 */ /* 0x000fe40000800000 */
[----:B------:R-:W-:Y:S02]  /*8500*/  ISETP.GT.AND P1, PT, R2, 0x9, PT ;  /* 0x000000090200780c */ /* 0x000fe40003f24270 */
[----:B------:R-:W-:Y:S02]  /*8510*/  FSEL R23, R252, -INF , P4 ;  /* 0xff800000fc177808 */ /* 0x000fe40002000000 */
[----:B------:R-:W-:Y:S01]  /*8520*/  ISETP.GT.AND P4, PT, R0, 0x1, PT ;  /* 0x000000010000780c */ /* 0x000fe20003f84270 */
[----:B------:R-:W1:Y:S01]  /*8530*/  MUFU.TANH R32, R32 ;  /* 0x0000002000207308 */ /* 0x000e620000002400 */
[----:B------:R-:W-:Y:S02]  /*8540*/  FSEL R52, R249, -INF , P2 ;  /* 0xff800000f9347808 */ /* 0x000fe40001000000 */
[----:B------:R-:W-:Y:S02]  /*8550*/  ISETP.GT.AND P2, PT, R4, 0x8, PT ;  /* 0x000000080400780c */ /* 0x000fe40003f44270 */
[----:B---3--:R-:W-:Y:S02]  /*8560*/  FSEL R55, R247, -INF , P1 ;  /* 0xff800000f7377808 */ /* 0x008fe40000800000 */
[----:B------:R-:W-:Y:S02]  /*8570*/  ISETP.GT.AND P1, PT, R3, 0x8, PT ;  /* 0x000000080300780c */ /* 0x000fe40003f24270 */
[----:B------:R-:W-:Y:S01]  /*8580*/  FSEL R210, R210, -INF , P0 ;  /* 0xff800000d2d27808 */ /* 0x000fe20000000000 */
[----:B------:R-:W-:Y:S01]  /*8590*/  MUFU.TANH R26, R33 ;  /* 0x00000021001a7308 */ /* 0x000fe20000002400 */
[C---:B------:R-:W-:Y:S02]  /*85a0*/  ISETP.GT.AND P0, PT, R0.reuse, 0x8, PT ;  /* 0x000000080000780c */ /* 0x040fe40003f04270 */
[----:B------:R-:W-:Y:S02]  /*85b0*/  FSEL R211, R211, -INF , P4 ;  /* 0xff800000d3d37808 */ /* 0x000fe40002000000 */
[----:B------:R-:W-:Y:S02]  /*85c0*/  ISETP.GT.AND P4, PT, R0, 0x9, PT ;  /* 0x000000090000780c */ /* 0x000fe40003f84270 */
[----:B------:R-:W-:Y:S02]  /*85d0*/  FSEL R212, R248, -INF , P0 ;  /* 0xff800000f8d47808 */ /* 0x000fe40000000000 */
[----:B------:R-:W-:Y:S01]  /*85e0*/  ISETP.GT.AND P0, PT, R4, 0x9, PT ;  /* 0x000000090400780c */ /* 0x000fe20003f04270 */
[----:B------:R-:W3:Y:S01]  /*85f0*/  MUFU.TANH R25, R34 ;  /* 0x0000002200197308 */ /* 0x000ee20000002400 */
[----:B------:R-:W-:Y:S02]  /*8600*/  FSEL R24, R222, -INF , P1 ;  /* 0xff800000de187808 */ /* 0x000fe40000800000 */
[----:B------:R-:W-:Y:S02]  /*8610*/  ISETP.GT.AND P1, PT, R3, 0x10, PT ;  /* 0x000000100300780c */ /* 0x000fe40003f24270 */
[----:B------:R-:W-:Y:S02]  /*8620*/  FSEL R19, R245, -INF , P2 ;  /* 0xff800000f5137808 */ /* 0x000fe40001000000 */
[----:B------:R-:W-:Y:S02]  /*8630*/  ISETP.GT.AND P2, PT, R4, 0x10, PT ;  /* 0x000000100400780c */ /* 0x000fe40003f44270 */
[----:B------:R-:W-:Y:S01]  /*8640*/  FSEL R215, R246, -INF , P4 ;  /* 0xff800000f6d77808 */ /* 0x000fe20002000000 */
[----:B------:R3:W-:Y:S01]  /*8650*/  MUFU.TANH R33, R54 ;  /* 0x0000003600217308 */ /* 0x0007e20000002400 */
[----:B------:R-:W-:Y:S02]  /*8660*/  ISETP.GT.AND P4, PT, R3, 0x9, PT ;  /* 0x000000090300780c */ /* 0x000fe40003f84270 */
[----:B------:R-:W-:Y:S02]  /*8670*/  FSEL R20, R223, -INF , P0 ;  /* 0xff800000df147808 */ /* 0x000fe40000000000 */
[----:B------:R-:W-:Y:S02]  /*8680*/  ISETP.GT.AND P0, PT, R4, 0x11, PT ;  /* 0x000000110400780c */ /* 0x000fe40003f04270 */
[----:B----4-:R-:W-:Y:S02]  /*8690*/  FSEL R48, R220, -INF , P2 ;  /* 0xff800000dc307808 */ /* 0x010fe40001000000 */
[----:B------:R-:W-:Y:S01]  /*86a0*/  FSEL R205, R136, -INF , P1 ;  /* 0xff80000088cd7808 */ /* 0x000fe20000800000 */
[----:B------:R-:W4:Y:S01]  /*86b0*/  MUFU.TANH R36, R36 ;  /* 0x0000002400247308 */ /* 0x000f220000002400 */
[C---:B------:R-:W-:Y:S02]  /*86c0*/  ISETP.GT.AND P2, PT, R2.reuse, 0x10, PT ;  /* 0x000000100200780c */ /* 0x040fe40003f44270 */
[----:B------:R-:W-:Y:S02]  /*86d0*/  ISETP.GT.AND P1, PT, R2, 0x11, PT ;  /* 0x000000110200780c */ /* 0x000fe40003f24270 */
[----:B------:R-:W-:Y:S02]  /*86e0*/  FSEL R27, R221, -INF , P4 ;  /* 0xff800000dd1b7808 */ /* 0x000fe40002000000 */
[----:B------:R-:W-:Y:S02]  /*86f0*/  ISETP.GT.AND P4, PT, R3, 0x11, PT ;  /* 0x000000110300780c */ /* 0x000fe40003f84270 */
[----:B-1----:R-:W-:Y:S01]  /*8700*/  FSEL R47, R137, -INF , P0 ;  /* 0xff800000892f7808 */ /* 0x002fe20000000000 */
[----:B------:R-:W-:Y:S01]  /*8710*/  MUFU.TANH R14, R39 ;  /* 0x00000027000e7308 */ /* 0x000fe20000002400 */
[----:B------:R-:W-:Y:S02]  /*8720*/  ISETP.GT.AND P0, PT, R0, 0x10, PT ;  /* 0x000000100000780c */ /* 0x000fe40003f04270 */
[----:B------:R-:W-:Y:S02]  /*8730*/  FSEL R209, R209, -INF , P2 ;  /* 0xff800000d1d17808 */ /* 0x000fe40001000000 */
[----:B------:R-:W-:Y:S02]  /*8740*/  ISETP.GT.AND P2, PT, R2, 0x18, PT ;  /* 0x000000180200780c */ /* 0x000fe40003f44270 */
[----:B------:R-:W-:Y:S02]  /*8750*/  FSEL R208, R208, -INF , P1 ;  /* 0xff800000d0d07808 */ /* 0x000fe40000800000 */
[----:B------:R-:W-:Y:S01]  /*8760*/  ISETP.GT.AND P1, PT, R2, 0x19, PT ;  /* 0x000000190200780c */ /* 0x000fe20003f24270 */
[----:B------:R1:W-:Y:S01]  /*8770*/  MUFU.TANH R12, R42 ;  /* 0x0000002a000c7308 */ /* 0x0003e20000002400 */
[----:B------:R-:W-:Y:S02]  /*8780*/  FSEL R204, R135, -INF , P4 ;  /* 0xff80000087cc7808 */ /* 0x000fe40002000000 */
[C---:B------:R-:W-:Y:S02]  /*8790*/  ISETP.GT.AND P4, PT, R0.reuse, 0x11, PT ;  /* 0x000000110000780c */ /* 0x040fe40003f84270 */
[----:B------:R-:W-:Y:S02]  /*87a0*/  FSEL R217, R217, -INF , P0 ;  /* 0xff800000d9d97808 */ /* 0x000fe40000000000 */
[----:B------:R-:W-:Y:S02]  /*87b0*/  FSEL R206, R29, -INF , P1 ;  /* 0xff8000001dce7808 */ /* 0x000fe40000800000 */
[----:B------:R-:W-:Y:S01]  /*87c0*/  ISETP.GT.AND P1, PT, R3, 0x18, PT ;  /* 0x000000180300780c */ /* 0x000fe20003f24270 */
[----:B------:R-:W1:Y:S01]  /*87d0*/  MUFU.TANH R21, R35 ;  /* 0x0000002300157308 */ /* 0x000e620000002400 */
[----:B------:R-:W-:Y:S02]  /*87e0*/  ISETP.GT.AND P0, PT, R0, 0x18, PT ;  /* 0x000000180000780c */ /* 0x000fe40003f04270 */
[----:B------:R-:W-:Y:S02]  /*87f0*/  FSEL R207, R134, -INF , P2 ;  /* 0xff80000086cf7808 */ /* 0x000fe40001000000 */
[----:B------:R-:W-:Y:S02]  /*8800*/  ISETP.GT.AND P2, PT, R4, 0x18, PT ;  /* 0x000000180400780c */ /* 0x000fe40003f44270 */
[----:B------:R-:W-:Y:S02]  /*8810*/  FSEL R216, R216, -INF , P4 ;  /* 0xff800000d8d87808 */ /* 0x000fe40002000000 */
[----:B------:R-:W-:Y:S01]  /*8820*/  ISETP.GT.AND P4, PT, R0, 0x19, PT ;  /* 0x000000190000780c */ /* 0x000fe20003f84270 */
[----:B------:R4:W-:Y:S01]  /*8830*/  MUFU.TANH R28, R53 ;  /* 0x00000035001c7308 */ /* 0x0009e20000002400 */
[----:B------:R-:W-:Y:S02]  /*8840*/  FSEL R219, R219, -INF , P0 ;  /* 0xff800000dbdb7808 */ /* 0x000fe40000000000 */
[----:B------:R-:W-:Y:S02]  /*8850*/  ISETP.GT.AND P0, PT, R4, 0x19, PT ;  /* 0x000000190400780c */ /* 0x000fe40003f04270 */
[----:B------:R-:W-:Y:S02]  /*8860*/  FSEL R43, R32, -INF , P2 ;  /* 0xff800000202b7808 */ /* 0x000fe40001000000 */
[----:B------:R-:W-:Y:S02]  /*8870*/  ISETP.GT.AND P2, PT, R4, 0x20, PT ;  /* 0x000000200400780c */ /* 0x000fe40003f44270 */
[----:B---3--:R-:W-:Y:S01]  /*8880*/  FSEL R54, R25, -INF , P1 ;  /* 0xff80000019367808 */ /* 0x008fe20000800000 */
[----:B------:R-:W3:Y:S01]  /*8890*/  MUFU.TANH R13, R40 ;  /* 0x00000028000d7308 */ /* 0x000ee20000002400 */
[----:B------:R-:W-:Y:S01]  /*88a0*/  FMUL.FTZ R25, R65, c[0x0][0x320] ;  /* 0x0000c80041197a20 */ /* 0x000fe20000410000 */
[----:B------:R-:W-:Y:S02]  /*88b0*/  FSEL R218, R218, -INF , P4 ;  /* 0xff800000dada7808 */ /* 0x000fe40002000000 */
[C---:B------:R-:W-:Y:S02]  /*88c0*/  ISETP.GT.AND P4, PT, R3.reuse, 0x19, PT ;  /* 0x000000190300780c */ /* 0x040fe40003f84270 */
[----:B-1----:R-:W-:Y:S02]  /*88d0*/  FSEL R42, R26, -INF , P0 ;  /* 0xff8000001a2a7808 */ /* 0x002fe40000000000 */
[----:B----4-:R-:W-:Y:S02]  /*88e0*/  FSEL R39, R36, -INF , P2 ;  /* 0xff80000024277808 */ /* 0x010fe40001000000 */
[----:B------:R3:W-:Y:S01]  /*88f0*/  MUFU.TANH R34, R51 ;  /* 0x0000003300227308 */ /* 0x0007e20000002400 */
[----:B------:R-:W-:Y:S02]  /*8900*/  ISETP.GT.AND P2, PT, R2, 0x20, PT ;  /* 0x000000200200780c */ /* 0x000fe40003f44270 */
[----:B------:R-:W-:Y:S02]  /*8910*/  ISETP.GT.AND P1, PT, R3, 0x20, PT ;  /* 0x000000200300780c */ /* 0x000fe40003f24270 */
[----:B------:R-:W-:Y:S01]  /*8920*/  FSEL R53, R21, -INF , P4 ;  /* 0xff80000015357808 */ /* 0x000fe20002000000 */
[----:B------:R-:W-:Y:S01]  /*8930*/  FMUL.FTZ R21, R66, c[0x0][0x320] ;  /* 0x0000c80042157a20 */ /* 0x000fe20000410000 */
[----:B------:R-:W-:Y:S02]  /*8940*/  ISETP.GT.AND P4, PT, R3, 0x21, PT ;  /* 0x000000210300780c */ /* 0x000fe40003f84270 */
[----:B------:R-:W-:Y:S01]  /*8950*/  ISETP.GT.AND P0, PT, R4, 0x21, PT ;  /* 0x000000210400780c */ /* 0x000fe20003f04270 */
[----:B------:R1:W4:Y:S01]  /*8960*/  MUFU.TANH R15, R38 ;  /* 0x00000026000f7308 */ /* 0x0003220000002400 */
[----:B------:R-:W-:Y:S02]  /*8970*/  FSEL R45, R14, -INF , P4 ;  /* 0xff8000000e2d7808 */ /* 0x000fe40002000000 */
[----:B------:R-:W-:Y:S04]  /*8980*/  ISETP.GT.AND P4, PT, R0, 0x21, PT ;  /* 0x000000210000780c */ /* 0x000fe80003f84270 */
[----:B------:R-:W-:Y:S02]  /*8990*/  FSEL R213, R10, -INF , P4 ;  /* 0xff8000000ad57808 */ /* 0x000fe40002000000 */
[----:B------:R-:W-:Y:S01]  /*89a0*/  ISETP.GT.AND P4, PT, R0, 0x29, PT ;  /* 0x000000290000780c */ /* 0x000fe20003f84270 */
[----:B------:R4:W-:Y:S01]  /*89b0*/  MUFU.TANH R9, R46 ;  /* 0x0000002e00097308 */ /* 0x0009e20000002400 */
[----:B---3--:R-:W-:Y:S01]  /*89c0*/  FSEL R51, R13, -INF , P2 ;  /* 0xff8000000d337808 */ /* 0x008fe20001000000 */
[----:B------:R-:W-:Y:S01]  /*89d0*/  FMUL.FTZ R13, R61, c[0x0][0x320] ;  /* 0x0000c8003d0d7a20 */ /* 0x000fe20000410000 */
[----:B------:R-:W-:Y:S07]  /*89e0*/  ISETP.GT.AND P2, PT, R2, 0x28, PT ;  /* 0x000000280200780c */ /* 0x000fee0003f44270 */
[----:B------:R-:W3:Y:S01]  /*89f0*/  MUFU.TANH R44, R44 ;  /* 0x0000002c002c7308 */ /* 0x000ee20000002400 */
[----:B-1----:R-:W-:Y:S02]  /*8a00*/  FSEL R38, R16, -INF , P0 ;  /* 0xff80000010267808 */ /* 0x002fe40000000000 */
[----:B------:R-:W-:Y:S07]  /*8a10*/  ISETP.GT.AND P0, PT, R0, 0x20, PT ;  /* 0x000000200000780c */ /* 0x000fee0003f04270 */
[----:B------:R1:W-:Y:S01]  /*8a20*/  MUFU.TANH R35, R50 ;  /* 0x0000003200237308 */ /* 0x0003e20000002400 */
[----:B------:R-:W-:Y:S01]  /*8a30*/  FSEL R214, R12, -INF , P0 ;  /* 0xff8000000cd67808 */ /* 0x000fe20000000000 */
[----:B------:R-:W-:Y:S01]  /*8a40*/  FMUL.FTZ R12, R67, c[0x0][0x320] ;  /* 0x0000c800430c7a20 */ /* 0x000fe20000410000 */
[----:B------:R-:W-:Y:S02]  /*8a50*/  ISETP.GT.AND P0, PT, R0, 0x28, PT ;  /* 0x000000280000780c */ /* 0x000fe40003f04270 */
[----:B----4-:R-:W-:Y:S02]  /*8a60*/  FSEL R46, R15, -INF , P1 ;  /* 0xff8000000f2e7808 */ /* 0x010fe40000800000 */
[----:B------:R-:W-:Y:S03]  /*8a70*/  ISETP.GT.AND P1, PT, R2, 0x21, PT ;  /* 0x000000210200780c */ /* 0x000fe60003f24270 */
[----:B------:R-:W-:Y:S01]  /*8a80*/  MUFU.TANH R40, R56 ;  /* 0x0000003800287308 */ /* 0x000fe20000002400 */
[----:B---3--:R-:W-:Y:S02]  /*8a90*/  FSEL R44, R44, -INF , P2 ;  /* 0xff8000002c2c7808 */ /* 0x008fe40001000000 */
[C---:B------:R-:W-:Y:S07]  /*8aa0*/  ISETP.GT.AND P2, PT, R4.reuse, 0x28, PT ;  /* 0x000000280400780c */ /* 0x040fee0003f44270 */
[----:B------:R3:W-:Y:S01]  /*8ab0*/  MUFU.TANH R56, R58 ;  /* 0x0000003a00387308 */ /* 0x0007e20000002400 */
[----:B------:R-:W-:Y:S02]  /*8ac0*/  FSEL R31, R31, -INF , P2 ;  /* 0xff8000001f1f7808 */ /* 0x000fe40001000000 */
[----:B------:R-:W-:Y:S02]  /*8ad0*/  ISETP.GT.AND P2, PT, R4, 0x30, PT ;  /* 0x000000300400780c */ /* 0x000fe40003f44270 */
[----:B-1----:R-:W-:Y:S02]  /*8ae0*/  FSEL R50, R11, -INF , P1 ;  /* 0xff8000000b327808 */ /* 0x002fe40000800000 */
[----:B------:R-:W-:Y:S03]  /*8af0*/  ISETP.GT.AND P1, PT, R2, 0x29, PT ;  /* 0x000000290200780c */ /* 0x000fe60003f24270 */
[----:B------:R-:W1:Y:S10]  /*8b00*/  MUFU.TANH R5, R5 ;  /* 0x0000000500057308 */ /* 0x000e740000002400 */
[----:B------:R4:W-:Y:S01]  /*8b10*/  MUFU.TANH R30, R49 ;  /* 0x00000031001e7308 */ /* 0x0009e20000002400 */
[----:B---3--:R-:W-:Y:S02]  /*8b20*/  FSEL R58, R7, -INF , P4 ;  /* 0xff800000073a7808 */ /* 0x008fe40002000000 */
[C---:B------:R-:W-:Y:S07]  /*8b30*/  ISETP.GT.AND P4, PT, R3.reuse, 0x29, PT ;  /* 0x000000290300780c */ /* 0x040fee0003f84270 */
[----:B------:R-:W3:Y:S01]  /*8b40*/  MUFU.TANH R6, R6 ;  /* 0x0000000600067308 */ /* 0x000ee20000002400 */
[----:B------:R-:W-:Y:S02]  /*8b50*/  FSEL R34, R34, -INF , P4 ;  /* 0xff80000022227808 */ /* 0x000fe40002000000 */
[----:B------:R-:W-:Y:S02]  /*8b60*/  ISETP.GT.AND P4, PT, R3, 0x31, PT ;  /* 0x000000310300780c */ /* 0x000fe40003f84270 */
[----:B-1----:R-:W-:Y:S02]  /*8b70*/  FSEL R29, R5, -INF , P2 ;  /* 0xff800000051d7808 */ /* 0x002fe40001000000 */
[----:B------:R-:W-:Y:S02]  /*8b80*/  ISETP.GT.AND P2, PT, R2, 0x30, PT ;  /* 0x000000300200780c */ /* 0x000fe40003f44270 */
[----:B------:R-:W-:Y:S01]  /*8b90*/  FMNMX.FTZ R5, R37, R138, !PT ;  /* 0x0000008a25057209 */ /* 0x000fe20007810000 */
[----:B------:R1:W1:Y:S01]  /*8ba0*/  MUFU.TANH R36, R57 ;  /* 0x0000003900247308 */ /* 0x0002620000002400 */
[----:B------:R-:W-:Y:S02]  /*8bb0*/  FSEL R40, R40, -INF , P2 ;  /* 0xff80000028287808 */ /* 0x000fe40001000000 */
[----:B------:R-:W-:Y:S02]  /*8bc0*/  ISETP.GT.AND P2, PT, R4, 0x39, PT ;  /* 0x000000390400780c */ /* 0x000fe40003f44270 */
[----:B----4-:R-:W-:Y:S02]  /*8bd0*/  FSEL R49, R8, -INF , P1 ;  /* 0xff80000008317808 */ /* 0x010fe40000800000 */
[----:B------:R-:W-:Y:S03]  /*8be0*/  ISETP.GT.AND P1, PT, R3, 0x28, PT ;  /* 0x000000280300780c */ /* 0x000fe60003f24270 */
[----:B------:R-:W4:Y:S01]  /*8bf0*/  MUFU.TANH R26, R64 ;  /* 0x00000040001a7308 */ /* 0x000f220000002400 */
[----:B------:R-:W-:Y:S02]  /*8c00*/  FSEL R35, R35, -INF , P1 ;  /* 0xff80000023237808 */ /* 0x000fe40000800000 */
[----:B------:R-:W-:Y:S02]  /*8c10*/  ISETP.GT.AND P1, PT, R3, 0x30, PT ;  /* 0x000000300300780c */ /* 0x000fe40003f24270 */
[----:B---3--:R-:W-:Y:S02]  /*8c20*/  FSEL R32, R6, -INF , P4 ;  /* 0xff80000006207808 */ /* 0x008fe40002000000 */
[----:B------:R-:W-:Y:S02]  /*8c30*/  ISETP.GT.AND P4, PT, R4, 0x38, PT ;  /* 0x000000380400780c */ /* 0x000fe40003f84270 */
[----:B------:R-:W-:Y:S01]  /*8c40*/  FSEL R33, R33, -INF , P1 ;  /* 0xff80000021217808 */ /* 0x000fe20000800000 */
[----:B------:R-:W3:Y:S01]  /*8c50*/  MUFU.TANH R25, R25 ;  /* 0x0000001900197308 */ /* 0x000ee20000002400 */
[----:B------:R-:W-:Y:S02]  /*8c60*/  ISETP.GT.AND P1, PT, R2, 0x31, PT ;  /* 0x000000310200780c */ /* 0x000fe40003f24270 */
[----:B------:R-:W-:Y:S02]  /*8c70*/  FMNMX.FTZ R6, R210, R139, !PT ;  /* 0x0000008bd2067209 */ /* 0x000fe40007810000 */
[----:B-1----:R-:W-:Y:S01]  /*8c80*/  FSEL R57, R9, -INF , P0 ;  /* 0xff80000009397808 */ /* 0x002fe20000000000 */
[----:B------:R-:W-:Y:S01]  /*8c90*/  FMUL.FTZ R9, R63, c[0x0][0x320] ;  /* 0x0000c8003f097a20 */ /* 0x000fe20000410000 */
[----:B------:R-:W-:Y:S02]  /*8ca0*/  ISETP.GT.AND P0, PT, R4, 0x29, PT ;  /* 0x000000290400780c */ /* 0x000fe40003f04270 */
[----:B------:R-:W-:Y:S01]  /*8cb0*/  FSEL R36, R36, -INF , P1 ;  /* 0xff80000024247808 */ /* 0x000fe20000800000 */
[----:B------:R-:W1:Y:S01]  /*8cc0*/  MUFU.TANH R21, R21 ;  /* 0x0000001500157308 */ /* 0x000e620000002400 */
[----:B------:R-:W-:Y:S02]  /*8cd0*/  FSEL R30, R30, -INF , P0 ;  /* 0xff8000001e1e7808 */ /* 0x000fe40000000000 */
[----:B------:R-:W-:Y:S02]  /*8ce0*/  ISETP.GT.AND P0, PT, R4, 0x31, PT ;  /* 0x000000310400780c */ /* 0x000fe40003f04270 */
[----:B----4-:R-:W-:Y:S02]  /*8cf0*/  FSEL R26, R26, -INF , P4 ;  /* 0xff8000001a1a7808 */ /* 0x010fe40002000000 */
[----:B------:R-:W-:Y:S02]  /*8d00*/  ISETP.GT.AND P4, PT, R2, 0x38, PT ;  /* 0x000000380200780c */ /* 0x000fe40003f84270 */
[----:B------:R-:W-:Y:S01]  /*8d10*/  FSEL R28, R28, -INF , P0 ;  /* 0xff8000001c1c7808 */ /* 0x000fe20000000000 */
[----:B------:R-:W4:Y:S01]  /*8d20*/  MUFU.TANH R16, R59 ;  /* 0x0000003b00107308 */ /* 0x000f220000002400 */
[----:B------:R-:W-:Y:S02]  /*8d30*/  ISETP.GT.AND P0, PT, R0, 0x30, PT ;  /* 0x000000300000780c */ /* 0x000fe40003f04270 */
[----:B------:R-:W-:Y:S02]  /*8d40*/  ISETP.GT.AND P1, PT, R3, 0x39, PT ;  /* 0x000000390300780c */ /* 0x000fe40003f24270 */
[----:B---3--:R-:W-:Y:S02]  /*8d50*/  FSEL R25, R25, -INF , P2 ;  /* 0xff80000019197808 */ /* 0x008fe40001000000 */
[----:B------:R-:W-:Y:S02]  /*8d60*/  ISETP.GT.AND P2, PT, R2, 0x39, PT ;  /* 0x000000390200780c */ /* 0x000fe40003f44270 */
[----:B------:R-:W-:Y:S01]  /*8d70*/  FMNMX.FTZ R2, R17, R132, !PT ;  /* 0x0000008411027209 */ /* 0x000fe20007810000 */
[----:B------:R-:W3:Y:S01]  /*8d80*/  MUFU.TANH R12, R12 ;  /* 0x0000000c000c7308 */ /* 0x000ee20000002400 */
[----:B------:R-:W-:Y:S02]  /*8d90*/  FSEL R56, R56, -INF , P0 ;  /* 0xff80000038387808 */ /* 0x000fe40000000000 */
[----:B------:R-:W-:Y:S02]  /*8da0*/  FMNMX.FTZ R2, R18, R2, !PT ;  /* 0x0000000212027209 */ /* 0x000fe40007810000 */
[----:B------:R-:W-:Y:S02]  /*8db0*/  ISETP.GT.AND P0, PT, R3, 0x38, PT ;  /* 0x000000380300780c */ /* 0x000fe40003f04270 */
[----:B------:R-:W-:Y:S02]  /*8dc0*/  FMNMX.FTZ R2, R19, R2, !PT ;  /* 0x0000000213027209 */ /* 0x000fe40007810000 */
[----:B------:R-:W-:Y:S01]  /*8dd0*/  FMNMX.FTZ R3, R22, R133, !PT ;  /* 0x0000008516037209 */ /* 0x000fe20007810000 */
[----:B------:R-:W1:Y:S01]  /*8de0*/  MUFU.TANH R15, R62 ;  /* 0x0000003e000f7308 */ /* 0x000e620000002400 */
[----:B------:R-:W-:Y:S02]  /*8df0*/  FMNMX.FTZ R2, R20, R2, !PT ;  /* 0x0000000214027209 */ /* 0x000fe40007810000 */
[----:B------:R-:W-:Y:S02]  /*8e00*/  FMNMX.FTZ R4, R23, R3, !PT ;  /* 0x0000000317047209 */ /* 0x000fe40007810000 */
[----:B------:R-:W-:Y:S02]  /*8e10*/  FMNMX.FTZ R2, R48, R2, !PT ;  /* 0x0000000230027209 */ /* 0x000fe40007810000 */
        /* <DEDUP_REMOVED lines=43> */
[----:B-1----:R-:W-:Y:S02]  /*90d0*/  FSEL R21, R21, -INF , P0 ;  /* 0xff80000015157808 */ /* 0x002fe40000000000 */
[----:B------:R-:W-:Y:S02]  /*90e0*/  ISETP.GT.AND P0, PT, R0, 0x31, PT ;  /* 0x000000310000780c */ /* 0x000fe40003f04270 */
[----:B------:R-:W-:Y:S02]  /*90f0*/  FMNMX.FTZ R3, R33, R3, !PT ;  /* 0x0000000321037209 */ /* 0x000fe40007810000 */
[----:B------:R-:W-:Y:S02]  /*9100*/  FMNMX.FTZ R5, R25, R2, !PT ;  /* 0x0000000219057209 */ /* 0x000fe40007810000 */
[----:B------:R-:W-:Y:S02]  /*9110*/  FMNMX.FTZ R2, R49, R6, !PT ;  /* 0x0000000631027209 */ /* 0x000fe40007810000 */
[----:B------:R-:W-:Y:S01]  /*9120*/  FMNMX.FTZ R6, R58, R4, !PT ;  /* 0x000000043a067209 */ /* 0x000fe20007810000 */
[----:B------:R-:W1:Y:S01]  /*9130*/  SHFL.BFLY PT, R8, R5, 0x2, 0x1f ;  /* 0x0c401f0005087f89 */ /* 0x000e6200000e0000 */
[----:B----4-:R-:W-:Y:S02]  /*9140*/  FSEL R16, R16, -INF , P0 ;  /* 0xff80000010107808 */ /* 0x010fe40000000000 */
[----:B------:R-:W-:Y:S02]  /*9150*/  FMNMX.FTZ R3, R32, R3, !PT ;  /* 0x0000000320037209 */ /* 0x000fe40007810000 */
[----:B------:R-:W-:Y:S02]  /*9160*/  ISETP.GT.AND P0, PT, R0, 0x39, PT ;  /* 0x000000390000780c */ /* 0x000fe40003f04270 */
[----:B---3--:R-:W-:Y:S02]  /*9170*/  FSEL R12, R12, -INF , P1 ;  /* 0xff8000000c0c7808 */ /* 0x008fe40000800000 */
[----:B------:R-:W-:Y:S02]  /*9180*/  ISETP.GT.AND P1, PT, R0, 0x38, PT ;  /* 0x000000380000780c */ /* 0x000fe40003f24270 */
[----:B------:R-:W-:Y:S02]  /*9190*/  FMNMX.FTZ R0, R56, R6, !PT ;  /* 0x0000000638007209 */ /* 0x000fe40007810000 */
[----:B------:R-:W-:Y:S02]  /*91a0*/  FMNMX.FTZ R2, R40, R2, !PT ;  /* 0x0000000228027209 */ /* 0x000fe40007810000 */
[----:B------:R-:W-:Y:S02]  /*91b0*/  FMNMX.FTZ R4, R21, R3, !PT ;  /* 0x0000000315047209 */ /* 0x000fe40007810000 */
[----:B------:R-:W-:Y:S02]  /*91c0*/  FSEL R15, R15, -INF , P1 ;  /* 0xff8000000f0f7808 */ /* 0x000fe40000800000 */
[----:B------:R-:W-:Y:S02]  /*91d0*/  FMNMX.FTZ R0, R16, R0, !PT ;  /* 0x0000000010007209 */ /* 0x000fe40007810000 */
[----:B------:R-:W-:Y:S02]  /*91e0*/  FMNMX.FTZ R2, R36, R2, !PT ;  /* 0x0000000224027209 */ /* 0x000fe40007810000 */
[----:B------:R-:W-:Y:S02]  /*91f0*/  FSEL R14, R14, -INF , P4 ;  /* 0xff8000000e0e7808 */ /* 0x000fe40002000000 */
[----:B------:R-:W-:Y:S02]  /*9200*/  FMNMX.FTZ R4, R12, R4, !PT ;  /* 0x000000040c047209 */ /* 0x000fe40007810000 */
[----:B------:R-:W-:Y:S02]  /*9210*/  FSEL R6, R9, -INF , P0 ;  /* 0xff80000009067808 */ /* 0x000fe40000000000 */
[----:B------:R-:W-:Y:S01]  /*9220*/  FMNMX.FTZ R0, R15, R0, !PT ;  /* 0x000000000f007209 */ /* 0x000fe20007810000 */
[----:B------:R-:W3:Y:S01]  /*9230*/  SHFL.BFLY PT, R7, R4, 0x2, 0x1f ;  /* 0x0c401f0004077f89 */ /* 0x000ee200000e0000 */
[----:B------:R-:W-:Y:S02]  /*9240*/  FSEL R13, R13, -INF , P2 ;  /* 0xff8000000d0d7808 */ /* 0x000fe40001000000 */
[----:B------:R-:W-:Y:S02]  /*9250*/  FMNMX.FTZ R2, R14, R2, !PT ;  /* 0x000000020e027209 */ /* 0x000fe40007810000 */
[----:B------:R-:W-:Y:S02]  /*9260*/  FMNMX.FTZ R0, R6, R0, !PT ;  /* 0x0000000006007209 */ /* 0x000fe40007810000 */
[----:B------:R-:W-:Y:S02]  /*9270*/  FMNMX.FTZ R3, R13, R2, !PT ;  /* 0x000000020d037209 */ /* 0x000fe40007810000 */
[----:B-1----:R-:W-:Y:S01]  /*9280*/  FMNMX.FTZ R5, R5, R8, !PT ;  /* 0x0000000805057209 */ /* 0x002fe20007810000 */
[----:B------:R-:W1:Y:S01]  /*9290*/  SHFL.BFLY PT, R2, R0, 0x2, 0x1f ;  /* 0x0c401f0000027f89 */ /* 0x000e6200000e0000 */
[C---:B------:R-:W-:Y:S02]  /*92a0*/  ISETP.GT.AND P4, PT, R131.reuse, R129, PT ;  /* 0x000000818300720c */ /* 0x040fe40003f84270 */
[----:B------:R-:W-:Y:S05]  /*92b0*/  IADD3 R59, R131, -0x1, RZ ;  /* 0xffffffff833b7810 */ /* 0x000fea0007ffe0ff */
[----:B------:R-:W4:Y:S01]  /*92c0*/  SHFL.BFLY PT, R135, R3, 0x2, 0x1f ;  /* 0x0c401f0003877f89 */ /* 0x000f2200000e0000 */
[----:B---3--:R-:W-:Y:S05]  /*92d0*/  FMNMX.FTZ R4, R4, R7, !PT ;  /* 0x0000000704047209 */ /* 0x008fea0007810000 */
[----:B------:R-:W-:Y:S02]  /*92e0*/  @P4 IMAD.WIDE.U32 R8, R59, c[0x0][0x1e0], RZ ;  /* 0x000078003b084a25 */ /* 0x000fe400078e00ff */
[----:B------:R-:W3:Y:S01]  /*92f0*/  SHFL.BFLY PT, R137, R5, 0x1, 0x1f ;  /* 0x0c201f0005897f89 */ /* 0x000ee200000e0000 */
[----:B-1----:R-:W-:Y:S07]  /*9300*/  FMNMX.FTZ R0, R0, R2, !PT ;  /* 0x0000000200007209 */ /* 0x002fee0007810000 */
[----:B------:R-:W1:Y:S01]  /*9310*/  SHFL.BFLY PT, R136, R4, 0x1, 0x1f ;  /* 0x0c201f0004887f89 */ /* 0x000e6200000e0000 */
[----:B------:R-:W-:Y:S05]  /*9320*/  @P4 SHF.R.S32.HI R2, RZ, 0x1f, R59 ;  /* 0x0000001fff024819 */ /* 0x000fea000001143b */
[----:B------:R-:W-:Y:S01]  /*9330*/  @P4 IMAD R2, R2, c[0x0][0x1e0], RZ ;  /* 0x0000780002024a24 */ /* 0x000fe200078e02ff */
[----:B----4-:R-:W-:Y:S02]  /*9340*/  FMNMX.FTZ R135, R3, R135, !PT ;  /* 0x0000008703877209 */ /* 0x010fe40007810000 */
[----:B------:R-:W4:Y:S01]  /*9350*/  SHFL.BFLY PT, R3, R0, 0x1, 0x1f ;  /* 0x0c201f0000037f89 */ /* 0x000f2200000e0000 */
[----:B------:R-:W-:Y:S05]  /*9360*/  @P4 IMAD R2, R59, c[0x0][0x1e4], R2 ;  /* 0x000079003b024a24 */ /* 0x000fea00078e0202 */
[----:B------:R-:W-:Y:S02]  /*9370*/  @P4 IADD3 R2, R9, R2, RZ ;  /* 0x0000000209024210 */ /* 0x000fe40007ffe0ff */
[----:B---3--:R-:W-:Y:S01]  /*9380*/  FMNMX.FTZ R137, R5, R137, !PT ;  /* 0x0000008905897209 */ /* 0x008fe20007810000 */
[----:B------:R-:W3:Y:S03]  /*9390*/  SHFL.BFLY PT, R7, R135, 0x1, 0x1f ;  /* 0x0c201f0087077f89 */ /* 0x000ee600000e0000 */
[C---:B------:R-:W-:Y:S02]  /*93a0*/  FSETP.NEU.FTZ.AND P2, PT, R137.reuse, -INF , PT ;  /* 0xff8000008900780b */ /* 0x040fe40003f5d000 */
[----:B-1----:R-:W-:Y:S02]  /*93b0*/  FMNMX.FTZ R136, R4, R136, !PT ;  /* 0x0000008804887209 */ /* 0x002fe40007810000 */
[C---:B------:R-:W-:Y:S02]  /*93c0*/  @P4 SHF.L.U64.HI R4, R8.reuse, 0x6, R2 ;  /* 0x0000000608044819 */ /* 0x040fe40000010202 */
[----:B------:R-:W-:Y:S02]  /*93d0*/  @P4 SHF.L.U32 R8, R8, 0x6, RZ ;  /* 0x0000000608084819 */ /* 0x000fe400000006ff */
[----:B------:R-:W-:Y:S02]  /*93e0*/  FSEL R2, R137, RZ, P2 ;  /* 0x000000ff89027208 */ /* 0x000fe40001000000 */
[----:B----4-:R-:W-:Y:S02]  /*93f0*/  FMNMX.FTZ R134, R0, R3, !PT ;  /* 0x0000000300867209 */ /* 0x010fe40007810000 */
[----:B------:R-:W-:Y:S01]  /*9400*/  @P4 IADD3 R0, P1, R8, R242, RZ ;  /* 0x000000f208004210 */ /* 0x000fe20007f3e0ff */
[----:B------:R-:W-:Y:S03]  /*9410*/  FADD.FTZ R5, -R2, R132 ;  /* 0x0000008402057221 */ /* 0x000fe60000010100 */
[----:B------:R-:W-:Y:S01]  /*9420*/  @P4 LEA R10, P0, R0, c[0x0][0x1c8], 0x1 ;  /* 0x00007200000a4a11 */ /* 0x000fe200078008ff */
[----:B--2---:R-:W-:Y:S01]  /*9430*/  @P4 IMAD.X R2, R4, 0x1, R128, P1 ;  /* 0x0000000104024824 */ /* 0x004fe200008e0680 */
[----:B---3--:R-:W-:Y:S04]  /*9440*/  FMNMX.FTZ R135, R135, R7, !PT ;  /* 0x0000000787877209 */ /* 0x008fe80007810000 */
[----:B------:R-:W-:Y:S02]  /*9450*/  @P4 LEA.HI.X R11, R0, c[0x0][0x1cc], R2, 0x1, P0 ;  /* 0x00007300000b4a11 */ /* 0x000fe400000f0c02 */
[----:B------:R-:W-:Y:S03]  /*9460*/  @P4 IADD3 R0, P1, P0, R8, 0x40, R242 ;  /* 0x0000004008004810 */ /* 0x000fe6000783e0f2 */
[----:B------:R1:W-:Y:S01]  /*9470*/  @P4 LDGSTS.E.BYPASS.LTC128B.128 [R244+0x4100], [R10.64], !P6 ;  /* 0x041000000af44fae */ /* 0x0003e2000f101d48 */
[----:B------:R-:W-:Y:S02]  /*9480*/  @P4 IADD3.X R4, R4, RZ, R128, P1, P0 ;  /* 0x000000ff04044210 */ /* 0x000fe40000fe0480 */
[----:B------:R-:W-:Y:S02]  /*9490*/  @P4 LEA R8, P0, R0, c[0x0][0x1c8], 0x1 ;  /* 0x0000720000084a11 */ /* 0x000fe400078008ff */
[----:B------:R-:W-:Y:S02]  /*94a0*/  FSETP.NEU.FTZ.AND P1, PT, R136, -INF , PT ;  /* 0xff8000008800780b */ /* 0x000fe40003f3d000 */
[----:B------:R-:W-:Y:S02]  /*94b0*/  @P4 LEA.HI.X R9, R0, c[0x0][0x1cc], R4, 0x1, P0 ;  /* 0x0000730000094a11 */ /* 0x000fe400000f0c04 */
[C---:B------:R-:W-:Y:S02]  /*94c0*/  FSETP.NEU.FTZ.AND P0, PT, R135.reuse, -INF , PT ;  /* 0xff8000008700780b */ /* 0x040fe40003f1d000 */
[----:B------:R-:W-:Y:S01]  /*94d0*/  FSEL R2, R136, RZ, P1 ;  /* 0x000000ff88027208 */ /* 0x000fe20000800000 */
[----:B------:R2:W-:Y:S01]  /*94e0*/  @P4 LDGSTS.E.BYPASS.LTC128B.128 [R244+0x6100], [R8.64], !P5 ;  /* 0x0610000008f44fae */ /* 0x0005e2000e901d48 */
[----:B------:R-:W-:Y:S03]  /*94f0*/  FSEL R0, R135, RZ, P0 ;  /* 0x000000ff87007208 */ /* 0x000fe60000000000 */
[----:B------:R-:W-:Y:S01]  /*9500*/  FADD.FTZ R4, -R2, R133 ;  /* 0x0000008502047221 */ /* 0x000fe20000010100 */
[----:B------:R-:W-:Y:S01]  /*9510*/  @P4 MOV R2, c[0x0][0x1e0] ;  /* 0x0000780000024a02 */ /* 0x000fe20000000f00 */
[----:B------:R-:W-:Y:S01]  /*9520*/  FADD.FTZ R3, -R0, R138 ;  /* 0x0000008a00037221 */ /* 0x000fe20000010100 */
[----:B------:R-:W-:Y:S04]  /*9530*/  @P4 MOV R0, 0x5 ;  /* 0x0000000500004802 */ /* 0x000fe80000000f00 */
[C---:B------:R-:W-:Y:S01]  /*9540*/  @P4 SHF.L.U64.HI R0, R2.reuse, R0, c[0x0][0x1e4] ;  /* 0x0000790002004619 */ /* 0x040fe20000010200 */
[----:B------:R-:W-:Y:S02]  /*9550*/  @P4 IMAD.SHL.U32 R2, R2, 0x20, RZ ;  /* 0x0000002002024824 */ /* 0x000fe400078e00ff */
[----:B--2---:R-:W-:Y:S05]  /*9560*/  FMUL.FTZ R8, R137, c[0x0][0x2d0] ;  /* 0x0000b40089087a20 */ /* 0x004fea0000410000 */
[----:B------:R-:W-:Y:S02]  /*9570*/  FSEL R8, R8, RZ, P2 ;  /* 0x000000ff08087208 */ /* 0x000fe40001000000 */
[-C--:B-1----:R-:W-:Y:S03]  /*9580*/  @P4 IADD3 R10, P2, R10, R2.reuse, RZ ;  /* 0x000000020a0a4210 */ /* 0x082fe60007f5e0ff */
[--C-:B------:R-:W-:Y:S01]  /*9590*/  FFMA.FTZ R7, R17, c[0x0][0x2d0], -R8.reuse ;  /* 0x0000b40011077a23 */ /* 0x100fe20000010808 */
[----:B------:R-:W-:Y:S01]  /*95a0*/  @P4 IADD3.X R11, R0, R11, RZ, P2, !PT ;  /* 0x0000000b000b4210 */ /* 0x000fe200017fe4ff */
[--C-:B------:R-:W-:Y:S02]  /*95b0*/  FFMA.FTZ R9, R20, c[0x0][0x2d0], -R8.reuse ;  /* 0x0000b40014097a23 */ /* 0x100fe40000010808 */
[----:B------:R1:W-:Y:S01]  /*95c0*/  MUFU.EX2 R221, R7 ;  /* 0x0000000700dd7308 */ /* 0x0003e20000000800 */
[--C-:B------:R-:W-:Y:S01]  /*95d0*/  FFMA.FTZ R128, R47, c[0x0][0x2d0], -R8.reuse ;  /* 0x0000b4002f807a23 */ /* 0x100fe20000010808 */
[----:B------:R2:W-:Y:S01]  /*95e0*/  @P4 LDGSTS.E.BYPASS.LTC128B.128 [R244+0x4900], [R10.64], !P6 ;  /* 0x049000000af44fae */ /* 0x0005e2000f101d48 */
[--C-:B------:R-:W-:Y:S02]  /*95f0*/  FFMA.FTZ R129, R43, c[0x0][0x2d0], -R8.reuse ;  /* 0x0000b4002b817a23 */ /* 0x100fe40000010808 */
[--C-:B------:R-:W-:Y:S02]  /*9600*/  FFMA.FTZ R130, R42, c[0x0][0x2d0], -R8.reuse ;  /* 0x0000b4002a827a23 */ /* 0x100fe40000010808 */
[--C-:B------:R-:W-:Y:S02]  /*9610*/  FFMA.FTZ R39, R39, c[0x0][0x2d0], -R8.reuse ;  /* 0x0000b40027277a23 */ /* 0x100fe40000010808 */
[--C-:B------:R-:W-:Y:S01]  /*9620*/  FFMA.FTZ R38, R38, c[0x0][0x2d0], -R8.reuse ;  /* 0x0000b40026267a23 */ /* 0x100fe20000010808 */
[----:B------:R-:W-:Y:S01]  /*9630*/  MUFU.EX2 R64, R9 ;  /* 0x0000000900407308 */ /* 0x000fe20000000800 */
[----:B------:R2:W-:Y:S01]  /*9640*/  @P4 LDGSTS.E.BYPASS.LTC128B.128 [R244+0x6900], [R10.64+0x80], !P5 ;  /* 0x069000800af44fae */ /* 0x0005e2000e901d48 */
[--C-:B------:R-:W-:Y:S02]  /*9650*/  FFMA.FTZ R61, R31, c[0x0][0x2d0], -R8.reuse ;  /* 0x0000b4001f3d7a23 */ /* 0x100fe40000010808 */
[--C-:B------:R-:W-:Y:S02]  /*9660*/  FFMA.FTZ R60, R30, c[0x0][0x2d0], -R8.reuse ;  /* 0x0000b4001e3c7a23 */ /* 0x100fe40000010808 */
[--C-:B------:R-:W-:Y:S02]  /*9670*/  FFMA.FTZ R29, R29, c[0x0][0x2d0], -R8.reuse ;  /* 0x0000b4001d1d7a23 */ /* 0x100fe40000010808 */
[--C-:B------:R-:W-:Y:S02]  /*9680*/  FFMA.FTZ R28, R28, c[0x0][0x2d0], -R8.reuse ;  /* 0x0000b4001c1c7a23 */ /* 0x100fe40000010808 */
[--C-:B------:R-:W-:Y:S02]  /*9690*/  FFMA.FTZ R62, R26, c[0x0][0x2d0], -R8.reuse ;  /* 0x0000b4001a3e7a23 */ /* 0x100fe40000010808 */
[--C-:B------:R-:W-:Y:S02]  /*96a0*/  FFMA.FTZ R63, R25, c[0x0][0x2d0], -R8.reuse ;  /* 0x0000b400193f7a23 */ /* 0x100fe40000010808 */
[--C-:B-1----:R-:W-:Y:S02]  /*96b0*/  FFMA.FTZ R7, R18, c[0x0][0x2d0], -R8.reuse ;  /* 0x0000b40012077a23 */ /* 0x102fe40000010808 */
[--C-:B------:R-:W-:Y:S02]  /*96c0*/  FFMA.FTZ R48, R48, c[0x0][0x2d0], -R8.reuse ;  /* 0x0000b40030307a23 */ /* 0x100fe40000010808 */
[----:B------:R1:W3:Y:S01]  /*96d0*/  MUFU.EX2 R247, R7 ;  /* 0x0000000700f77308 */ /* 0x0002e20000000800 */
[----:B--2---:R-:W-:Y:S04]  /*96e0*/  @P4 IADD3 R10, P2, R10, R2, RZ ;  /* 0x000000020a0a4210 */ /* 0x004fe80007f5e0ff */
[----:B------:R-:W-:Y:S05]  /*96f0*/  @P4 IADD3.X R11, R11, R0, RZ, P2, !PT ;  /* 0x000000000b0b4210 */ /* 0x000fea00017fe4ff */
[----:B------:R2:W-:Y:S01]  /*9700*/  @P4 LDGSTS.E.BYPASS.LTC128B.128 [R244+0x5100], [R10.64], !P6 ;  /* 0x051000000af44fae */ /* 0x0005e2000f101d48 */
[----:B-1----:R-:W-:Y:S02]  /*9710*/  FFMA.FTZ R7, R19, c[0x0][0x2d0], -R8 ;  /* 0x0000b40013077a23 */ /* 0x002fe40000010808 */
[----:B------:R-:W-:Y:S05]  /*9720*/  FMUL.FTZ R8, R134, c[0x0][0x2d0] ;  /* 0x0000b40086087a20 */ /* 0x000fea0000410000 */
[----:B------:R2:W-:Y:S01]  /*9730*/  @P4 LDGSTS.E.BYPASS.LTC128B.128 [R244+0x7100], [R10.64+0x80], !P5 ;  /* 0x071000800af44fae */ /* 0x0005e2000e901d48 */
[----:B------:R1:W-:Y:S02]  /*9740*/  MUFU.EX2 R249, R7 ;  /* 0x0000000700f97308 */ /* 0x0003e40000000800 */
[----:B-1----:R-:W-:Y:S05]  /*9750*/  FMUL.FTZ R7, R136, c[0x0][0x2d0] ;  /* 0x0000b40088077a20 */ /* 0x002fea0000410000 */
[----:B------:R-:W-:Y:S02]  /*9760*/  FSEL R7, R7, RZ, P1 ;  /* 0x000000ff07077208 */ /* 0x000fe40000800000 */
[----:B--2---:R-:W-:Y:S03]  /*9770*/  @P4 IADD3 R10, P1, R10, R2, RZ ;  /* 0x000000020a0a4210 */ /* 0x004fe60007f3e0ff */
[--C-:B------:R-:W-:Y:S02]  /*9780*/  FFMA.FTZ R9, R22, c[0x0][0x2d0], -R7.reuse ;  /* 0x0000b40016097a23 */ /* 0x100fe40000010807 */
[--C-:B------:R-:W-:Y:S02]  /*9790*/  FFMA.FTZ R2, R27, c[0x0][0x2d0], -R7.reuse ;  /* 0x0000b4001b027a23 */ /* 0x100fe40000010807 */
[----:B------:R1:W-:Y:S01]  /*97a0*/  MUFU.EX2 R220, R9 ;  /* 0x0000000900dc7308 */ /* 0x0003e20000000800 */
[----:B------:R-:W-:Y:S01]  /*97b0*/  @P4 IMAD.X R11, R11, 0x1, R0, P1 ;  /* 0x000000010b0b4824 */ /* 0x000fe200008e0600 */
[----:B------:R-:W-:Y:S01]  /*97c0*/  FSETP.NEU.FTZ.AND P1, PT, R134, -INF , PT ;  /* 0xff8000008600780b */ /* 0x000fe20003f3d000 */
[--C-:B------:R-:W-:Y:S02]  /*97d0*/  FFMA.FTZ R66, R21, c[0x0][0x2d0], -R7.reuse ;  /* 0x0000b40015427a23 */ /* 0x100fe40000010807 */
[--C-:B------:R-:W-:Y:S01]  /*97e0*/  FFMA.FTZ R54, R54, c[0x0][0x2d0], -R7.reuse ;  /* 0x0000b40036367a23 */ /* 0x100fe20000010807 */
[----:B------:R-:W-:Y:S01]  /*97f0*/  FSEL R0, R134, RZ, P1 ;  /* 0x000000ff86007208 */ /* 0x000fe20000800000 */
[----:B------:R2:W-:Y:S01]  /*9800*/  @P4 LDGSTS.E.BYPASS.LTC128B.128 [R244+0x5900], [R10.64], !P6 ;  /* 0x059000000af44fae */ /* 0x0005e2000f101d48 */
[--C-:B------:R-:W-:Y:S01]  /*9810*/  FFMA.FTZ R17, R53, c[0x0][0x2d0], -R7.reuse ;  /* 0x0000b40035117a23 */ /* 0x100fe20000010807 */
[----:B------:R-:W-:Y:S01]  /*9820*/  MOV R53, R29 ;  /* 0x0000001d00357202 */ /* 0x000fe20000000f00 */
[----:B------:R4:W-:Y:S01]  /*9830*/  MUFU.EX2 R248, R2 ;  /* 0x0000000200f87308 */ /* 0x0009e20000000800 */
[--C-:B------:R-:W-:Y:S02]  /*9840*/  FFMA.FTZ R46, R46, c[0x0][0x2d0], -R7.reuse ;  /* 0x0000b4002e2e7a23 */ /* 0x100fe40000010807 */
[--C-:B------:R-:W-:Y:S02]  /*9850*/  FFMA.FTZ R26, R34, c[0x0][0x2d0], -R7.reuse ;  /* 0x0000b400221a7a23 */ /* 0x100fe40000010807 */
[----:B------:R2:W-:Y:S01]  /*9860*/  @P4 LDGSTS.E.BYPASS.LTC128B.128 [R244+0x7900], [R10.64+0x80], !P5 ;  /* 0x079000800af44fae */ /* 0x0005e2000e901d48 */
[--C-:B------:R-:W-:Y:S02]  /*9870*/  FFMA.FTZ R65, R32, c[0x0][0x2d0], -R7.reuse ;  /* 0x0000b40020417a23 */ /* 0x100fe40000010807 */
[----:B------:R-:W-:Y:S02]  /*9880*/  FFMA.FTZ R67, R12, c[0x0][0x2d0], -R7 ;  /* 0x0000b4000c437a23 */ /* 0x000fe40000010807 */
[----:B------:R-:W-:Y:S02]  /*9890*/  IMAD.MOV.U32 R27, RZ, RZ, R59 ;  /* 0x000000ffff1b7224 */ /* 0x000fe400078e003b */
[--C-:B------:R-:W-:Y:S01]  /*98a0*/  FFMA.FTZ R59, R204, c[0x0][0x2d0], -R7.reuse ;  /* 0x0000b400cc3b7a23 */ /* 0x100fe20000010807 */
[----:B---3--:R-:W-:Y:S01]  /*98b0*/  F2FP.PACK_AB R204, R247, R221 ;  /* 0x000000ddf7cc723e */ /* 0x008fe200000000ff */
[--C-:B-1----:R-:W-:Y:S01]  /*98c0*/  FFMA.FTZ R9, R23, c[0x0][0x2d0], -R7.reuse ;  /* 0x0000b40017097a23 */ /* 0x102fe20000010807 */
[----:B------:R-:W0:Y:S01]  /*98d0*/  LDGDEPBAR ;  /* 0x00000000000079af */ /* 0x000e220000000000 */
[--C-:B------:R-:W-:Y:S01]  /*98e0*/  FFMA.FTZ R18, R45, c[0x0][0x2d0], -R7.reuse ;  /* 0x0000b4002d127a23 */ /* 0x100fe20000010807 */
[----:B------:R-:W-:Y:S01]  /*98f0*/  MOV R45, R28 ;  /* 0x0000001c002d7202 */ /* 0x000fe20000000f00 */
[----:B------:R1:W3:Y:S01]  /*9900*/  MUFU.EX2 R245, R9 ;  /* 0x0000000900f57308 */ /* 0x0002e20000000800 */
[----:B------:R-:W-:Y:S04]  /*9910*/  FFMA.FTZ R19, R35, c[0x0][0x2d0], -R7 ;  /* 0x0000b40023137a23 */ /* 0x000fe80000010807 */
[----:B------:R-:W2:Y:S01]  /*9920*/  LDSM.16.MT88.4 R20, [R225] ;  /* 0x00000000e114783b */ /* 0x000ea20000004200 */
[----:B----4-:R-:W-:Y:S02]  /*9930*/  FADD.FTZ R2, -R0, R139 ;  /* 0x0000008b00027221 */ /* 0x010fe40000010100 */
[--C-:B-1----:R-:W-:Y:S01]  /*9940*/  FFMA.FTZ R9, R24, c[0x0][0x2d0], -R7.reuse ;  /* 0x0000b40018097a23 */ /* 0x102fe20000010807 */
[----:B------:R-:W-:Y:S01]  /*9950*/  MOV R24, R131 ;  /* 0x0000008300187202 */ /* 0x000fe20000000f00 */
[----:B------:R-:W-:Y:S01]  /*9960*/  FFMA.FTZ R131, R205, c[0x0][0x2d0], -R7 ;  /* 0x0000b400cd837a23 */ /* 0x000fe20000010807 */
[----:B---3--:R-:W-:Y:S01]  /*9970*/  F2FP.PACK_AB R205, R245, R220 ;  /* 0x000000dcf5cd723e */ /* 0x008fe200000000ff */
[----:B------:R1:W3:Y:S02]  /*9980*/  MUFU.EX2 R246, R9 ;  /* 0x0000000900f67308 */ /* 0x0002e40000000800 */
[----:B------:R-:W-:Y:S02]  /*9990*/  IMAD.MOV.U32 R42, RZ, RZ, R24 ;  /* 0x000000ffff2a7224 */ /* 0x000fe400078e0018 */
[----:B-1----:R-:W-:Y:S05]  /*99a0*/  FMUL.FTZ R9, R135, c[0x0][0x2d0] ;  /* 0x0000b40087097a20 */ /* 0x002fea0000410000 */
[----:B------:R-:W-:Y:S05]  /*99b0*/  FSEL R9, R9, RZ, P0 ;  /* 0x000000ff09097208 */ /* 0x000fea0000000000 */
[--C-:B------:R-:W-:Y:S01]  /*99c0*/  FFMA.FTZ R0, R41, c[0x0][0x2d0], -R9.reuse ;  /* 0x0000b40029007a23 */ /* 0x100fe20000010809 */
[----:B------:R-:W-:Y:S01]  /*99d0*/  MOV R41, R27 ;  /* 0x0000001b00297202 */ /* 0x000fe20000000f00 */
[--C-:B--2---:R-:W-:Y:S02]  /*99e0*/  FFMA.FTZ R10, R37, c[0x0][0x2d0], -R9.reuse ;  /* 0x0000b400250a7a23 */ /* 0x104fe40000010809 */
[----:B------:R1:W-:Y:S01]  /*99f0*/  MUFU.EX2 R223, R0 ;  /* 0x0000000000df7308 */ /* 0x0003e20000000800 */
[--C-:B------:R-:W-:Y:S02]  /*9a00*/  FFMA.FTZ R47, R36, c[0x0][0x2d0], -R9.reuse ;  /* 0x0000b400242f7a23 */ /* 0x100fe40000010809 */
[--C-:B------:R-:W-:Y:S02]  /*9a10*/  FFMA.FTZ R231, R13, c[0x0][0x2d0], -R9.reuse ;  /* 0x0000b4000de77a23 */ /* 0x100fe40000010809 */
[--C-:B------:R-:W-:Y:S02]  /*9a20*/  FFMA.FTZ R25, R209, c[0x0][0x2d0], -R9.reuse ;  /* 0x0000b400d1197a23 */ /* 0x100fe40000010809 */
[--C-:B------:R-:W-:Y:S02]  /*9a30*/  FFMA.FTZ R252, R208, c[0x0][0x2d0], -R9.reuse ;  /* 0x0000b400d0fc7a23 */ /* 0x100fe40000010809 */
[--C-:B------:R-:W-:Y:S01]  /*9a40*/  FFMA.FTZ R250, R206, c[0x0][0x2d0], -R9.reuse ;  /* 0x0000b400cefa7a23 */ /* 0x100fe20000010809 */
[----:B------:R-:W-:Y:S01]  /*9a50*/  MUFU.EX2 R138, R10 ;  /* 0x0000000a008a7308 */ /* 0x000fe20000000800 */
[--C-:B------:R-:W-:Y:S02]  /*9a60*/  FFMA.FTZ R44, R44, c[0x0][0x2d0], -R9.reuse ;  /* 0x0000b4002c2c7a23 */ /* 0x100fe40000010809 */
[--C-:B------:R-:W-:Y:S02]  /*9a70*/  FFMA.FTZ R40, R40, c[0x0][0x2d0], -R9.reuse ;  /* 0x0000b40028287a23 */ /* 0x100fe40000010809 */
[--C-:B------:R-:W-:Y:S01]  /*9a80*/  FFMA.FTZ R251, R207, c[0x0][0x2d0], -R9.reuse ;  /* 0x0000b400cffb7a23 */ /* 0x100fe20000010809 */
[----:B---3--:R-:W-:Y:S01]  /*9a90*/  F2FP.PACK_AB R207, R248, R246 ;  /* 0x000000f6f8cf723e */ /* 0x008fe200000000ff */
[--C-:B------:R-:W-:Y:S02]  /*9aa0*/  FFMA.FTZ R51, R51, c[0x0][0x2d0], -R9.reuse ;  /* 0x0000b40033337a23 */ /* 0x100fe40000010809 */
[--C-:B------:R-:W-:Y:S02]  /*9ab0*/  FFMA.FTZ R50, R50, c[0x0][0x2d0], -R9.reuse ;  /* 0x0000b40032327a23 */ /* 0x100fe40000010809 */
[--C-:B------:R-:W-:Y:S02]  /*9ac0*/  FFMA.FTZ R49, R49, c[0x0][0x2d0], -R9.reuse ;  /* 0x0000b40031317a23 */ /* 0x100fe40000010809 */
[--C-:B------:R-:W-:Y:S02]  /*9ad0*/  FFMA.FTZ R43, R14, c[0x0][0x2d0], -R9.reuse ;  /* 0x0000b4000e2b7a23 */ /* 0x100fe40000010809 */
[----:B-1----:R-:W-:Y:S01]  /*9ae0*/  FFMA.FTZ R0, R52, c[0x0][0x2d0], -R9 ;  /* 0x0000b40034007a23 */ /* 0x002fe20000010809 */
[----:B------:R-:W-:Y:S01]  /*9af0*/  MOV R52, R64 ;  /* 0x0000004000347202 */ /* 0x000fe20000000f00 */
[----:B------:R-:W-:Y:S01]  /*9b00*/  FFMA.FTZ R64, R33, c[0x0][0x2d0], -R7 ;  /* 0x0000b40021407a23 */ /* 0x000fe20000010807 */
[----:B------:R-:W-:Y:S01]  /*9b10*/  FSEL R7, R8, RZ, P1 ;  /* 0x000000ff08077208 */ /* 0x000fe20000800000 */
[----:B------:R1:W-:Y:S01]  /*9b20*/  MUFU.EX2 R222, R0 ;  /* 0x0000000000de7308 */ /* 0x0003e20000000800 */
[----:B------:R-:W-:Y:S03]  /*9b30*/  F2FP.PACK_AB R206, R52, R249 ;  /* 0x000000f934ce723e */ /* 0x000fe600000000ff */
[--C-:B------:R-:W-:Y:S02]  /*9b40*/  FFMA.FTZ R8, R211, c[0x0][0x2d0], -R7.reuse ;  /* 0x0000b400d3087a23 */ /* 0x100fe40000010807 */
[--C-:B------:R-:W-:Y:S02]  /*9b50*/  FFMA.FTZ R217, R217, c[0x0][0x2d0], -R7.reuse ;  /* 0x0000b400d9d97a23 */ /* 0x100fe40000010807 */
[--C-:B------:R-:W-:Y:S02]  /*9b60*/  FFMA.FTZ R216, R216, c[0x0][0x2d0], -R7.reuse ;  /* 0x0000b400d8d87a23 */ /* 0x100fe40000010807 */
[----:B------:R-:W-:Y:S01]  /*9b70*/  MUFU.EX2 R208, R8 ;  /* 0x0000000800d07308 */ /* 0x000fe20000000800 */
[--C-:B------:R-:W-:Y:S02]  /*9b80*/  FFMA.FTZ R219, R219, c[0x0][0x2d0], -R7.reuse ;  /* 0x0000b400dbdb7a23 */ /* 0x100fe40000010807 */
[--C-:B------:R-:W-:Y:S02]  /*9b90*/  FFMA.FTZ R218, R218, c[0x0][0x2d0], -R7.reuse ;  /* 0x0000b400dada7a23 */ /* 0x100fe40000010807 */
[--C-:B------:R-:W-:Y:S02]  /*9ba0*/  FFMA.FTZ R214, R214, c[0x0][0x2d0], -R7.reuse ;  /* 0x0000b400d6d67a23 */ /* 0x100fe40000010807 */
[--C-:B------:R-:W-:Y:S02]  /*9bb0*/  FFMA.FTZ R213, R213, c[0x0][0x2d0], -R7.reuse ;  /* 0x0000b400d5d57a23 */ /* 0x100fe40000010807 */
[--C-:B------:R-:W-:Y:S02]  /*9bc0*/  FFMA.FTZ R241, R16, c[0x0][0x2d0], -R7.reuse ;  /* 0x0000b40010f17a23 */ /* 0x100fe40000010807 */
[--C-:B------:R-:W-:Y:S02]  /*9bd0*/  FFMA.FTZ R243, R15, c[0x0][0x2d0], -R7.reuse ;  /* 0x0000b4000ff37a23 */ /* 0x100fe40000010807 */
[----:B------:R-:W-:Y:S02]  /*9be0*/  FFMA.FTZ R235, R6, c[0x0][0x2d0], -R7 ;  /* 0x0000b40006eb7a23 */ /* 0x000fe40000010807 */
[----:B-1----:R-:W-:Y:S01]  /*9bf0*/  FFMA.FTZ R0, R55, c[0x0][0x2d0], -R9 ;  /* 0x0000b40037007a23 */ /* 0x002fe20000010809 */
[----:B------:R-:W-:Y:S01]  /*9c00*/  MOV R55, R26 ;  /* 0x0000001a00377202 */ /* 0x000fe20000000f00 */
[--C-:B------:R-:W-:Y:S02]  /*9c10*/  FFMA.FTZ R9, R210, c[0x0][0x2d0], -R7.reuse ;  /* 0x0000b400d2097a23 */ /* 0x100fe40000010807 */
[----:B------:R1:W-:Y:S01]  /*9c20*/  MUFU.EX2 R242, R0 ;  /* 0x0000000000f27308 */ /* 0x0003e20000000800 */
[--C-:B------:R-:W-:Y:S01]  /*9c30*/  FFMA.FTZ R211, R58, c[0x0][0x2d0], -R7.reuse ;  /* 0x0000b4003ad37a23 */ /* 0x100fe20000010807 */
[----:B------:R-:W-:Y:S08]  /*9c40*/  MOV R58, R18 ;  /* 0x00000012003a7202 */ /* 0x000ff00000000f00 */
[----:B------:R-:W-:Y:S01]  /*9c50*/  MUFU.EX2 R139, R9 ;  /* 0x00000009008b7308 */ /* 0x000fe20000000800 */
[----:B-1----:R-:W-:Y:S02]  /*9c60*/  FMUL.FTZ R0, R5, c[0x0][0x2d0] ;  /* 0x0000b40005007a20 */ /* 0x002fe40000410000 */
[--C-:B------:R-:W-:Y:S07]  /*9c70*/  FFMA.FTZ R5, R212, c[0x0][0x2d0], -R7.reuse ;  /* 0x0000b400d4057a23 */ /* 0x100fee0000010807 */
[----:B------:R1:W2:Y:S01]  /*9c80*/  MUFU.EX2 R133, R0 ;  /* 0x0000000000857308 */ /* 0x0002a20000000800 */
[----:B------:R-:W-:Y:S02]  /*9c90*/  FFMA.FTZ R212, R57, c[0x0][0x2d0], -R7 ;  /* 0x0000b40039d47a23 */ /* 0x000fe40000010807 */
[----:B------:R-:W-:Y:S07]  /*9ca0*/  IMAD.MOV.U32 R57, RZ, RZ, R19 ;  /* 0x000000ffff397224 */ /* 0x000fee00078e0013 */
[----:B------:R3:W-:Y:S01]  /*9cb0*/  MUFU.EX2 R209, R5 ;  /* 0x0000000500d17308 */ /* 0x0007e20000000800 */
[----:B-1----:R-:W-:Y:S02]  /*9cc0*/  FMUL.FTZ R0, R4, c[0x0][0x2d0] ;  /* 0x0000b40004007a20 */ /* 0x002fe40000410000 */
[--C-:B------:R-:W-:Y:S07]  /*9cd0*/  FFMA.FTZ R4, R215, c[0x0][0x2d0], -R7.reuse ;  /* 0x0000b400d7047a23 */ /* 0x100fee0000010807 */
[----:B------:R1:W4:Y:S01]  /*9ce0*/  MUFU.EX2 R132, R0 ;  /* 0x0000000000847308 */ /* 0x0003220000000800 */
[----:B------:R-:W-:Y:S01]  /*9cf0*/  FFMA.FTZ R215, R56, c[0x0][0x2d0], -R7 ;  /* 0x0000b40038d77a23 */ /* 0x000fe20000010807 */
[----:B------:R-:W-:Y:S01]  /*9d00*/  MOV R56, R38 ;  /* 0x0000002600387202 */ /* 0x000fe20000000f00 */
[C---:B--2---:R-:W-:Y:S02]  /*9d10*/  FMUL.FTZ R16, R133.reuse, R160 ;  /* 0x000000a085107220 */ /* 0x044fe40000410000 */
[C---:B------:R-:W-:Y:S01]  /*9d20*/  FMUL.FTZ R33, R133.reuse, R185 ;  /* 0x000000b985217220 */ /* 0x040fe20000410000 */
[----:B------:R-:W-:Y:S01]  /*9d30*/  MOV R185, R52 ;  /* 0x0000003400b97202 */ /* 0x000fe20000000f00 */
[C---:B---3--:R-:W-:Y:S01]  /*9d40*/  FMUL.FTZ R5, R133.reuse, R141 ;  /* 0x0000008d85057220 */ /* 0x048fe20000410000 */
[----:B------:R-:W-:Y:S01]  /*9d50*/  F2FP.PACK_AB R141, R208, R139 ;  /* 0x0000008bd08d723e */ /* 0x000fe200000000ff */
[C---:B------:R-:W-:Y:S01]  /*9d60*/  FMUL.FTZ R32, R133.reuse, R184 ;  /* 0x000000b885207220 */ /* 0x040fe20000410000 */
[----:B------:R2:W3:Y:S01]  /*9d70*/  MUFU.EX2 R210, R4 ;  /* 0x0000000400d27308 */ /* 0x0004e20000000800 */
[----:B------:R-:W-:Y:S02]  /*9d80*/  IMAD.MOV.U32 R184, RZ, RZ, R42 ;  /* 0x000000ffffb87224 */ /* 0x000fe400078e002a */
[----:B------:R-:W-:Y:S02]  /*9d90*/  IMAD.MOV.U32 R160, RZ, RZ, R45 ;  /* 0x000000ffffa07224 */ /* 0x000fe400078e002d */
[C---:B------:R-:W-:Y:S02]  /*9da0*/  FMUL.FTZ R68, R133.reuse, R68 ;  /* 0x0000004485447220 */ /* 0x040fe40000410000 */
[C---:B------:R-:W-:Y:S02]  /*9db0*/  FMUL.FTZ R69, R133.reuse, R69 ;  /* 0x0000004585457220 */ /* 0x040fe40000410000 */
[C---:B------:R-:W-:Y:S02]  /*9dc0*/  FMUL.FTZ R80, R133.reuse, R80 ;  /* 0x0000005085507220 */ /* 0x040fe40000410000 */
[C---:B------:R-:W-:Y:S02]  /*9dd0*/  FMUL.FTZ R81, R133.reuse, R81 ;  /* 0x0000005185517220 */ /* 0x040fe40000410000 */
[----:B------:R-:W-:Y:S02]  /*9de0*/  FMUL.FTZ R84, R133, R84 ;  /* 0x0000005485547220 */ /* 0x000fe40000410000 */
[----:B-1----:R-:W-:Y:S02]  /*9df0*/  FMUL.FTZ R0, R3, c[0x0][0x2d0] ;  /* 0x0000b40003007a20 */ /* 0x002fe40000410000 */
[----:B----4-:R-:W-:Y:S01]  /*9e00*/  FMUL.FTZ R6, R132, R142 ;  /* 0x0000008e84067220 */ /* 0x010fe20000410000 */
[----:B------:R-:W-:Y:S01]  /*9e10*/  F2FP.PACK_AB R142, R242, R222 ;  /* 0x000000def28e723e */ /* 0x000fe200000000ff */
[----:B------:R1:W4:Y:S01]  /*9e20*/  MUFU.EX2 R3, R0 ;  /* 0x0000000000037308 */ /* 0x0003220000000800 */
[C---:B------:R-:W-:Y:S02]  /*9e30*/  FMUL.FTZ R7, R132.reuse, R143 ;  /* 0x0000008f84077220 */ /* 0x040fe40000410000 */
[C---:B------:R-:W-:Y:S01]  /*9e40*/  FMUL.FTZ R18, R132.reuse, R162 ;  /* 0x000000a284127220 */ /* 0x040fe20000410000 */
[----:B------:R-:W-:Y:S01]  /*9e50*/  MOV R162, R62 ;  /* 0x0000003e00a27202 */ /* 0x000fe20000000f00 */
[----:B--2---:R-:W-:Y:S01]  /*9e60*/  FMUL.FTZ R4, R133, R140 ;  /* 0x0000008c85047220 */ /* 0x004fe20000410000 */
[----:B------:R-:W-:Y:S01]  /*9e70*/  F2FP.PACK_AB R140, R223, R138 ;  /* 0x0000008adf8c723e */ /* 0x000fe200000000ff */
[----:B------:R-:W-:Y:S01]  /*9e80*/  FMUL.FTZ R19, R132, R163 ;  /* 0x000000a384137220 */ /* 0x000fe20000410000 */
[----:B---3--:R-:W-:Y:S01]  /*9e90*/  F2FP.PACK_AB R143, R210, R209 ;  /* 0x000000d1d28f723e */ /* 0x008fe200000000ff */
[----:B------:R-:W-:Y:S02]  /*9ea0*/  IMAD.MOV.U32 R163, RZ, RZ, R63 ;  /* 0x000000ffffa37224 */ /* 0x000fe400078e003f */
[C---:B------:R-:W-:Y:S01]  /*9eb0*/  FMUL.FTZ R70, R132.reuse, R70 ;  /* 0x0000004684467220 */ /* 0x040fe20000410000 */
[-C--:B------:R-:W-:Y:S03]  /*9ec0*/  HMMA.16816.F32 R4, R204, R20.reuse, R4 ;  /* 0x00000014cc04723c */ /* 0x080fe60000001804 */
[C---:B------:R-:W-:Y:S01]  /*9ed0*/  FMUL.FTZ R34, R132.reuse, R186 ;  /* 0x000000ba84227220 */ /* 0x040fe20000410000 */
[----:B------:R-:W-:Y:S01]  /*9ee0*/  MOV R186, R49 ;  /* 0x0000003100ba7202 */ /* 0x000fe20000000f00 */
[C---:B------:R-:W-:Y:S02]  /*9ef0*/  FMUL.FTZ R35, R132.reuse, R187 ;  /* 0x000000bb84237220 */ /* 0x040fe40000410000 */
[----:B------:R-:W-:Y:S02]  /*9f00*/  FMUL.FTZ R49, R133, R193 ;  /* 0x000000c185317220 */ /* 0x000fe40000410000 */
[----:B------:R-:W-:Y:S01]  /*9f10*/  FMUL.FTZ R71, R132, R71 ;  /* 0x0000004784477220 */ /* 0x000fe20000410000 */
[----:B------:R-:W-:Y:S02]  /*9f20*/  MUFU.EX2 R186, R186 ;  /* 0x000000ba00ba7308 */ /* 0x000fe40000000800 */
[----:B-1----:R-:W-:Y:S02]  /*9f30*/  FMUL.FTZ R0, R2, c[0x0][0x2d0] ;  /* 0x0000b40002007a20 */ /* 0x002fe40000410000 */
[C---:B----4-:R-:W-:Y:S01]  /*9f40*/  FMUL.FTZ R12, R3.reuse, R148 ;  /* 0x00000094030c7220 */ /* 0x050fe20000410000 */
[----:B------:R-:W-:Y:S01]  /*9f50*/  MOV R148, R39 ;  /* 0x0000002700947202 */ /* 0x000fe20000000f00 */
[C---:B------:R-:W-:Y:S01]  /*9f60*/  FMUL.FTZ R8, R3.reuse, R144 ;  /* 0x0000009003087220 */ /* 0x040fe20000410000 */
[----:B------:R-:W1:Y:S01]  /*9f70*/  LDSM.16.MT88.4 R36, [R226] ;  /* 0x00000000e224783b */ /* 0x000e620000004200 */
[C---:B------:R-:W-:Y:S02]  /*9f80*/  FMUL.FTZ R9, R3.reuse, R145 ;  /* 0x0000009103097220 */ /* 0x040fe40000410000 */
[----:B------:R-:W2:Y:S01]  /*9f90*/  MUFU.EX2 R0, R0 ;  /* 0x0000000000007308 */ /* 0x000ea20000000800 */
[----:B------:R-:W-:Y:S01]  /*9fa0*/  FMUL.FTZ R13, R3, R149 ;  /* 0x00000095030d7220 */ /* 0x000fe20000410000 */
[----:B------:R-:W-:Y:S01]  /*9fb0*/  MOV R149, R56 ;  /* 0x0000003800957202 */ /* 0x000fe20000000f00 */
[----:B------:R-:W-:Y:S02]  /*9fc0*/  IMAD.MOV.U32 R2, RZ, RZ, R17 ;  /* 0x000000ffff027224 */ /* 0x000fe400078e0011 */
[----:B------:R-:W-:Y:S01]  /*9fd0*/  FMUL.FTZ R17, R133, R161 ;  /* 0x000000a185117220 */ /* 0x000fe20000410000 */
[----:B------:R-:W-:Y:S01]  /*9fe0*/  MOV R161, R53 ;  /* 0x0000003500a17202 */ /* 0x000fe20000000f00 */
[C---:B------:R-:W-:Y:S01]  /*9ff0*/  FMUL.FTZ R24, R3.reuse, R152 ;  /* 0x0000009803187220 */ /* 0x040fe20000410000 */
[----:B------:R-:W-:Y:S01]  /*a000*/  MOV R152, R64 ;  /* 0x0000004000987202 */ /* 0x000fe20000000f00 */
[C---:B------:R-:W-:Y:S01]  /*a010*/  FMUL.FTZ R28, R3.reuse, R156 ;  /* 0x0000009c031c7220 */ /* 0x040fe20000410000 */
[----:B------:R-:W-:Y:S01]  /*a020*/  MOV R156, R40 ;  /* 0x00000028009c7202 */ /* 0x000fe20000000f00 */
[C---:B------:R-:W-:Y:S01]  /*a030*/  FMUL.FTZ R40, R3.reuse, R164 ;  /* 0x000000a403287220 */ /* 0x040fe20000410000 */
[----:B------:R-:W-:Y:S01]  /*a040*/  MOV R164, R54 ;  /* 0x0000003600a47202 */ /* 0x000fe20000000f00 */
[C---:B------:R-:W-:Y:S02]  /*a050*/  FMUL.FTZ R29, R3.reuse, R157 ;  /* 0x0000009d031d7220 */ /* 0x040fe40000410000 */
[----:B------:R-:W-:Y:S02]  /*a060*/  IMAD.MOV.U32 R157, RZ, RZ, R41 ;  /* 0x000000ffff9d7224 */ /* 0x000fe400078e0029 */
[C---:B------:R-:W-:Y:S01]  /*a070*/  FMUL.FTZ R41, R3.reuse, R165 ;  /* 0x000000a503297220 */ /* 0x040fe20000410000 */
[----:B------:R-:W-:Y:S01]  /*a080*/  MOV R165, R48 ;  /* 0x0000003000a57202 */ /* 0x000fe20000000f00 */
[----:B------:R-:W-:Y:S02]  /*a090*/  FMUL.FTZ R45, R3, R169 ;  /* 0x000000a9032d7220 */ /* 0x000fe40000410000 */
[----:B------:R-:W-:Y:S01]  /*a0a0*/  IMAD.MOV.U32 R187, RZ, RZ, R2 ;  /* 0x000000ffffbb7224 */ /* 0x000fe200078e0002 */
[----:B------:R-:W-:Y:S01]  /*a0b0*/  MOV R2, R46 ;  /* 0x0000002e00027202 */ /* 0x000fe20000000f00 */
[----:B------:R-:W-:Y:S01]  /*a0c0*/  FMUL.FTZ R48, R133, R192 ;  /* 0x000000c085307220 */ /* 0x000fe20000410000 */
[----:B------:R-:W-:Y:S01]  /*a0d0*/  MUFU.EX2 R169, R131 ;  /* 0x0000008300a97308 */ /* 0x000fe20000000800 */
[C---:B--2---:R-:W-:Y:S02]  /*a0e0*/  FMUL.FTZ R10, R0.reuse, R146 ;  /* 0x00000092000a7220 */ /* 0x044fe40000410000 */
[C---:B------:R-:W-:Y:S02]  /*a0f0*/  FMUL.FTZ R11, R0.reuse, R147 ;  /* 0x00000093000b7220 */ /* 0x040fe40000410000 */
[----:B------:R-:W-:Y:S01]  /*a100*/  LDSM.16.MT88.4 R144, [R228] ;  /* 0x00000000e490783b */ /* 0x000fe20000004200 */
[C---:B------:R-:W-:Y:S02]  /*a110*/  FMUL.FTZ R56, R3.reuse, R176 ;  /* 0x000000b003387220 */ /* 0x040fe40000410000 */
[C---:B------:R-:W-:Y:S02]  /*a120*/  FMUL.FTZ R72, R3.reuse, R72 ;  /* 0x0000004803487220 */ /* 0x040fe40000410000 */
[C---:B------:R-:W-:Y:S01]  /*a130*/  HMMA.16816.F32 R8, R140.reuse, R20, R8 ;  /* 0x000000148c08723c */ /* 0x040fe20000001808 */
[----:B------:R-:W-:Y:S03]  /*a140*/  MUFU.EX2 R176, R130 ;  /* 0x0000008200b07308 */ /* 0x000fe60000000800 */
[C---:B------:R-:W-:Y:S02]  /*a150*/  FMUL.FTZ R14, R0.reuse, R150 ;  /* 0x00000096000e7220 */ /* 0x040fe40000410000 */
[----:B------:R-:W-:Y:S01]  /*a160*/  FMUL.FTZ R15, R0, R151 ;  /* 0x00000097000f7220 */ /* 0x000fe20000410000 */
[----:B------:R-:W-:Y:S01]  /*a170*/  MOV R151, R60 ;  /* 0x0000003c00977202 */ /* 0x000fe20000000f00 */
[C---:B------:R-:W-:Y:S04]  /*a180*/  FMUL.FTZ R60, R3.reuse, R180 ;  /* 0x000000b4033c7220 */ /* 0x040fe80000410000 */
[C---:B------:R-:W-:Y:S01]  /*a190*/  FMUL.FTZ R73, R3.reuse, R73 ;  /* 0x0000004903497220 */ /* 0x040fe20000410000 */
[-C--:B------:R-:W-:Y:S03]  /*a1a0*/  HMMA.16816.F32 R12, R140, R22.reuse, R12 ;  /* 0x000000168c0c723c */ /* 0x080fe6000000180c */
[C---:B------:R-:W-:Y:S02]  /*a1b0*/  FMUL.FTZ R76, R3.reuse, R76 ;  /* 0x0000004c034c7220 */ /* 0x040fe40000410000 */
[C---:B------:R-:W-:Y:S02]  /*a1c0*/  FMUL.FTZ R77, R3.reuse, R77 ;  /* 0x0000004d034d7220 */ /* 0x040fe40000410000 */
[----:B------:R-:W-:Y:S01]  /*a1d0*/  FMUL.FTZ R88, R3, R88 ;  /* 0x0000005803587220 */ /* 0x000fe20000410000 */
[C---:B------:R-:W-:Y:S04]  /*a1e0*/  HMMA.16816.F32 R16, R204.reuse, R22, R16 ;  /* 0x00000016cc10723c */ /* 0x040fe80000001810 */
[C---:B------:R-:W-:Y:S01]  /*a1f0*/  FMUL.FTZ R20, R133.reuse, R172 ;  /* 0x000000ac85147220 */ /* 0x040fe20000410000 */
[----:B------:R-:W-:Y:S01]  /*a200*/  MOV R172, R58 ;  /* 0x0000003a00ac7202 */ /* 0x000fe20000000f00 */
[----:B------:R-:W-:Y:S02]  /*a210*/  FMUL.FTZ R21, R133, R173 ;  /* 0x000000ad85157220 */ /* 0x000fe40000410000 */
[C---:B------:R-:W-:Y:S04]  /*a220*/  FMUL.FTZ R22, R132.reuse, R174 ;  /* 0x000000ae84167220 */ /* 0x040fe80000410000 */
[----:B------:R-:W-:Y:S01]  /*a230*/  FMUL.FTZ R23, R132, R175 ;  /* 0x000000af84177220 */ /* 0x000fe20000410000 */
[----:B------:R-:W-:Y:S01]  /*a240*/  MOV R175, R25 ;  /* 0x0000001900af7202 */ /* 0x000fe20000000f00 */
[C---:B------:R-:W-:Y:S01]  /*a250*/  FMUL.FTZ R25, R3.reuse, R153 ;  /* 0x0000009903197220 */ /* 0x040fe20000410000 */
[----:B------:R-:W-:Y:S01]  /*a260*/  MOV R153, R65 ;  /* 0x0000004100997202 */ /* 0x000fe20000000f00 */
[C---:B------:R-:W-:Y:S02]  /*a270*/  FMUL.FTZ R58, R0.reuse, R178 ;  /* 0x000000b2003a7220 */ /* 0x040fe40000410000 */
[C---:B------:R-:W-:Y:S01]  /*a280*/  FMUL.FTZ R89, R3.reuse, R89 ;  /* 0x0000005903597220 */ /* 0x040fe20000410000 */
[-C--:B-1----:R-:W-:Y:S03]  /*a290*/  HMMA.16816.F32 R20, R204, R36.reuse, R20 ;  /* 0x00000024cc14723c */ /* 0x082fe60000001814 */
[C---:B------:R-:W-:Y:S02]  /*a2a0*/  FMUL.FTZ R26, R0.reuse, R154 ;  /* 0x0000009a001a7220 */ /* 0x040fe40000410000 */
[C---:B------:R-:W-:Y:S01]  /*a2b0*/  FMUL.FTZ R27, R0.reuse, R155 ;  /* 0x0000009b001b7220 */ /* 0x040fe20000410000 */
[----:B------:R-:W-:Y:S01]  /*a2c0*/  MOV R155, R67 ;  /* 0x00000043009b7202 */ /* 0x000fe20000000f00 */
[----:B------:R-:W-:Y:S02]  /*a2d0*/  IMAD.MOV.U32 R154, RZ, RZ, R66 ;  /* 0x000000ffff9a7224 */ /* 0x000fe400078e0042 */
[----:B------:R-:W-:Y:S03]  /*a2e0*/  FMUL.FTZ R92, R3, R92 ;  /* 0x0000005c035c7220 */ /* 0x000fe60000410000 */
[C---:B------:R-:W-:Y:S04]  /*a2f0*/  HMMA.16816.F32 R24, R140.reuse, R36, R24 ;  /* 0x000000248c18723c */ /* 0x040fe80000001818 */
[C---:B------:R-:W-:Y:S01]  /*a300*/  FMUL.FTZ R30, R0.reuse, R158 ;  /* 0x0000009e001e7220 */ /* 0x040fe20000410000 */
[----:B------:R-:W-:Y:S01]  /*a310*/  MOV R158, R47 ;  /* 0x0000002f009e7202 */ /* 0x000fe20000000f00 */
[C---:B------:R-:W-:Y:S01]  /*a320*/  FMUL.FTZ R31, R0.reuse, R159 ;  /* 0x0000009f001f7220 */ /* 0x040fe20000410000 */
[----:B------:R-:W-:Y:S01]  /*a330*/  MOV R159, R43 ;  /* 0x0000002b009f7202 */ /* 0x000fe20000000f00 */
[----:B------:R-:W-:Y:S01]  /*a340*/  FMUL.FTZ R37, R133, R189 ;  /* 0x000000bd85257220 */ /* 0x000fe20000410000 */
[----:B------:R-:W-:Y:S02]  /*a350*/  MOV R189, R55 ;  /* 0x0000003700bd7202 */ /* 0x000fe40000000f00 */
[----:B------:R-:W1:Y:S01]  /*a360*/  LDSM.16.MT88.4 R52, [R229] ;  /* 0x00000000e534783b */ /* 0x000e620000004200 */
[C---:B------:R-:W-:Y:S01]  /*a370*/  FMUL.FTZ R93, R3.reuse, R93 ;  /* 0x0000005d035d7220 */ /* 0x040fe20000410000 */
[-C--:B------:R-:W-:Y:S03]  /*a380*/  HMMA.16816.F32 R28, R140, R38.reuse, R28 ;  /* 0x000000268c1c723c */ /* 0x080fe6000000181c */
[C---:B------:R-:W-:Y:S01]  /*a390*/  FMUL.FTZ R104, R3.reuse, R104 ;  /* 0x0000006803687220 */ /* 0x040fe20000410000 */
[----:B------:R-:W-:Y:S01]  /*a3a0*/  MOV R192, R189 ;  /* 0x000000bd00c07202 */ /* 0x000fe20000000f00 */
[C---:B------:R-:W-:Y:S01]  /*a3b0*/  FMUL.FTZ R105, R3.reuse, R105 ;  /* 0x0000006903697220 */ /* 0x040fe20000410000 */
[----:B------:R-:W-:Y:S01]  /*a3c0*/  MUFU.EX2 R189, R250 ;  /* 0x000000fa00bd7308 */ /* 0x000fe20000000800 */
[----:B------:R-:W-:Y:S01]  /*a3d0*/  FMUL.FTZ R108, R3, R108 ;  /* 0x0000006c036c7220 */ /* 0x000fe20000410000 */
[C---:B------:R-:W-:Y:S04]  /*a3e0*/  HMMA.16816.F32 R32, R204.reuse, R38, R32 ;  /* 0x00000026cc20723c */ /* 0x040fe80000001820 */
[----:B------:R-:W-:Y:S01]  /*a3f0*/  FMUL.FTZ R36, R133, R188 ;  /* 0x000000bc85247220 */ /* 0x000fe20000410000 */
[----:B------:R-:W-:Y:S01]  /*a400*/  MOV R188, R44 ;  /* 0x0000002c00bc7202 */ /* 0x000fe20000000f00 */
[----:B------:R-:W-:Y:S02]  /*a410*/  FMUL.FTZ R42, R0, R166 ;  /* 0x000000a6002a7220 */ /* 0x000fe40000410000 */
[C---:B------:R-:W-:Y:S01]  /*a420*/  FMUL.FTZ R38, R132.reuse, R190 ;  /* 0x000000be84267220 */ /* 0x040fe20000410000 */
[----:B------:R-:W-:Y:S01]  /*a430*/  MOV R190, R51 ;  /* 0x0000003300be7202 */ /* 0x000fe20000000f00 */
[----:B------:R2:W-:Y:S02]  /*a440*/  MUFU.EX2 R166, R252 ;  /* 0x000000fc00a67308 */ /* 0x0005e40000000800 */
[----:B------:R-:W-:Y:S02]  /*a450*/  FMUL.FTZ R39, R132, R191 ;  /* 0x000000bf84277220 */ /* 0x000fe40000410000 */
[C---:B------:R-:W-:Y:S02]  /*a460*/  FMUL.FTZ R44, R3.reuse, R168 ;  /* 0x000000a8032c7220 */ /* 0x040fe40000410000 */
[C---:B------:R-:W-:Y:S02]  /*a470*/  FMUL.FTZ R109, R3.reuse, R109 ;  /* 0x0000006d036d7220 */ /* 0x040fe40000410000 */
[C---:B------:R-:W-:Y:S02]  /*a480*/  FMUL.FTZ R120, R3.reuse, R120 ;  /* 0x0000007803787220 */ /* 0x040fe40000410000 */
[C---:B------:R-:W-:Y:S01]  /*a490*/  FMUL.FTZ R121, R3.reuse, R121 ;  /* 0x0000007903797220 */ /* 0x040fe20000410000 */
[----:B------:R-:W-:Y:S01]  /*a4a0*/  MUFU.EX2 R192, R192 ;  /* 0x000000c000c07308 */ /* 0x000fe20000000800 */
[C---:B------:R-:W-:Y:S02]  /*a4b0*/  FMUL.FTZ R124, R3.reuse, R124 ;  /* 0x0000007c037c7220 */ /* 0x040fe40000410000 */
[C---:B------:R-:W-:Y:S02]  /*a4c0*/  FMUL.FTZ R125, R3.reuse, R125 ;  /* 0x0000007d037d7220 */ /* 0x040fe40000410000 */
[C---:B------:R-:W-:Y:S02]  /*a4d0*/  FMUL.FTZ R43, R0.reuse, R167 ;  /* 0x000000a7002b7220 */ /* 0x040fe40000410000 */
[C---:B------:R-:W-:Y:S01]  /*a4e0*/  FMUL.FTZ R46, R0.reuse, R170 ;  /* 0x000000aa002e7220 */ /* 0x040fe20000410000 */
[-C--:B-1----:R-:W-:Y:S02]  /*a4f0*/  HMMA.16816.F32 R36, R204, R52.reuse, R36 ;  /* 0x00000034cc24723c */ /* 0x082fe40000001824 */
[----:B------:R-:W-:Y:S01]  /*a500*/  MUFU.EX2 R167, R216 ;  /* 0x000000d800a77308 */ /* 0x000fe20000000800 */
[----:B------:R-:W-:Y:S01]  /*a510*/  FMUL.FTZ R47, R0, R171 ;  /* 0x000000ab002f7220 */ /* 0x000fe20000410000 */
[----:B--2---:R-:W-:Y:S01]  /*a520*/  MOV R252, R161 ;  /* 0x000000a100fc7202 */ /* 0x004fe20000000f00 */
[----:B------:R-:W-:Y:S02]  /*a530*/  IMAD.MOV.U32 R174, RZ, RZ, R57 ;  /* 0x000000ffffae7224 */ /* 0x000fe400078e0039 */
[C---:B------:R-:W-:Y:S01]  /*a540*/  FMUL.FTZ R57, R3.reuse, R177 ;  /* 0x000000b103397220 */ /* 0x040fe20000410000 */
[C---:B------:R-:W-:Y:S04]  /*a550*/  HMMA.16816.F32 R40, R140.reuse, R52, R40 ;  /* 0x000000348c28723c */ /* 0x040fe80000001828 */
[----:B------:R1:W-:Y:S01]  /*a560*/  MUFU.EX2 R171, R128 ;  /* 0x0000008000ab7308 */ /* 0x0003e20000000800 */
[----:B------:R-:W-:Y:S02]  /*a570*/  IMAD.MOV.U32 R150, RZ, RZ, R61 ;  /* 0x000000ffff967224 */ /* 0x000fe400078e003d */
[----:B------:R-:W-:Y:S01]  /*a580*/  FMUL.FTZ R61, R3, R181 ;  /* 0x000000b5033d7220 */ /* 0x000fe20000410000 */
[-C--:B------:R-:W-:Y:S04]  /*a590*/  HMMA.16816.F32 R44, R140, R54.reuse, R44 ;  /* 0x000000368c2c723c */ /* 0x080fe8000000182c */
[----:B------:R-:W-:Y:S02]  /*a5a0*/  IMAD.MOV.U32 R191, RZ, RZ, R50 ;  /* 0x000000ffffbf7224 */ /* 0x000fe400078e0032 */
[----:B------:R2:W-:Y:S01]  /*a5b0*/  MUFU.EX2 R168, R165 ;  /* 0x000000a500a87308 */ /* 0x0005e20000000800 */
[C---:B------:R-:W-:Y:S02]  /*a5c0*/  FMUL.FTZ R50, R132.reuse, R194 ;  /* 0x000000c284327220 */ /* 0x040fe40000410000 */
[----:B------:R-:W-:Y:S03]  /*a5d0*/  FMUL.FTZ R51, R132, R195 ;  /* 0x000000c384337220 */ /* 0x000fe60000410000 */
[----:B------:R-:W-:Y:S01]  /*a5e0*/  MOV R195, R190 ;  /* 0x000000be00c37202 */ /* 0x000fe20000000f00 */
[C---:B------:R-:W-:Y:S03]  /*a5f0*/  FMUL.FTZ R52, R133.reuse, R196 ;  /* 0x000000c485347220 */ /* 0x040fe60000410000 */
[----:B------:R-:W-:Y:S01]  /*a600*/  MOV R196, R195 ;  /* 0x000000c300c47202 */ /* 0x000fe20000000f00 */
[C---:B------:R-:W-:Y:S01]  /*a610*/  FMUL.FTZ R53, R133.reuse, R197 ;  /* 0x000000c585357220 */ /* 0x040fe20000410000 */
[C---:B------:R-:W-:Y:S01]  /*a620*/  HMMA.16816.F32 R48, R204.reuse, R54, R48 ;  /* 0x00000036cc30723c */ /* 0x040fe20000001830 */
[----:B------:R-:W-:Y:S03]  /*a630*/  MUFU.EX2 R190, R218 ;  /* 0x000000da00be7308 */ /* 0x000fe60000000800 */
[----:B------:R-:W-:Y:S01]  /*a640*/  IMAD.MOV.U32 R173, RZ, RZ, R59 ;  /* 0x000000ffffad7224 */ /* 0x000fe200078e003b */
[----:B-1----:R-:W3:Y:S01]  /*a650*/  LDL.LU R128, [R1+0x90] ;  /* 0x0000900001807983 */ /* 0x002ee20000300800 */
[----:B------:R-:W-:Y:S01]  /*a660*/  FMUL.FTZ R59, R0, R179 ;  /* 0x000000b3003b7220 */ /* 0x000fe20000410000 */
[----:B------:R-:W-:Y:S01]  /*a670*/  MOV R179, R159 ;  /* 0x0000009f00b37202 */ /* 0x000fe20000000f00 */
[C---:B------:R-:W-:Y:S01]  /*a680*/  FMUL.FTZ R54, R132.reuse, R198 ;  /* 0x000000c684367220 */ /* 0x040fe20000410000 */
[----:B------:R-:W-:Y:S02]  /*a690*/  MOV R159, R155 ;  /* 0x0000009b009f7202 */ /* 0x000fe40000000f00 */
[----:B------:R-:W-:Y:S01]  /*a6a0*/  MUFU.EX2 R173, R173 ;  /* 0x000000ad00ad7308 */ /* 0x000fe20000000800 */
[----:B------:R-:W-:Y:S01]  /*a6b0*/  FMUL.FTZ R55, R132, R199 ;  /* 0x000000c784377220 */ /* 0x000fe20000410000 */
[----:B------:R-:W-:Y:S01]  /*a6c0*/  MOV R199, R149 ;  /* 0x0000009500c77202 */ /* 0x000fe20000000f00 */
[C---:B------:R-:W-:Y:S01]  /*a6d0*/  FMUL.FTZ R62, R0.reuse, R182 ;  /* 0x000000b6003e7220 */ /* 0x040fe20000410000 */
[----:B--2---:R-:W-:Y:S01]  /*a6e0*/  MOV R165, R164 ;  /* 0x000000a400a57202 */ /* 0x004fe20000000f00 */
[----:B------:R-:W-:Y:S01]  /*a6f0*/  FMUL.FTZ R63, R0, R183 ;  /* 0x000000b7003f7220 */ /* 0x000fe20000410000 */
[----:B------:R-:W-:Y:S01]  /*a700*/  MOV R182, R185 ;  /* 0x000000b900b67202 */ /* 0x000fe20000000f00 */
[----:B------:R-:W-:Y:S01]  /*a710*/  IMAD.MOV.U32 R185, RZ, RZ, R184 ;  /* 0x000000ffffb97224 */ /* 0x000fe200078e00b8 */
[-C--:B------:R-:W-:Y:S02]  /*a720*/  HMMA.16816.F32 R52, R204, R144.reuse, R52 ;  /* 0x00000090cc34723c */ /* 0x080fe40000001834 */
[----:B------:R-:W-:Y:S01]  /*a730*/  MUFU.EX2 R184, R211 ;  /* 0x000000d300b87308 */ /* 0x000fe20000000800 */
[----:B------:R-:W-:Y:S02]  /*a740*/  IMAD.MOV.U32 R183, RZ, RZ, R160 ;  /* 0x000000ffffb77224 */ /* 0x000fe400078e00a0 */
[C---:B------:R-:W-:Y:S02]  /*a750*/  FMUL.FTZ R64, R133.reuse, R200 ;  /* 0x000000c885407220 */ /* 0x040fe40000410000 */
[C---:B------:R-:W-:Y:S01]  /*a760*/  FMUL.FTZ R65, R133.reuse, R201 ;  /* 0x000000c985417220 */ /* 0x040fe20000410000 */
[C---:B------:R-:W-:Y:S04]  /*a770*/  HMMA.16816.F32 R56, R140.reuse, R144, R56 ;  /* 0x000000908c38723c */ /* 0x040fe80000001838 */
[----:B------:R-:W-:Y:S01]  /*a780*/  MUFU.EX2 R200, R213 ;  /* 0x000000d500c87308 */ /* 0x000fe20000000800 */
[C---:B------:R-:W-:Y:S02]  /*a790*/  FMUL.FTZ R66, R132.reuse, R202 ;  /* 0x000000ca84427220 */ /* 0x040fe40000410000 */
[----:B------:R-:W-:Y:S01]  /*a7a0*/  FMUL.FTZ R67, R132, R203 ;  /* 0x000000cb84437220 */ /* 0x000fe20000410000 */
[-C--:B------:R-:W-:Y:S04]  /*a7b0*/  HMMA.16816.F32 R60, R140, R146.reuse, R60 ;  /* 0x000000928c3c723c */ /* 0x080fe8000000183c */
[C---:B------:R-:W-:Y:S02]  /*a7c0*/  FMUL.FTZ R74, R0.reuse, R74 ;  /* 0x0000004a004a7220 */ /* 0x040fe40000410000 */
[C---:B------:R-:W-:Y:S01]  /*a7d0*/  FMUL.FTZ R75, R0.reuse, R75 ;  /* 0x0000004b004b7220 */ /* 0x040fe20000410000 */
[----:B------:R-:W-:Y:S01]  /*a7e0*/  MUFU.EX2 R170, R165 ;  /* 0x000000a500aa7308 */ /* 0x000fe20000000800 */
[C---:B------:R-:W-:Y:S01]  /*a7f0*/  HMMA.16816.F32 R64, R204.reuse, R146, R64 ;  /* 0x00000092cc40723c */ /* 0x040fe20000001840 */
[----:B------:R-:W1:Y:S03]  /*a800*/  LDSM.16.MT88.4 R144, [R225+0x2000] ;  /* 0x00200000e190783b */ /* 0x000e660000004200 */
[C---:B------:R-:W-:Y:S02]  /*a810*/  FMUL.FTZ R78, R0.reuse, R78 ;  /* 0x0000004e004e7220 */ /* 0x040fe40000410000 */
[----:B------:R-:W-:Y:S02]  /*a820*/  FMUL.FTZ R79, R0, R79 ;  /* 0x0000004f004f7220 */ /* 0x000fe40000410000 */
[C---:B------:R-:W-:Y:S01]  /*a830*/  FMUL.FTZ R82, R132.reuse, R82 ;  /* 0x0000005284527220 */ /* 0x040fe20000410000 */
[----:B------:R-:W2:Y:S03]  /*a840*/  MUFU.EX2 R165, R217 ;  /* 0x000000d900a57308 */ /* 0x000ea60000000800 */
[C---:B------:R-:W-:Y:S02]  /*a850*/  FMUL.FTZ R83, R132.reuse, R83 ;  /* 0x0000005384537220 */ /* 0x040fe40000410000 */
[C---:B------:R-:W-:Y:S02]  /*a860*/  FMUL.FTZ R85, R133.reuse, R85 ;  /* 0x0000005585557220 */ /* 0x040fe40000410000 */
[C---:B------:R-:W-:Y:S02]  /*a870*/  FMUL.FTZ R86, R132.reuse, R86 ;  /* 0x0000005684567220 */ /* 0x040fe40000410000 */
[----:B------:R-:W-:Y:S01]  /*a880*/  FMUL.FTZ R87, R132, R87 ;  /* 0x0000005784577220 */ /* 0x000fe20000410000 */
[----:B------:R-:W-:Y:S01]  /*a890*/  MUFU.EX2 R181, R196 ;  /* 0x000000c400b57308 */ /* 0x000fe20000000800 */
[C---:B------:R-:W-:Y:S02]  /*a8a0*/  FMUL.FTZ R90, R0.reuse, R90 ;  /* 0x0000005a005a7220 */ /* 0x040fe40000410000 */
[C---:B------:R-:W-:Y:S02]  /*a8b0*/  FMUL.FTZ R91, R0.reuse, R91 ;  /* 0x0000005b005b7220 */ /* 0x040fe40000410000 */
[C---:B------:R-:W-:Y:S02]  /*a8c0*/  FMUL.FTZ R94, R0.reuse, R94 ;  /* 0x0000005e005e7220 */ /* 0x040fe40000410000 */
[----:B------:R-:W-:Y:S02]  /*a8d0*/  FMUL.FTZ R95, R0, R95 ;  /* 0x0000005f005f7220 */ /* 0x000fe40000410000 */
[C---:B------:R-:W-:Y:S01]  /*a8e0*/  FMUL.FTZ R96, R133.reuse, R96 ;  /* 0x0000006085607220 */ /* 0x040fe20000410000 */
[----:B------:R-:W-:Y:S01]  /*a8f0*/  MUFU.EX2 R196, R214 ;  /* 0x000000d600c47308 */ /* 0x000fe20000000800 */
[----:B------:R-:W-:Y:S02]  /*a900*/  FMUL.FTZ R97, R133, R97 ;  /* 0x0000006185617220 */ /* 0x000fe40000410000 */
[C---:B------:R-:W-:Y:S01]  /*a910*/  FMUL.FTZ R98, R132.reuse, R98 ;  /* 0x0000006284627220 */ /* 0x040fe20000410000 */
[----:B--2---:R-:W-:Y:S01]  /*a920*/  F2FP.PACK_AB R149, R167, R165 ;  /* 0x000000a5a795723e */ /* 0x004fe200000000ff */
[C---:B------:R-:W-:Y:S02]  /*a930*/  FMUL.FTZ R99, R132.reuse, R99 ;  /* 0x0000006384637220 */ /* 0x040fe40000410000 */
[C---:B------:R-:W-:Y:S02]  /*a940*/  FMUL.FTZ R100, R133.reuse, R100 ;  /* 0x0000006485647220 */ /* 0x040fe40000410000 */
[C---:B------:R-:W-:Y:S01]  /*a950*/  FMUL.FTZ R101, R133.reuse, R101 ;  /* 0x0000006585657220 */ /* 0x040fe20000410000 */
[----:B------:R-:W-:Y:S01]  /*a960*/  MUFU.EX2 R199, R199 ;  /* 0x000000c700c77308 */ /* 0x000fe20000000800 */
[C---:B------:R-:W-:Y:S01]  /*a970*/  FMUL.FTZ R102, R132.reuse, R102 ;  /* 0x0000006684667220 */ /* 0x040fe20000410000 */
[-C--:B-1----:R-:W-:Y:S03]  /*a980*/  HMMA.16816.F32 R68, R204, R144.reuse, R68 ;  /* 0x00000090cc44723c */ /* 0x082fe60000001844 */
[----:B------:R-:W-:Y:S02]  /*a990*/  FMUL.FTZ R103, R132, R103 ;  /* 0x0000006784677220 */ /* 0x000fe40000410000 */
[C---:B------:R-:W-:Y:S02]  /*a9a0*/  FMUL.FTZ R106, R0.reuse, R106 ;  /* 0x0000006a006a7220 */ /* 0x040fe40000410000 */
[C---:B------:R-:W-:Y:S01]  /*a9b0*/  FMUL.FTZ R107, R0.reuse, R107 ;  /* 0x0000006b006b7220 */ /* 0x040fe20000410000 */
[C---:B------:R-:W-:Y:S01]  /*a9c0*/  HMMA.16816.F32 R72, R140.reuse, R144, R72 ;  /* 0x000000908c48723c */ /* 0x040fe20000001848 */
[----:B------:R-:W-:Y:S03]  /*a9d0*/  MUFU.EX2 R250, R252 ;  /* 0x000000fc00fa7308 */ /* 0x000fe60000000800 */
[C---:B------:R-:W-:Y:S02]  /*a9e0*/  FMUL.FTZ R110, R0.reuse, R110 ;  /* 0x0000006e006e7220 */ /* 0x040fe40000410000 */
[----:B------:R-:W-:Y:S02]  /*a9f0*/  FMUL.FTZ R111, R0, R111 ;  /* 0x0000006f006f7220 */ /* 0x000fe40000410000 */
[-C--:B------:R-:W-:Y:S03]  /*aa00*/  HMMA.16816.F32 R76, R140, R146.reuse, R76 ;  /* 0x000000928c4c723c */ /* 0x080fe6000000184c */
[----:B------:R-:W-:Y:S01]  /*aa10*/  MUFU.EX2 R183, R183 ;  /* 0x000000b700b77308 */ /* 0x000fe20000000800 */
[C---:B------:R-:W-:Y:S02]  /*aa20*/  FMUL.FTZ R112, R133.reuse, R112 ;  /* 0x0000007085707220 */ /* 0x040fe40000410000 */
[C---:B------:R-:W-:Y:S02]  /*aa30*/  FMUL.FTZ R113, R133.reuse, R113 ;  /* 0x0000007185717220 */ /* 0x040fe40000410000 */
[C---:B------:R-:W-:Y:S01]  /*aa40*/  HMMA.16816.F32 R80, R204.reuse, R146, R80 ;  /* 0x00000092cc50723c */ /* 0x040fe20000001850 */
[----:B------:R-:W1:Y:S03]  /*aa50*/  LDSM.16.MT88.4 R144, [R226+0x2000] ;  /* 0x00200000e290783b */ /* 0x000e660000004200 */
[C---:B------:R-:W-:Y:S02]  /*aa60*/  FMUL.FTZ R114, R132.reuse, R114 ;  /* 0x0000007284727220 */ /* 0x040fe40000410000 */
[C---:B------:R-:W-:Y:S02]  /*aa70*/  FMUL.FTZ R115, R132.reuse, R115 ;  /* 0x0000007384737220 */ /* 0x040fe40000410000 */
[C---:B------:R-:W-:Y:S04]  /*aa80*/  FMUL.FTZ R116, R133.reuse, R116 ;  /* 0x0000007485747220 */ /* 0x040fe80000410000 */
[----:B------:R-:W-:Y:S02]  /*aa90*/  FMUL.FTZ R117, R133, R117 ;  /* 0x0000007585757220 */ /* 0x000fe40000410000 */
[C---:B------:R-:W-:Y:S02]  /*aaa0*/  FMUL.FTZ R118, R132.reuse, R118 ;  /* 0x0000007684767220 */ /* 0x040fe40000410000 */
[----:B------:R-:W-:Y:S02]  /*aab0*/  FMUL.FTZ R119, R132, R119 ;  /* 0x0000007784777220 */ /* 0x000fe40000410000 */
[C---:B------:R-:W-:Y:S02]  /*aac0*/  FMUL.FTZ R122, R0.reuse, R122 ;  /* 0x0000007a007a7220 */ /* 0x040fe40000410000 */
[C---:B------:R-:W-:Y:S02]  /*aad0*/  FMUL.FTZ R123, R0.reuse, R123 ;  /* 0x0000007b007b7220 */ /* 0x040fe40000410000 */
[C---:B------:R-:W-:Y:S02]  /*aae0*/  FMUL.FTZ R126, R0.reuse, R126 ;  /* 0x0000007e007e7220 */ /* 0x040fe40000410000 */
[----:B------:R-:W-:Y:S02]  /*aaf0*/  FMUL.FTZ R127, R0, R127 ;  /* 0x0000007f007f7220 */ /* 0x000fe40000410000 */
[----:B------:R-:W-:Y:S01]  /*ab00*/  IMAD.MOV.U32 R193, RZ, RZ, R191 ;  /* 0x000000ffffc17224 */ /* 0x000fe200078e00bf */
[----:B------:R-:W-:Y:S01]  /*ab10*/  MOV R191, R172 ;  /* 0x000000ac00bf7202 */ /* 0x000fe20000000f00 */
[----:B------:R-:W-:Y:S01]  /*ab20*/  IMAD.MOV.U32 R194, RZ, RZ, R174 ;  /* 0x000000ffffc27224 */ /* 0x000fe200078e00ae */
[----:B------:R-:W2:Y:S01]  /*ab30*/  MUFU.EX2 R172, R251 ;  /* 0x000000fb00ac7308 */ /* 0x000ea20000000800 */
[----:B------:R-:W-:Y:S02]  /*ab40*/  IMAD.MOV.U32 R195, RZ, RZ, R150 ;  /* 0x000000ffffc37224 */ /* 0x000fe400078e0096 */
[----:B------:R-:W-:Y:S01]  /*ab50*/  IMAD.MOV.U32 R197, RZ, RZ, R191 ;  /* 0x000000ffffc57224 */ /* 0x000fe200078e00bf */
[----:B------:R-:W-:Y:S01]  /*ab60*/  MOV R191, R148 ;  /* 0x0000009400bf7202 */ /* 0x000fe20000000f00 */
[----:B------:R-:W-:Y:S01]  /*ab70*/  IMAD.MOV.U32 R164, RZ, RZ, R187 ;  /* 0x000000ffffa47224 */ /* 0x000fe200078e00bb */
[----:B------:R-:W-:Y:S04]  /*ab80*/  MOV R187, R175 ;  /* 0x000000af00bb7202 */ /* 0x000fe80000000f00 */
[----:B------:R4:W-:Y:S01]  /*ab90*/  MUFU.EX2 R175, R129 ;  /* 0x0000008100af7308 */ /* 0x0009e20000000800 */
[-C--:B-1----:R-:W-:Y:S08]  /*aba0*/  HMMA.16816.F32 R84, R204, R144.reuse, R84 ;  /* 0x00000090cc54723c */ /* 0x082ff00000001854 */
[C---:B------:R-:W-:Y:S01]  /*abb0*/  HMMA.16816.F32 R88, R140.reuse, R144, R88 ;  /* 0x000000908c58723c */ /* 0x040fe20000001858 */
[----:B------:R1:W-:Y:S03]  /*abc0*/  MUFU.EX2 R174, R219 ;  /* 0x000000db00ae7308 */ /* 0x0003e60000000800 */
[----:B--2---:R-:W-:Y:S04]  /*abd0*/  F2FP.PACK_AB R150, R189, R172 ;  /* 0x000000acbd96723e */ /* 0x004fe800000000ff */
[-C--:B------:R-:W-:Y:S03]  /*abe0*/  HMMA.16816.F32 R92, R140, R146.reuse, R92 ;  /* 0x000000928c5c723c */ /* 0x080fe6000000185c */
[----:B------:R2:W-:Y:S01]  /*abf0*/  MUFU.EX2 R203, R197 ;  /* 0x000000c500cb7308 */ /* 0x0005e20000000800 */
[----:B----4-:R-:W4:Y:S04]  /*ac00*/  LDL.LU R129, [R1+0x8c] ;  /* 0x00008c0001817983 */ /* 0x010f280000300800 */
[C---:B------:R-:W-:Y:S01]  /*ac10*/  HMMA.16816.F32 R96, R204.reuse, R146, R96 ;  /* 0x00000092cc60723c */ /* 0x040fe20000001860 */
[----:B------:R-:W2:Y:S04]  /*ac20*/  LDSM.16.MT88.4 R144, [R229+0x2000] ;  /* 0x00200000e590783b */ /* 0x000ea80000004200 */
[----:B------:R-:W-:Y:S04]  /*ac30*/  MUFU.EX2 R195, R195 ;  /* 0x000000c300c37308 */ /* 0x000fe80000000800 */
[----:B------:R-:W4:Y:S04]  /*ac40*/  LDL.LU R130, [R1+0x88] ;  /* 0x0000880001827983 */ /* 0x000f280000300800 */
[----:B------:R-:W4:Y:S02]  /*ac50*/  LDL.LU R131, [R1+0x84] ;  /* 0x0000840001837983 */ /* 0x000f240000300800 */
[----:B------:R-:W-:Y:S02]  /*ac60*/  MUFU.EX2 R194, R194 ;  /* 0x000000c200c27308 */ /* 0x000fe40000000800 */
[----:B-1----:R-:W-:Y:S01]  /*ac70*/  LDSM.16.MT88.4 R216, [R226+0x3800] ;  /* 0x00380000e2d8783b */ /* 0x002fe20000004200 */
[----:B--2---:R-:W-:Y:S02]  /*ac80*/  IMAD.MOV.U32 R197, RZ, RZ, R156 ;  /* 0x000000ffffc57224 */ /* 0x004fe400078e009c */
[----:B------:R-:W-:Y:S05]  /*ac90*/  IMAD.MOV.U32 R156, RZ, RZ, R152 ;  /* 0x000000ffff9c7224 */ /* 0x000fea00078e0098 */
[----:B------:R-:W-:Y:S10]  /*aca0*/  MUFU.EX2 R201, R193 ;  /* 0x000000c100c97308 */ /* 0x000ff40000000800 */
[----:B------:R-:W-:Y:S01]  /*acb0*/  MUFU.EX2 R193, R188 ;  /* 0x000000bc00c17308 */ /* 0x000fe20000000800 */
[-C--:B------:R-:W-:Y:S09]  /*acc0*/  HMMA.16816.F32 R100, R204, R144.reuse, R100 ;  /* 0x00000090cc64723c */ /* 0x080ff20000001864 */
[----:B------:R-:W-:Y:S01]  /*acd0*/  MUFU.EX2 R188, R212 ;  /* 0x000000d400bc7308 */ /* 0x000fe20000000800 */
[C---:B------:R-:W-:Y:S09]  /*ace0*/  HMMA.16816.F32 R104, R140.reuse, R144, R104 ;  /* 0x000000908c68723c */ /* 0x040ff20000001868 */
[----:B------:R-:W-:Y:S01]  /*acf0*/  MUFU.EX2 R177, R164 ;  /* 0x000000a400b17308 */ /* 0x000fe20000000800 */
[-C--:B------:R-:W-:Y:S09]  /*ad00*/  HMMA.16816.F32 R108, R140, R146.reuse, R108 ;  /* 0x000000928c6c723c */ /* 0x080ff2000000186c */
[----:B------:R1:W2:Y:S01]  /*ad10*/  MUFU.EX2 R164, R187 ;  /* 0x000000bb00a47308 */ /* 0x0002a20000000800 */
[C---:B------:R-:W-:Y:S01]  /*ad20*/  HMMA.16816.F32 R112, R204.reuse, R146, R112 ;  /* 0x00000092cc70723c */ /* 0x040fe20000001870 */
[----:B------:R-:W2:Y:S08]  /*ad30*/  LDSM.16.MT88.4 R144, [R228+0x2000] ;  /* 0x00200000e490783b */ /* 0x000eb00000004200 */
[----:B------:R-:W-:Y:S03]  /*ad40*/  MUFU.EX2 R191, R191 ;  /* 0x000000bf00bf7308 */ /* 0x000fe60000000800 */
[----:B-1----:R-:W-:Y:S02]  /*ad50*/  MOV R187, R2 ;  /* 0x0000000200bb7202 */ /* 0x002fe40000000f00 */
[----:B--2---:R-:W-:Y:S02]  /*ad60*/  F2FP.PACK_AB R148, R166, R164 ;  /* 0x000000a4a694723e */ /* 0x004fe400000000ff */
[----:B------:R-:W-:Y:S02]  /*ad70*/  MOV R198, R187 ;  /* 0x000000bb00c67202 */ /* 0x000fe40000000f00 */
[----:B------:R-:W-:Y:S02]  /*ad80*/  MOV R187, R151 ;  /* 0x0000009700bb7202 */ /* 0x000fe40000000f00 */
[----:B------:R-:W-:Y:S01]  /*ad90*/  F2FP.PACK_AB R151, R190, R174 ;  /* 0x000000aebe97723e */ /* 0x000fe200000000ff */
[----:B------:R1:W-:Y:S01]  /*ada0*/  MUFU.EX2 R180, R198 ;  /* 0x000000c600b47308 */ /* 0x0003e20000000800 */
[-C--:B------:R-:W-:Y:S09]  /*adb0*/  HMMA.16816.F32 R116, R204, R144.reuse, R116 ;  /* 0x00000090cc74723c */ /* 0x080ff20000001874 */
[----:B------:R-:W-:Y:S01]  /*adc0*/  MUFU.EX2 R187, R187 ;  /* 0x000000bb00bb7308 */ /* 0x000fe20000000800 */
[C---:B------:R-:W-:Y:S04]  /*add0*/  HMMA.16816.F32 R120, R140.reuse, R144, R120 ;  /* 0x000000908c78723c */ /* 0x040fe80000001878 */
[----:B-1----:R-:W-:Y:S04]  /*ade0*/  MOV R198, R157 ;  /* 0x0000009d00c67202 */ /* 0x002fe80000000f00 */
[-C--:B------:R-:W-:Y:S01]  /*adf0*/  HMMA.16816.F32 R124, R140, R146.reuse, R124 ;  /* 0x000000928c7c723c */ /* 0x080fe2000000187c */
[----:B------:R-:W2:Y:S03]  /*ae00*/  LDL.LU R140, [R1+0xc] ;  /* 0x00000c00018c7983 */ /* 0x000ea60000300800 */
[----:B------:R-:W-:Y:S01]  /*ae10*/  MOV R157, R153 ;  /* 0x00000099009d7202 */ /* 0x000fe20000000f00 */
[----:B------:R-:W2:Y:S01]  /*ae20*/  LDL.LU R2, [R1+0x4] ;  /* 0x0000040001027983 */ /* 0x000ea20000300800 */
[----:B------:R-:W-:Y:S02]  /*ae30*/  MOV R202, R198 ;  /* 0x000000c600ca7202 */ /* 0x000fe40000000f00 */
[----:B------:R-:W-:Y:S01]  /*ae40*/  F2FP.PACK_AB R142, R176, R175 ;  /* 0x000000afb08e723e */ /* 0x000fe200000000ff */
[----:B------:R-:W2:Y:S03]  /*ae50*/  LDL.LU R178, [R1+0x10] ;  /* 0x0000100001b27983 */ /* 0x000ea60000300800 */
[----:B---3--:R-:W-:Y:S01]  /*ae60*/  FMUL.FTZ R128, R133, R128 ;  /* 0x0000008085807220 */ /* 0x008fe20000410000 */
[----:B------:R-:W-:Y:S02]  /*ae70*/  F2FP.PACK_AB R141, R173, R169 ;  /* 0x000000a9ad8d723e */ /* 0x000fe400000000ff */
[----:B------:R-:W-:Y:S02]  /*ae80*/  F2FP.PACK_AB R143, R177, R170 ;  /* 0x000000aab18f723e */ /* 0x000fe400000000ff */
[----:B------:R-:W-:Y:S06]  /*ae90*/  MOV R198, R159 ;  /* 0x0000009f00c67202 */ /* 0x000fec0000000f00 */
[----:B------:R-:W-:Y:S01]  /*aea0*/  MUFU.EX2 R198, R198 ;  /* 0x000000c600c67308 */ /* 0x000fe20000000800 */
[----:B----4-:R-:W-:Y:S02]  /*aeb0*/  FMUL.FTZ R129, R133, R129 ;  /* 0x0000008185817220 */ /* 0x010fe40000410000 */
[C---:B------:R-:W-:Y:S02]  /*aec0*/  FMUL.FTZ R130, R132.reuse, R130 ;  /* 0x0000008284827220 */ /* 0x040fe40000410000 */
[C---:B------:R-:W-:Y:S07]  /*aed0*/  FMUL.FTZ R131, R132.reuse, R131 ;  /* 0x0000008384837220 */ /* 0x040fee0000410000 */
[----:B------:R-:W-:Y:S01]  /*aee0*/  HMMA.16816.F32 R128, R204, R146, R128 ;  /* 0x00000092cc80723c */ /* 0x000fe20000001880 */
[----:B------:R-:W1:Y:S06]  /*aef0*/  LDSM.16.MT88.4 R144, [R225+0x800] ;  /* 0x00080000e190783b */ /* 0x000e6c0000004200 */
[----:B------:R-:W-:Y:S01]  /*af00*/  IMAD.MOV.U32 R204, RZ, RZ, R156 ;  /* 0x000000ffffcc7224 */ /* 0x000fe200078e009c */
[----:B------:R-:W-:Y:S01]  /*af10*/  MOV R207, R179 ;  /* 0x000000b300cf7202 */ /* 0x000fe20000000f00 */
[----:B------:R-:W-:Y:S02]  /*af20*/  IMAD.MOV.U32 R205, RZ, RZ, R197 ;  /* 0x000000ffffcd7224 */ /* 0x000fe400078e00c5 */
[----:B------:R3:W-:Y:S01]  /*af30*/  MUFU.EX2 R251, R204 ;  /* 0x000000cc00fb7308 */ /* 0x0007e20000000800 */
[----:B------:R-:W-:Y:S02]  /*af40*/  MOV R197, R163 ;  /* 0x000000a300c57202 */ /* 0x000fe40000000f00 */
[----:B------:R-:W-:Y:S02]  /*af50*/  MOV R179, R162 ;  /* 0x000000a200b37202 */ /* 0x000fe40000000f00 */
[----:B------:R-:W-:Y:S05]  /*af60*/  LDSM.16.MT88.4 R160, [R228+0x1000] ;  /* 0x00100000e4a0783b */ /* 0x000fea0000004200 */
[----:B------:R-:W-:Y:S10]  /*af70*/  MUFU.EX2 R179, R179 ;  /* 0x000000b300b37308 */ /* 0x000ff40000000800 */
[----:B------:R-:W-:Y:S01]  /*af80*/  MUFU.EX2 R197, R197 ;  /* 0x000000c500c57308 */ /* 0x000fe20000000800 */
[----:B---3--:R-:W-:Y:S09]  /*af90*/  F2FP.PACK_AB R204, R183, R250 ;  /* 0x000000fab7cc723e */ /* 0x008ff200000000ff */
[----:B------:R-:W-:Y:S01]  /*afa0*/  MUFU.EX2 R252, R205 ;  /* 0x000000cd00fc7308 */ /* 0x000fe20000000800 */
[----:B--2---:R-:W-:Y:S01]  /*afb0*/  FFMA.FTZ R133, R133, R140, R221 ;  /* 0x0000008c85857223 */ /* 0x004fe200000100dd */
[----:B------:R-:W-:Y:S01]  /*afc0*/  F2FP.PACK_AB R140, R171, R168 ;  /* 0x000000a8ab8c723e */ /* 0x000fe200000000ff */
[----:B------:R-:W-:Y:S06]  /*afd0*/  FFMA.FTZ R2, R132, R2, R220 ;  /* 0x0000000284027223 */ /* 0x000fec00000100dc */
[-C--:B-1----:R-:W-:Y:S05]  /*afe0*/  HMMA.16816.F32 R4, R140, R144.reuse, R4 ;  /* 0x000000908c04723c */ /* 0x082fea0000001804 */
[----:B------:R-:W-:Y:S01]  /*aff0*/  FFMA.FTZ R138, R3, R178, R138 ;  /* 0x000000b2038a7223 */ /* 0x000fe2000001008a */
[----:B------:R-:W-:Y:S01]  /*b000*/  MOV R178, R158 ;  /* 0x0000009e00b27202 */ /* 0x000fe20000000f00 */
[----:B------:R-:W2:Y:S01]  /*b010*/  LDL.LU R3, [R1+0x14] ;  /* 0x0000140001037983 */ /* 0x000ea20000300800 */
[C---:B------:R-:W-:Y:S04]  /*b020*/  HMMA.16816.F32 R8, R148.reuse, R144, R8 ;  /* 0x000000909408723c */ /* 0x040fe80000001808 */
[----:B------:R-:W-:Y:S01]  /*b030*/  MOV R158, R154 ;  /* 0x0000009a009e7202 */ /* 0x000fe20000000f00 */
[----:B------:R-:W-:Y:S01]  /*b040*/  FADD.FTZ R2, R245, R2 ;  /* 0x00000002f5027221 */ /* 0x000fe20000010000 */
[----:B------:R-:W-:Y:S01]  /*b050*/  LDSM.16.MT88.4 R152, [R226+0x1000] ;  /* 0x00100000e298783b */ /* 0x000fe20000004200 */
[----:B------:R-:W-:Y:S01]  /*b060*/  MUFU.EX2 R245, R241 ;  /* 0x000000f100f57308 */ /* 0x000fe20000000800 */
[-C--:B------:R-:W-:Y:S04]  /*b070*/  HMMA.16816.F32 R12, R148, R146.reuse, R12 ;  /* 0x00000092940c723c */ /* 0x080fe8000000180c */
[----:B------:R-:W-:Y:S01]  /*b080*/  MOV R206, R178 ;  /* 0x000000b200ce7202 */ /* 0x000fe20000000f00 */
[----:B------:R-:W-:Y:S01]  /*b090*/  FADD.FTZ R2, R246, R2 ;  /* 0x00000002f6027221 */ /* 0x000fe20000010000 */
[----:B------:R-:W-:Y:S02]  /*b0a0*/  MOV R178, R158 ;  /* 0x0000009e00b27202 */ /* 0x000fe40000000f00 */
[C---:B------:R-:W-:Y:S01]  /*b0b0*/  HMMA.16816.F32 R16, R140.reuse, R146, R16 ;  /* 0x000000928c10723c */ /* 0x040fe20000001810 */
[----:B------:R-:W1:Y:S01]  /*b0c0*/  LDSM.16.MT88.4 R144, [R226+0x800] ;  /* 0x00080000e290783b */ /* 0x000e620000004200 */
[----:B------:R3:W4:Y:S10]  /*b0d0*/  MUFU.EX2 R246, R215 ;  /* 0x000000d700f67308 */ /* 0x0007340000000800 */
[----:B------:R-:W-:Y:S01]  /*b0e0*/  MUFU.EX2 R178, R178 ;  /* 0x000000b200b27308 */ /* 0x000fe20000000800 */
[----:B---3--:R-:W-:Y:S01]  /*b0f0*/  LDSM.16.MT88.4 R212, [R225+0x3800] ;  /* 0x00380000e1d4783b */ /* 0x008fe20000004200 */
[-C--:B-1----:R-:W-:Y:S08]  /*b100*/  HMMA.16816.F32 R20, R140, R144.reuse, R20 ;  /* 0x000000908c14723c */ /* 0x082ff00000001814 */
[C---:B------:R-:W-:Y:S08]  /*b110*/  HMMA.16816.F32 R24, R148.reuse, R144, R24 ;  /* 0x000000909418723c */ /* 0x040ff00000001818 */
[-C--:B------:R-:W-:Y:S08]  /*b120*/  HMMA.16816.F32 R28, R148, R146.reuse, R28 ;  /* 0x00000092941c723c */ /* 0x080ff0000000181c */
[C---:B------:R-:W-:Y:S01]  /*b130*/  HMMA.16816.F32 R32, R140.reuse, R146, R32 ;  /* 0x000000928c20723c */ /* 0x040fe20000001820 */
[----:B------:R-:W1:Y:S07]  /*b140*/  LDSM.16.MT88.4 R144, [R229+0x800] ;  /* 0x00080000e590783b */ /* 0x000e6e0000004200 */
        /* <DEDUP_REMOVED lines=14> */
[----:B------:R-:W1:Y:S03]  /*b230*/  LDSM.16.MT88.4 R144, [R226+0x2800] ;  /* 0x00280000e290783b */ /* 0x000e660000004200 */
[----:B--2---:R-:W-:Y:S02]  /*b240*/  FFMA.FTZ R132, R0, R3, R139 ;  /* 0x0000000300847223 */ /* 0x004fe4000001008b */
[----:B------:R-:W-:Y:S01]  /*b250*/  MUFU.EX2 R139, R243 ;  /* 0x000000f3008b7308 */ /* 0x000fe20000000800 */
[----:B------:R-:W-:Y:S02]  /*b260*/  FADD.FTZ R0, R223, R138 ;  /* 0x0000008adf007221 */ /* 0x000fe40000010000 */
[----:B------:R-:W-:Y:S03]  /*b270*/  FADD.FTZ R3, R247, R133 ;  /* 0x00000085f7037221 */ /* 0x000fe60000010000 */
[----:B------:R-:W-:Y:S02]  /*b280*/  FADD.FTZ R133, R222, R0 ;  /* 0x00000000de857221 */ /* 0x000fe40000010000 */
[----:B------:R-:W-:Y:S01]  /*b290*/  LDSM.16.MT88.4 R220, [R229+0x3800] ;  /* 0x00380000e5dc783b */ /* 0x000fe20000004200 */
[----:B------:R-:W-:Y:S01]  /*b2a0*/  FADD.FTZ R3, R249, R3 ;  /* 0x00000003f9037221 */ /* 0x000fe20000010000 */
[----:B------:R2:W-:Y:S01]  /*b2b0*/  MUFU.EX2 R247, R231 ;  /* 0x000000e700f77308 */ /* 0x0005e20000000800 */
[----:B------:R-:W-:Y:S02]  /*b2c0*/  FADD.FTZ R132, R208, R132 ;  /* 0x00000084d0847221 */ /* 0x000fe40000010000 */
[----:B------:R-:W-:Y:S01]  /*b2d0*/  FADD.FTZ R3, R182, R3 ;  /* 0x00000003b6037221 */ /* 0x000fe20000010000 */
[----:B------:R-:W-:Y:S01]  /*b2e0*/  MOV R182, R157 ;  /* 0x0000009d00b67202 */ /* 0x000fe20000000f00 */
[----:B------:R-:W-:Y:S01]  /*b2f0*/  FADD.FTZ R0, R209, R132 ;  /* 0x00000084d1007221 */ /* 0x000fe20000010000 */
[-C--:B-1----:R-:W-:Y:S01]  /*b300*/  HMMA.16816.F32 R84, R140, R144.reuse, R84 ;  /* 0x000000908c54723c */ /* 0x082fe20000001854 */
[----:B------:R-:W-:Y:S02]  /*b310*/  LDSM.16.MT88.4 R156, [R229+0x1000] ;  /* 0x00100000e59c783b */ /* 0x000fe40000004200 */
[----:B------:R-:W-:Y:S01]  /*b320*/  FADD.FTZ R132, R248, R2 ;  /* 0x00000002f8847221 */ /* 0x000fe20000010000 */
[----:B------:R-:W1:Y:S01]  /*b330*/  MUFU.EX2 R138, R235 ;  /* 0x000000eb008a7308 */ /* 0x000e620000000800 */
[----:B------:R-:W-:Y:S01]  /*b340*/  FADD.FTZ R2, R242, R133 ;  /* 0x00000085f2027221 */ /* 0x000fe20000010000 */
[----:B----4-:R-:W-:Y:S01]  /*b350*/  F2FP.PACK_AB R209, R245, R246 ;  /* 0x000000f6f5d1723e */ /* 0x010fe200000000ff */
[----:B------:R-:W-:Y:S01]  /*b360*/  FADD.FTZ R3, R168, R3 ;  /* 0x00000003a8037221 */ /* 0x000fe20000010000 */
[C---:B------:R-:W-:Y:S04]  /*b370*/  HMMA.16816.F32 R88, R148.reuse, R144, R88 ;  /* 0x000000909458723c */ /* 0x040fe80000001858 */
[----:B------:R-:W-:Y:S01]  /*b380*/  MOV R168, R195 ;  /* 0x000000c300a87202 */ /* 0x000fe20000000f00 */
[----:B------:R-:W-:Y:S01]  /*b390*/  FADD.FTZ R132, R169, R132 ;  /* 0x00000084a9847221 */ /* 0x000fe20000010000 */
[----:B------:R-:W-:Y:S01]  /*b3a0*/  MOV R169, R194 ;  /* 0x000000c200a97202 */ /* 0x000fe20000000f00 */
[----:B------:R-:W-:Y:S01]  /*b3b0*/  FADD.FTZ R3, R171, R3 ;  /* 0x00000003ab037221 */ /* 0x000fe20000010000 */
[-C--:B------:R-:W-:Y:S01]  /*b3c0*/  HMMA.16816.F32 R92, R148, R146.reuse, R92 ;  /* 0x00000092945c723c */ /* 0x080fe2000000185c */
[----:B------:R-:W3:Y:S01]  /*b3d0*/  MUFU.EX2 R182, R182 ;  /* 0x000000b600b67308 */ /* 0x000ee20000000800 */
[----:B--2---:R2:W5:Y:S02]  /*b3e0*/  LDL.LU R231, [R1+0x80] ;  /* 0x0000800001e77983 */ /* 0x0045640000300800 */
[----:B------:R-:W-:Y:S01]  /*b3f0*/  MOV R171, R193 ;  /* 0x000000c100ab7202 */ /* 0x000fe20000000f00 */
[----:B------:R-:W-:Y:S01]  /*b400*/  FADD.FTZ R133, R173, R132 ;  /* 0x00000084ad857221 */ /* 0x000fe20000010000 */
[----:B------:R2:W5:Y:S01]  /*b410*/  LDL.LU R241, [R1+0x7c] ;  /* 0x00007c0001f17983 */ /* 0x0005620000300800 */
[----:B------:R-:W-:Y:S01]  /*b420*/  MOV R173, R186 ;  /* 0x000000ba00ad7202 */ /* 0x000fe20000000f00 */
[C---:B------:R-:W-:Y:S02]  /*b430*/  HMMA.16816.F32 R96, R140.reuse, R146, R96 ;  /* 0x000000928c60723c */ /* 0x040fe40000001860 */
[----:B------:R-:W4:Y:S01]  /*b440*/  LDSM.16.MT88.4 R144, [R229+0x2800] ;  /* 0x00280000e590783b */ /* 0x000f220000004200 */
[----:B------:R2:W2:Y:S01]  /*b450*/  MUFU.EX2 R249, R206 ;  /* 0x000000ce00f97308 */ /* 0x0004a20000000800 */
[----:B------:R-:W-:Y:S01]  /*b460*/  FADD.FTZ R133, R170, R133 ;  /* 0x00000085aa857221 */ /* 0x000fe20000010000 */
[----:B------:R-:W-:Y:S01]  /*b470*/  MOV R170, R192 ;  /* 0x000000c000aa7202 */ /* 0x000fe20000000f00 */
[----:B------:R-:W-:Y:S01]  /*b480*/  FADD.FTZ R2, R164, R2 ;  /* 0x00000002a4027221 */ /* 0x000fe20000010000 */
[----:B-1----:R-:W-:Y:S01]  /*b490*/  F2FP.PACK_AB R211, R138, R139 ;  /* 0x0000008b8ad3723e */ /* 0x002fe200000000ff */
[----:B------:R-:W-:Y:S02]  /*b4a0*/  FADD.FTZ R0, R210, R0 ;  /* 0x00000000d2007221 */ /* 0x000fe40000010000 */
[----:B------:R1:W5:Y:S02]  /*b4b0*/  LDL.LU R242, [R1+0x78] ;  /* 0x0000780001f27983 */ /* 0x0003640000300800 */
[----:B------:R-:W-:Y:S01]  /*b4c0*/  FADD.FTZ R0, R165, R0 ;  /* 0x00000000a5007221 */ /* 0x000fe20000010000 */
[----:B------:R1:W1:Y:S01]  /*b4d0*/  MUFU.EX2 R248, R207 ;  /* 0x000000cf00f87308 */ /* 0x0002620000000800 */
[----:B------:R1:W5:Y:S01]  /*b4e0*/  LDL.LU R243, [R1+0x74] ;  /* 0x0000740001f37983 */ /* 0x0003620000300800 */
[----:B------:R-:W-:Y:S01]  /*b4f0*/  FADD.FTZ R132, R166, R2 ;  /* 0x00000002a6847221 */ /* 0x000fe20000010000 */
[----:B---3--:R-:W-:Y:S02]  /*b500*/  F2FP.PACK_AB R205, R182, R251 ;  /* 0x000000fbb6cd723e */ /* 0x008fe400000000ff */
[----:B------:R3:W5:Y:S01]  /*b510*/  LDL.LU R235, [R1+0x70] ;  /* 0x0000700001eb7983 */ /* 0x0007620000300800 */
[----:B------:R-:W-:Y:S02]  /*b520*/  IMAD.MOV.U32 R166, RZ, RZ, R188 ;  /* 0x000000ffffa67224 */ /* 0x000fe400078e00bc */
[----:B------:R-:W-:Y:S01]  /*b530*/  FADD.FTZ R2, R167, R0 ;  /* 0x00000000a7027221 */ /* 0x000fe20000010000 */
[----:B------:R-:W-:Y:S01]  /*b540*/  MOV R167, R187 ;  /* 0x000000bb00a77202 */ /* 0x000fe20000000f00 */
[----:B------:R-:W-:Y:S02]  /*b550*/  FADD.FTZ R0, R175, R3 ;  /* 0x00000003af007221 */ /* 0x000fe40000010000 */
[----:B------:R-:W-:Y:S01]  /*b560*/  IMAD.MOV.U32 R175, RZ, RZ, R184 ;  /* 0x000000ffffaf7224 */ /* 0x000fe200078e00b8 */
[----:B--2---:R-:W-:Y:S01]  /*b570*/  F2FP.PACK_AB R206, R197, R179 ;  /* 0x000000b3c5ce723e */ /* 0x004fe200000000ff */
[----:B------:R-:W-:Y:S01]  /*b580*/  FADD.FTZ R165, R172, R132 ;  /* 0x00000084aca57221 */ /* 0x000fe20000010000 */
[----:B------:R-:W-:Y:S01]  /*b590*/  F2FP.PACK_AB R208, R249, R252 ;  /* 0x000000fcf9d0723e */ /* 0x000fe200000000ff */
[----:B------:R-:W-:Y:S02]  /*b5a0*/  FADD.FTZ R164, R174, R2 ;  /* 0x00000002aea47221 */ /* 0x000fe40000010000 */
[----:B------:R-:W-:Y:S02]  /*b5b0*/  FADD.FTZ R3, R177, R133 ;  /* 0x00000085b1037221 */ /* 0x000fe40000010000 */
[----:B------:R-:W-:Y:S01]  /*b5c0*/  FADD.FTZ R132, R176, R0 ;  /* 0x00000000b0847221 */ /* 0x000fe20000010000 */
[----:B------:R-:W-:Y:S01]  /*b5d0*/  MOV R0, R190 ;  /* 0x000000be00007202 */ /* 0x000fe20000000f00 */
[----:B------:R-:W-:Y:S01]  /*b5e0*/  IMAD.MOV.U32 R2, RZ, RZ, R189 ;  /* 0x000000ffff027224 */ /* 0x000fe200078e00bd */
[----:B-1----:R-:W-:Y:S02]  /*b5f0*/  F2FP.PACK_AB R207, R198, R178 ;  /* 0x000000b2c6cf723e */ /* 0x002fe400000000ff */
[----:B------:R-:W-:Y:S01]  /*b600*/  F2FP.PACK_AB R210, R247, R248 ;  /* 0x000000f8f7d2723e */ /* 0x000fe200000000ff */
[-C--:B----4-:R-:W-:Y:S08]  /*b610*/  HMMA.16816.F32 R100, R140, R144.reuse, R100 ;  /* 0x000000908c64723c */ /* 0x090ff00000001864 */
[C---:B------:R-:W-:Y:S08]  /*b620*/  HMMA.16816.F32 R104, R148.reuse, R144, R104 ;  /* 0x000000909468723c */ /* 0x040ff00000001868 */
[-C--:B------:R-:W-:Y:S08]  /*b630*/  HMMA.16816.F32 R108, R148, R146.reuse, R108 ;  /* 0x00000092946c723c */ /* 0x080ff0000000186c */
[C---:B------:R-:W-:Y:S01]  /*b640*/  HMMA.16816.F32 R112, R140.reuse, R146, R112 ;  /* 0x000000928c70723c */ /* 0x040fe20000001870 */
[----:B------:R-:W1:Y:S07]  /*b650*/  LDSM.16.MT88.4 R144, [R228+0x2800] ;  /* 0x00280000e490783b */ /* 0x000e6e0000004200 */
[-C--:B-1----:R-:W-:Y:S08]  /*b660*/  HMMA.16816.F32 R116, R140, R144.reuse, R116 ;  /* 0x000000908c74723c */ /* 0x082ff00000001874 */
[C---:B------:R-:W-:Y:S07]  /*b670*/  HMMA.16816.F32 R120, R148.reuse, R144, R120 ;  /* 0x000000909478723c */ /* 0x040fee0000001878 */
[----:B------:R-:W-:Y:S01]  /*b680*/  F2FP.PACK_AB R144, R201, R181 ;  /* 0x000000b5c990723e */ /* 0x000fe200000000ff */
[-C--:B------:R-:W-:Y:S01]  /*b690*/  HMMA.16816.F32 R124, R148, R146.reuse, R124 ;  /* 0x00000092947c723c */ /* 0x080fe2000000187c */
[----:B------:R-:W1:Y:S03]  /*b6a0*/  LDSM.16.MT88.4 R148, [R225+0x1000] ;  /* 0x00100000e194783b */ /* 0x000e660000004200 */
[----:B------:R-:W-:Y:S04]  /*b6b0*/  F2FP.PACK_AB R145, R200, R196 ;  /* 0x000000c4c891723e */ /* 0x000fe800000000ff */
[----:B------:R-:W-:Y:S07]  /*b6c0*/  HMMA.16816.F32 R128, R140, R146, R128 ;  /* 0x000000928c80723c */ /* 0x000fee0000001880 */
[----:B------:R-:W-:Y:S02]  /*b6d0*/  F2FP.PACK_AB R142, R187, R195 ;  /* 0x000000c3bb8e723e */ /* 0x000fe400000000ff */
[----:B------:R-:W-:Y:S03]  /*b6e0*/  F2FP.PACK_AB R141, R203, R180 ;  /* 0x000000b4cb8d723e */ /* 0x000fe600000000ff */
[----:B------:R-:W-:Y:S02]  /*b6f0*/  F2FP.PACK_AB R143, R192, R194 ;  /* 0x000000c2c08f723e */ /* 0x000fe400000000ff */
[----:B------:R-:W-:Y:S02]  /*b700*/  F2FP.PACK_AB R140, R199, R191 ;  /* 0x000000bfc78c723e */ /* 0x000fe400000000ff */
[----:B------:R-:W-:Y:S02]  /*b710*/  F2FP.PACK_AB R146, R186, R193 ;  /* 0x000000c1ba92723e */ /* 0x000fe400000000ff */
[----:B------:R-:W-:Y:S01]  /*b720*/  LDSM.16.MT88.4 R192, [R229+0x1800] ;  /* 0x00180000e5c0783b */ /* 0x000fe20000004200 */
[----:B------:R-:W-:Y:S02]  /*b730*/  F2FP.PACK_AB R147, R184, R188 ;  /* 0x000000bcb893723e */ /* 0x000fe400000000ff */
[----:B------:R-:W-:Y:S05]  /*b740*/  MOV R188, R185 ;  /* 0x000000b900bc7202 */ /* 0x000fea0000000f00 */
[----:B------:R-:W-:Y:S01]  /*b750*/  LDSM.16.MT88.4 R184, [R226+0x1800] ;  /* 0x00180000e2b8783b */ /* 0x000fe20000004200 */
[-C--:B-1----:R-:W-:Y:S08]  /*b760*/  HMMA.16816.F32 R4, R140, R148.reuse, R4 ;  /* 0x000000948c04723c */ /* 0x082ff00000001804 */
[C---:B------:R-:W-:Y:S08]  /*b770*/  HMMA.16816.F32 R8, R144.reuse, R148, R8 ;  /* 0x000000949008723c */ /* 0x040ff00000001808 */
[-C--:B------:R-:W-:Y:S08]  /*b780*/  HMMA.16816.F32 R12, R144, R150.reuse, R12 ;  /* 0x00000096900c723c */ /* 0x080ff0000000180c */
[C---:B------:R-:W-:Y:S01]  /*b790*/  HMMA.16816.F32 R16, R140.reuse, R150, R16 ;  /* 0x000000968c10723c */ /* 0x040fe20000001810 */
[----:B------:R-:W1:Y:S07]  /*b7a0*/  LDSM.16.MT88.4 R148, [R225+0x3000] ;  /* 0x00300000e194783b */ /* 0x000e6e0000004200 */
[-C--:B------:R-:W-:Y:S08]  /*b7b0*/  HMMA.16816.F32 R20, R140, R152.reuse, R20 ;  /* 0x000000988c14723c */ /* 0x080ff00000001814 */
[C---:B------:R-:W-:Y:S08]  /*b7c0*/  HMMA.16816.F32 R24, R144.reuse, R152, R24 ;  /* 0x000000989018723c */ /* 0x040ff00000001818 */
[-C--:B------:R-:W-:Y:S08]  /*b7d0*/  HMMA.16816.F32 R28, R144, R154.reuse, R28 ;  /* 0x0000009a901c723c */ /* 0x080ff0000000181c */
[C---:B------:R-:W-:Y:S01]  /*b7e0*/  HMMA.16816.F32 R32, R140.reuse, R154, R32 ;  /* 0x0000009a8c20723c */ /* 0x040fe20000001820 */
[----:B------:R-:W2:Y:S07]  /*b7f0*/  LDSM.16.MT88.4 R152, [R226+0x3000] ;  /* 0x00300000e298783b */ /* 0x000eae0000004200 */
        /* <DEDUP_REMOVED lines=9> */
[----:B------:R-:W3:Y:S07]  /*b890*/  LDSM.16.MT88.4 R160, [R228+0x3000] ;  /* 0x00300000e4a0783b */ /* 0x000eee0000004200 */
[-C--:B-1----:R-:W-:Y:S08]  /*b8a0*/  HMMA.16816.F32 R68, R140, R148.reuse, R68 ;  /* 0x000000948c44723c */ /* 0x082ff00000001844 */
[C---:B------:R-:W-:Y:S08]  /*b8b0*/  HMMA.16816.F32 R72, R144.reuse, R148, R72 ;  /* 0x000000949048723c */ /* 0x040ff00000001848 */
[-C--:B------:R-:W-:Y:S08]  /*b8c0*/  HMMA.16816.F32 R76, R144, R150.reuse, R76 ;  /* 0x00000096904c723c */ /* 0x080ff0000000184c */
[C---:B------:R-:W-:Y:S08]  /*b8d0*/  HMMA.16816.F32 R80, R140.reuse, R150, R80 ;  /* 0x000000968c50723c */ /* 0x040ff00000001850 */
[-C--:B--2---:R-:W-:Y:S08]  /*b8e0*/  HMMA.16816.F32 R84, R140, R152.reuse, R84 ;  /* 0x000000988c54723c */ /* 0x084ff00000001854 */
        /* <DEDUP_REMOVED lines=8> */
[----:B------:R-:W-:Y:S01]  /*b970*/  MOV R157, R203 ;  /* 0x000000cb009d7202 */ /* 0x000fe20000000f00 */
[----:B------:R-:W-:Y:S03]  /*b980*/  IMAD.MOV.U32 R133, RZ, RZ, R156 ;  /* 0x000000ffff857224 */ /* 0x000fe600078e009c */
[C---:B------:R-:W-:Y:S07]  /*b990*/  HMMA.16816.F32 R112, R140.reuse, R158, R112 ;  /* 0x0000009e8c70723c */ /* 0x040fee0000001870 */
[----:B------:R-:W-:Y:S01]  /*b9a0*/  IMAD.MOV.U32 R158, RZ, RZ, R200 ;  /* 0x000000ffff9e7224 */ /* 0x000fe200078e00c8 */
[-C--:B---3--:R-:W-:Y:S04]  /*b9b0*/  HMMA.16816.F32 R116, R140, R160.reuse, R116 ;  /* 0x000000a08c74723c */ /* 0x088fe80000001874 */
[----:B------:R-:W-:Y:S02]  /*b9c0*/  MOV R159, R201 ;  /* 0x000000c9009f7202 */ /* 0x000fe40000000f00 */
[----:B------:R-:W2:Y:S02]  /*b9d0*/  LDSM.16.MT88.4 R200, [R228+0x1800] ;  /* 0x00180000e4c8783b */ /* 0x000ea40000004200 */
[C---:B------:R-:W-:Y:S08]  /*b9e0*/  HMMA.16816.F32 R120, R144.reuse, R160, R120 ;  /* 0x000000a09078723c */ /* 0x040ff00000001878 */
[-C--:B------:R-:W-:Y:S08]  /*b9f0*/  HMMA.16816.F32 R124, R144, R162.reuse, R124 ;  /* 0x000000a2907c723c */ /* 0x080ff0000000187c */
[----:B------:R-:W-:Y:S08]  /*ba00*/  HMMA.16816.F32 R128, R140, R162, R128 ;  /* 0x000000a28c80723c */ /* 0x000ff00000001880 */
[-C--:B-1----:R-:W-:Y:S01]  /*ba10*/  HMMA.16816.F32 R140, R204, R152.reuse, R4 ;  /* 0x00000098cc8c723c */ /* 0x082fe20000001804 */
[----:B------:R-:W1:Y:S07]  /*ba20*/  LDSM.16.MT88.4 R4, [R228+0x3800] ;  /* 0x00380000e404783b */ /* 0x000e6e0000004200 */
[C---:B------:R-:W-:Y:S07]  /*ba30*/  HMMA.16816.F32 R144, R208.reuse, R152, R8 ;  /* 0x00000098d090723c */ /* 0x040fee0000001808 */
[----:B------:R-:W-:Y:S01]  /*ba40*/  MOV R9, R159 ;  /* 0x0000009f00097202 */ /* 0x000fe20000000f00 */
[-C--:B------:R-:W-:Y:S04]  /*ba50*/  HMMA.16816.F32 R148, R208, R154.reuse, R12 ;  /* 0x0000009ad094723c */ /* 0x080fe8000000180c */
[----:B------:R-:W-:Y:S02]  /*ba60*/  MOV R10, R157 ;  /* 0x0000009d000a7202 */ /* 0x000fe40000000f00 */
[----:B------:R-:W-:Y:S01]  /*ba70*/  MOV R11, R199 ;  /* 0x000000c7000b7202 */ /* 0x000fe20000000f00 */
[----:B------:R-:W-:Y:S01]  /*ba80*/  IMAD.MOV.U32 R14, RZ, RZ, R197 ;  /* 0x000000ffff0e7224 */ /* 0x000fe200078e00c5 */
[C---:B------:R-:W-:Y:S04]  /*ba90*/  HMMA.16816.F32 R160, R204.reuse, R154, R16 ;  /* 0x0000009acca0723c */ /* 0x040fe80000001810 */
[----:B------:R-:W-:Y:S01]  /*baa0*/  MOV R8, R191 ;  /* 0x000000bf00087202 */ /* 0x000fe20000000f00 */
[----:B------:R-:W-:Y:S01]  /*bab0*/  IMAD.MOV.U32 R13, RZ, RZ, R178 ;  /* 0x000000ffff0d7224 */ /* 0x000fe200078e00b2 */
[----:B------:R-:W-:Y:S02]  /*bac0*/  MOV R15, R198 ;  /* 0x000000c6000f7202 */ /* 0x000fe40000000f00 */
[----:B------:R-:W-:Y:S01]  /*bad0*/  MOV R17, R175 ;  /* 0x000000af00117202 */ /* 0x000fe20000000f00 */
[----:B------:R-:W-:Y:S03]  /*bae0*/  FADD.FTZ R8, R8, R132 ;  /* 0x0000008408087221 */ /* 0x000fe60000010000 */
[----:B------:R-:W-:Y:S01]  /*baf0*/  MOV R16, R173 ;  /* 0x000000ad00107202 */ /* 0x000fe20000000f00 */
[----:B------:R-:W-:Y:S01]  /*bb00*/  FADD.FTZ R11, R11, R8 ;  /* 0x000000080b0b7221 */ /* 0x000fe20000010000 */
[-C--:B------:R-:W-:Y:S03]  /*bb10*/  HMMA.16816.F32 R172, R204, R184.reuse, R20 ;  /* 0x000000b8ccac723c */ /* 0x080fe60000001814 */
[----:B------:R-:W-:Y:S02]  /*bb20*/  MOV R12, R179 ;  /* 0x000000b3000c7202 */ /* 0x000fe40000000f00 */
[----:B------:R-:W-:Y:S02]  /*bb30*/  MOV R18, R183 ;  /* 0x000000b700127202 */ /* 0x000fe40000000f00 */
[----:B------:R-:W-:Y:S01]  /*bb40*/  MOV R19, R182 ;  /* 0x000000b600137202 */ /* 0x000fe20000000f00 */
[C---:B------:R-:W-:Y:S04]  /*bb50*/  HMMA.16816.F32 R152, R208.reuse, R184, R24 ;  /* 0x000000b8d098723c */ /* 0x040fe80000001818 */
[----:B------:R-:W-:Y:S01]  /*bb60*/  MOV R22, R167 ;  /* 0x000000a700167202 */ /* 0x000fe20000000f00 */
[----:B------:R-:W-:Y:S01]  /*bb70*/  IMAD.MOV.U32 R23, RZ, RZ, R170 ;  /* 0x000000ffff177224 */ /* 0x000fe200078e00aa */
[----:B------:R-:W-:Y:S01]  /*bb80*/  MOV R21, R166 ;  /* 0x000000a600157202 */ /* 0x000fe20000000f00 */
[----:B------:R-:W-:Y:S01]  /*bb90*/  IMAD.MOV.U32 R27, RZ, RZ, R169 ;  /* 0x000000ffff1b7224 */ /* 0x000fe200078e00a9 */
[----:B------:R-:W-:Y:S02]  /*bba0*/  MOV R25, R158 ;  /* 0x0000009e00197202 */ /* 0x000fe40000000f00 */
[-C--:B------:R-:W-:Y:S03]  /*bbb0*/  HMMA.16816.F32 R156, R208, R186.reuse, R28 ;  /* 0x000000bad09c723c */ /* 0x080fe6000000181c */
[----:B------:R-:W-:Y:S02]  /*bbc0*/  MOV R20, R171 ;  /* 0x000000ab00147202 */ /* 0x000fe40000000f00 */
[----:B------:R-:W-:Y:S02]  /*bbd0*/  MOV R26, R168 ;  /* 0x000000a8001a7202 */ /* 0x000fe40000000f00 */
[----:B------:R-:W-:Y:S01]  /*bbe0*/  MOV R24, R196 ;  /* 0x000000c400187202 */ /* 0x000fe20000000f00 */
[C---:B------:R-:W-:Y:S01]  /*bbf0*/  HMMA.16816.F32 R184, R204.reuse, R186, R32 ;  /* 0x000000baccb8723c */ /* 0x040fe20000001820 */
[----:B------:R-:W3:Y:S03]  /*bc00*/  LDL R34, [R1+0x3c] ;  /* 0x00003c0001227983 */ /* 0x000ee60000100800 */
[----:B------:R-:W-:Y:S01]  /*bc10*/  MOV R28, R165 ;  /* 0x000000a5001c7202 */ /* 0x000fe20000000f00 */
[----:B------:R-:W-:Y:S01]  /*bc20*/  IMAD.MOV.U32 R29, RZ, RZ, R164 ;  /* 0x000000ffff1d7224 */ /* 0x000fe200078e00a4 */
[----:B------:R-:W-:Y:S02]  /*bc30*/  MOV R31, R181 ;  /* 0x000000b5001f7202 */ /* 0x000fe40000000f00 */
[----:B------:R-:W-:Y:S01]  /*bc40*/  MOV R35, R188 ;  /* 0x000000bc00237202 */ /* 0x000fe20000000f00 */
[----:B------:R-:W-:Y:S01]  /*bc50*/  FADD.FTZ R2, R2, R28 ;  /* 0x0000001c02027221 */ /* 0x000fe20000010000 */
[-C--:B------:R-:W-:Y:S03]  /*bc60*/  HMMA.16816.F32 R188, R204, R192.reuse, R36 ;  /* 0x000000c0ccbc723c */ /* 0x080fe60000001824 */
[----:B------:R-:W-:Y:S01]  /*bc70*/  FADD.FTZ R2, R31, R2 ;  /* 0x000000021f027221 */ /* 0x000fe20000010000 */
[----:B------:R-:W-:Y:S01]  /*bc80*/  MOV R30, R180 ;  /* 0x000000b4001e7202 */ /* 0x000fe20000000f00 */
[----:B------:R-:W-:Y:S01]  /*bc90*/  FADD.FTZ R0, R0, R29 ;  /* 0x0000001d00007221 */ /* 0x000fe20000010000 */
[----:B------:R-:W-:Y:S01]  /*bca0*/  MOV R132, R137 ;  /* 0x0000008900847202 */ /* 0x000fe20000000f00 */
        /* <DEDUP_REMOVED lines=10> */
[-C--:B--2---:R-:W-:Y:S04]  /*bd50*/  HMMA.16816.F32 R196, R204, R200.reuse, R52 ;  /* 0x000000c8ccc4723c */ /* 0x084fe80000001834 */
[----:B------:R-:W-:Y:S02]  /*bd60*/  FADD.FTZ R0, R20, R9 ;  /* 0x0000000914007221 */ /* 0x000fe40000010000 */
[----:B------:R-:W-:Y:S02]  /*bd70*/  FADD.FTZ R9, R21, R8 ;  /* 0x0000000815097221 */ /* 0x000fe40000010000 */
[C---:B------:R-:W-:Y:S04]  /*bd80*/  HMMA.16816.F32 R176, R208.reuse, R200, R56 ;  /* 0x000000c8d0b0723c */ /* 0x040fe80000001838 */
[----:B------:R-:W-:Y:S02]  /*bd90*/  FADD.FTZ R8, R22, R3 ;  /* 0x0000000316087221 */ /* 0x000fe40000010000 */
[----:B------:R-:W-:Y:S02]  /*bda0*/  FADD.FTZ R3, R17, R9 ;  /* 0x0000000911037221 */ /* 0x000fe40000010000 */
[-C--:B------:R-:W-:Y:S04]  /*bdb0*/  HMMA.16816.F32 R180, R208, R202.reuse, R60 ;  /* 0x000000cad0b4723c */ /* 0x080fe8000000183c */
[----:B------:R-:W-:Y:S04]  /*bdc0*/  FADD.FTZ R3, R246, R3 ;  /* 0x00000003f6037221 */ /* 0x000fe80000010000 */
[C---:B------:R-:W-:Y:S04]  /*bdd0*/  HMMA.16816.F32 R200, R204.reuse, R202, R64 ;  /* 0x000000caccc8723c */ /* 0x040fe80000001840 */
[----:B------:R-:W-:Y:S04]  /*bde0*/  FADD.FTZ R3, R245, R3 ;  /* 0x00000003f5037221 */ /* 0x000fe80000010000 */
        /* <DEDUP_REMOVED lines=11> */
[C---:B------:R-:W-:Y:S07]  /*bea0*/  HMMA.16816.F32 R112, R204.reuse, R222, R112 ;  /* 0x000000decc70723c */ /* 0x040fee0000001870 */
[-C--:B------:R-:W-:Y:S01]  /*beb0*/  MOV R222, R133.reuse ;  /* 0x0000008500de7202 */ /* 0x080fe20000000f00 */
[-C--:B-1----:R-:W-:Y:S08]  /*bec0*/  HMMA.16816.F32 R116, R204, R4.reuse, R116 ;  /* 0x00000004cc74723c */ /* 0x082ff00000001874 */
        /* <DEDUP_REMOVED lines=22> */
[----:B------:R-:W-:Y:S01]  /*c030*/  IMAD.MOV.U32 R139, RZ, RZ, R134 ;  /* 0x000000ffff8b7224 */ /* 0x000fe200078e0086 */
[----:B------:R1:W-:Y:S01]  /*c040*/  STL [R1+0x10], R3 ;  /* 0x0000100301007387 */ /* 0x0003e20000100800 */
[----:B------:R-:W-:Y:S02]  /*c050*/  MOV R133, R136 ;  /* 0x0000008800857202 */ /* 0x000fe40000000f00 */
[----:B------:R-:W-:Y:S01]  /*c060*/  MOV R138, R135 ;  /* 0x00000087008a7202 */ /* 0x000fe20000000f00 */
[----:B------:R1:W-:Y:S04]  /*c070*/  STL [R1+0x14], R2 ;  /* 0x0000140201007387 */ /* 0x0003e80000100800 */
[----:B------:R1:W-:Y:S01]  /*c080*/  STL [R1], R0 ;  /* 0x0000000001007387 */ /* 0x0003e20000100800 */
[----:B---3--:R-:W-:Y:S11]  /*c090*/  ISETP.GT.AND P0, PT, R35, R34, PT ;  /* 0x000000222300720c */ /* 0x008ff60003f04270 */
[----:B------:R-:W-:Y:S02]  /*c0a0*/  @!UPT UIADD3 URZ, URZ, URZ, URZ ;  /* 0x0000003f3f3ff290 */ /* 0x000fe4000fffe03f */
[----:B-1----:R-:W-:-:S05]  /*c0b0*/  @P0 BRA `(.L_x_959) ;  /* 0xffffade000000947 */ /* 0x002fca000383ffff */
.L_x_958:
[----:B-1----:R-:W2:Y:S02]  /*c0c0*/  LDL R0, [R1+0x18] ;  /* 0x0000180001007983 */ /* 0x002ea40000100800 */
[----:B--2---:R-:W-:-:S13]  /*c0d0*/  ISETP.GE.AND P0, PT, R222, R0, PT ;  /* 0x00000000de00720c */ /* 0x004fda0003f06270 */
[----:B------:R-:W-:Y:S05]  /*c0e0*/  @!P0 BRA `(.L_x_960) ;  /* 0x0000490000008947 */ /* 0x000fea0003800000 */
[----:B------:R-:W-:Y:S01]  /*c0f0*/  IMAD.MOV.U32 R132, RZ, RZ, R136 ;  /* 0x000000ffff847224 */ /* 0x000fe200078e0088 */
[----:B------:R-:W-:Y:S01]  /*c100*/  MOV R139, R134 ;  /* 0x00000086008b7202 */ /* 0x000fe20000000f00 */
[----:B------:R-:W-:Y:S01]  /*c110*/  IMAD.MOV.U32 R3, RZ, RZ, R137 ;  /* 0x000000ffff037224 */ /* 0x000fe200078e0089 */
[----:B------:R-:W-:Y:S02]  /*c120*/  MOV R138, R135 ;  /* 0x00000087008a7202 */ /* 0x000fe40000000f00 */
.L_x_961:
[----:B------:R-:W-:Y:S04]  /*c130*/  DEPBAR.LE SB0, 0x0 ;  /* 0x000080000000791a */ /* 0x000fe80000000000 */
[----:B------:R-:W-:Y:S01]  /*c140*/  WARPSYNC 0xffffffff ;  /* 0xffffffff00007948 */ /* 0x000fe20003800000 */
[----:B------:R-:W-:Y:S01]  /*c150*/  BAR.SYNC.DEFER_BLOCKING 0x0 ;  /* 0x0000000000007b1d */ /* 0x000fe20000010000 */
[----:B--2---:R-:W-:Y:S01]  /*c160*/  SHF.R.S32.HI R0, RZ, 0x1f, R222 ;  /* 0x0000001fff007819 */ /* 0x004fe200000114de */
[----:B------:R-:W-:Y:S01]  /*c170*/  IMAD.WIDE.U32 R134, R222, c[0x0][0x208], RZ ;  /* 0x00008200de867a25 */ /* 0x000fe200078e00ff */
[----:B------:R-:W-:Y:S02]  /*c180*/  MOV R137, c[0x0][0x208] ;  /* 0x0000820000897a02 */ /* 0x000fe40000000f00 */
[----:B------:R-:W-:Y:S01]  /*c190*/  MOV R219, 0x5 ;  /* 0x0000000500db7802 */ /* 0x000fe20000000f00 */
[----:B------:R-:W-:Y:S04]  /*c1a0*/  IMAD R0, R0, c[0x0][0x208], RZ ;  /* 0x0000820000007a24 */ /* 0x000fe800078e02ff */
[----:B------:R-:W-:Y:S05]  /*c1b0*/  IMAD R0, R222, c[0x0][0x20c], R0 ;  /* 0x00008300de007a24 */ /* 0x000fea00078e0200 */
[----:B------:R-:W-:Y:S02]  /*c1c0*/  IADD3 R133, R135, R0, RZ ;  /* 0x0000000087857210 */ /* 0x000fe40007ffe0ff */
[C---:B------:R-:W-:Y:S02]  /*c1d0*/  SHF.L.U32 R0, R134.reuse, 0x6, RZ ;  /* 0x0000000686007819 */ /* 0x040fe400000006ff */
[----:B------:R-:W-:Y:S02]  /*c1e0*/  SHF.L.U64.HI R133, R134, 0x6, R133 ;  /* 0x0000000686857819 */ /* 0x000fe40000010285 */
[----:B------:R-:W-:Y:S01]  /*c1f0*/  SHF.L.U32 R135, R137, 0x5, RZ ;  /* 0x0000000589877819 */ /* 0x000fe200000006ff */
[----:B-----5:R-:W-:Y:S08]  /*c200*/  LDSM.16.M88.4 R64, [R231] ;  /* 0x00000000e740783b */ /* 0x020ff00000000200 */
[----:B------:R-:W1:Y:S08]  /*c210*/  LDSM.16.M88.4 R16, [R224] ;  /* 0x00000000e010783b */ /* 0x000e700000000200 */
[----:B------:R-:W2:Y:S08]  /*c220*/  LDSM.16.M88.4 R60, [R231+0x2000] ;  /* 0x00200000e73c783b */ /* 0x000eb00000000200 */
[----:B------:R-:W3:Y:S08]  /*c230*/  LDSM.16.M88.4 R32, [R224+0x800] ;  /* 0x00080000e020783b */ /* 0x000ef00000000200 */
[----:B------:R-:W4:Y:S06]  /*c240*/  LDL.64 R216, [R1+0x30] ;  /* 0x0000300001d87983 */ /* 0x000f2c0000100a00 */
[----:B------:R-:W3:Y:S08]  /*c250*/  LDSM.16.M88.4 R48, [R224+0x1000] ;  /* 0x00100000e030783b */ /* 0x000ef00000000200 */
[----:B------:R-:W4:Y:S01]  /*c260*/  LDL R136, [R1+0x38] ;  /* 0x0000380001887983 */ /* 0x000f220000100800 */
[-C--:B-1----:R-:W-:Y:S03]  /*c270*/  HMMA.16816.F32 R4, R64, R16.reuse, RZ ;  /* 0x000000104004723c */ /* 0x082fe600000018ff */
[----:B------:R-:W1:Y:S05]  /*c280*/  LDSM.16.M88.4 R204, [R224+0x1800] ;  /* 0x00180000e0cc783b */ /* 0x000e6a0000000200 */
[C---:B--2---:R-:W-:Y:S03]  /*c290*/  HMMA.16816.F32 R8, R60.reuse, R16, RZ ;  /* 0x000000103c08723c */ /* 0x044fe600000018ff */
[----:B------:R-:W-:Y:S05]  /*c2a0*/  LDSM.16.M88.4 R208, [R233] ;  /* 0x00000000e9d0783b */ /* 0x000fea0000000200 */
[-C--:B------:R-:W-:Y:S03]  /*c2b0*/  HMMA.16816.F32 R12, R60, R18.reuse, RZ ;  /* 0x000000123c0c723c */ /* 0x080fe600000018ff */
[----:B------:R-:W2:Y:S05]  /*c2c0*/  LDSM.16.M88.4 R212, [R235] ;  /* 0x00000000ebd4783b */ /* 0x000eaa0000000200 */
[C---:B------:R-:W-:Y:S03]  /*c2d0*/  HMMA.16816.F32 R16, R64.reuse, R18, RZ ;  /* 0x000000124010723c */ /* 0x040fe600000018ff */
[----:B------:R-:W-:Y:S04]  /*c2e0*/  STL [R1+0x74], R130 ;  /* 0x0000748201007387 */ /* 0x000fe80000100800 */
[----:B------:R1:W-:Y:S01]  /*c2f0*/  STL [R1+0x70], R131 ;  /* 0x0000708301007387 */ /* 0x0003e20000100800 */
[-C--:B---3--:R-:W-:Y:S08]  /*c300*/  HMMA.16816.F32 R20, R64, R32.reuse, RZ ;  /* 0x000000204014723c */ /* 0x088ff000000018ff */
[C---:B------:R-:W-:Y:S08]  /*c310*/  HMMA.16816.F32 R24, R60.reuse, R32, RZ ;  /* 0x000000203c18723c */ /* 0x040ff000000018ff */
[-C--:B------:R-:W-:Y:S01]  /*c320*/  HMMA.16816.F32 R28, R60, R34.reuse, RZ ;  /* 0x000000223c1c723c */ /* 0x080fe200000018ff */
[----:B-1----:R-:W3:Y:S07]  /*c330*/  LDL.64 R130, [R1+0x28] ;  /* 0x0000280001827983 */ /* 0x002eee0000100a00 */
        /* <DEDUP_REMOVED lines=9> */
[----:B------:R-:W1:Y:S07]  /*c3d0*/  LDSM.16.M88.4 R204, [R233+0x2000] ;  /* 0x00200000e9cc783b */ /* 0x000e6e0000000200 */
[-C--:B--2---:R-:W-:Y:S08]  /*c3e0*/  HMMA.16816.F32 R4, R208, R212.reuse, R4 ;  /* 0x000000d4d004723c */ /* 0x084ff00000001804 */
[C---:B-1----:R-:W-:Y:S08]  /*c3f0*/  HMMA.16816.F32 R8, R204.reuse, R212, R8 ;  /* 0x000000d4cc08723c */ /* 0x042ff00000001808 */
        /* <DEDUP_REMOVED lines=8> */
[-C--:B-1----:R-:W-:Y:S04]  /*c480*/  HMMA.16816.F32 R36, R208, R212.reuse, R36 ;  /* 0x000000d4d024723c */ /* 0x082fe80000001824 */
[C---:B----4-:R-:W-:Y:S04]  /*c490*/  IADD3 R2, P1, R0.reuse, R216, RZ ;  /* 0x000000d800027210 */ /* 0x050fe80007f3e0ff */
[C---:B------:R-:W-:Y:S04]  /*c4a0*/  HMMA.16816.F32 R40, R204.reuse, R212, R40 ;  /* 0x000000d4cc28723c */ /* 0x040fe80000001828 */
[C---:B------:R-:W-:Y:S04]  /*c4b0*/  IADD3.X R134, R133.reuse, R136, RZ, P1, !PT ;  /* 0x0000008885867210 */ /* 0x040fe80000ffe4ff */
[-C--:B------:R-:W-:Y:S04]  /*c4c0*/  HMMA.16816.F32 R44, R204, R214.reuse, R44 ;  /* 0x000000d6cc2c723c */ /* 0x080fe8000000182c */
[----:B------:R-:W-:Y:S02]  /*c4d0*/  IADD3 R0, P2, P1, R0, 0x40, R216 ;  /* 0x0000004000007810 */ /* 0x000fe4000795e0d8 */
[----:B------:R-:W2:Y:S02]  /*c4e0*/  LDL R216, [R1+0x18] ;  /* 0x0000180001d87983 */ /* 0x000ea40000100800 */
[C---:B------:R-:W-:Y:S02]  /*c4f0*/  HMMA.16816.F32 R48, R208.reuse, R214, R48 ;  /* 0x000000d6d030723c */ /* 0x040fe40000001830 */
[----:B------:R-:W1:Y:S02]  /*c500*/  LDSM.16.M88.4 R212, [R241] ;  /* 0x00000000f1d4783b */ /* 0x000e640000000200 */
[----:B------:R-:W-:Y:S04]  /*c510*/  IADD3.X R133, R133, RZ, R136, P2, P1 ;  /* 0x000000ff85857210 */ /* 0x000fe800017e2488 */
[-C--:B-1----:R-:W-:Y:S08]  /*c520*/  HMMA.16816.F32 R52, R208, R212.reuse, R52 ;  /* 0x000000d4d034723c */ /* 0x082ff00000001834 */
[C---:B------:R-:W-:Y:S08]  /*c530*/  HMMA.16816.F32 R56, R204.reuse, R212, R56 ;  /* 0x000000d4cc38723c */ /* 0x040ff00000001838 */
[-C--:B------:R-:W-:Y:S07]  /*c540*/  HMMA.16816.F32 R60, R204, R214.reuse, R60 ;  /* 0x000000d6cc3c723c */ /* 0x080fee000000183c */
[C---:B------:R-:W-:Y:S01]  /*c550*/  LEA R204, P0, R2.reuse, c[0x0][0x1f8], 0x1 ;  /* 0x00007e0002cc7a11 */ /* 0x040fe200078008ff */
[----:B------:R-:W-:Y:S04]  /*c560*/  HMMA.16816.F32 R64, R208, R214, R64 ;  /* 0x000000d6d040723c */ /* 0x000fe80000001840 */
[----:B------:R-:W-:Y:S02]  /*c570*/  LEA.HI.X R205, R2, c[0x0][0x1fc], R134, 0x1, P0 ;  /* 0x00007f0002cd7a11 */ /* 0x000fe400000f0c86 */
[----:B------:R-:W-:Y:S02]  /*c580*/  LEA R206, P0, R0, c[0x0][0x1f8], 0x1 ;  /* 0x00007e0000ce7a11 */ /* 0x000fe400078008ff */
[----:B------:R-:W-:Y:S01]  /*c590*/  IADD3 R136, P1, R204, R135, RZ ;  /* 0x00000087cc887210 */ /* 0x000fe20007f3e0ff */
[----:B------:R-:W-:Y:S01]  /*c5a0*/  @!PT LDS RZ, [RZ] ;  /* 0x00000000fffff984 */ /* 0x000fe20000000800 */
[----:B------:R-:W-:Y:S01]  /*c5b0*/  @!PT LDS RZ, [RZ] ;  /* 0x00000000fffff984 */ /* 0x000fe20000000800 */
[----:B------:R-:W-:Y:S01]  /*c5c0*/  @!PT LDS RZ, [RZ] ;  /* 0x00000000fffff984 */ /* 0x000fe20000000800 */
[----:B------:R1:W-:Y:S03]  /*c5d0*/  LDGSTS.E.BYPASS.LTC128B.128 [R244+0x100], [R204.64], !P6 ;  /* 0x00100000ccf47fae */ /* 0x0003e6000f101d48 */
[----:B------:R-:W-:Y:S02]  /*c5e0*/  LEA.HI.X R207, R0, c[0x0][0x1fc], R133, 0x1, P0 ;  /* 0x00007f0000cf7a11 */ /* 0x000fe400000f0c85 */
[----:B------:R-:W-:Y:S02]  /*c5f0*/  SHF.L.U64.HI R2, R137, R219, c[0x0][0x20c] ;  /* 0x0000830089027619 */ /* 0x000fe400000102db */
[-C--:B------:R-:W-:Y:S01]  /*c600*/  IADD3 R134, P0, R136, R135.reuse, RZ ;  /* 0x0000008788867210 */ /* 0x080fe20007f1e0ff */
[----:B------:R4:W-:Y:S01]  /*c610*/  LDGSTS.E.BYPASS.LTC128B.128 [R244+0x2100], [R206.64], !P5 ;  /* 0x02100000cef47fae */ /* 0x0009e2000e901d48 */
[-C--:B------:R-:W-:Y:S07]  /*c620*/  IADD3.X R137, R205, R2.reuse, RZ, P1, !PT ;  /* 0x00000002cd897210 */ /* 0x080fee0000ffe4ff */
[----:B------:R2:W-:Y:S08]  /*c630*/  LDGSTS.E.BYPASS.LTC128B.128 [R244+0x900], [R136.64], !P6 ;  /* 0x0090000088f47fae */ /* 0x0005f0000f101d48 */
[----:B------:R2:W-:Y:S01]  /*c640*/  LDGSTS.E.BYPASS.LTC128B.128 [R244+0x2900], [R136.64+0x80], !P5 ;  /* 0x0290008088f47fae */ /* 0x0005e2000e901d48 */
[----:B-1----:R-:W-:Y:S02]  /*c650*/  IADD3 R204, P1, R134, R135, RZ ;  /* 0x0000008786cc7210 */ /* 0x002fe40007f3e0ff */
[-C--:B------:R-:W-:Y:S04]  /*c660*/  IADD3.X R135, R137, R2.reuse, RZ, P0, !PT ;  /* 0x0000000289877210 */ /* 0x080fe800007fe4ff */
[----:B------:R-:W-:Y:S01]  /*c670*/  IADD3.X R205, R135, R2, RZ, P1, !PT ;  /* 0x0000000287cd7210 */ /* 0x000fe20000ffe4ff */
[----:B------:R1:W-:Y:S08]  /*c680*/  LDGSTS.E.BYPASS.LTC128B.128 [R244+0x1100], [R134.64], !P6 ;  /* 0x0110000086f47fae */ /* 0x0003f0000f101d48 */
[----:B------:R1:W-:Y:S08]  /*c690*/  LDGSTS.E.BYPASS.LTC128B.128 [R244+0x3100], [R134.64+0x80], !P5 ;  /* 0x0310008086f47fae */ /* 0x0003f0000e901d48 */
[----:B------:R4:W-:Y:S08]  /*c6a0*/  LDGSTS.E.BYPASS.LTC128B.128 [R244+0x1900], [R204.64], !P6 ;  /* 0x01900000ccf47fae */ /* 0x0009f0000f101d48 */
[----:B------:R4:W-:Y:S08]  /*c6b0*/  LDGSTS.E.BYPASS.LTC128B.128 [R244+0x3900], [R204.64+0x80], !P5 ;  /* 0x03900080ccf47fae */ /* 0x0009f0000e901d48 */
[----:B------:R-:W-:Y:S08]  /*c6c0*/  LDSM.16.M88.4 R208, [R230] ;  /* 0x00000000e6d0783b */ /* 0x000ff00000000200 */
[----:B------:R-:W-:Y:S08]  /*c6d0*/  LDSM.16.M88.4 R212, [R232+0x2000] ;  /* 0x00200000e8d4783b */ /* 0x000ff00000000200 */
[----:B------:R-:W0:Y:S08]  /*c6e0*/  LDGDEPBAR ;  /* 0x00000000000079af */ /* 0x000e300000000000 */
[----:B----4-:R-:W4:Y:S02]  /*c6f0*/  LDSM.16.M88.4 R204, [R232] ;  /* 0x00000000e8cc783b */ /* 0x010f240000000200 */
[-C--:B----4-:R-:W-:Y:S08]  /*c700*/  HMMA.16816.F32 R4, R204, R208.reuse, R4 ;  /* 0x000000d0cc04723c */ /* 0x090ff00000001804 */
[C---:B------:R-:W-:Y:S08]  /*c710*/  HMMA.16816.F32 R8, R212.reuse, R208, R8 ;  /* 0x000000d0d408723c */ /* 0x040ff00000001808 */
[-C--:B------:R-:W-:Y:S08]  /*c720*/  HMMA.16816.F32 R12, R212, R210.reuse, R12 ;  /* 0x000000d2d40c723c */ /* 0x080ff0000000180c */
[C---:B------:R-:W-:Y:S01]  /*c730*/  HMMA.16816.F32 R16, R204.reuse, R210, R16 ;  /* 0x000000d2cc10723c */ /* 0x040fe20000001810 */
[----:B------:R-:W4:Y:S07]  /*c740*/  LDSM.16.M88.4 R208, [R230+0x800] ;  /* 0x00080000e6d0783b */ /* 0x000f2e0000000200 */
[-C--:B----4-:R-:W-:Y:S08]  /*c750*/  HMMA.16816.F32 R20, R204, R208.reuse, R20 ;  /* 0x000000d0cc14723c */ /* 0x090ff00000001814 */
[C---:B------:R-:W-:Y:S08]  /*c760*/  HMMA.16816.F32 R24, R212.reuse, R208, R24 ;  /* 0x000000d0d418723c */ /* 0x040ff00000001818 */
[-C--:B------:R-:W-:Y:S08]  /*c770*/  HMMA.16816.F32 R28, R212, R210.reuse, R28 ;  /* 0x000000d2d41c723c */ /* 0x080ff0000000181c */
[C---:B------:R-:W-:Y:S01]  /*c780*/  HMMA.16816.F32 R32, R204.reuse, R210, R32 ;  /* 0x000000d2cc20723c */ /* 0x040fe20000001820 */
[----:B------:R-:W4:Y:S03]  /*c790*/  LDSM.16.M88.4 R208, [R230+0x1000] ;  /* 0x00100000e6d0783b */ /* 0x000f260000000200 */
[C---:B--2---:R-:W-:Y:S02]  /*c7a0*/  ISETP.GT.AND P0, PT, R222.reuse, R216, PT ;  /* 0x000000d8de00720c */ /* 0x044fe40003f04270 */
[----:B------:R-:W-:Y:S02]  /*c7b0*/  IADD3 R222, R222, -0x1, RZ ;  /* 0xffffffffdede7810 */ /* 0x000fe40007ffe0ff */
[-C--:B----4-:R-:W-:Y:S08]  /*c7c0*/  HMMA.16816.F32 R36, R204, R208.reuse, R36 ;  /* 0x000000d0cc24723c */ /* 0x090ff00000001824 */
[C---:B------:R-:W-:Y:S08]  /*c7d0*/  HMMA.16816.F32 R40, R212.reuse, R208, R40 ;  /* 0x000000d0d428723c */ /* 0x040ff00000001828 */
[-C--:B------:R-:W-:Y:S08]  /*c7e0*/  HMMA.16816.F32 R44, R212, R210.reuse, R44 ;  /* 0x000000d2d42c723c */ /* 0x080ff0000000182c */
[C---:B------:R-:W-:Y:S01]  /*c7f0*/  HMMA.16816.F32 R48, R204.reuse, R210, R48 ;  /* 0x000000d2cc30723c */ /* 0x040fe20000001830 */
[----:B------:R-:W2:Y:S07]  /*c800*/  LDSM.16.M88.4 R208, [R230+0x1800] ;  /* 0x00180000e6d0783b */ /* 0x000eae0000000200 */
[-C--:B--2---:R-:W-:Y:S08]  /*c810*/  HMMA.16816.F32 R52, R204, R208.reuse, R52 ;  /* 0x000000d0cc34723c */ /* 0x084ff00000001834 */
[C---:B------:R-:W-:Y:S08]  /*c820*/  HMMA.16816.F32 R56, R212.reuse, R208, R56 ;  /* 0x000000d0d438723c */ /* 0x040ff00000001838 */
[-C--:B------:R-:W-:Y:S01]  /*c830*/  HMMA.16816.F32 R60, R212, R210.reuse, R60 ;  /* 0x000000d2d43c723c */ /* 0x080fe2000000183c */
[----:B------:R-:W-:Y:S07]  /*c840*/  LDSM.16.M88.4 R212, [R234+0x2000] ;  /* 0x00200000ead4783b */ /* 0x000fee0000000200 */
[----:B------:R-:W-:Y:S01]  /*c850*/  HMMA.16816.F32 R64, R204, R210, R64 ;  /* 0x000000d2cc40723c */ /* 0x000fe20000001840 */
[----:B------:R-:W-:Y:S08]  /*c860*/  LDSM.16.M88.4 R204, [R234] ;  /* 0x00000000eacc783b */ /* 0x000ff00000000200 */
[----:B------:R-:W2:Y:S02]  /*c870*/  LDSM.16.M88.4 R208, [R227] ;  /* 0x00000000e3d0783b */ /* 0x000ea40000000200 */
[-C--:B--2---:R-:W-:Y:S08]  /*c880*/  HMMA.16816.F32 R4, R204, R208.reuse, R4 ;  /* 0x000000d0cc04723c */ /* 0x084ff00000001804 */
[C---:B------:R-:W-:Y:S08]  /*c890*/  HMMA.16816.F32 R8, R212.reuse, R208, R8 ;  /* 0x000000d0d408723c */ /* 0x040ff00000001808 */
[-C--:B------:R-:W-:Y:S08]  /*c8a0*/  HMMA.16816.F32 R12, R212, R210.reuse, R12 ;  /* 0x000000d2d40c723c */ /* 0x080ff0000000180c */
[C---:B------:R-:W-:Y:S01]  /*c8b0*/  HMMA.16816.F32 R16, R204.reuse, R210, R16 ;  /* 0x000000d2cc10723c */ /* 0x040fe20000001810 */
[----:B------:R-:W2:Y:S07]  /*c8c0*/  LDSM.16.M88.4 R208, [R227+0x800] ;  /* 0x00080000e3d0783b */ /* 0x000eae0000000200 */
        /* <DEDUP_REMOVED lines=15> */
[----:B------:R-:W-:Y:S08]  /*c9c0*/  LDSM.16.M88.4 R204, [R231+0x4000] ;  /* 0x00400000e7cc783b */ /* 0x000ff00000000200 */
[----:B------:R-:W2:Y:S02]  /*c9d0*/  LDSM.16.M88.4 R208, [R224+0x2000] ;  /* 0x00200000e0d0783b */ /* 0x000ea40000000200 */
        /* <DEDUP_REMOVED lines=21> */
[----:B------:R-:W2:Y:S02]  /*cb30*/  LDSM.16.M88.4 R208, [R240] ;  /* 0x00000000f0d0783b */ /* 0x000ea40000000200 */
[-C--:B--2---:R-:W-:Y:S08]  /*cb40*/  HMMA.16816.F32 R4, R204, R208.reuse, R4 ;  /* 0x000000d0cc04723c */ /* 0x084ff00000001804 */
[C---:B------:R-:W-:Y:S08]  /*cb50*/  HMMA.16816.F32 R8, R212.reuse, R208, R8 ;  /* 0x000000d0d408723c */ /* 0x040ff00000001808 */
[-C--:B------:R-:W-:Y:S08]  /*cb60*/  HMMA.16816.F32 R12, R212, R210.reuse, R12 ;  /* 0x000000d2d40c723c */ /* 0x080ff0000000180c */
[C---:B------:R-:W-:Y:S01]  /*cb70*/  HMMA.16816.F32 R16, R204.reuse, R210, R16 ;  /* 0x000000d2cc10723c */ /* 0x040fe20000001810 */
[----:B------:R-:W2:Y:S07]  /*cb80*/  LDSM.16.M88.4 R208, [R239] ;  /* 0x00000000efd0783b */ /* 0x000eae0000000200 */
        /* <DEDUP_REMOVED lines=42> */
[----:B------:R-:W-:Y:S01]  /*ce30*/  FMUL.FTZ R4, R4, c[0x0][0x320] ;  /* 0x0000c80004047a20 */ /* 0x000fe20000410000 */
[C---:B------:R-:W-:Y:S03]  /*ce40*/  HMMA.16816.F32 R16, R204.reuse, R210, R16 ;  /* 0x000000d2cc10723c */ /* 0x040fe60000001810 */
[----:B-1----:R-:W1:Y:S01]  /*ce50*/  MUFU.TANH R134, R4 ;  /* 0x0000000400867308 */ /* 0x002e620000002400 */
        /* <DEDUP_REMOVED lines=18> */
[----:B------:R-:W-:Y:S01]  /*cf80*/  FMUL.FTZ R13, R13, c[0x0][0x320] ;  /* 0x0000c8000d0d7a20 */ /* 0x000fe20000410000 */
[----:B--2---:R-:W-:Y:S08]  /*cf90*/  FMNMX.FTZ R0, R208, R0, !PT ;  /* 0x00000000d0007209 */ /* 0x004ff00007810000 */
[----:B------:R-:W-:Y:S01]  /*cfa0*/  MUFU.TANH R218, R9 ;  /* 0x0000000900da7308 */ /* 0x000fe20000002400 */
[----:B----4-:R-:W2:Y:S09]  /*cfb0*/  LDL R15, [R1+0x20] ;  /* 0x00002000010f7983 */ /* 0x010eb20000100800 */
[----:B------:R4:W3:Y:S01]  /*cfc0*/  MUFU.TANH R210, R7 ;  /* 0x0000000700d27308 */ /* 0x0008e20000002400 */
[----:B-1----:R-:W-:Y:S09]  /*cfd0*/  FMNMX.FTZ R2, R209, R132, !PT ;  /* 0x00000084d1027209 */ /* 0x002ff20007810000 */
[----:B------:R-:W-:Y:S10]  /*cfe0*/  MUFU.TANH R223, R10 ;  /* 0x0000000a00df7308 */ /* 0x000ff40000002400 */
[----:B------:R-:W1:Y:S01]  /*cff0*/  MUFU.TANH R16, R16 ;  /* 0x0000001000107308 */ /* 0x000e620000002400 */
[----:B----4-:R-:W4:Y:S01]  /*d000*/  LDSM.16.M88.4 R4, [R227+0x2800] ;  /* 0x00280000e304783b */ /* 0x010f220000000200 */
[----:B---3--:R-:W-:Y:S08]  /*d010*/  FMNMX.FTZ R2, R210, R2, !PT ;  /* 0x00000002d2027209 */ /* 0x008ff00007810000 */
[----:B------:R-:W3:Y:S10]  /*d020*/  MUFU.TANH R17, R17 ;  /* 0x0000001100117308 */ /* 0x000ef40000002400 */
[----:B------:R-:W4:Y:S01]  /*d030*/  MUFU.TANH R18, R18 ;  /* 0x0000001200127308 */ /* 0x000f220000002400 */
[----:B-1----:R-:W-:Y:S09]  /*d040*/  FMNMX.FTZ R0, R16, R0, !PT ;  /* 0x0000000010007209 */ /* 0x002ff20007810000 */
[----:B------:R-:W1:Y:S01]  /*d050*/  MUFU.TANH R19, R19 ;  /* 0x0000001300137308 */ /* 0x000e620000002400 */
[----:B---3--:R-:W-:Y:S09]  /*d060*/  FMNMX.FTZ R0, R17, R0, !PT ;  /* 0x0000000011007209 */ /* 0x008ff20007810000 */
[----:B------:R-:W-:Y:S01]  /*d070*/  MUFU.TANH R211, R8 ;  /* 0x0000000800d37308 */ /* 0x000fe20000002400 */
[-C--:B----4-:R-:W-:Y:S03]  /*d080*/  HMMA.16816.F32 R20, R204, R4.reuse, R20 ;  /* 0x00000004cc14723c */ /* 0x090fe60000001814 */
[----:B------:R-:W-:Y:S06]  /*d090*/  FMNMX.FTZ R2, R18, R2, !PT ;  /* 0x0000000212027209 */ /* 0x000fec0007810000 */
[----:B------:R-:W-:Y:S01]  /*d0a0*/  MUFU.TANH R217, R12 ;  /* 0x0000000c00d97308 */ /* 0x000fe20000002400 */
[C---:B------:R-:W-:Y:S04]  /*d0b0*/  HMMA.16816.F32 R24, R212.reuse, R4, R24 ;  /* 0x00000004d418723c */ /* 0x040fe80000001818 */
[----:B-1----:R-:W-:Y:S05]  /*d0c0*/  FMNMX.FTZ R2, R19, R2, !PT ;  /* 0x0000000213027209 */ /* 0x002fea0007810000 */
[----:B------:R-:W-:Y:S01]  /*d0d0*/  MUFU.TANH R221, R13 ;  /* 0x0000000d00dd7308 */ /* 0x000fe20000002400 */
        /* <DEDUP_REMOVED lines=23> */
[----:B---3--:R-:W-:Y:S06]  /*d250*/  FMNMX.FTZ R0, R20, R0, !PT ;  /* 0x0000000014007209 */ /* 0x008fec0007810000 */
[----:B------:R-:W3:Y:S01]  /*d260*/  MUFU.TANH R32, R32 ;  /* 0x0000002000207308 */ /* 0x000ee20000002400 */
[-C--:B-1----:R-:W-:Y:S03]  /*d270*/  HMMA.16816.F32 R36, R204, R4.reuse, R36 ;  /* 0x00000004cc24723c */ /* 0x082fe60000001824 */
[----:B----4-:R-:W-:Y:S05]  /*d280*/  FMNMX.FTZ R0, R21, R0, !PT ;  /* 0x0000000015007209 */ /* 0x010fea0007810000 */
[C---:B------:R-:W-:Y:S01]  /*d290*/  HMMA.16816.F32 R40, R212.reuse, R4, R40 ;  /* 0x00000004d428723c */ /* 0x040fe20000001828 */
[----:B------:R-:W1:Y:S03]  /*d2a0*/  MUFU.TANH R23, R23 ;  /* 0x0000001700177308 */ /* 0x000e660000002400 */
[----:B------:R-:W-:Y:S04]  /*d2b0*/  FMNMX.FTZ R2, R22, R2, !PT ;  /* 0x0000000216027209 */ /* 0x000fe80007810000 */
[-C--:B------:R-:W-:Y:S03]  /*d2c0*/  HMMA.16816.F32 R44, R212, R6.reuse, R44 ;  /* 0x00000006d42c723c */ /* 0x080fe6000000182c */
[----:B------:R-:W4:Y:S01]  /*d2d0*/  MUFU.TANH R33, R33 ;  /* 0x0000002100217308 */ /* 0x000f220000002400 */
[----:B---3--:R-:W-:Y:S04]  /*d2e0*/  FMNMX.FTZ R0, R32, R0, !PT ;  /* 0x0000000020007209 */ /* 0x008fe80007810000 */
[C---:B------:R-:W-:Y:S01]  /*d2f0*/  HMMA.16816.F32 R48, R204.reuse, R6, R48 ;  /* 0x00000006cc30723c */ /* 0x040fe20000001830 */
[----:B------:R-:W3:Y:S01]  /*d300*/  LDSM.16.M88.4 R4, [R227+0x3800] ;  /* 0x00380000e304783b */ /* 0x000ee20000000200 */
[----:B------:R-:W-:Y:S04]  /*d310*/  DEPBAR.LE SB0, 0x0 ;  /* 0x000080000000791a */ /* 0x000fe80000000000 */
[----:B------:R-:W3:Y:S01]  /*d320*/  MUFU.TANH R34, R34 ;  /* 0x0000002200227308 */ /* 0x000ee20000002400 */
[----:B------:R-:W-:Y:S02]  /*d330*/  FMUL.FTZ R36, R36, c[0x0][0x320] ;  /* 0x0000c80024247a20 */ /* 0x000fe40000410000 */
[----:B------:R-:W-:Y:S03]  /*d340*/  FMUL.FTZ R37, R37, c[0x0][0x320] ;  /* 0x0000c80025257a20 */ /* 0x000fe60000410000 */
[----:B-1----:R-:W-:Y:S01]  /*d350*/  FMNMX.FTZ R2, R23, R2, !PT ;  /* 0x0000000217027209 */ /* 0x002fe20007810000 */
[----:B------:R-:W-:Y:S02]  /*d360*/  FMUL.FTZ R38, R38, c[0x0][0x320] ;  /* 0x0000c80026267a20 */ /* 0x000fe40000410000 */
[----:B------:R-:W-:Y:S01]  /*d370*/  FMUL.FTZ R39, R39, c[0x0][0x320] ;  /* 0x0000c80027277a20 */ /* 0x000fe20000410000 */
[----:B------:R-:W1:Y:S01]  /*d380*/  MUFU.TANH R36, R36 ;  /* 0x0000002400247308 */ /* 0x000e620000002400 */
[----:B------:R-:W-:Y:S01]  /*d390*/  BAR.SYNC.DEFER_BLOCKING 0x0 ;  /* 0x0000000000007b1d */ /* 0x000fe20000010000 */
[----:B------:R-:W-:Y:S01]  /*d3a0*/  FMUL.FTZ R40, R40, c[0x0][0x320] ;  /* 0x0000c80028287a20 */ /* 0x000fe20000410000 */
[----:B----4-:R-:W-:Y:S01]  /*d3b0*/  FMNMX.FTZ R0, R33, R0, !PT ;  /* 0x0000000021007209 */ /* 0x010fe20007810000 */
[----:B------:R-:W-:Y:S02]  /*d3c0*/  FMUL.FTZ R41, R41, c[0x0][0x320] ;  /* 0x0000c80029297a20 */ /* 0x000fe40000410000 */
[----:B------:R-:W-:Y:S02]  /*d3d0*/  FMUL.FTZ R44, R44, c[0x0][0x320] ;  /* 0x0000c8002c2c7a20 */ /* 0x000fe40000410000 */
[----:B------:R-:W-:Y:S02]  /*d3e0*/  FMUL.FTZ R48, R48, c[0x0][0x320] ;  /* 0x0000c80030307a20 */ /* 0x000fe40000410000 */
[----:B------:R-:W4:Y:S01]  /*d3f0*/  MUFU.TANH R35, R35 ;  /* 0x0000002300237308 */ /* 0x000f220000002400 */
[----:B------:R-:W-:Y:S02]  /*d400*/  FMUL.FTZ R49, R49, c[0x0][0x320] ;  /* 0x0000c80031317a20 */ /* 0x000fe40000410000 */
[----:B------:R-:W-:Y:S01]  /*d410*/  FMUL.FTZ R45, R45, c[0x0][0x320] ;  /* 0x0000c8002d2d7a20 */ /* 0x000fe20000410000 */
[----:B---3--:R-:W-:Y:S01]  /*d420*/  FMNMX.FTZ R2, R34, R2, !PT ;  /* 0x0000000222027209 */ /* 0x008fe20007810000 */
[----:B------:R-:W-:Y:S02]  /*d430*/  FMUL.FTZ R43, R43, c[0x0][0x320] ;  /* 0x0000c8002b2b7a20 */ /* 0x000fe40000410000 */
[----:B------:R-:W-:Y:S02]  /*d440*/  FMUL.FTZ R46, R46, c[0x0][0x320] ;  /* 0x0000c8002e2e7a20 */ /* 0x000fe40000410000 */
[----:B------:R-:W-:Y:S01]  /*d450*/  FMUL.FTZ R47, R47, c[0x0][0x320] ;  /* 0x0000c8002f2f7a20 */ /* 0x000fe20000410000 */
[----:B------:R-:W3:Y:S01]  /*d460*/  MUFU.TANH R37, R37 ;  /* 0x0000002500257308 */ /* 0x000ee20000002400 */
[----:B------:R-:W-:Y:S02]  /*d470*/  FMUL.FTZ R50, R50, c[0x0][0x320] ;  /* 0x0000c80032327a20 */ /* 0x000fe40000410000 */
[----:B------:R-:W-:Y:S01]  /*d480*/  FMUL.FTZ R51, R51, c[0x0][0x320] ;  /* 0x0000c80033337a20 */ /* 0x000fe20000410000 */
[----:B-1----:R-:W-:Y:S01]  /*d490*/  FMNMX.FTZ R0, R36, R0, !PT ;  /* 0x0000000024007209 */ /* 0x002fe20007810000 */
[-C--:B------:R-:W-:Y:S05]  /*d4a0*/  HMMA.16816.F32 R52, R204, R4.reuse, R52 ;  /* 0x00000004cc34723c */ /* 0x080fea0000001834 */
[----:B------:R-:W1:Y:S01]  /*d4b0*/  MUFU.TANH R38, R38 ;  /* 0x0000002600267308 */ /* 0x000e620000002400 */
[----:B------:R-:W-:Y:S02]  /*d4c0*/  FMUL.FTZ R42, R42, c[0x0][0x320] ;  /* 0x0000c8002a2a7a20 */ /* 0x000fe40000410000 */
[C---:B------:R-:W-:Y:S04]  /*d4d0*/  HMMA.16816.F32 R56, R212.reuse, R4, R56 ;  /* 0x00000004d438723c */ /* 0x040fe80000001838 */
[----:B----4-:R-:W-:Y:S03]  /*d4e0*/  FMNMX.FTZ R2, R35, R2, !PT ;  /* 0x0000000223027209 */ /* 0x010fe60007810000 */
[----:B------:R-:W4:Y:S01]  /*d4f0*/  MUFU.TANH R48, R48 ;  /* 0x0000003000307308 */ /* 0x000f220000002400 */
[-C--:B------:R-:W-:Y:S04]  /*d500*/  HMMA.16816.F32 R60, R212, R6.reuse, R60 ;  /* 0x00000006d43c723c */ /* 0x080fe8000000183c */
[----:B---3--:R-:W-:Y:S02]  /*d510*/  FMNMX.FTZ R0, R37, R0, !PT ;  /* 0x0000000025007209 */ /* 0x008fe40007810000 */
[----:B------:R-:W-:Y:S02]  /*d520*/  FMNMX.FTZ R4, R211, R138, !PT ;  /* 0x0000008ad3047209 */ /* 0x000fe40007810000 */
[----:B------:R-:W-:Y:S01]  /*d530*/  HMMA.16816.F32 R64, R204, R6, R64 ;  /* 0x00000006cc40723c */ /* 0x000fe20000001840 */
[----:B------:R-:W3:Y:S01]  /*d540*/  MUFU.TANH R39, R39 ;  /* 0x0000002700277308 */ /* 0x000ee20000002400 */
[----:B------:R-:W2:Y:S02]  /*d550*/  LDL.LU R206, [R1+0xc] ;  /* 0x00000c0001ce7983 */ /* 0x000ea40000300800 */
[----:B------:R-:W-:Y:S01]  /*d560*/  FMUL.FTZ R52, R52, c[0x0][0x320] ;  /* 0x0000c80034347a20 */ /* 0x000fe20000410000 */
[----:B-1----:R-:W-:Y:S01]  /*d570*/  FMNMX.FTZ R2, R38, R2, !PT ;  /* 0x0000000226027209 */ /* 0x002fe20007810000 */
[----:B------:R-:W-:Y:S01]  /*d580*/  FMUL.FTZ R53, R53, c[0x0][0x320] ;  /* 0x0000c80035357a20 */ /* 0x000fe20000410000 */
[----:B------:R-:W-:Y:S01]  /*d590*/  FMNMX.FTZ R4, R218, R4, !PT ;  /* 0x00000004da047209 */ /* 0x000fe20007810000 */
[----:B------:R-:W-:Y:S01]  /*d5a0*/  FMUL.FTZ R54, R54, c[0x0][0x320] ;  /* 0x0000c80036367a20 */ /* 0x000fe20000410000 */
[----:B------:R-:W-:Y:S02]  /*d5b0*/  FMNMX.FTZ R5, R223, R139, !PT ;  /* 0x0000008bdf057209 */ /* 0x000fe40007810000 */
[----:B------:R-:W1:Y:S01]  /*d5c0*/  MUFU.TANH R49, R49 ;  /* 0x0000003100317308 */ /* 0x000e620000002400 */
[----:B------:R-:W-:Y:S01]  /*d5d0*/  FMNMX.FTZ R4, R217, R4, !PT ;  /* 0x00000004d9047209 */ /* 0x000fe20007810000 */
[----:B------:R-:W-:Y:S01]  /*d5e0*/  FMUL.FTZ R55, R55, c[0x0][0x320] ;  /* 0x0000c80037377a20 */ /* 0x000fe20000410000 */
[----:B------:R-:W-:Y:S01]  /*d5f0*/  FMNMX.FTZ R5, R246, R5, !PT ;  /* 0x00000005f6057209 */ /* 0x000fe20007810000 */
[----:B------:R-:W-:Y:S01]  /*d600*/  FMUL.FTZ R56, R56, c[0x0][0x320] ;  /* 0x0000c80038387a20 */ /* 0x000fe20000410000 */
[----:B----4-:R-:W-:Y:S01]  /*d610*/  FMNMX.FTZ R0, R48, R0, !PT ;  /* 0x0000000030007209 */ /* 0x010fe20007810000 */
[----:B------:R-:W-:Y:S01]  /*d620*/  FMUL.FTZ R62, R62, c[0x0][0x320] ;  /* 0x0000c8003e3e7a20 */ /* 0x000fe20000410000 */
[----:B------:R-:W-:Y:S01]  /*d630*/  FMNMX.FTZ R4, R221, R4, !PT ;  /* 0x00000004dd047209 */ /* 0x000fe20007810000 */
        /* <DEDUP_REMOVED lines=12> */
[----:B------:R-:W-:Y:S05]  /*d700*/  FMUL.FTZ R61, R61, c[0x0][0x320] ;  /* 0x0000c8003d3d7a20 */ /* 0x000fea0000410000 */
[----:B------:R-:W1:Y:S01]  /*d710*/  MUFU.TANH R53, R53 ;  /* 0x0000003500357308 */ /* 0x000e620000002400 */
[----:B----4-:R-:W-:Y:S09]  /*d720*/  FMNMX.FTZ R2, R50, R2, !PT ;  /* 0x0000000232027209 */ /* 0x010ff20007810000 */
[----:B------:R-:W4:Y:S01]  /*d730*/  MUFU.TANH R51, R51 ;  /* 0x0000003300337308 */ /* 0x000f220000002400 */
[----:B---3--:R-:W-:Y:S09]  /*d740*/  FMNMX.FTZ R0, R52, R0, !PT ;  /* 0x0000000034007209 */ /* 0x008ff20007810000 */
[----:B------:R-:W3:Y:S01]  /*d750*/  MUFU.TANH R24, R24 ;  /* 0x0000001800187308 */ /* 0x000ee20000002400 */
[----:B-1----:R-:W-:Y:S09]  /*d760*/  FMNMX.FTZ R0, R53, R0, !PT ;  /* 0x0000000035007209 */ /* 0x002ff20007810000 */
        /* <DEDUP_REMOVED lines=13> */
[----:B----4-:R-:W-:Y:S05]  /*d840*/  FMNMX.FTZ R0, R65, R0, !PT ;  /* 0x0000000041007209 */ /* 0x010fea0007810000 */
[----:B------:R-:W4:Y:S04]  /*d850*/  SHFL.BFLY PT, R137, R0, 0x2, 0x1f ;  /* 0x0c401f0000897f89 */ /* 0x000f2800000e0000 */
[----:B------:R-:W4:Y:S01]  /*d860*/  MUFU.TANH R29, R29 ;  /* 0x0000001d001d7308 */ /* 0x000f220000002400 */
[----:B---3--:R-:W-:Y:S09]  /*d870*/  FMNMX.FTZ R4, R28, R4, !PT ;  /* 0x000000041c047209 */ /* 0x008ff20007810000 */
[----:B------:R-:W3:Y:S01]  /*d880*/  MUFU.TANH R67, R67 ;  /* 0x0000004300437308 */ /* 0x000ee20000002400 */
[----:B-1----:R-:W-:Y:S09]  /*d890*/  FMNMX.FTZ R2, R66, R2, !PT ;  /* 0x0000000242027209 */ /* 0x002ff20007810000 */
[----:B------:R-:W1:Y:S01]  /*d8a0*/  MUFU.TANH R40, R40 ;  /* 0x0000002800287308 */ /* 0x000e620000002400 */
[----:B----4-:R-:W-:Y:S02]  /*d8b0*/  FMNMX.FTZ R137, R0, R137, !PT ;  /* 0x0000008900897209 */ /* 0x010fe40007810000 */
[----:B------:R-:W-:Y:S03]  /*d8c0*/  FMNMX.FTZ R4, R29, R4, !PT ;  /* 0x000000041d047209 */ /* 0x000fe60007810000 */
[----:B------:R-:W4:Y:S04]  /*d8d0*/  SHFL.BFLY PT, R8, R137, 0x1, 0x1f ;  /* 0x0c201f0089087f89 */ /* 0x000f2800000e0000 */
[----:B------:R-:W4:Y:S01]  /*d8e0*/  MUFU.TANH R247, R14 ;  /* 0x0000000e00f77308 */ /* 0x000f220000002400 */
[----:B---3--:R-:W-:Y:S05]  /*d8f0*/  FMNMX.FTZ R2, R67, R2, !PT ;  /* 0x0000000243027209 */ /* 0x008fea0007810000 */
[----:B------:R-:W3:Y:S04]  /*d900*/  SHFL.BFLY PT, R136, R2, 0x2, 0x1f ;  /* 0x0c401f0002887f89 */ /* 0x000ee800000e0000 */
[----:B------:R-:W3:Y:S01]  /*d910*/  MUFU.TANH R41, R41 ;  /* 0x0000002900297308 */ /* 0x000ee20000002400 */
[----:B-1----:R-:W-:Y:S09]  /*d920*/  FMNMX.FTZ R4, R40, R4, !PT ;  /* 0x0000000428047209 */ /* 0x002ff20007810000 */
[----:B------:R-:W1:Y:S01]  /*d930*/  MUFU.TANH R26, R26 ;  /* 0x0000001a001a7308 */ /* 0x000e620000002400 */
[----:B----4-:R-:W-:Y:S02]  /*d940*/  FMNMX.FTZ R137, R137, R8, !PT ;  /* 0x0000000889897209 */ /* 0x010fe40007810000 */
[----:B------:R-:W-:Y:S03]  /*d950*/  FMNMX.FTZ R5, R247, R5, !PT ;  /* 0x00000005f7057209 */ /* 0x000fe60007810000 */
[----:B------:R-:W-:Y:S01]  /*d960*/  FMUL.FTZ R12, R137, c[0x0][0x2d0] ;  /* 0x0000b400890c7a20 */ /* 0x000fe20000410000 */
[----:B------:R-:W-:Y:S03]  /*d970*/  FMNMX.FTZ R5, R245, R5, !PT ;  /* 0x00000005f5057209 */ /* 0x000fe60007810000 */
[----:B------:R-:W4:Y:S01]  /*d980*/  MUFU.TANH R44, R44 ;  /* 0x0000002c002c7308 */ /* 0x000f220000002400 */
[--C-:B------:R-:W-:Y:S01]  /*d990*/  FFMA.FTZ R14, R134, c[0x0][0x2d0], -R12.reuse ;  /* 0x0000b400860e7a23 */ /* 0x100fe2000001080c */
[----:B---3--:R-:W-:Y:S01]  /*d9a0*/  FMNMX.FTZ R136, R2, R136, !PT ;  /* 0x0000008802887209 */ /* 0x008fe20007810000 */
[--C-:B------:R-:W-:Y:S01]  /*d9b0*/  FFMA.FTZ R52, R52, c[0x0][0x2d0], -R12.reuse ;  /* 0x0000b40034347a23 */ /* 0x100fe2000001080c */
[----:B------:R-:W-:Y:S01]  /*d9c0*/  FMNMX.FTZ R4, R41, R4, !PT ;  /* 0x0000000429047209 */ /* 0x000fe20007810000 */
[--C-:B------:R-:W-:Y:S02]  /*d9d0*/  FFMA.FTZ R248, R20, c[0x0][0x2d0], -R12.reuse ;  /* 0x0000b40014f87a23 */ /* 0x100fe4000001080c */
[----:B------:R-:W3:Y:S01]  /*d9e0*/  SHFL.BFLY PT, R7, R136, 0x1, 0x1f ;  /* 0x0c201f0088077f89 */ /* 0x000ee200000e0000 */
[--C-:B------:R-:W-:Y:S02]  /*d9f0*/  FFMA.FTZ R220, R21, c[0x0][0x2d0], -R12.reuse ;  /* 0x0000b40015dc7a23 */ /* 0x100fe4000001080c */
[----:B------:R-:W3:Y:S01]  /*da00*/  MUFU.TANH R27, R27 ;  /* 0x0000001b001b7308 */ /* 0x000ee20000002400 */
[--C-:B------:R-:W-:Y:S01]  /*da10*/  FFMA.FTZ R131, R65, c[0x0][0x2d0], -R12.reuse ;  /* 0x0000b40041837a23 */ /* 0x100fe2000001080c */
[----:B-1----:R-:W-:Y:S08]  /*da20*/  FMNMX.FTZ R5, R26, R5, !PT ;  /* 0x000000051a057209 */ /* 0x002ff00007810000 */
[----:B------:R-:W1:Y:S01]  /*da30*/  MUFU.TANH R45, R45 ;  /* 0x0000002d002d7308 */ /* 0x000e620000002400 */
[----:B----4-:R-:W-:Y:S09]  /*da40*/  FMNMX.FTZ R4, R44, R4, !PT ;  /* 0x000000042c047209 */ /* 0x010ff20007810000 */
[----:B------:R-:W4:Y:S01]  /*da50*/  MUFU.TANH R30, R30 ;  /* 0x0000001e001e7308 */ /* 0x000f220000002400 */
[----:B---3--:R-:W-:Y:S02]  /*da60*/  FMNMX.FTZ R136, R136, R7, !PT ;  /* 0x0000000788887209 */ /* 0x008fe40007810000 */
[----:B------:R-:W-:Y:S03]  /*da70*/  FMNMX.FTZ R5, R27, R5, !PT ;  /* 0x000000051b057209 */ /* 0x000fe60007810000 */
[----:B------:R-:W-:Y:S04]  /*da80*/  FMUL.FTZ R11, R136, c[0x0][0x2d0] ;  /* 0x0000b400880b7a20 */ /* 0x000fe80000410000 */
[----:B------:R-:W3:Y:S01]  /*da90*/  MUFU.TANH R56, R56 ;  /* 0x0000003800387308 */ /* 0x000ee20000002400 */
[--C-:B------:R-:W-:Y:S02]  /*daa0*/  FFMA.FTZ R13, R209, c[0x0][0x2d0], -R11.reuse ;  /* 0x0000b400d10d7a23 */ /* 0x100fe4000001080b */
[--C-:B------:R-:W-:Y:S01]  /*dab0*/  FFMA.FTZ R54, R54, c[0x0][0x2d0], -R11.reuse ;  /* 0x0000b40036367a23 */ /* 0x100fe2000001080b */
[----:B-1----:R-:W-:Y:S01]  /*dac0*/  FMNMX.FTZ R4, R45, R4, !PT ;  /* 0x000000042d047209 */ /* 0x002fe20007810000 */
[--C-:B------:R-:W-:Y:S02]  /*dad0*/  FFMA.FTZ R55, R55, c[0x0][0x2d0], -R11.reuse ;  /* 0x0000b40037377a23 */ /* 0x100fe4000001080b */
[----:B------:R-:W-:Y:S03]  /*dae0*/  FFMA.FTZ R35, R35, c[0x0][0x2d0], -R11 ;  /* 0x0000b40023237a23 */ /* 0x000fe6000001080b */
[----:B------:R-:W-:Y:S01]  /*daf0*/  MUFU.TANH R31, R31 ;  /* 0x0000001f001f7308 */ /* 0x000fe20000002400 */
[----:B----4-:R-:W-:Y:S09]  /*db00*/  FMNMX.FTZ R5, R30, R5, !PT ;  /* 0x000000051e057209 */ /* 0x010ff20007810000 */
[----:B------:R-:W1:Y:S01]  /*db10*/  MUFU.TANH R57, R57 ;  /* 0x0000003900397308 */ /* 0x000e620000002400 */
[----:B---3--:R-:W-:Y:S09]  /*db20*/  FMNMX.FTZ R4, R56, R4, !PT ;  /* 0x0000000438047209 */ /* 0x008ff20007810000 */
[----:B------:R-:W3:Y:S10]  /*db30*/  MUFU.TANH R42, R42 ;  /* 0x0000002a002a7308 */ /* 0x000ef40000002400 */
[----:B------:R-:W4:Y:S01]  /*db40*/  MUFU.TANH R60, R60 ;  /* 0x0000003c003c7308 */ /* 0x000f220000002400 */
[----:B-1----:R-:W-:Y:S02]  /*db50*/  FMNMX.FTZ R0, R57, R4, !PT ;  /* 0x0000000439007209 */ /* 0x002fe40007810000 */
[----:B------:R-:W-:Y:S07]  /*db60*/  FMNMX.FTZ R4, R31, R5, !PT ;  /* 0x000000051f047209 */ /* 0x000fee0007810000 */
[----:B------:R-:W1:Y:S01]  /*db70*/  MUFU.TANH R43, R43 ;  /* 0x0000002b002b7308 */ /* 0x000e620000002400 */
[----:B---3--:R-:W-:Y:S09]  /*db80*/  FMNMX.FTZ R4, R42, R4, !PT ;  /* 0x000000042a047209 */ /* 0x008ff20007810000 */
[----:B------:R-:W3:Y:S01]  /*db90*/  MUFU.TANH R46, R46 ;  /* 0x0000002e002e7308 */ /* 0x000ee20000002400 */
[----:B----4-:R-:W-:Y:S01]  /*dba0*/  FMNMX.FTZ R6, R60, R0, !PT ;  /* 0x000000003c067209 */ /* 0x010fe20007810000 */
[----:B------:R-:W-:Y:S08]  /*dbb0*/  FMUL.FTZ R0, R63, c[0x0][0x320] ;  /* 0x0000c8003f007a20 */ /* 0x000ff00000410000 */
[----:B------:R-:W4:Y:S01]  /*dbc0*/  MUFU.TANH R47, R47 ;  /* 0x0000002f002f7308 */ /* 0x000f220000002400 */
[----:B-1----:R-:W-:Y:S09]  /*dbd0*/  FMNMX.FTZ R2, R43, R4, !PT ;  /* 0x000000042b027209 */ /* 0x002ff20007810000 */
[----:B------:R3:W-:Y:S10]  /*dbe0*/  MUFU.TANH R4, R0 ;  /* 0x0000000000047308 */ /* 0x0007f40000002400 */
[----:B------:R-:W1:Y:S10]  /*dbf0*/  MUFU.TANH R58, R58 ;  /* 0x0000003a003a7308 */ /* 0x000e740000002400 */
[----:B------:R-:W2:Y:S01]  /*dc00*/  MUFU.TANH R59, R59 ;  /* 0x0000003b003b7308 */ /* 0x000ea20000002400 */
[----:B---3--:R-:W-:Y:S04]  /*dc10*/  FMNMX.FTZ R0, R46, R2, !PT ;  /* 0x000000022e007209 */ /* 0x008fe80007810000 */
[----:B----4-:R-:W-:Y:S05]  /*dc20*/  FMNMX.FTZ R0, R47, R0, !PT ;  /* 0x000000002f007209 */ /* 0x010fea0007810000 */
[----:B------:R-:W3:Y:S01]  /*dc30*/  MUFU.TANH R5, R62 ;  /* 0x0000003e00057308 */ /* 0x000ee20000002400 */
[----:B-1----:R-:W-:Y:S09]  /*dc40*/  FMNMX.FTZ R0, R58, R0, !PT ;  /* 0x000000003a007209 */ /* 0x002ff20007810000 */
[----:B------:R-:W1:Y:S01]  /*dc50*/  MUFU.TANH R61, R61 ;  /* 0x0000003d003d7308 */ /* 0x000e620000002400 */
[----:B--2---:R-:W-:Y:S09]  /*dc60*/  FMNMX.FTZ R0, R59, R0, !PT ;  /* 0x000000003b007209 */ /* 0x004ff20007810000 */
[----:B------:R-:W-:Y:S01]  /*dc70*/  MUFU.EX2 R14, R14 ;  /* 0x0000000e000e7308 */ /* 0x000fe20000000800 */
[----:B---3--:R-:W-:Y:S01]  /*dc80*/  FMNMX.FTZ R0, R5, R0, !PT ;  /* 0x0000000005007209 */ /* 0x008fe20007810000 */
[--C-:B------:R-:W-:Y:S02]  /*dc90*/  FFMA.FTZ R62, R37, c[0x0][0x2d0], -R12.reuse ;  /* 0x0000b400253e7a23 */ /* 0x100fe4000001080c */
[--C-:B------:R-:W-:Y:S01]  /*dca0*/  FFMA.FTZ R37, R48, c[0x0][0x2d0], -R12.reuse ;  /* 0x0000b40030257a23 */ /* 0x100fe2000001080c */
[----:B------:R-:W-:Y:S01]  /*dcb0*/  FMNMX.FTZ R2, R4, R0, !PT ;  /* 0x0000000004027209 */ /* 0x000fe20007810000 */
[----:B------:R-:W-:Y:S04]  /*dcc0*/  FADD.FTZ R0, -R137, R3 ;  /* 0x0000000389007221 */ /* 0x000fe80000010100 */
[----:B------:R-:W-:Y:S01]  /*dcd0*/  MUFU.EX2 R13, R13 ;  /* 0x0000000d000d7308 */ /* 0x000fe20000000800 */
[----:B------:R-:W-:Y:S02]  /*dce0*/  FFMA.FTZ R48, R53, c[0x0][0x2d0], -R12 ;  /* 0x0000b40035307a23 */ /* 0x000fe4000001080c */
[----:B------:R-:W-:Y:S01]  /*dcf0*/  FMUL.FTZ R0, R0, c[0x0][0x2d0] ;  /* 0x0000b40000007a20 */ /* 0x000fe20000410000 */
[----:B-1----:R-:W-:Y:S01]  /*dd00*/  FMNMX.FTZ R6, R61, R6, !PT ;  /* 0x000000063d067209 */ /* 0x002fe20007810000 */
[----:B------:R-:W-:Y:S05]  /*dd10*/  SHFL.BFLY PT, R3, R2, 0x2, 0x1f ;  /* 0x0c401f0002037f89 */ /* 0x000fea00000e0000 */
[----:B------:R1:W2:Y:S03]  /*dd20*/  MUFU.EX2 R133, R0 ;  /* 0x0000000000857308 */ /* 0x0002a60000000800 */
[----:B------:R-:W3:Y:S01]  /*dd30*/  SHFL.BFLY PT, R135, R6, 0x2, 0x1f ;  /* 0x0c401f0006877f89 */ /* 0x000ee200000e0000 */
[----:B-1----:R-:W-:Y:S02]  /*dd40*/  FADD.FTZ R0, -R136, R132 ;  /* 0x0000008488007221 */ /* 0x002fe40000010100 */
[C---:B--2---:R-:W-:Y:S01]  /*dd50*/  FFMA.FTZ R207, R133.reuse, R206, R14 ;  /* 0x000000ce85cf7223 */ /* 0x044fe2000001000e */
[----:B---3--:R-:W-:Y:S01]  /*dd60*/  FMNMX.FTZ R135, R6, R135, !PT ;  /* 0x0000008706877209 */ /* 0x008fe20007810000 */
[----:B------:R-:W-:Y:S01]  /*dd70*/  FMUL.FTZ R0, R0, c[0x0][0x2d0] ;  /* 0x0000b40000007a20 */ /* 0x000fe20000410000 */
[----:B------:R-:W-:Y:S01]  /*dd80*/  @P0 SHF.R.S32.HI R6, RZ, 0x1f, R222 ;  /* 0x0000001fff060819 */ /* 0x000fe200000114de */
[C---:B------:R-:W-:Y:S02]  /*dd90*/  FMUL.FTZ R68, R133.reuse, R68 ;  /* 0x0000004485447220 */ /* 0x040fe40000410000 */
[----:B------:R1:W2:Y:S01]  /*dda0*/  MUFU.EX2 R132, R0 ;  /* 0x0000000000847308 */ /* 0x0002a20000000800 */
[----:B------:R-:W3:Y:S01]  /*ddb0*/  SHFL.BFLY PT, R9, R135, 0x1, 0x1f ;  /* 0x0c201f0087097f89 */ /* 0x000ee200000e0000 */
[----:B------:R-:W-:Y:S02]  /*ddc0*/  @P0 IMAD R10, R6, c[0x0][0x1e0], RZ ;  /* 0x00007800060a0a24 */ /* 0x000fe400078e02ff */
[C---:B------:R-:W-:Y:S04]  /*ddd0*/  @P0 IMAD.WIDE.U32 R6, R222.reuse, c[0x0][0x1e0], RZ ;  /* 0x00007800de060a25 */ /* 0x040fe800078e00ff */
[----:B------:R-:W-:Y:S01]  /*dde0*/  @P0 IMAD R10, R222, c[0x0][0x1e4], R10 ;  /* 0x00007900de0a0a24 */ /* 0x000fe200078e020a */
[----:B------:R-:W-:Y:S01]  /*ddf0*/  @P0 SHF.L.U32 R8, R6, 0x6, RZ ;  /* 0x0000000606080819 */ /* 0x000fe200000006ff */
[C---:B------:R-:W-:Y:S02]  /*de00*/  FMUL.FTZ R69, R133.reuse, R69 ;  /* 0x0000004585457220 */ /* 0x040fe40000410000 */
[----:B------:R-:W-:Y:S01]  /*de10*/  FMUL.FTZ R80, R133, R80 ;  /* 0x0000005085507220 */ /* 0x000fe20000410000 */
[----:B------:R-:W-:Y:S01]  /*de20*/  @P0 IADD3 R10, R7, R10, RZ ;  /* 0x0000000a070a0210 */ /* 0x000fe20007ffe0ff */
[----:B------:R-:W-:Y:S02]  /*de30*/  FFMA.FTZ R7, R208, c[0x0][0x2d0], -R12 ;  /* 0x0000b400d0077a23 */ /* 0x000fe4000001080c */
[C---:B------:R-:W-:Y:S01]  /*de40*/  FMUL.FTZ R81, R133.reuse, R81 ;  /* 0x0000005185517220 */ /* 0x040fe20000410000 */
[----:B------:R-:W-:Y:S01]  /*de50*/  @P0 SHF.L.U64.HI R10, R6, 0x6, R10 ;  /* 0x00000006060a0819 */ /* 0x000fe2000001020a */
[----:B------:R4:W-:Y:S01]  /*de60*/  MUFU.EX2 R216, R7 ;  /* 0x0000000700d87308 */ /* 0x0009e20000000800 */
[C---:B------:R-:W-:Y:S02]  /*de70*/  FMUL.FTZ R84, R133.reuse, R84 ;  /* 0x0000005485547220 */ /* 0x040fe40000410000 */
[C---:B------:R-:W-:Y:S02]  /*de80*/  FMUL.FTZ R85, R133.reuse, R85 ;  /* 0x0000005585557220 */ /* 0x040fe40000410000 */
[----:B------:R-:W-:Y:S01]  /*de90*/  FMUL.FTZ R96, R133, R96 ;  /* 0x0000006085607220 */ /* 0x000fe20000410000 */
[----:B-1----:R-:W-:Y:S01]  /*dea0*/  FMNMX.FTZ R0, R2, R3, !PT ;  /* 0x0000000302007209 */ /* 0x002fe20007810000 */
[----:B--2---:R-:W-:Y:S01]  /*deb0*/  FMUL.FTZ R70, R132, R70 ;  /* 0x0000004684467220 */ /* 0x004fe20000410000 */
[----:B------:R-:W-:Y:S01]  /*dec0*/  @P0 IADD3 R2, P2, R8, R130, RZ ;  /* 0x0000008208020210 */ /* 0x000fe20007f5e0ff */
[C---:B------:R-:W-:Y:S01]  /*ded0*/  FMUL.FTZ R71, R132.reuse, R71 ;  /* 0x0000004784477220 */ /* 0x040fe20000410000 */
[----:B---3--:R-:W-:Y:S01]  /*dee0*/  FMNMX.FTZ R135, R135, R9, !PT ;  /* 0x0000000987877209 */ /* 0x008fe20007810000 */
[----:B------:R-:W-:Y:S01]  /*def0*/  FMUL.FTZ R82, R132, R82 ;  /* 0x0000005284527220 */ /* 0x000fe20000410000 */
[----:B------:R-:W-:Y:S01]  /*df00*/  @P0 LEA R6, P1, R2, c[0x0][0x1c8], 0x1 ;  /* 0x0000720002060a11 */ /* 0x000fe200078208ff */
[----:B------:R-:W-:Y:S01]  /*df10*/  FMUL.FTZ R83, R132, R83 ;  /* 0x0000005384537220 */ /* 0x000fe20000410000 */
[----:B------:R-:W-:Y:S01]  /*df20*/  @P0 IADD3.X R3, R10, R15, RZ, P2, !PT ;  /* 0x0000000f0a030210 */ /* 0x000fe200017fe4ff */
[----:B------:R-:W-:Y:S01]  /*df30*/  FMUL.FTZ R86, R132, R86 ;  /* 0x0000005684567220 */ /* 0x000fe20000410000 */
[----:B------:R-:W-:Y:S01]  /*df40*/  @P0 IADD3 R9, P3, P2, R8, 0x40, R130 ;  /* 0x0000004008090810 */ /* 0x000fe20007a7e082 */
[----:B------:R-:W-:Y:S02]  /*df50*/  FMUL.FTZ R87, R132, R87 ;  /* 0x0000005784577220 */ /* 0x000fe40000410000 */
[----:B------:R-:W-:Y:S01]  /*df60*/  FMUL.FTZ R97, R133, R97 ;  /* 0x0000006185617220 */ /* 0x000fe20000410000 */
[----:B------:R-:W-:Y:S01]  /*df70*/  @P0 IADD3.X R10, R10, RZ, R15, P3, P2 ;  /* 0x000000ff0a0a0210 */ /* 0x000fe20001fe440f */
[C---:B------:R-:W-:Y:S02]  /*df80*/  FMUL.FTZ R98, R132.reuse, R98 ;  /* 0x0000006284627220 */ /* 0x040fe40000410000 */
[----:B------:R-:W-:Y:S01]  /*df90*/  FMUL.FTZ R99, R132, R99 ;  /* 0x0000006384637220 */ /* 0x000fe20000410000 */
[----:B----4-:R-:W-:Y:S01]  /*dfa0*/  @P0 LEA.HI.X R7, R2, c[0x0][0x1cc], R3, 0x1, P1 ;  /* 0x0000730002070a11 */ /* 0x010fe200008f0c03 */
[--C-:B------:R-:W-:Y:S01]  /*dfb0*/  FFMA.FTZ R2, R210, c[0x0][0x2d0], -R11.reuse ;  /* 0x0000b400d2027a23 */ /* 0x100fe2000001080b */
[----:B------:R-:W1:Y:S01]  /*dfc0*/  SHFL.BFLY PT, R3, R0, 0x1, 0x1f ;  /* 0x0c201f0000037f89 */ /* 0x000e6200000e0000 */
[----:B------:R-:W-:Y:S01]  /*dfd0*/  @P0 LEA R8, P1, R9, c[0x0][0x1c8], 0x1 ;  /* 0x0000720009080a11 */ /* 0x000fe200078208ff */
[C---:B------:R-:W-:Y:S01]  /*dfe0*/  FMUL.FTZ R100, R133.reuse, R100 ;  /* 0x0000006485647220 */ /* 0x040fe20000410000 */
[----:B------:R2:W-:Y:S01]  /*dff0*/  MUFU.EX2 R214, R2 ;  /* 0x0000000200d67308 */ /* 0x0005e20000000800 */
[----:B------:R-:W-:Y:S01]  /*e000*/  FMUL.FTZ R101, R133, R101 ;  /* 0x0000006585657220 */ /* 0x000fe20000410000 */
[----:B------:R-:W-:Y:S01]  /*e010*/  @P0 LEA.HI.X R9, R9, c[0x0][0x1cc], R10, 0x1, P1 ;  /* 0x0000730009090a11 */ /* 0x000fe200008f0c0a */
[----:B------:R-:W-:Y:S02]  /*e020*/  FFMA.FTZ R10, R16, c[0x0][0x2d0], -R12 ;  /* 0x0000b400100a7a23 */ /* 0x000fe4000001080c */
[----:B------:R3:W-:Y:S01]  /*e030*/  @P0 LDGSTS.E.BYPASS.LTC128B.128 [R244+0x4100], [R6.64], !P6 ;  /* 0x0410000006f40fae */ /* 0x0007e2000f101d48 */
[C---:B------:R-:W-:Y:S02]  /*e040*/  FMUL.FTZ R102, R132.reuse, R102 ;  /* 0x0000006684667220 */ /* 0x040fe40000410000 */
[C---:B------:R-:W-:Y:S02]  /*e050*/  FMUL.FTZ R103, R132.reuse, R103 ;  /* 0x0000006784677220 */ /* 0x040fe40000410000 */
[----:B------:R4:W-:Y:S01]  /*e060*/  MUFU.EX2 R215, R10 ;  /* 0x0000000a00d77308 */ /* 0x0009e20000000800 */
[C---:B------:R-:W-:Y:S02]  /*e070*/  FMUL.FTZ R112, R133.reuse, R112 ;  /* 0x0000007085707220 */ /* 0x040fe40000410000 */
[----:B------:R4:W-:Y:S01]  /*e080*/  @P0 LDGSTS.E.BYPASS.LTC128B.128 [R244+0x6100], [R8.64], !P5 ;  /* 0x0610000008f40fae */ /* 0x0009e2000e901d48 */
[C---:B------:R-:W-:Y:S02]  /*e090*/  FMUL.FTZ R113, R133.reuse, R113 ;  /* 0x0000007185717220 */ /* 0x040fe40000410000 */
[C---:B------:R-:W-:Y:S02]  /*e0a0*/  FMUL.FTZ R114, R132.reuse, R114 ;  /* 0x0000007284727220 */ /* 0x040fe40000410000 */
[----:B------:R-:W-:Y:S02]  /*e0b0*/  FMUL.FTZ R115, R132, R115 ;  /* 0x0000007384737220 */ /* 0x000fe40000410000 */
[C---:B------:R-:W-:Y:S01]  /*e0c0*/  FMUL.FTZ R116, R133.reuse, R116 ;  /* 0x0000007485747220 */ /* 0x040fe20000410000 */
[----:B-1----:R-:W-:Y:S01]  /*e0d0*/  FMNMX.FTZ R134, R0, R3, !PT ;  /* 0x0000000300867209 */ /* 0x002fe20007810000 */
[----:B------:R-:W-:Y:S01]  /*e0e0*/  FMUL.FTZ R117, R133, R117 ;  /* 0x0000007585757220 */ /* 0x000fe20000410000 */
[----:B------:R-:W-:Y:S01]  /*e0f0*/  @P0 MOV R0, c[0x0][0x1e0] ;  /* 0x0000780000000a02 */ /* 0x000fe20000000f00 */
[----:B--2---:R-:W-:Y:S02]  /*e100*/  FADD.FTZ R2, -R135, R138 ;  /* 0x0000008a87027221 */ /* 0x004fe40000010100 */
[----:B------:R-:W-:Y:S01]  /*e110*/  FMUL.FTZ R118, R132, R118 ;  /* 0x0000007684767220 */ /* 0x000fe20000410000 */
[----:B------:R-:W-:Y:S01]  /*e120*/  @P0 SHF.L.U64.HI R3, R0, R219, c[0x0][0x1e4] ;  /* 0x0000790000030619 */ /* 0x000fe200000102db */
[--C-:B------:R-:W-:Y:S01]  /*e130*/  FFMA.FTZ R219, R32, c[0x0][0x2d0], -R12.reuse ;  /* 0x0000b40020db7a23 */ /* 0x100fe2000001080c */
[----:B------:R-:W-:Y:S01]  /*e140*/  @P0 SHF.L.U32 R0, R0, 0x5, RZ ;  /* 0x0000000500000819 */ /* 0x000fe200000006ff */
[--C-:B------:R-:W-:Y:S02]  /*e150*/  FFMA.FTZ R32, R64, c[0x0][0x2d0], -R12.reuse ;  /* 0x0000b40040207a23 */ /* 0x100fe4000001080c */
[----:B------:R-:W-:Y:S01]  /*e160*/  FMUL.FTZ R2, R2, c[0x0][0x2d0] ;  /* 0x0000b40002027a20 */ /* 0x000fe20000410000 */
[----:B---3--:R-:W-:Y:S01]  /*e170*/  @P0 IADD3 R6, P1, R6, R0, RZ ;  /* 0x0000000006060210 */ /* 0x008fe20007f3e0ff */
[--C-:B----4-:R-:W-:Y:S01]  /*e180*/  FFMA.FTZ R10, R39, c[0x0][0x2d0], -R11.reuse ;  /* 0x0000b400270a7a23 */ /* 0x110fe2000001080b */
[----:B------:R-:W-:Y:S01]  /*e190*/  MOV R39, R52 ;  /* 0x0000003400277202 */ /* 0x000fe20000000f00 */
[--C-:B------:R-:W-:Y:S01]  /*e1a0*/  FFMA.FTZ R64, R34, c[0x0][0x2d0], -R11.reuse ;  /* 0x0000b40022407a23 */ /* 0x100fe2000001080b */
[----:B------:R-:W-:Y:S01]  /*e1b0*/  @P0 IADD3.X R7, R7, R3, RZ, P1, !PT ;  /* 0x0000000307070210 */ /* 0x000fe20000ffe4ff */
[----:B------:R-:W1:Y:S01]  /*e1c0*/  MUFU.EX2 R2, R2 ;  /* 0x0000000200027308 */ /* 0x000e620000000800 */
[----:B------:R-:W-:Y:S02]  /*e1d0*/  FMUL.FTZ R119, R132, R119 ;  /* 0x0000007784777220 */ /* 0x000fe40000410000 */
[----:B------:R-:W-:Y:S01]  /*e1e0*/  FFMA.FTZ R8, R17, c[0x0][0x2d0], -R12 ;  /* 0x0000b40011087a23 */ /* 0x000fe2000001080c */
[----:B------:R4:W-:Y:S01]  /*e1f0*/  @P0 LDGSTS.E.BYPASS.LTC128B.128 [R244+0x4900], [R6.64], !P6 ;  /* 0x0490000006f40fae */ /* 0x0009e2000f101d48 */
[--C-:B------:R-:W-:Y:S02]  /*e200*/  FFMA.FTZ R17, R38, c[0x0][0x2d0], -R11.reuse ;  /* 0x0000b40026117a23 */ /* 0x100fe4000001080b */
[--C-:B------:R-:W-:Y:S01]  /*e210*/  FFMA.FTZ R38, R66, c[0x0][0x2d0], -R11.reuse ;  /* 0x0000b40042267a23 */ /* 0x100fe2000001080b */
[----:B------:R-:W-:Y:S01]  /*e220*/  MOV R66, R10 ;  /* 0x0000000a00427202 */ /* 0x000fe20000000f00 */
[--C-:B------:R-:W-:Y:S01]  /*e230*/  FFMA.FTZ R10, R67, c[0x0][0x2d0], -R11.reuse ;  /* 0x0000b400430a7a23 */ /* 0x100fe2000001080b */
[----:B------:R3:W4:Y:S01]  /*e240*/  MUFU.EX2 R130, R8 ;  /* 0x0000000800827308 */ /* 0x0007220000000800 */
[C---:B------:R-:W-:Y:S01]  /*e250*/  FMUL.FTZ R128, R133.reuse, R128 ;  /* 0x0000008085807220 */ /* 0x040fe20000410000 */
[----:B------:R4:W-:Y:S01]  /*e260*/  @P0 LDGSTS.E.BYPASS.LTC128B.128 [R244+0x6900], [R6.64+0x80], !P5 ;  /* 0x0690008006f40fae */ /* 0x0009e2000e901d48 */
[----:B------:R-:W-:Y:S07]  /*e270*/  FMUL.FTZ R129, R133, R129 ;  /* 0x0000008185817220 */ /* 0x000fee0000410000 */
[----:B------:R-:W4:Y:S01]  /*e280*/  LDL.LU R67, [R1+0x4] ;  /* 0x0000040001437983 */ /* 0x000f220000300800 */
[C---:B-1----:R-:W-:Y:S02]  /*e290*/  FMUL.FTZ R72, R2.reuse, R72 ;  /* 0x0000004802487220 */ /* 0x042fe40000410000 */
[C---:B------:R-:W-:Y:S02]  /*e2a0*/  FMUL.FTZ R73, R2.reuse, R73 ;  /* 0x0000004902497220 */ /* 0x040fe40000410000 */
[C---:B------:R-:W-:Y:S02]  /*e2b0*/  FMUL.FTZ R76, R2.reuse, R76 ;  /* 0x0000004c024c7220 */ /* 0x040fe40000410000 */
[C---:B------:R-:W-:Y:S02]  /*e2c0*/  FMUL.FTZ R77, R2.reuse, R77 ;  /* 0x0000004d024d7220 */ /* 0x040fe40000410000 */
[----:B------:R-:W-:Y:S02]  /*e2d0*/  FMUL.FTZ R88, R2, R88 ;  /* 0x0000005802587220 */ /* 0x000fe40000410000 */
[--C-:B---3--:R-:W-:Y:S01]  /*e2e0*/  FFMA.FTZ R8, R18, c[0x0][0x2d0], -R11.reuse ;  /* 0x0000b40012087a23 */ /* 0x108fe2000001080b */
[----:B----4-:R-:W-:Y:S01]  /*e2f0*/  MOV R53, R130 ;  /* 0x0000008200357202 */ /* 0x010fe20000000f00 */
[--C-:B------:R-:W-:Y:S01]  /*e300*/  FFMA.FTZ R18, R50, c[0x0][0x2d0], -R11.reuse ;  /* 0x0000b40032127a23 */ /* 0x100fe2000001080b */
[----:B------:R-:W-:Y:S01]  /*e310*/  MOV R50, R17 ;  /* 0x0000001100327202 */ /* 0x000fe20000000f00 */
[----:B------:R1:W-:Y:S01]  /*e320*/  MUFU.EX2 R213, R8 ;  /* 0x0000000800d57308 */ /* 0x0003e20000000800 */
[----:B------:R-:W-:Y:S01]  /*e330*/  @P0 IADD3 R6, P1, R6, R0, RZ ;  /* 0x0000000006060210 */ /* 0x000fe20007f3e0ff */
[C---:B------:R-:W-:Y:S02]  /*e340*/  FMUL.FTZ R89, R2.reuse, R89 ;  /* 0x0000005902597220 */ /* 0x040fe40000410000 */
[C---:B------:R-:W-:Y:S01]  /*e350*/  FMUL.FTZ R92, R2.reuse, R92 ;  /* 0x0000005c025c7220 */ /* 0x040fe20000410000 */
[----:B------:R-:W-:Y:S01]  /*e360*/  @P0 IADD3.X R7, R7, R3, RZ, P1, !PT ;  /* 0x0000000307070210 */ /* 0x000fe20000ffe4ff */
[C---:B------:R-:W-:Y:S02]  /*e370*/  FMUL.FTZ R93, R2.reuse, R93 ;  /* 0x0000005d025d7220 */ /* 0x040fe40000410000 */
[C---:B------:R-:W-:Y:S02]  /*e380*/  FMUL.FTZ R104, R2.reuse, R104 ;  /* 0x0000006802687220 */ /* 0x040fe40000410000 */
[----:B------:R3:W-:Y:S01]  /*e390*/  @P0 LDGSTS.E.BYPASS.LTC128B.128 [R244+0x5100], [R6.64], !P6 ;  /* 0x0510000006f40fae */ /* 0x0007e2000f101d48 */
[C---:B------:R-:W-:Y:S02]  /*e3a0*/  FMUL.FTZ R105, R2.reuse, R105 ;  /* 0x0000006902697220 */ /* 0x040fe40000410000 */
[C---:B------:R-:W-:Y:S02]  /*e3b0*/  FMUL.FTZ R108, R2.reuse, R108 ;  /* 0x0000006c026c7220 */ /* 0x040fe40000410000 */
[C---:B------:R-:W-:Y:S02]  /*e3c0*/  FMUL.FTZ R109, R2.reuse, R109 ;  /* 0x0000006d026d7220 */ /* 0x040fe40000410000 */
[C---:B------:R-:W-:Y:S01]  /*e3d0*/  FMUL.FTZ R120, R2.reuse, R120 ;  /* 0x0000007802787220 */ /* 0x040fe20000410000 */
[----:B------:R3:W-:Y:S01]  /*e3e0*/  @P0 LDGSTS.E.BYPASS.LTC128B.128 [R244+0x7100], [R6.64+0x80], !P5 ;  /* 0x0710008006f40fae */ /* 0x0007e2000e901d48 */
[C---:B------:R-:W-:Y:S02]  /*e3f0*/  FMUL.FTZ R121, R2.reuse, R121 ;  /* 0x0000007902797220 */ /* 0x040fe40000410000 */
[C---:B------:R-:W-:Y:S02]  /*e400*/  FMUL.FTZ R124, R2.reuse, R124 ;  /* 0x0000007c027c7220 */ /* 0x040fe40000410000 */
[----:B------:R-:W-:Y:S02]  /*e410*/  FMUL.FTZ R125, R2, R125 ;  /* 0x0000007d027d7220 */ /* 0x000fe40000410000 */
[--C-:B-1----:R-:W-:Y:S02]  /*e420*/  FFMA.FTZ R8, R19, c[0x0][0x2d0], -R11.reuse ;  /* 0x0000b40013087a23 */ /* 0x102fe4000001080b */
[----:B------:R-:W-:Y:S02]  /*e430*/  FFMA.FTZ R19, R51, c[0x0][0x2d0], -R11 ;  /* 0x0000b40033137a23 */ /* 0x000fe4000001080b */
[----:B------:R-:W1:Y:S01]  /*e440*/  MUFU.EX2 R63, R8 ;  /* 0x00000008003f7308 */ /* 0x000e620000000800 */
[----:B---3--:R-:W-:Y:S01]  /*e450*/  @P0 IADD3 R6, P1, R6, R0, RZ ;  /* 0x0000000006060210 */ /* 0x008fe20007f3e0ff */
[C---:B------:R-:W-:Y:S03]  /*e460*/  FADD.FTZ R0, -R134.reuse, R139 ;  /* 0x0000008b86007221 */ /* 0x040fe60000010100 */
[----:B------:R-:W-:Y:S01]  /*e470*/  @P0 IADD3.X R7, R7, R3, RZ, P1, !PT ;  /* 0x0000000307070210 */ /* 0x000fe20000ffe4ff */
[----:B------:R-:W-:Y:S02]  /*e480*/  FMUL.FTZ R3, R134, c[0x0][0x2d0] ;  /* 0x0000b40086037a20 */ /* 0x000fe40000410000 */
[----:B------:R-:W-:Y:S01]  /*e490*/  FMUL.FTZ R0, R0, c[0x0][0x2d0] ;  /* 0x0000b40000007a20 */ /* 0x000fe20000410000 */
[----:B-1----:R-:W-:Y:S01]  /*e4a0*/  MOV R52, R63 ;  /* 0x0000003f00347202 */ /* 0x002fe20000000f00 */
[----:B------:R1:W-:Y:S01]  /*e4b0*/  @P0 LDGSTS.E.BYPASS.LTC128B.128 [R244+0x5900], [R6.64], !P6 ;  /* 0x0590000006f40fae */ /* 0x0003e2000f101d48 */
[----:B------:R-:W-:Y:S02]  /*e4c0*/  FMUL.FTZ R8, R135, c[0x0][0x2d0] ;  /* 0x0000b40087087a20 */ /* 0x000fe40000410000 */
[--C-:B------:R-:W-:Y:S01]  /*e4d0*/  FFMA.FTZ R63, R5, c[0x0][0x2d0], -R3.reuse ;  /* 0x0000b400053f7a23 */ /* 0x100fe20000010803 */
[----:B------:R-:W-:Y:S01]  /*e4e0*/  MUFU.EX2 R0, R0 ;  /* 0x0000000000007308 */ /* 0x000fe20000000800 */
[--C-:B------:R-:W-:Y:S02]  /*e4f0*/  FFMA.FTZ R208, R26, c[0x0][0x2d0], -R3.reuse ;  /* 0x0000b4001ad07a23 */ /* 0x100fe40000010803 */
[--C-:B------:R-:W-:Y:S01]  /*e500*/  FFMA.FTZ R209, R27, c[0x0][0x2d0], -R3.reuse ;  /* 0x0000b4001bd17a23 */ /* 0x100fe20000010803 */
[----:B------:R1:W-:Y:S01]  /*e510*/  @P0 LDGSTS.E.BYPASS.LTC128B.128 [R244+0x7900], [R6.64+0x80], !P5 ;  /* 0x0790008006f40fae */ /* 0x0003e2000e901d48 */
[--C-:B------:R-:W-:Y:S02]  /*e520*/  FFMA.FTZ R210, R31, c[0x0][0x2d0], -R3.reuse ;  /* 0x0000b4001fd27a23 */ /* 0x100fe40000010803 */
[--C-:B------:R-:W-:Y:S02]  /*e530*/  FFMA.FTZ R58, R58, c[0x0][0x2d0], -R3.reuse ;  /* 0x0000b4003a3a7a23 */ /* 0x100fe40000010803 */
[--C-:B------:R-:W-:Y:S02]  /*e540*/  FFMA.FTZ R59, R59, c[0x0][0x2d0], -R3.reuse ;  /* 0x0000b4003b3b7a23 */ /* 0x100fe40000010803 */
[--C-:B------:R-:W-:Y:S01]  /*e550*/  FFMA.FTZ R9, R218, c[0x0][0x2d0], -R8.reuse ;  /* 0x0000b400da097a23 */ /* 0x100fe20000010808 */
[----:B------:R-:W0:Y:S01]  /*e560*/  LDGDEPBAR ;  /* 0x00000000000079af */ /* 0x000e220000000000 */
[----:B------:R-:W-:Y:S02]  /*e570*/  FFMA.FTZ R15, R211, c[0x0][0x2d0], -R8 ;  /* 0x0000b400d30f7a23 */ /* 0x000fe40000010808 */
[----:B------:R3:W-:Y:S01]  /*e580*/  MUFU.EX2 R211, R9 ;  /* 0x0000000900d37308 */ /* 0x0007e20000000800 */
[----:B------:R-:W-:Y:S02]  /*e590*/  FFMA.FTZ R218, R33, c[0x0][0x2d0], -R12 ;  /* 0x0000b40021da7a23 */ /* 0x000fe4000001080c */
[----:B------:R-:W-:Y:S01]  /*e5a0*/  FMUL.FTZ R5, R133, R141 ;  /* 0x0000008d85057220 */ /* 0x000fe20000410000 */
[----:B------:R-:W-:Y:S01]  /*e5b0*/  F2FP.PACK_AB R141, R214, R13 ;  /* 0x0000000dd68d723e */ /* 0x000fe200000000ff */
[--C-:B------:R-:W-:Y:S02]  /*e5c0*/  FFMA.FTZ R130, R40, c[0x0][0x2d0], -R8.reuse ;  /* 0x0000b40028827a23 */ /* 0x100fe40000010808 */
[--C-:B------:R-:W-:Y:S02]  /*e5d0*/  FFMA.FTZ R250, R24, c[0x0][0x2d0], -R8.reuse ;  /* 0x0000b40018fa7a23 */ /* 0x100fe40000010808 */
[--C-:B------:R-:W-:Y:S01]  /*e5e0*/  FFMA.FTZ R249, R25, c[0x0][0x2d0], -R8.reuse ;  /* 0x0000b40019f97a23 */ /* 0x100fe20000010808 */
[----:B------:R-:W-:Y:S01]  /*e5f0*/  MUFU.EX2 R15, R15 ;  /* 0x0000000f000f7308 */ /* 0x000fe20000000800 */
[--C-:B------:R-:W-:Y:S02]  /*e600*/  FFMA.FTZ R251, R29, c[0x0][0x2d0], -R8.reuse ;  /* 0x0000b4001dfb7a23 */ /* 0x100fe40000010808 */
[--C-:B------:R-:W-:Y:S02]  /*e610*/  FFMA.FTZ R17, R45, c[0x0][0x2d0], -R8.reuse ;  /* 0x0000b4002d117a23 */ /* 0x100fe40000010808 */
[--C-:B------:R-:W-:Y:S02]  /*e620*/  FFMA.FTZ R34, R60, c[0x0][0x2d0], -R8.reuse ;  /* 0x0000b4003c227a23 */ /* 0x100fe40000010808 */
[----:B-1----:R-:W-:Y:S02]  /*e630*/  FFMA.FTZ R6, R217, c[0x0][0x2d0], -R8 ;  /* 0x0000b400d9067a23 */ /* 0x002fe40000010808 */
[--C-:B------:R-:W-:Y:S02]  /*e640*/  FFMA.FTZ R7, R223, c[0x0][0x2d0], -R3.reuse ;  /* 0x0000b400df077a23 */ /* 0x100fe40000010803 */
[----:B------:R1:W-:Y:S01]  /*e650*/  MUFU.EX2 R212, R6 ;  /* 0x0000000600d47308 */ /* 0x0003e20000000800 */
[----:B------:R-:W-:Y:S01]  /*e660*/  FFMA.FTZ R223, R47, c[0x0][0x2d0], -R3 ;  /* 0x0000b4002fdf7a23 */ /* 0x000fe20000010803 */
[----:B------:R-:W-:Y:S01]  /*e670*/  MOV R47, R66 ;  /* 0x00000042002f7202 */ /* 0x000fe20000000f00 */
[--C-:B------:R-:W-:Y:S01]  /*e680*/  FFMA.FTZ R217, R22, c[0x0][0x2d0], -R11.reuse ;  /* 0x0000b40016d97a23 */ /* 0x100fe2000001080b */
[----:B------:R-:W-:Y:S01]  /*e690*/  MOV R66, R39 ;  /* 0x0000002700427202 */ /* 0x000fe20000000f00 */
[--C-:B---3--:R-:W-:Y:S02]  /*e6a0*/  FFMA.FTZ R9, R36, c[0x0][0x2d0], -R12.reuse ;  /* 0x0000b40024097a23 */ /* 0x108fe4000001080c */
[----:B------:R-:W-:Y:S01]  /*e6b0*/  FFMA.FTZ R36, R49, c[0x0][0x2d0], -R12 ;  /* 0x0000b40031247a23 */ /* 0x000fe2000001080c */
[----:B------:R-:W-:Y:S01]  /*e6c0*/  MOV R12, R62 ;  /* 0x0000003e000c7202 */ /* 0x000fe20000000f00 */
[----:B------:R-:W-:Y:S01]  /*e6d0*/  FFMA.FTZ R62, R23, c[0x0][0x2d0], -R11 ;  /* 0x0000b400173e7a23 */ /* 0x000fe2000001080b */
[----:B------:R3:W-:Y:S01]  /*e6e0*/  MUFU.EX2 R138, R7 ;  /* 0x00000007008a7308 */ /* 0x0007e20000000800 */
[----:B------:R-:W4:Y:S01]  /*e6f0*/  LDSM.16.MT88.4 R20, [R225] ;  /* 0x00000000e114783b */ /* 0x000f220000004200 */
[--C-:B------:R-:W-:Y:S02]  /*e700*/  FFMA.FTZ R252, R28, c[0x0][0x2d0], -R8.reuse ;  /* 0x0000b4001cfc7a23 */ /* 0x100fe40000010808 */
[--C-:B------:R-:W-:Y:S02]  /*e710*/  FFMA.FTZ R49, R41, c[0x0][0x2d0], -R8.reuse ;  /* 0x0000b40029317a23 */ /* 0x100fe40000010808 */
[--C-:B------:R-:W-:Y:S02]  /*e720*/  FFMA.FTZ R51, R56, c[0x0][0x2d0], -R8.reuse ;  /* 0x0000b40038337a23 */ /* 0x100fe40000010808 */
[--C-:B------:R-:W-:Y:S02]  /*e730*/  FFMA.FTZ R65, R57, c[0x0][0x2d0], -R8.reuse ;  /* 0x0000b40039417a23 */ /* 0x100fe40000010808 */
[--C-:B------:R-:W-:Y:S01]  /*e740*/  FFMA.FTZ R33, R61, c[0x0][0x2d0], -R8.reuse ;  /* 0x0000b4003d217a23 */ /* 0x100fe20000010808 */
[----:B------:R-:W-:Y:S01]  /*e750*/  MUFU.EX2 R223, R223 ;  /* 0x000000df00df7308 */ /* 0x000fe20000000800 */
[----:B------:R-:W-:Y:S02]  /*e760*/  FMUL.FTZ R24, R2, R152 ;  /* 0x0000009802187220 */ /* 0x000fe40000410000 */
[--C-:B-1----:R-:W-:Y:S02]  /*e770*/  FFMA.FTZ R6, R221, c[0x0][0x2d0], -R8.reuse ;  /* 0x0000b400dd067a23 */ /* 0x102fe40000010808 */
[--C-:B------:R-:W-:Y:S02]  /*e780*/  FFMA.FTZ R221, R30, c[0x0][0x2d0], -R3.reuse ;  /* 0x0000b4001edd7a23 */ /* 0x100fe40000010803 */
[C---:B------:R-:W-:Y:S01]  /*e790*/  FMUL.FTZ R25, R2.reuse, R153 ;  /* 0x0000009902197220 */ /* 0x040fe20000410000 */
[----:B------:R-:W-:Y:S01]  /*e7a0*/  MOV R153, R18 ;  /* 0x0000001200997202 */ /* 0x000fe20000000f00 */
[C---:B------:R-:W-:Y:S01]  /*e7b0*/  FMUL.FTZ R28, R2.reuse, R156 ;  /* 0x0000009c021c7220 */ /* 0x040fe20000410000 */
[----:B------:R-:W1:Y:S01]  /*e7c0*/  MUFU.EX2 R16, R6 ;  /* 0x0000000600107308 */ /* 0x000e620000000800 */
[----:B------:R-:W-:Y:S01]  /*e7d0*/  FMUL.FTZ R29, R2, R157 ;  /* 0x0000009d021d7220 */ /* 0x000fe20000410000 */
[----:B------:R-:W-:Y:S01]  /*e7e0*/  MOV R156, R19 ;  /* 0x00000013009c7202 */ /* 0x000fe20000000f00 */
[--C-:B---3--:R-:W-:Y:S01]  /*e7f0*/  FFMA.FTZ R7, R245, c[0x0][0x2d0], -R3.reuse ;  /* 0x0000b400f5077a23 */ /* 0x108fe20000010803 */
[----:B------:R-:W-:Y:S01]  /*e800*/  MOV R157, R47 ;  /* 0x0000002f009d7202 */ /* 0x000fe20000000f00 */
[--C-:B------:R-:W-:Y:S02]  /*e810*/  FFMA.FTZ R245, R46, c[0x0][0x2d0], -R3.reuse ;  /* 0x0000b4002ef57a23 */ /* 0x100fe40000010803 */
[C---:B------:R-:W-:Y:S02]  /*e820*/  FMUL.FTZ R40, R2.reuse, R164 ;  /* 0x000000a402287220 */ /* 0x040fe40000410000 */
[C---:B------:R-:W-:Y:S01]  /*e830*/  FMUL.FTZ R41, R2.reuse, R165 ;  /* 0x000000a502297220 */ /* 0x040fe20000410000 */
[----:B------:R3:W-:Y:S01]  /*e840*/  MUFU.EX2 R204, R7 ;  /* 0x0000000700cc7308 */ /* 0x0007e20000000800 */
[C---:B------:R-:W-:Y:S01]  /*e850*/  FMUL.FTZ R45, R2.reuse, R169 ;  /* 0x000000a9022d7220 */ /* 0x040fe20000410000 */
[----:B------:R-:W-:Y:S01]  /*e860*/  MOV R165, R34 ;  /* 0x0000002200a57202 */ /* 0x000fe20000000f00 */
[C---:B------:R-:W-:Y:S01]  /*e870*/  FMUL.FTZ R56, R2.reuse, R176 ;  /* 0x000000b002387220 */ /* 0x040fe20000410000 */
[----:B------:R-:W-:Y:S01]  /*e880*/  MOV R176, R64 ;  /* 0x0000004000b07202 */ /* 0x000fe20000000f00 */
[C---:B------:R-:W-:Y:S02]  /*e890*/  FMUL.FTZ R57, R2.reuse, R177 ;  /* 0x000000b102397220 */ /* 0x040fe40000410000 */
[C---:B------:R-:W-:Y:S01]  /*e8a0*/  FMUL.FTZ R60, R2.reuse, R180 ;  /* 0x000000b4023c7220 */ /* 0x040fe20000410000 */
[----:B------:R-:W-:Y:S01]  /*e8b0*/  MOV R180, R59 ;  /* 0x0000003b00b47202 */ /* 0x000fe20000000f00 */
[----:B------:R-:W-:Y:S01]  /*e8c0*/  FMUL.FTZ R61, R2, R181 ;  /* 0x000000b5023d7220 */ /* 0x000fe20000410000 */
[----:B------:R-:W-:Y:S01]  /*e8d0*/  MUFU.EX2 R164, R248 ;  /* 0x000000f800a47308 */ /* 0x000fe20000000800 */
[C---:B------:R-:W-:Y:S01]  /*e8e0*/  FMUL.FTZ R18, R132.reuse, R162 ;  /* 0x000000a284127220 */ /* 0x040fe20000410000 */
[----:B------:R-:W-:Y:S01]  /*e8f0*/  MOV R162, R48 ;  /* 0x0000003000a27202 */ /* 0x000fe20000000f00 */
[----:B------:R-:W-:Y:S01]  /*e900*/  FMUL.FTZ R19, R132, R163 ;  /* 0x000000a384137220 */ /* 0x000fe20000410000 */
[----:B-1----:R-:W-:Y:S01]  /*e910*/  MOV R11, R16 ;  /* 0x00000010000b7202 */ /* 0x002fe20000000f00 */
[--C-:B------:R-:W-:Y:S01]  /*e920*/  FFMA.FTZ R6, R246, c[0x0][0x2d0], -R3.reuse ;  /* 0x0000b400f6067a23 */ /* 0x100fe20000010803 */
[----:B------:R-:W-:Y:S01]  /*e930*/  MOV R163, R63 ;  /* 0x0000003f00a37202 */ /* 0x000fe20000000f00 */
[--C-:B------:R-:W-:Y:S01]  /*e940*/  FFMA.FTZ R246, R43, c[0x0][0x2d0], -R3.reuse ;  /* 0x0000b4002bf67a23 */ /* 0x100fe20000010803 */
[----:B------:R-:W-:Y:S01]  /*e950*/  MOV R43, R11 ;  /* 0x0000000b002b7202 */ /* 0x000fe20000000f00 */
[----:B------:R-:W-:Y:S01]  /*e960*/  FFMA.FTZ R16, R44, c[0x0][0x2d0], -R8 ;  /* 0x0000b4002c107a23 */ /* 0x000fe20000010808 */
[----:B------:R1:W1:Y:S01]  /*e970*/  MUFU.EX2 R139, R6 ;  /* 0x00000006008b7308 */ /* 0x0002620000000800 */
[----:B------:R-:W-:Y:S01]  /*e980*/  MOV R11, R50 ;  /* 0x00000032000b7202 */ /* 0x000fe20000000f00 */
[----:B------:R-:W-:Y:S01]  /*e990*/  FMUL.FTZ R8, R2, R144 ;  /* 0x0000009002087220 */ /* 0x000fe20000410000 */
[----:B------:R-:W-:Y:S01]  /*e9a0*/  F2FP.PACK_AB R144, R211, R15 ;  /* 0x0000000fd390723e */ /* 0x000fe200000000ff */
[----:B---3--:R-:W-:Y:S01]  /*e9b0*/  FMUL.FTZ R7, R132, R143 ;  /* 0x0000008f84077220 */ /* 0x008fe20000410000 */
[----:B------:R-:W-:Y:S01]  /*e9c0*/  F2FP.PACK_AB R143, R52, R213 ;  /* 0x000000d5348f723e */ /* 0x000fe200000000ff */
        /* <DEDUP_REMOVED lines=19> */
[----:B------:R-:W-:Y:S01]  /*eb00*/  F2FP.PACK_AB R145, R139, R138 ;  /* 0x0000008a8b91723e */ /* 0x000fe200000000ff */
[--C-:B------:R-:W-:Y:S01]  /*eb10*/  FFMA.FTZ R247, R42, c[0x0][0x2d0], -R3.reuse ;  /* 0x0000b4002af77a23 */ /* 0x100fe20000010803 */
[----:B------:R-:W-:Y:S01]  /*eb20*/  MOV R42, R10 ;  /* 0x0000000a002a7202 */ /* 0x000fe20000000f00 */
[----:B------:R-:W-:Y:S01]  /*eb30*/  FFMA.FTZ R3, R4, c[0x0][0x2d0], -R3 ;  /* 0x0000b40004037a23 */ /* 0x000fe20000010803 */
[----:B------:R1:W3:Y:S01]  /*eb40*/  MUFU.EX2 R205, R6 ;  /* 0x0000000600cd7308 */ /* 0x0002e20000000800 */
[----:B------:R-:W-:Y:S01]  /*eb50*/  FMUL.FTZ R4, R133, R140 ;  /* 0x0000008c85047220 */ /* 0x000fe20000410000 */
[----:B------:R-:W-:Y:S01]  /*eb60*/  F2FP.PACK_AB R140, R216, R14 ;  /* 0x0000000ed88c723e */ /* 0x000fe200000000ff */
[C---:B------:R-:W-:Y:S01]  /*eb70*/  FMUL.FTZ R10, R0.reuse, R146 ;  /* 0x00000092000a7220 */ /* 0x040fe20000410000 */
[----:B------:R-:W2:Y:S01]  /*eb80*/  LDL.LU R14, [R1+0x10] ;  /* 0x00001000010e7983 */ /* 0x000ea20000300800 */
[----:B------:R-:W-:Y:S01]  /*eb90*/  F2FP.PACK_AB R146, R43, R212 ;  /* 0x000000d42b92723e */ /* 0x000fe200000000ff */
        /* <DEDUP_REMOVED lines=9> */
[----:B------:R-:W-:Y:S01]  /*ec30*/  MUFU.EX2 R169, R217 ;  /* 0x000000d900a97308 */ /* 0x000fe20000000800 */
[C---:B------:R-:W-:Y:S02]  /*ec40*/  FMUL.FTZ R63, R0.reuse, R183 ;  /* 0x000000b7003f7220 */ /* 0x040fe40000410000 */
[----:B------:R-:W-:Y:S01]  /*ec50*/  FMUL.FTZ R64, R133, R200 ;  /* 0x000000c885407220 */ /* 0x000fe20000410000 */
[----:B------:R-:W-:Y:S01]  /*ec60*/  MOV R200, R157 ;  /* 0x0000009d00c87202 */ /* 0x000fe20000000f00 */
[C---:B------:R-:W-:Y:S02]  /*ec70*/  FMUL.FTZ R74, R0.reuse, R74 ;  /* 0x0000004a004a7220 */ /* 0x040fe40000410000 */
[----:B------:R-:W-:Y:S02]  /*ec80*/  FMUL.FTZ R75, R0, R75 ;  /* 0x0000004b004b7220 */ /* 0x000fe40000410000 */
[----:B-1----:R-:W-:Y:S01]  /*ec90*/  FMUL.FTZ R6, R132, R142 ;  /* 0x0000008e84067220 */ /* 0x002fe20000410000 */
[----:B------:R-:W-:Y:S01]  /*eca0*/  F2FP.PACK_AB R142, R53, R215 ;  /* 0x000000d7358e723e */ /* 0x000fe200000000ff */
[----:B------:R-:W-:Y:S01]  /*ecb0*/  MUFU.EX2 R200, R200 ;  /* 0x000000c800c87308 */ /* 0x000fe20000000800 */
[----:B---3--:R-:W-:Y:S01]  /*ecc0*/  F2FP.PACK_AB R147, R204, R205 ;  /* 0x000000cdcc93723e */ /* 0x008fe200000000ff */
[C---:B------:R-:W-:Y:S02]  /*ecd0*/  FMUL.FTZ R78, R0.reuse, R78 ;  /* 0x0000004e004e7220 */ /* 0x040fe40000410000 */
[C---:B------:R-:W-:Y:S02]  /*ece0*/  FMUL.FTZ R79, R0.reuse, R79 ;  /* 0x0000004f004f7220 */ /* 0x040fe40000410000 */
[-C--:B----4-:R-:W-:Y:S04]  /*ecf0*/  HMMA.16816.F32 R4, R140, R20.reuse, R4 ;  /* 0x000000148c04723c */ /* 0x090fe80000001804 */
[----:B------:R-:W-:Y:S01]  /*ed00*/  MUFU.EX2 R177, R220 ;  /* 0x000000dc00b17308 */ /* 0x000fe20000000800 */
[C---:B------:R-:W-:Y:S02]  /*ed10*/  FMUL.FTZ R90, R0.reuse, R90 ;  /* 0x0000005a005a7220 */ /* 0x040fe40000410000 */
[C---:B------:R-:W-:Y:S01]  /*ed20*/  FMUL.FTZ R91, R0.reuse, R91 ;  /* 0x0000005b005b7220 */ /* 0x040fe20000410000 */
[C---:B------:R-:W-:Y:S04]  /*ed30*/  HMMA.16816.F32 R8, R144.reuse, R20, R8 ;  /* 0x000000149008723c */ /* 0x040fe80000001808 */
[C---:B------:R-:W-:Y:S02]  /*ed40*/  FMUL.FTZ R94, R0.reuse, R94 ;  /* 0x0000005e005e7220 */ /* 0x040fe40000410000 */
[C---:B------:R-:W-:Y:S01]  /*ed50*/  FMUL.FTZ R95, R0.reuse, R95 ;  /* 0x0000005f005f7220 */ /* 0x040fe20000410000 */
[----:B------:R-:W-:Y:S01]  /*ed60*/  MUFU.EX2 R221, R221 ;  /* 0x000000dd00dd7308 */ /* 0x000fe20000000800 */
[C---:B------:R-:W-:Y:S01]  /*ed70*/  FMUL.FTZ R20, R133.reuse, R172 ;  /* 0x000000ac85147220 */ /* 0x040fe20000410000 */
[----:B------:R-:W-:Y:S02]  /*ed80*/  MOV R172, R54 ;  /* 0x0000003600ac7202 */ /* 0x000fe40000000f00 */
[----:B------:R-:W-:Y:S01]  /*ed90*/  LDSM.16.MT88.4 R52, [R229] ;  /* 0x00000000e534783b */ /* 0x000fe20000004200 */
[C---:B------:R-:W-:Y:S01]  /*eda0*/  FMUL.FTZ R21, R133.reuse, R173 ;  /* 0x000000ad85157220 */ /* 0x040fe20000410000 */
[----:B------:R-:W-:Y:S01]  /*edb0*/  MOV R173, R33 ;  /* 0x0000002100ad7202 */ /* 0x000fe20000000f00 */
[C---:B------:R-:W-:Y:S01]  /*edc0*/  FMUL.FTZ R33, R133.reuse, R185 ;  /* 0x000000b985217220 */ /* 0x040fe20000410000 */
[----:B------:R-:W-:Y:S01]  /*edd0*/  MOV R185, R49 ;  /* 0x0000003100b97202 */ /* 0x000fe20000000f00 */
[----:B------:R-:W-:Y:S01]  /*ede0*/  FMUL.FTZ R49, R133, R193 ;  /* 0x000000c185317220 */ /* 0x000fe20000410000 */
[----:B------:R1:W-:Y:S01]  /*edf0*/  MUFU.EX2 R179, R218 ;  /* 0x000000da00b37308 */ /* 0x0003e20000000800 */
        /* <DEDUP_REMOVED lines=8> */
[----:B------:R-:W-:Y:S05]  /*ee80*/  FMUL.FTZ R127, R0, R127 ;  /* 0x0000007f007f7220 */ /* 0x000fea0000410000 */
[----:B------:R-:W-:Y:S10]  /*ee90*/  MUFU.EX2 R247, R247 ;  /* 0x000000f700f77308 */ /* 0x000ff40000000800 */
[----:B------:R-:W-:Y:S10]  /*eea0*/  MUFU.EX2 R246, R246 ;  /* 0x000000f600f67308 */ /* 0x000ff40000000800 */
[----:B------:R-:W-:Y:S01]  /*eeb0*/  MUFU.EX2 R245, R245 ;  /* 0x000000f500f57308 */ /* 0x000fe20000000800 */
[----:B------:R-:W-:Y:S01]  /*eec0*/  FFMA.FTZ R206, R132, R67, R13 ;  /* 0x0000004384ce7223 */ /* 0x000fe2000001000d */
[----:B------:R-:W-:Y:S01]  /*eed0*/  MOV R67, R12 ;  /* 0x0000000c00437202 */ /* 0x000fe20000000f00 */
[C---:B------:R-:W-:Y:S01]  /*eee0*/  FMUL.FTZ R12, R2.reuse, R148 ;  /* 0x00000094020c7220 */ /* 0x040fe20000410000 */
[----:B------:R-:W-:Y:S01]  /*eef0*/  MOV R148, R37 ;  /* 0x0000002500947202 */ /* 0x000fe20000000f00 */
[----:B------:R-:W-:Y:S01]  /*ef00*/  FMUL.FTZ R13, R2, R149 ;  /* 0x00000095020d7220 */ /* 0x000fe20000410000 */
[----:B------:R-:W-:Y:S02]  /*ef10*/  MOV R149, R36 ;  /* 0x0000002400957202 */ /* 0x000fe40000000f00 */
[----:B------:R-:W-:Y:S02]  /*ef20*/  MOV R31, R67 ;  /* 0x00000043001f7202 */ /* 0x000fe40000000f00 */
[----:B------:R-:W-:Y:S02]  /*ef30*/  MOV R67, R38 ;  /* 0x0000002600437202 */ /* 0x000fe40000000f00 */
[----:B------:R-:W3:Y:S01]  /*ef40*/  LDSM.16.MT88.4 R36, [R226] ;  /* 0x00000000e224783b */ /* 0x000ee20000004200 */
[----:B------:R-:W-:Y:S01]  /*ef50*/  MOV R153, R31 ;  /* 0x0000001f00997202 */ /* 0x000fe20000000f00 */
[C---:B------:R-:W-:Y:S01]  /*ef60*/  FMUL.FTZ R31, R0.reuse, R159 ;  /* 0x0000009f001f7220 */ /* 0x040fe20000410000 */
[----:B------:R-:W-:Y:S02]  /*ef70*/  MOV R154, R149 ;  /* 0x00000095009a7202 */ /* 0x000fe40000000f00 */
[----:B------:R-:W-:Y:S02]  /*ef80*/  MOV R181, R148 ;  /* 0x0000009400b57202 */ /* 0x000fe40000000f00 */
[----:B------:R-:W-:Y:S01]  /*ef90*/  MOV R159, R58 ;  /* 0x0000003a009f7202 */ /* 0x000fe20000000f00 */
[----:B------:R-:W-:Y:S02]  /*efa0*/  FMUL.FTZ R58, R0, R178 ;  /* 0x000000b2003a7220 */ /* 0x000fe40000410000 */
[----:B------:R4:W-:Y:S01]  /*efb0*/  MUFU.EX2 R178, R219 ;  /* 0x000000db00b27308 */ /* 0x0009e20000000800 */
[----:B--2---:R-:W-:Y:S02]  /*efc0*/  FFMA.FTZ R2, R2, R14, R15 ;  /* 0x0000000e02027223 */ /* 0x004fe4000001000f */
[C---:B------:R-:W-:Y:S02]  /*efd0*/  FMUL.FTZ R14, R0.reuse, R150 ;  /* 0x00000096000e7220 */ /* 0x040fe40000410000 */
[----:B------:R-:W-:Y:S02]  /*efe0*/  FMUL.FTZ R15, R0, R151 ;  /* 0x00000097000f7220 */ /* 0x000fe40000410000 */
[----:B------:R-:W2:Y:S01]  /*eff0*/  LDSM.16.MT88.4 R148, [R228] ;  /* 0x00000000e494783b */ /* 0x000ea20000004200 */
[----:B------:R-:W-:Y:S04]  /*f000*/  FADD.FTZ R2, R211, R2 ;  /* 0x00000002d3027221 */ /* 0x000fe80000010000 */
[-C--:B------:R-:W-:Y:S08]  /*f010*/  HMMA.16816.F32 R12, R144, R22.reuse, R12 ;  /* 0x00000016900c723c */ /* 0x080ff0000000180c */
[C---:B------:R-:W-:Y:S07]  /*f020*/  HMMA.16816.F32 R16, R140.reuse, R22, R16 ;  /* 0x000000168c10723c */ /* 0x040fee0000001810 */
[C---:B------:R-:W-:Y:S01]  /*f030*/  FMUL.FTZ R22, R132.reuse, R174 ;  /* 0x000000ae84167220 */ /* 0x040fe20000410000 */
[----:B------:R-:W-:Y:S01]  /*f040*/  MOV R174, R62 ;  /* 0x0000003e00ae7202 */ /* 0x000fe20000000f00 */
[----:B------:R-:W-:Y:S03]  /*f050*/  FMUL.FTZ R23, R132, R175 ;  /* 0x000000af84177220 */ /* 0x000fe60000410000 */
[----:B------:R-:W-:Y:S01]  /*f060*/  FMUL.FTZ R62, R0, R182 ;  /* 0x000000b6003e7220 */ /* 0x000fe20000410000 */
[----:B------:R-:W-:Y:S01]  /*f070*/  MOV R175, R32 ;  /* 0x0000002000af7202 */ /* 0x000fe20000000f00 */
[C---:B------:R-:W-:Y:S01]  /*f080*/  FMUL.FTZ R32, R133.reuse, R184 ;  /* 0x000000b885207220 */ /* 0x040fe20000410000 */
[----:B------:R-:W-:Y:S01]  /*f090*/  MOV R184, R66 ;  /* 0x0000004200b87202 */ /* 0x000fe20000000f00 */
[-C--:B---3--:R-:W-:Y:S01]  /*f0a0*/  HMMA.16816.F32 R20, R140, R36.reuse, R20 ;  /* 0x000000248c14723c */ /* 0x088fe20000001814 */
[----:B------:R-:W-:Y:S02]  /*f0b0*/  MUFU.EX2 R174, R174 ;  /* 0x000000ae00ae7308 */ /* 0x000fe40000000800 */
[----:B------:R-:W-:Y:S05]  /*f0c0*/  FMUL.FTZ R66, R132, R202 ;  /* 0x000000ca84427220 */ /* 0x000fea0000410000 */
[C---:B------:R-:W-:Y:S03]  /*f0d0*/  HMMA.16816.F32 R24, R144.reuse, R36, R24 ;  /* 0x000000249018723c */ /* 0x040fe60000001818 */
[----:B------:R-:W-:Y:S04]  /*f0e0*/  MUFU.EX2 R184, R184 ;  /* 0x000000b800b87308 */ /* 0x000fe80000000800 */
[C---:B------:R-:W-:Y:S01]  /*f0f0*/  FMUL.FTZ R36, R133.reuse, R188 ;  /* 0x000000bc85247220 */ /* 0x040fe20000410000 */
[-C--:B------:R-:W-:Y:S04]  /*f100*/  HMMA.16816.F32 R28, R144, R38.reuse, R28 ;  /* 0x00000026901c723c */ /* 0x080fe8000000181c */
[C---:B------:R-:W-:Y:S01]  /*f110*/  FMUL.FTZ R37, R133.reuse, R189 ;  /* 0x000000bd85257220 */ /* 0x040fe20000410000 */
[----:B------:R-:W-:Y:S01]  /*f120*/  MOV R188, R43 ;  /* 0x0000002b00bc7202 */ /* 0x000fe20000000f00 */
[C---:B------:R-:W-:Y:S01]  /*f130*/  FMUL.FTZ R43, R0.reuse, R167 ;  /* 0x000000a7002b7220 */ /* 0x040fe20000410000 */
        /* <DEDUP_REMOVED lines=10> */
[C---:B------:R-:W-:Y:S01]  /*f1e0*/  FMUL.FTZ R51, R132.reuse, R195 ;  /* 0x000000c384337220 */ /* 0x040fe20000410000 */
[----:B------:R-:W-:Y:S01]  /*f1f0*/  MOV R170, R167 ;  /* 0x000000a700aa7202 */ /* 0x000fe20000000f00 */
[C---:B------:R-:W-:Y:S01]  /*f200*/  FMUL.FTZ R65, R133.reuse, R201 ;  /* 0x000000c985417220 */ /* 0x040fe20000410000 */
[----:B------:R-:W-:Y:S01]  /*f210*/  MOV R248, R191 ;  /* 0x000000bf00f87202 */ /* 0x000fe20000000f00 */
[----:B------:R-:W-:Y:S01]  /*f220*/  FMUL.FTZ R67, R132, R203 ;  /* 0x000000cb84437220 */ /* 0x000fe20000410000 */
[-C--:B------:R-:W-:Y:S03]  /*f230*/  HMMA.16816.F32 R36, R140, R52.reuse, R36 ;  /* 0x000000348c24723c */ /* 0x080fe60000001824 */
[----:B------:R-:W-:Y:S02]  /*f240*/  MOV R191, R162 ;  /* 0x000000a200bf7202 */ /* 0x000fe40000000f00 */
[----:B------:R-:W-:Y:S02]  /*f250*/  MOV R171, R170 ;  /* 0x000000aa00ab7202 */ /* 0x000fe40000000f00 */
[----:B------:R-:W-:Y:S01]  /*f260*/  MOV R167, R166 ;  /* 0x000000a600a77202 */ /* 0x000fe20000000f00 */
[C---:B------:R-:W-:Y:S01]  /*f270*/  HMMA.16816.F32 R40, R144.reuse, R52, R40 ;  /* 0x000000349028723c */ /* 0x040fe20000001828 */
[----:B------:R-:W-:Y:S03]  /*f280*/  MUFU.EX2 R191, R191 ;  /* 0x000000bf00bf7308 */ /* 0x000fe60000000800 */
[----:B------:R-:W-:Y:S02]  /*f290*/  MOV R170, R167 ;  /* 0x000000a700aa7202 */ /* 0x000fe40000000f00 */
[----:B------:R-:W-:Y:S01]  /*f2a0*/  MOV R166, R189 ;  /* 0x000000bd00a67202 */ /* 0x000fe20000000f00 */
[C---:B------:R-:W-:Y:S01]  /*f2b0*/  FMUL.FTZ R52, R133.reuse, R196 ;  /* 0x000000c485347220 */ /* 0x040fe20000410000 */
[-C--:B------:R-:W-:Y:S04]  /*f2c0*/  HMMA.16816.F32 R44, R144, R54.reuse, R44 ;  /* 0x00000036902c723c */ /* 0x080fe8000000182c */
[----:B------:R-:W-:Y:S01]  /*f2d0*/  FMUL.FTZ R53, R133, R197 ;  /* 0x000000c585357220 */ /* 0x000fe20000410000 */
[----:B------:R-:W-:Y:S01]  /*f2e0*/  MOV R192, R170 ;  /* 0x000000aa00c07202 */ /* 0x000fe20000000f00 */
[----:B------:R-:W-:Y:S01]  /*f2f0*/  FADD.FTZ R133, R216, R207 ;  /* 0x000000cfd8857221 */ /* 0x000fe20000010000 */
[----:B------:R-:W-:Y:S01]  /*f300*/  MOV R167, R166 ;  /* 0x000000a600a77202 */ /* 0x000fe20000000f00 */
[C---:B------:R-:W-:Y:S01]  /*f310*/  HMMA.16816.F32 R48, R140.reuse, R54, R48 ;  /* 0x000000368c30723c */ /* 0x040fe20000001830 */
[----:B------:R-:W-:Y:S03]  /*f320*/  MUFU.EX2 R197, R171 ;  /* 0x000000ab00c57308 */ /* 0x000fe60000000800 */
[----:B------:R-:W-:Y:S02]  /*f330*/  MOV R189, R188 ;  /* 0x000000bc00bd7202 */ /* 0x000fe40000000f00 */
[----:B------:R-:W-:Y:S01]  /*f340*/  MOV R188, R187 ;  /* 0x000000bb00bc7202 */ /* 0x000fe20000000f00 */
[C---:B------:R-:W-:Y:S01]  /*f350*/  FMUL.FTZ R54, R132.reuse, R198 ;  /* 0x000000c684367220 */ /* 0x040fe20000410000 */
[----:B------:R-:W-:Y:S01]  /*f360*/  MOV R187, R186 ;  /* 0x000000ba00bb7202 */ /* 0x000fe20000000f00 */
[----:B------:R-:W-:Y:S02]  /*f370*/  FMUL.FTZ R55, R132, R199 ;  /* 0x000000c784377220 */ /* 0x000fe40000410000 */
[----:B------:R-:W-:Y:S01]  /*f380*/  MUFU.EX2 R171, R208 ;  /* 0x000000d000ab7308 */ /* 0x000fe20000000800 */
[----:B------:R-:W-:Y:S02]  /*f390*/  MOV R199, R153 ;  /* 0x0000009900c77202 */ /* 0x000fe40000000f00 */
[----:B------:R-:W-:Y:S02]  /*f3a0*/  MOV R186, R159 ;  /* 0x0000009f00ba7202 */ /* 0x000fe40000000f00 */
[-C--:B--2---:R-:W-:Y:S03]  /*f3b0*/  HMMA.16816.F32 R52, R140, R148.reuse, R52 ;  /* 0x000000948c34723c */ /* 0x084fe60000001834 */
[----:B------:R-:W-:Y:S02]  /*f3c0*/  MOV R159, R130 ;  /* 0x00000082009f7202 */ /* 0x000fe40000000f00 */
[----:B------:R-:W2:Y:S01]  /*f3d0*/  LDL.LU R130, [R1+0x74] ;  /* 0x0000740001827983 */ /* 0x000ea20000300800 */
[----:B------:R-:W-:Y:S01]  /*f3e0*/  MOV R166, R189 ;  /* 0x000000bd00a67202 */ /* 0x000fe20000000f00 */
[----:B------:R-:W-:Y:S01]  /*f3f0*/  MUFU.EX2 R199, R199 ;  /* 0x000000c700c77308 */ /* 0x000fe20000000800 */
[C---:B------:R-:W-:Y:S04]  /*f400*/  HMMA.16816.F32 R56, R144.reuse, R148, R56 ;  /* 0x000000949038723c */ /* 0x040fe80000001838 */
[----:B------:R-:W-:Y:S02]  /*f410*/  MOV R189, R188 ;  /* 0x000000bc00bd7202 */ /* 0x000fe40000000f00 */
[----:B------:R-:W-:Y:S02]  /*f420*/  MOV R188, R187 ;  /* 0x000000bb00bc7202 */ /* 0x000fe40000000f00 */
[-C--:B------:R-:W-:Y:S04]  /*f430*/  HMMA.16816.F32 R60, R144, R150.reuse, R60 ;  /* 0x00000096903c723c */ /* 0x080fe8000000183c */
[----:B------:R-:W-:Y:S02]  /*f440*/  MOV R193, R188 ;  /* 0x000000bc00c17202 */ /* 0x000fe40000000f00 */
[----:B------:R-:W-:Y:S02]  /*f450*/  MOV R188, R180 ;  /* 0x000000b400bc7202 */ /* 0x000fe40000000f00 */
[C---:B------:R-:W-:Y:S01]  /*f460*/  HMMA.16816.F32 R64, R140.reuse, R150, R64 ;  /* 0x000000968c40723c */ /* 0x040fe20000001840 */
[----:B------:R-:W3:Y:S01]  /*f470*/  LDSM.16.MT88.4 R148, [R225+0x2000] ;  /* 0x00200000e194783b */ /* 0x000ee20000004200 */
[----:B------:R-:W-:Y:S02]  /*f480*/  MUFU.EX2 R180, R251 ;  /* 0x000000fb00b47308 */ /* 0x000fe40000000800 */
[----:B------:R-:W-:Y:S02]  /*f490*/  MOV R203, R193 ;  /* 0x000000c100cb7202 */ /* 0x000fe40000000f00 */
[----:B------:R-:W-:Y:S02]  /*f4a0*/  MOV R193, R155 ;  /* 0x0000009b00c17202 */ /* 0x000fe40000000f00 */
[----:B-1----:R-:W-:Y:S04]  /*f4b0*/  MOV R218, R203 ;  /* 0x000000cb00da7202 */ /* 0x002fe80000000f00 */
[----:B------:R-:W-:Y:S01]  /*f4c0*/  MUFU.EX2 R193, R193 ;  /* 0x000000c100c17308 */ /* 0x000fe20000000800 */
[----:B------:R-:W-:Y:S02]  /*f4d0*/  MOV R187, R186 ;  /* 0x000000ba00bb7202 */ /* 0x000fe40000000f00 */
[----:B------:R-:W-:Y:S02]  /*f4e0*/  MOV R186, R185 ;  /* 0x000000b900ba7202 */ /* 0x000fe40000000f00 */
[----:B------:R-:W-:Y:S02]  /*f4f0*/  MOV R185, R131 ;  /* 0x0000008300b97202 */ /* 0x000fe40000000f00 */
[----:B------:R-:W2:Y:S01]  /*f500*/  LDL.LU R131, [R1+0x70] ;  /* 0x0000700001837983 */ /* 0x000ea20000300800 */
[----:B------:R-:W-:Y:S02]  /*f510*/  MOV R196, R167 ;  /* 0x000000a700c47202 */ /* 0x000fe40000000f00 */
[----:B------:R-:W-:Y:S02]  /*f520*/  MOV R167, R175 ;  /* 0x000000af00a77202 */ /* 0x000fe40000000f00 */
[----:B------:R-:W-:Y:S01]  /*f530*/  MUFU.EX2 R175, R252 ;  /* 0x000000fc00af7308 */ /* 0x000fe20000000800 */
[----:B------:R-:W-:Y:S02]  /*f540*/  MOV R195, R166 ;  /* 0x000000a600c37202 */ /* 0x000fe40000000f00 */
[----:B------:R-:W-:Y:S02]  /*f550*/  MOV R166, R173 ;  /* 0x000000ad00a67202 */ /* 0x000fe40000000f00 */
[----:B------:R-:W-:Y:S02]  /*f560*/  MOV R183, R167 ;  /* 0x000000a700b77202 */ /* 0x000fe40000000f00 */
[----:B------:R-:W-:Y:S02]  /*f570*/  MOV R194, R189 ;  /* 0x000000bd00c27202 */ /* 0x000fe40000000f00 */
[----:B------:R-:W-:Y:S01]  /*f580*/  MOV R189, R172 ;  /* 0x000000ac00bd7202 */ /* 0x000fe20000000f00 */
[----:B------:R-:W-:Y:S01]  /*f590*/  MUFU.EX2 R173, R249 ;  /* 0x000000f900ad7308 */ /* 0x000fe20000000800 */
[----:B------:R-:W-:Y:S02]  /*f5a0*/  MOV R201, R194 ;  /* 0x000000c200c97202 */ /* 0x000fe40000000f00 */
[----:B------:R-:W-:Y:S02]  /*f5b0*/  MOV R167, R189 ;  /* 0x000000bd00a77202 */ /* 0x000fe40000000f00 */
[----:B------:R-:W-:Y:S01]  /*f5c0*/  MOV R189, R159 ;  /* 0x0000009f00bd7202 */ /* 0x000fe20000000f00 */
[-C--:B---3--:R-:W-:Y:S04]  /*f5d0*/  HMMA.16816.F32 R68, R140, R148.reuse, R68 ;  /* 0x000000948c44723c */ /* 0x088fe80000001844 */
[----:B------:R-:W-:Y:S01]  /*f5e0*/  MUFU.EX2 R172, R209 ;  /* 0x000000d100ac7308 */ /* 0x000fe20000000800 */
[----:B------:R-:W-:Y:S02]  /*f5f0*/  MOV R194, R181 ;  /* 0x000000b500c27202 */ /* 0x000fe40000000f00 */
[----:B------:R-:W-:Y:S01]  /*f600*/  MOV R181, R156 ;  /* 0x0000009c00b57202 */ /* 0x000fe20000000f00 */
[C---:B------:R-:W-:Y:S04]  /*f610*/  HMMA.16816.F32 R72, R144.reuse, R148, R72 ;  /* 0x000000949048723c */ /* 0x040fe80000001848 */
[----:B----4-:R-:W-:Y:S02]  /*f620*/  MOV R219, R201 ;  /* 0x000000c900db7202 */ /* 0x010fe40000000f00 */
[----:B------:R-:W-:Y:S01]  /*f630*/  MUFU.EX2 R194, R194 ;  /* 0x000000c200c27308 */ /* 0x000fe20000000800 */
[----:B------:R-:W-:Y:S01]  /*f640*/  MOV R201, R163 ;  /* 0x000000a300c97202 */ /* 0x000fe20000000f00 */
[-C--:B------:R-:W-:Y:S04]  /*f650*/  HMMA.16816.F32 R76, R144, R150.reuse, R76 ;  /* 0x00000096904c723c */ /* 0x080fe8000000184c */
[----:B------:R-:W-:Y:S02]  /*f660*/  MOV R170, R187 ;  /* 0x000000bb00aa7202 */ /* 0x000fe40000000f00 */
[----:B------:R-:W-:Y:S02]  /*f670*/  MOV R187, R168 ;  /* 0x000000a800bb7202 */ /* 0x000fe40000000f00 */
[----:B------:R-:W-:Y:S01]  /*f680*/  MUFU.EX2 R252, R210 ;  /* 0x000000d200fc7308 */ /* 0x000fe20000000800 */
[C---:B------:R-:W-:Y:S01]  /*f690*/  HMMA.16816.F32 R80, R140.reuse, R150, R80 ;  /* 0x000000968c50723c */ /* 0x040fe20000001850 */
[----:B------:R-:W1:Y:S03]  /*f6a0*/  LDSM.16.MT88.4 R148, [R226+0x2000] ;  /* 0x00200000e294783b */ /* 0x000e660000004200 */
[----:B------:R-:W-:Y:S02]  /*f6b0*/  MOV R202, R170 ;  /* 0x000000aa00ca7202 */ /* 0x000fe40000000f00 */
[----:B------:R-:W-:Y:S02]  /*f6c0*/  MOV R170, R187 ;  /* 0x000000bb00aa7202 */ /* 0x000fe40000000f00 */
[----:B------:R-:W-:Y:S01]  /*f6d0*/  MOV R187, R154 ;  /* 0x0000009a00bb7202 */ /* 0x000fe20000000f00 */
[----:B------:R-:W-:Y:S03]  /*f6e0*/  MUFU.EX2 R168, R250 ;  /* 0x000000fa00a87308 */ /* 0x000fe60000000800 */
[----:B------:R-:W-:Y:S02]  /*f6f0*/  MOV R198, R196 ;  /* 0x000000c400c67202 */ /* 0x000fe40000000f00 */
[----:B------:R-:W-:Y:S02]  /*f700*/  MOV R196, R166 ;  /* 0x000000a600c47202 */ /* 0x000fe40000000f00 */
[----:B------:R-:W-:Y:S02]  /*f710*/  MOV R166, R188 ;  /* 0x000000bc00a67202 */ /* 0x000fe40000000f00 */
[----:B------:R-:W-:Y:S01]  /*f720*/  MOV R188, R152 ;  /* 0x0000009800bc7202 */ /* 0x000fe20000000f00 */
[----:B------:R-:W-:Y:S01]  /*f730*/  MUFU.EX2 R187, R187 ;  /* 0x000000bb00bb7308 */ /* 0x000fe20000000800 */
[----:B------:R-:W-:Y:S01]  /*f740*/  LDSM.16.MT88.4 R152, [R226+0x800] ;  /* 0x00080000e298783b */ /* 0x000fe20000004200 */
[----:B------:R-:W-:Y:S02]  /*f750*/  MOV R182, R195 ;  /* 0x000000c300b67202 */ /* 0x000fe40000000f00 */
[----:B------:R-:W-:Y:S02]  /*f760*/  MOV R195, R186 ;  /* 0x000000ba00c37202 */ /* 0x000fe40000000f00 */
[----:B------:R-:W-:Y:S02]  /*f770*/  MOV R186, R158 ;  /* 0x0000009e00ba7202 */ /* 0x000fe40000000f00 */
[----:B------:R-:W-:Y:S01]  /*f780*/  MOV R220, R182 ;  /* 0x000000b600dc7202 */ /* 0x000fe20000000f00 */
[----:B------:R-:W-:Y:S01]  /*f790*/  LDSM.16.MT88.4 R156, [R229+0x800] ;  /* 0x00080000e59c783b */ /* 0x000fe20000004200 */
[----:B------:R-:W-:Y:S01]  /*f7a0*/  MUFU.EX2 R195, R195 ;  /* 0x000000c300c37308 */ /* 0x000fe20000000800 */
[----:B------:R-:W-:Y:S02]  /*f7b0*/  MOV R182, R192 ;  /* 0x000000c000b67202 */ /* 0x000fe40000000f00 */
[----:B------:R-:W-:Y:S02]  /*f7c0*/  MOV R203, R190 ;  /* 0x000000be00cb7202 */ /* 0x000fe40000000f00 */
[----:B------:R-:W-:Y:S05]  /*f7d0*/  MOV R190, R185 ;  /* 0x000000b900be7202 */ /* 0x000fea0000000f00 */
[----:B------:R-:W-:Y:S01]  /*f7e0*/  MUFU.EX2 R192, R161 ;  /* 0x000000a100c07308 */ /* 0x000fe20000000800 */
[-C--:B-1----:R-:W-:Y:S08]  /*f7f0*/  HMMA.16816.F32 R84, R140, R148.reuse, R84 ;  /* 0x000000948c54723c */ /* 0x082ff00000001854 */
[C---:B------:R-:W-:Y:S01]  /*f800*/  HMMA.16816.F32 R88, R144.reuse, R148, R88 ;  /* 0x000000949058723c */ /* 0x040fe20000001858 */
[----:B------:R1:W-:Y:S07]  /*f810*/  MUFU.EX2 R185, R160 ;  /* 0x000000a000b97308 */ /* 0x0003ee0000000800 */
[-C--:B------:R-:W-:Y:S03]  /*f820*/  HMMA.16816.F32 R92, R144, R150.reuse, R92 ;  /* 0x00000096905c723c */ /* 0x080fe6000000185c */
[----:B------:R-:W-:Y:S05]  /*f830*/  MUFU.EX2 R186, R186 ;  /* 0x000000ba00ba7308 */ /* 0x000fea0000000800 */
[C---:B------:R-:W-:Y:S01]  /*f840*/  HMMA.16816.F32 R96, R140.reuse, R150, R96 ;  /* 0x000000968c60723c */ /* 0x040fe20000001860 */
[----:B------:R-:W3:Y:S04]  /*f850*/  LDSM.16.MT88.4 R148, [R229+0x2000] ;  /* 0x00200000e594783b */ /* 0x000ee80000004200 */
[----:B------:R-:W-:Y:S04]  /*f860*/  MUFU.EX2 R181, R181 ;  /* 0x000000b500b57308 */ /* 0x000fe80000000800 */
[----:B-1----:R-:W-:Y:S06]  /*f870*/  LDSM.16.MT88.4 R160, [R226+0x1000] ;  /* 0x00100000e2a0783b */ /* 0x002fec0000004200 */
[----:B------:R-:W-:Y:S10]  /*f880*/  MUFU.EX2 R189, R189 ;  /* 0x000000bd00bd7308 */ /* 0x000ff40000000800 */
[----:B------:R-:W-:Y:S10]  /*f890*/  MUFU.EX2 R188, R188 ;  /* 0x000000bc00bc7308 */ /* 0x000ff40000000800 */
[----:B------:R-:W-:Y:S01]  /*f8a0*/  MUFU.EX2 R183, R183 ;  /* 0x000000b700b77308 */ /* 0x000fe20000000800 */
[-C--:B---3--:R-:W-:Y:S09]  /*f8b0*/  HMMA.16816.F32 R100, R140, R148.reuse, R100 ;  /* 0x000000948c64723c */ /* 0x088ff20000001864 */
[----:B------:R-:W-:Y:S01]  /*f8c0*/  MUFU.EX2 R190, R190 ;  /* 0x000000be00be7308 */ /* 0x000fe20000000800 */
[C---:B------:R-:W-:Y:S09]  /*f8d0*/  HMMA.16816.F32 R104, R144.reuse, R148, R104 ;  /* 0x000000949068723c */ /* 0x040ff20000001868 */
[----:B------:R-:W-:Y:S01]  /*f8e0*/  MUFU.EX2 R182, R182 ;  /* 0x000000b600b67308 */ /* 0x000fe20000000800 */
[-C--:B------:R-:W-:Y:S08]  /*f8f0*/  HMMA.16816.F32 R108, R144, R150.reuse, R108 ;  /* 0x00000096906c723c */ /* 0x080ff0000000186c */
[C---:B------:R-:W-:Y:S01]  /*f900*/  HMMA.16816.F32 R112, R140.reuse, R150, R112 ;  /* 0x000000968c70723c */ /* 0x040fe20000001870 */
[----:B------:R-:W1:Y:S01]  /*f910*/  LDSM.16.MT88.4 R148, [R228+0x2000] ;  /* 0x00200000e494783b */ /* 0x000e620000004200 */
[----:B------:R-:W3:Y:S02]  /*f920*/  MUFU.EX2 R198, R198 ;  /* 0x000000c600c67308 */ /* 0x000ee40000000800 */
[----:B---3--:R-:W-:Y:S04]  /*f930*/  F2FP.PACK_AB R207, R198, R182 ;  /* 0x000000b6c6cf723e */ /* 0x008fe800000000ff */
[-C--:B-1----:R-:W-:Y:S08]  /*f940*/  HMMA.16816.F32 R116, R140, R148.reuse, R116 ;  /* 0x000000948c74723c */ /* 0x082ff00000001874 */
[C---:B------:R-:W-:Y:S01]  /*f950*/  HMMA.16816.F32 R120, R144.reuse, R148, R120 ;  /* 0x000000949078723c */ /* 0x040fe20000001878 */
[----:B------:R-:W3:Y:S06]  /*f960*/  LDL.LU R148, [R1+0x14] ;  /* 0x0000140001947983 */ /* 0x000eec0000300800 */
[----:B------:R-:W-:Y:S01]  /*f970*/  F2FP.PACK_AB R149, R172, R171 ;  /* 0x000000abac95723e */ /* 0x000fe200000000ff */
[-C--:B------:R-:W-:Y:S01]  /*f980*/  HMMA.16816.F32 R124, R144, R150.reuse, R124 ;  /* 0x00000096907c723c */ /* 0x080fe2000000187c */
[----:B------:R-:W1:Y:S03]  /*f990*/  LDSM.16.MT88.4 R144, [R225+0x800] ;  /* 0x00080000e190783b */ /* 0x000e660000004200 */
[C---:B--2---:R-:W-:Y:S02]  /*f9a0*/  FMUL.FTZ R130, R132.reuse, R130 ;  /* 0x0000008284827220 */ /* 0x044fe40000410000 */
[----:B------:R-:W-:Y:S02]  /*f9b0*/  FMUL.FTZ R131, R132, R131 ;  /* 0x0000008384837220 */ /* 0x000fe40000410000 */
[----:B------:R-:W-:Y:S01]  /*f9c0*/  FADD.FTZ R132, R214, R206 ;  /* 0x000000ced6847221 */ /* 0x000fe20000010000 */
[----:B------:R-:W-:Y:S04]  /*f9d0*/  F2FP.PACK_AB R206, R190, R183 ;  /* 0x000000b7bece723e */ /* 0x000fe800000000ff */
[----:B------:R-:W-:Y:S07]  /*f9e0*/  HMMA.16816.F32 R128, R140, R150, R128 ;  /* 0x000000968c80723c */ /* 0x000fee0000001880 */
[----:B------:R-:W-:Y:S02]  /*f9f0*/  F2FP.PACK_AB R140, R177, R164 ;  /* 0x000000a4b18c723e */ /* 0x000fe400000000ff */
[----:B------:R-:W-:Y:S03]  /*fa00*/  F2FP.PACK_AB R142, R179, R178 ;  /* 0x000000b2b38e723e */ /* 0x000fe600000000ff */
[----:B------:R-:W-:Y:S02]  /*fa10*/  F2FP.PACK_AB R141, R174, R169 ;  /* 0x000000a9ae8d723e */ /* 0x000fe400000000ff */
[----:B------:R-:W-:Y:S02]  /*fa20*/  F2FP.PACK_AB R143, R197, R176 ;  /* 0x000000b0c58f723e */ /* 0x000fe400000000ff */
[----:B------:R-:W-:Y:S02]  /*fa30*/  F2FP.PACK_AB R150, R180, R175 ;  /* 0x000000afb496723e */ /* 0x000fe400000000ff */
[----:B------:R-:W-:Y:S03]  /*fa40*/  F2FP.PACK_AB R151, R252, R221 ;  /* 0x000000ddfc97723e */ /* 0x000fe600000000ff */
[-C--:B-1----:R-:W-:Y:S03]  /*fa50*/  HMMA.16816.F32 R4, R140, R144.reuse, R4 ;  /* 0x000000908c04723c */ /* 0x082fe60000001804 */
[----:B---3--:R-:W-:Y:S01]  /*fa60*/  FFMA.FTZ R0, R0, R148, R138 ;  /* 0x0000009400007223 */ /* 0x008fe2000001008a */
[----:B------:R-:W-:Y:S01]  /*fa70*/  F2FP.PACK_AB R148, R173, R168 ;  /* 0x000000a8ad94723e */ /* 0x000fe200000000ff */
[----:B------:R-:W-:Y:S02]  /*fa80*/  MUFU.EX2 R138, R201 ;  /* 0x000000c9008a7308 */ /* 0x000fe40000000800 */
[----:B------:R-:W-:Y:S02]  /*fa90*/  FADD.FTZ R139, R139, R0 ;  /* 0x000000008b8b7221 */ /* 0x000fe40000010000 */
[----:B------:R-:W-:Y:S02]  /*faa0*/  FADD.FTZ R0, R215, R133 ;  /* 0x00000085d7007221 */ /* 0x000fe40000010000 */
[C---:B------:R-:W-:Y:S04]  /*fab0*/  HMMA.16816.F32 R8, R148.reuse, R144, R8 ;  /* 0x000000909408723c */ /* 0x040fe80000001808 */
[----:B------:R-:W-:Y:S02]  /*fac0*/  FADD.FTZ R133, R213, R132 ;  /* 0x00000084d5857221 */ /* 0x000fe40000010000 */
[----:B------:R-:W-:Y:S02]  /*fad0*/  FADD.FTZ R132, R212, R2 ;  /* 0x00000002d4847221 */ /* 0x000fe40000010000 */
[-C--:B------:R-:W-:Y:S01]  /*fae0*/  HMMA.16816.F32 R12, R148, R146.reuse, R12 ;  /* 0x00000092940c723c */ /* 0x080fe2000000180c */
[----:B------:R-:W-:Y:S03]  /*faf0*/  LDSM.16.MT88.4 R212, [R225+0x3800] ;  /* 0x00380000e1d4783b */ /* 0x000fe60000004200 */
[----:B------:R-:W-:Y:S01]  /*fb00*/  FADD.FTZ R132, R220, R132 ;  /* 0x00000084dc847221 */ /* 0x000fe20000010000 */
[----:B------:R-:W-:Y:S01]  /*fb10*/  MOV R220, R248 ;  /* 0x000000f800dc7202 */ /* 0x000fe20000000f00 */
[----:B------:R-:W-:Y:S01]  /*fb20*/  FADD.FTZ R2, R205, R139 ;  /* 0x0000008bcd027221 */ /* 0x000fe20000010000 */
[----:B------:R-:W-:Y:S01]  /*fb30*/  MOV R248, R203 ;  /* 0x000000cb00f87202 */ /* 0x000fe20000000f00 */
[C---:B------:R-:W-:Y:S01]  /*fb40*/  HMMA.16816.F32 R16, R140.reuse, R146, R16 ;  /* 0x000000928c10723c */ /* 0x040fe20000001810 */
[----:B------:R-:W1:Y:S03]  /*fb50*/  LDSM.16.MT88.4 R144, [R228+0x800] ;  /* 0x00080000e490783b */ /* 0x000e660000004200 */
[----:B------:R-:W-:Y:S01]  /*fb60*/  FADD.FTZ R168, R168, R132 ;  /* 0x00000084a8a87221 */ /* 0x000fe20000010000 */
[----:B------:R-:W-:Y:S01]  /*fb70*/  MOV R203, R202 ;  /* 0x000000ca00cb7202 */ /* 0x000fe20000000f00 */
[----:B------:R2:W3:Y:S01]  /*fb80*/  MUFU.EX2 R132, R167 ;  /* 0x000000a700847308 */ /* 0x0004e20000000800 */
[----:B------:R-:W-:Y:S01]  /*fb90*/  MOV R202, R196 ;  /* 0x000000c400ca7202 */ /* 0x000fe20000000f00 */
[-C--:B------:R-:W-:Y:S04]  /*fba0*/  HMMA.16816.F32 R20, R140, R152.reuse, R20 ;  /* 0x000000988c14723c */ /* 0x080fe80000001814 */
[----:B------:R-:W-:Y:S01]  /*fbb0*/  FADD.FTZ R0, R218, R0 ;  /* 0x00000000da007221 */ /* 0x000fe20000010000 */
[----:B------:R-:W-:Y:S01]  /*fbc0*/  MOV R218, R220 ;  /* 0x000000dc00da7202 */ /* 0x000fe20000000f00 */
[----:B------:R-:W-:Y:S01]  /*fbd0*/  FADD.FTZ R133, R219, R133 ;  /* 0x00000085db857221 */ /* 0x000fe20000010000 */
[----:B------:R-:W-:Y:S01]  /*fbe0*/  MOV R219, R248 ;  /* 0x000000f800db7202 */ /* 0x000fe20000000f00 */
[C---:B------:R-:W-:Y:S01]  /*fbf0*/  HMMA.16816.F32 R24, R148.reuse, R152, R24 ;  /* 0x000000989418723c */ /* 0x040fe20000001818 */
[----:B------:R-:W-:Y:S03]  /*fc00*/  MUFU.EX2 R251, R218 ;  /* 0x000000da00fb7308 */ /* 0x000fe60000000800 */
[----:B------:R-:W-:Y:S01]  /*fc10*/  MOV R248, R166 ;  /* 0x000000a600f87202 */ /* 0x000fe20000000f00 */
[----:B------:R-:W-:Y:S01]  /*fc20*/  FADD.FTZ R169, R169, R133 ;  /* 0x00000085a9a97221 */ /* 0x000fe20000010000 */
[----:B------:R-:W-:Y:S02]  /*fc30*/  MOV R220, R203 ;  /* 0x000000cb00dc7202 */ /* 0x000fe40000000f00 */
[-C--:B------:R-:W-:Y:S03]  /*fc40*/  HMMA.16816.F32 R28, R148, R154.reuse, R28 ;  /* 0x0000009a941c723c */ /* 0x080fe6000000181c */
[----:B------:R4:W1:Y:S01]  /*fc50*/  MUFU.EX2 R250, R219 ;  /* 0x000000db00fa7308 */ /* 0x0008620000000800 */
[----:B------:R-:W-:Y:S02]  /*fc60*/  MOV R203, R165 ;  /* 0x000000a500cb7202 */ /* 0x000fe40000000f00 */
[----:B------:R-:W-:Y:S01]  /*fc70*/  MOV R196, R170 ;  /* 0x000000aa00c47202 */ /* 0x000fe20000000f00 */
[----:B------:R-:W-:Y:S01]  /*fc80*/  FADD.FTZ R170, R204, R2 ;  /* 0x00000002ccaa7221 */ /* 0x000fe20000010000 */
[C---:B------:R-:W-:Y:S01]  /*fc90*/  HMMA.16816.F32 R32, R140.reuse, R154, R32 ;  /* 0x0000009a8c20723c */ /* 0x040fe20000001820 */
[----:B------:R-:W1:Y:S03]  /*fca0*/  LDSM.16.MT88.4 R152, [R225+0x2800] ;  /* 0x00280000e198783b */ /* 0x000e660000004200 */
[----:B------:R-:W-:Y:S01]  /*fcb0*/  FADD.FTZ R2, R164, R0 ;  /* 0x00000000a4027221 */ /* 0x000fe20000010000 */
[----:B------:R-:W-:Y:S01]  /*fcc0*/  MUFU.EX2 R249, R203 ;  /* 0x000000cb00f97308 */ /* 0x000fe20000000800 */
[----:B------:R-:W-:Y:S01]  /*fcd0*/  FADD.FTZ R0, R171, R170 ;  /* 0x000000aaab007221 */ /* 0x000fe20000010000 */
[----:B------:R-:W-:Y:S01]  /*fce0*/  MOV R170, R184 ;  /* 0x000000b800aa7202 */ /* 0x000fe20000000f00 */
[-C--:B------:R-:W-:Y:S01]  /*fcf0*/  HMMA.16816.F32 R36, R140, R156.reuse, R36 ;  /* 0x0000009c8c24723c */ /* 0x080fe20000001824 */
[----:B--2---:R-:W-:Y:S03]  /*fd00*/  LDSM.16.MT88.4 R164, [R226+0x3000] ;  /* 0x00300000e2a4783b */ /* 0x004fe60000004200 */
[----:B------:R-:W-:Y:S01]  /*fd10*/  F2FP.PACK_AB R204, R191, R170 ;  /* 0x000000aabfcc723e */ /* 0x000fe200000000ff */
[----:B------:R-:W-:Y:S01]  /*fd20*/  FADD.FTZ R0, R172, R0 ;  /* 0x00000000ac007221 */ /* 0x000fe20000010000 */
[----:B---3--:R-:W-:Y:S01]  /*fd30*/  MOV R171, R132 ;  /* 0x0000008400ab7202 */ /* 0x008fe20000000f00 */
[----:B------:R-:W-:Y:S01]  /*fd40*/  MUFU.EX2 R139, R248 ;  /* 0x000000f8008b7308 */ /* 0x000fe20000000800 */
[C---:B------:R-:W-:Y:S01]  /*fd50*/  HMMA.16816.F32 R40, R148.reuse, R156, R40 ;  /* 0x0000009c9428723c */ /* 0x040fe20000001828 */
[----:B----4-:R-:W-:Y:S03]  /*fd60*/  LDSM.16.MT88.4 R216, [R226+0x3800] ;  /* 0x00380000e2d8783b */ /* 0x010fe60000004200 */
[----:B-1----:R-:W-:Y:S01]  /*fd70*/  F2FP.PACK_AB R208, R250, R251 ;  /* 0x000000fbfad0723e */ /* 0x002fe200000000ff */
[----:B------:R-:W-:Y:S02]  /*fd80*/  FADD.FTZ R132, R174, R169 ;  /* 0x000000a9ae847221 */ /* 0x000fe40000010000 */
[----:B------:R-:W-:Y:S01]  /*fd90*/  FADD.FTZ R221, R221, R0 ;  /* 0x00000000dddd7221 */ /* 0x000fe20000010000 */
[-C--:B------:R-:W-:Y:S01]  /*fda0*/  HMMA.16816.F32 R44, R148, R158.reuse, R44 ;  /* 0x0000009e942c723c */ /* 0x080fe2000000182c */
[----:B------:R-:W1:Y:S03]  /*fdb0*/  MUFU.EX2 R248, R202 ;  /* 0x000000ca00f87308 */ /* 0x000e660000000800 */
[----:B------:R-:W-:Y:S01]  /*fdc0*/  MOV R0, R197 ;  /* 0x000000c500007202 */ /* 0x000fe20000000f00 */
[----:B------:R-:W-:Y:S02]  /*fdd0*/  FADD.FTZ R132, R176, R132 ;  /* 0x00000084b0847221 */ /* 0x000fe40000010000 */
[----:B------:R-:W-:Y:S01]  /*fde0*/  FADD.FTZ R2, R177, R2 ;  /* 0x00000002b1027221 */ /* 0x000fe20000010000 */
[C---:B------:R-:W-:Y:S01]  /*fdf0*/  HMMA.16816.F32 R48, R140.reuse, R158, R48 ;  /* 0x0000009e8c30723c */ /* 0x040fe20000001830 */
[----:B------:R-:W2:Y:S02]  /*fe00*/  LDSM.16.MT88.4 R156, [R226+0x2800] ;  /* 0x00280000e29c783b */ /* 0x000ea40000004200 */
[----:B------:R-:W3:Y:S01]  /*fe10*/  MUFU.EX2 R133, R3 ;  /* 0x0000000300857308 */ /* 0x000ee20000000800 */
[----:B------:R-:W-:Y:S01]  /*fe20*/  FADD.FTZ R0, R0, R132 ;  /* 0x0000008400007221 */ /* 0x000fe20000010000 */
[----:B------:R-:W-:Y:S01]  /*fe30*/  MOV R132, R136 ;  /* 0x0000008800847202 */ /* 0x000fe20000000f00 */
[----:B------:R-:W-:Y:S02]  /*fe40*/  FADD.FTZ R2, R178, R2 ;  /* 0x00000002b2027221 */ /* 0x000fe40000010000 */
[-C--:B------:R-:W-:Y:S04]  /*fe50*/  HMMA.16816.F32 R52, R140, R144.reuse, R52 ;  /* 0x000000908c34723c */ /* 0x080fe80000001834 */
[----:B------:R-:W-:Y:S01]  /*fe60*/  FADD.FTZ R2, R179, R2 ;  /* 0x00000002b3027221 */ /* 0x000fe20000010000 */
[----:B------:R-:W4:Y:S03]  /*fe70*/  MUFU.EX2 R196, R196 ;  /* 0x000000c400c47308 */ /* 0x000f260000000800 */
[C---:B------:R-:W-:Y:S04]  /*fe80*/  HMMA.16816.F32 R56, R148.reuse, R144, R56 ;  /* 0x000000909438723c */ /* 0x040fe80000001838 */
[----:B-1----:R-:W-:Y:S03]  /*fe90*/  F2FP.PACK_AB R210, R248, R249 ;  /* 0x000000f9f8d2723e */ /* 0x002fe600000000ff */
[----:B------:R-:W1:Y:S01]  /*fea0*/  MUFU.EX2 R220, R220 ;  /* 0x000000dc00dc7308 */ /* 0x000e620000000800 */
[-C--:B------:R-:W-:Y:S04]  /*feb0*/  HMMA.16816.F32 R60, R148, R146.reuse, R60 ;  /* 0x00000092943c723c */ /* 0x080fe8000000183c */
[----:B---3--:R-:W-:Y:S01]  /*fec0*/  F2FP.PACK_AB R211, R133, R138 ;  /* 0x0000008a85d3723e */ /* 0x008fe200000000ff */
[----:B------:R-:W-:Y:S03]  /*fed0*/  FADD.FTZ R3, R173, R168 ;  /* 0x000000a8ad037221 */ /* 0x000fe60000010000 */
[C---:B------:R-:W-:Y:S01]  /*fee0*/  HMMA.16816.F32 R64, R140.reuse, R146, R64 ;  /* 0x000000928c40723c */ /* 0x040fe20000001840 */
[----:B------:R-:W3:Y:S03]  /*fef0*/  LDSM.16.MT88.4 R144, [R229+0x2800] ;  /* 0x00280000e590783b */ /* 0x000ee60000004200 */
[----:B------:R-:W-:Y:S01]  /*ff00*/  FADD.FTZ R3, R175, R3 ;  /* 0x00000003af037221 */ /* 0x000fe20000010000 */
[----:B----4-:R-:W-:Y:S03]  /*ff10*/  F2FP.PACK_AB R205, R196, R171 ;  /* 0x000000abc4cd723e */ /* 0x010fe600000000ff */
[-C--:B------:R-:W-:Y:S04]  /*ff20*/  HMMA.16816.F32 R68, R140, R152.reuse, R68 ;  /* 0x000000988c44723c */ /* 0x080fe80000001844 */
[----:B-1----:R-:W-:Y:S04]  /*ff30*/  F2FP.PACK_AB R209, R139, R220 ;  /* 0x000000dc8bd1723e */ /* 0x002fe800000000ff */
[C---:B------:R-:W-:Y:S08]  /*ff40*/  HMMA.16816.F32 R72, R148.reuse, R152, R72 ;  /* 0x000000989448723c */ /* 0x040ff00000001848 */
[-C--:B------:R-:W-:Y:S08]  /*ff50*/  HMMA.16816.F32 R76, R148, R154.reuse, R76 ;  /* 0x0000009a944c723c */ /* 0x080ff0000000184c */
[C---:B------:R-:W-:Y:S01]  /*ff60*/  HMMA.16816.F32 R80, R140.reuse, R154, R80 ;  /* 0x0000009a8c50723c */ /* 0x040fe20000001850 */
[----:B------:R-:W1:Y:S07]  /*ff70*/  LDSM.16.MT88.4 R152, [R228+0x2800] ;  /* 0x00280000e498783b */ /* 0x000e6e0000004200 */
[-C--:B--2---:R-:W-:Y:S08]  /*ff80*/  HMMA.16816.F32 R84, R140, R156.reuse, R84 ;  /* 0x0000009c8c54723c */ /* 0x084ff00000001854 */
[C---:B------:R-:W-:Y:S08]  /*ff90*/  HMMA.16816.F32 R88, R148.reuse, R156, R88 ;  /* 0x0000009c9458723c */ /* 0x040ff00000001858 */
[-C--:B------:R-:W-:Y:S08]  /*ffa0*/  HMMA.16816.F32 R92, R148, R158.reuse, R92 ;  /* 0x0000009e945c723c */ /* 0x080ff0000000185c */
[C---:B------:R-:W-:Y:S01]  /*ffb0*/  HMMA.16816.F32 R96, R140.reuse, R158, R96 ;  /* 0x0000009e8c60723c */ /* 0x040fe20000001860 */
[----:B------:R-:W2:Y:S07]  /*ffc0*/  LDSM.16.MT88.4 R156, [R225+0x1000] ;  /* 0x00100000e19c783b */ /* 0x000eae0000004200 */
[-C--:B---3--:R-:W-:Y:S08]  /*ffd0*/  HMMA.16816.F32 R100, R140, R144.reuse, R100 ;  /* 0x000000908c64723c */ /* 0x088ff00000001864 */
[C---:B------:R-:W-:Y:S07]  /*ffe0*/  HMMA.16816.F32 R104, R148.reuse, R144, R104 ;  /* 0x000000909468723c */ /* 0x040fee0000001868 */
[----:B------:R-:W-:Y:S01]  /*fff0*/  F2FP.PACK_AB R144, R195, R189 ;  /* 0x000000bdc390723e */ /* 0x000fe200000000ff */
[-C--:B------:R-:W-:Y:S04]  /*10000*/  HMMA.16816.F32 R108, R148, R146.reuse, R108 ;  /* 0x00000092946c723c */ /* 0x080fe8000000186c */
[----:B------:R-:W-:Y:S04]  /*10010*/  F2FP.PACK_AB R145, R246, R247 ;  /* 0x000000f7f691723e */ /* 0x000fe800000000ff */
[C---:B------:R-:W-:Y:S07]  /*10020*/  HMMA.16816.F32 R112, R140.reuse, R146, R112 ;  /* 0x000000928c70723c */ /* 0x040fee0000001870 */
[----:B------:R-:W-:Y:S01]  /*10030*/  F2FP.PACK_AB R146, R185, R192 ;  /* 0x000000c0b992723e */ /* 0x000fe200000000ff */
[-C--:B-1----:R-:W-:Y:S04]  /*10040*/  HMMA.16816.F32 R116, R140, R152.reuse, R116 ;  /* 0x000000988c74723c */ /* 0x082fe80000001874 */
[----:B------:R-:W-:Y:S04]  /*10050*/  F2FP.PACK_AB R147, R223, R245 ;  /* 0x000000f5df93723e */ /* 0x000fe800000000ff */
[C---:B------:R-:W-:Y:S08]  /*10060*/  HMMA.16816.F32 R120, R148.reuse, R152, R120 ;  /* 0x000000989478723c */ /* 0x040ff00000001878 */
[-C--:B------:R-:W-:Y:S01]  /*10070*/  HMMA.16816.F32 R124, R148, R154.reuse, R124 ;  /* 0x0000009a947c723c */ /* 0x080fe2000000187c */
[----:B------:R-:W1:Y:S07]  /*10080*/  LDSM.16.MT88.4 R148, [R229+0x1000] ;  /* 0x00100000e594783b */ /* 0x000e6e0000004200 */
[----:B------:R-:W-:Y:S01]  /*10090*/  HMMA.16816.F32 R128, R140, R154, R128 ;  /* 0x0000009a8c80723c */ /* 0x000fe20000001880 */
[----:B------:R-:W3:Y:S06]  /*100a0*/  LDSM.16.MT88.4 R152, [R228+0x1000] ;  /* 0x00100000e498783b */ /* 0x000eec0000004200 */
[----:B------:R-:W-:Y:S02]  /*100b0*/  F2FP.PACK_AB R141, R200, R181 ;  /* 0x000000b5c88d723e */ /* 0x000fe400000000ff */
[----:B------:R-:W-:Y:S03]  /*100c0*/  F2FP.PACK_AB R142, R187, R194 ;  /* 0x000000c2bb8e723e */ /* 0x000fe600000000ff */
[----:B------:R-:W-:Y:S02]  /*100d0*/  F2FP.PACK_AB R143, R186, R193 ;  /* 0x000000c1ba8f723e */ /* 0x000fe400000000ff */
[----:B------:R-:W-:Y:S07]  /*100e0*/  F2FP.PACK_AB R140, R199, R188 ;  /* 0x000000bcc78c723e */ /* 0x000fee00000000ff */
[-C--:B--2---:R-:W-:Y:S08]  /*100f0*/  HMMA.16816.F32 R4, R140, R156.reuse, R4 ;  /* 0x0000009c8c04723c */ /* 0x084ff00000001804 */
        /* <DEDUP_REMOVED lines=9> */
[-C--:B-1----:R-:W-:Y:S08]  /*10190*/  HMMA.16816.F32 R36, R140, R148.reuse, R36 ;  /* 0x000000948c24723c */ /* 0x082ff00000001824 */
[C---:B------:R-:W-:Y:S08]  /*101a0*/  HMMA.16816.F32 R40, R144.reuse, R148, R40 ;  /* 0x000000949028723c */ /* 0x040ff00000001828 */
[-C--:B------:R-:W-:Y:S08]  /*101b0*/  HMMA.16816.F32 R44, R144, R150.reuse, R44 ;  /* 0x00000096902c723c */ /* 0x080ff0000000182c */
[C---:B------:R-:W-:Y:S01]  /*101c0*/  HMMA.16816.F32 R48, R140.reuse, R150, R48 ;  /* 0x000000968c30723c */ /* 0x040fe20000001830 */
[----:B------:R-:W1:Y:S07]  /*101d0*/  LDSM.16.MT88.4 R148, [R228+0x3000] ;  /* 0x00300000e494783b */ /* 0x000e6e0000004200 */
[-C--:B---3--:R-:W-:Y:S08]  /*101e0*/  HMMA.16816.F32 R52, R140, R152.reuse, R52 ;  /* 0x000000988c34723c */ /* 0x088ff00000001834 */
[C---:B------:R-:W-:Y:S08]  /*101f0*/  HMMA.16816.F32 R56, R144.reuse, R152, R56 ;  /* 0x000000989038723c */ /* 0x040ff00000001838 */
[-C--:B------:R-:W-:Y:S08]  /*10200*/  HMMA.16816.F32 R60, R144, R154.reuse, R60 ;  /* 0x0000009a903c723c */ /* 0x080ff0000000183c */
[C---:B------:R-:W-:Y:S01]  /*10210*/  HMMA.16816.F32 R64, R140.reuse, R154, R64 ;  /* 0x0000009a8c40723c */ /* 0x040fe20000001840 */
[----:B------:R-:W3:Y:S07]  /*10220*/  LDSM.16.MT88.4 R152, [R225+0x1800] ;  /* 0x00180000e198783b */ /* 0x000eee0000004200 */
[-C--:B--2---:R-:W-:Y:S08]  /*10230*/  HMMA.16816.F32 R68, R140, R156.reuse, R68 ;  /* 0x0000009c8c44723c */ /* 0x084ff00000001844 */
[C---:B------:R-:W-:Y:S07]  /*10240*/  HMMA.16816.F32 R72, R144.reuse, R156, R72 ;  /* 0x0000009c9048723c */ /* 0x040fee0000001848 */
[----:B------:R-:W-:Y:S01]  /*10250*/  MOV R156, R195 ;  /* 0x000000c3009c7202 */ /* 0x000fe20000000f00 */
[-C--:B------:R-:W-:Y:S04]  /*10260*/  HMMA.16816.F32 R76, R144, R158.reuse, R76 ;  /* 0x0000009e904c723c */ /* 0x080fe8000000184c */
[----:B------:R-:W-:Y:S02]  /*10270*/  MOV R157, R200 ;  /* 0x000000c8009d7202 */ /* 0x000fe40000000f00 */
[----:B------:R-:W-:Y:S02]  /*10280*/  LDSM.16.MT88.4 R200, [R228+0x1800] ;  /* 0x00180000e4c8783b */ /* 0x000fe40000004200 */
[C---:B------:R-:W-:Y:S07]  /*10290*/  HMMA.16816.F32 R80, R140.reuse, R158, R80 ;  /* 0x0000009e8c50723c */ /* 0x040fee0000001850 */
[----:B------:R-:W-:Y:S01]  /*102a0*/  MOV R159, R194 ;  /* 0x000000c2009f7202 */ /* 0x000fe20000000f00 */
[-C--:B------:R-:W-:Y:S04]  /*102b0*/  HMMA.16816.F32 R84, R140, R164.reuse, R84 ;  /* 0x000000a48c54723c */ /* 0x080fe80000001854 */
[----:B------:R-:W-:Y:S04]  /*102c0*/  MOV R158, R193 ;  /* 0x000000c1009e7202 */ /* 0x000fe80000000f00 */
[C---:B------:R-:W-:Y:S07]  /*102d0*/  HMMA.16816.F32 R88, R144.reuse, R164, R88 ;  /* 0x000000a49058723c */ /* 0x040fee0000001858 */
[----:B------:R-:W-:Y:S01]  /*102e0*/  MOV R164, R187 ;  /* 0x000000bb00a47202 */ /* 0x000fe20000000f00 */
[-C--:B------:R-:W-:Y:S04]  /*102f0*/  HMMA.16816.F32 R92, R144, R166.reuse, R92 ;  /* 0x000000a6905c723c */ /* 0x080fe8000000185c */
[----:B------:R-:W-:Y:S02]  /*10300*/  MOV R165, R192 ;  /* 0x000000c000a57202 */ /* 0x000fe40000000f00 */
[----:B------:R-:W-:Y:S02]  /*10310*/  LDSM.16.MT88.4 R192, [R229+0x1800] ;  /* 0x00180000e5c0783b */ /* 0x000fe40000004200 */
[C---:B------:R-:W-:Y:S07]  /*10320*/  HMMA.16816.F32 R96, R140.reuse, R166, R96 ;  /* 0x000000a68c60723c */ /* 0x040fee0000001860 */
[----:B------:R-:W-:Y:S01]  /*10330*/  MOV R167, R186 ;  /* 0x000000ba00a77202 */ /* 0x000fe20000000f00 */
[-C--:B----4-:R-:W-:Y:S04]  /*10340*/  HMMA.16816.F32 R100, R140, R160.reuse, R100 ;  /* 0x000000a08c64723c */ /* 0x090fe80000001864 */
[----:B------:R-:W-:Y:S02]  /*10350*/  MOV R166, R185 ;  /* 0x000000b900a67202 */ /* 0x000fe40000000f00 */
[----:B------:R-:W2:Y:S02]  /*10360*/  LDSM.16.MT88.4 R184, [R226+0x1800] ;  /* 0x00180000e2b8783b */ /* 0x000ea40000004200 */
[C---:B------:R-:W-:Y:S08]  /*10370*/  HMMA.16816.F32 R104, R144.reuse, R160, R104 ;  /* 0x000000a09068723c */ /* 0x040ff00000001868 */
[-C--:B------:R-:W-:Y:S08]  /*10380*/  HMMA.16816.F32 R108, R144, R162.reuse, R108 ;  /* 0x000000a2906c723c */ /* 0x080ff0000000186c */
[C---:B------:R-:W-:Y:S08]  /*10390*/  HMMA.16816.F32 R112, R140.reuse, R162, R112 ;  /* 0x000000a28c70723c */ /* 0x040ff00000001870 */
[-C--:B-1----:R-:W-:Y:S08]  /*103a0*/  HMMA.16816.F32 R116, R140, R148.reuse, R116 ;  /* 0x000000948c74723c */ /* 0x082ff00000001874 */
[C---:B------:R-:W-:Y:S08]  /*103b0*/  HMMA.16816.F32 R120, R144.reuse, R148, R120 ;  /* 0x000000949078723c */ /* 0x040ff00000001878 */
[-C--:B------:R-:W-:Y:S08]  /*103c0*/  HMMA.16816.F32 R124, R144, R150.reuse, R124 ;  /* 0x00000096907c723c */ /* 0x080ff0000000187c */
[----:B------:R-:W-:Y:S08]  /*103d0*/  HMMA.16816.F32 R128, R140, R150, R128 ;  /* 0x000000968c80723c */ /* 0x000ff00000001880 */
[-C--:B---3--:R-:W-:Y:S01]  /*103e0*/  HMMA.16816.F32 R140, R204, R152.reuse, R4 ;  /* 0x00000098cc8c723c */ /* 0x088fe20000001804 */
[----:B------:R-:W1:Y:S07]  /*103f0*/  LDSM.16.MT88.4 R4, [R229+0x3800] ;  /* 0x00380000e504783b */ /* 0x000e6e0000004200 */
[C---:B------:R-:W-:Y:S01]  /*10400*/  HMMA.16816.F32 R144, R208.reuse, R152, R8 ;  /* 0x00000098d090723c */ /* 0x040fe20000001808 */
[----:B------:R-:W3:Y:S07]  /*10410*/  LDSM.16.MT88.4 R8, [R228+0x3800] ;  /* 0x00380000e408783b */ /* 0x000eee0000004200 */
[-C--:B------:R-:W-:Y:S07]  /*10420*/  HMMA.16816.F32 R148, R208, R154.reuse, R12 ;  /* 0x0000009ad094723c */ /* 0x080fee000000180c */
[----:B------:R-:W-:Y:S01]  /*10430*/  MOV R14, R190 ;  /* 0x000000be000e7202 */ /* 0x000fe20000000f00 */
[C---:B------:R-:W-:Y:S04]  /*10440*/  HMMA.16816.F32 R160, R204.reuse, R154, R16 ;  /* 0x0000009acca0723c */ /* 0x040fe80000001810 */
[----:B------:R-:W-:Y:S02]  /*10450*/  MOV R15, R198 ;  /* 0x000000c6000f7202 */ /* 0x000fe40000000f00 */
[----:B------:R-:W-:Y:S02]  /*10460*/  MOV R12, R183 ;  /* 0x000000b7000c7202 */ /* 0x000fe40000000f00 */
[-C--:B--2---:R-:W-:Y:S04]  /*10470*/  HMMA.16816.F32 R172, R204, R184.reuse, R20 ;  /* 0x000000b8ccac723c */ /* 0x084fe80000001814 */
[----:B------:R-:W-:Y:S02]  /*10480*/  MOV R13, R182 ;  /* 0x000000b6000d7202 */ /* 0x000fe40000000f00 */
[----:B------:R-:W-:Y:S02]  /*10490*/  MOV R18, R191 ;  /* 0x000000bf00127202 */ /* 0x000fe40000000f00 */
[C---:B------:R-:W-:Y:S04]  /*104a0*/  HMMA.16816.F32 R152, R208.reuse, R184, R24 ;  /* 0x000000b8d098723c */ /* 0x040fe80000001818 */
[----:B------:R-:W-:Y:S02]  /*104b0*/  MOV R23, R166 ;  /* 0x000000a600177202 */ /* 0x000fe40000000f00 */
[----:B------:R-:W-:Y:S02]  /*104c0*/  MOV R22, R167 ;  /* 0x000000a700167202 */ /* 0x000fe40000000f00 */
[----:B------:R-:W-:Y:S04]  /*104d0*/  MOV R27, R158 ;  /* 0x0000009e001b7202 */ /* 0x000fe80000000f00 */
[----:B------:R-:W-:Y:S02]  /*104e0*/  MOV R26, R159 ;  /* 0x0000009f001a7202 */ /* 0x000fe40000000f00 */
[----:B------:R-:W-:Y:S02]  /*104f0*/  MOV R25, R156 ;  /* 0x0000009c00197202 */ /* 0x000fe40000000f00 */
[----:B------:R-:W-:Y:S02]  /*10500*/  MOV R24, R157 ;  /* 0x0000009d00187202 */ /* 0x000fe40000000f00 */
[-C--:B------:R-:W-:Y:S03]  /*10510*/  HMMA.16816.F32 R156, R208, R186.reuse, R28 ;  /* 0x000000bad09c723c */ /* 0x080fe6000000181c */
[----:B------:R-:W-:Y:S02]  /*10520*/  MOV R17, R171 ;  /* 0x000000ab00117202 */ /* 0x000fe40000000f00 */
[----:B------:R-:W-:Y:S02]  /*10530*/  MOV R16, R170 ;  /* 0x000000aa00107202 */ /* 0x000fe40000000f00 */
[----:B------:R-:W-:Y:S01]  /*10540*/  MOV R19, R196 ;  /* 0x000000c400137202 */ /* 0x000fe20000000f00 */
[C---:B------:R-:W-:Y:S04]  /*10550*/  HMMA.16816.F32 R184, R204.reuse, R186, R32 ;  /* 0x000000baccb8723c */ /* 0x040fe80000001820 */
[----:B------:R-:W-:Y:S02]  /*10560*/  MOV R30, R189 ;  /* 0x000000bd001e7202 */ /* 0x000fe40000000f00 */
[----:B------:R-:W-:Y:S02]  /*10570*/  MOV R28, R188 ;  /* 0x000000bc001c7202 */ /* 0x000fe40000000f00 */
[-C--:B------:R-:W-:Y:S04]  /*10580*/  HMMA.16816.F32 R188, R204, R192.reuse, R36 ;  /* 0x000000c0ccbc723c */ /* 0x080fe80000001824 */
[----:B------:R-:W-:Y:S01]  /*10590*/  MOV R21, R164 ;  /* 0x000000a400157202 */ /* 0x000fe20000000f00 */
[----:B------:R-:W-:Y:S01]  /*105a0*/  FADD.FTZ R2, R28, R2 ;  /* 0x000000021c027221 */ /* 0x000fe20000010000 */
[----:B------:R-:W-:Y:S02]  /*105b0*/  MOV R20, R165 ;  /* 0x000000a500147202 */ /* 0x000fe40000000f00 */
[C---:B------:R-:W-:Y:S04]  /*105c0*/  HMMA.16816.F32 R164, R208.reuse, R192, R40 ;  /* 0x000000c0d0a4723c */ /* 0x040fe80000001828 */
[----:B------:R-:W-:Y:S02]  /*105d0*/  MOV R31, R199 ;  /* 0x000000c7001f7202 */ /* 0x000fe40000000f00 */
[----:B------:R-:W-:Y:S02]  /*105e0*/  MOV R29, R181 ;  /* 0x000000b5001d7202 */ /* 0x000fe40000000f00 */
[-C--:B------:R-:W-:Y:S04]  /*105f0*/  HMMA.16816.F32 R168, R208, R194.reuse, R44 ;  /* 0x000000c2d0a8723c */ /* 0x080fe8000000182c */
[----:B------:R-:W-:Y:S01]  /*10600*/  FADD.FTZ R0, R29, R0 ;  /* 0x000000001d007221 */ /* 0x000fe20000010000 */
[----:B------:R-:W-:Y:S03]  /*10610*/  MOV R35, R180 ;  /* 0x000000b400237202 */ /* 0x000fe60000000f00 */
        /* <DEDUP_REMOVED lines=14> */
[C---:B------:R-:W-:Y:S07]  /*10700*/  HMMA.16816.F32 R104, R208.reuse, R4, R104 ;  /* 0x00000004d068723c */ /* 0x040fee0000001868 */
[----:B------:R-:W-:Y:S01]  /*10710*/  FADD.FTZ R4, R35, R3 ;  /* 0x0000000323047221 */ /* 0x000fe20000010000 */
[-C--:B------:R-:W-:Y:S04]  /*10720*/  HMMA.16816.F32 R108, R208, R6.reuse, R108 ;  /* 0x00000006d06c723c */ /* 0x080fe8000000186c */
[----:B------:R-:W-:Y:S02]  /*10730*/  FADD.FTZ R3, R252, R221 ;  /* 0x000000ddfc037221 */ /* 0x000fe40000010000 */
[----:B------:R-:W-:Y:S02]  /*10740*/  FADD.FTZ R5, R31, R2 ;  /* 0x000000021f057221 */ /* 0x000fe40000010000 */
[C---:B------:R-:W-:Y:S07]  /*10750*/  HMMA.16816.F32 R112, R204.reuse, R6, R112 ;  /* 0x00000006cc70723c */ /* 0x040fee0000001870 */
[----:B------:R-:W-:Y:S01]  /*10760*/  FADD.FTZ R7, R30, R4 ;  /* 0x000000041e077221 */ /* 0x000fe20000010000 */
[-C--:B---3--:R-:W-:Y:S04]  /*10770*/  HMMA.16816.F32 R116, R204, R8.reuse, R116 ;  /* 0x00000008cc74723c */ /* 0x088fe80000001874 */
[----:B------:R-:W-:Y:S02]  /*10780*/  FADD.FTZ R6, R247, R3 ;  /* 0x00000003f7067221 */ /* 0x000fe40000010000 */
[----:B------:R-:W-:Y:S02]  /*10790*/  FADD.FTZ R4, R24, R0 ;  /* 0x0000000018047221 */ /* 0x000fe40000010000 */
[----:B------:R-:W-:Y:S01]  /*107a0*/  FADD.FTZ R3, R25, R7 ;  /* 0x0000000719037221 */ /* 0x000fe20000010000 */
[C---:B------:R-:W-:Y:S04]  /*107b0*/  HMMA.16816.F32 R120, R208.reuse, R8, R120 ;  /* 0x00000008d078723c */ /* 0x040fe80000001878 */
[----:B------:R-:W-:Y:S02]  /*107c0*/  FADD.FTZ R0, R26, R5 ;  /* 0x000000051a007221 */ /* 0x000fe40000010000 */
[----:B------:R-:W-:Y:S02]  /*107d0*/  FADD.FTZ R2, R246, R6 ;  /* 0x00000006f6027221 */ /* 0x000fe40000010000 */
[----:B------:R-:W-:Y:S01]  /*107e0*/  FADD.FTZ R7, R27, R4 ;  /* 0x000000041b077221 */ /* 0x000fe20000010000 */
[-C--:B------:R-:W-:Y:S03]  /*107f0*/  HMMA.16816.F32 R124, R208, R10.reuse, R124 ;  /* 0x0000000ad07c723c */ /* 0x080fe6000000187c */
        /* <DEDUP_REMOVED lines=23> */
[----:B------:R-:W-:Y:S01]  /*10970*/  FADD.FTZ R0, R138, R6 ;  /* 0x000000068a007221 */ /* 0x000fe20000010000 */
[----:B------:R1:W-:Y:S01]  /*10980*/  STL [R1+0x4], R3 ;  /* 0x0000040301007387 */ /* 0x0003e20000100800 */
[----:B------:R-:W-:Y:S02]  /*10990*/  MOV R138, R135 ;  /* 0x00000087008a7202 */ /* 0x000fe40000000f00 */
[----:B------:R-:W-:Y:S01]  /*109a0*/  FADD.FTZ R0, R133, R0 ;  /* 0x0000000085007221 */ /* 0x000fe20000010000 */
[----:B------:R2:W-:Y:S04]  /*109b0*/  STL [R1+0x10], R2 ;  /* 0x0000100201007387 */ /* 0x0005e80000100800 */
[----:B------:R2:W-:Y:S01]  /*109c0*/  STL [R1+0x14], R0 ;  /* 0x0000140001007387 */ /* 0x0005e20000100800 */
[----:B-1----:R-:W-:Y:S01]  /*109d0*/  MOV R3, R137 ;  /* 0x0000008900037202 */ /* 0x002fe20000000f00 */
[----:B------:R-:W-:-:S05]  /*109e0*/  @P0 BRA `(.L_x_961) ;  /* 0xffffb74000000947 */ /* 0x000fca000383ffff */
.L_x_960:
[----:B------:R-:W-:Y:S02]  /*109f0*/  MOV R10, 0x1f ;  /* 0x0000001f000a7802 */ /* 0x000fe40000000f00 */
[----:B------:R-:W-:Y:S01]  /*10a00*/  MOV R9, 0xffffffff ;  /* 0xffffffff00097802 */ /* 0x000fe20000000f00 */
[----:B------:R-:W-:Y:S05]  /*10a10*/  BRA.DIV ~URZ, `(.L_x_962) ;  /* 0x000032727f007947 */ /* 0x000fea000b800000 */
[----:B--2---:R-:W2:Y:S04]  /*10a20*/  LDL R0, [R1+0xc] ;  /* 0x00000c0001007983 */ /* 0x004ea80000100800 */
[----:B--2---:R1:W2:Y:S02]  /*10a30*/  SHFL.BFLY PT, R7, R0, 0x2, 0x1f ;  /* 0x0c401f0000077f89 */ /* 0x0042a400000e0000 */
.L_x_992:
[----:B-1----:R-:W3:Y:S02]  /*10a40*/  LDL.LU R0, [R1+0xc] ;  /* 0x00000c0001007983 */ /* 0x002ee40000300800 */
[----:B--23--:R-:W-:Y:S01]  /*10a50*/  FADD.FTZ R7, R7, R0 ;  /* 0x0000000007077221 */ /* 0x00cfe20000010000 */
[----:B------:R-:W-:Y:S05]  /*10a60*/  BRA.DIV ~URZ, `(.L_x_963) ;  /* 0x000032827f007947 */ /* 0x000fea000b800000 */
[----:B------:R-:W2:Y:S04]  /*10a70*/  LDL.LU R2, [R1+0x4] ;  /* 0x0000040001027983 */ /* 0x000ea80000300800 */
[----:B------:R-:W3:Y:S04]  /*10a80*/  LDL.LU R0, [R1+0x10] ;  /* 0x0000100001007983 */ /* 0x000ee80000300800 */
[----:B------:R-:W4:Y:S04]  /*10a90*/  LDL.LU R9, [R1+0x14] ;  /* 0x0000140001097983 */ /* 0x000f280000300800 */
[----:B--2---:R-:W1:Y:S04]  /*10aa0*/  SHFL.BFLY PT, R4, R2, 0x2, 0x1f ;  /* 0x0c401f0002047f89 */ /* 0x004e6800000e0000 */
[----:B---3--:R-:W2:Y:S04]  /*10ab0*/  SHFL.BFLY PT, R6, R0, 0x2, 0x1f ;  /* 0x0c401f0000067f89 */ /* 0x008ea800000e0000 */
[----:B----4-:R-:W3:Y:S01]  /*10ac0*/  SHFL.BFLY PT, R5, R9, 0x2, 0x1f ;  /* 0x0c401f0009057f89 */ /* 0x010ee200000e0000 */
[----:B-1----:R-:W-:-:S02]  /*10ad0*/  FADD.FTZ R4, R4, R2 ;  /* 0x0000000204047221 */ /* 0x002fc40000010000 */
[----:B--2---:R-:W-:-:S03]  /*10ae0*/  FADD.FTZ R6, R6, R0 ;  /* 0x0000000006067221 */ /* 0x004fc60000010000 */
[----:B------:R-:W1:Y:S01]  /*10af0*/  SHFL.BFLY PT, R2, R4, 0x1, 0x1f ;  /* 0x0c201f0004027f89 */ /* 0x000e6200000e0000 */
[----:B---3--:R-:W-:-:S03]  /*10b00*/  FADD.FTZ R5, R5, R9 ;  /* 0x0000000905057221 */ /* 0x008fc60000010000 */
[----:B------:R-:W2:Y:S04]  /*10b10*/  SHFL.BFLY PT, R0, R7, 0x1, 0x1f ;  /* 0x0c201f0007007f89 */ /* 0x000ea800000e0000 */
[----:B------:R-:W3:Y:S04]  /*10b20*/  SHFL.BFLY PT, R3, R6, 0x1, 0x1f ;  /* 0x0c201f0006037f89 */ /* 0x000ee800000e0000 */
[----:B------:R4:W4:Y:S01]  /*10b30*/  SHFL.BFLY PT, R8, R5, 0x1, 0x1f ;  /* 0x0c201f0005087f89 */ /* 0x00092200000e0000 */
[----:B-1----:R-:W-:Y:S02]  /*10b40*/  FADD.FTZ R4, R4, R2 ;  /* 0x0000000204047221 */ /* 0x002fe40000010000 */
[----:B--2---:R-:W-:-:S02]  /*10b50*/  FADD.FTZ R7, R7, R0 ;  /* 0x0000000007077221 */ /* 0x004fc40000010000 */
[----:B---3--:R-:W-:-:S03]  /*10b60*/  FADD.FTZ R6, R6, R3 ;  /* 0x0000000306067221 */ /* 0x008fc60000010000 */
.L_x_993:
[----:B------:R-:W-:Y:S01]  /*10b70*/  FSETP.NE.FTZ.AND P3, PT, R7, RZ, PT ;  /* 0x000000ff0700720b */ /* 0x000fe20003f75000 */
[----:B------:R-:W-:Y:S01]  /*10b80*/  CS2R R2, SRZ ;  /* 0x0000000000027805 */ /* 0x000fe2000001ff00 */
[----:B------:R-:W-:Y:S01]  /*10b90*/  MOV R0, RZ ;  /* 0x000000ff00007202 */ /* 0x000fe20000000f00 */
[----:B----4-:R-:W-:Y:S01]  /*10ba0*/  FADD.FTZ R5, R8, R5 ;  /* 0x0000000508057221 */ /* 0x010fe20000010000 */
[----:B------:R-:W-:Y:S02]  /*10bb0*/  FSETP.NE.FTZ.AND P2, PT, R4, RZ, PT ;  /* 0x000000ff0400720b */ /* 0x000fe40003f55000 */
[----:B------:R-:W-:Y:S02]  /*10bc0*/  FSETP.NE.FTZ.AND P1, PT, R6, RZ, PT ;  /* 0x000000ff0600720b */ /* 0x000fe40003f35000 */
[----:B------:R-:W-:Y:S02]  /*10bd0*/  FSETP.NE.FTZ.AND P0, PT, R5, RZ, PT ;  /* 0x000000ff0500720b */ /* 0x000fe40003f15000 */
[----:B------:R-:W-:-:S02]  /*10be0*/  MOV R21, 0xff800000 ;  /* 0xff80000000157802 */ /* 0x000fc40000000f00 */
[----:B------:R-:W-:Y:S01]  /*10bf0*/  MOV R20, 0xff800000 ;  /* 0xff80000000147802 */ /* 0x000fe20000000f00 */
[----:B------:R-:W1:Y:S01]  /*10c00*/  @P3 MUFU.RCP R0, R7 ;  /* 0x0000000700003308 */ /* 0x000e620000001000 */
[----:B------:R-:W-:Y:S02]  /*10c10*/  MOV R19, 0xff800000 ;  /* 0xff80000000137802 */ /* 0x000fe40000000f00 */
[----:B------:R-:W-:-:S03]  /*10c20*/  MOV R18, 0xff800000 ;  /* 0xff80000000127802 */ /* 0x000fc60000000f00 */
[----:B------:R-:W-:Y:S02]  /*10c30*/  @P1 MOV R10, 0x3f317218 ;  /* 0x3f317218000a1802 */ /* 0x000fe40000000f00 */
[----:B------:R-:W2:Y:S08]  /*10c40*/  @P3 MUFU.LG2 R7, R7 ;  /* 0x0000000700073308 */ /* 0x000eb00000000c00 */
[----:B------:R-:W3:Y:S01]  /*10c50*/  @P2 MUFU.RCP R3, R4 ;  /* 0x0000000400032308 */ /* 0x000ee20000001000 */
[----:B-1----:R-:W-:-:S02]  /*10c60*/  FMUL.FTZ R140, R0, R140 ;  /* 0x0000008c008c7220 */ /* 0x002fc40000410000 */
[C---:B------:R-:W-:Y:S02]  /*10c70*/  FMUL.FTZ R141, R0.reuse, R141 ;  /* 0x0000008d008d7220 */ /* 0x040fe40000410000 */
[C---:B------:R-:W-:Y:S02]  /*10c80*/  FMUL.FTZ R160, R0.reuse, R160 ;  /* 0x000000a000a07220 */ /* 0x040fe40000410000 */
[C---:B------:R-:W-:Y:S01]  /*10c90*/  FMUL.FTZ R161, R0.reuse, R161 ;  /* 0x000000a100a17220 */ /* 0x040fe20000410000 */
[----:B------:R-:W1:Y:S01]  /*10ca0*/  @P1 MUFU.RCP R2, R6 ;  /* 0x0000000600021308 */ /* 0x000e620000001000 */
[C---:B------:R-:W-:Y:S02]  /*10cb0*/  FMUL.FTZ R172, R0.reuse, R172 ;  /* 0x000000ac00ac7220 */ /* 0x040fe40000410000 */
[C---:B------:R-:W-:Y:S02]  /*10cc0*/  FMUL.FTZ R173, R0.reuse, R173 ;  /* 0x000000ad00ad7220 */ /* 0x040fe40000410000 */
[----:B------:R-:W-:-:S02]  /*10cd0*/  FMUL.FTZ R184, R0, R184 ;  /* 0x000000b800b87220 */ /* 0x000fc40000410000 */
[C---:B------:R-:W-:Y:S01]  /*10ce0*/  FMUL.FTZ R185, R0.reuse, R185 ;  /* 0x000000b900b97220 */ /* 0x040fe20000410000 */
[----:B------:R-:W4:Y:S01]  /*10cf0*/  @P2 MUFU.LG2 R4, R4 ;  /* 0x0000000400042308 */ /* 0x000f220000000c00 */
[C---:B------:R-:W-:Y:S02]  /*10d00*/  FMUL.FTZ R188, R0.reuse, R188 ;  /* 0x000000bc00bc7220 */ /* 0x040fe40000410000 */
[C---:B------:R-:W-:Y:S02]  /*10d10*/  FMUL.FTZ R189, R0.reuse, R189 ;  /* 0x000000bd00bd7220 */ /* 0x040fe40000410000 */
[C---:B------:R-:W-:Y:S02]  /*10d20*/  FMUL.FTZ R192, R0.reuse, R192 ;  /* 0x000000c000c07220 */ /* 0x040fe40000410000 */
[C---:B------:R-:W-:Y:S01]  /*10d30*/  FMUL.FTZ R193, R0.reuse, R193 ;  /* 0x000000c100c17220 */ /* 0x040fe20000410000 */
[----:B------:R-:W1:Y:S01]  /*10d40*/  @P1 MUFU.LG2 R6, R6 ;  /* 0x0000000600061308 */ /* 0x000e620000000c00 */
        /* <DEDUP_REMOVED lines=21> */
[----:B--2---:R-:W-:Y:S02]  /*10ea0*/  @P3 FMUL.FTZ R9, R7, 0.69314718246459960938 ;  /* 0x3f31721807093820 */ /* 0x004fe40000410000 */
[C---:B---3--:R-:W-:Y:S02]  /*10eb0*/  FMUL.FTZ R142, R3.reuse, R142 ;  /* 0x0000008e038e7220 */ /* 0x048fe40000410000 */
[----:B------:R-:W-:Y:S01]  /*10ec0*/  @P3 FMUL.FTZ R7, R0, c[0x0][0x2d0] ;  /* 0x0000b40000073a20 */ /* 0x000fe20000410000 */
[----:B------:R-:W-:Y:S01]  /*10ed0*/  MOV R0, RZ ;  /* 0x000000ff00007202 */ /* 0x000fe20000000f00 */
[C---:B------:R-:W-:Y:S02]  /*10ee0*/  FMUL.FTZ R143, R3.reuse, R143 ;  /* 0x0000008f038f7220 */ /* 0x040fe40000410000 */
[----:B------:R-:W-:-:S02]  /*10ef0*/  FMUL.FTZ R162, R3, R162 ;  /* 0x000000a203a27220 */ /* 0x000fc40000410000 */
[C---:B------:R-:W-:Y:S01]  /*10f00*/  FMUL.FTZ R163, R3.reuse, R163 ;  /* 0x000000a303a37220 */ /* 0x040fe20000410000 */
[----:B------:R-:W2:Y:S01]  /*10f10*/  @P0 MUFU.RCP R0, R5 ;  /* 0x0000000500000308 */ /* 0x000ea20000001000 */
        /* <DEDUP_REMOVED lines=60> */
[----:B------:R-:W-:Y:S02]  /*112e0*/  FMUL.FTZ R125, R2, R125 ;  /* 0x0000007d027d7220 */ /* 0x000fe40000410000 */
[----:B------:R-:W1:Y:S01]  /*112f0*/  @P0 MUFU.LG2 R2, R5 ;  /* 0x0000000500020308 */ /* 0x000e620000000c00 */
[----:B----4-:R-:W-:Y:S02]  /*11300*/  @P2 FMUL.FTZ R8, R4, 0.69314718246459960938 ;  /* 0x3f31721804082820 */ /* 0x010fe40000410000 */
[----:B------:R-:W-:Y:S02]  /*11310*/  @P2 FMUL.FTZ R4, R3, c[0x0][0x2d0] ;  /* 0x0000b40003042a20 */ /* 0x000fe40000410000 */
[----:B------:R-:W-:Y:S02]  /*11320*/  @P1 FMUL.FTZ R6, R6, 0.69314718246459960938 ;  /* 0x3f31721806061820 */ /* 0x000fe40000410000 */
[----:B------:R-:W-:Y:S02]  /*11330*/  @P1 FMUL.FTZ R3, R10, c[0x0][0x2d0] ;  /* 0x0000b4000a031a20 */ /* 0x000fe40000410000 */
[----:B------:R-:W-:Y:S01]  /*11340*/  @P2 FFMA.FTZ R20, R4, R136, R8 ;  /* 0x0000008804142223 */ /* 0x000fe20000010008 */
[----:B------:R-:W-:Y:S01]  /*11350*/  MOV R4, 0x1 ;  /* 0x0000000100047802 */ /* 0x000fe20000000f00 */
[----:B------:R-:W-:Y:S01]  /*11360*/  @P1 FFMA.FTZ R21, R3, R135, R6 ;  /* 0x0000008703151223 */ /* 0x000fe20000010006 */
[----:B------:R-:W-:Y:S01]  /*11370*/  @P0 MOV R3, 0x3f317218 ;  /* 0x3f31721800030802 */ /* 0x000fe20000000f00 */
[----:B--2---:R-:W-:-:S02]  /*11380*/  FMUL.FTZ R146, R0, R146 ;  /* 0x0000009200927220 */ /* 0x004fc40000410000 */
[----:B------:R-:W-:Y:S02]  /*11390*/  FMUL.FTZ R147, R0, R147 ;  /* 0x0000009300937220 */ /* 0x000fe40000410000 */
[----:B-1----:R-:W-:Y:S02]  /*113a0*/  @P0 FMUL.FTZ R2, R2, 0.69314718246459960938 ;  /* 0x3f31721802020820 */ /* 0x002fe40000410000 */
[----:B------:R-:W-:Y:S02]  /*113b0*/  @P0 FMUL.FTZ R3, R3, c[0x0][0x2d0] ;  /* 0x0000b40003030a20 */ /* 0x000fe40000410000 */
        /* <DEDUP_REMOVED lines=30> */
[----:B------:R-:W-:Y:S01]  /*115a0*/  PRMT R0, R4, 0x7610, R0 ;  /* 0x0000761004007816 */ /* 0x000fe20000000000 */
[----:B------:R-:W-:Y:S02]  /*115b0*/  @P3 FFMA.FTZ R19, R7, R137, R9 ;  /* 0x0000008907133223 */ /* 0x000fe40000010009 */
[----:B------:R-:W-:Y:S02]  /*115c0*/  @P0 FFMA.FTZ R18, R3, R134, R2 ;  /* 0x0000008603120223 */ /* 0x000fe40000010002 */
.L_x_929:
        /* <DEDUP_REMOVED lines=19> */
.L_x_965:
[----:B--2---:R-:W-:Y:S05]  /*11700*/  BSYNC B0 ;  /* 0x0000000000007941 */ /* 0x004fea0003800000 */
.L_x_964:
[----:B------:R-:W-:Y:S01]  /*11710*/  PRMT R0, R0, 0x9910, RZ ;  /* 0x0000991000007816 */ /* 0x000fe200000000ff */
[----:B------:R-:W-:Y:S01]  /*11720*/  BSSY B1, `(.L_x_966) ;  /* 0x00001d5000017945 */ /* 0x000fe20003800000 */
[----:B-----5:R-:W-:Y:S02]  /*11730*/  IMAD.MOV.U32 R44, RZ, RZ, R7 ;  /* 0x000000ffff2c7224 */ /* 0x020fe400078e0007 */
[----:B------:R-:W-:-:S13]  /*11740*/  ISETP.NE.AND P0, PT, R0, RZ, PT ;  /* 0x000000ff0000720c */ /* 0x000fda0003f05270 */
[----:B------:R-:W-:Y:S05]  /*11750*/  @!P0 BRA `(.L_x_967) ;  /* 0x00001a5000008947 */ /* 0x000fea0003800000 */
[----:B------:R-:W-:Y:S01]  /*11760*/  WARPSYNC 0xffffffff ;  /* 0xffffffff00007948 */ /* 0x000fe20003800000 */
[----:B------:R-:W-:Y:S06]  /*11770*/  BAR.SYNC.DEFER_BLOCKING 0x1, 0x80 ;  /* 0x0042000000007b1d */ /* 0x000fec0000010000 */
[----:B------:R-:W-:Y:S05]  /*11780*/  BRA.CONV ~URZ, `(.L_x_968) ;  /* 0x000000737f007947 */ /* 0x000fea000b800000 */
[----:B------:R-:W-:Y:S01]  /*11790*/  SHF.R.S32.HI R9, RZ, 0x1f, R6 ;  /* 0x0000001fff097819 */ /* 0x000fe20000011406 */
[----:B------:R-:W-:Y:S01]  /*117a0*/  IMAD.MOV.U32 R8, RZ, RZ, RZ ;  /* 0x000000ffff087224 */ /* 0x000fe200078e00ff */
[----:B------:R-:W-:Y:S01]  /*117b0*/  MOV R2, 0x11800 ;  /* 0x0001180000027802 */ /* 0x000fe20000000f00 */
[----:B------:R-:W-:Y:S01]  /*117c0*/  IMAD.MOV.U32 R3, RZ, RZ, 0x1f ;  /* 0x0000001fff037424 */ /* 0x000fe200078e00ff */
[----:B------:R-:W-:-:S04]  /*117d0*/  LEA.HI R9, R9, R6, RZ, 0x7 ;  /* 0x0000000609097211 */ /* 0x000fc800078f38ff */
[----:B------:R-:W-:Y:S02]  /*117e0*/  SHF.R.S32.HI R9, RZ, 0x7, R9 ;  /* 0x00000007ff097819 */ /* 0x000fe40000011409 */
[----:B-1----:R-:W-:Y:S05]  /*117f0*/  CALL.REL.NOINC `($__internal_19_$__cuda_sm70_shflsync_idx_p) ;  /* 0x0000280000007944 */ /* 0x002fea0003c00000 */
.L_x_968:
[----:B------:R-:W2:Y:S04]  /*11800*/  LDL R8, [R1+0x64] ;  /* 0x0000640001087983 */ /* 0x000ea80000100800 */
[----:B------:R-:W3:Y:S04]  /*11810*/  LDL.LU R5, [R1+0x44] ;  /* 0x0000440001057983 */ /* 0x000ee80000300800 */
[----:B-1----:R-:W4:Y:S04]  /*11820*/  LDL.LU R11, [R1+0x50] ;  /* 0x00005000010b7983 */ /* 0x002f280000300800 */
[----:B------:R-:W5:Y:S04]  /*11830*/  LDL.LU R17, [R1+0x54] ;  /* 0x0000540001117983 */ /* 0x000f680000300800 */
[----:B------:R-:W2:Y:S01]  /*11840*/  LDL.LU R16, [R1+0x58] ;  /* 0x0000580001107983 */ /* 0x000ea20000300800 */
[----:B------:R-:W-:-:S03]  /*11850*/  IMAD.MOV.U32 R3, RZ, RZ, 0x1 ;  /* 0x00000001ff037424 */ /* 0x000fc600078e00ff */
[----:B------:R-:W5:Y:S02]  /*11860*/  LDL R15, [R1+0x68] ;  /* 0x00006800010f7983 */ /* 0x000f640000100800 */
[----:B------:R-:W-:Y:S02]  /*11870*/  ISETP.NE.AND P1, PT, R3, c[0x0][0x4e8], PT ;  /* 0x00013a0003007a0c */ /* 0x000fe40003f25270 */
[----:B------:R-:W5:Y:S01]  /*11880*/  LDL R45, [R1+0x40] ;  /* 0x00004000012d7983 */ /* 0x000f620000100800 */
[----:B------:R-:W-:Y:S02]  /*11890*/  ULDC UR5, c[0x0][0x4e8] ;  /* 0x00013a0000057ab9 */ /* 0x000fe40000000800 */
[----:B------:R-:W-:Y:S02]  /*118a0*/  ULDC UR4, c[0x0][0x388] ;  /* 0x0000e20000047ab9 */ /* 0x000fe40000000800 */
[----:B------:R-:W-:Y:S01]  /*118b0*/  UIMAD UR4, UR5, UR4, URZ ;  /* 0x00000004050472a4 */ /* 0x000fe2000f8e023f */
[----:B------:R-:W-:Y:S01]  /*118c0*/  BSSY B0, `(.L_x_969) ;  /* 0x00000bf000007945 */ /* 0x000fe20003800000 */
[----:B---3--:R-:W-:Y:S01]  /*118d0*/  SHF.R.S32.HI R0, RZ, 0x1f, R5 ;  /* 0x0000001fff007819 */ /* 0x008fe20000011405 */
[----:B------:R-:W-:-:S04]  /*118e0*/  IMAD.WIDE.U32 R6, R5, c[0x0][0x4d0], RZ ;  /* 0x0001340005067a25 */ /* 0x000fc800078e00ff */
[C---:B------:R-:W-:Y:S02]  /*118f0*/  IMAD R2, R0.reuse, c[0x0][0x4d0], RZ ;  /* 0x0001340000027a24 */ /* 0x040fe400078e02ff */
[----:B------:R-:W-:Y:S02]  /*11900*/  IMAD R4, R0, c[0x0][0x438], RZ ;  /* 0x00010e0000047a24 */ /* 0x000fe400078e02ff */
[----:B------:R-:W-:Y:S01]  /*11910*/  IMAD R3, R5, c[0x0][0x4d4], R2 ;  /* 0x0001350005037a24 */ /* 0x000fe200078e0202 */
[----:B----4-:R-:W-:Y:S01]  /*11920*/  SHF.R.S32.HI R2, RZ, 0x1f, R11 ;  /* 0x0000001fff027819 */ /* 0x010fe2000001140b */
[----:B--2---:R-:W-:Y:S02]  /*11930*/  IMAD.IADD R0, R8, 0x1, R16 ;  /* 0x0000000108007824 */ /* 0x004fe400078e0210 */
[----:B------:R-:W-:Y:S02]  /*11940*/  IMAD.IADD R7, R7, 0x1, R3 ;  /* 0x0000000107077824 */ /* 0x000fe400078e0203 */
[----:B------:R-:W-:-:S02]  /*11950*/  IMAD R9, R2, c[0x0][0x4d8], RZ ;  /* 0x0001360002097a24 */ /* 0x000fc400078e02ff */
[----:B------:R-:W-:-:S04]  /*11960*/  IMAD.WIDE.U32 R6, R11, c[0x0][0x4d8], R6 ;  /* 0x000136000b067a25 */ /* 0x000fc800078e0006 */
[----:B------:R-:W-:Y:S02]  /*11970*/  IMAD R9, R11, c[0x0][0x4dc], R9 ;  /* 0x000137000b097a24 */ /* 0x000fe400078e0209 */
[----:B------:R-:W-:Y:S02]  /*11980*/  IMAD R8, R5, c[0x0][0x43c], R4 ;  /* 0x00010f0005087a24 */ /* 0x000fe400078e0204 */
[----:B------:R-:W-:-:S04]  /*11990*/  @P1 IMAD.HI.U32 R10, R0, c[0x0][0x4ec], RZ ;  /* 0x00013b00000a1a27 */ /* 0x000fc800078e00ff */
[----:B------:R-:W-:Y:S01]  /*119a0*/  IMAD.IADD R7, R7, 0x1, R9 ;  /* 0x0000000107077824 */ /* 0x000fe200078e0209 */
[----:B-----5:R-:W-:Y:S01]  /*119b0*/  SHF.R.S32.HI R9, RZ, 0x1f, R17 ;  /* 0x0000001fff097819 */ /* 0x020fe20000011411 */
[----:B------:R-:W-:-:S04]  /*119c0*/  IMAD.WIDE.U32 R4, R5, c[0x0][0x438], RZ ;  /* 0x00010e0005047a25 */ /* 0x000fc800078e00ff */
[----:B------:R-:W-:Y:S01]  /*119d0*/  IMAD.MOV.U32 R3, RZ, RZ, R0 ;  /* 0x000000ffff037224 */ /* 0x000fe200078e0000 */
[----:B------:R-:W-:Y:S01]  /*119e0*/  @P1 SHF.R.U32.HI R3, RZ, c[0x0][0x4f0], R10 ;  /* 0x00013c00ff031a19 */ /* 0x000fe2000001160a */
[----:B------:R-:W-:Y:S02]  /*119f0*/  IMAD.IADD R5, R5, 0x1, R8 ;  /* 0x0000000105057824 */ /* 0x000fe400078e0208 */
[----:B------:R-:W-:Y:S02]  /*11a00*/  IMAD R2, R2, c[0x0][0x440], RZ ;  /* 0x0001100002027a24 */ /* 0x000fe400078e02ff */
[----:B------:R-:W-:Y:S02]  /*11a10*/  IMAD R10, R9, c[0x0][0x4e0], RZ ;  /* 0x00013800090a7a24 */ /* 0x000fe400078e02ff */
[C---:B------:R-:W-:Y:S02]  /*11a20*/  IMAD R14, R11.reuse, c[0x0][0x444], R2 ;  /* 0x000111000b0e7a24 */ /* 0x040fe400078e0202 */
[----:B------:R-:W-:-:S04]  /*11a30*/  IMAD.WIDE.U32 R4, R11, c[0x0][0x440], R4 ;  /* 0x000110000b047a25 */ /* 0x000fc800078e0004 */
[----:B------:R-:W-:-:S04]  /*11a40*/  IMAD.WIDE.U32 R6, R17, c[0x0][0x4e0], R6 ;  /* 0x0001380011067a25 */ /* 0x000fc800078e0006 */
[----:B------:R-:W-:Y:S02]  /*11a50*/  IMAD R11, R17, c[0x0][0x4e4], R10 ;  /* 0x00013900110b7a24 */ /* 0x000fe400078e020a */
[----:B------:R-:W-:Y:S01]  /*11a60*/  @P1 IMAD.HI.U32 R10, R0, c[0x0][0x4ec], RZ ;  /* 0x00013b00000a1a27 */ /* 0x000fe200078e00ff */
[----:B------:R-:W-:Y:S02]  /*11a70*/  SHF.R.S32.HI R12, RZ, 0x1f, R3 ;  /* 0x0000001fff0c7819 */ /* 0x000fe40000011403 */
[----:B------:R-:W-:Y:S01]  /*11a80*/  IADD3 R6, P0, R3, R6, RZ ;  /* 0x0000000603067210 */ /* 0x000fe20007f1e0ff */
[----:B------:R-:W-:Y:S01]  /*11a90*/  IMAD.MOV.U32 R2, RZ, RZ, R0 ;  /* 0x000000ffff027224 */ /* 0x000fe200078e0000 */
[----:B------:R-:W-:Y:S01]  /*11aa0*/  @P1 SHF.R.U32.HI R2, RZ, c[0x0][0x4f0], R10 ;  /* 0x00013c00ff021a19 */ /* 0x000fe2000001160a */
[----:B------:R-:W-:Y:S01]  /*11ab0*/  IMAD.IADD R5, R5, 0x1, R14 ;  /* 0x0000000105057824 */ /* 0x000fe200078e020e */
[----:B------:R-:W-:Y:S01]  /*11ac0*/  IADD3.X R7, R12, R7, R11, P0, !PT ;  /* 0x000000070c077210 */ /* 0x000fe200007fe40b */
[----:B------:R-:W-:-:S02]  /*11ad0*/  IMAD.MOV R8, RZ, RZ, -R3 ;  /* 0x000000ffff087224 */ /* 0x000fc400078e0a03 */
[----:B------:R-:W-:Y:S01]  /*11ae0*/  IMAD.WIDE.U32 R10, R17, c[0x0][0x448], R4 ;  /* 0x00011200110a7a25 */ /* 0x000fe200078e0004 */
[----:B------:R-:W-:-:S03]  /*11af0*/  SHF.R.S32.HI R5, RZ, 0x1f, R2 ;  /* 0x0000001fff057819 */ /* 0x000fc60000011402 */
[----:B------:R-:W-:Y:S02]  /*11b00*/  IMAD.MOV R14, RZ, RZ, -R2 ;  /* 0x000000ffff0e7224 */ /* 0x000fe400078e0a02 */
[--C-:B------:R-:W-:Y:S02]  /*11b10*/  IMAD R8, R8, c[0x0][0x4e8], R0.reuse ;  /* 0x00013a0008087a24 */ /* 0x100fe400078e0200 */
[----:B------:R-:W-:Y:S02]  /*11b20*/  IMAD R9, R9, c[0x0][0x448], RZ ;  /* 0x0001120009097a24 */ /* 0x000fe400078e02ff */
[----:B------:R-:W-:Y:S02]  /*11b30*/  IMAD R14, R14, c[0x0][0x4e8], R0 ;  /* 0x00013a000e0e7a24 */ /* 0x000fe400078e0200 */
[----:B------:R-:W-:Y:S02]  /*11b40*/  IMAD R0, R5, c[0x0][0x430], RZ ;  /* 0x00010c0005007a24 */ /* 0x000fe400078e02ff */
[----:B------:R-:W-:-:S02]  /*11b50*/  IMAD R9, R17, c[0x0][0x44c], R9 ;  /* 0x0001130011097a24 */ /* 0x000fc400078e0209 */
[----:B------:R-:W-:Y:S02]  /*11b60*/  IMAD R17, R2, c[0x0][0x434], R0 ;  /* 0x00010d0002117a24 */ /* 0x000fe400078e0200 */
[----:B------:R-:W-:Y:S02]  /*11b70*/  IMAD.IADD R0, R15, 0x1, R16 ;  /* 0x000000010f007824 */ /* 0x000fe400078e0210 */
[----:B------:R-:W1:Y:S01]  /*11b80*/  S2R R16, SR_TID.X ;  /* 0x0000000000107919 */ /* 0x000e620000002100 */
[----:B------:R-:W-:Y:S01]  /*11b90*/  SHF.R.S32.HI R13, RZ, 0x1f, R8 ;  /* 0x0000001fff0d7819 */ /* 0x000fe20000011408 */
[----:B------:R-:W-:-:S04]  /*11ba0*/  IMAD.WIDE.U32 R6, R8, c[0x0][0x4c8], R6 ;  /* 0x0001320008067a25 */ /* 0x000fc800078e0006 */
[----:B------:R-:W-:-:S04]  /*11bb0*/  IMAD R3, R13, c[0x0][0x4c8], RZ ;  /* 0x000132000d037a24 */ /* 0x000fc800078e02ff */
[----:B------:R-:W-:Y:S01]  /*11bc0*/  IMAD R3, R8, c[0x0][0x4cc], R3 ;  /* 0x0001330008037a24 */ /* 0x000fe200078e0203 */
[----:B------:R-:W-:-:S03]  /*11bd0*/  LEA R4, P0, R6, c[0x0][0x4a8], 0x2 ;  /* 0x00012a0006047a11 */ /* 0x000fc600078010ff */
[----:B------:R-:W-:Y:S01]  /*11be0*/  IMAD.IADD R3, R7, 0x1, R3 ;  /* 0x0000000107037824 */ /* 0x000fe200078e0203 */
[----:B-1----:R-:W-:-:S04]  /*11bf0*/  SHF.R.S32.HI R15, RZ, 0x1f, R16 ;  /* 0x0000001fff0f7819 */ /* 0x002fc80000011410 */
[----:B------:R-:W-:Y:S02]  /*11c00*/  LEA.HI.X R3, R6, c[0x0][0x4ac], R3, 0x2, P0 ;  /* 0x00012b0006037a11 */ /* 0x000fe400000f1403 */
[----:B------:R-:W-:Y:S01]  /*11c10*/  LEA.HI R15, R15, R16, RZ, 0x5 ;  /* 0x000000100f0f7211 */ /* 0x000fe200078f28ff */
[----:B------:R-:W-:-:S03]  /*11c20*/  IMAD.IADD R9, R11, 0x1, R9 ;  /* 0x000000010b097824 */ /* 0x000fc600078e0209 */
[----:B------:R-:W-:Y:S01]  /*11c30*/  LOP3.LUT R15, R15, 0xffffffe0, RZ, 0xc0, !PT ;  /* 0xffffffe00f0f7812 */ /* 0x000fe200078ec0ff */
[----:B------:R-:W-:Y:S01]  /*11c40*/  IMAD.MOV.U32 R8, RZ, RZ, R10 ;  /* 0x000000ffff087224 */ /* 0x000fe200078e000a */
[----:B------:R-:W-:Y:S04]  /*11c50*/  SHFL.IDX PT, R12, R4, RZ, 0x1c1f ;  /* 0x001c1fff040c7589 */ /* 0x000fe800000e0000 */
[----:B------:R-:W1:Y:S01]  /*11c60*/  SHFL.IDX PT, R13, R3, RZ, 0x1c1f ;  /* 0x001c1fff030d7589 */ /* 0x000e6200000e0000 */
[----:B------:R-:W-:-:S03]  /*11c70*/  IMAD.IADD R15, R16, 0x1, -R15 ;  /* 0x00000001100f7824 */ /* 0x000fc600078e0a0f */
[----:B------:R-:W-:Y:S04]  /*11c80*/  SHFL.IDX PT, R10, R4, 0x1, 0x1c1f ;  /* 0x003c1f00040a7f89 */ /* 0x000fe800000e0000 */
[----:B------:R-:W2:Y:S01]  /*11c90*/  SHFL.IDX PT, R11, R3, 0x1, 0x1c1f ;  /* 0x003c1f00030b7f89 */ /* 0x000ea200000e0000 */
[----:B------:R-:W-:Y:S01]  /*11ca0*/  IMAD.WIDE.U32 R8, R2, c[0x0][0x430], R8 ;  /* 0x00010c0002087a25 */ /* 0x000fe200078e0008 */
[----:B------:R-:W-:Y:S02]  /*11cb0*/  LOP3.LUT P5, RZ, R15, 0x3, RZ, 0xc0, !PT ;  /* 0x000000030fff7812 */ /* 0x000fe400078ac0ff */
[C---:B------:R-:W-:Y:S01]  /*11cc0*/  IADD3 R2, R0.reuse, 0x8, RZ ;  /* 0x0000000800027810 */ /* 0x040fe20007ffe0ff */
[----:B------:R-:W-:Y:S01]  /*11cd0*/  SHFL.IDX PT, R6, R4, 0x2, 0x1c1f ;  /* 0x005c1f0004067f89 */ /* 0x000fe200000e0000 */
[----:B------:R-:W-:-:S03]  /*11ce0*/  ISETP.GE.OR P1, PT, R0, UR4, P5 ;  /* 0x0000000400007c0c */ /* 0x000fc6000af26670 */
[----:B------:R-:W3:Y:S01]  /*11cf0*/  SHFL.IDX PT, R7, R3, 0x2, 0x1c1f ;  /* 0x005c1f0003077f89 */ /* 0x000ee200000e0000 */
[----:B------:R-:W-:-:S03]  /*11d00*/  SHF.R.S32.HI R16, RZ, 0x1f, R14 ;  /* 0x0000001fff107819 */ /* 0x000fc6000001140e */
[----:B------:R-:W-:Y:S01]  /*11d10*/  SHFL.IDX PT, R4, R4, 0x3, 0x1c1f ;  /* 0x007c1f0004047f89 */ /* 0x000fe200000e0000 */
[----:B------:R-:W-:-:S03]  /*11d20*/  ISETP.GE.OR P4, PT, R2, UR4, P5 ;  /* 0x0000000402007c0c */ /* 0x000fc6000af86670 */
[----:B------:R4:W5:Y:S01]  /*11d30*/  SHFL.IDX PT, R5, R3, 0x3, 0x1c1f ;  /* 0x007c1f0003057f89 */ /* 0x00096200000e0000 */
[C---:B------:R-:W-:Y:S02]  /*11d40*/  IADD3 R15, R0.reuse, 0x40, RZ ;  /* 0x00000040000f7810 */ /* 0x040fe40007ffe0ff */
[----:B------:R-:W-:Y:S02]  /*11d50*/  ISETP.GE.AND P3, PT, R0, UR4, PT ;  /* 0x0000000400007c0c */ /* 0x000fe4000bf66270 */
[----:B------:R-:W-:Y:S01]  /*11d60*/  ISETP.GE.AND P2, PT, R2, UR4, PT ;  /* 0x0000000402007c0c */ /* 0x000fe2000bf46270 */
[----:B------:R-:W-:Y:S01]  /*11d70*/  IMAD.MOV.U32 R2, RZ, RZ, R8 ;  /* 0x000000ffff027224 */ /* 0x000fe200078e0008 */
[----:B------:R-:W-:Y:S02]  /*11d80*/  IADD3 R0, R0, 0x48, RZ ;  /* 0x0000004800007810 */ /* 0x000fe40007ffe0ff */
[----:B------:R-:W-:Y:S02]  /*11d90*/  ISETP.GE.OR P0, PT, R15, UR4, P5 ;  /* 0x000000040f007c0c */ /* 0x000fe4000af06670 */
[----:B------:R-:W-:Y:S01]  /*11da0*/  ISETP.GE.OR P5, PT, R0, UR4, P5 ;  /* 0x0000000400007c0c */ /* 0x000fe2000afa6670 */
[----:B-1----:R1:W-:Y:S01]  /*11db0*/  @!P1 ST.E [R12.64], R19 ;  /* 0x000000130c009985 */ /* 0x0023e2000c101908 */
[----:B----4-:R-:W-:-:S02]  /*11dc0*/  IMAD.IADD R3, R9, 0x1, R17 ;  /* 0x0000000109037824 */ /* 0x010fc400078e0211 */
[----:B------:R-:W-:Y:S02]  /*11dd0*/  IMAD R9, R16, c[0x0][0x428], RZ ;  /* 0x00010a0010097a24 */ /* 0x000fe400078e02ff */
[----:B------:R-:W-:-:S04]  /*11de0*/  IMAD.WIDE.U32 R2, R14, c[0x0][0x428], R2 ;  /* 0x00010a000e027a25 */ /* 0x000fc800078e0002 */
[----:B------:R-:W-:Y:S01]  /*11df0*/  IMAD R8, R14, c[0x0][0x42c], R9 ;  /* 0x00010b000e087a24 */ /* 0x000fe200078e0209 */
[----:B--2---:R2:W-:Y:S01]  /*11e00*/  @!P4 ST.E [R10.64], R20 ;  /* 0x000000140a00c985 */ /* 0x0045e2000c101908 */
[----:B------:R-:W-:Y:S02]  /*11e10*/  LEA R29, P4, R2, c[0x0][0x400], 0x2 ;  /* 0x00010000021d7a11 */ /* 0x000fe400078810ff */
[----:B------:R-:W-:Y:S01]  /*11e20*/  IMAD.IADD R3, R3, 0x1, R8 ;  /* 0x0000000103037824 */ /* 0x000fe200078e0208 */
[----:B---3--:R3:W-:Y:S01]  /*11e30*/  @!P0 ST.E [R6.64], R21 ;  /* 0x0000001506008985 */ /* 0x0087e2000c101908 */
[----:B------:R-:W-:-:S03]  /*11e40*/  ISETP.GE.AND P1, PT, R15, UR4, PT ;  /* 0x000000040f007c0c */ /* 0x000fc6000bf26270 */
[----:B------:R-:W-:Y:S01]  /*11e50*/  LEA.HI.X R26, R2, c[0x0][0x404], R3, 0x2, P4 ;  /* 0x00010100021a7a11 */ /* 0x000fe200020f1403 */
[----:B-----5:R4:W-:Y:S01]  /*11e60*/  @!P5 ST.E [R4.64], R18 ;  /* 0x000000120400d985 */ /* 0x0209e2000c101908 */
[----:B------:R-:W-:Y:S02]  /*11e70*/  ISETP.GE.AND P0, PT, R0, UR4, PT ;  /* 0x0000000400007c0c */ /* 0x000fe4000bf06270 */
[C---:B------:R-:W-:Y:S01]  /*11e80*/  IADD3 R17, R45.reuse, 0x8, RZ ;  /* 0x000000082d117810 */ /* 0x040fe20007ffe0ff */
[----:B------:R4:W4:Y:S01]  /*11e90*/  SHFL.IDX PT, R0, R29, RZ, 0x1c1f ;  /* 0x001c1fff1d007589 */ /* 0x00092200000e0000 */
[C---:B------:R-:W-:Y:S02]  /*11ea0*/  IADD3 R16, R45.reuse, 0x10, RZ ;  /* 0x000000102d107810 */ /* 0x040fe40007ffe0ff */
[C---:B------:R-:W-:Y:S01]  /*11eb0*/  IADD3 R15, R45.reuse, 0x18, RZ ;  /* 0x000000182d0f7810 */ /* 0x040fe20007ffe0ff */
[----:B------:R4:W4:Y:S01]  /*11ec0*/  SHFL.IDX PT, R2, R26, RZ, 0x1c1f ;  /* 0x001c1fff1a027589 */ /* 0x00092200000e0000 */
[----:B------:R-:W-:-:S02]  /*11ed0*/  IADD3 R14, R45, 0x20, RZ ;  /* 0x000000202d0e7810 */ /* 0x000fc40007ffe0ff */
[C---:B-1----:R-:W-:Y:S02]  /*11ee0*/  IADD3 R13, R45.reuse, 0x28, RZ ;  /* 0x000000282d0d7810 */ /* 0x042fe40007ffe0ff */
[C---:B------:R-:W-:Y:S02]  /*11ef0*/  IADD3 R12, R45.reuse, 0x30, RZ ;  /* 0x000000302d0c7810 */ /* 0x040fe40007ffe0ff */
[C---:B------:R-:W-:Y:S02]  /*11f00*/  IADD3 R9, R45.reuse, 0x48, RZ ;  /* 0x000000482d097810 */ /* 0x040fe40007ffe0ff */
[C---:B------:R-:W-:Y:S02]  /*11f10*/  IADD3 R8, R45.reuse, 0x50, RZ ;  /* 0x000000502d087810 */ /* 0x040fe40007ffe0ff */
[C---:B--2---:R-:W-:Y:S02]  /*11f20*/  IADD3 R11, R45.reuse, 0x38, RZ ;  /* 0x000000382d0b7810 */ /* 0x044fe40007ffe0ff */
[----:B------:R-:W-:-:S02]  /*11f30*/  IADD3 R10, R45, 0x40, RZ ;  /* 0x000000402d0a7810 */ /* 0x000fc40007ffe0ff */
[C---:B---3--:R-:W-:Y:S02]  /*11f40*/  IADD3 R7, R45.reuse, 0x58, RZ ;  /* 0x000000582d077810 */ /* 0x048fe40007ffe0ff */
[C---:B------:R-:W-:Y:S02]  /*11f50*/  IADD3 R3, R45.reuse, 0x60, RZ ;  /* 0x000000602d037810 */ /* 0x040fe40007ffe0ff */
[C---:B------:R-:W-:Y:S02]  /*11f60*/  IADD3 R6, R45.reuse, 0x68, RZ ;  /* 0x000000682d067810 */ /* 0x040fe40007ffe0ff */
[C---:B----4-:R-:W-:Y:S02]  /*11f70*/  IADD3 R5, R45.reuse, 0x70, RZ ;  /* 0x000000702d057810 */ /* 0x050fe40007ffe0ff */
[----:B------:R-:W-:Y:S02]  /*11f80*/  IADD3 R4, R45, 0x78, RZ ;  /* 0x000000782d047810 */ /* 0x000fe40007ffe0ff */
        /* <DEDUP_REMOVED lines=15> */
[----:B------:R-:W-:Y:S01]  /*12080*/  SHF.R.S32.HI R43, RZ, 0x1f, R4 ;  /* 0x0000001fff2b7819 */ /* 0x000fe20000011404 */
[----:B------:R-:W-:Y:S05]  /*12090*/  @P3 BRA `(.L_x_970) ;  /* 0x0000041000003947 */ /* 0x000fea0003800000 */
[----:B------:R-:W-:Y:S02]  /*120a0*/  ISETP.GE.AND P5, PT, R45, c[0x0][0x3c8], PT ;  /* 0x0000f2002d007a0c */ /* 0x000fe40003fa6270 */
[----:B------:R-:W-:Y:S02]  /*120b0*/  ISETP.GE.AND P4, PT, R17, c[0x0][0x3c8], PT ;  /* 0x0000f20011007a0c */ /* 0x000fe40003f86270 */
[----:B------:R-:W-:-:S09]  /*120c0*/  ISETP.GE.AND P6, PT, R6, c[0x0][0x3c8], PT ;  /* 0x0000f20006007a0c */ /* 0x000fd20003fc6270 */
[----:B------:R-:W-:-:S04]  /*120d0*/  @!P5 LEA R18, P3, R45, R0, 0x2 ;  /* 0x000000002d12d211 */ /* 0x000fc800078610ff */
[----:B------:R-:W-:Y:S02]  /*120e0*/  @!P5 LEA.HI.X R19, R45, R2, R27, 0x2, P3 ;  /* 0x000000022d13d211 */ /* 0x000fe400018f141b */
[----:B------:R-:W-:-:S03]  /*120f0*/  ISETP.GE.AND P3, PT, R16, c[0x0][0x3c8], PT ;  /* 0x0000f20010007a0c */ /* 0x000fc60003f66270 */
[----:B------:R1:W-:Y:S02]  /*12100*/  @!P5 ST.E.64 [R18.64], R140 ;  /* 0x0000008c1200d985 */ /* 0x0003e4000c101b08 */
[----:B-1----:R-:W-:-:S04]  /*12110*/  @!P4 LEA R18, P5, R17, R0, 0x2 ;  /* 0x000000001112c211 */ /* 0x002fc800078a10ff */
        /* <DEDUP_REMOVED lines=42> */
[----:B------:R1:W-:Y:S01]  /*123c0*/  @!P3 ST.E.64 [R18.64], R96 ;  /* 0x000000601200b985 */ /* 0x0003e2000c101b08 */
[----:B------:R-:W-:-:S04]  /*123d0*/  @!P5 LEA R24, P3, R3, R0, 0x2 ;  /* 0x000000000318d211 */ /* 0x000fc800078610ff */
[----:B------:R-:W-:Y:S02]  /*123e0*/  @!P5 LEA.HI.X R25, R3, R2, R40, 0x2, P3 ;  /* 0x000000020319d211 */ /* 0x000fe400018f1428 */
[----:B------:R-:W-:Y:S02]  /*123f0*/  ISETP.GE.AND P5, PT, R5, c[0x0][0x3c8], PT ;  /* 0x0000f20005007a0c */ /* 0x000fe40003fa6270 */
[----:B------:R-:W-:-:S04]  /*12400*/  @!P6 LEA R22, P3, R6, R0, 0x2 ;  /* 0x000000000616e211 */ /* 0x000fc800078610ff */
[----:B------:R-:W-:-:S07]  /*12410*/  @!P6 LEA.HI.X R23, R6, R2, R41, 0x2, P3 ;  /* 0x000000020617e211 */ /* 0x000fce00018f1429 */
[----:B------:R-:W-:-:S04]  /*12420*/  @!P5 LEA R20, P3, R5, R0, 0x2 ;  /* 0x000000000514d211 */ /* 0x000fc800078610ff */
[----:B------:R-:W-:Y:S02]  /*12430*/  @!P5 LEA.HI.X R21, R5, R2, R42, 0x2, P3 ;  /* 0x000000020515d211 */ /* 0x000fe400018f142a */
[----:B-1----:R-:W-:-:S04]  /*12440*/  @!P4 LEA R18, P3, R4, R0, 0x2 ;  /* 0x000000000412c211 */ /* 0x002fc800078610ff */
[----:B------:R-:W-:Y:S02]  /*12450*/  @!P4 LEA.HI.X R19, R4, R2, R43, 0x2, P3 ;  /* 0x000000020413c211 */ /* 0x000fe400018f142b */
[----:B------:R-:W-:-:S13]  /*12460*/  ISETP.GE.AND P3, PT, R3, c[0x0][0x3c8], PT ;  /* 0x0000f20003007a0c */ /* 0x000fda0003f66270 */
[----:B------:R1:W-:Y:S04]  /*12470*/  @!P3 ST.E.64 [R24.64], R100 ;  /* 0x000000641800b985 */ /* 0x0003e8000c101b08 */
[----:B------:R1:W-:Y:S04]  /*12480*/  @!P6 ST.E.64 [R22.64], R112 ;  /* 0x000000701600e985 */ /* 0x0003e8000c101b08 */
[----:B------:R1:W-:Y:S04]  /*12490*/  @!P5 ST.E.64 [R20.64], R116 ;  /* 0x000000741400d985 */ /* 0x0003e8000c101b08 */
[----:B------:R1:W-:Y:S02]  /*124a0*/  @!P4 ST.E.64 [R18.64], R128 ;  /* 0x000000801200c985 */ /* 0x0003e4000c101b08 */
.L_x_970:
[----:B------:R-:W-:Y:S05]  /*124b0*/  BSYNC B0 ;  /* 0x0000000000007941 */ /* 0x000fea0003800000 */
.L_x_969:
[----:B------:R2:W3:Y:S01]  /*124c0*/  SHFL.IDX PT, R2, R26, 0x1, 0x1c1f ;  /* 0x003c1f001a027f89 */ /* 0x0004e200000e0000 */
[----:B------:R-:W-:Y:S03]  /*124d0*/  BSSY B0, `(.L_x_971) ;  /* 0x0000043000007945 */ /* 0x000fe60003800000 */
[----:B------:R2:W4:Y:S01]  /*124e0*/  SHFL.IDX PT, R0, R29, 0x1, 0x1c1f ;  /* 0x003c1f001d007f89 */ /* 0x00052200000e0000 */
[----:B------:R-:W-:Y:S05]  /*124f0*/  @P2 BRA `(.L_x_972) ;  /* 0x0000040000002947 */ /* 0x000fea0003800000 */
[----:B------:R-:W-:Y:S02]  /*12500*/  ISETP.GE.AND P5, PT, R45, c[0x0][0x3c8], PT ;  /* 0x0000f2002d007a0c */ /* 0x000fe40003fa6270 */
[----:B------:R-:W-:-:S02]  /*12510*/  ISETP.GE.AND P2, PT, R17, c[0x0][0x3c8], PT ;  /* 0x0000f20011007a0c */ /* 0x000fc40003f46270 */
[----:B------:R-:W-:-:S09]  /*12520*/  ISETP.GE.AND P3, PT, R16, c[0x0][0x3c8], PT ;  /* 0x0000f20010007a0c */ /* 0x000fd20003f66270 */
[----:B-1--4-:R-:W-:-:S04]  /*12530*/  @!P5 LEA R18, P4, R45, R0, 0x2 ;  /* 0x000000002d12d211 */ /* 0x012fc800078810ff */
[----:B---3--:R-:W-:Y:S02]  /*12540*/  @!P5 LEA.HI.X R19, R45, R2, R27, 0x2, P4 ;  /* 0x000000022d13d211 */ /* 0x008fe400020f141b */
[----:B------:R-:W-:-:S03]  /*12550*/  @!P2 LEA R20, P4, R17, R0, 0x2 ;  /* 0x000000001114a211 */ /* 0x000fc600078810ff */
[----:B------:R1:W-:Y:S01]  /*12560*/  @!P5 ST.E.64 [R18.64], R142 ;  /* 0x0000008e1200d985 */ /* 0x0003e2000c101b08 */
[----:B------:R-:W-:Y:S02]  /*12570*/  ISETP.GE.AND P5, PT, R15, c[0x0][0x3c8], PT ;  /* 0x0000f2000f007a0c */ /* 0x000fe40003fa6270 */
[----:B------:R-:W-:-:S05]  /*12580*/  @!P2 LEA.HI.X R21, R17, R2, R28, 0x2, P4 ;  /* 0x000000021115a211 */ /* 0x000fca00020f141c */
[----:B------:R3:W-:Y:S01]  /*12590*/  @!P2 ST.E.64 [R20.64], R162 ;  /* 0x000000a21400a985 */ /* 0x0007e2000c101b08 */
[----:B------:R-:W-:Y:S02]  /*125a0*/  ISETP.GE.AND P2, PT, R14, c[0x0][0x3c8], PT ;  /* 0x0000f2000e007a0c */ /* 0x000fe40003f46270 */
[----:B-1----:R-:W-:-:S04]  /*125b0*/  @!P3 LEA R18, P4, R16, R0, 0x2 ;  /* 0x000000001012b211 */ /* 0x002fc800078810ff */
[----:B------:R-:W-:Y:S02]  /*125c0*/  @!P3 LEA.HI.X R19, R16, R2, R30, 0x2, P4 ;  /* 0x000000021013b211 */ /* 0x000fe400020f141e */
[----:B---3--:R-:W-:-:S03]  /*125d0*/  @!P5 LEA R20, P4, R15, R0, 0x2 ;  /* 0x000000000f14d211 */ /* 0x008fc600078810ff */
        /* <DEDUP_REMOVED lines=33> */
[----:B------:R-:W-:Y:S02]  /*127f0*/  @!P3 LEA.HI.X R21, R7, R2, R38, 0x2, P4 ;  /* 0x000000020715b211 */ /* 0x000fe400020f1426 */
[----:B------:R-:W-:-:S03]  /*12800*/  ISETP.GE.AND P4, PT, R6, c[0x0][0x3c8], PT ;  /* 0x0000f20006007a0c */ /* 0x000fc60003f86270 */
[----:B------:R3:W-:Y:S01]  /*12810*/  @!P3 ST.E.64 [R20.64], R98 ;  /* 0x000000621400b985 */ /* 0x0007e2000c101b08 */
[----:B------:R-:W-:Y:S02]  /*12820*/  ISETP.GE.AND P3, PT, R5, c[0x0][0x3c8], PT ;  /* 0x0000f20005007a0c */ /* 0x000fe40003f66270 */
[----:B-1----:R-:W-:-:S04]  /*12830*/  @!P5 LEA R18, P2, R3, R0, 0x2 ;  /* 0x000000000312d211 */ /* 0x002fc800078410ff */
[----:B------:R-:W-:Y:S02]  /*12840*/  @!P5 LEA.HI.X R19, R3, R2, R40, 0x2, P2 ;  /* 0x000000020313d211 */ /* 0x000fe400010f1428 */
[----:B------:R-:W-:-:S03]  /*12850*/  ISETP.GE.AND P2, PT, R4, c[0x0][0x3c8], PT ;  /* 0x0000f20004007a0c */ /* 0x000fc60003f46270 */
[----:B------:R1:W-:Y:S01]  /*12860*/  @!P5 ST.E.64 [R18.64], R102 ;  /* 0x000000661200d985 */ /* 0x0003e2000c101b08 */
[----:B------:R-:W-:-:S04]  /*12870*/  @!P4 LEA R22, P5, R6, R0, 0x2 ;  /* 0x000000000616c211 */ /* 0x000fc800078a10ff */
[----:B------:R-:W-:Y:S02]  /*12880*/  @!P4 LEA.HI.X R23, R6, R2, R41, 0x2, P5 ;  /* 0x000000020617c211 */ /* 0x000fe400028f1429 */
[----:B---3--:R-:W-:-:S03]  /*12890*/  @!P3 LEA R20, P5, R5, R0, 0x2 ;  /* 0x000000000514b211 */ /* 0x008fc600078a10ff */
[----:B------:R3:W-:Y:S01]  /*128a0*/  @!P4 ST.E.64 [R22.64], R114 ;  /* 0x000000721600c985 */ /* 0x0007e2000c101b08 */
[----:B------:R-:W-:-:S05]  /*128b0*/  @!P3 LEA.HI.X R21, R5, R2, R42, 0x2, P5 ;  /* 0x000000020515b211 */ /* 0x000fca00028f142a */
[----:B------:R3:W-:Y:S01]  /*128c0*/  @!P3 ST.E.64 [R20.64], R118 ;  /* 0x000000761400b985 */ /* 0x0007e2000c101b08 */
[----:B-1----:R-:W-:-:S04]  /*128d0*/  @!P2 LEA R18, P5, R4, R0, 0x2 ;  /* 0x000000000412a211 */ /* 0x002fc800078a10ff */
[----:B------:R-:W-:-:S05]  /*128e0*/  @!P2 LEA.HI.X R19, R4, R2, R43, 0x2, P5 ;  /* 0x000000020413a211 */ /* 0x000fca00028f142b */
[----:B------:R3:W-:Y:S04]  /*128f0*/  @!P2 ST.E.64 [R18.64], R130 ;  /* 0x000000821200a985 */ /* 0x0007e8000c101b08 */
.L_x_972:
[----:B------:R-:W-:Y:S05]  /*12900*/  BSYNC B0 ;  /* 0x0000000000007941 */ /* 0x000fea0003800000 */
.L_x_971:
[----:B---3--:R3:W1:Y:S01]  /*12910*/  SHFL.IDX PT, R2, R26, 0x2, 0x1c1f ;  /* 0x005c1f001a027f89 */ /* 0x00866200000e0000 */
[----:B------:R-:W-:Y:S03]  /*12920*/  BSSY B0, `(.L_x_973) ;  /* 0x0000043000007945 */ /* 0x000fe60003800000 */
[----:B----4-:R3:W4:Y:S01]  /*12930*/  SHFL.IDX PT, R0, R29, 0x2, 0x1c1f ;  /* 0x005c1f001d007f89 */ /* 0x01072200000e0000 */
[----:B------:R-:W-:Y:S05]  /*12940*/  @P1 BRA `(.L_x_974) ;  /* 0x0000040000001947 */ /* 0x000fea0003800000 */
[----:B------:R-:W-:Y:S02]  /*12950*/  ISETP.GE.AND P3, PT, R45, c[0x0][0x3c8], PT ;  /* 0x0000f2002d007a0c */ /* 0x000fe40003f66270 */
[----:B------:R-:W-:Y:S02]  /*12960*/  ISETP.GE.AND P5, PT, R17, c[0x0][0x3c8], PT ;  /* 0x0000f20011007a0c */ /* 0x000fe40003fa6270 */
[----:B------:R-:W-:Y:S02]  /*12970*/  ISETP.GE.AND P2, PT, R16, c[0x0][0x3c8], PT ;  /* 0x0000f20010007a0c */ /* 0x000fe40003f46270 */
[----:B------:R-:W-:-:S07]  /*12980*/  ISETP.GE.AND P1, PT, R15, c[0x0][0x3c8], PT ;  /* 0x0000f2000f007a0c */ /* 0x000fce0003f26270 */
[----:B-1--4-:R-:W-:-:S04]  /*12990*/  @!P3 LEA R18, P4, R45, R0, 0x2 ;  /* 0x000000002d12b211 */ /* 0x012fc800078810ff */
[----:B------:R-:W-:Y:S02]  /*129a0*/  @!P3 LEA.HI.X R19, R45, R2, R27, 0x2, P4 ;  /* 0x000000022d13b211 */ /* 0x000fe400020f141b */
        /* <DEDUP_REMOVED lines=8> */
[----:B----4-:R-:W-:-:S03]  /*12a30*/  @!P1 LEA R20, P4, R15, R0, 0x2 ;  /* 0x000000000f149211 */ /* 0x010fc600078810ff */
        /* <DEDUP_REMOVED lines=23> */
[----:B------:R-:W-:-:S03]  /*12bb0*/  @!P5 LEA R22, P4, R9, R0, 0x2 ;  /* 0x000000000916d211 */ /* 0x000fc600078810ff */
[----:B------:R1:W-:Y:S01]  /*12bc0*/  @!P3 ST.E.64 [R18.64], R72 ;  /* 0x000000481200b985 */ /* 0x0003e2000c101b08 */
[----:B------:R-:W-:Y:S02]  /*12bd0*/  @!P5 LEA.HI.X R23, R9, R2, R37, 0x2, P4 ;  /* 0x000000020917d211 */ /* 0x000fe400020f1425 */
[----:B------:R-:W-:Y:S02]  /*12be0*/  ISETP.GE.AND P4, PT, R3, c[0x0][0x3c8], PT ;  /* 0x0000f20003007a0c */ /* 0x000fe40003f86270 */
[C---:B----4-:R-:W-:Y:S01]  /*12bf0*/  @!P2 LEA R20, P3, R8.reuse, R0, 0x2 ;  /* 0x000000000814a211 */ /* 0x050fe200078610ff */
[----:B------:R4:W-:Y:S03]  /*12c00*/  @!P5 ST.E.64 [R22.64], R76 ;  /* 0x0000004c1600d985 */ /* 0x0009e6000c101b08 */
        /* <DEDUP_REMOVED lines=8> */
[----:B------:R-:W-:Y:S02]  /*12c90*/  ISETP.GE.AND P1, PT, R4, c[0x0][0x3c8], PT ;  /* 0x0000f20004007a0c */ /* 0x000fe40003f26270 */
[----:B------:R-:W-:Y:S02]  /*12ca0*/  @!P4 LEA.HI.X R25, R3, R2, R40, 0x2, P5 ;  /* 0x000000020319c211 */ /* 0x000fe400028f1428 */
[----:B----4-:R-:W-:-:S03]  /*12cb0*/  @!P3 LEA R22, P5, R6, R0, 0x2 ;  /* 0x000000000616b211 */ /* 0x010fc600078a10ff */
[----:B------:R4:W-:Y:S01]  /*12cc0*/  @!P4 ST.E.64 [R24.64], R104 ;  /* 0x000000681800c985 */ /* 0x0009e2000c101b08 */
[----:B------:R-:W-:Y:S02]  /*12cd0*/  @!P3 LEA.HI.X R23, R6, R2, R41, 0x2, P5 ;  /* 0x000000020617b211 */ /* 0x000fe400028f1429 */
[----:B-----5:R-:W-:-:S03]  /*12ce0*/  @!P2 LEA R20, P5, R5, R0, 0x2 ;  /* 0x000000000514a211 */ /* 0x020fc600078a10ff */
[----:B------:R4:W-:Y:S01]  /*12cf0*/  @!P3 ST.E.64 [R22.64], R108 ;  /* 0x0000006c1600b985 */ /* 0x0009e2000c101b08 */
[----:B------:R-:W-:-:S05]  /*12d00*/  @!P2 LEA.HI.X R21, R5, R2, R42, 0x2, P5 ;  /* 0x000000020515a211 */ /* 0x000fca00028f142a */
[----:B------:R4:W-:Y:S01]  /*12d10*/  @!P2 ST.E.64 [R20.64], R120 ;  /* 0x000000781400a985 */ /* 0x0009e2000c101b08 */
[----:B-1----:R-:W-:-:S04]  /*12d20*/  @!P1 LEA R18, P5, R4, R0, 0x2 ;  /* 0x0000000004129211 */ /* 0x002fc800078a10ff */
[----:B------:R-:W-:-:S05]  /*12d30*/  @!P1 LEA.HI.X R19, R4, R2, R43, 0x2, P5 ;  /* 0x0000000204139211 */ /* 0x000fca00028f142b */
[----:B------:R4:W-:Y:S04]  /*12d40*/  @!P1 ST.E.64 [R18.64], R124 ;  /* 0x0000007c12009985 */ /* 0x0009e8000c101b08 */
.L_x_974:
[----:B------:R-:W-:Y:S05]  /*12d50*/  BSYNC B0 ;  /* 0x0000000000007941 */ /* 0x000fea0003800000 */
.L_x_973:
[----:B-1----:R1:W2:Y:S04]  /*12d60*/  SHFL.IDX PT, R2, R26, 0x3, 0x1c1f ;  /* 0x007c1f001a027f89 */ /* 0x0022a800000e0000 */
[----:B----4-:R1:W4:Y:S01]  /*12d70*/  SHFL.IDX PT, R0, R29, 0x3, 0x1c1f ;  /* 0x007c1f001d007f89 */ /* 0x01032200000e0000 */
[----:B------:R-:W-:Y:S05]  /*12d80*/  @P0 BRA `(.L_x_975) ;  /* 0x000006e000000947 */ /* 0x000fea0003800000 */
[----:B------:R-:W-:Y:S02]  /*12d90*/  ISETP.GE.AND P3, PT, R45, c[0x0][0x3c8], PT ;  /* 0x0000f2002d007a0c */ /* 0x000fe40003f66270 */
[----:B------:R-:W-:Y:S02]  /*12da0*/  ISETP.GE.AND P2, PT, R17, c[0x0][0x3c8], PT ;  /* 0x0000f20011007a0c */ /* 0x000fe40003f46270 */
[----:B------:R-:W-:Y:S02]  /*12db0*/  ISETP.GE.AND P1, PT, R16, c[0x0][0x3c8], PT ;  /* 0x0000f20010007a0c */ /* 0x000fe40003f26270 */
[----:B------:R-:W-:-:S02]  /*12dc0*/  ISETP.GE.AND P0, PT, R15, c[0x0][0x3c8], PT ;  /* 0x0000f2000f007a0c */ /* 0x000fc40003f06270 */
[----:B------:R-:W-:-:S05]  /*12dd0*/  ISETP.GE.AND P4, PT, R14, c[0x0][0x3c8], PT ;  /* 0x0000f2000e007a0c */ /* 0x000fca0003f86270 */
[----:B----4-:R-:W-:-:S04]  /*12de0*/  @!P3 LEA R18, P5, R45, R0, 0x2 ;  /* 0x000000002d12b211 */ /* 0x010fc800078a10ff */
[----:B--2---:R-:W-:Y:S02]  /*12df0*/  @!P3 LEA.HI.X R19, R45, R2, R27, 0x2, P5 ;  /* 0x000000022d13b211 */ /* 0x004fe400028f141b */
[----:B------:R-:W-:-:S03]  /*12e00*/  @!P2 LEA R20, P5, R17, R0, 0x2 ;  /* 0x000000001114a211 */ /* 0x000fc600078a10ff */
[----:B------:R2:W-:Y:S01]  /*12e10*/  @!P3 ST.E.64 [R18.64], R146 ;  /* 0x000000921200b985 */ /* 0x0005e2000c101b08 */
[----:B------:R-:W-:Y:S02]  /*12e20*/  @!P2 LEA.HI.X R21, R17, R2, R28, 0x2, P5 ;  /* 0x000000021115a211 */ /* 0x000fe400028f141c */
[----:B------:R-:W-:-:S03]  /*12e30*/  ISETP.GE.AND P3, PT, R13, c[0x0][0x3c8], PT ;  /* 0x0000f2000d007a0c */ /* 0x000fc60003f66270 */
[----:B------:R4:W-:Y:S01]  /*12e40*/  @!P2 ST.E.64 [R20.64], R150 ;  /* 0x000000961400a985 */ /* 0x0009e2000c101b08 */
[----:B--2---:R-:W-:-:S04]  /*12e50*/  @!P1 LEA R18, P5, R16, R0, 0x2 ;  /* 0x0000000010129211 */ /* 0x004fc800078a10ff */
[----:B------:R-:W-:Y:S02]  /*12e60*/  @!P1 LEA.HI.X R19, R16, R2, R30, 0x2, P5 ;  /* 0x0000000210139211 */ /* 0x000fe400028f141e */
[CC--:B----4-:R-:W-:Y:S02]  /*12e70*/  @!P0 LEA R20, P2, R15.reuse, R0.reuse, 0x2 ;  /* 0x000000000f148211 */ /* 0x0d0fe400078410ff */
[----:B------:R-:W-:Y:S01]  /*12e80*/  @!P4 LEA R22, P5, R14, R0, 0x2 ;  /* 0x000000000e16c211 */ /* 0x000fe200078a10ff */
[----:B------:R2:W-:Y:S01]  /*12e90*/  @!P1 ST.E.64 [R18.64], R154 ;  /* 0x0000009a12009985 */ /* 0x0005e2000c101b08 */
[-C--:B------:R-:W-:Y:S02]  /*12ea0*/  @!P0 LEA.HI.X R21, R15, R2.reuse, R32, 0x2, P2 ;  /* 0x000000020f158211 */ /* 0x080fe400010f1420 */
[----:B------:R-:W-:Y:S02]  /*12eb0*/  ISETP.GE.AND P2, PT, R12, c[0x0][0x3c8], PT ;  /* 0x0000f2000c007a0c */ /* 0x000fe40003f46270 */
[----:B------:R-:W-:Y:S01]  /*12ec0*/  ISETP.GE.AND P1, PT, R11, c[0x0][0x3c8], PT ;  /* 0x0000f2000b007a0c */ /* 0x000fe20003f26270 */
[----:B------:R-:W-:Y:S01]  /*12ed0*/  @!P0 ST.E.64 [R20.64], R158 ;  /* 0x0000009e14008985 */ /* 0x000fe2000c101b08 */
[----:B------:R-:W-:-:S02]  /*12ee0*/  @!P4 LEA.HI.X R23, R14, R2, R31, 0x2, P5 ;  /* 0x000000020e17c211 */ /* 0x000fc400028f141f */
[----:B------:R-:W-:-:S03]  /*12ef0*/  ISETP.GE.AND P0, PT, R10, c[0x0][0x3c8], PT ;  /* 0x0000f2000a007a0c */ /* 0x000fc60003f06270 */
[----:B------:R-:W-:Y:S01]  /*12f00*/  @!P4 ST.E.64 [R22.64], R166 ;  /* 0x000000a61600c985 */ /* 0x000fe2000c101b08 */
[----:B--2---:R-:W-:-:S04]  /*12f10*/  @!P3 LEA R18, P5, R13, R0, 0x2 ;  /* 0x000000000d12b211 */ /* 0x004fc800078a10ff */
[----:B------:R-:W-:Y:S02]  /*12f20*/  @!P3 LEA.HI.X R19, R13, R2, R33, 0x2, P5 ;  /* 0x000000020d13b211 */ /* 0x000fe400028f1421 */
[----:B------:R-:W-:-:S03]  /*12f30*/  @!P2 LEA R16, P5, R12, R0, 0x2 ;  /* 0x000000000c10a211 */ /* 0x000fc600078a10ff */
[----:B------:R-:W-:Y:S01]  /*12f40*/  @!P3 ST.E.64 [R18.64], R170 ;  /* 0x000000aa1200b985 */ /* 0x000fe2000c101b08 */
[----:B------:R-:W-:Y:S02]  /*12f50*/  @!P2 LEA.HI.X R17, R12, R2, R34, 0x2, P5 ;  /* 0x000000020c11a211 */ /* 0x000fe400028f1422 */
        /* <DEDUP_REMOVED lines=16> */
[----:B----4-:R-:W-:Y:S02]  /*13060*/  @!P3 LEA R12, P5, R7, R0, 0x2 ;  /* 0x00000000070cb211 */ /* 0x010fe400078a10ff */
[-C--:B------:R-:W-:Y:S02]  /*13070*/  @!P4 LEA.HI.X R15, R8, R2.reuse, R39, 0x2, P0 ;  /* 0x00000002080fc211 */ /* 0x080fe400000f1427 */
[----:B------:R-:W-:Y:S02]  /*13080*/  ISETP.GE.AND P0, PT, R5, c[0x0][0x3c8], PT ;  /* 0x0000f20005007a0c */ /* 0x000fe40003f06270 */
[----:B------:R-:W-:Y:S01]  /*13090*/  @!P3 LEA.HI.X R13, R7, R2, R38, 0x2, P5 ;  /* 0x00000002070db211 */ /* 0x000fe200028f1426 */
[----:B------:R2:W-:Y:S04]  /*130a0*/  @!P4 ST.E.64 [R14.64], R90 ;  /* 0x0000005a0e00c985 */ /* 0x0005e8000c101b08 */
[----:B------:R2:W-:Y:S01]  /*130b0*/  @!P3 ST.E.64 [R12.64], R94 ;  /* 0x0000005e0c00b985 */ /* 0x0005e2000c101b08 */
[----:B-----5:R-:W-:-:S04]  /*130c0*/  @!P2 LEA R10, P5, R3, R0, 0x2 ;  /* 0x00000000030aa211 */ /* 0x020fc800078a10ff */
        /* <DEDUP_REMOVED lines=10> */
[----:B--2---:R-:W-:-:S04]  /*13170*/  LEA R6, P0, R4, R0, 0x2 ;  /* 0x0000000004067211 */ /* 0x004fc800078010ff */
[----:B------:R-:W-:-:S05]  /*13180*/  LEA.HI.X R7, R4, R2, R43, 0x2, P0 ;  /* 0x0000000204077211 */ /* 0x000fca00000f142b */
[----:B------:R2:W-:Y:S01]  /*13190*/  ST.E.64 [R6.64], R126 ;  /* 0x0000007e06007985 */ /* 0x0005e2000c101b08 */
[----:B------:R-:W-:Y:S05]  /*131a0*/  BRA `(.L_x_975) ;  /* 0x000002c000007947 */ /* 0x000fea0003800000 */
.L_x_967:
        /* <DEDUP_REMOVED lines=44> */
.L_x_975:
[----:B------:R-:W-:Y:S05]  /*13470*/  BSYNC B1 ;  /* 0x0000000000017941 */ /* 0x000fea0003800000 */
.L_x_966:
[----:B------:R-:W-:-:S13]  /*13480*/  ISETP.NE.AND P0, PT, RZ, UR6, PT ;  /* 0x00000006ff007c0c */ /* 0x000fda000bf05270 */
[----:B------:R-:W-:Y:S01]  /*13490*/  @P0 WARPSYNC 0xffffffff ;  /* 0xffffffff00000948 */ /* 0x000fe20003800000 */
[----:B------:R-:W-:Y:S06]  /*134a0*/  @P0 BAR.SYNC.DEFER_BLOCKING 0x5, 0x80 ;  /* 0x0142000000000b1d */ /* 0x000fec0000010000 */
[----:B--2-4-:R-:W2:Y:S04]  /*134b0*/  @P0 LDS R0, [0x10100] ;  /* 0x01010000ff000984 */ /* 0x014ea80000000800 */
[----:B--2---:R2:W-:Y:S04]  /*134c0*/  @P0 STL [R1+0x5c], R0 ;  /* 0x00005c0001000387 */ /* 0x0045e80000100800 */
[----:B------:R-:W-:Y:S06]  /*134d0*/  @P0 BAR.ARV 0x4, 0x80 ;  /* 0x0102000000000b1d */ /* 0x000fec0000002000 */
[----:B------:R-:W-:Y:S05]  /*134e0*/  @P0 BRA `(.L_x_976) ;  /* 0x0000009000000947 */ /* 0x000fea0003800000 */
[----:B------:R-:W-:Y:S05]  /*134f0*/  BRA.DIV ~URZ, `(.L_x_977) ;  /* 0x00000a527f007947 */ /* 0x000fea000b800000 */
[----:B--2---:R2:W4:Y:S02]  /*13500*/  SHFL.IDX PT, R0, R44, RZ, 0x1f ;  /* 0x00001fff2c007589 */ /* 0x00452400000e0000 */
.L_x_994:
[----:B------:R-:W5:Y:S01]  /*13510*/  S2R R2, SR_TID.X ;  /* 0x0000000000027919 */ /* 0x000f620000002100 */
[----:B------:R-:W-:Y:S03]  /*13520*/  WARPSYNC 0xffffffff ;  /* 0xffffffff00007948 */ /* 0x000fe60003800000 */
[----:B------:R-:W-:Y:S06]  /*13530*/  BAR.SYNC.DEFER_BLOCKING 0x4, 0x80 ;  /* 0x0102000000007b1d */ /* 0x000fec0000010000 */
[----:B----4-:R4:W-:Y:S01]  /*13540*/  STL [R1+0x5c], R0 ;  /* 0x00005c0001007387 */ /* 0x0109e20000100800 */
[----:B-----5:R-:W-:-:S13]  /*13550*/  LOP3.LUT P0, RZ, R2, 0x7f, RZ, 0xc0, !PT ;  /* 0x0000007f02ff7812 */ /* 0x020fda000780c0ff */
[----:B------:R4:W-:Y:S04]  /*13560*/  @!P0 STS [0x10100], R44 ;  /* 0x0101002cff008388 */ /* 0x0009e80000000800 */
[----:B------:R-:W-:Y:S06]  /*13570*/  BAR.ARV 0x5, 0x80 ;  /* 0x0142000000007b1d */ /* 0x000fec0000002000 */
.L_x_976:
[----:B--2-4-:R-:W2:Y:S02]  /*13580*/  LDL R0, [R1+0x5c] ;  /* 0x00005c0001007983 */ /* 0x014ea40000100800 */
[----:B--2---:R-:W-:-:S13]  /*13590*/  ISETP.GE.AND P0, PT, R0, c[0x0][0x538], PT ;  /* 0x00014e0000007a0c */ /* 0x004fda0003f06270 */
[----:B-1-3--:R-:W-:Y:S01]  /*135a0*/  @P0 CALL.REL.NOINC `(.L_x_978) ;  /* 0x0000001000000944 */ /* 0x00afe20003c00000 */
[----:B------:R-:W-:Y:S05]  /*135b0*/  BRA `(.L_x_979) ;  /* 0xfffed1c000007947 */ /* 0x000fea000383ffff */
.L_x_978:
[----:B------:R-:W-:Y:S05]  /*135c0*/  EXIT ;  /* 0x000000000000794d */ /* 0x000fea0003800000 */
.L_x_930:
[----:B-1----:R-:W-:Y:S01]  /*135d0*/  IMAD.MOV.U32 R9, RZ, RZ, R5 ;  /* 0x000000ffff097224 */ /* 0x002fe200078e0005 */
[----:B------:R-:W-:Y:S01]  /*135e0*/  MOV R8, RZ ;  /* 0x000000ff00087202 */ /* 0x000fe20000000f00 */
[----:B------:R-:W-:Y:S01]  /*135f0*/  IMAD.MOV.U32 R3, RZ, RZ, 0x181f ;  /* 0x0000181fff037424 */ /* 0x000fe200078e00ff */
[----:B------:R-:W-:Y:S02]  /*13600*/  MOV R2, 0x13620 ;  /* 0x0001362000027802 */ /* 0x000fe40000000f00 */
[----:B------:R-:W-:Y:S05]  /*13610*/  CALL.REL.NOINC `($__internal_19_$__cuda_sm70_shflsync_idx_p) ;  /* 0x000009e000007944 */ /* 0x000fea0003c00000 */
[----:B------:R-:W-:Y:S01]  /*13620*/  MOV R7, R8 ;  /* 0x0000000800077202 */ /* 0x000fe20000000f00 */
[----:B------:R-:W-:Y:S05]  /*13630*/  BRA `(.L_x_980) ;  /* 0xfffee1e000007947 */ /* 0x000fea000383ffff */
.L_x_931:
[----:B-1----:R-:W-:Y:S01]  /*13640*/  IMAD.MOV.U32 R9, RZ, RZ, R6 ;  /* 0x000000ffff097224 */ /* 0x002fe200078e0006 */
[----:B------:R-:W-:Y:S01]  /*13650*/  MOV R8, RZ ;  /* 0x000000ff00087202 */ /* 0x000fe20000000f00 */
[----:B------:R-:W-:Y:S01]  /*13660*/  IMAD.MOV.U32 R3, RZ, RZ, 0x181f ;  /* 0x0000181fff037424 */ /* 0x000fe200078e00ff */
[----:B------:R-:W-:Y:S02]  /*13670*/  MOV R2, 0x13690 ;  /* 0x0001369000027802 */ /* 0x000fe40000000f00 */
[----:B--23--:R-:W-:Y:S05]  /*13680*/  CALL.REL.NOINC `($__internal_19_$__cuda_sm70_shflsync_idx_p) ;  /* 0x0000097000007944 */ /* 0x00cfea0003c00000 */
[----:B------:R-:W-:Y:S01]  /*13690*/  MOV R3, R8 ;  /* 0x0000000800037202 */ /* 0x000fe20000000f00 */
[----:B------:R-:W-:Y:S05]  /*136a0*/  BRA `(.L_x_981) ;  /* 0xfffee19000007947 */ /* 0x000fea000383ffff */
.L_x_934:
[----:B--2---:R-:W-:Y:S01]  /*136b0*/  IMAD.MOV.U32 R9, RZ, RZ, R5 ;  /* 0x000000ffff097224 */ /* 0x004fe200078e0005 */
[----:B------:R-:W-:Y:S01]  /*136c0*/  MOV R8, 0x1 ;  /* 0x0000000100087802 */ /* 0x000fe20000000f00 */
[----:B----4-:R-:W-:Y:S01]  /*136d0*/  IMAD.MOV.U32 R3, RZ, RZ, 0x181f ;  /* 0x0000181fff037424 */ /* 0x010fe200078e00ff */
[----:B------:R-:W-:-:S02]  /*136e0*/  MOV R2, 0x13700 ;  /* 0x0001370000027802 */ /* 0x000fc40000000f00 */
[----:B-1-3--:R-:W-:Y:S05]  /*136f0*/  CALL.REL.NOINC `($__internal_19_$__cuda_sm70_shflsync_idx_p) ;  /* 0x0000090000007944 */ /* 0x00afea0003c00000 */
[----:B------:R-:W-:Y:S01]  /*13700*/  IMAD.MOV.U32 R7, RZ, RZ, R8 ;  /* 0x000000ffff077224 */ /* 0x000fe200078e0008 */
[----:B------:R-:W-:Y:S01]  /*13710*/  MOV R8, 0x1 ;  /* 0x0000000100087802 */ /* 0x000fe20000000f00 */
[----:B------:R-:W-:Y:S01]  /*13720*/  IMAD.MOV.U32 R9, RZ, RZ, R6 ;  /* 0x000000ffff097224 */ /* 0x000fe200078e0006 */
[----:B------:R-:W-:-:S02]  /*13730*/  MOV R3, 0x181f ;  /* 0x0000181f00037802 */ /* 0x000fc40000000f00 */
[----:B------:R-:W-:Y:S02]  /*13740*/  MOV R2, 0x13760 ;  /* 0x0001376000027802 */ /* 0x000fe40000000f00 */
[----:B------:R-:W-:Y:S05]  /*13750*/  CALL.REL.NOINC `($__internal_19_$__cuda_sm70_shflsync_idx_p) ;  /* 0x000008a000007944 */ /* 0x000fea0003c00000 */
[----:B------:R-:W-:Y:S01]  /*13760*/  MOV R3, R8 ;  /* 0x0000000800037202 */ /* 0x000fe20000000f00 */
[----:B------:R-:W-:Y:S05]  /*13770*/  BRA `(.L_x_982) ;  /* 0xfffee21000007947 */ /* 0x000fea000383ffff */
.L_x_937:
[----:B-1----:R-:W-:Y:S01]  /*13780*/  IMAD.MOV.U32 R9, RZ, RZ, R5 ;  /* 0x000000ffff097224 */ /* 0x002fe200078e0005 */
[----:B------:R-:W-:Y:S01]  /*13790*/  MOV R8, 0x2 ;  /* 0x0000000200087802 */ /* 0x000fe20000000f00 */
[----:B--2---:R-:W-:Y:S01]  /*137a0*/  IMAD.MOV.U32 R3, RZ, RZ, 0x181f ;  /* 0x0000181fff037424 */ /* 0x004fe200078e00ff */
[----:B------:R-:W-:Y:S02]  /*137b0*/  MOV R2, 0x137d0 ;  /* 0x000137d000027802 */ /* 0x000fe40000000f00 */
[----:B---3--:R-:W-:Y:S05]  /*137c0*/  CALL.REL.NOINC `($__internal_19_$__cuda_sm70_shflsync_idx_p) ;  /* 0x0000083000007944 */ /* 0x008fea0003c00000 */
[----:B------:R-:W-:Y:S01]  /*137d0*/  MOV R7, R8 ;  /* 0x0000000800077202 */ /* 0x000fe20000000f00 */
[----:B------:R-:W-:Y:S05]  /*137e0*/  BRA `(.L_x_983) ;  /* 0xfffee2d000007947 */ /* 0x000fea000383ffff */
.L_x_938:
[----:B------:R-:W-:Y:S01]  /*137f0*/  IMAD.MOV.U32 R9, RZ, RZ, R6 ;  /* 0x000000ffff097224 */ /* 0x000fe200078e0006 */
[----:B------:R-:W-:Y:S01]  /*13800*/  MOV R8, 0x2 ;  /* 0x0000000200087802 */ /* 0x000fe20000000f00 */
[----:B--2---:R-:W-:Y:S01]  /*13810*/  IMAD.MOV.U32 R3, RZ, RZ, 0x181f ;  /* 0x0000181fff037424 */ /* 0x004fe200078e00ff */
[----:B------:R-:W-:Y:S02]  /*13820*/  MOV R2, 0x13840 ;  /* 0x0001384000027802 */ /* 0x000fe40000000f00 */
[----:B-1-34-:R-:W-:Y:S05]  /*13830*/  CALL.REL.NOINC `($__internal_19_$__cuda_sm70_shflsync_idx_p) ;  /* 0x000007c000007944 */ /* 0x01afea0003c00000 */
[----:B------:R-:W-:Y:S01]  /*13840*/  MOV R3, R8 ;  /* 0x0000000800037202 */ /* 0x000fe20000000f00 */
[----:B------:R-:W-:Y:S05]  /*13850*/  BRA `(.L_x_984) ;  /* 0xfffee28000007947 */ /* 0x000fea000383ffff */
.L_x_941:
[----:B-1----:R-:W-:Y:S01]  /*13860*/  IMAD.MOV.U32 R9, RZ, RZ, R5 ;  /* 0x000000ffff097224 */ /* 0x002fe200078e0005 */
[----:B------:R-:W-:Y:S01]  /*13870*/  MOV R8, 0x3 ;  /* 0x0000000300087802 */ /* 0x000fe20000000f00 */
[----:B------:R-:W-:Y:S01]  /*13880*/  IMAD.MOV.U32 R3, RZ, RZ, 0x181f ;  /* 0x0000181fff037424 */ /* 0x000fe200078e00ff */
[----:B------:R-:W-:-:S02]  /*13890*/  MOV R2, 0x138b0 ;  /* 0x000138b000027802 */ /* 0x000fc40000000f00 */
[----:B--234-:R-:W-:Y:S05]  /*138a0*/  CALL.REL.NOINC `($__internal_19_$__cuda_sm70_shflsync_idx_p) ;  /* 0x0000075000007944 */ /* 0x01cfea0003c00000 */
        /* <DEDUP_REMOVED lines=8> */
.L_x_944:
[----:B-1----:R-:W-:Y:S01]  /*13930*/  IMAD.MOV.U32 R9, RZ, RZ, R5 ;  /* 0x000000ffff097224 */ /* 0x002fe200078e0005 */
[----:B------:R-:W-:Y:S01]  /*13940*/  MOV R8, 0x4 ;  /* 0x0000000400087802 */ /* 0x000fe20000000f00 */
[----:B------:R-:W-:Y:S01]  /*13950*/  IMAD.MOV.U32 R3, RZ, RZ, 0x181f ;  /* 0x0000181fff037424 */ /* 0x000fe200078e00ff */
[----:B------:R-:W-:Y:S02]  /*13960*/  MOV R2, 0x13980 ;  /* 0x0001398000027802 */ /* 0x000fe40000000f00 */
[----:B--234-:R-:W-:Y:S05]  /*13970*/  CALL.REL.NOINC `($__internal_19_$__cuda_sm70_shflsync_idx_p) ;  /* 0x0000068000007944 */ /* 0x01cfea0003c00000 */
[----:B------:R-:W-:Y:S01]  /*13980*/  MOV R7, R8 ;  /* 0x0000000800077202 */ /* 0x000fe20000000f00 */
[----:B------:R-:W-:Y:S05]  /*13990*/  BRA `(.L_x_986) ;  /* 0xfffee3b000007947 */ /* 0x000fea000383ffff */
.L_x_945:
[----:B-1----:R-:W-:Y:S01]  /*139a0*/  IMAD.MOV.U32 R9, RZ, RZ, R6 ;  /* 0x000000ffff097224 */ /* 0x002fe200078e0006 */
[----:B------:R-:W-:Y:S01]  /*139b0*/  MOV R8, 0x4 ;  /* 0x0000000400087802 */ /* 0x000fe20000000f00 */
[----:B------:R-:W-:Y:S01]  /*139c0*/  IMAD.MOV.U32 R3, RZ, RZ, 0x181f ;  /* 0x0000181fff037424 */ /* 0x000fe200078e00ff */
[----:B------:R-:W-:Y:S02]  /*139d0*/  MOV R2, 0x139f0 ;  /* 0x000139f000027802 */ /* 0x000fe40000000f00 */
[----:B--234-:R-:W-:Y:S05]  /*139e0*/  CALL.REL.NOINC `($__internal_19_$__cuda_sm70_shflsync_idx_p) ;  /* 0x0000061000007944 */ /* 0x01cfea0003c00000 */
[----:B------:R-:W-:Y:S01]  /*139f0*/  MOV R3, R8 ;  /* 0x0000000800037202 */ /* 0x000fe20000000f00 */
[----:B------:R-:W-:Y:S05]  /*13a00*/  BRA `(.L_x_987) ;  /* 0xfffee36000007947 */ /* 0x000fea000383ffff */
.L_x_948:
[----:B--2---:R-:W-:Y:S01]  /*13a10*/  IMAD.MOV.U32 R9, RZ, RZ, R5 ;  /* 0x000000ffff097224 */ /* 0x004fe200078e0005 */
[----:B------:R-:W-:Y:S01]  /*13a20*/  MOV R8, 0x5 ;  /* 0x0000000500087802 */ /* 0x000fe20000000f00 */
[----:B------:R-:W-:Y:S01]  /*13a30*/  IMAD.MOV.U32 R3, RZ, RZ, 0x181f ;  /* 0x0000181fff037424 */ /* 0x000fe200078e00ff */
[----:B------:R-:W-:-:S02]  /*13a40*/  MOV R2, 0x13a60 ;  /* 0x00013a6000027802 */ /* 0x000fc40000000f00 */
[----:B-1-34-:R-:W-:Y:S05]  /*13a50*/  CALL.REL.NOINC `($__internal_19_$__cuda_sm70_shflsync_idx_p) ;  /* 0x000005a000007944 */ /* 0x01afea0003c00000 */
        /* <DEDUP_REMOVED lines=8> */
.L_x_951:
[----:B-1----:R-:W-:Y:S01]  /*13ae0*/  IMAD.MOV.U32 R9, RZ, RZ, R5 ;  /* 0x000000ffff097224 */ /* 0x002fe200078e0005 */
[----:B------:R-:W-:Y:S01]  /*13af0*/  MOV R8, 0x6 ;  /* 0x0000000600087802 */ /* 0x000fe20000000f00 */
[----:B--2---:R-:W-:Y:S01]  /*13b00*/  IMAD.MOV.U32 R3, RZ, RZ, 0x181f ;  /* 0x0000181fff037424 */ /* 0x004fe200078e00ff */
[----:B------:R-:W-:Y:S02]  /*13b10*/  MOV R2, 0x13b30 ;  /* 0x00013b3000027802 */ /* 0x000fe40000000f00 */
[----:B---34-:R-:W-:Y:S05]  /*13b20*/  CALL.REL.NOINC `($__internal_19_$__cuda_sm70_shflsync_idx_p) ;  /* 0x000004d000007944 */ /* 0x018fea0003c00000 */
[----:B------:R-:W-:Y:S01]  /*13b30*/  MOV R7, R8 ;  /* 0x0000000800077202 */ /* 0x000fe20000000f00 */
[----:B------:R-:W-:Y:S05]  /*13b40*/  BRA `(.L_x_989) ;  /* 0xfffee49000007947 */ /* 0x000fea000383ffff */
.L_x_952:
[----:B------:R-:W-:Y:S01]  /*13b50*/  IMAD.MOV.U32 R9, RZ, RZ, R6 ;  /* 0x000000ffff097224 */ /* 0x000fe200078e0006 */
[----:B------:R-:W-:Y:S01]  /*13b60*/  MOV R8, 0x6 ;  /* 0x0000000600087802 */ /* 0x000fe20000000f00 */
[----:B--2---:R-:W-:Y:S01]  /*13b70*/  IMAD.MOV.U32 R3, RZ, RZ, 0x181f ;  /* 0x0000181fff037424 */ /* 0x004fe200078e00ff */
[----:B------:R-:W-:Y:S02]  /*13b80*/  MOV R2, 0x13ba0 ;  /* 0x00013ba000027802 */ /* 0x000fe40000000f00 */
[----:B-1-34-:R-:W-:Y:S05]  /*13b90*/  CALL.REL.NOINC `($__internal_19_$__cuda_sm70_shflsync_idx_p) ;  /* 0x0000046000007944 */ /* 0x01afea0003c00000 */
[----:B------:R-:W-:Y:S01]  /*13ba0*/  MOV R3, R8 ;  /* 0x0000000800037202 */ /* 0x000fe20000000f00 */
[----:B------:R-:W-:Y:S05]  /*13bb0*/  BRA `(.L_x_990) ;  /* 0xfffee44000007947 */ /* 0x000fea000383ffff */
.L_x_955:
        /* <DEDUP_REMOVED lines=13> */
.L_x_962:
[----:B--2---:R1:W5:Y:S01]  /*13c90*/  LDL R0, [R1+0xc] ;  /* 0x00000c0001007983 */ /* 0x0043620000100800 */
[----:B------:R-:W-:Y:S02]  /*13ca0*/  MOV R3, 0x2 ;  /* 0x0000000200037802 */ /* 0x000fe40000000f00 */
[----:B------:R-:W-:Y:S02]  /*13cb0*/  MOV R2, 0x13cd0 ;  /* 0x00013cd000027802 */ /* 0x000fe40000000f00 */
[----:B-1---5:R-:W-:Y:S05]  /*13cc0*/  CALL.REL.NOINC `($__internal_18_$__cuda_sm70_shflsync_bfly_p) ;  /* 0x000002f000007944 */ /* 0x022fea0003c00000 */
[----:B------:R-:W-:Y:S01]  /*13cd0*/  MOV R7, R8 ;  /* 0x0000000800077202 */ /* 0x000fe20000000f00 */
[----:B------:R-:W-:Y:S05]  /*13ce0*/  BRA `(.L_x_992) ;  /* 0xffffcd5000007947 */ /* 0x000fea000383ffff */
.L_x_963:
[----:B------:R-:W-:Y:S01]  /*13cf0*/  IMAD.MOV.U32 R0, RZ, RZ, R7 ;  /* 0x000000ffff007224 */ /* 0x000fe200078e0007 */
[----:B------:R-:W-:Y:S02]  /*13d00*/  MOV R3, 0x1 ;  /* 0x0000000100037802 */ /* 0x000fe40000000f00 */
[----:B------:R-:W-:Y:S02]  /*13d10*/  MOV R2, 0x13d30 ;  /* 0x00013d3000027802 */ /* 0x000fe40000000f00 */
[----:B-----5:R-:W-:Y:S05]  /*13d20*/  CALL.REL.NOINC `($__internal_18_$__cuda_sm70_shflsync_bfly_p) ;  /* 0x0000029000007944 */ /* 0x020fea0003c00000 */
[----:B------:R1:W5:Y:S01]  /*13d30*/  LDL R0, [R1+0x4] ;  /* 0x0000040001007983 */ /* 0x0003620000100800 */
[----:B------:R-:W-:Y:S01]  /*13d40*/  FADD.FTZ R7, R7, R8 ;  /* 0x0000000807077221 */ /* 0x000fe20000010000 */
[----:B------:R-:W-:-:S02]  /*13d50*/  MOV R3, 0x2 ;  /* 0x0000000200037802 */ /* 0x000fc40000000f00 */
[----:B------:R-:W-:Y:S02]  /*13d60*/  MOV R2, 0x13d80 ;  /* 0x00013d8000027802 */ /* 0x000fe40000000f00 */
[----:B-1---5:R-:W-:Y:S05]  /*13d70*/  CALL.REL.NOINC `($__internal_18_$__cuda_sm70_shflsync_bfly_p) ;  /* 0x0000024000007944 */ /* 0x022fea0003c00000 */
[----:B------:R-:W2:Y:S01]  /*13d80*/  LDL.LU R0, [R1+0x4] ;  /* 0x0000040001007983 */ /* 0x000ea20000300800 */
[----:B------:R-:W-:Y:S02]  /*13d90*/  MOV R3, 0x1 ;  /* 0x0000000100037802 */ /* 0x000fe40000000f00 */
[----:B------:R-:W-:Y:S01]  /*13da0*/  MOV R2, 0x13de0 ;  /* 0x00013de000027802 */ /* 0x000fe20000000f00 */
[----:B--2---:R-:W-:-:S05]  /*13db0*/  FADD.FTZ R4, R0, R8 ;  /* 0x0000000800047221 */ /* 0x004fca0000010000 */
[----:B------:R-:W-:Y:S02]  /*13dc0*/  MOV R0, R4 ;  /* 0x0000000400007202 */ /* 0x000fe40000000f00 */
[----:B------:R-:W-:Y:S05]  /*13dd0*/  CALL.REL.NOINC `($__internal_18_$__cuda_sm70_shflsync_bfly_p) ;  /* 0x000001e000007944 */ /* 0x000fea0003c00000 */
[----:B------:R1:W5:Y:S01]  /*13de0*/  LDL R0, [R1+0x10] ;  /* 0x0000100001007983 */ /* 0x0003620000100800 */
[----:B------:R-:W-:Y:S01]  /*13df0*/  FADD.FTZ R4, R4, R8 ;  /* 0x0000000804047221 */ /* 0x000fe20000010000 */
[----:B------:R-:W-:Y:S02]  /*13e00*/  MOV R3, 0x2 ;  /* 0x0000000200037802 */ /* 0x000fe40000000f00 */
        /* <DEDUP_REMOVED lines=19> */
[----:B------:R-:W-:Y:S05]  /*13f40*/  BRA `(.L_x_993) ;  /* 0xffffcc2000007947 */ /* 0x000fea000383ffff */
.L_x_977:
[----:B------:R-:W-:Y:S01]  /*13f50*/  IMAD.MOV.U32 R9, RZ, RZ, R44 ;  /* 0x000000ffff097224 */ /* 0x000fe200078e002c */
[----:B------:R-:W-:Y:S01]  /*13f60*/  MOV R8, RZ ;  /* 0x000000ff00087202 */ /* 0x000fe20000000f00 */
[----:B------:R-:W-:Y:S01]  /*13f70*/  IMAD.MOV.U32 R3, RZ, RZ, 0x1f ;  /* 0x0000001fff037424 */ /* 0x000fe200078e00ff */
[----:B------:R-:W-:Y:S02]  /*13f80*/  MOV R2, 0x13fa0 ;  /* 0x00013fa000027802 */ /* 0x000fe40000000f00 */
[----:B-123--:R-:W-:Y:S05]  /*13f90*/  CALL.REL.NOINC `($__internal_19_$__cuda_sm70_shflsync_idx_p) ;  /* 0x0000006000007944 */ /* 0x00efea0003c00000 */
[----:B------:R-:W-:Y:S01]  /*13fa0*/  MOV R0, R8 ;  /* 0x0000000800007202 */ /* 0x000fe20000000f00 */
[----:B------:R-:W-:Y:S05]  /*13fb0*/  BRA `(.L_x_994) ;  /* 0xfffff55000007947 */ /* 0x000fea000383ffff */
        .weak           $__internal_18_$__cuda_sm70_shflsync_bfly_p
        .type           $__internal_18_$__cuda_sm70_shflsync_bfly_p,@function
        .size           $__internal_18_$__cuda_sm70_shflsync_bfly_p,($__internal_19_$__cuda_sm70_shflsync_idx_p - $__internal_18_$__cuda_sm70_shflsync_bfly_p)
$__internal_18_$__cuda_sm70_shflsync_bfly_p:
[----:B------:R-:W-:Y:S04]  /*13fc0*/  WARPSYNC R9 ;  /* 0x0000000900007348 */ /* 0x000fe80003800000 */
[----:B------:R1:W2:Y:S02]  /*13fd0*/  SHFL.BFLY PT, R8, R0, R3, R10 ;  /* 0x0c00000300087389 */ /* 0x0002a400000e000a */
[----:B-1----:R-:W-:-:S04]  /*13fe0*/  MOV R3, 0x0 ;  /* 0x0000000000037802 */ /* 0x002fc80000000f00 */
[----:B--2---:R-:W-:Y:S05]  /*13ff0*/  RET.REL.NODEC R2 `(_ZN7cutlass13device_kernelIN5flash19enable_sm80_to_sm89INS1_16FlashAttnFwdSm80INS1_25CollectiveMainloopFwdSm80ILi4ELi1ELb0EN4cute5tupleIJNS5_1CILi128EEENS7_ILi64EEES8_EEELi128ENS_6half_tEfNS_4arch4Sm80ELb1ELb0ELb1ELb0ELb0ELb0ELb1ELb1EEENS1_21CollectiveEpilogueFwdINS6_IJS8_S8_S9_EEENS6_IJNS7_ILi1EEESH_SH_EEESB_SD_Li128ELb0ELb1ELb1ELb0EEENS1_30DynamicPersistentTileSchedulerILi128ELi128ELb1ELb1ELb0EEEEEEEEEvNT_6ParamsE) ;  /* 0xfffec00002007950 */ /* 0x004fea0003c3ffff */
        .weak           $__internal_19_$__cuda_sm70_shflsync_idx_p
        .type           $__internal_19_$__cuda_sm70_shflsync_idx_p,@function
        .size           $__internal_19_$__cuda_sm70_shflsync_idx_p,(.L_x_2699 - $__internal_19_$__cuda_sm70_shflsync_idx_p)
$__internal_19_$__cuda_sm70_shflsync_idx_p:
[----:B------:R-:W-:-:S04]  /*14000*/  MOV R12, 0xffffffff ;  /* 0xffffffff000c7802 */ /* 0x000fc80000000f00 */
[----:B------:R-:W-:Y:S04]  /*14010*/  WARPSYNC R12 ;  /* 0x0000000c00007348 */ /* 0x000fe80003800000 */
[----:B------:R1:W2:Y:S02]  /*14020*/  SHFL.IDX PT, R8, R9, R8, R3 ;  /* 0x0000000809087389 */ /* 0x0002a400000e0003 */
[----:B-1----:R-:W-:-:S04]  /*14030*/  MOV R3, 0x0 ;  /* 0x0000000000037802 */ /* 0x002fc80000000f00 */
[----:B--2---:R-:W-:Y:S05]  /*14040*/  RET.REL.NODEC R2 `(_ZN7cutlass13device_kernelIN5flash19enable_sm80_to_sm89INS1_16FlashAttnFwdSm80INS1_25CollectiveMainloopFwdSm80ILi4ELi1ELb0EN4cute5tupleIJNS5_1CILi128EEENS7_ILi64EEES8_EEELi128ENS_6half_tEfNS_4arch4Sm80ELb1ELb0ELb1ELb0ELb0ELb0ELb1ELb1EEENS1_21CollectiveEpilogueFwdINS6_IJS8_S8_S9_EEENS6_IJNS7_ILi1EEESH_SH_EEESB_SD_Li128ELb0ELb1ELb1ELb0EEENS1_30DynamicPersistentTileSchedulerILi128ELi128ELb1ELb1ELb0EEEEEEEEEvNT_6ParamsE) ;  /* 0xfffebfb002007950 */ /* 0x004fea0003c3ffff */
.L_x_995:
        /* <DEDUP_REMOVED lines=11> */
.L_x_2699:


//--------------------- .text._ZN7cutlass13device_kernelIN5flash19enable_sm80_to_sm89INS1_16FlashAttnFwdSm80INS1_25CollectiveMainloopFwdSm80ILi8ELi1ELb1EN4cute5tupleIJNS5_1CILi128EEENS7_ILi112EEES8_EEELi128ENS_6half_tEfNS_4arch4Sm80ELb1ELb0ELb1ELb1ELb0ELb0ELb1ELb1EEENS1_21CollectiveEpilogueFwdINS6_IJS8_S8_S9_EEENS6_IJNS7_ILi1EEESH_SH_EEESB_SD_Li256ELb1ELb1ELb1ELb0EEENS1_36VarlenDynamicPersistentTileSchedulerILi128ELi112ELi256ELi256ELb1ELb1ELb0ELb1ELb1ELb1EEEEEEEEEvNT_6ParamsE --------------------------
	.section	.text._ZN7cutlass13device_kernelIN5flash19enable_sm80_to_sm89INS1_16FlashAttnFwdSm80INS1_25CollectiveMainloopFwdSm80ILi8ELi1ELb1EN4cute5tupleIJNS5_1CILi128EEENS7_ILi112EEES8_EEELi128ENS_6half_tEfNS_4arch4Sm80ELb1ELb0ELb1ELb1ELb0ELb0ELb1ELb1EEENS1_21CollectiveEpilogueFwdINS6_IJS8_S8_S9_EEENS6_IJNS7_ILi1EEESH_SH_EEESB_SD_Li256ELb1ELb1ELb1ELb0EEENS1_36VarlenDynamicPersistentTileSchedulerILi128ELi112ELi256ELi256ELb1ELb1ELb0ELb1ELb1ELb1EEEEEEEEEvNT_6ParamsE,"ax",@progbits
	.sectioninfo	@"SHI_REGISTERS=255"
	.align	128
.text._ZN7cutlass13device_kernelIN5flash19enable_sm80_to_sm89INS1_16FlashAttnFwdSm80INS1_25CollectiveMainloopFwdSm80ILi8ELi1ELb1EN4cute5tupleIJNS5_1CILi128EEENS7_ILi112EEES8_EEELi128ENS_6half_tEfNS_4arch4Sm80ELb1ELb0ELb1ELb1ELb0ELb0ELb1ELb1EEENS1_21CollectiveEpilogueFwdINS6_IJS8_S8_S9_EEENS6_IJNS7_ILi1EEESH_SH_EEESB_SD_Li256ELb1ELb1ELb1ELb0EEENS1_36VarlenDynamicPersistentTileSchedulerILi128ELi112ELi256ELi256ELb1ELb1ELb0ELb1ELb1ELb1EEEEEEEEEvNT_6ParamsE:
        .type           _ZN7cutlass13device_kernelIN5flash19enable_sm80_to_sm89INS1_16FlashAttnFwdSm80INS1_25CollectiveMainloopFwdSm80ILi8ELi1ELb1EN4cute5tupleIJNS5_1CILi128EEENS7_ILi112EEES8_EEELi128ENS_6half_tEfNS_4arch4Sm80ELb1ELb0ELb1ELb1ELb0ELb0ELb1ELb1EEENS1_21CollectiveEpilogueFwdINS6_IJS8_S8_S9_EEENS6_IJNS7_ILi1EEESH_SH_EEESB_SD_Li256ELb1ELb1ELb1ELb0EEENS1_36VarlenDynamicPersistentTileSchedulerILi128ELi112ELi256ELi256ELb1ELb1ELb0ELb1ELb1ELb1EEEEEEEEEvNT_6ParamsE,@function
        .size           _ZN7cutlass13device_kernelIN5flash19enable_sm80_to_sm89INS1_16FlashAttnFwdSm80INS1_25CollectiveMainloopFwdSm80ILi8ELi1ELb1EN4cute5tupleIJNS5_1CILi128EEENS7_ILi112EEES8_EEELi128ENS_6half_tEfNS_4arch4Sm80ELb1ELb0ELb1ELb1ELb0ELb0ELb1ELb1EEENS1_21CollectiveEpilogueFwdINS6_IJS8_S8_S9_EEENS6_IJNS7_ILi1EEESH_SH_EEESB_SD_Li256ELb1ELb1ELb1ELb0EEENS1_36VarlenDynamicPersistentTileSchedulerILi128ELi112ELi256ELi256ELb1ELb1ELb0ELb1ELb1ELb1EEEEEEEEEvNT_6ParamsE,(.L_x_2702 - _ZN7cutlass13device_kernelIN5flash19enable_sm80_to_sm89INS1_16FlashAttnFwdSm80INS1_25CollectiveMainloopFwdSm80ILi8ELi1ELb1EN4cute5tupleIJNS5_1CILi128EEENS7_ILi112EEES8_EEELi128ENS_6half_tEfNS_4arch4Sm80ELb1ELb0ELb1ELb1ELb0ELb0ELb1ELb1EEENS1_21CollectiveEpilogueFwdINS6_IJS8_S8_S9_EEENS6_IJNS7_ILi1EEESH_SH_EEESB_SD_Li256ELb1ELb1ELb1ELb0EEENS1_36VarlenDynamicPersistentTileSchedulerILi128ELi112ELi256ELi256ELb1ELb1ELb0ELb1ELb1ELb1EEEEEEEEEvNT_6ParamsE)
        .other          _ZN7cutlass13device_kernelIN5flash19enable_sm80_to_sm89INS1_16FlashAttnFwdSm80INS1_25CollectiveMainloopFwdSm80ILi8ELi1ELb1EN4cute5tupleIJNS5_1CILi128EEENS7_ILi112EEES8_EEELi128ENS_6half_tEfNS_4arch4Sm80ELb1ELb0ELb1ELb1ELb0ELb0ELb1ELb1EEENS1_21CollectiveEpilogueFwdINS6_IJS8_S8_S9_EEENS6_IJNS7_ILi1EEESH_SH_EEESB_SD_Li256ELb1ELb1ELb1ELb0EEENS1_36VarlenDynamicPersistentTileSchedulerILi128ELi112ELi256ELi256ELb1ELb1ELb0ELb1ELb1ELb1EEEEEEEEEvNT_6ParamsE,@"STO_CUDA_ENTRY STV_DEFAULT"
_ZN7cutlass13device_kernelIN5flash19enable_sm80_to_sm89INS1_16FlashAttnFwdSm80INS1_25CollectiveMainloopFwdSm80ILi8ELi1ELb1EN4cute5tupleIJNS5_1CILi128EEENS7_ILi112EEES8_EEELi128ENS_6half_tEfNS_4arch4Sm80ELb1ELb0ELb1ELb1ELb0ELb0ELb1ELb1EEENS1_21CollectiveEpilogueFwdINS6_IJS8_S8_S9_EEENS6_IJNS7_ILi1EEESH_SH_EEESB_SD_Li256ELb1ELb1ELb1ELb0EEENS1_36VarlenDynamicPersistentTileSchedulerILi128ELi112ELi256ELi256ELb1ELb1ELb0ELb1ELb1ELb1EEEEEEEEEvNT_6ParamsE:
        /* <DEDUP_REMOVED lines=54> */
.L_x_1001:
        /* <DEDUP_REMOVED lines=16> */
.L_x_1092:
        /* <DEDUP_REMOVED lines=16> */
.L_x_1093:
[----:B--2---:R-:W-:-:S05]  /*0560*/  IMAD R0, R0, c[0x0][0x538], RZ ;  /* 0x00014e0000007a24 */ /* 0x004fca00078e02ff */
[----:B------:R-:W-:-:S04]  /*0570*/  IADD3 R6, R0, R6, RZ ;  /* 0x0000000600067210 */ /* 0x000fc80007ffe0ff */
[----:B------:R-:W-:-:S13]  /*0580*/  ISETP.GT.AND P0, PT, R6, UR4, PT ;  /* 0x0000000406007c0c */ /* 0x000fda000bf04270 */
[----:B-1----:R-:W-:Y:S05]  /*0590*/  @!P0 BRA `(.L_x_1001) ;  /* 0xfffffdc000008947 */ /* 0x002fea000383ffff */
.L_x_997:
[----:B------:R-:W-:-:S05]  /*05a0*/  IADD3 R11, -R0, R6, RZ ;  /* 0x00000006000b7210 */ /* 0x000fca0007ffe1ff */
[----:B------:R-:W-:-:S05]  /*05b0*/  IMAD R0, R4, c[0x0][0x538], R11 ;  /* 0x00014e0004007a24 */ /* 0x000fca00078e020b */
[----:B------:R-:W-:Y:S01]  /*05c0*/  ISETP.GT.AND P0, PT, R0, UR4, PT ;  /* 0x0000000400007c0c */ /* 0x000fe2000bf04270 */
[----:B------:R-:W-:-:S12]  /*05d0*/  BRA.DIV ~URZ, `(.L_x_1002) ;  /* 0x00012af27f007947 */ /* 0x000fd8000b800000 */
[----:B------:R-:W-:-:S04]  /*05e0*/  VOTE.ANY R10, PT, !P0 ;  /* 0x00000000000a7806 */ /* 0x000fc800040e0100 */
.L_x_1094:
[----:B------:R-:W1:Y:S02]  /*05f0*/  POPC R6, R10 ;  /* 0x0000000a00067309 */ /* 0x000e640000000000 */
[----:B-1----:R-:W-:-:S05]  /*0600*/  IADD3 R0, R6, R7, RZ ;  /* 0x0000000706007210 */ /* 0x002fca0007ffe0ff */
[----:B------:R1:W-:Y:S01]  /*0610*/  STL [R1+0x5c], R0 ;  /* 0x00005c0001007387 */ /* 0x0003e20000100800 */
[----:B------:R-:W-:Y:S05]  /*0620*/  BRA.DIV ~URZ, `(.L_x_1003) ;  /* 0x00012af27f007947 */ /* 0x000fea000b800000 */
[----:B------:R2:W3:Y:S01]  /*0630*/  SHFL.IDX PT, R12, R9, R6, 0x1f ;  /* 0x00001f06090c7589 */ /* 0x0004e200000e0000 */
[----:B------:R-:W-:-:S03]  /*0640*/  MOV R7, RZ ;  /* 0x000000ff00077202 */ /* 0x000fc60000000f00 */
[----:B------:R2:W4:Y:S04]  /*0650*/  SHFL.IDX PT, R9, R8, R6, 0x1f ;  /* 0x00001f0608097589 */ /* 0x00052800000e0000 */
.L_x_1095:
[----:B------:R-:W-:Y:S01]  /*0660*/  ISETP.NE.AND P0, PT, R10, RZ, PT ;  /* 0x000000ff0a00720c */ /* 0x000fe20003f05270 */
[----:B------:R-:W-:-:S12]  /*0670*/  BSSY B0, `(.L_x_1004) ;  /* 0x0000005000007945 */ /* 0x000fd80003800000 */
[----:B------:R-:W-:Y:S05]  /*0680*/  @!P0 BRA `(.L_x_1005) ;  /* 0x0000003000008947 */ /* 0x000fea0003800000 */
[----:B------:R-:W-:Y:S01]  /*0690*/  IADD3 R3, R6, -0x1, RZ ;  /* 0xffffffff06037810 */ /* 0x000fe20007ffe0ff */
[----:B------:R-:W-:Y:S05]  /*06a0*/  BRA.DIV ~URZ, `(.L_x_1006) ;  /* 0x00012b527f007947 */ /* 0x000fea000b800000 */
[----:B------:R1:W2:Y:S02]  /*06b0*/  SHFL.IDX PT, R7, R4, R3, 0x1f ;  /* 0x00001f0304077589 */ /* 0x0002a400000e0000 */
.L_x_1005:
[----:B------:R-:W-:Y:S05]  /*06c0*/  BSYNC B0 ;  /* 0x0000000000007941 */ /* 0x000fea0003800000 */
.L_x_1004:
        /* <DEDUP_REMOVED lines=69> */
.L_x_1008:
        /* <DEDUP_REMOVED lines=70> */
.L_x_1009:
[----:B------:R-:W-:Y:S05]  /*0f80*/  BSYNC B0 ;  /* 0x0000000000007941 */ /* 0x000fea0003800000 */
.L_x_1007:
[----:B------:R-:W-:-:S04]  /*0f90*/  LOP3.LUT R0, RZ, R0, RZ, 0x33, !PT ;  /* 0x00000000ff007212 */ /* 0x000fc800078e33ff */
[----:B------:R-:W-:-:S05]  /*0fa0*/  IADD3 R0, R0, R12, RZ ;  /* 0x0000000c00007210 */ /* 0x000fca0007ffe0ff */
[----:B------:R2:W-:Y:S01]  /*0fb0*/  STL [R1+0x54], R0 ;  /* 0x0000540001007387 */ /* 0x0005e20000100800 */
[----:B------:R-:W-:Y:S05]  /*0fc0*/  BRA `(.L_x_1010) ;  /* 0x0000006000007947 */ /* 0x000fea0003800000 */
.L_x_998:
[----:B------:R-:W-:Y:S01]  /*0fd0*/  MOV R0, UR4 ;  /* 0x0000000400007c02 */ /* 0x000fe20008000f00 */
[----:B------:R-:W-:Y:S04]  /*0fe0*/  STL [R1+0x54], RZ ;  /* 0x000054ff01007387 */ /* 0x000fe80000100800 */
[----:B------:R-:W-:Y:S04]  /*0ff0*/  STL [R1+0x58], RZ ;  /* 0x000058ff01007387 */ /* 0x000fe80000100800 */
[----:B------:R1:W-:Y:S02]  /*1000*/  STL [R1+0x50], R0 ;  /* 0x0000500001007387 */ /* 0x0003e40000100800 */
[----:B-1----:R-:W-:-:S05]  /*1010*/  MOV R0, c[0x0][0x53c] ;  /* 0x00014f0000007a02 */ /* 0x002fca0000000f00 */
[----:B------:R1:W-:Y:S02]  /*1020*/  STL [R1+0x5c], R0 ;  /* 0x00005c0001007387 */ /* 0x0003e40000100800 */
.L_x_1010:
        /* <DEDUP_REMOVED lines=8> */
.L_x_996:
        /* <DEDUP_REMOVED lines=13> */
[----:B------:R-:W-:Y:S01]  /*1180*/  LEA.HI R8, R9, R20, RZ, 0x5 ;  /* 0x0000001409087211 */ /* 0x000fe200078f28ff */
[----:B------:R-:W-:Y:S01]  /*1190*/  IMAD.IADD R13, R3, 0x1, -R0 ;  /* 0x00000001030d7824 */ /* 0x000fe200078e0a00 */
[----:B------:R-:W-:Y:S01]  /*11a0*/  LOP3.LUT R0, R2, 0xfffffff0, RZ, 0xc0, !PT ;  /* 0xfffffff002007812 */ /* 0x000fe200078ec0ff */
[----:B------:R-:W-:Y:S01]  /*11b0*/  IMAD.SHL.U32 R4, R17, 0x40, RZ ;  /* 0x0000004011047824 */ /* 0x000fe200078e00ff */
[----:B------:R-:W-:Y:S02]  /*11c0*/  SHF.R.S32.HI R2, RZ, 0x1f, R14 ;  /* 0x0000001fff027819 */ /* 0x000fe4000001140e */
[----:B------:R-:W-:Y:S01]  /*11d0*/  LOP3.LUT R3, R10, 0xfffffff8, RZ, 0xc0, !PT ;  /* 0xfffffff80a037812 */ /* 0x000fe200078ec0ff */
[----:B------:R-:W-:Y:S01]  /*11e0*/  IMAD.IADD R0, R20, 0x1, -R0 ;  /* 0x0000000114007824 */ /* 0x000fe200078e0a00 */
[----:B------:R-:W-:-:S02]  /*11f0*/  LEA.HI R2, R2, R6, RZ, 0x3 ;  /* 0x0000000602027211 */ /* 0x000fc400078f18ff */
[----:B------:R-:W-:Y:S01]  /*1200*/  SHF.R.S32.HI R210, RZ, 0x5, R8 ;  /* 0x00000005ffd27819 */ /* 0x000fe20000011408 */
[----:B------:R-:W-:Y:S01]  /*1210*/  IMAD.IADD R7, R20, 0x1, -R3 ;  /* 0x0000000114077824 */ /* 0x000fe200078e0a03 */
[----:B------:R-:W-:Y:S02]  /*1220*/  SHF.R.S32.HI R5, RZ, 0x1f, R0 ;  /* 0x0000001fff057819 */ /* 0x000fe40000011400 */
[----:B------:R-:W-:Y:S01]  /*1230*/  LOP3.LUT R3, R2, 0xfffffff8, RZ, 0xc0, !PT ;  /* 0xfffffff802037812 */ /* 0x000fe200078ec0ff */
[C---:B------:R-:W-:Y:S01]  /*1240*/  IMAD.SHL.U32 R18, R7.reuse, 0x8, RZ ;  /* 0x0000000807127824 */ /* 0x040fe200078e00ff */
[----:B------:R-:W-:Y:S01]  /*1250*/  LOP3.LUT R2, R4, 0x1c0, RZ, 0xc0, !PT ;  /* 0x000001c004027812 */ /* 0x000fe200078ec0ff */
[----:B------:R-:W-:Y:S01]  /*1260*/  IMAD.SHL.U32 R4, R7, 0x40, RZ ;  /* 0x0000004007047824 */ /* 0x000fe200078e00ff */
[----:B------:R-:W-:Y:S01]  /*1270*/  LEA.HI R11, R5, R0, RZ, 0x3 ;  /* 0x00000000050b7211 */ /* 0x000fe200078f18ff */
[----:B------:R-:W-:Y:S01]  /*1280*/  IMAD.IADD R6, R6, 0x1, -R3 ;  /* 0x0000000106067824 */ /* 0x000fe200078e0a03 */
[----:B------:R-:W-:Y:S01]  /*1290*/  SHF.R.U32.HI R5, RZ, 0x3, R2 ;  /* 0x00000003ff057819 */ /* 0x000fe20000011602 */
[----:B------:R-:W-:Y:S01]  /*12a0*/  STL [R1+0x40], R18 ;  /* 0x0000401201007387 */ /* 0x000fe20000100800 */
[----:B------:R-:W-:-:S02]  /*12b0*/  LOP3.LUT R3, R2, 0x38, R18, 0xf8, !PT ;  /* 0x0000003802037812 */ /* 0x000fc400078ef812 */
[----:B------:R-:W-:Y:S02]  /*12c0*/  LOP3.LUT R2, R11, 0xfffffff8, RZ, 0xc0, !PT ;  /* 0xfffffff80b027812 */ /* 0x000fe400078ec0ff */
[----:B------:R-:W-:Y:S02]  /*12d0*/  LOP3.LUT R7, R3, R5, RZ, 0x3c, !PT ;  /* 0x0000000503077212 */ /* 0x000fe400078e3cff */
[----:B------:R-:W-:Y:S01]  /*12e0*/  SHF.R.S32.HI R3, RZ, 0x1f, R8 ;  /* 0x0000001fff037819 */ /* 0x000fe20000011408 */
[----:B------:R-:W-:Y:S01]  /*12f0*/  IMAD.IADD R5, R0, 0x1, -R2 ;  /* 0x0000000100057824 */ /* 0x000fe200078e0a02 */
[----:B------:R-:W-:Y:S02]  /*1300*/  LOP3.LUT R2, R8, 0xffffffe0, RZ, 0xc0, !PT ;  /* 0xffffffe008027812 */ /* 0x000fe400078ec0ff */
[----:B------:R-:W-:Y:S02]  /*1310*/  LOP3.LUT R0, R4, 0x1c0, RZ, 0xc0, !PT ;  /* 0x000001c004007812 */ /* 0x000fe400078ec0ff */
[----:B------:R-:W-:Y:S01]  /*1320*/  LEA.HI R8, R9, R20, RZ, 0x6 ;  /* 0x0000001409087211 */ /* 0x000fe200078f30ff */
[----:B------:R-:W-:Y:S01]  /*1330*/  IMAD.IADD R16, R20, 0x1, -R2 ;  /* 0x0000000114107824 */ /* 0x000fe200078e0a02 */
[----:B------:R-:W-:-:S02]  /*1340*/  LOP3.LUT R4, R0, 0x8, R10, 0xf8, !PT ;  /* 0x0000000800047812 */ /* 0x000fc400078ef80a */
[----:B------:R-:W-:Y:S02]  /*1350*/  SHF.R.U32.HI R2, RZ, 0x3, R0 ;  /* 0x00000003ff027819 */ /* 0x000fe40000011600 */
[----:B------:R-:W-:Y:S02]  /*1360*/  LEA.HI R0, R3, R210, RZ, 0x3 ;  /* 0x000000d203007211 */ /* 0x000fe400078f18ff */
[----:B------:R-:W-:Y:S02]  /*1370*/  SHF.R.S32.HI R9, RZ, 0x1f, R16 ;  /* 0x0000001fff097819 */ /* 0x000fe40000011410 */
[----:B------:R-:W-:Y:S01]  /*1380*/  LOP3.LUT R12, R4, R2, RZ, 0x3c, !PT ;  /* 0x00000002040c7212 */ /* 0x000fe200078e3cff */
[----:B------:R-:W-:Y:S01]  /*1390*/  IMAD.SHL.U32 R2, R8, 0x8, RZ ;  /* 0x0000000808027824 */ /* 0x000fe200078e00ff */
[----:B------:R-:W-:Y:S02]  /*13a0*/  LOP3.LUT R0, R0, 0xffffff8, RZ, 0xc0, !PT ;  /* 0x0ffffff800007812 */ /* 0x000fe400078ec0ff */
[----:B------:R-:W-:-:S02]  /*13b0*/  LEA.HI R9, R9, R16, RZ, 0x2 ;  /* 0x0000001009097211 */ /* 0x000fc400078f10ff */
[----:B------:R-:W-:Y:S02]  /*13c0*/  LOP3.LUT R3, R6, 0x1, RZ, 0xc0, !PT ;  /* 0x0000000106037812 */ /* 0x000fe400078ec0ff */
[----:B------:R-:W-:Y:S01]  /*13d0*/  LOP3.LUT R214, R7, 0x7ffffe00, R2, 0xf8, !PT ;  /* 0x7ffffe0007d67812 */ /* 0x000fe200078ef802 */
[----:B------:R-:W-:Y:S01]  /*13e0*/  IMAD.IADD R2, R210, 0x1, -R0 ;  /* 0x00000001d2027824 */ /* 0x000fe200078e0a00 */
[----:B------:R-:W-:Y:S02]  /*13f0*/  SHF.R.S32.HI R0, RZ, 0x2, R9 ;  /* 0x00000002ff007819 */ /* 0x000fe40000011409 */
[----:B------:R-:W-:Y:S01]  /*1400*/  ISETP.NE.U32.AND P4, PT, R3, 0x1, PT ;  /* 0x000000010300780c */ /* 0x000fe20003f85070 */
[C---:B------:R-:W-:Y:S01]  /*1410*/  IMAD.SHL.U32 R3, R5.reuse, 0x40, RZ ;  /* 0x0000004005037824 */ /* 0x040fe200078e00ff */
[----:B------:R-:W-:Y:S01]  /*1420*/  LOP3.LUT R4, R14, 0xfffffffc, RZ, 0xc0, !PT ;  /* 0xfffffffc0e047812 */ /* 0x000fe200078ec0ff */
[----:B------:R-:W-:Y:S01]  /*1430*/  IMAD R15, R2, 0x10, R0 ;  /* 0x00000010020f7824 */ /* 0x000fe200078e0200 */
[----:B------:R-:W-:Y:S01]  /*1440*/  LOP3.LUT P3, RZ, R5, 0x2, RZ, 0xc0, !PT ;  /* 0x0000000205ff7812 */ /* 0x000fe2000786c0ff */
[----:B------:R-:W-:Y:S01]  /*1450*/  IMAD.SHL.U32 R2, R13, 0x8, RZ ;  /* 0x000000080d027824 */ /* 0x000fe200078e00ff */
[----:B------:R-:W-:Y:S01]  /*1460*/  LOP3.LUT R0, R3, 0x1c0, RZ, 0xc0, !PT ;  /* 0x000001c003007812 */ /* 0x000fe200078ec0ff */
[----:B------:R-:W-:Y:S01]  /*1470*/  IMAD.IADD R3, R20, 0x1, -R4 ;  /* 0x0000000114037824 */ /* 0x000fe200078e0a04 */
[----:B------:R-:W-:Y:S01]  /*1480*/  LOP3.LUT P0, RZ, R5, 0x4, RZ, 0xc0, !PT ;  /* 0x0000000405ff7812 */ /* 0x000fe2000780c0ff */
[----:B------:R-:W-:Y:S01]  /*1490*/  IMAD.SHL.U32 R4, R6, 0x40, RZ ;  /* 0x0000004006047824 */ /* 0x000fe200078e00ff */
[----:B------:R-:W-:Y:S01]  /*14a0*/  LOP3.LUT R5, R0, 0x8, R2, 0xf8, !PT ;  /* 0x0000000800057812 */ /* 0x000fe200078ef802 */
[----:B------:R-:W-:Y:S01]  /*14b0*/  IMAD.MOV.U32 R14, RZ, RZ, 0x20 ;  /* 0x00000020ff0e7424 */ /* 0x000fe200078e00ff */
[----:B------:R-:W-:Y:S01]  /*14c0*/  SHF.R.U32.HI R2, RZ, 0x3, R0 ;  /* 0x00000003ff027819 */ /* 0x000fe20000011600 */
[----:B------:R-:W-:Y:S01]  /*14d0*/  STL [R1+0x9c], R15 ;  /* 0x00009c0f01007387 */ /* 0x000fe20000100800 */
[----:B------:R-:W-:Y:S01]  /*14e0*/  LEA.HI R0, R3, R3, RZ, 0x1 ;  /* 0x0000000303007211 */ /* 0x000fe200078f08ff */
[----:B------:R-:W-:Y:S01]  /*14f0*/  IMAD.SHL.U32 R214, R214, 0x2, RZ ;  /* 0x00000002d6d67824 */ /* 0x000fe200078e00ff */
[----:B------:R-:W-:Y:S01]  /*1500*/  LOP3.LUT R7, R5, R2, RZ, 0x3c, !PT ;  /* 0x0000000205077212 */ /* 0x000fe200078e3cff */
[----:B------:R-:W-:Y:S01]  /*1510*/  IMAD R5, R210, 0x200, R3 ;  /* 0x00000200d2057824 */ /* 0x000fe200078e0203 */
[----:B------:R-:W-:-:S02]  /*1520*/  LOP3.LUT R2, R4, 0x1c0, RZ, 0xc0, !PT ;  /* 0x000001c004027812 */ /* 0x000fc400078ec0ff */
[----:B------:R-:W-:Y:S01]  /*1530*/  R2P PR, R6, 0x6 ;  /* 0x0000000606007804 */ /* 0x000fe20000000000 */
[----:B------:R-:W-:Y:S01]  /*1540*/  IMAD.MOV.U32 R6, RZ, RZ, 0x10 ;  /* 0x00000010ff067424 */ /* 0x000fe200078e00ff */
[----:B------:R-:W-:Y:S02]  /*1550*/  LOP3.LUT R0, R0, 0x1ffffffe, RZ, 0xc0, !PT ;  /* 0x1ffffffe00007812 */ /* 0x000fe400078ec0ff */
[----:B------:R-:W-:Y:S02]  /*1560*/  LEA.HI R2, R2, R2, RZ, 0x1d ;  /* 0x0000000202027211 */ /* 0x000fe400078fe8ff */
[----:B------:R-:W-:Y:S01]  /*1570*/  SEL R4, R6, 0xfffffff0, !P3 ;  /* 0xfffffff006047807 */ /* 0x000fe20005800000 */
[----:B------:R-:W-:Y:S01]  /*1580*/  IMAD.IADD R10, R3, 0x1, -R0 ;  /* 0x00000001030a7824 */ /* 0x000fe200078e0a00 */
[----:B------:R-:W-:Y:S01]  /*1590*/  SEL R3, R14, 0xffffffe0, !P0 ;  /* 0xffffffe00e037807 */ /* 0x000fe20004000000 */
[----:B------:R-:W-:Y:S01]  /*15a0*/  IMAD.U32 R8, R5, 0x2, R2 ;  /* 0x0000000205087824 */ /* 0x000fe200078e0002 */
[----:B------:R-:W-:Y:S01]  /*15b0*/  LOP3.LUT R2, R9, 0x7ffffffc, RZ, 0xc0, !PT ;  /* 0x7ffffffc09027812 */ /* 0x000fe200078ec0ff */
[----:B------:R-:W-:Y:S01]  /*15c0*/  IMAD.SHL.U32 R6, R11, 0x40, RZ ;  /* 0x000000400b067824 */ /* 0x000fe200078e00ff */
[----:B------:R-:W-:Y:S01]  /*15d0*/  IADD3 R5, R18, 0x40, RZ ;  /* 0x0000004012057810 */ /* 0x000fe20007ffe0ff */
[----:B------:R-:W-:Y:S01]  /*15e0*/  IMAD.IADD R4, R4, 0x1, R3 ;  /* 0x0000000104047824 */ /* 0x000fe200078e0203 */
[----:B------:R-:W-:Y:S01]  /*15f0*/  LEA R11, R8, 0x80, 0x1 ;  /* 0x00000080080b7811 */ /* 0x000fe200078e08ff */
[----:B------:R-:W-:Y:S01]  /*1600*/  IMAD.IADD R2, R16, 0x1, -R2 ;  /* 0x0000000110027824 */ /* 0x000fe200078e0a02 */
[----:B------:R-:W-:Y:S01]  /*1610*/  LOP3.LUT R3, R7, 0x7ffffe00, R6, 0xf8, !PT ;  /* 0x7ffffe0007037812 */ /* 0x000fe200078ef806 */
[----:B------:R-:W-:Y:S01]  /*1620*/  IMAD.MOV.U32 R7, RZ, RZ, 0x40 ;  /* 0x00000040ff077424 */ /* 0x000fe200078e00ff */
[----:B------:R-:W-:Y:S01]  /*1630*/  SEL R6, R14, 0xffffffe0, !P1 ;  /* 0xffffffe00e067807 */ /* 0x000fe20004800000 */
[----:B------:R-:W-:Y:S01]  /*1640*/  IMAD R0, R13, 0x200, R12 ;  /* 0x000002000d007824 */ /* 0x000fe200078e020c */
[----:B------:R1:W-:Y:S01]  /*1650*/  STL [R1+0x3c], R5 ;  /* 0x00003c0501007387 */ /* 0x0003e20000100800 */
[----:B------:R-:W-:Y:S01]  /*1660*/  IMAD.SHL.U32 R8, R2, 0x2, RZ ;  /* 0x0000000202087824 */ /* 0x000fe200078e00ff */
[----:B------:R-:W-:Y:S01]  /*1670*/  LEA R191, R3, 0x100, 0x1 ;  /* 0x0000010003bf7811 */ /* 0x000fe200078e08ff */
[----:B------:R-:W-:Y:S01]  /*1680*/  IMAD R2, R10, 0x8, R15 ;  /* 0x000000080a027824 */ /* 0x000fe200078e020f */
[----:B------:R-:W-:Y:S01]  /*1690*/  LEA R188, R0, 0x8100, 0x1 ;  /* 0x0000810000bc7811 */ /* 0x000fe200078e08ff */
[----:B------:R-:W-:Y:S01]  /*16a0*/  IMAD.IADD R9, R11, 0x1, R6 ;  /* 0x000000010b097824 */ /* 0x000fe200078e0206 */
[----:B------:R2:W-:Y:S01]  /*16b0*/  STL [R1+0x48], R8 ;  /* 0x0000480801007387 */ /* 0x0005e20000100800 */
[----:B------:R-:W-:Y:S01]  /*16c0*/  SEL R0, R7, 0xffffffc0, !P0 ;  /* 0xffffffc007007807 */ /* 0x000fe20004000000 */
[--C-:B------:R-:W-:Y:S01]  /*16d0*/  IMAD R210, R210, 0x800, R191.reuse ;  /* 0x00000800d2d27824 */ /* 0x100fe200078e02bf */
[----:B------:R-:W-:Y:S01]  /*16e0*/  IADD3 R228, -R17, 0x70, RZ ;  /* 0x0000007011e47810 */ /* 0x000fe20007ffe1ff */
[----:B------:R-:W-:Y:S01]  /*16f0*/  STL [R1+0x70], R11 ;  /* 0x0000700b01007387 */ /* 0x000fe20000100800 */
[----:B------:R-:W-:-:S02]  /*1700*/  IMAD R196, R4, 0x2, R191 ;  /* 0x0000000204c47824 */ /* 0x000fc400078e02bf */
[----:B------:R-:W-:Y:S01]  /*1710*/  IMAD.IADD R192, R191, 0x1, R0 ;  /* 0x00000001bfc07824 */ /* 0x000fe200078e0200 */
[----:B------:R3:W-:Y:S01]  /*1720*/  STL [R1+0x94], R2 ;  /* 0x0000940201007387 */ /* 0x0007e20000100800 */
[----:B------:R-:W-:-:S03]  /*1730*/  IMAD.IADD R213, R0, 0x1, R210 ;  /* 0x0000000100d57824 */ /* 0x000fc600078e02d2 */
[----:B------:R-:W-:Y:S01]  /*1740*/  STL [R1+0x7c], R9 ;  /* 0x00007c0901007387 */ /* 0x000fe20000100800 */
[----:B-1----:R-:W-:-:S05]  /*1750*/  SEL R5, R7, 0xffffffc0, !P2 ;  /* 0xffffffc007057807 */ /* 0x002fca0005000000 */
[C---:B------:R-:W-:Y:S01]  /*1760*/  IMAD.IADD R7, R11.reuse, 0x1, R5 ;  /* 0x000000010b077824 */ /* 0x040fe200078e0205 */
[C---:B--2---:R-:W-:Y:S02]  /*1770*/  IADD3 R8, R11.reuse, -0x10, RZ ;  /* 0xfffffff00b087810 */ /* 0x044fe40007ffe0ff */
[----:B------:R-:W-:Y:S02]  /*1780*/  @P4 IADD3 R8, R11, 0x10, RZ ;  /* 0x000000100b084810 */ /* 0x000fe40007ffe0ff */
[----:B------:R1:W-:Y:S03]  /*1790*/  STL [R1+0x8c], R7 ;  /* 0x00008c0701007387 */ /* 0x0003e60000100800 */
[--C-:B------:R-:W-:Y:S01]  /*17a0*/  IMAD.IADD R3, R6, 0x1, R8.reuse ;  /* 0x0000000106037824 */ /* 0x100fe200078e0208 */
[----:B---3--:R-:W-:Y:S01]  /*17b0*/  SEL R2, R14, 0xffffffe0, !P3 ;  /* 0xffffffe00e027807 */ /* 0x008fe20005800000 */
[----:B------:R-:W-:Y:S01]  /*17c0*/  IMAD.IADD R6, R5, 0x1, R8 ;  /* 0x0000000105067824 */ /* 0x000fe200078e0208 */
[----:B------:R2:W-:Y:S02]  /*17d0*/  STL [R1+0x74], R8 ;  /* 0x0000740801007387 */ /* 0x0005e40000100800 */
[--C-:B------:R-:W-:Y:S01]  /*17e0*/  IADD3 R194, R0, R191, R2.reuse ;  /* 0x000000bf00c27210 */ /* 0x100fe20007ffe002 */
[----:B------:R-:W-:-:S02]  /*17f0*/  IMAD.IADD R193, R191, 0x1, R2 ;  /* 0x00000001bfc17824 */ /* 0x000fc400078e0202 */
[----:B------:R-:W-:Y:S02]  /*1800*/  IMAD.IADD R211, R2, 0x1, R210 ;  /* 0x0000000102d37824 */ /* 0x000fe400078e02d2 */
[----:B------:R-:W-:Y:S02]  /*1810*/  IMAD.IADD R2, R3, 0x1, R5 ;  /* 0x0000000103027824 */ /* 0x000fe400078e0205 */
[----:B------:R-:W-:Y:S02]  /*1820*/  IMAD.IADD R212, R0, 0x1, R211 ;  /* 0x0000000100d47824 */ /* 0x000fe400078e02d3 */
[----:B-1----:R-:W-:-:S05]  /*1830*/  IMAD.IADD R7, R9, 0x1, R5 ;  /* 0x0000000109077824 */ /* 0x002fca00078e0205 */
[----:B------:R2:W-:Y:S04]  /*1840*/  STL [R1+0x88], R7 ;  /* 0x0000880701007387 */ /* 0x0005e80000100800 */
[----:B------:R2:W-:Y:S04]  /*1850*/  STL [R1+0x84], R6 ;  /* 0x0000840601007387 */ /* 0x0005e80000100800 */
[----:B------:R2:W-:Y:S04]  /*1860*/  STL [R1+0x78], R3 ;  /* 0x0000780301007387 */ /* 0x0005e80000100800 */
[----:B------:R2:W-:Y:S02]  /*1870*/  STL [R1+0x80], R2 ;  /* 0x0000800201007387 */ /* 0x0005e40000100800 */
.L_x_1091:
[----:B------:R-:W3:Y:S01]  /*1880*/  LDL R0, [R1+0x5c] ;  /* 0x00005c0001007983 */ /* 0x000ee20000100800 */
[----:B------:R-:W-:Y:S01]  /*1890*/  IMAD.MOV.U32 R12, RZ, RZ, 0x4 ;  /* 0x00000004ff0c7424 */ /* 0x000fe200078e00ff */
[----:B------:R-:W-:-:S02]  /*18a0*/  ISETP.NE.U32.AND P0, PT, RZ, c[0x0][0x370], PT ;  /* 0x0000dc00ff007a0c */ /* 0x000fc40003f05070 */
[----:B------:R-:W-:Y:S01]  /*18b0*/  ISETP.NE.U32.AND P3, PT, RZ, c[0x0][0x360], PT ;  /* 0x0000d800ff007a0c */ /* 0x000fe20003f65070 */
[----:B------:R-:W4:Y:S01]  /*18c0*/  LDL R10, [R1+0x58] ;  /* 0x00005800010a7983 */ /* 0x000f220000100800 */
[----:B------:R-:W-:Y:S01]  /*18d0*/  ISETP.NE.AND.EX P1, PT, RZ, c[0x0][0x374], PT, P0 ;  /* 0x0000dd00ff007a0c */ /* 0x000fe20003f25300 */
[----:B--23--:R-:W-:-:S05]  /*18e0*/  IMAD.WIDE R2, R0, R12, c[0x0][0x588] ;  /* 0x0001620000027625 */ /* 0x00cfca00078e020c */
[----:B------:R-:W2:Y:S01]  /*18f0*/  LDG.E R17, [R2.64] ;  /* 0x0000000602117981 */ /* 0x000ea2000c1e1900 */
[----:B------:R-:W-:Y:S01]  /*1900*/  ISETP.NE.AND.EX P3, PT, RZ, c[0x0][0x364], PT, P3 ;  /* 0x0000d900ff007a0c */ /* 0x000fe20003f65330 */
[----:B------:R-:W-:Y:S01]  /*1910*/  CS2R R8, SRZ ;  /* 0x0000000000087805 */ /* 0x000fe2000001ff00 */
[----:B------:R-:W-:Y:S02]  /*1920*/  ISETP.NE.U32.AND P4, PT, RZ, c[0x0][0x348], PT ;  /* 0x0000d200ff007a0c */ /* 0x000fe40003f85070 */
        /* <DEDUP_REMOVED lines=8> */
[C---:B------:R-:W-:Y:S02]  /*19b0*/  @P3 LEA R6, P0, R17.reuse, c[0x0][0x360], 0x2 ;  /* 0x0000d80011063a11 */ /* 0x040fe400078010ff */
[C---:B------:R-:W-:Y:S01]  /*19c0*/  LEA R4, P2, R17.reuse, c[0x0][0x348], 0x2 ;  /* 0x0000d20011047a11 */ /* 0x040fe200078410ff */
[----:B------:R2:W5:Y:S01]  /*19d0*/  @P1 LDG.E R8, [R2.64] ;  /* 0x0000000602081981 */ /* 0x000562000c1e1900 */
[C-C-:B------:R-:W-:Y:S02]  /*19e0*/  @P3 LEA.HI.X R7, R17.reuse, c[0x0][0x364], R13.reuse, 0x2, P0 ;  /* 0x0000d90011073a11 */ /* 0x140fe400000f140d */
[----:B------:R-:W-:-:S03]  /*19f0*/  LEA.HI.X R5, R17, c[0x0][0x34c], R13, 0x2, P2 ;  /* 0x0000d30011057a11 */ /* 0x000fc600010f140d */
[----:B------:R-:W3:Y:S04]  /*1a00*/  @P3 LDG.E R0, [R6.64] ;  /* 0x0000000606003981 */ /* 0x000ee8000c1e1900 */
[----:B------:R1:W5:Y:S01]  /*1a10*/  @P4 LDG.E R11, [R4.64] ;  /* 0x00000006040b4981 */ /* 0x000362000c1e1900 */
[----:B--2---:R-:W-:-:S04]  /*1a20*/  LEA R2, P1, R17, c[0x0][0x350], 0x2 ;  /* 0x0000d40011027a11 */ /* 0x004fc800078210ff */
[----:B------:R-:W-:-:S05]  /*1a30*/  LEA.HI.X R3, R17, c[0x0][0x354], R13, 0x2, P1 ;  /* 0x0000d50011037a11 */ /* 0x000fca00008f140d */
[----:B------:R1:W5:Y:S01]  /*1a40*/  @P6 LDG.E R9, [R2.64] ;  /* 0x0000000602096981 */ /* 0x000362000c1e1900 */
[----:B----4-:R-:W-:-:S05]  /*1a50*/  LOP3.LUT R26, R10, 0xffff, RZ, 0xc0, !PT ;  /* 0x0000ffff0a1a7812 */ /* 0x010fca00078ec0ff */
[----:B------:R1:W-:Y:S01]  /*1a60*/  STL [R1+0x64], R26 ;  /* 0x0000641a01007387 */ /* 0x0003e20000100800 */
[----:B------:R-:W-:Y:S03]  /*1a70*/  YIELD ;  /* 0x0000000000007946 */ /* 0x000fe60003800000 */
[----:B---3--:R1:W-:Y:S01]  /*1a80*/  @P3 STL [R1+0x2c], R0 ;  /* 0x00002c0001003387 */ /* 0x0083e20000100800 */
        /* <DEDUP_REMOVED lines=8> */
.L_x_1011:
[----:B------:R-:W-:-:S04]  /*1b10*/  ISETP.NE.U32.AND P0, PT, RZ, c[0x0][0x368], PT ;  /* 0x0000da00ff007a0c */ /* 0x000fc80003f05070 */
[----:B------:R-:W-:-:S13]  /*1b20*/  ISETP.NE.AND.EX P0, PT, RZ, c[0x0][0x36c], PT, P0 ;  /* 0x0000db00ff007a0c */ /* 0x000fda0003f05300 */
[----:B------:R-:W-:Y:S05]  /*1b30*/  @!P0 BRA `(.L_x_1012) ;  /* 0x0000004000008947 */ /* 0x000fea0003800000 */
[----:B-1----:R-:W-:-:S04]  /*1b40*/  LEA R2, P0, R17, c[0x0][0x368], 0x2 ;  /* 0x0000da0011027a11 */ /* 0x002fc800078010ff */
[----:B------:R-:W-:-:S05]  /*1b50*/  LEA.HI.X R3, R17, c[0x0][0x36c], R13, 0x2, P0 ;  /* 0x0000db0011037a11 */ /* 0x000fca00000f140d */
[----:B------:R1:W5:Y:S01]  /*1b60*/  LDG.E R0, [R2.64] ;  /* 0x0000000602007981 */ /* 0x000362000c1e1900 */
[----:B------:R-:W-:Y:S05]  /*1b70*/  BRA `(.L_x_1013) ;  /* 0x0000005000007947 */ /* 0x000fea0003800000 */
.L_x_1012:
[----:B-1----:R-:W-:Y:S01]  /*1b80*/  MOV R0, c[0x0][0x1d0] ;  /* 0x0000740000007a02 */ /* 0x002fe20000000f00 */
[----:B------:R-:W-:Y:S05]  /*1b90*/  @!P6 BRA `(.L_x_1013) ;  /* 0x000000300000e947 */ /* 0x000fea0003800000 */
[----:B------:R-:W2:Y:S04]  /*1ba0*/  LDG.E R4, [R2.64] ;  /* 0x0000000602047981 */ /* 0x000ea8000c1e1900 */
[----:B------:R-:W2:Y:S02]  /*1bb0*/  LDG.E R0, [R2.64+0x4] ;  /* 0x0000040602007981 */ /* 0x000ea4000c1e1900 */
[----:B--2---:R-:W-:Y:S02]  /*1bc0*/  IADD3 R0, -R4, R0, RZ ;  /* 0x0000000004007210 */ /* 0x004fe40007ffe1ff */
.L_x_1013:
[----:B------:R-:W2:Y:S04]  /*1bd0*/  LDL R5, [R1+0x2c] ;  /* 0x00002c0001057983 */ /* 0x000ea80000100800 */
[----:B-1----:R-:W3:Y:S04]  /*1be0*/  LDL.LU R2, [R1+0x54] ;  /* 0x0000540001027983 */ /* 0x002ee80000300800 */
[----:B------:R-:W4:Y:S01]  /*1bf0*/  LDL.LU R3, [R1+0x90] ;  /* 0x0000900001037983 */ /* 0x000f220000300800 */
[----:B------:R-:W-:Y:S01]  /*1c00*/  IMAD.MOV.U32 R143, RZ, RZ, c[0x0][0x2c4] ;  /* 0x0000b100ff8f7624 */ /* 0x000fe200078e00ff */
[----:B------:R-:W-:Y:S01]  /*1c10*/  BSSY B0, `(.L_x_1014) ;  /* 0x0000043000007945 */ /* 0x000fe20003800000 */
[----:B-----5:R-:W-:-:S02]  /*1c20*/  IMAD.IADD R153, R0, 0x1, -R8 ;  /* 0x0000000100997824 */ /* 0x020fc400078e0a08 */
[----:B------:R-:W-:Y:S01]  /*1c30*/  IMAD.MOV.U32 R4, RZ, RZ, RZ ;  /* 0x000000ffff047224 */ /* 0x000fe200078e00ff */
[----:B------:R-:W-:Y:S01]  /*1c40*/  ISETP.NE.AND P3, PT, R143, 0x1, PT ;  /* 0x000000018f00780c */ /* 0x000fe20003f65270 */
[----:B------:R-:W-:Y:S02]  /*1c50*/  IMAD.IADD R16, R9, 0x1, R8 ;  /* 0x0000000109107824 */ /* 0x000fe400078e0208 */
[----:B--2---:R-:W-:Y:S01]  /*1c60*/  IMAD.MOV.U32 R151, RZ, RZ, R5 ;  /* 0x000000ffff977224 */ /* 0x004fe200078e0005 */
[----:B------:R-:W-:Y:S01]  /*1c70*/  IADD3 R5, R153, 0x6f, RZ ;  /* 0x0000006f99057810 */ /* 0x000fe20007ffe0ff */
[----:B---3--:R-:W-:Y:S01]  /*1c80*/  IMAD.SHL.U32 R142, R2, 0x80, RZ ;  /* 0x00000080028e7824 */ /* 0x008fe200078e00ff */
[----:B----4-:R-:W-:-:S04]  /*1c90*/  LOP3.LUT R3, R3, 0xfffffffd, RZ, 0xc0, !PT ;  /* 0xfffffffd03037812 */ /* 0x010fc800078ec0ff */
[----:B------:R-:W-:Y:S01]  /*1ca0*/  STL [R1+0x68], R142 ;  /* 0x0000688e01007387 */ /* 0x000fe20000100800 */
[----:B------:R-:W-:Y:S02]  /*1cb0*/  IADD3 R2, R142, 0x7f, RZ ;  /* 0x0000007f8e027810 */ /* 0x000fe40007ffe0ff */
[----:B------:R-:W-:Y:S01]  /*1cc0*/  @P3 LOP3.LUT R3, R3, 0x2, RZ, 0xfc, !PT ;  /* 0x0000000203033812 */ /* 0x000fe200078efcff */
[----:B------:R-:W-:Y:S02]  /*1cd0*/  STL [R1+0x54], R153 ;  /* 0x0000549901007387 */ /* 0x000fe40000100800 */
[----:B------:R-:W-:Y:S02]  /*1ce0*/  @P3 IMAD.HI.U32 R0, R2, c[0x0][0x2c8], RZ ;  /* 0x0000b20002003a27 */ /* 0x000fe400078e00ff */
[----:B------:R1:W-:Y:S03]  /*1cf0*/  STL [R1+0x90], R3 ;  /* 0x0000900301007387 */ /* 0x0003e60000100800 */
[----:B------:R-:W-:Y:S01]  /*1d00*/  @P3 SHF.R.U32.HI R2, RZ, c[0x0][0x2cc], R0 ;  /* 0x0000b300ff023a19 */ /* 0x000fe20000011600 */
[----:B------:R-:W-:-:S05]  /*1d10*/  IMAD.HI R0, R5, -0x6db6db6d, R4 ;  /* 0x9249249305007827 */ /* 0x000fca00078e0204 */
[----:B------:R-:W-:-:S04]  /*1d20*/  SHF.R.U32.HI R4, RZ, 0x1f, R0 ;  /* 0x0000001fff047819 */ /* 0x000fc80000011600 */
[----:B------:R-:W-:Y:S02]  /*1d30*/  LEA.HI.SX32 R4, R0, R4, 0x1a ;  /* 0x0000000400047211 */ /* 0x000fe400078fd2ff */
[----:B------:R-:W-:-:S04]  /*1d40*/  LOP3.LUT R0, R10, 0xff000000, RZ, 0xc0, !PT ;  /* 0xff0000000a007812 */ /* 0x000fc800078ec0ff */
[----:B------:R-:W-:Y:S02]  /*1d50*/  SHF.R.U32.HI R0, RZ, 0x8, R0 ;  /* 0x00000008ff007819 */ /* 0x000fe40000011600 */
[----:B-1----:R-:W-:-:S05]  /*1d60*/  IADD3 R3, R153, 0x70, -R151 ;  /* 0x0000007099037810 */ /* 0x002fca0007ffe897 */
[----:B------:R-:W-:Y:S02]  /*1d70*/  IMAD.IADD R3, R3, 0x1, R2 ;  /* 0x0000000103037824 */ /* 0x000fe400078e0202 */
[----:B------:R-:W-:-:S04]  /*1d80*/  IMAD.MOV.U32 R2, RZ, RZ, RZ ;  /* 0x000000ffff027224 */ /* 0x000fc800078e00ff */
[----:B------:R-:W-:-:S05]  /*1d90*/  IMAD.HI R2, R3, -0x6db6db6d, R2 ;  /* 0x9249249303027827 */ /* 0x000fca00078e0202 */
[----:B------:R-:W-:-:S04]  /*1da0*/  SHF.R.U32.HI R3, RZ, 0x1f, R2 ;  /* 0x0000001fff037819 */ /* 0x000fc80000011602 */
[----:B------:R-:W-:Y:S02]  /*1db0*/  LEA.HI.SX32 R2, R2, R3, 0x1a ;  /* 0x0000000302027211 */ /* 0x000fe400078fd2ff */
[----:B------:R-:W-:Y:S02]  /*1dc0*/  LOP3.LUT R3, R10, 0xff0000, RZ, 0xc0, !PT ;  /* 0x00ff00000a037812 */ /* 0x000fe400078ec0ff */
[----:B------:R-:W-:Y:S01]  /*1dd0*/  IMNMX R6, R4, R2, PT ;  /* 0x0000000204067217 */ /* 0x000fe20003800200 */
[----:B------:R-:W-:Y:S01]  /*1de0*/  IMAD.MOV.U32 R2, RZ, RZ, RZ ;  /* 0x000000ffff027224 */ /* 0x000fe200078e00ff */
[----:B------:R-:W-:Y:S02]  /*1df0*/  LEA.HI R3, R3, R0, RZ, 0x10 ;  /* 0x0000000003037211 */ /* 0x000fe400078f80ff */
[----:B------:R-:W-:Y:S02]  /*1e00*/  ISETP.GE.AND P0, PT, R6, 0x1, PT ;  /* 0x000000010600780c */ /* 0x000fe40003f06270 */
[----:B------:R-:W-:-:S02]  /*1e10*/  LOP3.LUT R14, R3, 0xff, RZ, 0xc0, !PT ;  /* 0x000000ff030e7812 */ /* 0x000fc400078ec0ff */
        /* <DEDUP_REMOVED lines=34> */
.L_x_1015:
[----:B------:R-:W-:Y:S05]  /*2040*/  BSYNC B0 ;  /* 0x0000000000007941 */ /* 0x000fea0003800000 */
.L_x_1014:
[----:B------:R-:W-:Y:S01]  /*2050*/  IMAD R148, R14, R2, RZ ;  /* 0x000000020e947224 */ /* 0x000fe200078e02ff */
[----:B------:R-:W-:Y:S01]  /*2060*/  PRMT R0, RZ, 0x7610, R0 ;  /* 0x00007610ff007816 */ /* 0x000fe20000000000 */
[----:B------:R-:W-:Y:S01]  /*2070*/  IMAD.MOV.U32 R20, RZ, RZ, RZ ;  /* 0x000000ffff147224 */ /* 0x000fe200078e00ff */
[----:B------:R-:W-:Y:S01]  /*2080*/  MOV R15, RZ ;  /* 0x000000ff000f7202 */ /* 0x000fe20000000f00 */
        /* <DEDUP_REMOVED lines=37> */
[----:B--2---:R-:W2:Y:S01]  /*22e0*/  LDL.64 R8, [R1+0x40] ;  /* 0x0000400001087983 */ /* 0x004ea20000100a00 */
[----:B------:R-:W-:-:S03]  /*22f0*/  ISETP.NE.U32.AND P2, PT, RZ, c[0x0][0x340], PT ;  /* 0x0000d000ff007a0c */ /* 0x000fc60003f45070 */
[----:B------:R3:W2:Y:S01]  /*2300*/  LDL.64 R28, [R1+0x40] ;  /* 0x00004000011c7983 */ /* 0x0006a20000100a00 */
[----:B------:R-:W-:-:S03]  /*2310*/  ISETP.NE.AND.EX P2, PT, RZ, c[0x0][0x344], PT, P2 ;  /* 0x0000d100ff007a0c */ /* 0x000fc60003f45320 */
[----:B------:R-:W4:Y:S04]  /*2320*/  LDL R27, [R1+0x3c] ;  /* 0x00003c00011b7983 */ /* 0x000f280000100800 */
[----:B------:R-:W5:Y:S06]  /*2330*/  S2R R4, SR_TID.X ;  /* 0x0000000000047919 */ /* 0x000f6c0000002100 */
[----:B------:R-:W-:-:S05]  /*2340*/  @P2 IMAD.WIDE R2, R17, R12, c[0x0][0x340] ;  /* 0x0000d00011022625 */ /* 0x000fca00078e020c */
[----:B-1----:R1:W3:Y:S01]  /*2350*/  @P2 LDG.E R14, [R2.64] ;  /* 0x00000006020e2981 */ /* 0x0022e2000c1e1900 */
[----:B------:R-:W-:Y:S02]  /*2360*/  SHF.R.S32.HI R0, RZ, 0x1f, R11 ;  /* 0x0000001fff007819 */ /* 0x000fe4000001140b */
[--C-:B-----5:R-:W-:Y:S02]  /*2370*/  SHF.R.S32.HI R106, RZ, 0x1f, R4.reuse ;  /* 0x0000001fff6a7819 */ /* 0x120fe40000011404 */
[----:B------:R-:W-:Y:S02]  /*2380*/  SHF.R.S32.HI R25, RZ, 0x1f, R4 ;  /* 0x0000001fff197819 */ /* 0x000fe40000011404 */
[-C--:B------:R-:W-:Y:S02]  /*2390*/  LEA.HI R106, R106, R4.reuse, RZ, 0x3 ;  /* 0x000000046a6a7211 */ /* 0x080fe400078f18ff */
[----:B------:R-:W-:Y:S02]  /*23a0*/  LEA.HI R25, R25, R4, RZ, 0x3 ;  /* 0x0000000419197211 */ /* 0x000fe400078f18ff */
[----:B------:R-:W-:Y:S01]  /*23b0*/  LOP3.LUT R106, R106, 0xfffffff8, RZ, 0xc0, !PT ;  /* 0xfffffff86a6a7812 */ /* 0x000fe200078ec0ff */
[----:B------:R-:W-:Y:S01]  /*23c0*/  IMAD R0, R0, c[0x0][0x178], RZ ;  /* 0x00005e0000007a24 */ /* 0x000fe200078e02ff */
[----:B------:R-:W-:-:S03]  /*23d0*/  SHF.R.S32.HI R25, RZ, 0x3, R25 ;  /* 0x00000003ff197819 */ /* 0x000fc60000011419 */
[----:B------:R-:W-:Y:S02]  /*23e0*/  IMAD.IADD R106, R4, 0x1, -R106 ;  /* 0x00000001046a7824 */ /* 0x000fe400078e0a6a */
[----:B-1----:R-:W-:-:S04]  /*23f0*/  IMAD.WIDE.U32 R2, R11, c[0x0][0x178], RZ ;  /* 0x00005e000b027a25 */ /* 0x002fc800078e00ff */
[----:B------:R-:W-:Y:S02]  /*2400*/  IMAD R0, R11, c[0x0][0x17c], R0 ;  /* 0x00005f000b007a24 */ /* 0x000fe400078e0200 */
[----:B------:R-:W-:-:S03]  /*2410*/  IMAD R5, R106, 0x20, R25 ;  /* 0x000000206a057824 */ /* 0x000fc600078e0219 */
[----:B------:R-:W-:Y:S01]  /*2420*/  IADD3 R3, R3, R0, RZ ;  /* 0x0000000003037210 */ /* 0x000fe20007ffe0ff */
[----:B------:R-:W-:Y:S01]  /*2430*/  IMAD.IADD R5, R142, 0x1, R5 ;  /* 0x000000018e057824 */ /* 0x000fe200078e0205 */
[----:B------:R-:W-:-:S03]  /*2440*/  SEL R6, R13, RZ, !P4 ;  /* 0x000000ff0d067207 */ /* 0x000fc60006000000 */
[----:B------:R-:W-:Y:S01]  /*2450*/  IMAD.WIDE.U32 R2, R26, c[0x0][0x1b8], R2 ;  /* 0x00006e001a027a25 */ /* 0x000fe200078e0002 */
[----:B------:R-:W-:-:S03]  /*2460*/  SEL R4, R17, RZ, !P4 ;  /* 0x000000ff11047207 */ /* 0x000fc60006000000 */
[----:B------:R-:W-:-:S04]  /*2470*/  @P3 IMAD.HI.U32 R7, R5, c[0x0][0x2c8], RZ ;  /* 0x0000b20005073a27 */ /* 0x000fc800078e00ff */
[----:B------:R-:W-:Y:S01]  /*2480*/  IMAD.MOV.U32 R0, RZ, RZ, R5 ;  /* 0x000000ffff007224 */ /* 0x000fe200078e0005 */
[----:B------:R-:W-:Y:S01]  /*2490*/  @P3 SHF.R.U32.HI R0, RZ, c[0x0][0x2cc], R7 ;  /* 0x0000b300ff003a19 */ /* 0x000fe20000011607 */
[----:B------:R-:W-:Y:S02]  /*24a0*/  IMAD R3, R26, c[0x0][0x1bc], R3 ;  /* 0x00006f001a037a24 */ /* 0x000fe400078e0203 */
[----:B------:R-:W-:Y:S02]  /*24b0*/  IMAD R6, R6, c[0x0][0x1c0], RZ ;  /* 0x0000700006067a24 */ /* 0x000fe400078e02ff */
[----:B------:R-:W-:Y:S01]  /*24c0*/  IMAD.WIDE.U32 R2, R4, c[0x0][0x1c0], R2 ;  /* 0x0000700004027a25 */ /* 0x000fe200078e0002 */
[----:B------:R-:W-:-:S03]  /*24d0*/  SHF.R.S32.HI R7, RZ, 0x1f, R0 ;  /* 0x0000001fff077819 */ /* 0x000fc60000011400 */
[----:B------:R-:W-:Y:S01]  /*24e0*/  IMAD R6, R4, c[0x0][0x1c4], R6 ;  /* 0x0000710004067a24 */ /* 0x000fe200078e0206 */
[----:B------:R-:W-:-:S05]  /*24f0*/  IADD3 R4, -R0, RZ, RZ ;  /* 0x000000ff00047210 */ /* 0x000fca0007ffe1ff */
        /* <DEDUP_REMOVED lines=9> */
[----:B------:R-:W-:Y:S01]  /*2590*/  IMAD.WIDE.U32 R4, R4, c[0x0][0x1a8], R2 ;  /* 0x00006a0004047a25 */ /* 0x000fe200078e0002 */
[----:B------:R-:W-:Y:S01]  /*25a0*/  WARPSYNC 0xffffffff ;  /* 0xffffffff00007948 */ /* 0x000fe20003800000 */
[----:B------:R-:W-:Y:S03]  /*25b0*/  BAR.SYNC.DEFER_BLOCKING 0x0 ;  /* 0x0000000000007b1d */ /* 0x000fe60000010000 */
[----:B------:R-:W-:-:S02]  /*25c0*/  IADD3 R0, R5, R0, RZ ;  /* 0x0000000005007210 */ /* 0x000fc40007ffe0ff */
[C---:B------:R-:W-:Y:S01]  /*25d0*/  LEA R2, P0, R4.reuse, c[0x0][0x160], 0x1 ;  /* 0x0000580004027a11 */ /* 0x040fe200078008ff */
[----:B------:R-:W-:Y:S02]  /*25e0*/  IMAD R11, R151, c[0x0][0x2c4], RZ ;  /* 0x0000b100970b7a24 */ /* 0x000fe400078e02ff */
[----:B------:R-:W-:Y:S01]  /*25f0*/  IMAD.MOV.U32 R23, RZ, RZ, 0x70 ;  /* 0x00000070ff177424 */ /* 0x000fe200078e00ff */
[----:B------:R-:W-:Y:S01]  /*2600*/  LEA.HI.X R0, R4, c[0x0][0x164], R0, 0x1, P0 ;  /* 0x0000590004007a11 */ /* 0x000fe200000f0c00 */
[----:B------:R-:W-:Y:S01]  /*2610*/  IMAD.IADD R3, R25, 0x1, R142 ;  /* 0x0000000119037824 */ /* 0x000fe200078e028e */
[----:B------:R-:W1:Y:S01]  /*2620*/  SHFL.IDX PT, R4, R2, RZ, 0x181f ;  /* 0x00181fff02047589 */ /* 0x000e6200000e0000 */
[----:B------:R-:W-:Y:S01]  /*2630*/  IADD3 R141, R152, -0x1, RZ ;  /* 0xffffffff988d7810 */ /* 0x000fe20007ffe0ff */
[----:B------:R-:W-:Y:S01]  /*2640*/  IMAD.MOV.U32 R76, RZ, RZ, 0x40 ;  /* 0x00000040ff4c7424 */ /* 0x000fe200078e00ff */
[----:B------:R-:W-:Y:S01]  /*2650*/  ULDC.64 UR4, c[0x0][0x208] ;  /* 0x0000820000047ab9 */ /* 0x000fe20000000a00 */
[----:B------:R-:W5:Y:S01]  /*2660*/  SHFL.IDX PT, R5, R0, RZ, 0x181f ;  /* 0x00181fff00057589 */ /* 0x000f6200000e0000 */
[----:B------:R-:W-:-:S03]  /*2670*/  ISETP.GE.AND P0, PT, R3, R11, PT ;  /* 0x0000000b0300720c */ /* 0x000fc60003f06270 */
[----:B------:R-:W1:Y:S04]  /*2680*/  SHFL.IDX PT, R10, R2, 0x1, 0x181f ;  /* 0x00381f00020a7f89 */ /* 0x000e6800000e0000 */
[----:B------:R-:W-:Y:S04]  /*2690*/  SHFL.IDX PT, R12, R2, 0x2, 0x181f ;  /* 0x00581f00020c7f89 */ /* 0x000fe800000e0000 */
[----:B------:R-:W-:Y:S01]  /*26a0*/  SHFL.IDX PT, R18, R0, 0x2, 0x181f ;  /* 0x00581f0000127f89 */ /* 0x000fe200000e0000 */
[----:B------:R-:W-:Y:S01]  /*26b0*/  IADD3 R15, R3, 0x60, RZ ;  /* 0x00000060030f7810 */ /* 0x000fe20007ffe0ff */
[----:B------:R-:W-:-:S05]  /*26c0*/  IMAD R23, R152, -0x70, R23 ;  /* 0xffffff9098177824 */ /* 0x000fca00078e0217 */
[----:B------:R-:W-:Y:S02]  /*26d0*/  IADD3 R140, R153, R23, RZ ;  /* 0x00000017998c7210 */ /* 0x000fe40007ffe0ff */
[----:B------:R-:W-:Y:S01]  /*26e0*/  SHF.R.S32.HI R24, RZ, 0x1f, R141 ;  /* 0x0000001fff187819 */ /* 0x000fe2000001148d */
[----:B--2---:R-:W-:-:S05]  /*26f0*/  IMAD.MOV.U32 R28, RZ, RZ, R8 ;  /* 0x000000ffff1c7224 */ /* 0x004fca00078e0008 */
[C---:B------:R-:W-:Y:S02]  /*2700*/  ISETP.GE.AND P5, PT, R28.reuse, c[0x0][0x198], PT ;  /* 0x000066001c007a0c */ /* 0x040fe40003fa6270 */
[----:B------:R-:W-:Y:S02]  /*2710*/  SHF.R.S32.HI R29, RZ, 0x1f, R28 ;  /* 0x0000001fff1d7819 */ /* 0x000fe4000001141c */
[C---:B-1----:R-:W-:Y:S02]  /*2720*/  @!P0 LEA R6, P1, R28.reuse, R4, 0x1 ;  /* 0x000000041c068211 */ /* 0x042fe400078208ff */
[----:B----4-:R-:W-:Y:S02]  /*2730*/  ISETP.GE.AND P3, PT, R27, c[0x0][0x198], PT ;  /* 0x000066001b007a0c */ /* 0x010fe40003f66270 */
[----:B-----5:R-:W-:Y:S02]  /*2740*/  @!P0 LEA.HI.X R7, R28, R5, R29, 0x1, P1 ;  /* 0x000000051c078211 */ /* 0x020fe400008f0c1d */
[----:B------:R-:W-:-:S02]  /*2750*/  SHF.R.S32.HI R19, RZ, 0x1f, R27 ;  /* 0x0000001fff137819 */ /* 0x000fc4000001141b */
[----:B------:R-:W-:Y:S01]  /*2760*/  @!P0 LEA R4, P1, R27, R4, 0x1 ;  /* 0x000000041b048211 */ /* 0x000fe200078208ff */
[----:B------:R1:W-:Y:S01]  /*2770*/  @!P0 LDGSTS.E.BYPASS.LTC128B.128 [R214+0x100], [R6.64], !P5 ;  /* 0x0010000006d68fae */ /* 0x0003e2000e901d46 */
[----:B------:R-:W-:Y:S02]  /*2780*/  IADD3 R8, R3, 0x20, RZ ;  /* 0x0000002003087810 */ /* 0x000fe40007ffe0ff */
[----:B------:R-:W-:Y:S02]  /*2790*/  @!P0 LEA.HI.X R5, R27, R5, R19, 0x1, P1 ;  /* 0x000000051b058211 */ /* 0x000fe400008f0c13 */
[----:B------:R-:W-:-:S03]  /*27a0*/  ISETP.GE.AND P1, PT, R8, R11, PT ;  /* 0x0000000b0800720c */ /* 0x000fc60003f26270 */
[----:B------:R2:W-:Y:S01]  /*27b0*/  @!P0 LDGSTS.E.BYPASS.LTC128B.128 [R214+0x4100], [R4.64], !P3 ;  /* 0x0410000004d68fae */ /* 0x0005e2000d901d46 */
[----:B------:R-:W-:-:S03]  /*27c0*/  IADD3 R8, R3, 0x40, RZ ;  /* 0x0000004003087810 */ /* 0x000fc60007ffe0ff */
[----:B-1----:R-:W1:Y:S01]  /*27d0*/  SHFL.IDX PT, R7, R0, 0x1, 0x181f ;  /* 0x00381f0000077f89 */ /* 0x002e6200000e0000 */
[----:B------:R-:W-:Y:S02]  /*27e0*/  SHF.R.S32.HI R6, RZ, 0x1f, R16 ;  /* 0x0000001fff067819 */ /* 0x000fe40000011410 */
[C---:B--2---:R-:W-:Y:S02]  /*27f0*/  IADD3 R4, P0, R25.reuse, R16, RZ ;  /* 0x0000001019047210 */ /* 0x044fe40007f1e0ff */
[----:B---3--:R-:W-:Y:S02]  /*2800*/  @P2 SHF.R.S32.HI R5, RZ, 0x1f, R14 ;  /* 0x0000001fff052819 */ /* 0x008fe4000001140e */
[----:B------:R-:W-:Y:S02]  /*2810*/  @!P2 MOV R5, R13 ;  /* 0x0000000d0005a202 */ /* 0x000fe40000000f00 */
[----:B------:R-:W-:Y:S01]  /*2820*/  LEA.HI.X.SX32 R6, R25, R6, 0x1, P0 ;  /* 0x0000000619067211 */ /* 0x000fe200000f0eff */
[----:B------:R2:W3:Y:S01]  /*2830*/  SHFL.IDX PT, R13, R2, 0x3, 0x181f ;  /* 0x00781f00020d7f89 */ /* 0x0004e200000e0000 */
[----:B------:R-:W-:-:S03]  /*2840*/  ISETP.GE.AND P0, PT, R8, R11, PT ;  /* 0x0000000b0800720c */ /* 0x000fc60003f06270 */
[----:B------:R-:W4:Y:S01]  /*2850*/  SHFL.IDX PT, R0, R0, 0x3, 0x181f ;  /* 0x00781f0000007f89 */ /* 0x000f2200000e0000 */
[----:B------:R-:W-:Y:S01]  /*2860*/  @!P2 IMAD.MOV.U32 R14, RZ, RZ, R17 ;  /* 0x000000ffff0ea224 */ /* 0x000fe200078e0011 */
[----:B------:R-:W-:Y:S01]  /*2870*/  @!P1 LEA R8, P2, R28, R10, 0x1 ;  /* 0x0000000a1c089211 */ /* 0x000fe200078408ff */
[----:B------:R-:W-:Y:S01]  /*2880*/  IMAD R9, R6, c[0x0][0x1e0], RZ ;  /* 0x0000780006097a24 */ /* 0x000fe200078e02ff */
[----:B------:R-:W-:Y:S02]  /*2890*/  SEL R20, R5, RZ, !P6 ;  /* 0x000000ff05147207 */ /* 0x000fe40007000000 */
[----:B------:R-:W-:Y:S01]  /*28a0*/  ISETP.GE.AND P3, PT, R15, R11, PT ;  /* 0x0000000b0f00720c */ /* 0x000fe20003f66270 */
[----:B------:R-:W-:Y:S01]  /*28b0*/  IMAD R5, R4, c[0x0][0x1e4], R9 ;  /* 0x0000790004057a24 */ /* 0x000fe200078e0209 */
[----:B------:R-:W-:Y:S01]  /*28c0*/  SEL R21, R14, RZ, !P6 ;  /* 0x000000ff0e157207 */ /* 0x000fe20007000000 */
[----:B------:R-:W-:Y:S01]  /*28d0*/  IMAD R6, R6, c[0x0][0x208], RZ ;  /* 0x0000820006067a24 */ /* 0x000fe200078e02ff */
[----:B-1----:R-:W-:-:S02]  /*28e0*/  @!P1 LEA.HI.X R9, R28, R7, R29, 0x1, P2 ;  /* 0x000000071c099211 */ /* 0x002fc400010f0c1d */
[----:B------:R-:W-:Y:S01]  /*28f0*/  @!P0 LEA R14, P2, R28, R12, 0x1 ;  /* 0x0000000c1c0e8211 */ /* 0x000fe200078408ff */
[C---:B------:R-:W-:Y:S01]  /*2900*/  IMAD R22, R4.reuse, c[0x0][0x20c], R6 ;  /* 0x0000830004167a24 */ /* 0x040fe200078e0206 */
[C---:B------:R-:W-:Y:S01]  /*2910*/  @!P1 LEA R10, P4, R27.reuse, R10, 0x1 ;  /* 0x0000000a1b0a9211 */ /* 0x040fe200078808ff */
[--C-:B------:R-:W-:Y:S01]  /*2920*/  IMAD.WIDE.U32 R16, R4, c[0x0][0x208], R28.reuse ;  /* 0x0000820004107a25 */ /* 0x100fe200078e001c */
[--C-:B------:R-:W-:Y:S01]  /*2930*/  @!P0 LEA.HI.X R15, R28, R18, R29.reuse, 0x1, P2 ;  /* 0x000000121c0f8211 */ /* 0x100fe200010f0c1d */
[----:B------:R1:W-:Y:S01]  /*2940*/  @!P1 LDGSTS.E.BYPASS.LTC128B.128 [R214+0x1100], [R8.64], !P5 ;  /* 0x0110000008d69fae */ /* 0x0003e2000e901d46 */
[C---:B------:R-:W-:Y:S01]  /*2950*/  @!P0 LEA R6, P2, R27.reuse, R12, 0x1 ;  /* 0x0000000c1b068211 */ /* 0x040fe200078408ff */
[----:B--2---:R-:W-:Y:S01]  /*2960*/  IMAD.WIDE.U32 R2, R4, c[0x0][0x1e0], R28 ;  /* 0x0000780004027a25 */ /* 0x004fe200078e001c */
[C-C-:B------:R-:W-:Y:S02]  /*2970*/  @!P1 LEA.HI.X R11, R27.reuse, R7, R19.reuse, 0x1, P4 ;  /* 0x000000071b0b9211 */ /* 0x140fe400020f0c13 */
[----:B------:R-:W-:-:S02]  /*2980*/  @!P0 LEA.HI.X R7, R27, R18, R19, 0x1, P2 ;  /* 0x000000121b078211 */ /* 0x000fc400010f0c13 */
[C---:B---3--:R-:W-:Y:S02]  /*2990*/  @!P3 LEA R4, P2, R28.reuse, R13, 0x1 ;  /* 0x0000000d1c04b211 */ /* 0x048fe400078408ff */
[----:B------:R-:W-:Y:S02]  /*29a0*/  ISETP.GE.AND P6, PT, R27, c[0x0][0x198], PT ;  /* 0x000066001b007a0c */ /* 0x000fe40003fc6270 */
[----:B------:R-:W-:Y:S02]  /*29b0*/  IADD3 R3, R3, R5, RZ ;  /* 0x0000000503037210 */ /* 0x000fe40007ffe0ff */
[----:B----4-:R-:W-:Y:S02]  /*29c0*/  @!P3 LEA.HI.X R5, R28, R0, R29, 0x1, P2 ;  /* 0x000000001c05b211 */ /* 0x010fe400010f0c1d */
[----:B------:R-:W-:Y:S01]  /*29d0*/  @!P3 LEA R12, P2, R27, R13, 0x1 ;  /* 0x0000000d1b0cb211 */ /* 0x000fe200078408ff */
[----:B------:R-:W-:-:S03]  /*29e0*/  IMAD.WIDE.U32 R2, R26, c[0x0][0x1e8], R2 ;  /* 0x00007a001a027a25 */ /* 0x000fc600078e0002 */
[C---:B------:R-:W-:Y:S02]  /*29f0*/  @!P3 LEA.HI.X R13, R27.reuse, R0, R19, 0x1, P2 ;  /* 0x000000001b0db211 */ /* 0x040fe400010f0c13 */
[----:B------:R-:W-:Y:S01]  /*2a00*/  IMNMX R0, R140, 0x70, PT ;  /* 0x000000708c007817 */ /* 0x000fe20003800200 */
[----:B------:R-:W-:Y:S01]  /*2a10*/  IMAD R3, R26, c[0x0][0x1ec], R3 ;  /* 0x00007b001a037a24 */ /* 0x000fe200078e0203 */
[----:B------:R2:W-:Y:S01]  /*2a20*/  @!P1 LDGSTS.E.BYPASS.LTC128B.128 [R214+0x5100], [R10.64], !P6 ;  /* 0x051000000ad69fae */ /* 0x0005e2000f101d46 */
[----:B------:R-:W-:Y:S01]  /*2a30*/  IMAD R18, R20, c[0x0][0x1f0], RZ ;  /* 0x00007c0014127a24 */ /* 0x000fe200078e02ff */
[----:B------:R-:W-:Y:S01]  /*2a40*/  ISETP.GE.AND P1, PT, R27, c[0x0][0x198], PT ;  /* 0x000066001b007a0c */ /* 0x000fe20003f26270 */
[----:B------:R-:W-:Y:S01]  /*2a50*/  IMAD.IADD R0, R0, 0x1, -R25 ;  /* 0x0000000100007824 */ /* 0x000fe200078e0a19 */
[----:B------:R3:W-:Y:S01]  /*2a60*/  @!P0 LDGSTS.E.BYPASS.LTC128B.128 [R214+0x2100], [R14.64], !P5 ;  /* 0x021000000ed68fae */ /* 0x0007e2000e901d46 */
[----:B------:R-:W-:Y:S02]  /*2a70*/  IMAD R19, R24, c[0x0][0x1e0], RZ ;  /* 0x0000780018137a24 */ /* 0x000fe400078e02ff */
[----:B------:R-:W-:-:S02]  /*2a80*/  IMAD R18, R21, c[0x0][0x1f4], R18 ;  /* 0x00007d0015127a24 */ /* 0x000fc400078e0212 */
[----:B------:R-:W-:Y:S01]  /*2a90*/  IMAD.WIDE.U32 R146, R21, c[0x0][0x1f0], R2 ;  /* 0x00007c0015927a25 */ /* 0x000fe200078e0002 */
[----:B------:R-:W-:-:S03]  /*2aa0*/  ISETP.GE.AND P4, PT, R0, 0x1, PT ;  /* 0x000000010000780c */ /* 0x000fc60003f86270 */
[----:B------:R-:W-:Y:S01]  /*2ab0*/  IMAD.WIDE.U32 R2, R141, c[0x0][0x1e0], RZ ;  /* 0x000078008d027a25 */ /* 0x000fe200078e00ff */
[----:B------:R-:W-:Y:S01]  /*2ac0*/  IADD3 R145, R147, R18, RZ ;  /* 0x0000001293917210 */ /* 0x000fe20007ffe0ff */
[----:B------:R4:W-:Y:S02]  /*2ad0*/  @!P0 LDGSTS.E.BYPASS.LTC128B.128 [R214+0x6100], [R6.64], !P1 ;  /* 0x0610000006d68fae */ /* 0x0009e4000c901d46 */
[----:B-1----:R-:W-:Y:S01]  /*2ae0*/  IMAD R8, R141, c[0x0][0x1e4], R19 ;  /* 0x000079008d087a24 */ /* 0x002fe200078e0213 */
[----:B------:R-:W-:Y:S01]  /*2af0*/  MOV R144, R146 ;  /* 0x0000009200907202 */ /* 0x000fe20000000f00 */
[----:B------:R1:W-:Y:S02]  /*2b00*/  @!P3 LDGSTS.E.BYPASS.LTC128B.128 [R214+0x3100], [R4.64], !P5 ;  /* 0x0310000004d6bfae */ /* 0x0003e4000e901d46 */
[----:B------:R-:W-:Y:S01]  /*2b10*/  IMAD.IADD R8, R3, 0x1, R8 ;  /* 0x0000000103087824 */ /* 0x000fe200078e0208 */
[----:B------:R-:W-:Y:S01]  /*2b20*/  ISETP.GE.AND P6, PT, R28, c[0x0][0x1d4], PT ;  /* 0x000075001c007a0c */ /* 0x000fe20003fc6270 */
[----:B------:R-:W-:Y:S01]  /*2b30*/  IMAD.WIDE.U32 R2, R2, 0x70, R144 ;  /* 0x0000007002027825 */ /* 0x000fe200078e0090 */
[----:B------:R-:W-:Y:S01]  /*2b40*/  ISETP.GE.AND P5, PT, R27, c[0x0][0x1d4], PT ;  /* 0x000075001b007a0c */ /* 0x000fe20003fa6270 */
[----:B------:R5:W-:Y:S02]  /*2b50*/  @!P3 LDGSTS.E.BYPASS.LTC128B.128 [R214+0x7100], [R12.64], !P1 ;  /* 0x071000000cd6bfae */ /* 0x000be4000c901d46 */
[----:B------:R-:W-:Y:S01]  /*2b60*/  IMAD R8, R8, 0x70, RZ ;  /* 0x0000007008087824 */ /* 0x000fe200078e02ff */
[----:B------:R-:W-:Y:S01]  /*2b70*/  ISETP.GE.AND P2, PT, R0, 0x21, PT ;  /* 0x000000210000780c */ /* 0x000fe20003f46270 */
[----:B------:R-:W0:Y:S01]  /*2b80*/  LDGDEPBAR ;  /* 0x00000000000079af */ /* 0x000e220000000000 */
[----:B--2---:R-:W-:-:S02]  /*2b90*/  MOV R10, 0x20 ;  /* 0x00000020000a7802 */ /* 0x004fc40000000f00 */
[----:B------:R-:W-:-:S03]  /*2ba0*/  IADD3 R3, R3, R8, RZ ;  /* 0x0000000803037210 */ /* 0x000fc60007ffe0ff */
[----:B------:R-:W-:Y:S01]  /*2bb0*/  IMAD.WIDE.U32 R8, R10, c[0x0][0x1e0], RZ ;  /* 0x000078000a087a25 */ /* 0x000fe200078e00ff */
[----:B----4-:R-:W-:-:S04]  /*2bc0*/  @P4 LEA R6, P0, R2, c[0x0][0x1c8], 0x1 ;  /* 0x0000720002064a11 */ /* 0x010fc800078008ff */
[----:B------:R-:W-:Y:S02]  /*2bd0*/  @P4 LEA.HI.X R7, R2, c[0x0][0x1cc], R3, 0x1, P0 ;  /* 0x0000730002074a11 */ /* 0x000fe400000f0c03 */
[C---:B------:R-:W-:Y:S02]  /*2be0*/  ISETP.GE.AND P1, PT, R0.reuse, 0x41, PT ;  /* 0x000000410000780c */ /* 0x040fe40003f26270 */
[----:B------:R-:W-:Y:S01]  /*2bf0*/  ISETP.GE.AND P0, PT, R0, 0x61, PT ;  /* 0x000000610000780c */ /* 0x000fe20003f06270 */
[----:B------:R2:W-:Y:S01]  /*2c00*/  @P4 LDGSTS.E.BYPASS.LTC128B.128 [R214+0x8100], [R6.64], !P6 ;  /* 0x0810000006d64fae */ /* 0x0005e2000f101d46 */
[----:B------:R-:W-:-:S03]  /*2c10*/  @P2 IADD3 R0, P3, R2, R8, RZ ;  /* 0x0000000802002210 */ /* 0x000fc60007f7e0ff */
[----:B------:R2:W-:Y:S01]  /*2c20*/  @P4 LDGSTS.E.BYPASS.LTC128B.128 [R214+0xb900], [R6.64+0x80], !P5 ;  /* 0x0b90008006d64fae */ /* 0x0005e2000e901d46 */
[----:B-1----:R-:W-:Y:S02]  /*2c30*/  IMAD.IADD R5, R17, 0x1, R22 ;  /* 0x0000000111057824 */ /* 0x002fe400078e0216 */
[----:B------:R-:W-:-:S04]  /*2c40*/  IMAD.MOV.U32 R4, RZ, RZ, R16 ;  /* 0x000000ffff047224 */ /* 0x000fc800078e0010 */
[----:B------:R-:W-:-:S04]  /*2c50*/  IMAD.WIDE.U32 R4, R26, c[0x0][0x210], R4 ;  /* 0x000084001a047a25 */ /* 0x000fc800078e0004 */
[----:B------:R-:W-:Y:S02]  /*2c60*/  IMAD R5, R26, c[0x0][0x214], R5 ;  /* 0x000085001a057a24 */ /* 0x000fe400078e0205 */
[----:B-----5:R-:W-:Y:S02]  /*2c70*/  IMAD R13, R76, c[0x0][0x1e4], RZ ;  /* 0x000079004c0d7a24 */ /* 0x020fe400078e02ff */
[----:B--2---:R-:W-:-:S05]  /*2c80*/  IMAD R6, R10, c[0x0][0x1e4], RZ ;  /* 0x000079000a067a24 */ /* 0x004fca00078e02ff */
[----:B------:R-:W-:Y:S01]  /*2c90*/  @P2 IADD3.X R6, R3, R9, R6, P3, !PT ;  /* 0x0000000903062210 */ /* 0x000fe20001ffe406 */
[----:B------:R-:W-:Y:S01]  /*2ca0*/  IMAD.WIDE.U32 R8, R76, c[0x0][0x1e0], RZ ;  /* 0x000078004c087a25 */ /* 0x000fe200078e00ff */
[----:B------:R-:W-:-:S04]  /*2cb0*/  @P2 LEA R10, P3, R0, c[0x0][0x1c8], 0x1 ;  /* 0x00007200000a2a11 */ /* 0x000fc800078608ff */
[----:B------:R-:W-:Y:S01]  /*2cc0*/  @P2 LEA.HI.X R11, R0, c[0x0][0x1cc], R6, 0x1, P3 ;  /* 0x00007300000b2a11 */ /* 0x000fe200018f0c06 */
[----:B------:R-:W-:Y:S01]  /*2cd0*/  IMAD R6, R20, c[0x0][0x218], RZ ;  /* 0x0000860014067a24 */ /* 0x000fe200078e02ff */
[----:B------:R-:W-:Y:S02]  /*2ce0*/  @P1 IADD3 R7, P3, R2, R8, RZ ;  /* 0x0000000802071210 */ /* 0x000fe40007f7e0ff */
[----:B------:R-:W-:Y:S01]  /*2cf0*/  @P0 MOV R0, 0x60 ;  /* 0x0000006000000802 */ /* 0x000fe20000000f00 */
[----:B------:R-:W-:Y:S01]  /*2d00*/  IMAD.WIDE.U32 R16, R21, c[0x0][0x218], R4 ;  /* 0x0000860015107a25 */ /* 0x000fe200078e0004 */
[----:B------:R-:W-:Y:S01]  /*2d10*/  @P1 IADD3.X R4, R3, R9, R13, P3, !PT ;  /* 0x0000000903041210 */ /* 0x000fe20001ffe40d */
[----:B------:R1:W-:Y:S02]  /*2d20*/  @P2 LDGSTS.E.BYPASS.LTC128B.128 [R214+0x9100], [R10.64], !P6 ;  /* 0x091000000ad62fae */ /* 0x0003e4000f101d46 */
[----:B------:R-:W-:Y:S01]  /*2d30*/  IMAD R12, R21, c[0x0][0x21c], R6 ;  /* 0x00008700150c7a24 */ /* 0x000fe200078e0206 */
[----:B------:R-:W-:Y:S01]  /*2d40*/  @P1 LEA R6, P3, R7, c[0x0][0x1c8], 0x1 ;  /* 0x0000720007061a11 */ /* 0x000fe200078608ff */
[----:B------:R-:W-:Y:S01]  /*2d50*/  @P0 IMAD.WIDE.U32 R2, R0, c[0x0][0x1e0], R2 ;  /* 0x0000780000020a25 */ /* 0x000fe200078e0002 */
[----:B------:R1:W-:Y:S03]  /*2d60*/  @P2 LDGSTS.E.BYPASS.LTC128B.128 [R214+0xc900], [R10.64+0x80], !P5 ;  /* 0x0c9000800ad62fae */ /* 0x0003e6000e901d46 */
[----:B------:R-:W-:-:S02]  /*2d70*/  IMAD R5, R24, c[0x0][0x208], RZ ;  /* 0x0000820018057a24 */ /* 0x000fc400078e02ff */
[----:B------:R-:W-:Y:S01]  /*2d80*/  @P0 IMAD R0, R0, c[0x0][0x1e4], RZ ;  /* 0x0000790000000a24 */ /* 0x000fe200078e02ff */
[----:B------:R-:W-:Y:S01]  /*2d90*/  @P1 LEA.HI.X R7, R7, c[0x0][0x1cc], R4, 0x1, P3 ;  /* 0x0000730007071a11 */ /* 0x000fe200018f0c04 */
[----:B------:R-:W-:Y:S01]  /*2da0*/  IMAD.WIDE.U32 R8, R141, c[0x0][0x208], RZ ;  /* 0x000082008d087a25 */ /* 0x000fe200078e00ff */
[C---:B------:R-:W-:Y:S02]  /*2db0*/  @P0 LEA R4, P3, R2.reuse, c[0x0][0x1c8], 0x1 ;  /* 0x0000720002040a11 */ /* 0x040fe400078608ff */
[----:B------:R-:W-:Y:S01]  /*2dc0*/  @P0 IADD3 R0, R3, R0, RZ ;  /* 0x0000000003000210 */ /* 0x000fe20007ffe0ff */
[----:B------:R-:W-:Y:S01]  /*2dd0*/  IMAD R5, R141, c[0x0][0x20c], R5 ;  /* 0x000083008d057a24 */ /* 0x000fe200078e0205 */
[----:B------:R2:W-:Y:S03]  /*2de0*/  @P1 LDGSTS.E.BYPASS.LTC128B.128 [R214+0xa100], [R6.64], !P6 ;  /* 0x0a10000006d61fae */ /* 0x0005e6000f101d46 */
[----:B------:R-:W-:Y:S01]  /*2df0*/  IMAD.IADD R3, R9, 0x1, R5 ;  /* 0x0000000109037824 */ /* 0x000fe200078e0205 */
[----:B------:R-:W-:Y:S01]  /*2e00*/  @P0 LEA.HI.X R5, R2, c[0x0][0x1cc], R0, 0x1, P3 ;  /* 0x0000730002050a11 */ /* 0x000fe200018f0c00 */
[----:B------:R2:W-:Y:S04]  /*2e10*/  @P1 LDGSTS.E.BYPASS.LTC128B.128 [R214+0xd900], [R6.64+0x80], !P5 ;  /* 0x0d90008006d61fae */ /* 0x0005e8000e901d46 */
[----:B------:R4:W-:Y:S04]  /*2e20*/  @P0 LDGSTS.E.BYPASS.LTC128B.128 [R214+0xb100], [R4.64], !P6 ;  /* 0x0b10000004d60fae */ /* 0x0009e8000f101d46 */
[----:B------:R4:W-:Y:S04]  /*2e30*/  @P0 LDGSTS.E.BYPASS.LTC128B.128 [R214+0xe900], [R4.64+0x80], !P5 ;  /* 0x0e90008004d60fae */ /* 0x0009e8000e901d46 */
[----:B------:R-:W0:Y:S01]  /*2e40*/  LDGDEPBAR ;  /* 0x00000000000079af */ /* 0x000e220000000000 */
[----:B---3--:R-:W-:Y:S01]  /*2e50*/  IMAD.IADD R15, R17, 0x1, R12 ;  /* 0x00000001110f7824 */ /* 0x008fe200078e020c */
[----:B------:R-:W-:-:S02]  /*2e60*/  MOV R14, R16 ;  /* 0x00000010000e7202 */ /* 0x000fc40000000f00 */
[----:B------:R-:W-:Y:S01]  /*2e70*/  STL [R1+0x44], R29 ;  /* 0x0000441d01007387 */ /* 0x000fe20000100800 */
[----:B------:R-:W-:-:S04]  /*2e80*/  DEPBAR.LE SB0, 0x1 ;  /* 0x000080400000791a */ /* 0x000fc80000000000 */
[----:B------:R-:W-:Y:S01]  /*2e90*/  BAR.SYNC.DEFER_BLOCKING 0x0 ;  /* 0x0000000000007b1d */ /* 0x000fe20000010000 */
[----:B------:R-:W-:-:S05]  /*2ea0*/  IMAD.WIDE.U32 R8, R8, 0x70, R14 ;  /* 0x0000007008087825 */ /* 0x000fca00078e000e */
[----:B------:R-:W-:Y:S04]  /*2eb0*/  STL.64 [R1+0x18], R146 ;  /* 0x0000189201007387 */ /* 0x000fe80000100a00 */
[----:B------:R-:W-:Y:S04]  /*2ec0*/  STL.64 [R1+0x10], R144 ;  /* 0x0000109001007387 */ /* 0x000fe80000100a00 */
[----:B------:R-:W-:Y:S04]  /*2ed0*/  STL.64 [R1+0x8], R16 ;  /* 0x0000081001007387 */ /* 0x000fe80000100a00 */
[----:B------:R3:W-:Y:S04]  /*2ee0*/  STL.64 [R1], R14 ;  /* 0x0000000e01007387 */ /* 0x0007e80000100a00 */
[----:B------:R-:W-:Y:S04]  /*2ef0*/  LDSM.16.M88.4 R128, [R210] ;  /* 0x00000000d280783b */ /* 0x000fe80000000200 */
[----:B------:R-:W-:Y:S04]  /*2f00*/  LDSM.16.M88.4 R132, [R211] ;  /* 0x00000000d384783b */ /* 0x000fe80000000200 */
[----:B------:R-:W-:Y:S04]  /*2f10*/  LDSM.16.M88.4 R164, [R213] ;  /* 0x00000000d5a4783b */ /* 0x000fe80000000200 */
[----:B------:R-:W-:Y:S04]  /*2f20*/  LDSM.16.M88.4 R168, [R212] ;  /* 0x00000000d4a8783b */ /* 0x000fe80000000200 */
[----:B------:R-:W-:Y:S04]  /*2f30*/  LDSM.16.M88.4 R172, [R210+0x4000] ;  /* 0x00400000d2ac783b */ /* 0x000fe80000000200 */
[----:B------:R-:W-:Y:S04]  /*2f40*/  LDSM.16.M88.4 R176, [R211+0x4000] ;  /* 0x00400000d3b0783b */ /* 0x000fe80000000200 */
[----:B---3--:R-:W3:Y:S04]  /*2f50*/  S2R R14, SR_TID.X ;  /* 0x00000000000e7919 */ /* 0x008ee80000002100 */
[----:B------:R-:W-:Y:S04]  /*2f60*/  LDSM.16.M88.4 R180, [R213+0x4000] ;  /* 0x00400000d5b4783b */ /* 0x000fe80000000200 */
[----:B------:R-:W-:Y:S04]  /*2f70*/  LDSM.16.M88.4 R184, [R212+0x4000] ;  /* 0x00400000d4b8783b */ /* 0x000fe80000000200 */
[----:B------:R-:W-:Y:S01]  /*2f80*/  BAR.SYNC.DEFER_BLOCKING 0x0 ;  /* 0x0000000000007b1d */ /* 0x000fe20000010000 */
[----:B------:R-:W-:Y:S01]  /*2f90*/  IMAD R0, R3, 0x70, RZ ;  /* 0x0000007003007824 */ /* 0x000fe200078e02ff */
[----:B------:R-:W-:Y:S01]  /*2fa0*/  USHF.L.U32 UR9, UR4, 0x6, URZ ;  /* 0x0000000604097899 */ /* 0x000fe2000800063f */
[----:B-1----:R-:W-:-:S02]  /*2fb0*/  LEA R10, P0, R8, c[0x0][0x1f8], 0x1 ;  /* 0x00007e00080a7a11 */ /* 0x002fc400078008ff */
[----:B------:R-:W-:Y:S01]  /*2fc0*/  IMAD.IADD R0, R9, 0x1, R0 ;  /* 0x0000000109007824 */ /* 0x000fe200078e0200 */
[----:B------:R-:W-:Y:S01]  /*2fd0*/  UMOV UR8, 0x6 ;  /* 0x0000000600087882 */ /* 0x000fe20000000000 */
[----:B------:R-:W-:Y:S01]  /*2fe0*/  LOP3.LUT P1, RZ, R106, 0x2, RZ, 0xc0, !PT ;  /* 0x000000026aff7812 */ /* 0x000fe2000782c0ff */
[----:B------:R-:W-:Y:S02]  /*2ff0*/  USHF.L.U64.HI UR5, UR4, UR8, UR5 ;  /* 0x0000000804057299 */ /* 0x000fe40008010205 */
[----:B------:R-:W-:Y:S02]  /*3000*/  LEA.HI.X R11, R8, c[0x0][0x1fc], R0, 0x1, P0 ;  /* 0x00007f00080b7a11 */ /* 0x000fe400000f0c00 */
[----:B---3--:R-:W-:Y:S02]  /*3010*/  ISETP.GT.AND P3, PT, R14, 0x7f, PT ;  /* 0x0000007f0e00780c */ /* 0x008fe40003f64270 */
[----:B----4-:R-:W-:Y:S02]  /*3020*/  IADD3 R4, P0, R10, UR9, RZ ;  /* 0x000000090a047c10 */ /* 0x010fe4000ff1e0ff */
[----:B------:R-:W-:-:S02]  /*3030*/  SEL R2, RZ, 0x1, P6 ;  /* 0x00000001ff027807 */ /* 0x000fc40003000000 */
[----:B------:R-:W-:Y:S02]  /*3040*/  SEL R0, RZ, 0x2, P5 ;  /* 0x00000002ff007807 */ /* 0x000fe40002800000 */
[----:B------:R-:W-:Y:S01]  /*3050*/  IADD3.X R5, R11, UR5, RZ, P0, !PT ;  /* 0x000000050b057c10 */ /* 0x000fe200087fe4ff */
[----:B------:R-:W-:-:S04]  /*3060*/  DEPBAR.LE SB0, 0x0 ;  /* 0x000080000000791a */ /* 0x000fc80000000000 */
[----:B------:R-:W-:Y:S01]  /*3070*/  BAR.SYNC.DEFER_BLOCKING 0x0 ;  /* 0x0000000000007b1d */ /* 0x000fe20000010000 */
[----:B--2---:R-:W-:Y:S02]  /*3080*/  IADD3 R6, P0, R4, UR9, RZ ;  /* 0x0000000904067c10 */ /* 0x004fe4000ff1e0ff */
[----:B------:R-:W-:Y:S02]  /*3090*/  IADD3 R0, R2, R0, RZ ;  /* 0x0000000002007210 */ /* 0x000fe40007ffe0ff */
[C---:B------:R-:W-:Y:S02]  /*30a0*/  IADD3 R195, R188.reuse, 0x20, RZ ;  /* 0x00000020bcc37810 */ /* 0x040fe40007ffe0ff */
[----:B------:R-:W-:Y:S02]  /*30b0*/  IADD3.X R7, R5, UR5, RZ, P0, !PT ;  /* 0x0000000505077c10 */ /* 0x000fe400087fe4ff */
[----:B------:R-:W-:Y:S02]  /*30c0*/  @P1 IADD3 R195, R188, -0x20, RZ ;  /* 0xffffffe0bcc31810 */ /* 0x000fe40007ffe0ff */
[----:B------:R-:W-:-:S02]  /*30d0*/  @!P3 IADD3 R8, P0, R6, UR9, RZ ;  /* 0x000000090608bc10 */ /* 0x000fc4000ff1e0ff */
[----:B------:R-:W-:Y:S02]  /*30e0*/  LOP3.LUT P1, RZ, R0, 0x1, RZ, 0xc0, !PT ;  /* 0x0000000100ff7812 */ /* 0x000fe4000782c0ff */
[----:B------:R-:W-:Y:S02]  /*30f0*/  IADD3 R2, R23, R153, -R25 ;  /* 0x0000009917027210 */ /* 0x000fe40007ffe819 */
[----:B------:R-:W-:Y:S02]  /*3100*/  @!P3 IADD3.X R9, R7, UR5, RZ, P0, !PT ;  /* 0x000000050709bc10 */ /* 0x000fe400087fe4ff */
[----:B------:R-:W-:Y:S02]  /*3110*/  ISETP.LT.OR P0, PT, R2, 0x1, !P1 ;  /* 0x000000010200780c */ /* 0x000fe40004f01670 */
[----:B------:R-:W-:Y:S01]  /*3120*/  LOP3.LUT P2, RZ, R0, 0x2, RZ, 0xc0, !PT ;  /* 0x0000000200ff7812 */ /* 0x000fe2000784c0ff */
[----:B------:R-:W1:Y:S04]  /*3130*/  LDSM.16.M88.4 R20, [R188] ;  /* 0x00000000bc14783b */ /* 0x000e680000000200 */
[----:B------:R-:W-:Y:S04]  /*3140*/  LDSM.16.M88.4 R16, [R188+0x800] ;  /* 0x00080000bc10783b */ /* 0x000fe80000000200 */
[----:B------:R-:W2:Y:S04]  /*3150*/  LDSM.16.M88.4 R12, [R188+0x1000] ;  /* 0x00100000bc0c783b */ /* 0x000ea80000000200 */
[----:B------:R-:W-:Y:S04]  /*3160*/  LDSM.16.M88.4 R32, [R188+0x1800] ;  /* 0x00180000bc20783b */ /* 0x000fe80000000200 */
[----:B------:R-:W3:Y:S04]  /*3170*/  LDSM.16.M88.4 R52, [R188+0x2000] ;  /* 0x00200000bc34783b */ /* 0x000ee80000000200 */
[----:B------:R-:W-:Y:S04]  /*3180*/  LDSM.16.M88.4 R72, [R188+0x2800] ;  /* 0x00280000bc48783b */ /* 0x000fe80000000200 */
[----:B------:R-:W-:Y:S04]  /*3190*/  LDSM.16.M88.4 R84, [R188+0x3000] ;  /* 0x00300000bc54783b */ /* 0x000fe80000000200 */
[----:B------:R-:W4:Y:S04]  /*31a0*/  LDSM.16.M88.4 R56, [R195] ;  /* 0x00000000c338783b */ /* 0x000f280000000200 */
[----:B------:R-:W-:Y:S04]  /*31b0*/  LDSM.16.M88.4 R68, [R195+0x800] ;  /* 0x00080000c344783b */ /* 0x000fe80000000200 */
[----:B------:R-:W5:Y:S04]  /*31c0*/  LDSM.16.M88.4 R64, [R195+0x1000] ;  /* 0x00100000c340783b */ /* 0x000f680000000200 */
[----:B------:R-:W-:Y:S04]  /*31d0*/  LDSM.16.M88.4 R60, [R195+0x1800] ;  /* 0x00180000c33c783b */ /* 0x000fe80000000200 */
[----:B------:R-:W1:Y:S04]  /*31e0*/  LDSM.16.M88.4 R88, [R195+0x2000] ;  /* 0x00200000c358783b */ /* 0x000e680000000200 */
[----:B------:R-:W-:Y:S04]  /*31f0*/  LDSM.16.M88.4 R116, [R195+0x2800] ;  /* 0x00280000c374783b */ /* 0x000fe80000000200 */
[----:B------:R-:W-:Y:S04]  /*3200*/  LDSM.16.M88.4 R120, [R195+0x3000] ;  /* 0x00300000c378783b */ /* 0x000fe80000000200 */
[----:B------:R-:W-:Y:S01]  /*3210*/  @!PT LDS RZ, [RZ] ;  /* 0x00000000fffff984 */ /* 0x000fe20000000800 */
[----:B------:R-:W-:Y:S01]  /*3220*/  @!PT LDS RZ, [RZ] ;  /* 0x00000000fffff984 */ /* 0x000fe20000000800 */
[----:B------:R-:W-:Y:S01]  /*3230*/  @!PT LDS RZ, [RZ] ;  /* 0x00000000fffff984 */ /* 0x000fe20000000800 */
[----:B------:R1:W-:Y:S01]  /*3240*/  LDGSTS.E.BYPASS.LTC128B.128 [R214+0x100], [R10.64], !P0 ;  /* 0x001000000ad67fae */ /* 0x0003e2000c101d46 */
[----:B------:R-:W-:-:S13]  /*3250*/  ISETP.LT.OR P0, PT, R2, 0x1, !P2 ;  /* 0x000000010200780c */ /* 0x000fda0005701670 */
[----:B------:R1:W-:Y:S01]  /*3260*/  LDGSTS.E.BYPASS.LTC128B.128 [R214+0x3900], [R10.64+0x80], !P0 ;  /* 0x039000800ad67fae */ /* 0x0003e2000c101d46 */
[C---:B------:R-:W-:Y:S02]  /*3270*/  ISETP.LT.OR P0, PT, R2.reuse, 0x21, !P1 ;  /* 0x000000210200780c */ /* 0x040fe40004f01670 */
[----:B------:R-:W-:-:S11]  /*3280*/  ISETP.LT.OR P1, PT, R2, 0x41, !P1 ;  /* 0x000000410200780c */ /* 0x000fd60004f21670 */
[----:B------:R2:W-:Y:S01]  /*3290*/  LDGSTS.E.BYPASS.LTC128B.128 [R214+0x1100], [R4.64], !P0 ;  /* 0x0110000004d67fae */ /* 0x0005e2000c101d46 */
[C---:B------:R-:W-:Y:S02]  /*32a0*/  ISETP.LT.OR P0, PT, R2.reuse, 0x21, !P2 ;  /* 0x000000210200780c */ /* 0x040fe40005701670 */
[----:B------:R-:W-:-:S11]  /*32b0*/  ISETP.LT.OR P2, PT, R2, 0x41, !P2 ;  /* 0x000000410200780c */ /* 0x000fd60005741670 */
[----:B------:R3:W-:Y:S01]  /*32c0*/  LDGSTS.E.BYPASS.LTC128B.128 [R214+0x4900], [R4.64+0x80], !P0 ;  /* 0x0490008004d67fae */ /* 0x0007e2000c101d46 */
[----:B------:R-:W-:-:S03]  /*32d0*/  LOP3.LUT P0, RZ, R106, 0x4, RZ, 0xc0, !PT ;  /* 0x000000046aff7812 */ /* 0x000fc6000780c0ff */
[----:B------:R3:W-:Y:S01]  /*32e0*/  LDGSTS.E.BYPASS.LTC128B.128 [R214+0x2100], [R6.64], !P1 ;  /* 0x0210000006d67fae */ /* 0x0007e2000c901d46 */
[----:B------:R-:W-:Y:S02]  /*32f0*/  SEL R0, R76, 0xffffffc0, !P0 ;  /* 0xffffffc04c007807 */ /* 0x000fe40004000000 */
[C---:B------:R-:W-:Y:S01]  /*3300*/  @!P3 ISETP.LT.OR P1, PT, R2.reuse, 0x61, P6 ;  /* 0x000000610200b80c */ /* 0x040fe20003721670 */
[C---:B-1----:R-:W-:Y:S01]  /*3310*/  HMMA.16816.F32 R48, R128.reuse, R20, RZ ;  /* 0x000000148030723c */ /* 0x042fe200000018ff */
[----:B------:R-:W-:Y:S01]  /*3320*/  @!P3 ISETP.LT.OR P0, PT, R2, 0x61, P5 ;  /* 0x000000610200b80c */ /* 0x000fe20002f01670 */
[----:B------:R-:W-:Y:S01]  /*3330*/  IMAD.IADD R190, R188, 0x1, R0 ;  /* 0x00000001bcbe7824 */ /* 0x000fe200078e0200 */
[----:B------:R1:W-:Y:S05]  /*3340*/  LDGSTS.E.BYPASS.LTC128B.128 [R214+0x5900], [R6.64+0x80], !P2 ;  /* 0x0590008006d67fae */ /* 0x0003ea000d101d46 */
[C---:B--2---:R-:W-:Y:S04]  /*3350*/  HMMA.16816.F32 R28, R128.reuse, R12, RZ ;  /* 0x0000000c801c723c */ /* 0x044fe800000018ff */
[----:B------:R2:W-:Y:S04]  /*3360*/  @!P3 LDGSTS.E.BYPASS.LTC128B.128 [R214+0x3100], [R8.64], !P1 ;  /* 0x0310000008d6bfae */ /* 0x0005e8000c901d46 */
[----:B------:R2:W-:Y:S04]  /*3370*/  @!P3 LDGSTS.E.BYPASS.LTC128B.128 [R214+0x6900], [R8.64+0x80], !P0 ;  /* 0x0690008008d6bfae */ /* 0x0005e8000c101d46 */
[----:B------:R-:W1:Y:S01]  /*3380*/  LDSM.16.M88.4 R76, [R190] ;  /* 0x00000000be4c783b */ /* 0x000e620000000200 */
[----:B------:R-:W-:Y:S01]  /*3390*/  HMMA.16816.F32 R44, R128, R22, RZ ;  /* 0x00000016802c723c */ /* 0x000fe200000018ff */
[----:B------:R-:W-:-:S02]  /*33a0*/  IADD3 R189, R195, R0, RZ ;  /* 0x00000000c3bd7210 */ /* 0x000fc40007ffe0ff */
[----:B------:R-:W0:Y:S05]  /*33b0*/  LDGDEPBAR ;  /* 0x00000000000079af */ /* 0x000e2a0000000000 */
[C---:B------:R-:W-:Y:S08]  /*33c0*/  HMMA.16816.F32 R24, R128.reuse, R14, RZ ;  /* 0x0000000e8018723c */ /* 0x040ff000000018ff */
[----:B---3--:R-:W-:Y:S08]  /*33d0*/  HMMA.16816.F32 R12, R128, R52, RZ ;  /* 0x00000034800c723c */ /* 0x008ff000000018ff */
[----:B----4-:R-:W-:Y:S08]  /*33e0*/  HMMA.16816.F32 R48, R132, R56, R48 ;  /* 0x000000388430723c */ /* 0x010ff00000001830 */
[----:B------:R-:W-:Y:S08]  /*33f0*/  HMMA.16816.F32 R40, R128, R16, RZ ;  /* 0x000000108028723c */ /* 0x000ff000000018ff */
[----:B-----5:R-:W-:Y:S01]  /*3400*/  HMMA.16816.F32 R96, R132, R64, R28 ;  /* 0x000000408460723c */ /* 0x020fe2000000181c */
[----:B------:R-:W3:Y:S07]  /*3410*/  LDSM.16.M88.4 R28, [R189] ;  /* 0x00000000bd1c783b */ /* 0x000eee0000000200 */
[C---:B------:R-:W-:Y:S08]  /*3420*/  HMMA.16816.F32 R20, R128.reuse, R32, RZ ;  /* 0x000000208014723c */ /* 0x040ff000000018ff */
[C---:B------:R-:W-:Y:S08]  /*3430*/  HMMA.16816.F32 R36, R128.reuse, R18, RZ ;  /* 0x000000128024723c */ /* 0x040ff000000018ff */
[C---:B------:R-:W-:Y:S01]  /*3440*/  HMMA.16816.F32 R16, R128.reuse, R34, RZ ;  /* 0x000000228010723c */ /* 0x040fe200000018ff */
[----:B------:R-:W4:Y:S07]  /*3450*/  LDSM.16.M88.4 R32, [R190+0x800] ;  /* 0x00080000be20783b */ /* 0x000f2e0000000200 */
[----:B-1----:R-:W-:Y:S08]  /*3460*/  HMMA.16816.F32 R4, R128, R86, RZ ;  /* 0x000000568004723c */ /* 0x002ff000000018ff */
[C---:B------:R-:W-:Y:S08]  /*3470*/  HMMA.16816.F32 R80, R132.reuse, R58, R44 ;  /* 0x0000003a8450723c */ /* 0x040ff0000000182c */
[C---:B------:R-:W-:Y:S08]  /*3480*/  HMMA.16816.F32 R108, R132.reuse, R88, R12 ;  /* 0x00000058846c723c */ /* 0x040ff0000000180c */
[----:B------:R-:W-:Y:S08]  /*3490*/  HMMA.16816.F32 R92, R132, R66, R24 ;  /* 0x00000042845c723c */ /* 0x000ff00000001818 */
[----:B------:R-:W-:Y:S08]  /*34a0*/  HMMA.16816.F32 R12, R128, R74, RZ ;  /* 0x0000004a800c723c */ /* 0x000ff000000018ff */
[----:B------:R-:W-:Y:S01]  /*34b0*/  HMMA.16816.F32 R24, R164, R76, R48 ;  /* 0x0000004ca418723c */ /* 0x000fe20000001830 */
[----:B------:R-:W-:Y:S07]  /*34c0*/  LDSM.16.M88.4 R48, [R188+0x3800] ;  /* 0x00380000bc30783b */ /* 0x000fee0000000200 */
[----:B------:R-:W-:Y:S01]  /*34d0*/  HMMA.16816.F32 R100, R132, R68, R40 ;  /* 0x000000448464723c */ /* 0x000fe20000001828 */
[----:B------:R-:W1:Y:S07]  /*34e0*/  LDSM.16.M88.4 R40, [R190+0x1000] ;  /* 0x00100000be28783b */ /* 0x000e6e0000000200 */
[----:B--2---:R-:W-:Y:S08]  /*34f0*/  HMMA.16816.F32 R8, R128, R84, RZ ;  /* 0x000000548008723c */ /* 0x004ff000000018ff */
[----:B------:R-:W-:Y:S08]  /*3500*/  HMMA.16816.F32 R64, R132, R60, R20 ;  /* 0x0000003c8440723c */ /* 0x000ff00000001814 */
[----:B------:R-:W-:Y:S01]  /*3510*/  HMMA.16816.F32 R20, R128, R54, RZ ;  /* 0x000000368014723c */ /* 0x000fe200000018ff */
[----:B------:R-:W2:Y:S07]  /*3520*/  LDSM.16.M88.4 R52, [R190+0x1800] ;  /* 0x00180000be34783b */ /* 0x000eae0000000200 */
[----:B------:R-:W-:Y:S08]  /*3530*/  HMMA.16816.F32 R112, R132, R62, R16 ;  /* 0x0000003e8470723c */ /* 0x000ff00000001810 */
[----:B------:R-:W-:Y:S08]  /*3540*/  HMMA.16816.F32 R16, R128, R72, RZ ;  /* 0x000000488010723c */ /* 0x000ff000000018ff */
[C---:B------:R-:W-:Y:S01]  /*3550*/  HMMA.16816.F32 R104, R132.reuse, R70, R36 ;  /* 0x000000468468723c */ /* 0x040fe20000001824 */
[----:B------:R-:W5:Y:S04]  /*3560*/  LDSM.16.M88.4 R36, [R189+0x800] ;  /* 0x00080000bd24783b */ /* 0x000f680000000200 */
[----:B------:R-:W-:Y:S03]  /*3570*/  LDSM.16.M88.4 R68, [R195+0x3800] ;  /* 0x00380000c344783b */ /* 0x000fe60000000200 */
[----:B------:R-:W-:Y:S08]  /*3580*/  HMMA.16816.F32 R72, R132, R122, R4 ;  /* 0x0000007a8448723c */ /* 0x000ff00000001804 */
[----:B------:R-:W-:Y:S01]  /*3590*/  HMMA.16816.F32 R4, R164, R78, R80 ;  /* 0x0000004ea404723c */ /* 0x000fe20000001850 */
[----:B------:R-:W-:Y:S07]  /*35a0*/  LDSM.16.M88.4 R76, [R188+0x4000] ;  /* 0x00400000bc4c783b */ /* 0x000fee0000000200 */
[----:B------:R-:W-:Y:S08]  /*35b0*/  HMMA.16816.F32 R124, R132, R118, R12 ;  /* 0x00000076847c723c */ /* 0x000ff0000000180c */
[----:B---3--:R-:W-:Y:S08]  /*35c0*/  HMMA.16816.F32 R12, R168, R28, R24 ;  /* 0x0000001ca80c723c */ /* 0x008ff00000001818 */
[C---:B------:R-:W-:Y:S01]  /*35d0*/  HMMA.16816.F32 R136, R132.reuse, R120, R8 ;  /* 0x000000788488723c */ /* 0x040fe20000001808 */
[----:B------:R-:W3:Y:S07]  /*35e0*/  LDSM.16.M88.4 R8, [R190+0x2000] ;  /* 0x00200000be08783b */ /* 0x000eee0000000200 */
[----:B------:R-:W-:Y:S08]  /*35f0*/  HMMA.16816.F32 R44, R132, R116, R16 ;  /* 0x00000074842c723c */ /* 0x000ff00000001810 */
[C---:B----4-:R-:W-:Y:S01]  /*3600*/  HMMA.16816.F32 R16, R164.reuse, R32, R100 ;  /* 0x00000020a410723c */ /* 0x050fe20000001864 */
[----:B------:R-:W-:Y:S07]  /*3610*/  LDSM.16.M88.4 R100, [R189+0x3800] ;  /* 0x00380000bd64783b */ /* 0x000fee0000000200 */
[----:B------:R-:W-:Y:S01]  /*3620*/  HMMA.16816.F32 R60, R164, R34, R104 ;  /* 0x00000022a43c723c */ /* 0x000fe20000001868 */
[----:B------:R-:W-:Y:S07]  /*3630*/  LDSM.16.M88.4 R32, [R189+0x2800] ;  /* 0x00280000bd20783b */ /* 0x000fee0000000200 */
[----:B------:R-:W-:Y:S01]  /*3640*/  HMMA.16816.F32 R56, R132, R90, R20 ;  /* 0x0000005a8438723c */ /* 0x000fe20000001814 */
[----:B------:R-:W4:Y:S04]  /*3650*/  LDSM.16.M88.4 R20, [R190+0x2800] ;  /* 0x00280000be14783b */ /* 0x000f280000000200 */
[----:B------:R-:W-:Y:S03]  /*3660*/  LDSM.16.M88.4 R88, [R195+0x4000] ;  /* 0x00400000c358783b */ /* 0x000fe60000000200 */
[C---:B-1----:R-:W-:Y:S08]  /*3670*/  HMMA.16816.F32 R84, R164.reuse, R40, R96 ;  /* 0x00000028a454723c */ /* 0x042ff00000001860 */
[----:B------:R-:W-:Y:S01]  /*3680*/  HMMA.16816.F32 R104, R164, R42, R92 ;  /* 0x0000002aa468723c */ /* 0x000fe2000000185c */
[----:B------:R-:W1:Y:S04]  /*3690*/  LDSM.16.M88.4 R40, [R190+0x3000] ;  /* 0x00300000be28783b */ /* 0x000e680000000200 */
[----:B------:R-:W-:Y:S03]  /*36a0*/  LDSM.16.M88.4 R92, [R190+0x3800] ;  /* 0x00380000be5c783b */ /* 0x000fe60000000200 */
[----:B------:R-:W-:Y:S08]  /*36b0*/  HMMA.16816.F32 R4, R168, R30, R4 ;  /* 0x0000001ea804723c */ /* 0x000ff00000001804 */
[----:B------:R-:W-:Y:S08]  /*36c0*/  HMMA.16816.F32 R12, R172, R48, R12 ;  /* 0x00000030ac0c723c */ /* 0x000ff0000000180c */
[----:B--2---:R-:W-:Y:S01]  /*36d0*/  HMMA.16816.F32 R116, R164, R52, R64 ;  /* 0x00000034a474723c */ /* 0x004fe20000001840 */
[----:B------:R-:W2:Y:S07]  /*36e0*/  LDSM.16.M88.4 R64, [R189+0x1000] ;  /* 0x00100000bd40783b */ /* 0x000eae0000000200 */
[----:B-----5:R-:W-:Y:S08]  /*36f0*/  HMMA.16816.F32 R16, R168, R36, R16 ;  /* 0x00000024a810723c */ /* 0x020ff00000001810 */
[----:B---3--:R-:W-:Y:S01]  /*3700*/  HMMA.16816.F32 R96, R164, R10, R56 ;  /* 0x0000000aa460723c */ /* 0x008fe20000001838 */
[----:B------:R-:W3:Y:S07]  /*3710*/  LDSM.16.M88.4 R56, [R189+0x3000] ;  /* 0x00300000bd38783b */ /* 0x000eee0000000200 */
[----:B------:R-:W-:Y:S01]  /*3720*/  HMMA.16816.F32 R4, R172, R50, R4 ;  /* 0x00000032ac04723c */ /* 0x000fe20000001804 */
[----:B------:R-:W5:Y:S07]  /*3730*/  LDSM.16.M88.4 R48, [R189+0x1800] ;  /* 0x00180000bd30783b */ /* 0x000f6e0000000200 */
[----:B------:R-:W-:Y:S08]  /*3740*/  HMMA.16816.F32 R12, R176, R68, R12 ;  /* 0x00000044b00c723c */ /* 0x000ff0000000180c */
[C---:B----4-:R-:W-:Y:S01]  /*3750*/  HMMA.16816.F32 R80, R164.reuse, R20, R44 ;  /* 0x00000014a450723c */ /* 0x050fe2000000182c */
[----:B------:R-:W-:Y:S07]  /*3760*/  LDSM.16.M88.4 R44, [R189+0x2000] ;  /* 0x00200000bd2c783b */ /* 0x000fee0000000200 */
[C---:B------:R-:W-:Y:S08]  /*3770*/  HMMA.16816.F32 R28, R164.reuse, R22, R124 ;  /* 0x00000016a41c723c */ /* 0x040ff0000000187c */
[----:B-1----:R-:W-:Y:S08]  /*3780*/  HMMA.16816.F32 R24, R164, R40, R136 ;  /* 0x00000028a418723c */ /* 0x002ff00000001888 */
[----:B------:R-:W-:Y:S01]  /*3790*/  HMMA.16816.F32 R20, R168, R38, R60 ;  /* 0x00000026a814723c */ /* 0x000fe2000000183c */
[----:B------:R-:W1:Y:S07]  /*37a0*/  LDSM.16.M88.4 R36, [R188+0x4800] ;  /* 0x00480000bc24783b */ /* 0x000e6e0000000200 */
[----:B------:R-:W-:Y:S08]  /*37b0*/  HMMA.16816.F32 R16, R172, R76, R16 ;  /* 0x0000004cac10723c */ /* 0x000ff00000001810 */
[C---:B------:R-:W-:Y:S08]  /*37c0*/  HMMA.16816.F32 R112, R164.reuse, R54, R112 ;  /* 0x00000036a470723c */ /* 0x040ff00000001870 */
[----:B------:R-:W-:Y:S08]  /*37d0*/  HMMA.16816.F32 R108, R164, R8, R108 ;  /* 0x00000008a46c723c */ /* 0x000ff0000000186c */
[----:B------:R-:W-:Y:S01]  /*37e0*/  HMMA.16816.F32 R8, R176, R70, R4 ;  /* 0x00000046b008723c */ /* 0x000fe20000001804 */
[----:B------:R-:W-:Y:S07]  /*37f0*/  LDSM.16.M88.4 R68, [R188+0x5000] ;  /* 0x00500000bc44783b */ /* 0x000fee0000000200 */
[----:B------:R-:W-:Y:S08]  /*3800*/  HMMA.16816.F32 R72, R164, R42, R72 ;  /* 0x0000002aa448723c */ /* 0x000ff00000001848 */
[C---:B--2---:R-:W-:Y:S08]  /*3810*/  HMMA.16816.F32 R60, R168.reuse, R64, R84 ;  /* 0x00000040a83c723c */ /* 0x044ff00000001854 */
[----:B------:R-:W-:Y:S01]  /*3820*/  HMMA.16816.F32 R40, R168, R66, R104 ;  /* 0x00000042a828723c */ /* 0x000fe20000001868 */
[----:B------:R-:W2:Y:S07]  /*3830*/  LDSM.16.M88.4 R64, [R190+0x4000] ;  /* 0x00400000be40783b */ /* 0x000eae0000000200 */
[----:B------:R-:W-:Y:S08]  /*3840*/  HMMA.16816.F32 R4, R180, R92, R12 ;  /* 0x0000005cb404723c */ /* 0x000ff0000000180c */
[----:B---3--:R-:W-:Y:S08]  /*3850*/  HMMA.16816.F32 R104, R168, R56, R24 ;  /* 0x00000038a868723c */ /* 0x008ff00000001818 */
[----:B------:R-:W-:Y:S08]  /*3860*/  HMMA.16816.F32 R24, R172, R78, R20 ;  /* 0x0000004eac18723c */ /* 0x000ff00000001814 */
[----:B------:R-:W-:Y:S08]  /*3870*/  HMMA.16816.F32 R20, R176, R88, R16 ;  /* 0x00000058b014723c */ /* 0x000ff00000001810 */
[C---:B-----5:R-:W-:Y:S08]  /*3880*/  HMMA.16816.F32 R52, R168.reuse, R48, R116 ;  /* 0x00000030a834723c */ /* 0x060ff00000001874 */
[C---:B------:R-:W-:Y:S08]  /*3890*/  HMMA.16816.F32 R48, R168.reuse, R50, R112 ;  /* 0x00000032a830723c */ /* 0x040ff00000001870 */
[C---:B------:R-:W-:Y:S08]  /*38a0*/  HMMA.16816.F32 R80, R168.reuse, R32, R80 ;  /* 0x00000020a850723c */ /* 0x040ff00000001850 */
[----:B------:R-:W-:Y:S01]  /*38b0*/  HMMA.16816.F32 R84, R168, R34, R28 ;  /* 0x00000022a854723c */ /* 0x000fe2000000181c */
[----:B------:R-:W3:Y:S04]  /*38c0*/  LDSM.16.M88.4 R32, [R195+0x4800] ;  /* 0x00480000c320783b */ /* 0x000ee80000000200 */
[----:B------:R-:W-:Y:S03]  /*38d0*/  LDSM.16.M88.4 R28, [R195+0x5000] ;  /* 0x00500000c31c783b */ /* 0x000fe60000000200 */
[----:B------:R-:W-:Y:S08]  /*38e0*/  HMMA.16816.F32 R16, R180, R94, R8 ;  /* 0x0000005eb410723c */ /* 0x000ff00000001808 */
[----:B------:R-:W-:Y:S01]  /*38f0*/  HMMA.16816.F32 R92, R168, R58, R72 ;  /* 0x0000003aa85c723c */ /* 0x000fe20000001848 */
[----:B------:R-:W4:Y:S07]  /*3900*/  LDSM.16.M88.4 R56, [R189+0x4000] ;  /* 0x00400000bd38783b */ /* 0x000f2e0000000200 */
[----:B------:R-:W-:Y:S08]  /*3910*/  HMMA.16816.F32 R4, R184, R100, R4 ;  /* 0x00000064b804723c */ /* 0x000ff00000001804 */
[----:B-1----:R-:W-:Y:S08]  /*3920*/  HMMA.16816.F32 R12, R172, R36, R60 ;  /* 0x00000024ac0c723c */ /* 0x002ff0000000183c */
[----:B--2---:R-:W-:Y:S08]  /*3930*/  HMMA.16816.F32 R8, R180, R64, R20 ;  /* 0x00000040b408723c */ /* 0x004ff00000001814 */
[----:B------:R-:W-:Y:S01]  /*3940*/  HMMA.16816.F32 R24, R176, R90, R24 ;  /* 0x0000005ab018723c */ /* 0x000fe20000001818 */
[----:B------:R-:W-:-:S07]  /*3950*/  FMUL.FTZ R0, R4, c[0x0][0x320] ;  /* 0x0000c80004007a20 */ /* 0x000fce0000410000 */
[----:B------:R-:W-:Y:S01]  /*3960*/  HMMA.16816.F32 R76, R172, R70, R48 ;  /* 0x00000046ac4c723c */ /* 0x000fe20000001830 */
[----:B------:R-:W1:Y:S07]  /*3970*/  LDSM.16.M88.4 R48, [R190+0x4800] ;  /* 0x00480000be30783b */ /* 0x000e6e0000000200 */
[----:B------:R-:W-:Y:S01]  /*3980*/  HMMA.16816.F32 R16, R184, R102, R16 ;  /* 0x00000066b810723c */ /* 0x000fe20000001810 */
[----:B------:R2:W1:Y:S07]  /*3990*/  MUFU.TANH R113, R0 ;  /* 0x0000000000717308 */ /* 0x00046e0000002400 */
[----:B------:R-:W-:Y:S01]  /*39a0*/  HMMA.16816.F32 R108, R168, R44, R108 ;  /* 0x0000002ca86c723c */ /* 0x000fe2000000186c */
[----:B--2---:R-:W-:-:S07]  /*39b0*/  FMUL.FTZ R0, R5, c[0x0][0x320] ;  /* 0x0000c80005007a20 */ /* 0x004fce0000410000 */
[----:B------:R-:W-:Y:S01]  /*39c0*/  HMMA.16816.F32 R96, R168, R46, R96 ;  /* 0x0000002ea860723c */ /* 0x000fe20000001860 */
[----:B------:R2:W1:Y:S07]  /*39d0*/  MUFU.TANH R112, R0 ;  /* 0x0000000000707308 */ /* 0x00046e0000002400 */
[----:B------:R-:W-:Y:S01]  /*39e0*/  HMMA.16816.F32 R44, R172, R38, R40 ;  /* 0x00000026ac2c723c */ /* 0x000fe20000001828 */
[----:B------:R-:W5:Y:S04]  /*39f0*/  LDSM.16.M88.4 R40, [R188+0x5800] ;  /* 0x00580000bc28783b */ /* 0x000f680000000200 */
[----:B------:R-:W1:Y:S03]  /*3a00*/  LDSM.16.M88.4 R36, [R189+0x4800] ;  /* 0x00480000bd24783b */ /* 0x000e660000000200 */
[----:B---3--:R-:W-:Y:S01]  /*3a10*/  HMMA.16816.F32 R12, R176, R32, R12 ;  /* 0x00000020b00c723c */ /* 0x008fe2000000180c */
[----:B--2---:R-:W-:-:S04]  /*3a20*/  FMUL.FTZ R0, R6, c[0x0][0x320] ;  /* 0x0000c80006007a20 */ /* 0x004fc80000410000 */
[----:B------:R2:W3:Y:S02]  /*3a30*/  MUFU.TANH R115, R0 ;  /* 0x0000000000737308 */ /* 0x0004e40000002400 */
[----:B--2---:R-:W-:Y:S02]  /*3a40*/  FMUL.FTZ R0, R7, c[0x0][0x320] ;  /* 0x0000c80007007a20 */ /* 0x004fe40000410000 */
[----:B----4-:R-:W-:Y:S04]  /*3a50*/  HMMA.16816.F32 R4, R184, R56, R8 ;  /* 0x00000038b804723c */ /* 0x010fe80000001808 */
[----:B------:R2:W4:Y:S04]  /*3a60*/  MUFU.TANH R114, R0 ;  /* 0x0000000000727308 */ /* 0x0005280000002400 */
[----:B------:R-:W-:Y:S01]  /*3a70*/  HMMA.16816.F32 R8, R180, R66, R24 ;  /* 0x00000042b408723c */ /* 0x000fe20000001818 */
[----:B--2---:R-:W-:-:S04]  /*3a80*/  FMUL.FTZ R0, R16, c[0x0][0x320] ;  /* 0x0000c80010007a20 */ /* 0x004fc80000410000 */
[----:B------:R2:W1:Y:S03]  /*3a90*/  MUFU.TANH R101, R0 ;  /* 0x0000000000657308 */ /* 0x0004660000002400 */
[----:B------:R-:W-:Y:S01]  /*3aa0*/  HMMA.16816.F32 R20, R176, R34, R44 ;  /* 0x00000022b014723c */ /* 0x000fe2000000182c */
[----:B------:R-:W-:Y:S04]  /*3ab0*/  LDSM.16.M88.4 R32, [R190+0x5000] ;  /* 0x00500000be20783b */ /* 0x000fe80000000200 */
[----:B------:R-:W-:Y:S01]  /*3ac0*/  LDSM.16.M88.4 R44, [R190+0x5800] ;  /* 0x00580000be2c783b */ /* 0x000fe20000000200 */
[----:B--2---:R-:W-:-:S04]  /*3ad0*/  FMUL.FTZ R0, R17, c[0x0][0x320] ;  /* 0x0000c80011007a20 */ /* 0x004fc80000410000 */
[----:B------:R2:W1:Y:S01]  /*3ae0*/  MUFU.TANH R100, R0 ;  /* 0x0000000000647308 */ /* 0x0004620000002400 */
[----:B------:R-:W-:Y:S01]  /*3af0*/  HMMA.16816.F32 R72, R172, R68, R52 ;  /* 0x00000044ac48723c */ /* 0x000fe20000001834 */
[----:B------:R-:W3:Y:S01]  /*3b00*/  LDSM.16.M88.4 R52, [R188+0x6000] ;  /* 0x00600000bc34783b */ /* 0x000ee20000000200 */
[----:B--2---:R-:W-:-:S05]  /*3b10*/  FMUL.FTZ R0, R18, c[0x0][0x320] ;  /* 0x0000c80012007a20 */ /* 0x004fca0000410000 */
[----:B------:R2:W1:Y:S02]  /*3b20*/  MUFU.TANH R103, R0 ;  /* 0x0000000000677308 */ /* 0x0004640000002400 */
[----:B--2---:R-:W-:Y:S02]  /*3b30*/  FMUL.FTZ R0, R19, c[0x0][0x320] ;  /* 0x0000c80013007a20 */ /* 0x004fe40000410000 */
[----:B-1----:R-:W-:Y:S04]  /*3b40*/  HMMA.16816.F32 R16, R180, R48, R12 ;  /* 0x00000030b410723c */ /* 0x002fe8000000180c */
[----:B------:R1:W2:Y:S04]  /*3b50*/  MUFU.TANH R102, R0 ;  /* 0x0000000000667308 */ /* 0x0002a80000002400 */
[----:B------:R-:W-:Y:S01]  /*3b60*/  HMMA.16816.F32 R12, R184, R58, R8 ;  /* 0x0000003ab80c723c */ /* 0x000fe20000001808 */
[----:B------:R-:W-:Y:S01]  /*3b70*/  LDSM.16.M88.4 R56, [R188+0x6800] ;  /* 0x00680000bc38783b */ /* 0x000fe20000000200 */
[----:B-1----:R-:W-:-:S04]  /*3b80*/  FMUL.FTZ R0, R4, c[0x0][0x320] ;  /* 0x0000c80004007a20 */ /* 0x002fc80000410000 */
[----:B------:R1:W1:Y:S02]  /*3b90*/  MUFU.TANH R91, R0 ;  /* 0x00000000005b7308 */ /* 0x0002640000002400 */
[----:B-----5:R-:W-:Y:S01]  /*3ba0*/  HMMA.16816.F32 R60, R172, R42, R96 ;  /* 0x0000002aac3c723c */ /* 0x020fe20000001860 */
[----:B-1----:R-:W-:-:S05]  /*3bb0*/  FMUL.FTZ R0, R5, c[0x0][0x320] ;  /* 0x0000c80005007a20 */ /* 0x002fca0000410000 */
[----:B------:R1:W1:Y:S02]  /*3bc0*/  MUFU.TANH R90, R0 ;  /* 0x00000000005a7308 */ /* 0x0002640000002400 */
        /* <DEDUP_REMOVED lines=14> */
[----:B---3--:R-:W-:Y:S01]  /*3cb0*/  HMMA.16816.F32 R68, R172, R52, R80 ;  /* 0x00000034ac44723c */ /* 0x008fe20000001850 */
[----:B--2---:R-:W-:-:S05]  /*3cc0*/  FMUL.FTZ R0, R13, c[0x0][0x320] ;  /* 0x0000c8000d007a20 */ /* 0x004fca0000410000 */
[----:B------:R2:W3:Y:S02]  /*3cd0*/  MUFU.TANH R88, R0 ;  /* 0x0000000000587308 */ /* 0x0004e40000002400 */
[----:B------:R-:W-:Y:S01]  /*3ce0*/  HMMA.16816.F32 R4, R184, R38, R4 ;  /* 0x00000026b804723c */ /* 0x000fe20000001804 */
[----:B------:R-:W1:Y:S07]  /*3cf0*/  LDSM.16.M88.4 R36, [R189+0x5800] ;  /* 0x00580000bd24783b */ /* 0x000e6e0000000200 */
[----:B------:R-:W-:Y:S01]  /*3d00*/  HMMA.16816.F32 R16, R180, R32, R8 ;  /* 0x00000020b410723c */ /* 0x000fe20000001808 */
[----:B--2---:R-:W-:-:S04]  /*3d10*/  FMUL.FTZ R0, R14, c[0x0][0x320] ;  /* 0x0000c8000e007a20 */ /* 0x004fc80000410000 */
[----:B------:R2:W1:Y:S02]  /*3d20*/  MUFU.TANH R80, R0 ;  /* 0x0000000000507308 */ /* 0x0004640000002400 */
[----:B--2---:R-:W-:-:S06]  /*3d30*/  FMUL.FTZ R0, R15, c[0x0][0x320] ;  /* 0x0000c8000f007a20 */ /* 0x004fcc0000410000 */
[----:B------:R2:W1:Y:S01]  /*3d40*/  MUFU.TANH R78, R0 ;  /* 0x00000000004e7308 */ /* 0x0004620000002400 */
[----:B------:R-:W-:Y:S01]  /*3d50*/  HMMA.16816.F32 R8, R180, R34, R20 ;  /* 0x00000022b408723c */ /* 0x000fe20000001814 */
[----:B--2---:R-:W-:-:S06]  /*3d60*/  FMUL.FTZ R0, R24, c[0x0][0x320] ;  /* 0x0000c80018007a20 */ /* 0x004fcc0000410000 */
[----:B------:R2:W1:Y:S01]  /*3d70*/  MUFU.TANH R75, R0 ;  /* 0x00000000004b7308 */ /* 0x0004620000002400 */
[----:B-----5:R-:W-:Y:S01]  /*3d80*/  HMMA.16816.F32 R12, R176, R40, R64 ;  /* 0x00000028b00c723c */ /* 0x020fe20000001840 */
[----:B--2---:R-:W-:-:S06]  /*3d90*/  FMUL.FTZ R0, R25, c[0x0][0x320] ;  /* 0x0000c80019007a20 */ /* 0x004fcc0000410000 */
        /* <DEDUP_REMOVED lines=119> */
[----:B------:R-:W-:Y:S01]  /*4510*/  IADD3 R197, R195, 0x4000, RZ ;  /* 0x00004000c3c57810 */ /* 0x000fe20007ffe0ff */
[----:B------:R-:W-:Y:S06]  /*4520*/  BAR.SYNC.DEFER_BLOCKING 0x0 ;  /* 0x0000000000007b1d */ /* 0x000fec0000010000 */
[----:B------:R-:W-:Y:S05]  /*4530*/  @!P0 BRA `(.L_x_1018) ;  /* 0x0000034000008947 */ /* 0x000fea0003800000 */
[----:B-1234-:R-:W-:Y:S02]  /*4540*/  IADD3 R0, R152, -0x2, RZ ;  /* 0xfffffffe98007810 */ /* 0x01efe40007ffe0ff */
[----:B------:R-:W-:Y:S02]  /*4550*/  ISETP.GE.AND P0, PT, R228, 0x1, PT ;  /* 0x00000001e400780c */ /* 0x000fe40003f06270 */
[----:B------:R-:W-:-:S02]  /*4560*/  SHF.R.S32.HI R2, RZ, 0x1f, R0 ;  /* 0x0000001fff027819 */ /* 0x000fc40000011400 */
[----:B------:R-:W-:-:S03]  /*4570*/  ISETP.GE.AND P2, PT, R228, 0x21, PT ;  /* 0x00000021e400780c */ /* 0x000fc60003f46270 */
        /* <DEDUP_REMOVED lines=8> */
[----:B------:R-:W-:Y:S01]  /*4600*/  IMAD.IADD R3, R3, 0x1, R4 ;  /* 0x0000000103037824 */ /* 0x000fe200078e0204 */
[----:B------:R-:W-:Y:S01]  /*4610*/  @P0 LEA R4, P4, R0, c[0x0][0x1c8], 0x1 ;  /* 0x0000720000040a11 */ /* 0x000fe200078808ff */
[----:B------:R-:W-:Y:S01]  /*4620*/  @P2 IMAD.MOV.U32 R8, RZ, RZ, c[0x0][0x1e4] ;  /* 0x00007900ff082624 */ /* 0x000fe200078e00ff */
[----:B------:R-:W-:Y:S01]  /*4630*/  @P2 LEA R7, P3, R6, R2, 0x5 ;  /* 0x0000000206072211 */ /* 0x000fe200078628ff */
[----:B------:R-:W-:Y:S01]  /*4640*/  @P0 IMAD.X R5, R3, 0x1, R145, P1 ;  /* 0x0000000103050824 */ /* 0x000fe200008e0691 */
[----:B------:R-:W-:Y:S02]  /*4650*/  ISETP.GE.AND P1, PT, R228, 0x41, PT ;  /* 0x00000041e400780c */ /* 0x000fe40003f26270 */
[----:B------:R-:W-:-:S02]  /*4660*/  @P2 LEA.HI.X R6, R6, R3, R8, 0x5, P3 ;  /* 0x0000000306062211 */ /* 0x000fc400018f2c08 */
[----:B------:R-:W-:Y:S02]  /*4670*/  @P0 LEA.HI.X R5, R0, c[0x0][0x1cc], R5, 0x1, P4 ;  /* 0x0000730000050a11 */ /* 0x000fe400020f0c05 */
[----:B------:R-:W-:-:S03]  /*4680*/  @P2 IADD3 R0, P3, R7, R146, RZ ;  /* 0x0000009207002210 */ /* 0x000fc60007f7e0ff */
[----:B------:R-:W-:Y:S01]  /*4690*/  @!PT LDS RZ, [RZ] ;  /* 0x00000000fffff984 */ /* 0x000fe20000000800 */
[----:B------:R-:W-:Y:S01]  /*46a0*/  @!PT LDS RZ, [RZ] ;  /* 0x00000000fffff984 */ /* 0x000fe20000000800 */
[----:B------:R-:W-:Y:S01]  /*46b0*/  @!PT LDS RZ, [RZ] ;  /* 0x00000000fffff984 */ /* 0x000fe20000000800 */
[----:B------:R1:W-:Y:S04]  /*46c0*/  @P0 LDGSTS.E.BYPASS.LTC128B.128 [R214+0x8100], [R4.64], !P6 ;  /* 0x0810000004d60fae */ /* 0x0003e8000f101d46 */
[----:B------:R1:W-:Y:S01]  /*46d0*/  @P0 LDGSTS.E.BYPASS.LTC128B.128 [R214+0xb900], [R4.64+0x80], !P5 ;  /* 0x0b90008004d60fae */ /* 0x0003e2000e901d46 */
[----:B------:R-:W-:-:S13]  /*46e0*/  ISETP.GE.AND P0, PT, R228, 0x61, PT ;  /* 0x00000061e400780c */ /* 0x000fda0003f06270 */
[----:B------:R-:W-:Y:S02]  /*46f0*/  @P0 IMAD.MOV.U32 R9, RZ, RZ, c[0x0][0x1e0] ;  /* 0x00007800ff090624 */ /* 0x000fe400078e00ff */
[----:B------:R-:W-:-:S04]  /*4700*/  @P0 IMAD.MOV.U32 R8, RZ, RZ, c[0x0][0x1e4] ;  /* 0x00007900ff080624 */ /* 0x000fc800078e00ff */
[----:B------:R-:W-:Y:S02]  /*4710*/  @P0 IMAD R8, R8, 0x60, RZ ;  /* 0x0000006008080824 */ /* 0x000fe400078e02ff */
[----:B-1----:R-:W-:Y:S01]  /*4720*/  @P2 IMAD.X R4, R6, 0x1, R145, P3 ;  /* 0x0000000106042824 */ /* 0x002fe200018e0691 */
[----:B------:R-:W-:Y:S01]  /*4730*/  @P2 LEA R6, P3, R0, c[0x0][0x1c8], 0x1 ;  /* 0x0000720000062a11 */ /* 0x000fe200078608ff */
[----:B------:R-:W-:-:S03]  /*4740*/  @P1 IMAD.MOV.U32 R5, RZ, RZ, c[0x0][0x1e0] ;  /* 0x00007800ff051624 */ /* 0x000fc600078e00ff */
[----:B------:R-:W-:Y:S01]  /*4750*/  @P2 LEA.HI.X R7, R0, c[0x0][0x1cc], R4, 0x1, P3 ;  /* 0x0000730000072a11 */ /* 0x000fe200018f0c04 */
[----:B------:R-:W-:Y:S01]  /*4760*/  @P1 IMAD.MOV.U32 R4, RZ, RZ, c[0x0][0x1e4] ;  /* 0x00007900ff041624 */ /* 0x000fe200078e00ff */
[----:B------:R-:W-:-:S03]  /*4770*/  @P1 LEA R0, P3, R5, R2, 0x6 ;  /* 0x0000000205001211 */ /* 0x000fc600078630ff */
[----:B------:R1:W-:Y:S01]  /*4780*/  @P2 LDGSTS.E.BYPASS.LTC128B.128 [R214+0x9100], [R6.64], !P6 ;  /* 0x0910000006d62fae */ /* 0x0003e2000f101d46 */
[----:B------:R-:W-:Y:S01]  /*4790*/  @P1 LEA.HI.X R4, R5, R3, R4, 0x6, P3 ;  /* 0x0000000305041211 */ /* 0x000fe200018f3404 */
[----:B------:R-:W-:Y:S01]  /*47a0*/  @P0 IMAD.WIDE.U32 R2, R9, 0x60, R2 ;  /* 0x0000006009020825 */ /* 0x000fe200078e0002 */
[----:B------:R-:W-:Y:S01]  /*47b0*/  @P1 IADD3 R0, P3, R0, R146, RZ ;  /* 0x0000009200001210 */ /* 0x000fe20007f7e0ff */
[----:B------:R1:W-:Y:S04]  /*47c0*/  @P2 LDGSTS.E.BYPASS.LTC128B.128 [R214+0xc900], [R6.64+0x80], !P5 ;  /* 0x0c90008006d62fae */ /* 0x0003e8000e901d46 */
[----:B------:R-:W-:Y:S01]  /*47d0*/  @P1 IMAD.X R5, R4, 0x1, R145, P3 ;  /* 0x0000000104051824 */ /* 0x000fe200018e0691 */
[----:B------:R-:W-:-:S04]  /*47e0*/  @P1 LEA R4, P3, R0, c[0x0][0x1c8], 0x1 ;  /* 0x0000720000041a11 */ /* 0x000fc800078608ff */
[----:B------:R-:W-:Y:S02]  /*47f0*/  @P1 LEA.HI.X R5, R0, c[0x0][0x1cc], R5, 0x1, P3 ;  /* 0x0000730000051a11 */ /* 0x000fe400018f0c05 */
        /* <DEDUP_REMOVED lines=8> */
.L_x_1018:
[----:B-1234-:R-:W-:Y:S05]  /*4880*/  BSYNC B0 ;  /* 0x0000000000007941 */ /* 0x01efea0003800000 */
.L_x_1017:
[----:B------:R-:W2:Y:S04]  /*4890*/  LDL R0, [R1+0x94] ;  /* 0x0000940001007983 */ /* 0x000ea80000100800 */
[----:B------:R-:W3:Y:S01]  /*48a0*/  LDL R3, [R1+0x48] ;  /* 0x0000480001037983 */ /* 0x000ee20000100800 */
[----:B------:R-:W-:-:S03]  /*48b0*/  ISETP.NE.AND P0, PT, R143, 0x1, PT ;  /* 0x000000018f00780c */ /* 0x000fc60003f05270 */
[----:B------:R-:W0:Y:S01]  /*48c0*/  LDGDEPBAR ;  /* 0x00000000000079af */ /* 0x000e220000000000 */
[----:B--2---:R-:W-:-:S09]  /*48d0*/  IMAD.IADD R0, R0, 0x1, R142 ;  /* 0x0000000100007824 */ /* 0x004fd200078e028e */
[----:B------:R-:W-:-:S05]  /*48e0*/  @P0 IMAD.HI.U32 R2, R0, c[0x0][0x2c8], RZ ;  /* 0x0000b20000020a27 */ /* 0x000fca00078e00ff */
[----:B------:R-:W-:-:S05]  /*48f0*/  @P0 SHF.R.U32.HI R0, RZ, c[0x0][0x2cc], R2 ;  /* 0x0000b300ff000a19 */ /* 0x000fca0000011602 */
[----:B------:R-:W1:Y:S04]  /*4900*/  SHFL.IDX PT, R4, R0, RZ, 0x1c1f ;  /* 0x001c1fff00047589 */ /* 0x000e6800000e0000 */
[----:B------:R3:W2:Y:S02]  /*4910*/  SHFL.IDX PT, R2, R0, 0x1, 0x1c1f ;  /* 0x003c1f0000027f89 */ /* 0x0006a400000e0000 */
[----:B---3--:R-:W-:Y:S01]  /*4920*/  IADD3 R0, -R3, 0x1, R140 ;  /* 0x0000000103007810 */ /* 0x008fe20007ffe18c */
[----:B------:R-:W-:-:S04]  /*4930*/  IMAD.IADD R3, R140, 0x1, -R3 ;  /* 0x000000018c037824 */ /* 0x000fc800078e0a03 */
[----:B------:R-:W-:-:S04]  /*4940*/  IMAD.IADD R0, R0, 0x1, -R151 ;  /* 0x0000000100007824 */ /* 0x000fc800078e0a97 */
[C---:B-1----:R-:W-:Y:S02]  /*4950*/  IMAD.IADD R4, R0.reuse, 0x1, R4 ;  /* 0x0000000100047824 */ /* 0x042fe400078e0204 */
[----:B--2---:R-:W-:-:S03]  /*4960*/  IMAD.IADD R0, R0, 0x1, R2 ;  /* 0x0000000100007824 */ /* 0x004fc600078e0202 */
        /* <DEDUP_REMOVED lines=31> */
[----:B------:R-:W-:Y:S02]  /*4b60*/  FMNMX.FTZ R3, R6, R7, !PT ;  /* 0x0000000706037209 */ /* 0x000fe40007810000 */
[----:B------:R-:W-:Y:S02]  /*4b70*/  ISETP.GT.AND P2, PT, R2, 0x48, PT ;  /* 0x000000480200780c */ /* 0x000fe40003f44270 */
[----:B------:R-:W-:Y:S02]  /*4b80*/  FSEL R146, R49, -INF , P0 ;  /* 0xff80000031927808 */ /* 0x000fe40000000000 */
[----:B------:R-:W-:Y:S02]  /*4b90*/  FSEL R147, R48, -INF , P1 ;  /* 0xff80000030937808 */ /* 0x000fe40000800000 */
[----:B------:R-:W-:-:S02]  /*4ba0*/  ISETP.GT.AND P0, PT, R2, 0x50, PT ;  /* 0x000000500200780c */ /* 0x000fc40003f04270 */
[----:B------:R-:W-:Y:S02]  /*4bb0*/  ISETP.GT.AND P1, PT, R2, 0x51, PT ;  /* 0x000000510200780c */ /* 0x000fe40003f24270 */
[----:B------:R-:W-:Y:S02]  /*4bc0*/  FSEL R38, R88, -INF , P3 ;  /* 0xff80000058267808 */ /* 0x000fe40001800000 */
[C---:B------:R-:W-:Y:S02]  /*4bd0*/  ISETP.GT.AND P3, PT, R2.reuse, 0x29, PT ;  /* 0x000000290200780c */ /* 0x040fe40003f64270 */
[----:B------:R-:W-:Y:S02]  /*4be0*/  FMNMX.FTZ R3, R9, R3, !PT ;  /* 0x0000000309037209 */ /* 0x000fe40007810000 */
[----:B------:R-:W-:Y:S02]  /*4bf0*/  FSEL R155, R37, -INF , P2 ;  /* 0xff800000259b7808 */ /* 0x000fe40001000000 */
[----:B------:R-:W-:-:S02]  /*4c00*/  ISETP.GT.AND P2, PT, R2, 0x58, PT ;  /* 0x000000580200780c */ /* 0x000fc40003f44270 */
[----:B------:R-:W-:Y:S02]  /*4c10*/  FSEL R220, R24, -INF , P0 ;  /* 0xff80000018dc7808 */ /* 0x000fe40000000000 */
[----:B------:R-:W-:Y:S02]  /*4c20*/  FSEL R221, R20, -INF , P1 ;  /* 0xff80000014dd7808 */ /* 0x000fe40000800000 */
[C---:B------:R-:W-:Y:S02]  /*4c30*/  ISETP.GT.AND P0, PT, R2.reuse, 0x60, PT ;  /* 0x000000600200780c */ /* 0x040fe40003f04270 */
[----:B------:R-:W-:Y:S02]  /*4c40*/  ISETP.GT.AND P1, PT, R2, 0x61, PT ;  /* 0x000000610200780c */ /* 0x000fe40003f24270 */
[----:B------:R-:W-:Y:S02]  /*4c50*/  FSEL R93, R64, -INF , P3 ;  /* 0xff800000405d7808 */ /* 0x000fe40001800000 */
[----:B------:R-:W-:-:S02]  /*4c60*/  FMNMX.FTZ R3, R10, R3, !PT ;  /* 0x000000030a037209 */ /* 0x000fc40007810000 */
[C---:B------:R-:W-:Y:S02]  /*4c70*/  ISETP.GT.AND P3, PT, R2.reuse, 0x39, PT ;  /* 0x000000390200780c */ /* 0x040fe40003f64270 */
[----:B------:R-:W-:Y:S02]  /*4c80*/  FSEL R222, R15, -INF , P2 ;  /* 0xff8000000fde7808 */ /* 0x000fe40001000000 */
[----:B------:R-:W-:Y:S02]  /*4c90*/  ISETP.GT.AND P2, PT, R2, 0x68, PT ;  /* 0x000000680200780c */ /* 0x000fe40003f44270 */
[----:B------:R-:W-:Y:S02]  /*4ca0*/  FSEL R250, R13, -INF , P0 ;  /* 0xff8000000dfa7808 */ /* 0x000fe40000000000 */
[----:B------:R-:W-:Y:S02]  /*4cb0*/  FSEL R252, R12, -INF , P1 ;  /* 0xff8000000cfc7808 */ /* 0x000fe40000800000 */
[----:B------:R-:W-:-:S02]  /*4cc0*/  ISETP.GT.AND P0, PT, R0, RZ, PT ;  /* 0x000000ff0000720c */ /* 0x000fc40003f04270 */
[----:B------:R-:W-:Y:S02]  /*4cd0*/  ISETP.GT.AND P1, PT, R0, 0x1, PT ;  /* 0x000000010000780c */ /* 0x000fe40003f24270 */
[----:B------:R-:W-:Y:S02]  /*4ce0*/  FMNMX.FTZ R3, R19, R3, !PT ;  /* 0x0000000313037209 */ /* 0x000fe40007810000 */
[----:B------:R-:W-:Y:S02]  /*4cf0*/  FSEL R143, R56, -INF , P3 ;  /* 0xff800000388f7808 */ /* 0x000fe40001800000 */
[----:B------:R-:W-:Y:S02]  /*4d00*/  ISETP.GT.AND P3, PT, R2, 0x49, PT ;  /* 0x000000490200780c */ /* 0x000fe40003f64270 */
[----:B------:R-:W-:Y:S02]  /*4d10*/  FSEL R251, R11, -INF , P2 ;  /* 0xff8000000bfb7808 */ /* 0x000fe40001000000 */
[----:B------:R-:W-:-:S02]  /*4d20*/  ISETP.GT.AND P2, PT, R0, 0x8, PT ;  /* 0x000000080000780c */ /* 0x000fc40003f44270 */
[----:B------:R-:W-:Y:S02]  /*4d30*/  FSEL R8, R115, -INF , P0 ;  /* 0xff80000073087808 */ /* 0x000fe40000000000 */
[----:B------:R-:W-:Y:S02]  /*4d40*/  FSEL R18, R114, -INF , P1 ;  /* 0xff80000072127808 */ /* 0x000fe40000800000 */
[----:B------:R-:W-:Y:S02]  /*4d50*/  FMNMX.FTZ R3, R32, R3, !PT ;  /* 0x0000000320037209 */ /* 0x000fe40007810000 */
[----:B------:R-:W-:Y:S02]  /*4d60*/  FSEL R159, R36, -INF , P3 ;  /* 0xff800000249f7808 */ /* 0x000fe40001800000 */
[C---:B------:R-:W-:Y:S02]  /*4d70*/  ISETP.GT.AND P3, PT, R2.reuse, 0x59, PT ;  /* 0x000000590200780c */ /* 0x040fe40003f64270 */
[----:B------:R-:W-:-:S02]  /*4d80*/  ISETP.GT.AND P4, PT, R2, 0x69, PT ;  /* 0x000000690200780c */ /* 0x000fc40003f84270 */
        /* <DEDUP_REMOVED lines=44> */
[----:B------:R-:W-:Y:S02]  /*5050*/  FSEL R223, R14, -INF , P3 ;  /* 0xff8000000edf7808 */ /* 0x000fe40001800000 */
[----:B------:R-:W-:Y:S01]  /*5060*/  ISETP.GT.AND P3, PT, R0, 0x38, PT ;  /* 0x000000380000780c */ /* 0x000fe20003f64270 */
[----:B------:R-:W-:Y:S01]  /*5070*/  LDSM.16.MT88.4 R12, [R193] ;  /* 0x00000000c10c783b */ /* 0x000fe20000004200 */
        /* <DEDUP_REMOVED lines=38> */
[----:B------:R-:W-:Y:S01]  /*52e0*/  FMNMX.FTZ R2, R163, R2, !PT ;  /* 0x00000002a3027209 */ /* 0x000fe20007810000 */
[----:B------:R-:W-:Y:S01]  /*52f0*/  LDSM.16.MT88.4 R28, [R196] ;  /* 0x00000000c41c783b */ /* 0x000fe20000004200 */
[----:B------:R-:W-:Y:S02]  /*5300*/  FMNMX.FTZ R3, R251, R3, !PT ;  /* 0x00000003fb037209 */ /* 0x000fe40007810000 */
[----:B------:R-:W-:Y:S02]  /*5310*/  ISETP.GT.AND P0, PT, R0, 0x60, PT ;  /* 0x000000600000780c */ /* 0x000fe40003f04270 */
[----:B------:R-:W-:Y:S02]  /*5320*/  FSEL R215, R27, -INF , P1 ;  /* 0xff8000001bd77808 */ /* 0x000fe40000800000 */
[----:B------:R-:W-:Y:S02]  /*5330*/  FMNMX.FTZ R2, R162, R2, !PT ;  /* 0x00000002a2027209 */ /* 0x000fe40007810000 */
[----:B------:R-:W-:-:S02]  /*5340*/  FMNMX.FTZ R3, R230, R3, !PT ;  /* 0x00000003e6037209 */ /* 0x000fc40007810000 */
[----:B------:R-:W-:Y:S02]  /*5350*/  ISETP.GT.AND P2, PT, R0, 0x61, PT ;  /* 0x000000610000780c */ /* 0x000fe40003f44270 */
[----:B------:R-:W-:Y:S01]  /*5360*/  FSEL R229, R26, -INF , P0 ;  /* 0xff8000001ae57808 */ /* 0x000fe20000000000 */
[----:B------:R-:W1:Y:S01]  /*5370*/  SHFL.BFLY PT, R5, R3, 0x2, 0x1f ;  /* 0x0c401f0003057f89 */ /* 0x000e6200000e0000 */
[----:B------:R-:W-:Y:S02]  /*5380*/  FMNMX.FTZ R2, R215, R2, !PT ;  /* 0x00000002d7027209 */ /* 0x000fe40007810000 */
[C---:B------:R-:W-:Y:S02]  /*5390*/  ISETP.GT.AND P1, PT, R0.reuse, 0x68, PT ;  /* 0x000000680000780c */ /* 0x040fe40003f24270 */
[----:B------:R-:W-:Y:S02]  /*53a0*/  FSEL R233, R25, -INF , P2 ;  /* 0xff80000019e97808 */ /* 0x000fe40001000000 */
[----:B------:R-:W-:Y:S01]  /*53b0*/  FMNMX.FTZ R2, R229, R2, !PT ;  /* 0x00000002e5027209 */ /* 0x000fe20007810000 */
[----:B------:R-:W-:Y:S01]  /*53c0*/  LDSM.16.MT88.4 R24, [R191+0x3800] ;  /* 0x00380000bf18783b */ /* 0x000fe20000004200 */
[----:B------:R-:W-:-:S02]  /*53d0*/  ISETP.GT.AND P0, PT, R0, 0x69, PT ;  /* 0x000000690000780c */ /* 0x000fc40003f04270 */
[----:B------:R-:W-:Y:S02]  /*53e0*/  FSEL R232, R23, -INF , P1 ;  /* 0xff80000017e87808 */ /* 0x000fe40000800000 */
[----:B------:R-:W-:Y:S02]  /*53f0*/  FMNMX.FTZ R2, R233, R2, !PT ;  /* 0x00000002e9027209 */ /* 0x000fe40007810000 */
[----:B------:R-:W-:Y:S02]  /*5400*/  FSEL R231, R22, -INF , P0 ;  /* 0xff80000016e77808 */ /* 0x000fe40000000000 */
[----:B------:R-:W-:Y:S01]  /*5410*/  FMNMX.FTZ R2, R232, R2, !PT ;  /* 0x00000002e8027209 */ /* 0x000fe20007810000 */
[----:B------:R-:W-:Y:S03]  /*5420*/  LDSM.16.MT88.4 R20, [R192] ;  /* 0x00000000c014783b */ /* 0x000fe60000004200 */
[----:B------:R-:W-:-:S02]  /*5430*/  FMNMX.FTZ R2, R231, R2, !PT ;  /* 0x00000002e7027209 */ /* 0x000fc40007810000 */
        /* <DEDUP_REMOVED lines=9> */
[----:B------:R-:W-:-:S04]  /*54d0*/  FFMA.FTZ R0, R6, c[0x0][0x2d0], -R2 ;  /* 0x0000b40006007a23 */ /* 0x000fc80000010802 */
[----:B------:R2:W-:Y:S01]  /*54e0*/  MUFU.EX2 R248, R0 ;  /* 0x0000000000f87308 */ /* 0x0005e20000000800 */
[----:B-1----:R-:W-:Y:S01]  /*54f0*/  FMNMX.FTZ R68, R3, R4, !PT ;  /* 0x0000000403447209 */ /* 0x002fe20007810000 */
[----:B------:R-:W-:-:S03]  /*5500*/  FFMA.FTZ R3, R9, c[0x0][0x2d0], -R2 ;  /* 0x0000b40009037a23 */ /* 0x000fc60000010802 */
[----:B------:R-:W-:-:S03]  /*5510*/  FSETP.NEU.FTZ.AND P0, PT, R68, -INF , PT ;  /* 0xff8000004400780b */ /* 0x000fc60003f1d000 */
[----:B------:R1:W-:Y:S01]  /*5520*/  MUFU.EX2 R246, R3 ;  /* 0x0000000300f67308 */ /* 0x0003e20000000800 */
[----:B--2---:R-:W-:-:S07]  /*5530*/  FFMA.FTZ R0, R7, c[0x0][0x2d0], -R2 ;  /* 0x0000b40007007a23 */ /* 0x004fce0000010802 */
[----:B------:R2:W3:Y:S01]  /*5540*/  MUFU.EX2 R247, R0 ;  /* 0x0000000000f77308 */ /* 0x0004e20000000800 */
[----:B-1----:R-:W-:-:S07]  /*5550*/  FFMA.FTZ R3, R10, c[0x0][0x2d0], -R2 ;  /* 0x0000b4000a037a23 */ /* 0x002fce0000010802 */
[----:B------:R1:W4:Y:S01]  /*5560*/  MUFU.EX2 R249, R3 ;  /* 0x0000000300f97308 */ /* 0x0003220000000800 */
[----:B--2---:R-:W-:Y:S01]  /*5570*/  FMUL.FTZ R0, R68, c[0x0][0x2d0] ;  /* 0x0000b40044007a20 */ /* 0x004fe20000410000 */
[----:B---3--:R-:W-:-:S04]  /*5580*/  F2FP.PACK_AB R4, R247, R248 ;  /* 0x000000f8f704723e */ /* 0x008fc800000000ff */
[----:B------:R-:W-:-:S05]  /*5590*/  FSEL R0, R0, RZ, P0 ;  /* 0x000000ff00007208 */ /* 0x000fca0000000000 */
[--C-:B-1----:R-:W-:Y:S01]  /*55a0*/  FFMA.FTZ R3, R8, c[0x0][0x2d0], -R0.reuse ;  /* 0x0000b40008037a23 */ /* 0x102fe20000010800 */
[----:B----4-:R-:W-:Y:S01]  /*55b0*/  F2FP.PACK_AB R6, R249, R246 ;  /* 0x000000f6f906723e */ /* 0x010fe200000000ff */
[----:B------:R-:W1:Y:S02]  /*55c0*/  LDSM.16.MT88.4 R8, [R191] ;  /* 0x00000000bf08783b */ /* 0x000e640000004200 */
[----:B------:R2:W-:Y:S02]  /*55d0*/  MUFU.EX2 R242, R3 ;  /* 0x0000000300f27308 */ /* 0x0005e40000000800 */
[----:B--2---:R-:W-:-:S06]  /*55e0*/  FFMA.FTZ R3, R18, c[0x0][0x2d0], -R0 ;  /* 0x0000b40012037a23 */ /* 0x004fcc0000010800 */
[----:B------:R2:W3:Y:S02]  /*55f0*/  MUFU.EX2 R239, R3 ;  /* 0x0000000300ef7308 */ /* 0x0004e40000000800 */
[----:B--2---:R-:W-:Y:S01]  /*5600*/  FFMA.FTZ R3, R17, c[0x0][0x2d0], -R0 ;  /* 0x0000b40011037a23 */ /* 0x004fe20000010800 */
[----:B---3--:R-:W-:-:S05]  /*5610*/  F2FP.PACK_AB R5, R239, R242 ;  /* 0x000000f2ef05723e */ /* 0x008fca00000000ff */
[----:B------:R2:W-:Y:S02]  /*5620*/  MUFU.EX2 R238, R3 ;  /* 0x0000000300ee7308 */ /* 0x0005e40000000800 */
[----:B--2---:R-:W-:-:S06]  /*5630*/  FFMA.FTZ R3, R16, c[0x0][0x2d0], -R0 ;  /* 0x0000b40010037a23 */ /* 0x004fcc0000010800 */
[----:B------:R-:W2:Y:S02]  /*5640*/  MUFU.EX2 R245, R3 ;  /* 0x0000000300f57308 */ /* 0x000ea40000000800 */
[----:B--2---:R-:W-:Y:S01]  /*5650*/  F2FP.PACK_AB R7, R245, R238 ;  /* 0x000000eef507723e */ /* 0x004fe200000000ff */
[--C-:B------:R-:W-:Y:S02]  /*5660*/  FFMA.FTZ R3, R19, c[0x0][0x2d0], -R2.reuse ;  /* 0x0000b40013037a23 */ /* 0x100fe40000010802 */
[----:B------:R-:W-:Y:S03]  /*5670*/  LDSM.16.MT88.4 R16, [R193+0x3800] ;  /* 0x00380000c110783b */ /* 0x000fe60000004200 */
[----:B------:R2:W-:Y:S01]  /*5680*/  MUFU.EX2 R241, R3 ;  /* 0x0000000300f17308 */ /* 0x0005e20000000800 */
[C---:B------:R-:W-:Y:S08]  /*5690*/  HMMA.16816.F32 R80, R4.reuse, R12, RZ ;  /* 0x0000000c0450723c */ /* 0x040ff000000018ff */
[----:B------:R-:W-:Y:S01]  /*56a0*/  HMMA.16816.F32 R72, R4, R14, RZ ;  /* 0x0000000e0448723c */ /* 0x000fe200000018ff */
[----:B------:R-:W3:Y:S01]  /*56b0*/  LDSM.16.MT88.4 R12, [R192+0x3800] ;  /* 0x00380000c00c783b */ /* 0x000ee20000004200 */
[----:B--2---:R-:W-:-:S06]  /*56c0*/  FFMA.FTZ R3, R32, c[0x0][0x2d0], -R2 ;  /* 0x0000b40020037a23 */ /* 0x004fcc0000010802 */
[C---:B-1----:R-:W-:Y:S01]  /*56d0*/  HMMA.16816.F32 R60, R4.reuse, R8, RZ ;  /* 0x00000008043c723c */ /* 0x042fe200000018ff */
[----:B------:R1:W2:Y:S07]  /*56e0*/  MUFU.EX2 R243, R3 ;  /* 0x0000000300f37308 */ /* 0x0002ae0000000800 */
[C---:B------:R-:W-:Y:S01]  /*56f0*/  HMMA.16816.F32 R76, R4.reuse, R10, RZ ;  /* 0x0000000a044c723c */ /* 0x040fe200000018ff */
[----:B------:R-:W4:Y:S07]  /*5700*/  LDSM.16.MT88.4 R8, [R194+0x3800] ;  /* 0x00380000c208783b */ /* 0x000f2e0000004200 */
[----:B------:R-:W-:Y:S01]  /*5710*/  HMMA.16816.F32 R40, R4, R24, RZ ;  /* 0x000000180428723c */ /* 0x000fe200000018ff */
[----:B-1----:R-:W-:-:S04]  /*5720*/  FFMA.FTZ R3, R33, c[0x0][0x2d0], -R2 ;  /* 0x0000b40021037a23 */ /* 0x002fc80000010802 */
[----:B------:R1:W-:Y:S03]  /*5730*/  MUFU.EX2 R240, R3 ;  /* 0x0000000300f07308 */ /* 0x0003e60000000800 */
[C---:B------:R-:W-:Y:S08]  /*5740*/  HMMA.16816.F32 R64, R4.reuse, R20, RZ ;  /* 0x000000140440723c */ /* 0x040ff000000018ff */
[----:B------:R-:W-:Y:S01]  /*5750*/  HMMA.16816.F32 R56, R4, R22, RZ ;  /* 0x000000160438723c */ /* 0x000fe200000018ff */
[----:B------:R-:W-:Y:S01]  /*5760*/  LDSM.16.MT88.4 R20, [R191+0x800] ;  /* 0x00080000bf14783b */ /* 0x000fe20000004200 */
[----:B-1----:R-:W-:-:S06]  /*5770*/  FFMA.FTZ R3, R38, c[0x0][0x2d0], -R2 ;  /* 0x0000b40026037a23 */ /* 0x002fcc0000010802 */
[C---:B---3--:R-:W-:Y:S01]  /*5780*/  HMMA.16816.F32 R52, R4.reuse, R14, RZ ;  /* 0x0000000e0434723c */ /* 0x048fe200000018ff */
[----:B------:R1:W-:Y:S07]  /*5790*/  MUFU.EX2 R244, R3 ;  /* 0x0000000300f47308 */ /* 0x0003ee0000000800 */
[C---:B------:R-:W-:Y:S08]  /*57a0*/  HMMA.16816.F32 R48, R4.reuse, R28, RZ ;  /* 0x0000001c0430723c */ /* 0x040ff000000018ff */
[----:B----4-:R-:W-:Y:S01]  /*57b0*/  HMMA.16816.F32 R112, R4, R8, RZ ;  /* 0x000000080470723c */ /* 0x010fe200000018ff */
[----:B-1----:R-:W-:-:S04]  /*57c0*/  FFMA.FTZ R3, R34, c[0x0][0x2d0], -R0 ;  /* 0x0000b40022037a23 */ /* 0x002fc80000010800 */
[----:B------:R1:W-:Y:S03]  /*57d0*/  MUFU.EX2 R235, R3 ;  /* 0x0000000300eb7308 */ /* 0x0003e60000000800 */
[C---:B------:R-:W-:Y:S01]  /*57e0*/  HMMA.16816.F32 R104, R4.reuse, R10, RZ ;  /* 0x0000000a0468723c */ /* 0x040fe200000018ff */
[----:B------:R-:W3:Y:S07]  /*57f0*/  LDSM.16.MT88.4 R8, [R192+0x800] ;  /* 0x00080000c008783b */ /* 0x000eee0000004200 */
[----:B------:R-:W-:Y:S01]  /*5800*/  HMMA.16816.F32 R44, R4, R30, RZ ;  /* 0x0000001e042c723c */ /* 0x000fe200000018ff */
[----:B-1----:R-:W-:-:S07]  /*5810*/  FFMA.FTZ R3, R37, c[0x0][0x2d0], -R0 ;  /* 0x0000b40025037a23 */ /* 0x002fce0000010800 */
[----:B------:R-:W-:Y:S01]  /*5820*/  HMMA.16816.F32 R28, R4, R18, RZ ;  /* 0x00000012041c723c */ /* 0x000fe200000018ff */
[----:B------:R1:W4:Y:S02]  /*5830*/  MUFU.EX2 R236, R3 ;  /* 0x0000000300ec7308 */ /* 0x0003240000000800 */
[----:B-1----:R-:W-:-:S05]  /*5840*/  FFMA.FTZ R3, R36, c[0x0][0x2d0], -R0 ;  /* 0x0000b40024037a23 */ /* 0x002fca0000010800 */
[C---:B------:R-:W-:Y:S01]  /*5850*/  HMMA.16816.F32 R36, R4.reuse, R26, RZ ;  /* 0x0000001a0424723c */ /* 0x040fe200000018ff */
[----:B------:R1:W-:Y:S07]  /*5860*/  MUFU.EX2 R234, R3 ;  /* 0x0000000300ea7308 */ /* 0x0003ee0000000800 */
[----:B------:R-:W-:Y:S01]  /*5870*/  HMMA.16816.F32 R24, R4, R12, RZ ;  /* 0x0000000c0418723c */ /* 0x000fe200000018ff */
[----:B------:R-:W5:Y:S01]  /*5880*/  LDSM.16.MT88.4 R12, [R193+0x800] ;  /* 0x00080000c10c783b */ /* 0x000f620000004200 */
[----:B-1----:R-:W-:-:S06]  /*5890*/  FFMA.FTZ R3, R35, c[0x0][0x2d0], -R0 ;  /* 0x0000b40023037a23 */ /* 0x002fcc0000010800 */
[----:B------:R-:W-:Y:S01]  /*58a0*/  HMMA.16816.F32 R32, R4, R16, RZ ;  /* 0x000000100420723c */ /* 0x000fe200000018ff */
[----:B------:R-:W1:Y:S01]  /*58b0*/  LDSM.16.MT88.4 R16, [R194+0x800] ;  /* 0x00080000c210783b */ /* 0x000e620000004200 */
[----:B------:R-:W3:Y:S05]  /*58c0*/  MUFU.EX2 R237, R3 ;  /* 0x0000000300ed7308 */ /* 0x000eea0000000800 */
[----:B--2---:R-:W-:Y:S02]  /*58d0*/  F2FP.PACK_AB R4, R243, R241 ;  /* 0x000000f1f304723e */ /* 0x004fe400000000ff */
[----:B----4-:R-:W-:Y:S02]  /*58e0*/  F2FP.PACK_AB R5, R236, R235 ;  /* 0x000000ebec05723e */ /* 0x010fe400000000ff */
[----:B------:R-:W-:-:S02]  /*58f0*/  F2FP.PACK_AB R6, R244, R240 ;  /* 0x000000f0f406723e */ /* 0x000fc400000000ff */
[----:B---3--:R-:W-:Y:S01]  /*5900*/  F2FP.PACK_AB R7, R237, R234 ;  /* 0x000000eaed07723e */ /* 0x008fe200000000ff */
[----:B------:R-:W-:-:S04]  /*5910*/  FFMA.FTZ R3, R85, c[0x0][0x2d0], -R2 ;  /* 0x0000b40055037a23 */ /* 0x000fc80000010802 */
[----:B------:R2:W-:Y:S02]  /*5920*/  MUFU.EX2 R225, R3 ;  /* 0x0000000300e17308 */ /* 0x0005e40000000800 */
[C---:B------:R-:W-:Y:S08]  /*5930*/  HMMA.16816.F32 R124, R4.reuse, R8, R64 ;  /* 0x00000008047c723c */ /* 0x040ff00000001840 */
[----:B-----5:R-:W-:Y:S01]  /*5940*/  HMMA.16816.F32 R120, R4, R14, R72 ;  /* 0x0000000e0478723c */ /* 0x020fe20000001848 */
[----:B--2---:R-:W-:-:S07]  /*5950*/  FFMA.FTZ R3, R86, c[0x0][0x2d0], -R2 ;  /* 0x0000b40056037a23 */ /* 0x004fce0000010802 */
[C---:B------:R-:W-:Y:S01]  /*5960*/  HMMA.16816.F32 R72, R4.reuse, R10, R56 ;  /* 0x0000000a0448723c */ /* 0x040fe20000001838 */
[----:B------:R-:W2:Y:S01]  /*5970*/  LDSM.16.MT88.4 R8, [R193+0x4000] ;  /* 0x00400000c108783b */ /* 0x000ea20000004200 */
[----:B------:R3:W4:Y:S06]  /*5980*/  MUFU.EX2 R227, R3 ;  /* 0x0000000300e37308 */ /* 0x00072c0000000800 */
[C---:B------:R-:W-:Y:S08]  /*5990*/  HMMA.16816.F32 R108, R4.reuse, R20, R60 ;  /* 0x00000014046c723c */ /* 0x040ff0000000183c */
[----:B------:R-:W-:Y:S01]  /*59a0*/  HMMA.16816.F32 R100, R4, R22, R76 ;  /* 0x000000160464723c */ /* 0x000fe2000000184c */
[----:B------:R-:W5:Y:S01]  /*59b0*/  LDSM.16.MT88.4 R20, [R191+0x4000] ;  /* 0x00400000bf14783b */ /* 0x000f620000004200 */
[----:B---3--:R-:W-:-:S04]  /*59c0*/  FFMA.FTZ R3, R92, c[0x0][0x2d0], -R2 ;  /* 0x0000b4005c037a23 */ /* 0x008fc80000010802 */
[----:B------:R3:W-:Y:S02]  /*59d0*/  MUFU.EX2 R224, R3 ;  /* 0x0000000300e07308 */ /* 0x0007e40000000800 */
[C---:B------:R-:W-:Y:S01]  /*59e0*/  HMMA.16816.F32 R88, R4.reuse, R12, R80 ;  /* 0x0000000c0458723c */ /* 0x040fe20000001850 */
[----:B------:R-:W4:Y:S07]  /*59f0*/  LDSM.16.MT88.4 R12, [R192+0x4000] ;  /* 0x00400000c00c783b */ /* 0x000f2e0000004200 */
[----:B-1----:R-:W-:Y:S01]  /*5a00*/  HMMA.16816.F32 R116, R4, R16, R48 ;  /* 0x000000100474723c */ /* 0x002fe20000001830 */
[----:B---3--:R-:W-:-:S07]  /*5a10*/  FFMA.FTZ R3, R93, c[0x0][0x2d0], -R2 ;  /* 0x0000b4005d037a23 */ /* 0x008fce0000010802 */
[C---:B------:R-:W-:Y:S01]  /*5a20*/  HMMA.16816.F32 R96, R4.reuse, R18, R44 ;  /* 0x000000120460723c */ /* 0x040fe2000000182c */
[----:B------:R-:W-:Y:S01]  /*5a30*/  LDSM.16.MT88.4 R16, [R191+0x4800] ;  /* 0x00480000bf10783b */ /* 0x000fe20000004200 */
[----:B------:R1:W-:Y:S06]  /*5a40*/  MUFU.EX2 R226, R3 ;  /* 0x0000000300e27308 */ /* 0x0003ec0000000800 */
[C---:B--2---:R-:W-:Y:S08]  /*5a50*/  HMMA.16816.F32 R64, R4.reuse, R8, R32 ;  /* 0x000000080440723c */ /* 0x044ff00000001820 */
[----:B------:R-:W-:Y:S01]  /*5a60*/  HMMA.16816.F32 R60, R4, R10, R28 ;  /* 0x0000000a043c723c */ /* 0x000fe2000000181c */
[----:B------:R-:W2:Y:S01]  /*5a70*/  LDSM.16.MT88.4 R8, [R194+0x4000] ;  /* 0x00400000c208783b */ /* 0x000ea20000004200 */
[----:B-1----:R-:W-:-:S02]  /*5a80*/  FFMA.FTZ R3, R70, c[0x0][0x2d0], -R0 ;  /* 0x0000b40046037a23 */ /* 0x002fc40000010800 */
[----:B------:R-:W-:Y:S02]  /*5a90*/  IMAD.MOV.U32 R70, RZ, RZ, R151 ;  /* 0x000000ffff467224 */ /* 0x000fe400078e0097 */
[----:B------:R1:W-:Y:S02]  /*5aa0*/  MUFU.EX2 R219, R3 ;  /* 0x0000000300db7308 */ /* 0x0003e40000000800 */
[C---:B-----5:R-:W-:Y:S08]  /*5ab0*/  HMMA.16816.F32 R80, R4.reuse, R20, R40 ;  /* 0x000000140450723c */ /* 0x060ff00000001828 */
[----:B----4-:R-:W-:Y:S01]  /*5ac0*/  HMMA.16816.F32 R40, R4, R12, R24 ;  /* 0x0000000c0428723c */ /* 0x010fe20000001818 */
[----:B-1----:R-:W-:-:S07]  /*5ad0*/  FFMA.FTZ R3, R84, c[0x0][0x2d0], -R0 ;  /* 0x0000b40054037a23 */ /* 0x002fce0000010800 */
[C---:B------:R-:W-:Y:S01]  /*5ae0*/  HMMA.16816.F32 R32, R4.reuse, R14, R52 ;  /* 0x0000000e0420723c */ /* 0x040fe20000001834 */
[----:B------:R-:W1:Y:S01]  /*5af0*/  LDSM.16.MT88.4 R12, [R191+0x1000] ;  /* 0x00100000bf0c783b */ /* 0x000e620000004200 */
[----:B------:R3:W4:Y:S06]  /*5b00*/  MUFU.EX2 R217, R3 ;  /* 0x0000000300d97308 */ /* 0x00072c0000000800 */
[C---:B------:R-:W-:Y:S01]  /*5b10*/  HMMA.16816.F32 R76, R4.reuse, R22, R36 ;  /* 0x00000016044c723c */ /* 0x040fe20000001824 */
[----:B------:R-:W5:Y:S07]  /*5b20*/  LDSM.16.MT88.4 R20, [R193+0x1000] ;  /* 0x00100000c114783b */ /* 0x000f6e0000004200 */
[----:B--2---:R-:W-:Y:S01]  /*5b30*/  HMMA.16816.F32 R28, R4, R8, R112 ;  /* 0x00000008041c723c */ /* 0x004fe20000001870 */
[----:B---3--:R-:W-:-:S02]  /*5b40*/  FFMA.FTZ R3, R71, c[0x0][0x2d0], -R0 ;  /* 0x0000b40047037a23 */ /* 0x008fc40000010800 */
[----:B------:R-:W-:Y:S02]  /*5b50*/  IMAD.MOV.U32 R71, RZ, RZ, R153 ;  /* 0x000000ffff477224 */ /* 0x000fe400078e0099 */
[----:B------:R2:W-:Y:S03]  /*5b60*/  MUFU.EX2 R216, R3 ;  /* 0x0000000300d87308 */ /* 0x0005e60000000800 */
[----:B------:R-:W-:Y:S01]  /*5b70*/  HMMA.16816.F32 R24, R4, R10, R104 ;  /* 0x0000000a0418723c */ /* 0x000fe20000001868 */
[----:B------:R-:W3:Y:S06]  /*5b80*/  LDSM.16.MT88.4 R8, [R194+0x1000] ;  /* 0x00100000c208783b */ /* 0x000eec0000004200 */
[----:B------:R-:W-:-:S02]  /*5b90*/  F2FP.PACK_AB R4, R227, R225 ;  /* 0x000000e1e304723e */ /* 0x000fc400000000ff */
[----:B----4-:R-:W-:Y:S02]  /*5ba0*/  F2FP.PACK_AB R5, R217, R219 ;  /* 0x000000dbd905723e */ /* 0x010fe400000000ff */
[----:B------:R-:W-:Y:S01]  /*5bb0*/  F2FP.PACK_AB R6, R226, R224 ;  /* 0x000000e0e206723e */ /* 0x000fe200000000ff */
[----:B--2---:R-:W-:-:S04]  /*5bc0*/  FFMA.FTZ R3, R87, c[0x0][0x2d0], -R0 ;  /* 0x0000b40057037a23 */ /* 0x004fc80000010800 */
[----:B------:R-:W2:Y:S02]  /*5bd0*/  MUFU.EX2 R218, R3 ;  /* 0x0000000300da7308 */ /* 0x000ea40000000800 */
[----:B--2---:R-:W-:Y:S01]  /*5be0*/  F2FP.PACK_AB R7, R218, R216 ;  /* 0x000000d8da07723e */ /* 0x004fe200000000ff */
[----:B------:R-:W-:-:S05]  /*5bf0*/  FFMA.FTZ R3, R140, c[0x0][0x2d0], -R2 ;  /* 0x0000b4008c037a23 */ /* 0x000fca0000010802 */
[----:B------:R2:W-:Y:S01]  /*5c00*/  MUFU.EX2 R160, R3 ;  /* 0x0000000300a07308 */ /* 0x0005e20000000800 */
[C---:B-1----:R-:W-:Y:S08]  /*5c10*/  HMMA.16816.F32 R56, R4.reuse, R12, R108 ;  /* 0x0000000c0438723c */ /* 0x042ff0000000186c */
[----:B------:R-:W-:Y:S01]  /*5c20*/  HMMA.16816.F32 R52, R4, R14, R100 ;  /* 0x0000000e0434723c */ /* 0x000fe20000001864 */
[----:B------:R-:W1:Y:S01]  /*5c30*/  LDSM.16.MT88.4 R12, [R192+0x1000] ;  /* 0x00100000c00c783b */ /* 0x000e620000004200 */
[----:B--2---:R-:W-:-:S06]  /*5c40*/  FFMA.FTZ R3, R142, c[0x0][0x2d0], -R2 ;  /* 0x0000b4008e037a23 */ /* 0x004fcc0000010802 */
[C---:B-----5:R-:W-:Y:S01]  /*5c50*/  HMMA.16816.F32 R48, R4.reuse, R20, R88 ;  /* 0x000000140430723c */ /* 0x060fe20000001858 */
[----:B------:R2:W4:Y:S07]  /*5c60*/  MUFU.EX2 R158, R3 ;  /* 0x00000003009e7308 */ /* 0x00052e0000000800 */
[C---:B------:R-:W-:Y:S01]  /*5c70*/  HMMA.16816.F32 R44, R4.reuse, R22, R120 ;  /* 0x00000016042c723c */ /* 0x040fe20000001878 */
[----:B------:R-:W5:Y:S07]  /*5c80*/  LDSM.16.MT88.4 R20, [R193+0x4800] ;  /* 0x00480000c114783b */ /* 0x000f6e0000004200 */
[----:B---3--:R-:W-:Y:S01]  /*5c90*/  HMMA.16816.F32 R120, R4, R8, R116 ;  /* 0x000000080478723c */ /* 0x008fe20000001874 */
[----:B--2---:R-:W-:-:S04]  /*5ca0*/  FFMA.FTZ R3, R141, c[0x0][0x2d0], -R2 ;  /* 0x0000b4008d037a23 */ /* 0x004fc80000010802 */
[----:B------:R2:W-:Y:S03]  /*5cb0*/  MUFU.EX2 R157, R3 ;  /* 0x00000003009d7308 */ /* 0x0005e60000000800 */
[C---:B------:R-:W-:Y:S01]  /*5cc0*/  HMMA.16816.F32 R112, R4.reuse, R10, R96 ;  /* 0x0000000a0470723c */ /* 0x040fe20000001860 */
[----:B------:R-:W3:Y:S07]  /*5cd0*/  LDSM.16.MT88.4 R8, [R192+0x4800] ;  /* 0x00480000c008783b */ /* 0x000eee0000004200 */
[----:B------:R-:W-:Y:S01]  /*5ce0*/  HMMA.16816.F32 R100, R4, R16, R80 ;  /* 0x000000100464723c */ /* 0x000fe20000001850 */
[----:B--2---:R-:W-:-:S07]  /*5cf0*/  FFMA.FTZ R3, R143, c[0x0][0x2d0], -R2 ;  /* 0x0000b4008f037a23 */ /* 0x004fce0000010802 */
[C---:B-1----:R-:W-:Y:S01]  /*5d00*/  HMMA.16816.F32 R36, R4.reuse, R12, R124 ;  /* 0x0000000c0424723c */ /* 0x042fe2000000187c */
[----:B------:R1:W-:Y:S06]  /*5d10*/  MUFU.EX2 R156, R3 ;  /* 0x00000003009c7308 */ /* 0x0003ec0000000800 */
[----:B------:R-:W-:Y:S01]  /*5d20*/  IMAD.MOV.U32 R127, RZ, RZ, R152 ;  /* 0x000000ffff7f7224 */ /* 0x000fe200078e0098 */
[----:B------:R-:W-:Y:S01]  /*5d30*/  HMMA.16816.F32 R72, R4, R14, R72 ;  /* 0x0000000e0448723c */ /* 0x000fe20000001848 */
[----:B------:R-:W2:Y:S01]  /*5d40*/  LDSM.16.MT88.4 R12, [R194+0x4800] ;  /* 0x00480000c20c783b */ /* 0x000ea20000004200 */
[----:B------:R-:W-:-:S06]  /*5d50*/  IMAD.MOV.U32 R126, RZ, RZ, R148 ;  /* 0x000000ffff7e7224 */ /* 0x000fcc00078e0094 */
[----:B-----5:R-:W-:Y:S01]  /*5d60*/  HMMA.16816.F32 R88, R4, R20, R64 ;  /* 0x000000140458723c */ /* 0x020fe20000001840 */
[----:B-1----:R-:W-:-:S04]  /*5d70*/  FFMA.FTZ R3, R137, c[0x0][0x2d0], -R0 ;  /* 0x0000b40089037a23 */ /* 0x002fc80000010800 */
[----:B------:R1:W-:Y:S03]  /*5d80*/  MUFU.EX2 R154, R3 ;  /* 0x00000003009a7308 */ /* 0x0003e60000000800 */
[C---:B------:R-:W-:Y:S01]  /*5d90*/  HMMA.16816.F32 R92, R4.reuse, R18, R76 ;  /* 0x00000012045c723c */ /* 0x040fe2000000184c */
[----:B------:R-:W-:Y:S07]  /*5da0*/  LDSM.16.MT88.4 R16, [R191+0x1800] ;  /* 0x00180000bf10783b */ /* 0x000fee0000004200 */
[----:B---3--:R-:W-:Y:S01]  /*5db0*/  HMMA.16816.F32 R64, R4, R8, R40 ;  /* 0x000000080440723c */ /* 0x008fe20000001828 */
[----:B-1----:R-:W-:-:S07]  /*5dc0*/  FFMA.FTZ R3, R136, c[0x0][0x2d0], -R0 ;  /* 0x0000b40088037a23 */ /* 0x002fce0000010800 */
[C---:B------:R-:W-:Y:S01]  /*5dd0*/  HMMA.16816.F32 R80, R4.reuse, R10, R32 ;  /* 0x0000000a0450723c */ /* 0x040fe20000001820 */
[----:B------:R-:W1:Y:S01]  /*5de0*/  LDSM.16.MT88.4 R8, [R193+0x1800] ;  /* 0x00180000c108783b */ /* 0x000e620000004200 */
[----:B------:R3:W5:Y:S06]  /*5df0*/  MUFU.EX2 R151, R3 ;  /* 0x0000000300977308 */ /* 0x00076c0000000800 */
[C---:B------:R-:W-:Y:S01]  /*5e00*/  HMMA.16816.F32 R84, R4.reuse, R22, R60 ;  /* 0x000000160454723c */ /* 0x040fe2000000183c */
[----:B------:R-:W1:Y:S07]  /*5e10*/  LDSM.16.MT88.4 R20, [R192+0x1800] ;  /* 0x00180000c014783b */ /* 0x000e6e0000004200 */
[----:B--2---:R-:W-:Y:S01]  /*5e20*/  HMMA.16816.F32 R96, R4, R12, R28 ;  /* 0x0000000c0460723c */ /* 0x004fe2000000181c */
[----:B---3--:R-:W-:-:S04]  /*5e30*/  FFMA.FTZ R3, R139, c[0x0][0x2d0], -R0 ;  /* 0x0000b4008b037a23 */ /* 0x008fc80000010800 */
[----:B------:R2:W-:Y:S03]  /*5e40*/  MUFU.EX2 R153, R3 ;  /* 0x0000000300997308 */ /* 0x0005e60000000800 */
[----:B------:R-:W-:Y:S01]  /*5e50*/  HMMA.16816.F32 R76, R4, R14, R24 ;  /* 0x0000000e044c723c */ /* 0x000fe20000001818 */
[----:B------:R-:W3:Y:S06]  /*5e60*/  LDSM.16.MT88.4 R12, [R194+0x1800] ;  /* 0x00180000c20c783b */ /* 0x000eec0000004200 */
[----:B----4-:R-:W-:-:S02]  /*5e70*/  F2FP.PACK_AB R4, R158, R160 ;  /* 0x000000a09e04723e */ /* 0x010fc400000000ff */
[----:B-----5:R-:W-:Y:S02]  /*5e80*/  F2FP.PACK_AB R5, R151, R154 ;  /* 0x0000009a9705723e */ /* 0x020fe400000000ff */
[----:B------:R-:W-:Y:S01]  /*5e90*/  F2FP.PACK_AB R6, R156, R157 ;  /* 0x0000009d9c06723e */ /* 0x000fe200000000ff */
[----:B--2---:R-:W-:-:S04]  /*5ea0*/  FFMA.FTZ R3, R138, c[0x0][0x2d0], -R0 ;  /* 0x0000b4008a037a23 */ /* 0x004fc80000010800 */
[----:B------:R-:W2:Y:S02]  /*5eb0*/  MUFU.EX2 R152, R3 ;  /* 0x0000000300987308 */ /* 0x000ea40000000800 */
[----:B--2---:R-:W-:Y:S01]  /*5ec0*/  F2FP.PACK_AB R7, R152, R153 ;  /* 0x000000999807723e */ /* 0x004fe200000000ff */
[----:B------:R-:W-:-:S06]  /*5ed0*/  FFMA.FTZ R3, R146, c[0x0][0x2d0], -R2 ;  /* 0x0000b40092037a23 */ /* 0x000fcc0000010802 */
[C---:B-1----:R-:W-:Y:S08]  /*5ee0*/  HMMA.16816.F32 R116, R4.reuse, R8, R48 ;  /* 0x000000080474723c */ /* 0x042ff00000001830 */
[C---:B------:R-:W-:Y:S01]  /*5ef0*/  HMMA.16816.F32 R104, R4.reuse, R10, R44 ;  /* 0x0000000a0468723c */ /* 0x040fe2000000182c */
[----:B------:R-:W1:Y:S07]  /*5f00*/  LDSM.16.MT88.4 R8, [R191+0x5000] ;  /* 0x00500000bf08783b */ /* 0x000e6e0000004200 */
[C---:B------:R-:W-:Y:S08]  /*5f10*/  HMMA.16816.F32 R44, R4.reuse, R20, R36 ;  /* 0x00000014042c723c */ /* 0x040ff00000001824 */
[C---:B------:R-:W-:Y:S01]  /*5f20*/  HMMA.16816.F32 R40, R4.reuse, R22, R72 ;  /* 0x000000160428723c */ /* 0x040fe20000001848 */
[----:B------:R-:W2:Y:S07]  /*5f30*/  LDSM.16.MT88.4 R20, [R192+0x5000] ;  /* 0x00500000c014783b */ /* 0x000eae0000004200 */
[C---:B------:R-:W-:Y:S08]  /*5f40*/  HMMA.16816.F32 R60, R4.reuse, R16, R56 ;  /* 0x00000010043c723c */ /* 0x040ff00000001838 */
[C---:B------:R-:W-:Y:S01]  /*5f50*/  HMMA.16816.F32 R108, R4.reuse, R18, R52 ;  /* 0x00000012046c723c */ /* 0x040fe20000001834 */
[----:B------:R-:W4:Y:S07]  /*5f60*/  LDSM.16.MT88.4 R16, [R193+0x5000] ;  /* 0x00500000c110783b */ /* 0x000f2e0000004200 */
[C---:B---3--:R-:W-:Y:S01]  /*5f70*/  HMMA.16816.F32 R28, R4.reuse, R12, R120 ;  /* 0x0000000c041c723c */ /* 0x048fe20000001878 */
[----:B------:R3:W-:Y:S07]  /*5f80*/  MUFU.EX2 R120, R3 ;  /* 0x0000000300787308 */ /* 0x0007ee0000000800 */
[C---:B-1----:R-:W-:Y:S08]  /*5f90*/  HMMA.16816.F32 R24, R4.reuse, R8, R100 ;  /* 0x000000080418723c */ /* 0x042ff00000001864 */
[----:B------:R-:W-:Y:S01]  /*5fa0*/  HMMA.16816.F32 R32, R4, R10, R92 ;  /* 0x0000000a0420723c */ /* 0x000fe2000000185c */
[----:B------:R-:W1:Y:S01]  /*5fb0*/  LDSM.16.MT88.4 R8, [R194+0x5000] ;  /* 0x00500000c208783b */ /* 0x000e620000004200 */
[----:B---3--:R-:W-:-:S04]  /*5fc0*/  FFMA.FTZ R3, R147, c[0x0][0x2d0], -R2 ;  /* 0x0000b40093037a23 */ /* 0x008fc80000010802 */
[----:B------:R3:W5:Y:S02]  /*5fd0*/  MUFU.EX2 R148, R3 ;  /* 0x0000000300947308 */ /* 0x0007640000000800 */
[C---:B--2---:R-:W-:Y:S08]  /*5fe0*/  HMMA.16816.F32 R56, R4.reuse, R20, R64 ;  /* 0x000000140438723c */ /* 0x044ff00000001840 */
[----:B------:R-:W-:Y:S01]  /*5ff0*/  HMMA.16816.F32 R36, R4, R14, R112 ;  /* 0x0000000e0424723c */ /* 0x000fe20000001870 */
[----:B------:R-:W-:Y:S01]  /*6000*/  LDSM.16.MT88.4 R12, [R193+0x2000] ;  /* 0x00200000c10c783b */ /* 0x000fe20000004200 */
[----:B---3--:R-:W-:-:S06]  /*6010*/  FFMA.FTZ R3, R155, c[0x0][0x2d0], -R2 ;  /* 0x0000b4009b037a23 */ /* 0x008fcc0000010802 */
[C---:B----4-:R-:W-:Y:S01]  /*6020*/  HMMA.16816.F32 R48, R4.reuse, R16, R88 ;  /* 0x000000100430723c */ /* 0x050fe20000001858 */
[----:B------:R-:W-:Y:S01]  /*6030*/  IMAD.MOV.U32 R155, RZ, RZ, R126 ;  /* 0x000000ffff9b7224 */ /* 0x000fe200078e007e */
[----:B------:R2:W-:Y:S06]  /*6040*/  MUFU.EX2 R146, R3 ;  /* 0x0000000300927308 */ /* 0x0005ec0000000800 */
[----:B------:R-:W-:Y:S01]  /*6050*/  HMMA.16816.F32 R52, R4, R18, R84 ;  /* 0x000000120434723c */ /* 0x000fe20000001854 */
[----:B------:R-:W-:Y:S01]  /*6060*/  LDSM.16.MT88.4 R16, [R194+0x2000] ;  /* 0x00200000c210783b */ /* 0x000fe20000004200 */
[----:B--2---:R-:W-:-:S03]  /*6070*/  FFMA.FTZ R3, R159, c[0x0][0x2d0], -R2 ;  /* 0x0000b4009f037a23 */ /* 0x004fc60000010802 */
[----:B------:R-:W2:Y:S03]  /*6080*/  LDL R159, [R1+0x68] ;  /* 0x00006800019f7983 */ /* 0x000ea60000100800 */
[C---:B------:R-:W-:Y:S01]  /*6090*/  HMMA.16816.F32 R64, R4.reuse, R22, R80 ;  /* 0x000000160440723c */ /* 0x040fe20000001850 */
[----:B------:R3:W4:Y:S01]  /*60a0*/  MUFU.EX2 R147, R3 ;  /* 0x0000000300937308 */ /* 0x0007220000000800 */
[----:B------:R-:W4:Y:S06]  /*60b0*/  LDSM.16.MT88.4 R20, [R191+0x2000] ;  /* 0x00200000bf14783b */ /* 0x000f2c0000004200 */
[C---:B-1----:R-:W-:Y:S08]  /*60c0*/  HMMA.16816.F32 R88, R4.reuse, R8, R96 ;  /* 0x000000080458723c */ /* 0x042ff00000001860 */
[----:B------:R-:W-:Y:S01]  /*60d0*/  HMMA.16816.F32 R76, R4, R10, R76 ;  /* 0x0000000a044c723c */ /* 0x000fe2000000184c */
[----:B---3--:R-:W-:Y:S01]  /*60e0*/  FFMA.FTZ R3, R144, c[0x0][0x2d0], -R0 ;  /* 0x0000b40090037a23 */ /* 0x008fe20000010800 */
[----:B------:R-:W1:Y:S03]  /*60f0*/  LDSM.16.MT88.4 R8, [R192+0x2000] ;  /* 0x00200000c008783b */ /* 0x000e660000004200 */
[----:B------:R3:W-:Y:S02]  /*6100*/  MUFU.EX2 R142, R3 ;  /* 0x00000003008e7308 */ /* 0x0007e40000000800 */
[----:B-----5:R-:W-:-:S02]  /*6110*/  F2FP.PACK_AB R4, R148, R120 ;  /* 0x000000789404723e */ /* 0x020fc400000000ff */
[----:B----4-:R-:W-:Y:S01]  /*6120*/  F2FP.PACK_AB R6, R147, R146 ;  /* 0x000000929306723e */ /* 0x010fe200000000ff */
[--C-:B---3--:R-:W-:Y:S02]  /*6130*/  FFMA.FTZ R3, R150, c[0x0][0x2d0], -R0.reuse ;  /* 0x0000b40096037a23 */ /* 0x108fe40000010800 */
[----:B------:R-:W-:Y:S02]  /*6140*/  IMAD.MOV.U32 R150, RZ, RZ, R127 ;  /* 0x000000ffff967224 */ /* 0x000fe400078e007f */
[----:B------:R3:W4:Y:S01]  /*6150*/  MUFU.EX2 R143, R3 ;  /* 0x00000003008f7308 */ /* 0x0007220000000800 */
[----:B------:R-:W-:Y:S01]  /*6160*/  LDSM.16.MT88.4 R124, [R192+0x6800] ;  /* 0x00680000c07c783b */ /* 0x000fe20000004200 */
[----:B---3--:R-:W-:Y:S01]  /*6170*/  FFMA.FTZ R3, R149, c[0x0][0x2d0], -R0 ;  /* 0x0000b40095037a23 */ /* 0x008fe20000010800 */
[----:B----4-:R-:W-:Y:S01]  /*6180*/  F2FP.PACK_AB R5, R143, R142 ;  /* 0x0000008e8f05723e */ /* 0x010fe200000000ff */
[----:B------:R-:W-:-:S04]  /*6190*/  IMAD.MOV.U32 R149, RZ, RZ, R71 ;  /* 0x000000ffff957224 */ /* 0x000fc800078e0047 */
[----:B------:R3:W-:Y:S02]  /*61a0*/  MUFU.EX2 R144, R3 ;  /* 0x0000000300907308 */ /* 0x0007e40000000800 */
[----:B---3--:R-:W-:-:S06]  /*61b0*/  FFMA.FTZ R3, R145, c[0x0][0x2d0], -R0 ;  /* 0x0000b40091037a23 */ /* 0x008fcc0000010800 */
[----:B------:R-:W3:Y:S02]  /*61c0*/  MUFU.EX2 R145, R3 ;  /* 0x0000000300917308 */ /* 0x000ee40000000800 */
[----:B---3--:R-:W-:Y:S01]  /*61d0*/  F2FP.PACK_AB R7, R145, R144 ;  /* 0x000000909107723e */ /* 0x008fe200000000ff */
[----:B------:R-:W-:Y:S02]  /*61e0*/  FFMA.FTZ R3, R220, c[0x0][0x2d0], -R2 ;  /* 0x0000b400dc037a23 */ /* 0x000fe40000010802 */
[----:B------:R-:W-:-:S03]  /*61f0*/  IMAD.MOV.U32 R220, RZ, RZ, R70 ;  /* 0x000000ffffdc7224 */ /* 0x000fc600078e0046 */
[----:B------:R3:W-:Y:S01]  /*6200*/  MUFU.EX2 R138, R3 ;  /* 0x00000003008a7308 */ /* 0x0007e20000000800 */
[C---:B------:R-:W-:Y:S08]  /*6210*/  HMMA.16816.F32 R72, R4.reuse, R20, R60 ;  /* 0x000000140448723c */ /* 0x040ff0000000183c */
[----:B------:R-:W-:Y:S01]  /*6220*/  HMMA.16816.F32 R80, R4, R22, R108 ;  /* 0x000000160450723c */ /* 0x000fe2000000186c */
[----:B------:R-:W4:Y:S01]  /*6230*/  LDSM.16.MT88.4 R20, [R191+0x5800] ;  /* 0x00580000bf14783b */ /* 0x000f220000004200 */
[----:B---3--:R-:W-:-:S06]  /*6240*/  FFMA.FTZ R3, R221, c[0x0][0x2d0], -R2 ;  /* 0x0000b400dd037a23 */ /* 0x008fcc0000010802 */
[C---:B-1----:R-:W-:Y:S01]  /*6250*/  HMMA.16816.F32 R108, R4.reuse, R8, R44 ;  /* 0x00000008046c723c */ /* 0x042fe2000000182c */
[----:B------:R-:W-:Y:S01]  /*6260*/  IMAD.MOV.U32 R221, RZ, RZ, c[0x0][0x2c4] ;  /* 0x0000b100ffdd7624 */ /* 0x000fe200078e00ff */
[----:B------:R1:W3:Y:S04]  /*6270*/  MUFU.EX2 R140, R3 ;  /* 0x00000003008c7308 */ /* 0x0002e80000000800 */
[----:B------:R-:W-:Y:S02]  /*6280*/  ISETP.NE.AND P3, PT, R221, 0x1, PT ;  /* 0x00000001dd00780c */ /* 0x000fe40003f65270 */
[C---:B------:R-:W-:Y:S01]  /*6290*/  HMMA.16816.F32 R96, R4.reuse, R10, R40 ;  /* 0x0000000a0460723c */ /* 0x040fe20000001828 */
[----:B------:R-:W5:Y:S07]  /*62a0*/  LDSM.16.MT88.4 R8, [R193+0x5800] ;  /* 0x00580000c108783b */ /* 0x000f6e0000004200 */
[----:B------:R-:W-:Y:S01]  /*62b0*/  HMMA.16816.F32 R92, R4, R18, R36 ;  /* 0x00000012045c723c */ /* 0x000fe20000001824 */
[----:B-1----:R-:W-:-:S04]  /*62c0*/  FFMA.FTZ R3, R222, c[0x0][0x2d0], -R2 ;  /* 0x0000b400de037a23 */ /* 0x002fc80000010802 */
[----:B------:R1:W-:Y:S03]  /*62d0*/  MUFU.EX2 R139, R3 ;  /* 0x00000003008b7308 */ /* 0x0003e60000000800 */
[C---:B------:R-:W-:Y:S01]  /*62e0*/  HMMA.16816.F32 R84, R4.reuse, R12, R116 ;  /* 0x0000000c0454723c */ /* 0x040fe20000001874 */
[----:B------:R-:W-:Y:S07]  /*62f0*/  LDSM.16.MT88.4 R116, [R193+0x6800] ;  /* 0x00680000c174783b */ /* 0x000fee0000004200 */
[----:B------:R-:W-:Y:S01]  /*6300*/  HMMA.16816.F32 R100, R4, R14, R104 ;  /* 0x0000000e0464723c */ /* 0x000fe20000001868 */
[----:B------:R-:W3:Y:S01]  /*6310*/  LDSM.16.MT88.4 R12, [R192+0x5800] ;  /* 0x00580000c00c783b */ /* 0x000ee20000004200 */
[----:B-1----:R-:W-:-:S06]  /*6320*/  FFMA.FTZ R3, R223, c[0x0][0x2d0], -R2 ;  /* 0x0000b400df037a23 */ /* 0x002fcc0000010802 */
[C---:B----4-:R-:W-:Y:S01]  /*6330*/  HMMA.16816.F32 R60, R4.reuse, R20, R24 ;  /* 0x00000014043c723c */ /* 0x050fe20000001818 */
[----:B------:R1:W-:Y:S07]  /*6340*/  MUFU.EX2 R141, R3 ;  /* 0x00000003008d7308 */ /* 0x0003ee0000000800 */
[C---:B------:R-:W-:Y:S01]  /*6350*/  HMMA.16816.F32 R40, R4.reuse, R22, R32 ;  /* 0x000000160428723c */ /* 0x040fe20000001820 */
[----:B------:R-:W-:Y:S07]  /*6360*/  LDSM.16.MT88.4 R20, [R193+0x2800] ;  /* 0x00280000c114783b */ /* 0x000fee0000004200 */
[----:B-----5:R-:W-:Y:S01]  /*6370*/  HMMA.16816.F32 R36, R4, R8, R48 ;  /* 0x000000080424723c */ /* 0x020fe20000001830 */
[----:B-1----:R-:W-:-:S04]  /*6380*/  FFMA.FTZ R3, R161, c[0x0][0x2d0], -R0 ;  /* 0x0000b400a1037a23 */ /* 0x002fc80000010800 */
[----:B------:R1:W-:Y:S03]  /*6390*/  MUFU.EX2 R137, R3 ;  /* 0x0000000300897308 */ /* 0x0003e60000000800 */
[C---:B------:R-:W-:Y:S01]  /*63a0*/  HMMA.16816.F32 R24, R4.reuse, R10, R52 ;  /* 0x0000000a0418723c */ /* 0x040fe20000001834 */
[----:B------:R-:W4:Y:S07]  /*63b0*/  LDSM.16.MT88.4 R8, [R194+0x5800] ;  /* 0x00580000c208783b */ /* 0x000f2e0000004200 */
[----:B------:R-:W-:Y:S01]  /*63c0*/  HMMA.16816.F32 R104, R4, R16, R28 ;  /* 0x000000100468723c */ /* 0x000fe2000000181c */
[----:B------:R-:W5:Y:S01]  /*63d0*/  LDSM.16.MT88.4 R16, [R192+0x2800] ;  /* 0x00280000c010783b */ /* 0x000f620000004200 */
[----:B-1----:R-:W-:-:S06]  /*63e0*/  FFMA.FTZ R3, R163, c[0x0][0x2d0], -R0 ;  /* 0x0000b400a3037a23 */ /* 0x002fcc0000010800 */
[C---:B---3--:R-:W-:Y:S01]  /*63f0*/  HMMA.16816.F32 R44, R4.reuse, R12, R56 ;  /* 0x0000000c042c723c */ /* 0x048fe20000001838 */
[----:B------:R1:W3:Y:S07]  /*6400*/  MUFU.EX2 R71, R3 ;  /* 0x0000000300477308 */ /* 0x0002ee0000000800 */
[----:B------:R-:W-:Y:S01]  /*6410*/  HMMA.16816.F32 R28, R4, R14, R64 ;  /* 0x0000000e041c723c */ /* 0x000fe20000001840 */
[----:B------:R-:W5:Y:S01]  /*6420*/  LDSM.16.MT88.4 R12, [R191+0x2800] ;  /* 0x00280000bf0c783b */ /* 0x000f620000004200 */
[----:B-1----:R-:W-:-:S04]  /*6430*/  FFMA.FTZ R3, R162, c[0x0][0x2d0], -R0 ;  /* 0x0000b400a2037a23 */ /* 0x002fc80000010800 */
[----:B------:R1:W-:Y:S02]  /*6440*/  MUFU.EX2 R70, R3 ;  /* 0x0000000300467308 */ /* 0x0003e40000000800 */
[C---:B----4-:R-:W-:Y:S08]  /*6450*/  HMMA.16816.F32 R48, R4.reuse, R8, R88 ;  /* 0x000000080430723c */ /* 0x050ff00000001858 */
[----:B------:R-:W-:Y:S01]  /*6460*/  HMMA.16816.F32 R32, R4, R10, R76 ;  /* 0x0000000a0420723c */ /* 0x000fe2000000184c */
[----:B------:R-:W4:Y:S01]  /*6470*/  LDSM.16.MT88.4 R8, [R191+0x6000] ;  /* 0x00600000bf08783b */ /* 0x000f220000004200 */
[----:B-1----:R-:W-:-:S03]  /*6480*/  FFMA.FTZ R3, R215, c[0x0][0x2d0], -R0 ;  /* 0x0000b400d7037a23 */ /* 0x002fc60000010800 */
[----:B------:R-:W-:Y:S02]  /*6490*/  LDSM.16.MT88.4 R76, [R191+0x3000] ;  /* 0x00300000bf4c783b */ /* 0x000fe40000004200 */
[----:B------:R-:W-:Y:S01]  /*64a0*/  F2FP.PACK_AB R4, R140, R138 ;  /* 0x0000008a8c04723e */ /* 0x000fe200000000ff */
[----:B------:R-:W1:Y:S01]  /*64b0*/  MUFU.EX2 R136, R3 ;  /* 0x0000000300887308 */ /* 0x000e620000000800 */
[----:B---3--:R-:W-:Y:S02]  /*64c0*/  F2FP.PACK_AB R5, R71, R137 ;  /* 0x000000894705723e */ /* 0x008fe400000000ff */
[----:B------:R-:W-:Y:S02]  /*64d0*/  F2FP.PACK_AB R6, R141, R139 ;  /* 0x0000008b8d06723e */ /* 0x000fe400000000ff */
[----:B-1----:R-:W-:Y:S01]  /*64e0*/  F2FP.PACK_AB R7, R136, R70 ;  /* 0x000000468807723e */ /* 0x002fe200000000ff */
[----:B------:R-:W-:-:S06]  /*64f0*/  FFMA.FTZ R3, R250, c[0x0][0x2d0], -R2 ;  /* 0x0000b400fa037a23 */ /* 0x000fcc0000010802 */
[C---:B-----5:R-:W-:Y:S01]  /*6500*/  HMMA.16816.F32 R88, R4.reuse, R16, R108 ;  /* 0x000000100458723c */ /* 0x060fe2000000186c */
[----:B------:R1:W-:Y:S01]  /*6510*/  MUFU.EX2 R17, R3 ;  /* 0x0000000300117308 */ /* 0x0003e20000000800 */
[----:B------:R-:W-:Y:S06]  /*6520*/  LDSM.16.MT88.4 R108, [R191+0x6800] ;  /* 0x00680000bf6c783b */ /* 0x000fec0000004200 */
[C---:B------:R-:W-:Y:S08]  /*6530*/  HMMA.16816.F32 R52, R4.reuse, R14, R80 ;  /* 0x0000000e0434723c */ /* 0x040ff00000001850 */
[----:B----4-:R-:W-:Y:S01]  /*6540*/  HMMA.16816.F32 R60, R4, R8, R60 ;  /* 0x00000008043c723c */ /* 0x010fe2000000183c */
[----:B-1----:R-:W-:-:S07]  /*6550*/  FFMA.FTZ R3, R252, c[0x0][0x2d0], -R2 ;  /* 0x0000b400fc037a23 */ /* 0x002fce0000010802 */
[C---:B------:R-:W-:Y:S01]  /*6560*/  HMMA.16816.F32 R40, R4.reuse, R10, R40 ;  /* 0x0000000a0428723c */ /* 0x040fe20000001828 */
[----:B------:R-:W1:Y:S07]  /*6570*/  LDSM.16.MT88.4 R8, [R192+0x6000] ;  /* 0x00600000c008783b */ /* 0x000e6e0000004200 */
[C---:B------:R-:W-:Y:S01]  /*6580*/  HMMA.16816.F32 R80, R4.reuse, R20, R84 ;  /* 0x000000140450723c */ /* 0x040fe20000001854 */
[----:B------:R-:W-:Y:S07]  /*6590*/  LDSM.16.MT88.4 R84, [R193+0x3000] ;  /* 0x00300000c154783b */ /* 0x000fee0000004200 */
[C---:B------:R-:W-:Y:S01]  /*65a0*/  HMMA.16816.F32 R56, R4.reuse, R22, R100 ;  /* 0x000000160438723c */ /* 0x040fe20000001864 */
[----:B------:R-:W3:Y:S04]  /*65b0*/  LDSM.16.MT88.4 R20, [R193+0x6000] ;  /* 0x00600000c114783b */ /* 0x000ee80000004200 */
[----:B------:R-:W-:Y:S03]  /*65c0*/  LDSM.16.MT88.4 R100, [R194+0x3000] ;  /* 0x00300000c264783b */ /* 0x000fe60000004200 */
[C---:B------:R-:W-:Y:S01]  /*65d0*/  HMMA.16816.F32 R96, R4.reuse, R18, R96 ;  /* 0x000000120460723c */ /* 0x040fe20000001860 */
[----:B------:R4:W5:Y:S07]  /*65e0*/  MUFU.EX2 R18, R3 ;  /* 0x0000000300127308 */ /* 0x00096e0000000800 */
[----:B------:R-:W-:Y:S01]  /*65f0*/  HMMA.16816.F32 R72, R4, R12, R72 ;  /* 0x0000000c0448723c */ /* 0x000fe20000001848 */
[----:B------:R-:W2:Y:S01]  /*6600*/  LDSM.16.MT88.4 R12, [R194+0x2800] ;  /* 0x00280000c20c783b */ /* 0x000ea20000004200 */
[----:B----4-:R-:W-:-:S06]  /*6610*/  FFMA.FTZ R3, R251, c[0x0][0x2d0], -R2 ;  /* 0x0000b400fb037a23 */ /* 0x010fcc0000010802 */
[----:B-1----:R-:W-:Y:S01]  /*6620*/  HMMA.16816.F32 R44, R4, R8, R44 ;  /* 0x00000008042c723c */ /* 0x002fe2000000182c */
[----:B------:R-:W-:Y:S01]  /*6630*/  FFMA.FTZ R2, R230, c[0x0][0x2d0], -R2 ;  /* 0x0000b400e6027a23 */ /* 0x000fe20000010802 */
[----:B-----5:R-:W-:-:S03]  /*6640*/  F2FP.PACK_AB R64, R18, R17 ;  /* 0x000000111240723e */ /* 0x020fc600000000ff */
[----:B------:R1:W-:Y:S03]  /*6650*/  MUFU.EX2 R19, R2 ;  /* 0x0000000200137308 */ /* 0x0003e60000000800 */
[C---:B------:R-:W-:Y:S08]  /*6660*/  HMMA.16816.F32 R28, R4.reuse, R10, R28 ;  /* 0x0000000a041c723c */ /* 0x040ff0000000181c */
[----:B---3--:R-:W-:Y:S01]  /*6670*/  HMMA.16816.F32 R36, R4, R20, R36 ;  /* 0x000000140424723c */ /* 0x008fe20000001824 */
[----:B------:R-:W3:Y:S01]  /*6680*/  MUFU.EX2 R20, R3 ;  /* 0x0000000300147308 */ /* 0x000ee20000000800 */
[----:B-1----:R-:W-:-:S06]  /*6690*/  FFMA.FTZ R2, R229, c[0x0][0x2d0], -R0 ;  /* 0x0000b400e5027a23 */ /* 0x002fcc0000010800 */
[C---:B------:R-:W-:Y:S01]  /*66a0*/  HMMA.16816.F32 R24, R4.reuse, R22, R24 ;  /* 0x000000160418723c */ /* 0x040fe20000001818 */
[----:B------:R1:W-:Y:S07]  /*66b0*/  MUFU.EX2 R16, R2 ;  /* 0x0000000200107308 */ /* 0x0003ee0000000800 */
[----:B--2---:R-:W-:Y:S01]  /*66c0*/  HMMA.16816.F32 R104, R4, R12, R104 ;  /* 0x0000000c0468723c */ /* 0x004fe20000001868 */
[----:B---3--:R-:W-:-:S07]  /*66d0*/  F2FP.PACK_AB R66, R19, R20 ;  /* 0x000000141342723e */ /* 0x008fce00000000ff */
[----:B------:R-:W-:Y:S01]  /*66e0*/  HMMA.16816.F32 R112, R4, R14, R92 ;  /* 0x0000000e0470723c */ /* 0x000fe2000000185c */
[--C-:B-1----:R-:W-:Y:S01]  /*66f0*/  FFMA.FTZ R2, R233, c[0x0][0x2d0], -R0.reuse ;  /* 0x0000b400e9027a23 */ /* 0x102fe20000010800 */
[----:B------:R-:W1:Y:S03]  /*6700*/  LDSM.16.MT88.4 R12, [R194+0x6000] ;  /* 0x00600000c20c783b */ /* 0x000e660000004200 */
[----:B------:R2:W3:Y:S01]  /*6710*/  MUFU.EX2 R9, R2 ;  /* 0x0000000200097308 */ /* 0x0004e20000000800 */
[----:B------:R-:W4:Y:S01]  /*6720*/  LDSM.16.MT88.4 R92, [R192+0x3000] ;  /* 0x00300000c05c783b */ /* 0x000f220000004200 */
[--C-:B--2---:R-:W-:Y:S01]  /*6730*/  FFMA.FTZ R2, R232, c[0x0][0x2d0], -R0.reuse ;  /* 0x0000b400e8027a23 */ /* 0x104fe20000010800 */
[----:B---3--:R-:W-:Y:S01]  /*6740*/  F2FP.PACK_AB R65, R9, R16 ;  /* 0x000000100941723e */ /* 0x008fe200000000ff */
[----:B------:R-:W-:-:S04]  /*6750*/  FFMA.FTZ R0, R231, c[0x0][0x2d0], -R0 ;  /* 0x0000b400e7007a23 */ /* 0x000fc80000010800 */
[----:B------:R2:W-:Y:S08]  /*6760*/  MUFU.EX2 R10, R2 ;  /* 0x00000002000a7308 */ /* 0x0005f00000000800 */
[----:B------:R3:W5:Y:S01]  /*6770*/  MUFU.EX2 R8, R0 ;  /* 0x0000000000087308 */ /* 0x0007620000000800 */
[----:B--2---:R-:W-:Y:S01]  /*6780*/  FADD.FTZ R2, R248, R247 ;  /* 0x000000f7f8027221 */ /* 0x004fe20000010000 */
[----:B-1----:R-:W-:Y:S03]  /*6790*/  HMMA.16816.F32 R48, R4, R12, R48 ;  /* 0x0000000c0430723c */ /* 0x002fe60000001830 */
[----:B------:R-:W-:-:S02]  /*67a0*/  FADD.FTZ R2, R246, R2 ;  /* 0x00000002f6027221 */ /* 0x000fc40000010000 */
[----:B---3--:R-:W-:-:S03]  /*67b0*/  FADD.FTZ R0, R242, R239 ;  /* 0x000000eff2007221 */ /* 0x008fc60000010000 */
[----:B------:R-:W-:Y:S01]  /*67c0*/  HMMA.16816.F32 R32, R4, R14, R32 ;  /* 0x0000000e0420723c */ /* 0x000fe20000001820 */
[----:B------:R-:W-:Y:S01]  /*67d0*/  FADD.FTZ R2, R249, R2 ;  /* 0x00000002f9027221 */ /* 0x000fe20000010000 */
[----:B------:R-:W1:Y:S01]  /*67e0*/  LDSM.16.MT88.4 R12, [R194+0x6800] ;  /* 0x00680000c20c783b */ /* 0x000e620000004200 */
[----:B------:R-:W-:Y:S01]  /*67f0*/  FADD.FTZ R0, R238, R0 ;  /* 0x00000000ee007221 */ /* 0x000fe20000010000 */
[----:B-----5:R-:W-:Y:S01]  /*6800*/  F2FP.PACK_AB R67, R8, R10 ;  /* 0x0000000a0843723e */ /* 0x020fe200000000ff */
[----:B------:R-:W-:Y:S02]  /*6810*/  FADD.FTZ R2, R241, R2 ;  /* 0x00000002f1027221 */ /* 0x000fe40000010000 */
[----:B------:R-:W-:Y:S02]  /*6820*/  FADD.FTZ R0, R245, R0 ;  /* 0x00000000f5007221 */ /* 0x000fe40000010000 */
[----:B------:R-:W-:Y:S02]  /*6830*/  FADD.FTZ R2, R243, R2 ;  /* 0x00000002f3027221 */ /* 0x000fe40000010000 */
[----:B------:R-:W-:Y:S01]  /*6840*/  FADD.FTZ R0, R235, R0 ;  /* 0x00000000eb007221 */ /* 0x000fe20000010000 */
[----:B----4-:R-:W-:Y:S01]  /*6850*/  HMMA.16816.F32 R88, R64, R92, R88 ;  /* 0x0000005c4058723c */ /* 0x010fe20000001858 */
[----:B------:R-:W-:-:S02]  /*6860*/  FADD.FTZ R3, R240, R2 ;  /* 0x00000002f0037221 */ /* 0x000fc40000010000 */
[----:B------:R-:W-:Y:S02]  /*6870*/  FADD.FTZ R0, R236, R0 ;  /* 0x00000000ec007221 */ /* 0x000fe40000010000 */
[----:B------:R-:W-:-:S03]  /*6880*/  @P3 IMAD.HI.U32 R4, R159, c[0x0][0x2c8], RZ ;  /* 0x0000b2009f043a27 */ /* 0x000fc600078e00ff */
[C---:B------:R-:W-:Y:S01]  /*6890*/  HMMA.16816.F32 R92, R64.reuse, R94, R96 ;  /* 0x0000005e405c723c */ /* 0x040fe20000001860 */
[----:B------:R-:W-:Y:S02]  /*68a0*/  FADD.FTZ R2, R234, R0 ;  /* 0x00000000ea027221 */ /* 0x000fe40000010000 */
[----:B------:R-:W-:Y:S02]  /*68b0*/  FADD.FTZ R0, R244, R3 ;  /* 0x00000003f4007221 */ /* 0x000fe40000010000 */
[----:B------:R-:W-:Y:S02]  /*68c0*/  FADD.FTZ R2, R237, R2 ;  /* 0x00000002ed027221 */ /* 0x000fe40000010000 */
[----:B------:R-:W-:Y:S01]  /*68d0*/  FADD.FTZ R0, R225, R0 ;  /* 0x00000000e1007221 */ /* 0x000fe20000010000 */
[----:B------:R-:W-:Y:S01]  /*68e0*/  HMMA.16816.F32 R96, R64, R100, R104 ;  /* 0x000000644060723c */ /* 0x000fe20000001868 */
[----:B------:R-:W-:Y:S02]  /*68f0*/  FADD.FTZ R2, R219, R2 ;  /* 0x00000002db027221 */ /* 0x000fe40000010000 */
[----:B------:R-:W-:-:S02]  /*6900*/  FADD.FTZ R0, R227, R0 ;  /* 0x00000000e3007221 */ /* 0x000fc40000010000 */
[----:B------:R-:W-:Y:S02]  /*6910*/  FADD.FTZ R2, R217, R2 ;  /* 0x00000002d9027221 */ /* 0x000fe40000010000 */
[----:B------:R-:W-:Y:S01]  /*6920*/  FADD.FTZ R0, R224, R0 ;  /* 0x00000000e0007221 */ /* 0x000fe20000010000 */
[C---:B------:R-:W-:Y:S01]  /*6930*/  HMMA.16816.F32 R100, R64.reuse, R102, R112 ;  /* 0x000000664064723c */ /* 0x040fe20000001870 */
[----:B------:R-:W-:Y:S01]  /*6940*/  FADD.FTZ R2, R216, R2 ;  /* 0x00000002d8027221 */ /* 0x000fe20000010000 */
[----:B------:R-:W-:Y:S01]  /*6950*/  IADD3 R216, R150, -0x2, RZ ;  /* 0xfffffffe96d87810 */ /* 0x000fe20007ffe0ff */
        /* <DEDUP_REMOVED lines=19> */
[----:B------:R-:W-:Y:S01]  /*6a90*/  IMAD.MOV.U32 R0, RZ, RZ, R159 ;  /* 0x000000ffff007224 */ /* 0x000fe200078e009f */
[----:B------:R-:W-:Y:S01]  /*6aa0*/  @P3 SHF.R.U32.HI R0, RZ, c[0x0][0x2cc], R4 ;  /* 0x0000b300ff003a19 */ /* 0x000fe20000011604 */
[----:B------:R-:W-:-:S02]  /*6ab0*/  FADD.FTZ R2, R147, R2 ;  /* 0x0000000293027221 */ /* 0x000fc40000010000 */
[----:B------:R-:W-:Y:S02]  /*6ac0*/  FADD.FTZ R3, R144, R3 ;  /* 0x0000000390037221 */ /* 0x000fe40000010000 */
[----:B------:R-:W-:Y:S01]  /*6ad0*/  FADD.FTZ R2, R138, R2 ;  /* 0x000000028a027221 */ /* 0x000fe20000010000 */
[C---:B------:R-:W-:Y:S01]  /*6ae0*/  HMMA.16816.F32 R120, R64.reuse, R124, R44 ;  /* 0x0000007c4078723c */ /* 0x040fe2000000182c */
[----:B------:R-:W-:Y:S01]  /*6af0*/  FADD.FTZ R4, R145, R3 ;  /* 0x0000000391047221 */ /* 0x000fe20000010000 */
[----:B------:R-:W-:Y:S01]  /*6b00*/  IADD3 R3, R0, R149, -R220 ;  /* 0x0000009500037210 */ /* 0x000fe20007ffe8dc */
[----:B------:R-:W-:Y:S02]  /*6b10*/  FADD.FTZ R0, R140, R2 ;  /* 0x000000028c007221 */ /* 0x000fe40000010000 */
[----:B------:R-:W-:Y:S02]  /*6b20*/  IMAD.MOV.U32 R2, RZ, RZ, RZ ;  /* 0x000000ffff027224 */ /* 0x000fe400078e00ff */
[----:B------:R-:W-:Y:S01]  /*6b30*/  FADD.FTZ R4, R137, R4 ;  /* 0x0000000489047221 */ /* 0x000fe20000010000 */
[----:B------:R-:W-:Y:S01]  /*6b40*/  HMMA.16816.F32 R76, R64, R78, R52 ;  /* 0x0000004e404c723c */ /* 0x000fe20000001834 */
[----:B------:R-:W-:-:S04]  /*6b50*/  IMAD.HI R2, R3, -0x6db6db6d, R2 ;  /* 0x9249249303027827 */ /* 0x000fc800078e0202 */
[----:B------:R-:W-:Y:S02]  /*6b60*/  FADD.FTZ R3, R71, R4 ;  /* 0x0000000447037221 */ /* 0x000fe40000010000 */
[----:B------:R-:W-:Y:S01]  /*6b70*/  FADD.FTZ R0, R139, R0 ;  /* 0x000000008b007221 */ /* 0x000fe20000010000 */
[----:B------:R-:W-:Y:S01]  /*6b80*/  HMMA.16816.F32 R84, R64, R86, R56 ;  /* 0x000000564054723c */ /* 0x000fe20000001838 */
[----:B------:R-:W-:Y:S02]  /*6b90*/  FADD.FTZ R3, R70, R3 ;  /* 0x0000000346037221 */ /* 0x000fe40000010000 */
[----:B------:R-:W-:Y:S01]  /*6ba0*/  FADD.FTZ R4, R141, R0 ;  /* 0x000000008d047221 */ /* 0x000fe20000010000 */
[----:B------:R-:W-:Y:S01]  /*6bb0*/  SHF.R.U32.HI R0, RZ, 0x1f, R2 ;  /* 0x0000001fff007819 */ /* 0x000fe20000011602 */
[----:B------:R-:W-:-:S03]  /*6bc0*/  FADD.FTZ R3, R136, R3 ;  /* 0x0000000388037221 */ /* 0x000fc60000010000 */
[----:B------:R-:W-:Y:S01]  /*6bd0*/  LEA.HI.SX32 R2, R2, R0, 0x1a ;  /* 0x0000000002027211 */ /* 0x000fe200078fd2ff */
[----:B------:R-:W-:Y:S01]  /*6be0*/  FADD.FTZ R0, R17, R4 ;  /* 0x0000000411007221 */ /* 0x000fe20000010000 */
[C---:B------:R-:W-:Y:S01]  /*6bf0*/  HMMA.16816.F32 R108, R64.reuse, R110, R40 ;  /* 0x0000006e406c723c */ /* 0x040fe20000001828 */
[----:B------:R-:W-:Y:S01]  /*6c00*/  FADD.FTZ R3, R16, R3 ;  /* 0x0000000310037221 */ /* 0x000fe20000010000 */
[----:B------:R-:W-:Y:S01]  /*6c10*/  IMNMX R4, R155, R2, !PT ;  /* 0x000000029b047217 */ /* 0x000fe20007800200 */
[----:B------:R-:W-:Y:S02]  /*6c20*/  FADD.FTZ R0, R18, R0 ;  /* 0x0000000012007221 */ /* 0x000fe40000010000 */
[----:B------:R-:W-:Y:S01]  /*6c30*/  FADD.FTZ R2, R9, R3 ;  /* 0x0000000309027221 */ /* 0x000fe20000010000 */
[----:B------:R-:W-:Y:S01]  /*6c40*/  ISETP.GE.AND P0, PT, R216, R4, PT ;  /* 0x00000004d800720c */ /* 0x000fe20003f06270 */
[----:B------:R-:W-:Y:S01]  /*6c50*/  FADD.FTZ R0, R20, R0 ;  /* 0x0000000014007221 */ /* 0x000fe20000010000 */
[----:B------:R2:W-:Y:S01]  /*6c60*/  STL [R1+0x24], R4 ;  /* 0x0000240401007387 */ /* 0x0005e20000100800 */
[----:B------:R-:W-:Y:S01]  /*6c70*/  FADD.FTZ R2, R10, R2 ;  /* 0x000000020a027221 */ /* 0x000fe20000010000 */
[----:B------:R-:W-:Y:S01]  /*6c80*/  HMMA.16816.F32 R116, R64, R118, R24 ;  /* 0x000000764074723c */ /* 0x000fe20000001818 */
[----:B------:R-:W-:-:S02]  /*6c90*/  FADD.FTZ R3, R19, R0 ;  /* 0x0000000013037221 */ /* 0x000fc40000010000 */
[----:B------:R-:W-:-:S05]  /*6ca0*/  FADD.FTZ R0, R8, R2 ;  /* 0x0000000208007221 */ /* 0x000fca0000010000 */
[----:B------:R2:W-:Y:S01]  /*6cb0*/  STL [R1+0x30], R0 ;  /* 0x0000300001007387 */ /* 0x0005e20000100800 */
[C---:B------:R-:W-:Y:S03]  /*6cc0*/  HMMA.16816.F32 R124, R64.reuse, R126, R28 ;  /* 0x0000007e407c723c */ /* 0x040fe6000000181c */
[----:B------:R2:W-:Y:S05]  /*6cd0*/  STL [R1+0x34], R3 ;  /* 0x0000340301007387 */ /* 0x0005ea0000100800 */
[C---:B-1----:R-:W-:Y:S08]  /*6ce0*/  HMMA.16816.F32 R60, R64.reuse, R12, R48 ;  /* 0x0000000c403c723c */ /* 0x042ff00000001830 */
[----:B------:R-:W-:Y:S01]  /*6cf0*/  HMMA.16816.F32 R64, R64, R14, R32 ;  /* 0x0000000e4040723c */ /* 0x000fe20000001820 */
[----:B------:R-:W-:Y:S07]  /*6d00*/  @!P0 BRA `(.L_x_1019) ;  /* 0x000042e000008947 */ /* 0x000fee0003800000 */
[----:B------:R-:W3:Y:S01]  /*6d10*/  LDL R155, [R1+0x94] ;  /* 0x00009400019b7983 */ /* 0x000ee20000100800 */
[----:B------:R-:W-:Y:S01]  /*6d20*/  IMAD.MOV.U32 R70, RZ, RZ, R68 ;  /* 0x000000ffff467224 */ /* 0x000fe200078e0044 */
[----:B--2---:R-:W-:-:S02]  /*6d30*/  MOV R3, R69 ;  /* 0x0000004500037202 */ /* 0x004fc40000000f00 */
[----:B------:R-:W-:Y:S01]  /*6d40*/  MOV R215, R216 ;  /* 0x000000d800d77202 */ /* 0x000fe20000000f00 */
[----:B---3--:R-:W-:-:S05]  /*6d50*/  IMAD.IADD R0, R155, 0x1, R159 ;  /* 0x000000019b007824 */ /* 0x008fca00078e029f */
[----:B------:R1:W-:Y:S02]  /*6d60*/  STL [R1+0x20], R0 ;  /* 0x0000200001007387 */ /* 0x0003e40000100800 */
[----:B-1----:R-:W-:-:S05]  /*6d70*/  @P3 IMAD.HI.U32 R0, R0, c[0x0][0x2c8], RZ ;  /* 0x0000b20000003a27 */ /* 0x002fca00078e00ff */
[----:B------:R-:W-:-:S05]  /*6d80*/  @P3 SHF.R.U32.HI R0, RZ, c[0x0][0x2cc], R0 ;  /* 0x0000b300ff003a19 */ /* 0x000fca0000011600 */
[----:B------:R1:W-:Y:S02]  /*6d90*/  @P3 STL [R1+0x28], R0 ;  /* 0x0000280001003387 */ /* 0x0003e40000100800 */
.L_x_1024:
[----:B------:R-:W2:Y:S01]  /*6da0*/  LDL R216, [R1+0x38] ;  /* 0x0000380001d87983 */ /* 0x000ea20000100800 */
[----:B------:R-:W-:Y:S04]  /*6db0*/  DEPBAR.LE SB0, 0x0 ;  /* 0x000080000000791a */ /* 0x000fe80000000000 */
[----:B------:R-:W-:Y:S01]  /*6dc0*/  WARPSYNC 0xffffffff ;  /* 0xffffffff00007948 */ /* 0x000fe20003800000 */
[----:B------:R-:W-:Y:S06]  /*6dd0*/  BAR.SYNC.DEFER_BLOCKING 0x0 ;  /* 0x0000000000007b1d */ /* 0x000fec0000010000 */
[----:B------:R3:W4:Y:S01]  /*6de0*/  LDSM.16.M88.4 R8, [R188] ;  /* 0x00000000bc08783b */ /* 0x0007220000000200 */
[----:B------:R-:W-:Y:S03]  /*6df0*/  BSSY B0, `(.L_x_1020) ;  /* 0x000004b000007945 */ /* 0x000fe60003800000 */
[----:B------:R3:W1:Y:S04]  /*6e00*/  LDSM.16.M88.4 R16, [R188+0x800] ;  /* 0x00080000bc10783b */ /* 0x0006680000000200 */
[----:B------:R3:W1:Y:S04]  /*6e10*/  LDSM.16.M88.4 R24, [R188+0x1000] ;  /* 0x00100000bc18783b */ /* 0x0006680000000200 */
[----:B------:R3:W1:Y:S04]  /*6e20*/  LDSM.16.M88.4 R32, [R188+0x1800] ;  /* 0x00180000bc20783b */ /* 0x0006680000000200 */
[----:B------:R3:W1:Y:S04]  /*6e30*/  LDSM.16.M88.4 R40, [R188+0x2000] ;  /* 0x00200000bc28783b */ /* 0x0006680000000200 */
[----:B------:R3:W1:Y:S04]  /*6e40*/  LDSM.16.M88.4 R48, [R188+0x2800] ;  /* 0x00280000bc30783b */ /* 0x0006680000000200 */
[----:B------:R3:W1:Y:S04]  /*6e50*/  LDSM.16.M88.4 R56, [R188+0x3000] ;  /* 0x00300000bc38783b */ /* 0x0006680000000200 */
[----:B------:R3:W1:Y:S04]  /*6e60*/  LDSM.16.M88.4 R136, [R195] ;  /* 0x00000000c388783b */ /* 0x0006680000000200 */
[----:B------:R3:W1:Y:S04]  /*6e70*/  LDSM.16.M88.4 R140, [R204] ;  /* 0x00000000cc8c783b */ /* 0x0006680000000200 */
[----:B------:R3:W1:Y:S04]  /*6e80*/  LDSM.16.M88.4 R144, [R205] ;  /* 0x00000000cd90783b */ /* 0x0006680000000200 */
[----:B------:R3:W1:Y:S04]  /*6e90*/  LDSM.16.M88.4 R148, [R206] ;  /* 0x00000000ce94783b */ /* 0x0006680000000200 */
[----:B------:R3:W1:Y:S04]  /*6ea0*/  LDSM.16.M88.4 R152, [R207] ;  /* 0x00000000cf98783b */ /* 0x0006680000000200 */
[----:B------:R3:W1:Y:S04]  /*6eb0*/  LDSM.16.M88.4 R156, [R208] ;  /* 0x00000000d09c783b */ /* 0x0006680000000200 */
[----:B------:R3:W1:Y:S01]  /*6ec0*/  LDSM.16.M88.4 R160, [R209] ;  /* 0x00000000d1a0783b */ /* 0x0006620000000200 */
[----:B--2---:R-:W-:Y:S11]  /*6ed0*/  ISETP.GT.AND P0, PT, R216, R215, PT ;  /* 0x000000d7d800720c */ /* 0x004ff60003f04270 */
[----:B------:R-:W-:Y:S02]  /*6ee0*/  @!UPT UIADD3 URZ, URZ, URZ, URZ ;  /* 0x0000003f3f3ff290 */ /* 0x000fe4000fffe03f */
[----:B------:R-:W-:-:S05]  /*6ef0*/  @P0 BRA `(.L_x_1021) ;  /* 0x000003a000000947 */ /* 0x000fca0003800000 */
[C---:B-1-34-:R-:W-:Y:S01]  /*6f00*/  IMAD.WIDE.U32 R22, R215.reuse, c[0x0][0x208], RZ ;  /* 0x00008200d7167a25 */ /* 0x05afe200078e00ff */
[----:B------:R-:W2:Y:S01]  /*6f10*/  LDL.64 R30, [R1+0x8] ;  /* 0x00000800011e7983 */ /* 0x000ea20000100a00 */
[----:B------:R-:W-:Y:S01]  /*6f20*/  ULDC.64 UR4, c[0x0][0x208] ;  /* 0x0000820000047ab9 */ /* 0x000fe20000000a00 */
[----:B------:R-:W-:Y:S01]  /*6f30*/  SHF.R.S32.HI R0, RZ, 0x1f, R215 ;  /* 0x0000001fff007819 */ /* 0x000fe200000114d7 */
[----:B------:R-:W-:Y:S01]  /*6f40*/  USHF.L.U32 UR9, UR4, 0x5, URZ ;  /* 0x0000000504097899 */ /* 0x000fe2000800063f */
[----:B------:R-:W3:Y:S01]  /*6f50*/  LDL.64 R28, [R1] ;  /* 0x00000000011c7983 */ /* 0x000ee20000100a00 */
[----:B------:R-:W-:Y:S02]  /*6f60*/  UMOV UR8, 0x5 ;  /* 0x0000000500087882 */ /* 0x000fe40000000000 */
[----:B------:R-:W-:Y:S01]  /*6f70*/  IMAD R0, R0, c[0x0][0x208], RZ ;  /* 0x0000820000007a24 */ /* 0x000fe200078e02ff */
[----:B------:R-:W1:Y:S01]  /*6f80*/  S2R R12, SR_TID.X ;  /* 0x00000000000c7919 */ /* 0x000e620000002100 */
[----:B------:R-:W-:Y:S01]  /*6f90*/  USHF.L.U64.HI UR5, UR4, UR8, UR5 ;  /* 0x0000000804057299 */ /* 0x000fe20008010205 */
[----:B------:R-:W-:Y:S01]  /*6fa0*/  IMAD.U32 R4, RZ, RZ, UR9 ;  /* 0x00000009ff047e24 */ /* 0x000fe2000f8e00ff */
[----:B------:R-:W-:Y:S01]  /*6fb0*/  UIADD3 UR8, UP0, UR9, UR9, URZ ;  /* 0x0000000909087290 */ /* 0x000fe2000ff1e03f */
[----:B------:R-:W-:Y:S03]  /*6fc0*/  IMAD R0, R215, c[0x0][0x20c], R0 ;  /* 0x00008300d7007a24 */ /* 0x000fe600078e0200 */
[----:B------:R-:W-:Y:S01]  /*6fd0*/  IMAD.U32 R5, RZ, RZ, UR5 ;  /* 0x00000005ff057e24 */ /* 0x000fe2000f8e00ff */
[----:B------:R-:W-:Y:S01]  /*6fe0*/  UIADD3.X UR4, UR5, UR5, URZ, UP0, !UPT ;  /* 0x0000000505047290 */ /* 0x000fe200087fe43f */
[----:B------:R-:W-:Y:S02]  /*6ff0*/  IMAD.IADD R0, R23, 0x1, R0 ;  /* 0x0000000117007824 */ /* 0x000fe400078e0200 */
[----:B------:R-:W-:Y:S04]  /*7000*/  IMAD.WIDE.U32 R6, R22, 0x70, R4 ;  /* 0x0000007016067825 */ /* 0x000fe800078e0004 */
[----:B------:R-:W-:Y:S01]  /*7010*/  IMAD R21, R0, 0x70, RZ ;  /* 0x0000007000157824 */ /* 0x000fe200078e02ff */
[----:B------:R-:W-:Y:S01]  /*7020*/  IADD3 R20, P1, R6, UR9, RZ ;  /* 0x0000000906147c10 */ /* 0x000fe2000ff3e0ff */
[----:B------:R-:W-:Y:S02]  /*7030*/  IMAD.U32 R14, RZ, RZ, UR8 ;  /* 0x00000008ff0e7e24 */ /* 0x000fe4000f8e00ff */
[----:B------:R-:W-:Y:S02]  /*7040*/  IMAD.IADD R0, R21, 0x1, R7 ;  /* 0x0000000115007824 */ /* 0x000fe400078e0207 */
[----:B------:R-:W-:Y:S01]  /*7050*/  IMAD.U32 R15, RZ, RZ, UR4 ;  /* 0x00000004ff0f7e24 */ /* 0x000fe2000f8e00ff */
[----:B-1----:R-:W-:Y:S03]  /*7060*/  ISETP.GT.AND P3, PT, R12, 0x7f, PT ;  /* 0x0000007f0c00780c */ /* 0x002fe60003f64270 */
[----:B------:R-:W-:Y:S01]  /*7070*/  IMAD.WIDE.U32 R14, R22, 0x70, R14 ;  /* 0x00000070160e7825 */ /* 0x000fe200078e000e */
[----:B--2---:R-:W-:Y:S03]  /*7080*/  IADD3 R2, P0, R30, R6, RZ ;  /* 0x000000061e027210 */ /* 0x004fe60007f1e0ff */
[----:B------:R-:W-:Y:S02]  /*7090*/  IMAD.MOV.U32 R4, RZ, RZ, R30 ;  /* 0x000000ffff047224 */ /* 0x000fe400078e001e */
[--C-:B---3--:R-:W-:Y:S02]  /*70a0*/  IMAD.MOV.U32 R5, RZ, RZ, R29.reuse ;  /* 0x000000ffff057224 */ /* 0x108fe400078e001d */
[----:B------:R-:W-:Y:S01]  /*70b0*/  IMAD.X R7, R0, 0x1, R29, P0 ;  /* 0x0000000100077824 */ /* 0x000fe200000e061d */
[----:B------:R-:W-:Y:S01]  /*70c0*/  LEA R6, P0, R2, c[0x0][0x1f8], 0x1 ;  /* 0x00007e0002067a11 */ /* 0x000fe200078008ff */
[----:B------:R-:W-:Y:S01]  /*70d0*/  IMAD.WIDE.U32 R4, R22, 0x70, R4 ;  /* 0x0000007016047825 */ /* 0x000fe200078e0004 */
[----:B------:R-:W-:Y:S02]  /*70e0*/  IADD3.X R0, R0, UR5, RZ, P1, !PT ;  /* 0x0000000500007c10 */ /* 0x000fe40008ffe4ff */
[----:B------:R-:W-:Y:S01]  /*70f0*/  LEA.HI.X R7, R2, c[0x0][0x1fc], R7, 0x1, P0 ;  /* 0x00007f0002077a11 */ /* 0x000fe200000f0c07 */
[----:B------:R-:W-:Y:S01]  /*7100*/  IMAD.IADD R5, R5, 0x1, R21 ;  /* 0x0000000105057824 */ /* 0x000fe200078e0215 */
[C---:B------:R-:W-:Y:S04]  /*7110*/  LEA R12, P2, R4.reuse, c[0x0][0x1f8], 0x1 ;  /* 0x00007e00040c7a11 */ /* 0x040fe800078408ff */
[----:B------:R-:W-:Y:S02]  /*7120*/  LEA.HI.X R13, R4, c[0x0][0x1fc], R5, 0x1, P2 ;  /* 0x00007f00040d7a11 */ /* 0x000fe400010f0c05 */
[----:B------:R-:W-:Y:S02]  /*7130*/  IADD3 R2, P2, R20, R30, RZ ;  /* 0x0000001e14027210 */ /* 0x000fe40007f5e0ff */
[----:B------:R-:W-:Y:S01]  /*7140*/  @!P3 IADD3 R5, P1, P0, R30, UR9, R20 ;  /* 0x000000091e05bc10 */ /* 0x000fe2000f83e014 */
[----:B------:R-:W-:Y:S01]  /*7150*/  @!PT LDS RZ, [RZ] ;  /* 0x00000000fffff984 */ /* 0x000fe20000000800 */
[----:B------:R-:W-:Y:S01]  /*7160*/  @!PT LDS RZ, [RZ] ;  /* 0x00000000fffff984 */ /* 0x000fe20000000800 */
[----:B------:R-:W-:Y:S01]  /*7170*/  @!PT LDS RZ, [RZ] ;  /* 0x00000000fffff984 */ /* 0x000fe20000000800 */
[----:B------:R1:W-:Y:S02]  /*7180*/  LDGSTS.E.BYPASS.LTC128B.128 [R214+0x100], [R12.64], !P6 ;  /* 0x001000000cd67fae */ /* 0x0003e4000f101d46 */
[----:B------:R-:W-:Y:S01]  /*7190*/  IMAD.X R23, R0, 0x1, R29, P2 ;  /* 0x0000000100177824 */ /* 0x000fe200010e061d */
[----:B------:R-:W-:Y:S01]  /*71a0*/  LEA R20, P2, R2, c[0x0][0x1f8], 0x1 ;  /* 0x00007e0002147a11 */ /* 0x000fe200078408ff */
[----:B------:R1:W-:Y:S01]  /*71b0*/  LDGSTS.E.BYPASS.LTC128B.128 [R214+0x3900], [R12.64+0x80], !P5 ;  /* 0x039000800cd67fae */ /* 0x0003e2000e901d46 */
[----:B------:R-:W-:Y:S02]  /*71c0*/  @!P3 IADD3.X R22, R29, UR5, R0, P1, P0 ;  /* 0x000000051d16bc10 */ /* 0x000fe40008fe0400 */
[C---:B------:R-:W-:Y:S01]  /*71d0*/  @!P3 LEA R4, P0, R5.reuse, c[0x0][0x1f8], 0x1 ;  /* 0x00007e000504ba11 */ /* 0x040fe200078008ff */
[----:B------:R1:W-:Y:S01]  /*71e0*/  LDGSTS.E.BYPASS.LTC128B.128 [R214+0x1100], [R6.64], !P6 ;  /* 0x0110000006d67fae */ /* 0x0003e2000f101d46 */
[----:B------:R-:W-:Y:S02]  /*71f0*/  IADD3 R0, P1, R30, R14, RZ ;  /* 0x0000000e1e007210 */ /* 0x000fe40007f3e0ff */
[----:B------:R-:W-:Y:S01]  /*7200*/  @!P3 LEA.HI.X R5, R5, c[0x0][0x1fc], R22, 0x1, P0 ;  /* 0x00007f000505ba11 */ /* 0x000fe200000f0c16 */
[----:B------:R1:W-:Y:S01]  /*7210*/  LDGSTS.E.BYPASS.LTC128B.128 [R214+0x4900], [R6.64+0x80], !P5 ;  /* 0x0490008006d67fae */ /* 0x0003e2000e901d46 */
[----:B------:R-:W-:Y:S02]  /*7220*/  LEA R14, P0, R0, c[0x0][0x1f8], 0x1 ;  /* 0x00007e00000e7a11 */ /* 0x000fe400078008ff */
[----:B------:R-:W-:Y:S02]  /*7230*/  IADD3.X R15, R29, R21, R15, P1, !PT ;  /* 0x000000151d0f7210 */ /* 0x000fe40000ffe40f */
[----:B------:R-:W-:Y:S02]  /*7240*/  LEA.HI.X R21, R2, c[0x0][0x1fc], R23, 0x1, P2 ;  /* 0x00007f0002157a11 */ /* 0x000fe400010f0c17 */
[----:B------:R-:W-:Y:S03]  /*7250*/  LEA.HI.X R15, R0, c[0x0][0x1fc], R15, 0x1, P0 ;  /* 0x00007f00000f7a11 */ /* 0x000fe600000f0c0f */
[----:B------:R1:W-:Y:S04]  /*7260*/  LDGSTS.E.BYPASS.LTC128B.128 [R214+0x2100], [R20.64], !P6 ;  /* 0x0210000014d67fae */ /* 0x0003e8000f101d46 */
[----:B------:R1:W-:Y:S04]  /*7270*/  LDGSTS.E.BYPASS.LTC128B.128 [R214+0x5900], [R14.64+0x80], !P5 ;  /* 0x059000800ed67fae */ /* 0x0003e8000e901d46 */
[----:B------:R1:W-:Y:S04]  /*7280*/  @!P3 LDGSTS.E.BYPASS.LTC128B.128 [R214+0x3100], [R4.64], !P6 ;  /* 0x0310000004d6bfae */ /* 0x0003e8000f101d46 */
[----:B------:R1:W-:Y:S02]  /*7290*/  @!P3 LDGSTS.E.BYPASS.LTC128B.128 [R214+0x6900], [R4.64+0x80], !P5 ;  /* 0x0690008004d6bfae */ /* 0x0003e4000e901d46 */
.L_x_1021:
[----:B-1-34-:R-:W-:Y:S05]  /*72a0*/  BSYNC B0 ;  /* 0x0000000000007941 */ /* 0x01afea0003800000 */
.L_x_1020:
[C---:B------:R-:W-:Y:S01]  /*72b0*/  HMMA.16816.F32 R4, R128.reuse, R8, RZ ;  /* 0x000000088004723c */ /* 0x040fe200000018ff */
[----:B------:R-:W0:Y:S01]  /*72c0*/  LDGDEPBAR ;  /* 0x00000000000079af */ /* 0x000e220000000000 */
[----:B------:R-:W-:Y:S01]  /*72d0*/  BSSY B0, `(.L_x_1022) ;  /* 0x0000144000007945 */ /* 0x000fe20003800000 */
[----:B------:R-:W-:Y:S05]  /*72e0*/  ISETP.GT.AND P0, PT, R215, R216, PT ;  /* 0x000000d8d700720c */ /* 0x000fea0003f04270 */
[C---:B------:R-:W-:Y:S08]  /*72f0*/  HMMA.16816.F32 R8, R128.reuse, R10, RZ ;  /* 0x0000000a8008723c */ /* 0x040ff000000018ff */
        /* <DEDUP_REMOVED lines=11> */
[----:B------:R-:W-:Y:S08]  /*73b0*/  HMMA.16816.F32 R56, R128, R58, RZ ;  /* 0x0000003a8038723c */ /* 0x000ff000000018ff */
[C---:B------:R-:W-:Y:S08]  /*73c0*/  HMMA.16816.F32 R4, R132.reuse, R136, R4 ;  /* 0x000000888404723c */ /* 0x040ff00000001804 */
[C---:B------:R-:W-:Y:S01]  /*73d0*/  HMMA.16816.F32 R8, R132.reuse, R138, R8 ;  /* 0x0000008a8408723c */ /* 0x040fe20000001808 */
[----:B------:R-:W1:Y:S07]  /*73e0*/  LDSM.16.M88.4 R136, [R190] ;  /* 0x00000000be88783b */ /* 0x000e6e0000000200 */
[C---:B------:R-:W-:Y:S08]  /*73f0*/  HMMA.16816.F32 R12, R132.reuse, R140, R12 ;  /* 0x0000008c840c723c */ /* 0x040ff0000000180c */
[C---:B------:R-:W-:Y:S01]  /*7400*/  HMMA.16816.F32 R16, R132.reuse, R142, R16 ;  /* 0x0000008e8410723c */ /* 0x040fe20000001810 */
[----:B------:R-:W2:Y:S07]  /*7410*/  LDSM.16.M88.4 R140, [R190+0x800] ;  /* 0x00080000be8c783b */ /* 0x000eae0000000200 */
[C---:B------:R-:W-:Y:S08]  /*7420*/  HMMA.16816.F32 R20, R132.reuse, R144, R20 ;  /* 0x000000908414723c */ /* 0x040ff00000001814 */
[C---:B------:R-:W-:Y:S01]  /*7430*/  HMMA.16816.F32 R24, R132.reuse, R146, R24 ;  /* 0x000000928418723c */ /* 0x040fe20000001818 */
[----:B------:R-:W3:Y:S07]  /*7440*/  LDSM.16.M88.4 R144, [R190+0x1000] ;  /* 0x00100000be90783b */ /* 0x000eee0000000200 */
        /* <DEDUP_REMOVED lines=8> */
[----:B------:R-:W3:Y:S07]  /*74d0*/  LDSM.16.M88.4 R156, [R190+0x2800] ;  /* 0x00280000be9c783b */ /* 0x000eee0000000200 */
[C---:B------:R-:W-:Y:S08]  /*74e0*/  HMMA.16816.F32 R52, R132.reuse, R160, R52 ;  /* 0x000000a08434723c */ /* 0x040ff00000001834 */
[----:B------:R-:W-:Y:S08]  /*74f0*/  HMMA.16816.F32 R56, R132, R162, R56 ;  /* 0x000000a28438723c */ /* 0x000ff00000001838 */
[C---:B-1----:R-:W-:Y:S08]  /*7500*/  HMMA.16816.F32 R4, R164.reuse, R136, R4 ;  /* 0x00000088a404723c */ /* 0x042ff00000001804 */
[C---:B------:R-:W-:Y:S01]  /*7510*/  HMMA.16816.F32 R8, R164.reuse, R138, R8 ;  /* 0x0000008aa408723c */ /* 0x040fe20000001808 */
[----:B------:R-:W1:Y:S07]  /*7520*/  LDSM.16.M88.4 R136, [R190+0x3000] ;  /* 0x00300000be88783b */ /* 0x000e6e0000000200 */
[C---:B--2---:R-:W-:Y:S08]  /*7530*/  HMMA.16816.F32 R12, R164.reuse, R140, R12 ;  /* 0x0000008ca40c723c */ /* 0x044ff0000000180c */
[C---:B------:R-:W-:Y:S01]  /*7540*/  HMMA.16816.F32 R16, R164.reuse, R142, R16 ;  /* 0x0000008ea410723c */ /* 0x040fe20000001810 */
[----:B------:R-:W2:Y:S07]  /*7550*/  LDSM.16.M88.4 R140, [R189] ;  /* 0x00000000bd8c783b */ /* 0x000eae0000000200 */
        /* <DEDUP_REMOVED lines=11> */
[----:B------:R-:W4:Y:S07]  /*7610*/  LDSM.16.M88.4 R156, [R189+0x2000] ;  /* 0x00200000bd9c783b */ /* 0x000f2e0000000200 */
[C---:B-1----:R-:W-:Y:S08]  /*7620*/  HMMA.16816.F32 R52, R164.reuse, R136, R52 ;  /* 0x00000088a434723c */ /* 0x042ff00000001834 */
[----:B------:R-:W-:Y:S01]  /*7630*/  HMMA.16816.F32 R56, R164, R138, R56 ;  /* 0x0000008aa438723c */ /* 0x000fe20000001838 */
[----:B------:R-:W1:Y:S07]  /*7640*/  LDSM.16.M88.4 R136, [R189+0x2800] ;  /* 0x00280000bd88783b */ /* 0x000e6e0000000200 */
        /* <DEDUP_REMOVED lines=16> */
[C---:B------:R-:W-:Y:S01]  /*7750*/  HMMA.16816.F32 R48, R168.reuse, R138, R48 ;  /* 0x0000008aa830723c */ /* 0x040fe20000001830 */
[----:B------:R-:W1:Y:S07]  /*7760*/  LDSM.16.M88.4 R136, [R188+0x5800] ;  /* 0x00580000bc88783b */ /* 0x000e6e0000000200 */
[C---:B--2---:R-:W-:Y:S08]  /*7770*/  HMMA.16816.F32 R52, R168.reuse, R140, R52 ;  /* 0x0000008ca834723c */ /* 0x044ff00000001834 */
[----:B------:R-:W-:Y:S01]  /*7780*/  HMMA.16816.F32 R56, R168, R142, R56 ;  /* 0x0000008ea838723c */ /* 0x000fe20000001838 */
[----:B------:R-:W2:Y:S07]  /*7790*/  LDSM.16.M88.4 R140, [R188+0x6000] ;  /* 0x00600000bc8c783b */ /* 0x000eae0000000200 */
[C---:B---3--:R-:W-:Y:S08]  /*77a0*/  HMMA.16816.F32 R4, R172.reuse, R144, R4 ;  /* 0x00000090ac04723c */ /* 0x048ff00000001804 */
[C---:B------:R-:W-:Y:S01]  /*77b0*/  HMMA.16816.F32 R8, R172.reuse, R146, R8 ;  /* 0x00000092ac08723c */ /* 0x040fe20000001808 */
[----:B------:R-:W3:Y:S07]  /*77c0*/  LDSM.16.M88.4 R144, [R188+0x6800] ;  /* 0x00680000bc90783b */ /* 0x000eee0000000200 */
[C---:B----4-:R-:W-:Y:S08]  /*77d0*/  HMMA.16816.F32 R12, R172.reuse, R148, R12 ;  /* 0x00000094ac0c723c */ /* 0x050ff0000000180c */
[C---:B------:R-:W-:Y:S01]  /*77e0*/  HMMA.16816.F32 R16, R172.reuse, R150, R16 ;  /* 0x00000096ac10723c */ /* 0x040fe20000001810 */
[----:B------:R-:W4:Y:S07]  /*77f0*/  LDSM.16.M88.4 R148, [R203] ;  /* 0x00000000cb94783b */ /* 0x000f2e0000000200 */
[C---:B-----5:R-:W-:Y:S08]  /*7800*/  HMMA.16816.F32 R20, R172.reuse, R152, R20 ;  /* 0x00000098ac14723c */ /* 0x060ff00000001814 */
[C---:B------:R-:W-:Y:S01]  /*7810*/  HMMA.16816.F32 R24, R172.reuse, R154, R24 ;  /* 0x0000009aac18723c */ /* 0x040fe20000001818 */
[----:B------:R-:W5:Y:S07]  /*7820*/  LDSM.16.M88.4 R152, [R197] ;  /* 0x00000000c598783b */ /* 0x000f6e0000000200 */
[C---:B------:R-:W-:Y:S08]  /*7830*/  HMMA.16816.F32 R28, R172.reuse, R156, R28 ;  /* 0x0000009cac1c723c */ /* 0x040ff0000000181c */
[C---:B------:R-:W-:Y:S01]  /*7840*/  HMMA.16816.F32 R32, R172.reuse, R158, R32 ;  /* 0x0000009eac20723c */ /* 0x040fe20000001820 */
[----:B------:R-:W4:Y:S07]  /*7850*/  LDSM.16.M88.4 R156, [R198] ;  /* 0x00000000c69c783b */ /* 0x000f2e0000000200 */
[C---:B-1----:R-:W-:Y:S08]  /*7860*/  HMMA.16816.F32 R36, R172.reuse, R136, R36 ;  /* 0x00000088ac24723c */ /* 0x042ff00000001824 */
[C---:B------:R-:W-:Y:S01]  /*7870*/  HMMA.16816.F32 R40, R172.reuse, R138, R40 ;  /* 0x0000008aac28723c */ /* 0x040fe20000001828 */
[----:B------:R-:W1:Y:S07]  /*7880*/  LDSM.16.M88.4 R136, [R199] ;  /* 0x00000000c788783b */ /* 0x000e6e0000000200 */
[C---:B--2---:R-:W-:Y:S08]  /*7890*/  HMMA.16816.F32 R44, R172.reuse, R140, R44 ;  /* 0x0000008cac2c723c */ /* 0x044ff0000000182c */
[C---:B------:R-:W-:Y:S01]  /*78a0*/  HMMA.16816.F32 R48, R172.reuse, R142, R48 ;  /* 0x0000008eac30723c */ /* 0x040fe20000001830 */
[----:B------:R-:W2:Y:S07]  /*78b0*/  LDSM.16.M88.4 R140, [R200] ;  /* 0x00000000c88c783b */ /* 0x000eae0000000200 */
[C---:B---3--:R-:W-:Y:S08]  /*78c0*/  HMMA.16816.F32 R52, R172.reuse, R144, R52 ;  /* 0x00000090ac34723c */ /* 0x048ff00000001834 */
[----:B------:R-:W-:Y:S01]  /*78d0*/  HMMA.16816.F32 R56, R172, R146, R56 ;  /* 0x00000092ac38723c */ /* 0x000fe20000001838 */
[----:B------:R-:W3:Y:S07]  /*78e0*/  LDSM.16.M88.4 R144, [R201] ;  /* 0x00000000c990783b */ /* 0x000eee0000000200 */
[C---:B----4-:R-:W-:Y:S08]  /*78f0*/  HMMA.16816.F32 R4, R176.reuse, R148, R4 ;  /* 0x00000094b004723c */ /* 0x050ff00000001804 */
[C---:B------:R-:W-:Y:S01]  /*7900*/  HMMA.16816.F32 R8, R176.reuse, R150, R8 ;  /* 0x00000096b008723c */ /* 0x040fe20000001808 */
[----:B------:R-:W4:Y:S07]  /*7910*/  LDSM.16.M88.4 R148, [R202] ;  /* 0x00000000ca94783b */ /* 0x000f2e0000000200 */
        /* <DEDUP_REMOVED lines=16> */
[----:B------:R-:W-:Y:S01]  /*7a20*/  HMMA.16816.F32 R56, R176, R150, R56 ;  /* 0x00000096b038723c */ /* 0x000fe20000001838 */
        /* <DEDUP_REMOVED lines=11> */
[C---:B------:R-:W-:Y:S08]  /*7ae0*/  HMMA.16816.F32 R32, R180.reuse, R142, R32 ;  /* 0x0000008eb420723c */ /* 0x040ff00000001820 */
[C---:B---3--:R-:W-:Y:S08]  /*7af0*/  HMMA.16816.F32 R36, R180.reuse, R144, R36 ;  /* 0x00000090b424723c */ /* 0x048ff00000001824 */
[C---:B------:R-:W-:Y:S08]  /*7b00*/  HMMA.16816.F32 R40, R180.reuse, R146, R40 ;  /* 0x00000092b428723c */ /* 0x040ff00000001828 */
[C---:B----4-:R-:W-:Y:S08]  /*7b10*/  HMMA.16816.F32 R44, R180.reuse, R148, R44 ;  /* 0x00000094b42c723c */ /* 0x050ff0000000182c */
[C---:B------:R-:W-:Y:S08]  /*7b20*/  HMMA.16816.F32 R48, R180.reuse, R150, R48 ;  /* 0x00000096b430723c */ /* 0x040ff00000001830 */
[C---:B-----5:R-:W-:Y:S08]  /*7b30*/  HMMA.16816.F32 R52, R180.reuse, R152, R52 ;  /* 0x00000098b434723c */ /* 0x060ff00000001834 */
        /* <DEDUP_REMOVED lines=11> */
[----:B---3--:R-:W-:Y:S02]  /*7bf0*/  FMUL.FTZ R2, R19, c[0x0][0x320] ;  /* 0x0000c80013027a20 */ /* 0x008fe40000410000 */
[----:B-1----:R-:W-:Y:S07]  /*7c00*/  FMUL.FTZ R0, R6, c[0x0][0x320] ;  /* 0x0000c80006007a20 */ /* 0x002fee0000410000 */
[----:B------:R1:W3:Y:S02]  /*7c10*/  MUFU.TANH R159, R0 ;  /* 0x00000000009f7308 */ /* 0x0002e40000002400 */
        /* <DEDUP_REMOVED lines=9> */
[----:B------:R1:W1:Y:S04]  /*7cb0*/  MUFU.TANH R158, R0 ;  /* 0x00000000009e7308 */ /* 0x0002680000002400 */
[----:B-1----:R-:W-:Y:S02]  /*7cc0*/  FMUL.FTZ R0, R10, c[0x0][0x320] ;  /* 0x0000c8000a007a20 */ /* 0x002fe40000410000 */
[----:B------:R-:W1:Y:S04]  /*7cd0*/  LDSM.16.M88.4 R8, [R189+0x5000] ;  /* 0x00500000bd08783b */ /* 0x000e680000000200 */
[----:B------:R5:W1:Y:S02]  /*7ce0*/  MUFU.TANH R151, R0 ;  /* 0x0000000000977308 */ /* 0x000a640000002400 */
[----:B-----5:R-:W-:Y:S08]  /*7cf0*/  FMUL.FTZ R0, R12, c[0x0][0x320] ;  /* 0x0000c8000c007a20 */ /* 0x020ff00000410000 */
[----:B------:R5:W2:Y:S10]  /*7d00*/  MUFU.TANH R12, R2 ;  /* 0x00000002000c7308 */ /* 0x000ab40000002400 */
[----:B------:R2:W2:Y:S01]  /*7d10*/  MUFU.TANH R156, R0 ;  /* 0x00000000009c7308 */ /* 0x0004a20000002400 */
[C---:B-1----:R-:W-:Y:S08]  /*7d20*/  HMMA.16816.F32 R28, R184.reuse, R8, R28 ;  /* 0x00000008b81c723c */ /* 0x042ff0000000181c */
[C---:B------:R-:W-:Y:S01]  /*7d30*/  HMMA.16816.F32 R32, R184.reuse, R10, R32 ;  /* 0x0000000ab820723c */ /* 0x040fe20000001820 */
[----:B------:R-:W1:Y:S03]  /*7d40*/  LDSM.16.M88.4 R8, [R189+0x6000] ;  /* 0x00600000bd08783b */ /* 0x000e660000000200 */
[----:B-----5:R-:W-:Y:S04]  /*7d50*/  FMUL.FTZ R2, R27, c[0x0][0x320] ;  /* 0x0000c8001b027a20 */ /* 0x020fe80000410000 */
[----:B------:R5:W1:Y:S01]  /*7d60*/  MUFU.TANH R137, R2 ;  /* 0x0000000200897308 */ /* 0x000a620000002400 */
[C---:B------:R-:W-:Y:S03]  /*7d70*/  HMMA.16816.F32 R36, R184.reuse, R4, R36 ;  /* 0x00000004b824723c */ /* 0x040fe60000001824 */
[----:B--2---:R-:W-:Y:S05]  /*7d80*/  FMUL.FTZ R0, R13, c[0x0][0x320] ;  /* 0x0000c8000d007a20 */ /* 0x004fea0000410000 */
[C---:B------:R-:W-:Y:S01]  /*7d90*/  HMMA.16816.F32 R40, R184.reuse, R6, R40 ;  /* 0x00000006b828723c */ /* 0x040fe20000001828 */
[----:B------:R2:W2:Y:S01]  /*7da0*/  MUFU.TANH R153, R0 ;  /* 0x0000000000997308 */ /* 0x0004a20000002400 */
[----:B------:R-:W3:Y:S01]  /*7db0*/  LDSM.16.M88.4 R4, [R189+0x6800] ;  /* 0x00680000bd04783b */ /* 0x000ee20000000200 */
[----:B------:R-:W-:Y:S07]  /*7dc0*/  DEPBAR.LE SB0, 0x0 ;  /* 0x000080000000791a */ /* 0x000fee0000000000 */
[----:B------:R-:W-:Y:S02]  /*7dd0*/  BAR.SYNC.DEFER_BLOCKING 0x0 ;  /* 0x0000000000007b1d */ /* 0x000fe40000010000 */
[----:B-----5:R-:W-:Y:S01]  /*7de0*/  FMUL.FTZ R2, R35, c[0x0][0x320] ;  /* 0x0000c80023027a20 */ /* 0x020fe20000410000 */
[C---:B-1----:R-:W-:Y:S05]  /*7df0*/  HMMA.16816.F32 R44, R184.reuse, R8, R44 ;  /* 0x00000008b82c723c */ /* 0x042fea000000182c */
[----:B--2---:R-:W-:Y:S03]  /*7e00*/  FMUL.FTZ R0, R14, c[0x0][0x320] ;  /* 0x0000c8000e007a20 */ /* 0x004fe60000410000 */
[C---:B------:R-:W-:Y:S01]  /*7e10*/  HMMA.16816.F32 R48, R184.reuse, R10, R48 ;  /* 0x0000000ab830723c */ /* 0x040fe20000001830 */
[----:B------:R1:W2:Y:S07]  /*7e20*/  MUFU.TANH R146, R0 ;  /* 0x0000000000927308 */ /* 0x0002ae0000002400 */
[C---:B---3--:R-:W-:Y:S08]  /*7e30*/  HMMA.16816.F32 R52, R184.reuse, R4, R52 ;  /* 0x00000004b834723c */ /* 0x048ff00000001834 */
[----:B------:R-:W-:Y:S04]  /*7e40*/  HMMA.16816.F32 R56, R184, R6, R56 ;  /* 0x00000006b838723c */ /* 0x000fe80000001838 */
[----:B-1----:R-:W-:Y:S04]  /*7e50*/  FMUL.FTZ R0, R15, c[0x0][0x320] ;  /* 0x0000c8000f007a20 */ /* 0x002fe80000410000 */
[----:B------:R1:W3:Y:S04]  /*7e60*/  MUFU.TANH R143, R0 ;  /* 0x00000000008f7308 */ /* 0x0002e80000002400 */
[----:B-1----:R-:W-:Y:S06]  /*7e70*/  FMUL.FTZ R0, R16, c[0x0][0x320] ;  /* 0x0000c80010007a20 */ /* 0x002fec0000410000 */
        /* <DEDUP_REMOVED lines=30> */
[----:B-1----:R-:W-:Y:S09]  /*8060*/  FMUL.FTZ R2, R43, c[0x0][0x320] ;  /* 0x0000c8002b027a20 */ /* 0x002ff20000410000 */
[----:B------:R-:W1:Y:S01]  /*8070*/  MUFU.TANH R25, R2 ;  /* 0x0000000200197308 */ /* 0x000e620000002400 */
[----:B-----5:R-:W-:Y:S09]  /*8080*/  FMUL.FTZ R0, R33, c[0x0][0x320] ;  /* 0x0000c80021007a20 */ /* 0x020ff20000410000 */
[----:B------:R5:W1:Y:S02]  /*8090*/  MUFU.TANH R139, R0 ;  /* 0x00000000008b7308 */ /* 0x000a640000002400 */
[----:B-----5:R-:W-:Y:S08]  /*80a0*/  FMUL.FTZ R0, R34, c[0x0][0x320] ;  /* 0x0000c80022007a20 */ /* 0x020ff00000410000 */
        /* <DEDUP_REMOVED lines=46> */
[----:B------:R1:W1:Y:S01]  /*8390*/  MUFU.TANH R15, R0 ;  /* 0x00000000000f7308 */ /* 0x0002620000002400 */
[----:B------:R-:W-:-:S05]  /*83a0*/  @!P0 BRA `(.L_x_1023) ;  /* 0x0000036000008947 */ /* 0x000fca0003800000 */
[----:B-1234-:R-:W-:Y:S01]  /*83b0*/  IADD3 R0, R215, -0x1, RZ ;  /* 0xffffffffd7007810 */ /* 0x01efe20007ffe0ff */
[----:B------:R-:W2:Y:S01]  /*83c0*/  LDL.64 R218, [R1+0x18] ;  /* 0x0000180001da7983 */ /* 0x000ea20000100a00 */
[----:B------:R-:W-:Y:S02]  /*83d0*/  ISETP.GE.AND P2, PT, R228, 0x21, PT ;  /* 0x00000021e400780c */ /* 0x000fe40003f46270 */
[----:B------:R-:W-:Y:S01]  /*83e0*/  SHF.R.S32.HI R2, RZ, 0x1f, R0 ;  /* 0x0000001fff027819 */ /* 0x000fe20000011400 */
[----:B------:R-:W-:Y:S01]  /*83f0*/  IMAD.WIDE.U32 R4, R0, c[0x0][0x1e0], RZ ;  /* 0x0000780000047a25 */ /* 0x000fe200078e00ff */
[C---:B------:R-:W-:Y:S01]  /*8400*/  ISETP.GE.AND P1, PT, R228.reuse, 0x41, PT ;  /* 0x00000041e400780c */ /* 0x040fe20003f26270 */
[----:B------:R-:W3:Y:S01]  /*8410*/  LDL.64 R216, [R1+0x10] ;  /* 0x0000100001d87983 */ /* 0x000ee20000100a00 */
[----:B------:R-:W-:Y:S01]  /*8420*/  ISETP.GE.AND P3, PT, R228, 0x1, PT ;  /* 0x00000001e400780c */ /* 0x000fe20003f66270 */
[----:B------:R-:W-:Y:S04]  /*8430*/  IMAD R2, R2, c[0x0][0x1e0], RZ ;  /* 0x0000780002027a24 */ /* 0x000fe800078e02ff */
[----:B------:R-:W-:Y:S02]  /*8440*/  IMAD R0, R0, c[0x0][0x1e4], R2 ;  /* 0x0000790000007a24 */ /* 0x000fe400078e0202 */
[----:B------:R-:W-:Y:S02]  /*8450*/  @P2 IMAD.MOV.U32 R2, RZ, RZ, c[0x0][0x1e0] ;  /* 0x00007800ff022624 */ /* 0x000fe400078e00ff */
[----:B------:R-:W-:Y:S02]  /*8460*/  IMAD.IADD R0, R5, 0x1, R0 ;  /* 0x0000000105007824 */ /* 0x000fe400078e0200 */
[----:B------:R-:W-:Y:S04]  /*8470*/  IMAD.WIDE.U32 R4, R4, 0x70, RZ ;  /* 0x0000007004047825 */ /* 0x000fe800078e00ff */
[----:B------:R-:W-:Y:S01]  /*8480*/  IMAD R0, R0, 0x70, RZ ;  /* 0x0000007000007824 */ /* 0x000fe200078e02ff */
[CC--:B------:R-:W-:Y:S01]  /*8490*/  @P2 LEA R7, P0, R2.reuse, R4.reuse, 0x5 ;  /* 0x0000000402072211 */ /* 0x0c0fe200078028ff */
        /* <DEDUP_REMOVED lines=8> */
[--C-:B---3--:R-:W-:Y:S01]  /*8520*/  @P3 IMAD.X R2, R5, 0x1, R217.reuse, P0 ;  /* 0x0000000105023824 */ /* 0x108fe200000e06d9 */
        /* <DEDUP_REMOVED lines=25> */
[----:B------:R-:W-:Y:S02]  /*86c0*/  @P0 IADD3.X R2, R217, R2, R5, P4, !PT ;  /* 0x00000002d9020210 */ /* 0x000fe400027fe405 */
[C---:B------:R-:W-:Y:S04]  /*86d0*/  @P0 LEA R4, P4, R0.reuse, c[0x0][0x1c8], 0x1 ;  /* 0x0000720000040a11 */ /* 0x040fe800078808ff */
[----:B------:R-:W-:Y:S05]  /*86e0*/  @P0 LEA.HI.X R5, R0, c[0x0][0x1cc], R2, 0x1, P4 ;  /* 0x0000730000050a11 */ /* 0x000fea00020f0c02 */
[----:B------:R1:W-:Y:S04]  /*86f0*/  @P0 LDGSTS.E.BYPASS.LTC128B.128 [R214+0xb100], [R4.64], !P6 ;  /* 0x0b10000004d60fae */ /* 0x0003e8000f101d46 */
[----:B------:R1:W-:Y:S02]  /*8700*/  @P0 LDGSTS.E.BYPASS.LTC128B.128 [R214+0xe900], [R4.64+0x80], !P5 ;  /* 0x0e90008004d60fae */ /* 0x0003e4000e901d46 */
.L_x_1023:
[----:B--234-:R-:W-:Y:S05]  /*8710*/  BSYNC B0 ;  /* 0x0000000000007941 */ /* 0x01cfea0003800000 */
.L_x_1022:
[----:B-1----:R-:W-:Y:S01]  /*8720*/  IMAD.MOV.U32 R0, RZ, RZ, c[0x0][0x2c4] ;  /* 0x0000b100ff007624 */ /* 0x002fe200078e00ff */
[----:B------:R-:W2:Y:S04]  /*8730*/  LDL R2, [R1+0x28] ;  /* 0x0000280001027983 */ /* 0x000ea80000100800 */
[----:B------:R-:W-:Y:S01]  /*8740*/  ISETP.NE.AND P0, PT, R0, 0x1, PT ;  /* 0x000000010000780c */ /* 0x000fe20003f05270 */
[----:B------:R-:W3:Y:S04]  /*8750*/  LDL R8, [R1+0x48] ;  /* 0x0000480001087983 */ /* 0x000ee80000100800 */
[----:B------:R1:W2:Y:S04]  /*8760*/  LDL R0, [R1+0x20] ;  /* 0x0000200001007983 */ /* 0x0002a80000100800 */
[----:B------:R-:W4:Y:S04]  /*8770*/  LDL R7, [R1+0x54] ;  /* 0x0000540001077983 */ /* 0x000f280000100800 */
[----:B------:R-:W4:Y:S04]  /*8780*/  LDL R6, [R1+0x2c] ;  /* 0x00002c0001067983 */ /* 0x000f280000100800 */
[----:B------:R-:W-:Y:S08]  /*8790*/  LDSM.16.MT88.4 R44, [R191+0x3800] ;  /* 0x00380000bf2c783b */ /* 0x000ff00000004200 */
[----:B------:R-:W-:Y:S08]  /*87a0*/  LDSM.16.MT88.4 R52, [R193+0x3800] ;  /* 0x00380000c134783b */ /* 0x000ff00000004200 */
[----:B------:R-:W0:Y:S01]  /*87b0*/  LDGDEPBAR ;  /* 0x00000000000079af */ /* 0x000e220000000000 */
[----:B--2---:R-:W-:Y:S02]  /*87c0*/  @P0 IMAD.MOV.U32 R0, RZ, RZ, R2 ;  /* 0x000000ffff000224 */ /* 0x004fe400078e0002 */
[----:B------:R-:W-:Y:S05]  /*87d0*/  IMAD R2, R215, -0x70, RZ ;  /* 0xffffff90d7027824 */ /* 0x000fea00078e02ff */
[----:B------:R-:W2:Y:S01]  /*87e0*/  SHFL.IDX PT, R4, R0, 0x1, 0x1c1f ;  /* 0x003c1f0000047f89 */ /* 0x000ea200000e0000 */
[----:B---3--:R-:W-:Y:S04]  /*87f0*/  IADD3 R2, -R8, 0x1, R2 ;  /* 0x0000000108027810 */ /* 0x008fe80007ffe102 */
[----:B----4-:R-:W-:Y:S03]  /*8800*/  IADD3 R2, -R6, R2, R7 ;  /* 0x0000000206027210 */ /* 0x010fe60007ffe107 */
[----:B------:R2:W3:Y:S02]  /*8810*/  SHFL.IDX PT, R5, R0, RZ, 0x1c1f ;  /* 0x001c1fff00057589 */ /* 0x0004e400000e0000 */
[C---:B--2---:R-:W-:Y:S02]  /*8820*/  IMAD.IADD R0, R2.reuse, 0x1, R4 ;  /* 0x0000000102007824 */ /* 0x044fe400078e0204 */
[----:B---3--:R-:W-:Y:S03]  /*8830*/  IMAD.IADD R4, R2, 0x1, R5 ;  /* 0x0000000102047824 */ /* 0x008fe600078e0205 */
[C---:B------:R-:W-:Y:S02]  /*8840*/  ISETP.GT.AND P1, PT, R0.reuse, RZ, PT ;  /* 0x000000ff0000720c */ /* 0x040fe40003f24270 */
[C---:B------:R-:W-:Y:S02]  /*8850*/  ISETP.GT.AND P0, PT, R0.reuse, 0x1, PT ;  /* 0x000000010000780c */ /* 0x040fe40003f04270 */
[----:B------:R-:W-:Y:S02]  /*8860*/  FSEL R5, R159, -INF , P1 ;  /* 0xff8000009f057808 */ /* 0x000fe40000800000 */
[----:B------:R-:W-:Y:S02]  /*8870*/  FSEL R7, R157, -INF , P0 ;  /* 0xff8000009d077808 */ /* 0x000fe40000000000 */
[----:B------:R-:W-:Y:S02]  /*8880*/  FMNMX.FTZ R2, R5, R70, !PT ;  /* 0x0000004605027209 */ /* 0x000fe40007810000 */
[C---:B------:R-:W-:Y:S02]  /*8890*/  ISETP.GT.AND P4, PT, R0.reuse, 0x8, PT ;  /* 0x000000080000780c */ /* 0x040fe40003f84270 */
[----:B------:R-:W-:Y:S02]  /*88a0*/  FMNMX.FTZ R2, R7, R2, !PT ;  /* 0x0000000207027209 */ /* 0x000fe40007810000 */
[----:B------:R-:W-:Y:S02]  /*88b0*/  FSEL R8, R151, -INF , P4 ;  /* 0xff80000097087808 */ /* 0x000fe40002000000 */
[----:B------:R-:W-:Y:S02]  /*88c0*/  ISETP.GT.AND P3, PT, R0, 0x9, PT ;  /* 0x000000090000780c */ /* 0x000fe40003f64270 */
[----:B------:R-:W-:Y:S02]  /*88d0*/  FMNMX.FTZ R2, R8, R2, !PT ;  /* 0x0000000208027209 */ /* 0x000fe40007810000 */
[----:B------:R-:W-:Y:S02]  /*88e0*/  FSEL R10, R150, -INF , P3 ;  /* 0xff800000960a7808 */ /* 0x000fe40001800000 */
[----:B------:R-:W-:Y:S02]  /*88f0*/  ISETP.GT.AND P2, PT, R0, 0x10, PT ;  /* 0x000000100000780c */ /* 0x000fe40003f44270 */
[----:B------:R-:W-:Y:S02]  /*8900*/  FMNMX.FTZ R2, R10, R2, !PT ;  /* 0x000000020a027209 */ /* 0x000fe40007810000 */
[----:B------:R-:W-:Y:S02]  /*8910*/  ISETP.GT.AND P0, PT, R0, 0x11, PT ;  /* 0x000000110000780c */ /* 0x000fe40003f04270 */
[----:B------:R-:W-:Y:S02]  /*8920*/  FSEL R48, R146, -INF , P2 ;  /* 0xff80000092307808 */ /* 0x000fe40001000000 */
[----:B------:R-:W-:Y:S02]  /*8930*/  ISETP.GT.AND P4, PT, R4, RZ, PT ;  /* 0x000000ff0400720c */ /* 0x000fe40003f84270 */
[----:B------:R-:W-:Y:S02]  /*8940*/  FSEL R49, R143, -INF , P0 ;  /* 0xff8000008f317808 */ /* 0x000fe40000000000 */
[----:B------:R-:W-:Y:S02]  /*8950*/  ISETP.GT.AND P1, PT, R0, 0x18, PT ;  /* 0x000000180000780c */ /* 0x000fe40003f24270 */
[----:B------:R-:W-:Y:S02]  /*8960*/  FMNMX.FTZ R2, R48, R2, !PT ;  /* 0x0000000230027209 */ /* 0x000fe40007810000 */
[----:B------:R-:W-:Y:S02]  /*8970*/  FSEL R6, R162, -INF , P4 ;  /* 0xff800000a2067808 */ /* 0x000fe40002000000 */
[----:B------:R-:W-:Y:S02]  /*8980*/  ISETP.GT.AND P2, PT, R4, 0x1, PT ;  /* 0x000000010400780c */ /* 0x000fe40003f44270 */
[----:B------:R-:W-:Y:S02]  /*8990*/  FSEL R142, R142, -INF , P1 ;  /* 0xff8000008e8e7808 */ /* 0x000fe40000800000 */
[----:B------:R-:W-:Y:S02]  /*89a0*/  FMNMX.FTZ R2, R49, R2, !PT ;  /* 0x0000000231027209 */ /* 0x000fe40007810000 */
[----:B------:R-:W-:Y:S02]  /*89b0*/  ISETP.GT.AND P0, PT, R0, 0x19, PT ;  /* 0x000000190000780c */ /* 0x000fe40003f04270 */
[----:B------:R-:W-:Y:S02]  /*89c0*/  ISETP.GT.AND P3, PT, R4, 0x8, PT ;  /* 0x000000080400780c */ /* 0x000fe40003f64270 */
[----:B------:R-:W-:Y:S02]  /*89d0*/  FSEL R11, R161, -INF , P2 ;  /* 0xff800000a10b7808 */ /* 0x000fe40001000000 */
[----:B------:R-:W-:Y:S02]  /*89e0*/  FMNMX.FTZ R9, R6, R3, !PT ;  /* 0x0000000306097209 */ /* 0x000fe40007810000 */
[----:B------:R-:W-:Y:S02]  /*89f0*/  FSEL R143, R12, -INF , P0 ;  /* 0xff8000000c8f7808 */ /* 0x000fe40000000000 */
[----:B------:R-:W-:Y:S02]  /*8a00*/  FMNMX.FTZ R2, R142, R2, !PT ;  /* 0x000000028e027209 */ /* 0x000fe40007810000 */
[----:B------:R-:W-:Y:S02]  /*8a10*/  ISETP.GT.AND P1, PT, R0, 0x20, PT ;  /* 0x000000200000780c */ /* 0x000fe40003f24270 */
[----:B------:R-:W-:Y:S02]  /*8a20*/  FSEL R12, R160, -INF , P3 ;  /* 0xff800000a00c7808 */ /* 0x000fe40001800000 */
[----:B------:R-:W-:Y:S02]  /*8a30*/  ISETP.GT.AND P2, PT, R4, 0x9, PT ;  /* 0x000000090400780c */ /* 0x000fe40003f44270 */
[----:B------:R-:W-:Y:S02]  /*8a40*/  FMNMX.FTZ R9, R11, R9, !PT ;  /* 0x000000090b097209 */ /* 0x000fe40007810000 */
[----:B------:R-:W-:Y:S02]  /*8a50*/  FSEL R146, R13, -INF , P1 ;  /* 0xff8000000d927808 */ /* 0x000fe40000800000 */
[----:B------:R-:W-:Y:S02]  /*8a60*/  FMNMX.FTZ R2, R143, R2, !PT ;  /* 0x000000028f027209 */ /* 0x000fe40007810000 */
[----:B------:R-:W-:Y:S02]  /*8a70*/  ISETP.GT.AND P0, PT, R0, 0x21, PT ;  /* 0x000000210000780c */ /* 0x000fe40003f04270 */
[----:B------:R-:W-:Y:S02]  /*8a80*/  FSEL R13, R158, -INF , P2 ;  /* 0xff8000009e0d7808 */ /* 0x000fe40001000000 */
[----:B------:R-:W-:Y:S02]  /*8a90*/  FMNMX.FTZ R9, R12, R9, !PT ;  /* 0x000000090c097209 */ /* 0x000fe40007810000 */
[----:B------:R-:W-:Y:S02]  /*8aa0*/  ISETP.GT.AND P3, PT, R4, 0x10, PT ;  /* 0x000000100400780c */ /* 0x000fe40003f64270 */
[----:B------:R-:W-:Y:S02]  /*8ab0*/  FMNMX.FTZ R2, R146, R2, !PT ;  /* 0x0000000292027209 */ /* 0x000fe40007810000 */
[----:B------:R-:W-:Y:S02]  /*8ac0*/  ISETP.GT.AND P1, PT, R0, 0x28, PT ;  /* 0x000000280000780c */ /* 0x000fe40003f24270 */
[----:B------:R-:W-:Y:S02]  /*8ad0*/  FSEL R150, R144, -INF , P0 ;  /* 0xff80000090967808 */ /* 0x000fe40000000000 */
[----:B------:R-:W-:Y:S02]  /*8ae0*/  FMNMX.FTZ R9, R13, R9, !PT ;  /* 0x000000090d097209 */ /* 0x000fe40007810000 */
[----:B------:R-:W-:Y:S02]  /*8af0*/  FSEL R40, R156, -INF , P3 ;  /* 0xff8000009c287808 */ /* 0x000fe40001800000 */
[----:B------:R-:W-:Y:S02]  /*8b00*/  ISETP.GT.AND P2, PT, R4, 0x11, PT ;  /* 0x000000110400780c */ /* 0x000fe40003f44270 */
[----:B------:R-:W-:Y:S02]  /*8b10*/  FSEL R151, R138, -INF , P1 ;  /* 0xff8000008a977808 */ /* 0x000fe40000800000 */
[----:B------:R-:W-:Y:S02]  /*8b20*/  FMNMX.FTZ R2, R150, R2, !PT ;  /* 0x0000000296027209 */ /* 0x000fe40007810000 */
[----:B------:R-:W-:Y:S02]  /*8b30*/  ISETP.GT.AND P0, PT, R0, 0x29, PT ;  /* 0x000000290000780c */ /* 0x000fe40003f04270 */
[----:B------:R-:W-:Y:S02]  /*8b40*/  FSEL R41, R153, -INF , P2 ;  /* 0xff80000099297808 */ /* 0x000fe40001000000 */
[----:B------:R-:W-:Y:S02]  /*8b50*/  FMNMX.FTZ R9, R40, R9, !PT ;  /* 0x0000000928097209 */ /* 0x000fe40007810000 */
        /* <DEDUP_REMOVED lines=10> */
[----:B------:R-:W-:Y:S02]  /*8c00*/  ISETP.GT.AND P3, PT, R4, 0x20, PT ;  /* 0x000000200400780c */ /* 0x000fe40003f64270 */
[----:B------:R-:W-:Y:S02]  /*8c10*/  FSEL R57, R154, -INF , P2 ;  /* 0xff8000009a397808 */ /* 0x000fe40001000000 */
[----:B------:R-:W-:Y:S02]  /*8c20*/  FMNMX.FTZ R9, R56, R9, !PT ;  /* 0x0000000938097209 */ /* 0x000fe40007810000 */
[----:B------:R-:W-:Y:S02]  /*8c30*/  ISETP.GT.AND P1, PT, R0, 0x38, PT ;  /* 0x000000380000780c */ /* 0x000fe40003f24270 */
[----:B------:R-:W-:Y:S02]  /*8c40*/  FSEL R157, R68, -INF , P0 ;  /* 0xff800000449d7808 */ /* 0x000fe40000000000 */
[----:B------:R-:W-:Y:S02]  /*8c50*/  FMNMX.FTZ R2, R156, R2, !PT ;  /* 0x000000029c027209 */ /* 0x000fe40007810000 */
[----:B------:R-:W-:Y:S02]  /*8c60*/  FSEL R145, R145, -INF , P3 ;  /* 0xff80000091917808 */ /* 0x000fe40001800000 */
[----:B------:R-:W-:Y:S02]  /*8c70*/  FMNMX.FTZ R9, R57, R9, !PT ;  /* 0x0000000939097209 */ /* 0x000fe40007810000 */
[----:B------:R-:W-:Y:S02]  /*8c80*/  ISETP.GT.AND P2, PT, R4, 0x21, PT ;  /* 0x000000210400780c */ /* 0x000fe40003f44270 */
[----:B------:R-:W-:Y:S02]  /*8c90*/  ISETP.GT.AND P0, PT, R0, 0x39, PT ;  /* 0x000000390000780c */ /* 0x000fe40003f04270 */
[----:B------:R-:W-:Y:S02]  /*8ca0*/  FSEL R158, R33, -INF , P1 ;  /* 0xff800000219e7808 */ /* 0x000fe40000800000 */
[----:B------:R-:W-:Y:S02]  /*8cb0*/  FMNMX.FTZ R2, R157, R2, !PT ;  /* 0x000000029d027209 */ /* 0x000fe40007810000 */
[----:B------:R-:W-:Y:S02]  /*8cc0*/  FMNMX.FTZ R9, R145, R9, !PT ;  /* 0x0000000991097209 */ /* 0x000fe40007810000 */
[----:B------:R-:W-:Y:S02]  /*8cd0*/  FSEL R144, R152, -INF , P2 ;  /* 0xff80000098907808 */ /* 0x000fe40001000000 */
[----:B------:R-:W-:Y:S02]  /*8ce0*/  ISETP.GT.AND P3, PT, R4, 0x28, PT ;  /* 0x000000280400780c */ /* 0x000fe40003f64270 */
[----:B------:R-:W-:Y:S02]  /*8cf0*/  ISETP.GT.AND P1, PT, R0, 0x40, PT ;  /* 0x000000400000780c */ /* 0x000fe40003f24270 */
[----:B------:R-:W-:Y:S02]  /*8d00*/  FSEL R159, R32, -INF , P0 ;  /* 0xff800000209f7808 */ /* 0x000fe40000000000 */
[----:B------:R-:W-:Y:S02]  /*8d10*/  FMNMX.FTZ R2, R158, R2, !PT ;  /* 0x000000029e027209 */ /* 0x000fe40007810000 */
[----:B------:R-:W-:Y:S02]  /*8d20*/  FSEL R148, R148, -INF , P3 ;  /* 0xff80000094947808 */ /* 0x000fe40001800000 */
[----:B------:R-:W-:Y:S02]  /*8d30*/  ISETP.GT.AND P2, PT, R4, 0x29, PT ;  /* 0x000000290400780c */ /* 0x000fe40003f44270 */
        /* <DEDUP_REMOVED lines=8> */
[----:B------:R-:W-:Y:S02]  /*8dc0*/  ISETP.GT.AND P1, PT, R0, 0x48, PT ;  /* 0x000000480000780c */ /* 0x000fe40003f24270 */
[----:B------:R-:W-:Y:S02]  /*8dd0*/  FMNMX.FTZ R2, R222, R2, !PT ;  /* 0x00000002de027209 */ /* 0x000fe40007810000 */
[----:B------:R-:W-:Y:S02]  /*8de0*/  FSEL R152, R141, -INF , P3 ;  /* 0xff8000008d987808 */ /* 0x000fe40001800000 */
[----:B------:R-:W-:Y:S02]  /*8df0*/  FMNMX.FTZ R9, R149, R9, !PT ;  /* 0x0000000995097209 */ /* 0x000fe40007810000 */
[----:B------:R-:W-:Y:S02]  /*8e00*/  ISETP.GT.AND P2, PT, R4, 0x31, PT ;  /* 0x000000310400780c */ /* 0x000fe40003f44270 */
[----:B------:R-:W-:Y:S02]  /*8e10*/  FSEL R233, R21, -INF , P1 ;  /* 0xff80000015e97808 */ /* 0x000fe40000800000 */
[----:B------:R-:W-:Y:S02]  /*8e20*/  ISETP.GT.AND P0, PT, R0, 0x49, PT ;  /* 0x000000490000780c */ /* 0x000fe40003f04270 */
        /* <DEDUP_REMOVED lines=23> */
[----:B------:R-:W-:Y:S02]  /*8fa0*/  ISETP.GT.AND P3, PT, R4, 0x48, PT ;  /* 0x000000480400780c */ /* 0x000fe40003f64270 */
[----:B------:R-:W-:Y:S02]  /*8fb0*/  FSEL R244, R18, -INF , P1 ;  /* 0xff80000012f47808 */ /* 0x000fe40000800000 */
[----:B------:R-:W-:Y:S02]  /*8fc0*/  FMNMX.FTZ R2, R242, R2, !PT ;  /* 0x00000002f2027209 */ /* 0x000fe40007810000 */
[----:B------:R-:W-:Y:S02]  /*8fd0*/  FSEL R216, R136, -INF , P2 ;  /* 0xff80000088d87808 */ /* 0x000fe40001000000 */
[----:B------:R-:W-:Y:S02]  /*8fe0*/  FMNMX.FTZ R9, R163, R9, !PT ;  /* 0x00000009a3097209 */ /* 0x000fe40007810000 */
[----:B------:R-:W-:Y:S02]  /*8ff0*/  FSEL R246, R20, -INF , P0 ;  /* 0xff80000014f67808 */ /* 0x000fe40000000000 */
[----:B------:R-:W-:Y:S02]  /*9000*/  FSEL R218, R37, -INF , P3 ;  /* 0xff80000025da7808 */ /* 0x000fe40001800000 */
[C---:B------:R-:W-:Y:S02]  /*9010*/  ISETP.GT.AND P1, PT, R0.reuse, 0x60, PT ;  /* 0x000000600000780c */ /* 0x040fe40003f24270 */
[C---:B------:R-:W-:Y:S02]  /*9020*/  ISETP.GT.AND P3, PT, R0.reuse, 0x69, PT ;  /* 0x000000690000780c */ /* 0x040fe40003f64270 */
[C---:B------:R-:W-:Y:S02]  /*9030*/  ISETP.GT.AND P0, PT, R0.reuse, 0x61, PT ;  /* 0x000000610000780c */ /* 0x040fe40003f04270 */
[----:B------:R-:W-:Y:S02]  /*9040*/  ISETP.GT.AND P4, PT, R0, 0x68, PT ;  /* 0x000000680000780c */ /* 0x000fe40003f84270 */
[----:B------:R-:W-:Y:S02]  /*9050*/  FMNMX.FTZ R0, R244, R2, !PT ;  /* 0x00000002f4007209 */ /* 0x000fe40007810000 */
[----:B------:R-:W-:Y:S02]  /*9060*/  ISETP.GT.AND P2, PT, R4, 0x49, PT ;  /* 0x000000490400780c */ /* 0x000fe40003f44270 */
[----:B------:R-:W-:Y:S02]  /*9070*/  FMNMX.FTZ R2, R216, R9, !PT ;  /* 0x00000009d8027209 */ /* 0x000fe40007810000 */
[----:B------:R-:W-:Y:S02]  /*9080*/  FSEL R249, R14, -INF , P1 ;  /* 0xff8000000ef97808 */ /* 0x000fe40000800000 */
[----:B------:R-:W-:Y:S02]  /*9090*/  FMNMX.FTZ R0, R246, R0, !PT ;  /* 0x00000000f6007209 */ /* 0x000fe40007810000 */
[----:B------:R-:W-:Y:S02]  /*90a0*/  FSEL R217, R36, -INF , P2 ;  /* 0xff80000024d97808 */ /* 0x000fe40001000000 */
[----:B------:R-:W-:Y:S01]  /*90b0*/  ISETP.GT.AND P1, PT, R4, 0x50, PT ;  /* 0x000000500400780c */ /* 0x000fe20003f24270 */
[----:B------:R-:W-:Y:S01]  /*90c0*/  LDSM.16.MT88.4 R36, [R196] ;  /* 0x00000000c424783b */ /* 0x000fe20000004200 */
[----:B------:R-:W-:Y:S02]  /*90d0*/  FMNMX.FTZ R2, R218, R2, !PT ;  /* 0x00000002da027209 */ /* 0x000fe40007810000 */
        /* <DEDUP_REMOVED lines=12> */
[----:B------:R-:W-:Y:S02]  /*91a0*/  FSEL R229, R31, -INF , P1 ;  /* 0xff8000001fe57808 */ /* 0x000fe40000800000 */
[----:B------:R-:W-:Y:S02]  /*91b0*/  FMNMX.FTZ R2, R230, R2, !PT ;  /* 0x00000002e6027209 */ /* 0x000fe40007810000 */
[----:B------:R-:W-:Y:S02]  /*91c0*/  FMNMX.FTZ R0, R71, R0, !PT ;  /* 0x0000000047007209 */ /* 0x000fe40007810000 */
[----:B------:R-:W-:Y:S02]  /*91d0*/  FMNMX.FTZ R9, R229, R2, !PT ;  /* 0x00000002e5097209 */ /* 0x000fe40007810000 */
[C---:B------:R-:W-:Y:S01]  /*91e0*/  ISETP.GT.AND P0, PT, R4.reuse, 0x59, PT ;  /* 0x000000590400780c */ /* 0x040fe20003f04270 */
[----:B------:R-:W2:Y:S01]  /*91f0*/  SHFL.BFLY PT, R2, R0, 0x2, 0x1f ;  /* 0x0c401f0000027f89 */ /* 0x000ea200000e0000 */
[----:B------:R-:W-:Y:S02]  /*9200*/  ISETP.GT.AND P1, PT, R4, 0x60, PT ;  /* 0x000000600400780c */ /* 0x000fe40003f24270 */
[----:B------:R-:W-:Y:S02]  /*9210*/  FSEL R226, R30, -INF , P0 ;  /* 0xff8000001ee27808 */ /* 0x000fe40000000000 */
[----:B------:R-:W-:Y:S02]  /*9220*/  ISETP.GT.AND P0, PT, R4, 0x61, PT ;  /* 0x000000610400780c */ /* 0x000fe40003f04270 */
[----:B------:R-:W-:Y:S02]  /*9230*/  FSEL R224, R29, -INF , P1 ;  /* 0xff8000001de07808 */ /* 0x000fe40000800000 */
[----:B------:R-:W-:Y:S01]  /*9240*/  FSEL R223, R26, -INF , P0 ;  /* 0xff8000001adf7808 */ /* 0x000fe20000000000 */
[----:B------:R-:W-:Y:S01]  /*9250*/  LDSM.16.MT88.4 R28, [R192] ;  /* 0x00000000c01c783b */ /* 0x000fe20000004200 */
[----:B------:R-:W-:Y:S02]  /*9260*/  ISETP.GT.AND P0, PT, R4, 0x69, PT ;  /* 0x000000690400780c */ /* 0x000fe40003f04270 */
[----:B------:R-:W-:Y:S02]  /*9270*/  FMNMX.FTZ R9, R226, R9, !PT ;  /* 0x00000009e2097209 */ /* 0x000fe40007810000 */
[----:B------:R-:W-:Y:S02]  /*9280*/  FSEL R220, R22, -INF , P0 ;  /* 0xff80000016dc7808 */ /* 0x000fe40000000000 */
[----:B------:R-:W-:Y:S01]  /*9290*/  ISETP.GT.AND P1, PT, R4, 0x68, PT ;  /* 0x000000680400780c */ /* 0x000fe20003f24270 */
[----:B------:R-:W-:Y:S01]  /*92a0*/  LDSM.16.MT88.4 R20, [R193] ;  /* 0x00000000c114783b */ /* 0x000fe20000004200 */
[----:B------:R-:W-:Y:S02]  /*92b0*/  FMNMX.FTZ R9, R224, R9, !PT ;  /* 0x00000009e0097209 */ /* 0x000fe40007810000 */
[----:B------:R-:W-:Y:S02]  /*92c0*/  FSEL R221, R24, -INF , P1 ;  /* 0xff80000018dd7808 */ /* 0x000fe40000800000 */
[----:B------:R-:W-:Y:S02]  /*92d0*/  FMNMX.FTZ R4, R223, R9, !PT ;  /* 0x00000009df047209 */ /* 0x000fe40007810000 */
[----:B--2---:R-:W-:Y:S02]  /*92e0*/  FMNMX.FTZ R0, R0, R2, !PT ;  /* 0x0000000200007209 */ /* 0x004fe40007810000 */
[----:B------:R-:W-:Y:S03]  /*92f0*/  FMNMX.FTZ R4, R221, R4, !PT ;  /* 0x00000004dd047209 */ /* 0x000fe60007810000 */
[----:B------:R-:W2:Y:S01]  /*9300*/  SHFL.BFLY PT, R2, R0, 0x1, 0x1f ;  /* 0x0c201f0000027f89 */ /* 0x000ea200000e0000 */
[----:B------:R-:W-:Y:S07]  /*9310*/  FMNMX.FTZ R4, R220, R4, !PT ;  /* 0x00000004dc047209 */ /* 0x000fee0007810000 */
[----:B------:R-:W3:Y:S01]  /*9320*/  SHFL.BFLY PT, R9, R4, 0x2, 0x1f ;  /* 0x0c401f0004097f89 */ /* 0x000ee200000e0000 */
[----:B--2---:R-:W-:Y:S04]  /*9330*/  FMNMX.FTZ R68, R0, R2, !PT ;  /* 0x0000000200447209 */ /* 0x004fe80007810000 */
[C---:B------:R-:W-:Y:S01]  /*9340*/  FSETP.NEU.FTZ.AND P0, PT, R68.reuse, -INF , PT ;  /* 0xff8000004400780b */ /* 0x040fe20003f1d000 */
[----:B------:R-:W-:Y:S01]  /*9350*/  FMUL.FTZ R0, R68, c[0x0][0x2d0] ;  /* 0x0000b40044007a20 */ /* 0x000fe20000410000 */
[----:B---3--:R-:W-:Y:S04]  /*9360*/  FMNMX.FTZ R4, R4, R9, !PT ;  /* 0x0000000904047209 */ /* 0x008fe80007810000 */
[----:B------:R-:W-:Y:S01]  /*9370*/  FSEL R141, R0, RZ, P0 ;  /* 0x000000ff008d7208 */ /* 0x000fe20000000000 */
[----:B------:R-:W2:Y:S04]  /*9380*/  SHFL.BFLY PT, R2, R4, 0x1, 0x1f ;  /* 0x0c201f0004027f89 */ /* 0x000ea800000e0000 */
[--C-:B------:R-:W-:Y:S04]  /*9390*/  FFMA.FTZ R0, R5, c[0x0][0x2d0], -R141.reuse ;  /* 0x0000b40005007a23 */ /* 0x100fe8000001088d */
[----:B------:R3:W-:Y:S01]  /*93a0*/  MUFU.EX2 R237, R0 ;  /* 0x0000000000ed7308 */ /* 0x0007e20000000800 */
[----:B--2---:R-:W-:Y:S04]  /*93b0*/  FMNMX.FTZ R69, R4, R2, !PT ;  /* 0x0000000204457209 */ /* 0x004fe80007810000 */
[C---:B------:R-:W-:Y:S01]  /*93c0*/  FSETP.NEU.FTZ.AND P1, PT, R69.reuse, -INF , PT ;  /* 0xff8000004500780b */ /* 0x040fe20003f3d000 */
[----:B------:R-:W-:Y:S02]  /*93d0*/  FMUL.FTZ R2, R69, c[0x0][0x2d0] ;  /* 0x0000b40045027a20 */ /* 0x000fe40000410000 */
[--C-:B---3--:R-:W-:Y:S03]  /*93e0*/  FFMA.FTZ R0, R7, c[0x0][0x2d0], -R141.reuse ;  /* 0x0000b40007007a23 */ /* 0x108fe6000001088d */
[----:B------:R-:W-:Y:S01]  /*93f0*/  FSEL R140, R2, RZ, P1 ;  /* 0x000000ff028c7208 */ /* 0x000fe20000800000 */
[----:B------:R2:W3:Y:S04]  /*9400*/  MUFU.EX2 R239, R0 ;  /* 0x0000000000ef7308 */ /* 0x0004e80000000800 */
[--C-:B------:R-:W-:Y:S02]  /*9410*/  FFMA.FTZ R2, R13, c[0x0][0x2d0], -R140.reuse ;  /* 0x0000b4000d027a23 */ /* 0x100fe4000001088c */
[--C-:B------:R-:W-:Y:S04]  /*9420*/  FFMA.FTZ R4, R11, c[0x0][0x2d0], -R140.reuse ;  /* 0x0000b4000b047a23 */ /* 0x100fe8000001088c */
[----:B------:R4:W-:Y:S10]  /*9430*/  MUFU.EX2 R42, R2 ;  /* 0x00000002002a7308 */ /* 0x0009f40000000800 */
[----:B------:R-:W-:Y:S01]  /*9440*/  MUFU.EX2 R252, R4 ;  /* 0x0000000400fc7308 */ /* 0x000fe20000000800 */
[--C-:B--2---:R-:W-:Y:S01]  /*9450*/  FFMA.FTZ R0, R8, c[0x0][0x2d0], -R141.reuse ;  /* 0x0000b40008007a23 */ /* 0x104fe2000001088d */
[----:B---3--:R-:W-:Y:S08]  /*9460*/  F2FP.PACK_AB R137, R239, R237 ;  /* 0x000000edef89723e */ /* 0x008ff000000000ff */
[----:B------:R2:W-:Y:S01]  /*9470*/  MUFU.EX2 R51, R0 ;  /* 0x0000000000337308 */ /* 0x0005e20000000800 */
[----:B----4-:R-:W-:Y:S01]  /*9480*/  FSEL R2, R68, RZ, P0 ;  /* 0x000000ff44027208 */ /* 0x010fe20000000000 */
[----:B--2---:R-:W-:Y:S08]  /*9490*/  FFMA.FTZ R0, R10, c[0x0][0x2d0], -R141 ;  /* 0x0000b4000a007a23 */ /* 0x004ff0000001088d */
[----:B------:R2:W3:Y:S02]  /*94a0*/  MUFU.EX2 R43, R0 ;  /* 0x00000000002b7308 */ /* 0x0004e40000000800 */
[--C-:B--2---:R-:W-:Y:S01]  /*94b0*/  FFMA.FTZ R0, R6, c[0x0][0x2d0], -R140.reuse ;  /* 0x0000b40006007a23 */ /* 0x104fe2000001088c */
[----:B---3--:R-:W-:Y:S07]  /*94c0*/  F2FP.PACK_AB R139, R43, R51 ;  /* 0x000000332b8b723e */ /* 0x008fee00000000ff */
[----:B------:R2:W3:Y:S02]  /*94d0*/  MUFU.EX2 R238, R0 ;  /* 0x0000000000ee7308 */ /* 0x0004e40000000800 */
[----:B--2---:R-:W-:Y:S01]  /*94e0*/  FFMA.FTZ R0, R12, c[0x0][0x2d0], -R140 ;  /* 0x0000b4000c007a23 */ /* 0x004fe2000001088c */
[----:B---3--:R-:W-:Y:S01]  /*94f0*/  F2FP.PACK_AB R136, R252, R238 ;  /* 0x000000eefc88723e */ /* 0x008fe200000000ff */
[----:B------:R-:W2:Y:S06]  /*9500*/  LDSM.16.MT88.4 R12, [R191] ;  /* 0x00000000bf0c783b */ /* 0x000eac0000004200 */
[----:B------:R3:W4:Y:S02]  /*9510*/  MUFU.EX2 R50, R0 ;  /* 0x0000000000327308 */ /* 0x0007240000000800 */
[----:B---3--:R-:W-:Y:S02]  /*9520*/  FSEL R0, R69, RZ, P1 ;  /* 0x000000ff45007208 */ /* 0x008fe40000800000 */
[----:B----4-:R-:W-:Y:S03]  /*9530*/  F2FP.PACK_AB R138, R42, R50 ;  /* 0x000000322a8a723e */ /* 0x010fe600000000ff */
[----:B------:R-:W-:Y:S04]  /*9540*/  FADD.FTZ R0, -R0, R3 ;  /* 0x0000000300007221 */ /* 0x000fe80000010100 */
[----:B------:R-:W-:Y:S04]  /*9550*/  FMUL.FTZ R0, R0, c[0x0][0x2d0] ;  /* 0x0000b40000007a20 */ /* 0x000fe80000410000 */
[----:B------:R3:W4:Y:S02]  /*9560*/  MUFU.EX2 R3, R0 ;  /* 0x0000000000037308 */ /* 0x0007240000000800 */
[----:B---3--:R-:W-:Y:S02]  /*9570*/  FADD.FTZ R0, -R2, R70 ;  /* 0x0000004602007221 */ /* 0x008fe40000010100 */
[--C-:B------:R-:W-:Y:S02]  /*9580*/  FFMA.FTZ R2, R40, c[0x0][0x2d0], -R140.reuse ;  /* 0x0000b40028027a23 */ /* 0x100fe4000001088c */
[C---:B----4-:R-:W-:Y:S04]  /*9590*/  FMUL.FTZ R40, R3.reuse, R108 ;  /* 0x0000006c03287220 */ /* 0x050fe80000410000 */
[----:B------:R3:W-:Y:S01]  /*95a0*/  MUFU.EX2 R251, R2 ;  /* 0x0000000200fb7308 */ /* 0x0007e20000000800 */
[----:B------:R-:W-:Y:S02]  /*95b0*/  FMUL.FTZ R0, R0, c[0x0][0x2d0] ;  /* 0x0000b40000007a20 */ /* 0x000fe40000410000 */
[C---:B------:R-:W-:Y:S02]  /*95c0*/  FMUL.FTZ R4, R3.reuse, R72 ;  /* 0x0000004803047220 */ /* 0x040fe40000410000 */
[C---:B------:R-:W-:Y:S02]  /*95d0*/  FMUL.FTZ R5, R3.reuse, R73 ;  /* 0x0000004903057220 */ /* 0x040fe40000410000 */
[C---:B------:R-:W-:Y:S02]  /*95e0*/  FMUL.FTZ R8, R3.reuse, R76 ;  /* 0x0000004c03087220 */ /* 0x040fe40000410000 */
[C---:B------:R-:W-:Y:S01]  /*95f0*/  FMUL.FTZ R9, R3.reuse, R77 ;  /* 0x0000004d03097220 */ /* 0x040fe20000410000 */
[----:B------:R-:W4:Y:S01]  /*9600*/  MUFU.EX2 R0, R0 ;  /* 0x0000000000007308 */ /* 0x000f220000000800 */
[C---:B------:R-:W-:Y:S02]  /*9610*/  FMUL.FTZ R16, R3.reuse, R84 ;  /* 0x0000005403107220 */ /* 0x040fe40000410000 */
[C---:B------:R-:W-:Y:S02]  /*9620*/  FMUL.FTZ R17, R3.reuse, R85 ;  /* 0x0000005503117220 */ /* 0x040fe40000410000 */
[C---:B------:R-:W-:Y:S02]  /*9630*/  FMUL.FTZ R24, R3.reuse, R92 ;  /* 0x0000005c03187220 */ /* 0x040fe40000410000 */
[C---:B------:R-:W-:Y:S02]  /*9640*/  FMUL.FTZ R25, R3.reuse, R93 ;  /* 0x0000005d03197220 */ /* 0x040fe40000410000 */
[C---:B------:R-:W-:Y:S02]  /*9650*/  FMUL.FTZ R32, R3.reuse, R100 ;  /* 0x0000006403207220 */ /* 0x040fe40000410000 */
[----:B------:R-:W-:Y:S02]  /*9660*/  FMUL.FTZ R33, R3, R101 ;  /* 0x0000006503217220 */ /* 0x000fe40000410000 */
[--C-:B------:R-:W-:Y:S02]  /*9670*/  FFMA.FTZ R92, R229, c[0x0][0x2d0], -R140.reuse ;  /* 0x0000b400e55c7a23 */ /* 0x100fe4000001088c */
[--C-:B---3--:R-:W-:Y:S02]  /*9680*/  FFMA.FTZ R2, R41, c[0x0][0x2d0], -R140.reuse ;  /* 0x0000b40029027a23 */ /* 0x108fe4000001088c */
[--C-:B------:R-:W-:Y:S02]  /*9690*/  FFMA.FTZ R93, R226, c[0x0][0x2d0], -R140.reuse ;  /* 0x0000b400e25d7a23 */ /* 0x100fe4000001088c */
[----:B------:R3:W-:Y:S01]  /*96a0*/  MUFU.EX2 R250, R2 ;  /* 0x0000000200fa7308 */ /* 0x0007e20000000800 */
[----:B------:R-:W-:Y:S02]  /*96b0*/  FFMA.FTZ R101, R224, c[0x0][0x2d0], -R140 ;  /* 0x0000b400e0657a23 */ /* 0x000fe4000001088c */
[--C-:B------:R-:W-:Y:S02]  /*96c0*/  FFMA.FTZ R100, R247, c[0x0][0x2d0], -R141.reuse ;  /* 0x0000b400f7647a23 */ /* 0x100fe4000001088d */
[C---:B----4-:R-:W-:Y:S02]  /*96d0*/  FMUL.FTZ R6, R0.reuse, R74 ;  /* 0x0000004a00067220 */ /* 0x050fe40000410000 */
[C---:B------:R-:W-:Y:S02]  /*96e0*/  FMUL.FTZ R7, R0.reuse, R75 ;  /* 0x0000004b00077220 */ /* 0x040fe40000410000 */
[----:B------:R-:W4:Y:S01]  /*96f0*/  LDSM.16.MT88.4 R72, [R192+0x3800] ;  /* 0x00380000c048783b */ /* 0x000f220000004200 */
[C---:B------:R-:W-:Y:S02]  /*9700*/  FMUL.FTZ R10, R0.reuse, R78 ;  /* 0x0000004e000a7220 */ /* 0x040fe40000410000 */
[C---:B------:R-:W-:Y:S02]  /*9710*/  FMUL.FTZ R11, R0.reuse, R79 ;  /* 0x0000004f000b7220 */ /* 0x040fe40000410000 */
[C---:B--2---:R-:W-:Y:S03]  /*9720*/  HMMA.16816.F32 R4, R136.reuse, R12, R4 ;  /* 0x0000000c8804723c */ /* 0x044fe60000001804 */
[----:B------:R-:W2:Y:S02]  /*9730*/  LDSM.16.MT88.4 R76, [R194+0x3800] ;  /* 0x00380000c24c783b */ /* 0x000ea40000004200 */
[----:B------:R-:W-:Y:S02]  /*9740*/  FMUL.FTZ R18, R0, R86 ;  /* 0x0000005600127220 */ /* 0x000fe40000410000 */
[C---:B------:R-:W-:Y:S01]  /*9750*/  FMUL.FTZ R12, R3.reuse, R80 ;  /* 0x00000050030c7220 */ /* 0x040fe20000410000 */
[C---:B------:R-:W-:Y:S04]  /*9760*/  HMMA.16816.F32 R8, R136.reuse, R14, R8 ;  /* 0x0000000e8808723c */ /* 0x040fe80000001808 */
[--C-:B---3--:R-:W-:Y:S02]  /*9770*/  FFMA.FTZ R2, R48, c[0x0][0x2d0], -R141.reuse ;  /* 0x0000b40030027a23 */ /* 0x108fe4000001088d */
[C---:B------:R-:W-:Y:S02]  /*9780*/  FMUL.FTZ R13, R3.reuse, R81 ;  /* 0x00000051030d7220 */ /* 0x040fe40000410000 */
[----:B------:R3:W-:Y:S01]  /*9790*/  MUFU.EX2 R108, R2 ;  /* 0x00000002006c7308 */ /* 0x0007e20000000800 */
[C---:B------:R-:W-:Y:S03]  /*97a0*/  FMUL.FTZ R14, R0.reuse, R82 ;  /* 0x00000052000e7220 */ /* 0x040fe60000410000 */
[C---:B------:R-:W-:Y:S02]  /*97b0*/  FMUL.FTZ R15, R0.reuse, R83 ;  /* 0x00000053000f7220 */ /* 0x040fe40000410000 */
[----:B------:R-:W2:Y:S01]  /*97c0*/  LDSM.16.MT88.4 R80, [R191+0x800] ;  /* 0x00080000bf50783b */ /* 0x000ea20000004200 */
[C---:B------:R-:W-:Y:S02]  /*97d0*/  FMUL.FTZ R19, R0.reuse, R87 ;  /* 0x0000005700137220 */ /* 0x040fe40000410000 */
[C---:B------:R-:W-:Y:S02]  /*97e0*/  FMUL.FTZ R58, R0.reuse, R126 ;  /* 0x0000007e003a7220 */ /* 0x040fe40000410000 */
[C---:B------:R-:W-:Y:S03]  /*97f0*/  HMMA.16816.F32 R12, R136.reuse, R20, R12 ;  /* 0x00000014880c723c */ /* 0x040fe6000000180c */
[----:B------:R-:W1:Y:S01]  /*9800*/  LDSM.16.MT88.4 R84, [R193+0x800] ;  /* 0x00080000c154783b */ /* 0x000e620000004200 */
[C---:B------:R-:W-:Y:S02]  /*9810*/  FMUL.FTZ R59, R0.reuse, R127 ;  /* 0x0000007f003b7220 */ /* 0x040fe40000410000 */
[C---:B------:R-:W-:Y:S02]  /*9820*/  FMUL.FTZ R26, R0.reuse, R94 ;  /* 0x0000005e001a7220 */ /* 0x040fe40000410000 */
[C---:B------:R-:W-:Y:S04]  /*9830*/  HMMA.16816.F32 R16, R136.reuse, R22, R16 ;  /* 0x000000168810723c */ /* 0x040fe80000001810 */
[----:B------:R-:W-:Y:S02]  /*9840*/  FMUL.FTZ R20, R3, R88 ;  /* 0x0000005803147220 */ /* 0x000fe40000410000 */
[----:B---3--:R-:W-:Y:S02]  /*9850*/  FFMA.FTZ R2, R49, c[0x0][0x2d0], -R141 ;  /* 0x0000b40031027a23 */ /* 0x008fe4000001088d */
[C---:B------:R-:W-:Y:S02]  /*9860*/  FMUL.FTZ R21, R3.reuse, R89 ;  /* 0x0000005903157220 */ /* 0x040fe40000410000 */
[----:B------:R3:W1:Y:S02]  /*9870*/  MUFU.EX2 R245, R2 ;  /* 0x0000000200f57308 */ /* 0x0006640000000800 */
[C---:B------:R-:W-:Y:S02]  /*9880*/  FMUL.FTZ R22, R0.reuse, R90 ;  /* 0x0000005a00167220 */ /* 0x040fe40000410000 */
[C---:B------:R-:W-:Y:S02]  /*9890*/  FMUL.FTZ R23, R0.reuse, R91 ;  /* 0x0000005b00177220 */ /* 0x040fe40000410000 */
[----:B------:R-:W1:Y:S01]  /*98a0*/  LDSM.16.MT88.4 R88, [R192+0x800] ;  /* 0x00080000c058783b */ /* 0x000e620000004200 */
[----:B------:R-:W-:Y:S02]  /*98b0*/  IMAD.MOV.U32 R94, RZ, RZ, R51 ;  /* 0x000000ffff5e7224 */ /* 0x000fe400078e0033 */
[C---:B------:R-:W-:Y:S02]  /*98c0*/  FMUL.FTZ R49, R3.reuse, R117 ;  /* 0x0000007503317220 */ /* 0x040fe40000410000 */
[C---:B------:R-:W-:Y:S03]  /*98d0*/  HMMA.16816.F32 R20, R136.reuse, R28, R20 ;  /* 0x0000001c8814723c */ /* 0x040fe60000001814 */
[C---:B------:R-:W-:Y:S02]  /*98e0*/  FMUL.FTZ R27, R0.reuse, R95 ;  /* 0x0000005f001b7220 */ /* 0x040fe40000410000 */
[----:B------:R-:W-:Y:S02]  /*98f0*/  IMAD.MOV.U32 R95, RZ, RZ, R50 ;  /* 0x000000ffff5f7224 */ /* 0x000fe400078e0032 */
[C---:B------:R-:W-:Y:S02]  /*9900*/  FMUL.FTZ R50, R0.reuse, R118 ;  /* 0x0000007600327220 */ /* 0x040fe40000410000 */
[----:B------:R-:W-:Y:S01]  /*9910*/  FMUL.FTZ R51, R0, R119 ;  /* 0x0000007700337220 */ /* 0x000fe20000410000 */
[C---:B------:R-:W-:Y:S03]  /*9920*/  HMMA.16816.F32 R24, R136.reuse, R30, R24 ;  /* 0x0000001e8818723c */ /* 0x040fe60000001818 */
[----:B---3--:R-:W-:Y:S02]  /*9930*/  FFMA.FTZ R2, R56, c[0x0][0x2d0], -R140 ;  /* 0x0000b40038027a23 */ /* 0x008fe4000001088c */
[C---:B------:R-:W-:Y:S02]  /*9940*/  FMUL.FTZ R56, R3.reuse, R124 ;  /* 0x0000007c03387220 */ /* 0x040fe40000410000 */
[----:B------:R3:W-:Y:S01]  /*9950*/  MUFU.EX2 R243, R2 ;  /* 0x0000000200f37308 */ /* 0x0007e20000000800 */
[C---:B------:R-:W-:Y:S02]  /*9960*/  FMUL.FTZ R30, R0.reuse, R98 ;  /* 0x00000062001e7220 */ /* 0x040fe40000410000 */
[----:B------:R-:W5:Y:S02]  /*9970*/  LDL.LU R98, [R1+0x34] ;  /* 0x0000340001627983 */ /* 0x000f640000300800 */
[C---:B------:R-:W-:Y:S02]  /*9980*/  FMUL.FTZ R31, R0.reuse, R99 ;  /* 0x00000063001f7220 */ /* 0x040fe40000410000 */
[C---:B------:R-:W-:Y:S01]  /*9990*/  FMUL.FTZ R28, R3.reuse, R96 ;  /* 0x00000060031c7220 */ /* 0x040fe20000410000 */
[----:B------:R-:W5:Y:S01]  /*99a0*/  LDL.LU R99, [R1+0x30] ;  /* 0x0000300001637983 */ /* 0x000f620000300800 */
[----:B------:R-:W-:Y:S02]  /*99b0*/  FMUL.FTZ R29, R3, R97 ;  /* 0x00000061031d7220 */ /* 0x000fe40000410000 */
[----:B------:R-:W-:Y:S02]  /*99c0*/  IMAD.MOV.U32 R96, RZ, RZ, R43 ;  /* 0x000000ffff607224 */ /* 0x000fe400078e002b */
[----:B------:R-:W-:Y:S02]  /*99d0*/  IMAD.MOV.U32 R97, RZ, RZ, R42 ;  /* 0x000000ffff617224 */ /* 0x000fe400078e002a */
[C---:B------:R-:W-:Y:S01]  /*99e0*/  FMUL.FTZ R34, R0.reuse, R102 ;  /* 0x0000006600227220 */ /* 0x040fe20000410000 */
[C---:B------:R-:W-:Y:S03]  /*99f0*/  HMMA.16816.F32 R28, R136.reuse, R36, R28 ;  /* 0x00000024881c723c */ /* 0x040fe6000000181c */
[C---:B------:R-:W-:Y:S02]  /*9a00*/  FMUL.FTZ R35, R0.reuse, R103 ;  /* 0x0000006700237220 */ /* 0x040fe40000410000 */
[--C-:B------:R-:W-:Y:S02]  /*9a10*/  FFMA.FTZ R102, R223, c[0x0][0x2d0], -R140.reuse ;  /* 0x0000b400df667a23 */ /* 0x100fe4000001088c */
[--C-:B------:R-:W-:Y:S02]  /*9a20*/  FFMA.FTZ R103, R221, c[0x0][0x2d0], -R140.reuse ;  /* 0x0000b400dd677a23 */ /* 0x100fe4000001088c */
[----:B---3--:R-:W-:Y:S01]  /*9a30*/  FFMA.FTZ R2, R57, c[0x0][0x2d0], -R140 ;  /* 0x0000b40039027a23 */ /* 0x008fe2000001088c */
[C---:B------:R-:W-:Y:S03]  /*9a40*/  HMMA.16816.F32 R32, R136.reuse, R38, R32 ;  /* 0x000000268820723c */ /* 0x040fe60000001820 */
[----:B------:R3:W-:Y:S01]  /*9a50*/  MUFU.EX2 R241, R2 ;  /* 0x0000000200f17308 */ /* 0x0007e20000000800 */
[C---:B------:R-:W-:Y:S02]  /*9a60*/  FMUL.FTZ R57, R3.reuse, R125 ;  /* 0x0000007d03397220 */ /* 0x040fe40000410000 */
[C---:B------:R-:W-:Y:S02]  /*9a70*/  FMUL.FTZ R37, R3.reuse, R105 ;  /* 0x0000006903257220 */ /* 0x040fe40000410000 */
[C---:B------:R-:W-:Y:S04]  /*9a80*/  FMUL.FTZ R38, R0.reuse, R106 ;  /* 0x0000006a00267220 */ /* 0x040fe80000410000 */
[C---:B------:R-:W-:Y:S02]  /*9a90*/  FMUL.FTZ R39, R0.reuse, R107 ;  /* 0x0000006b00277220 */ /* 0x040fe40000410000 */
[C---:B------:R-:W-:Y:S02]  /*9aa0*/  FMUL.FTZ R36, R3.reuse, R104 ;  /* 0x0000006803247220 */ /* 0x040fe40000410000 */
[C---:B------:R-:W-:Y:S02]  /*9ab0*/  FMUL.FTZ R41, R3.reuse, R109 ;  /* 0x0000006d03297220 */ /* 0x040fe40000410000 */
[----:B------:R-:W-:Y:S02]  /*9ac0*/  IMAD.MOV.U32 R109, RZ, RZ, R97 ;  /* 0x000000ffff6d7224 */ /* 0x000fe400078e0061 */
[C---:B------:R-:W-:Y:S01]  /*9ad0*/  FMUL.FTZ R42, R0.reuse, R110 ;  /* 0x0000006e002a7220 */ /* 0x040fe20000410000 */
[C---:B------:R-:W-:Y:S03]  /*9ae0*/  HMMA.16816.F32 R36, R136.reuse, R44, R36 ;  /* 0x0000002c8824723c */ /* 0x040fe60000001824 */
[----:B------:R-:W-:Y:S02]  /*9af0*/  FMUL.FTZ R43, R0, R111 ;  /* 0x0000006f002b7220 */ /* 0x000fe40000410000 */
[----:B------:R-:W-:Y:S02]  /*9b00*/  IMAD.MOV.U32 R111, RZ, RZ, R95 ;  /* 0x000000ffff6f7224 */ /* 0x000fe400078e005f */
[--C-:B---3--:R-:W-:Y:S02]  /*9b10*/  FFMA.FTZ R2, R142, c[0x0][0x2d0], -R141.reuse ;  /* 0x0000b4008e027a23 */ /* 0x108fe4000001088d */
[----:B------:R-:W-:Y:S01]  /*9b20*/  IMAD.MOV.U32 R110, RZ, RZ, R96 ;  /* 0x000000ffff6e7224 */ /* 0x000fe200078e0060 */
[C---:B------:R-:W-:Y:S01]  /*9b30*/  HMMA.16816.F32 R40, R136.reuse, R46, R40 ;  /* 0x0000002e8828723c */ /* 0x040fe20000001828 */
[----:B------:R3:W-:Y:S02]  /*9b40*/  MUFU.EX2 R125, R2 ;  /* 0x00000002007d7308 */ /* 0x0007e40000000800 */
[C---:B------:R-:W-:Y:S02]  /*9b50*/  FMUL.FTZ R44, R3.reuse, R112 ;  /* 0x00000070032c7220 */ /* 0x040fe40000410000 */
[C---:B------:R-:W-:Y:S02]  /*9b60*/  FMUL.FTZ R45, R3.reuse, R113 ;  /* 0x00000071032d7220 */ /* 0x040fe40000410000 */
[C---:B------:R-:W-:Y:S02]  /*9b70*/  FMUL.FTZ R47, R0.reuse, R115 ;  /* 0x00000073002f7220 */ /* 0x040fe40000410000 */
[C---:B------:R-:W-:Y:S02]  /*9b80*/  FMUL.FTZ R46, R0.reuse, R114 ;  /* 0x00000072002e7220 */ /* 0x040fe40000410000 */
[----:B------:R-:W-:Y:S01]  /*9b90*/  MUFU.EX2 R142, R103 ;  /* 0x00000067008e7308 */ /* 0x000fe20000000800 */
[C---:B------:R-:W-:Y:S02]  /*9ba0*/  FMUL.FTZ R48, R3.reuse, R116 ;  /* 0x0000007403307220 */ /* 0x040fe40000410000 */
[----:B------:R-:W-:Y:S02]  /*9bb0*/  IMAD.MOV.U32 R116, RZ, RZ, R94 ;  /* 0x000000ffff747224 */ /* 0x000fe400078e005e */
[C---:B------:R-:W-:Y:S03]  /*9bc0*/  HMMA.16816.F32 R44, R136.reuse, R52, R44 ;  /* 0x00000034882c723c */ /* 0x040fe6000000182c */
[C---:B------:R-:W-:Y:S02]  /*9bd0*/  FMUL.FTZ R60, R3.reuse, R60 ;  /* 0x0000003c033c7220 */ /* 0x040fe40000410000 */
[----:B------:R-:W-:Y:S02]  /*9be0*/  FMUL.FTZ R61, R3, R61 ;  /* 0x0000003d033d7220 */ /* 0x000fe40000410000 */
[C---:B------:R-:W-:Y:S01]  /*9bf0*/  FMUL.FTZ R62, R0.reuse, R62 ;  /* 0x0000003e003e7220 */ /* 0x040fe20000410000 */
[C---:B------:R-:W-:Y:S04]  /*9c00*/  HMMA.16816.F32 R48, R136.reuse, R54, R48 ;  /* 0x000000368830723c */ /* 0x040fe80000001830 */
[--C-:B---3--:R-:W-:Y:S02]  /*9c10*/  FFMA.FTZ R2, R143, c[0x0][0x2d0], -R141.reuse ;  /* 0x0000b4008f027a23 */ /* 0x108fe4000001088d */
[C---:B------:R-:W-:Y:S02]  /*9c20*/  FMUL.FTZ R52, R3.reuse, R120 ;  /* 0x0000007803347220 */ /* 0x040fe40000410000 */
[----:B------:R3:W2:Y:S01]  /*9c30*/  MUFU.EX2 R124, R2 ;  /* 0x00000002007c7308 */ /* 0x0006a20000000800 */
[C---:B------:R-:W-:Y:S03]  /*9c40*/  FMUL.FTZ R54, R0.reuse, R122 ;  /* 0x0000007a00367220 */ /* 0x040fe60000410000 */
[C---:B------:R-:W-:Y:S02]  /*9c50*/  FMUL.FTZ R55, R0.reuse, R123 ;  /* 0x0000007b00377220 */ /* 0x040fe40000410000 */
[C---:B------:R-:W-:Y:S02]  /*9c60*/  FMUL.FTZ R53, R3.reuse, R121 ;  /* 0x0000007903357220 */ /* 0x040fe40000410000 */
[C---:B------:R-:W-:Y:S02]  /*9c70*/  FMUL.FTZ R63, R0.reuse, R63 ;  /* 0x0000003f003f7220 */ /* 0x040fe40000410000 */
[C---:B------:R-:W-:Y:S02]  /*9c80*/  FMUL.FTZ R64, R3.reuse, R64 ;  /* 0x0000004003407220 */ /* 0x040fe40000410000 */
[----:B------:R-:W-:Y:S01]  /*9c90*/  FMUL.FTZ R65, R3, R65 ;  /* 0x0000004103417220 */ /* 0x000fe20000410000 */
[C---:B----4-:R-:W-:Y:S03]  /*9ca0*/  HMMA.16816.F32 R52, R136.reuse, R72, R52 ;  /* 0x000000488834723c */ /* 0x050fe60000001834 */
[C---:B------:R-:W-:Y:S02]  /*9cb0*/  FMUL.FTZ R66, R0.reuse, R66 ;  /* 0x0000004200427220 */ /* 0x040fe40000410000 */
[----:B------:R-:W-:Y:S02]  /*9cc0*/  FMUL.FTZ R67, R0, R67 ;  /* 0x0000004300437220 */ /* 0x000fe40000410000 */
[----:B-1----:R-:W-:Y:S01]  /*9cd0*/  F2FP.PACK_AB R73, R245, R108 ;  /* 0x0000006cf549723e */ /* 0x002fe200000000ff */
[C---:B------:R-:W-:Y:S04]  /*9ce0*/  HMMA.16816.F32 R56, R136.reuse, R74, R56 ;  /* 0x0000004a8838723c */ /* 0x040fe80000001838 */
[--C-:B---3--:R-:W-:Y:S01]  /*9cf0*/  FFMA.FTZ R2, R145, c[0x0][0x2d0], -R140.reuse ;  /* 0x0000b40091027a23 */ /* 0x108fe2000001088c */
[----:B------:R-:W-:Y:S01]  /*9d00*/  F2FP.PACK_AB R72, R250, R251 ;  /* 0x000000fbfa48723e */ /* 0x000fe200000000ff */
[----:B------:R-:W-:Y:S01]  /*9d10*/  MUFU.EX2 R145, R101 ;  /* 0x0000006500917308 */ /* 0x000fe20000000800 */
[----:B--2---:R-:W-:Y:S01]  /*9d20*/  F2FP.PACK_AB R75, R124, R125 ;  /* 0x0000007d7c4b723e */ /* 0x004fe200000000ff */
[C---:B------:R-:W-:Y:S04]  /*9d30*/  HMMA.16816.F32 R60, R136.reuse, R76, R60 ;  /* 0x0000004c883c723c */ /* 0x040fe8000000183c */
[----:B------:R-:W-:Y:S01]  /*9d40*/  F2FP.PACK_AB R74, R241, R243 ;  /* 0x000000f3f14a723e */ /* 0x000fe200000000ff */
[--C-:B------:R-:W-:Y:S03]  /*9d50*/  FFMA.FTZ R70, R225, c[0x0][0x2d0], -R141.reuse ;  /* 0x0000b400e1467a23 */ /* 0x100fe6000001088d */
[----:B------:R-:W-:Y:S01]  /*9d60*/  HMMA.16816.F32 R64, R136, R78, R64 ;  /* 0x0000004e8840723c */ /* 0x000fe20000001840 */
[----:B------:R1:W-:Y:S01]  /*9d70*/  MUFU.EX2 R235, R2 ;  /* 0x0000000200eb7308 */ /* 0x0003e20000000800 */
[----:B------:R-:W2:Y:S06]  /*9d80*/  LDSM.16.MT88.4 R76, [R194+0x800] ;  /* 0x00080000c24c783b */ /* 0x000eac0000004200 */
[C---:B------:R-:W-:Y:S03]  /*9d90*/  HMMA.16816.F32 R4, R72.reuse, R80, R4 ;  /* 0x000000504804723c */ /* 0x040fe60000001804 */
[----:B------:R3:W-:Y:S05]  /*9da0*/  MUFU.EX2 R121, R70 ;  /* 0x0000004600797308 */ /* 0x0007ea0000000800 */
[C---:B------:R-:W-:Y:S01]  /*9db0*/  HMMA.16816.F32 R8, R72.reuse, R82, R8 ;  /* 0x000000524808723c */ /* 0x040fe20000001808 */
[----:B------:R-:W4:Y:S07]  /*9dc0*/  LDSM.16.MT88.4 R80, [R191+0x4000] ;  /* 0x00400000bf50783b */ /* 0x000f2e0000004200 */
[C---:B------:R-:W-:Y:S04]  /*9dd0*/  HMMA.16816.F32 R12, R72.reuse, R84, R12 ;  /* 0x00000054480c723c */ /* 0x040fe8000000180c */
[--C-:B-1----:R-:W-:Y:S04]  /*9de0*/  FFMA.FTZ R2, R144, c[0x0][0x2d0], -R140.reuse ;  /* 0x0000b40090027a23 */ /* 0x102fe8000001088c */
[C---:B------:R-:W-:Y:S01]  /*9df0*/  HMMA.16816.F32 R16, R72.reuse, R86, R16 ;  /* 0x000000564810723c */ /* 0x040fe20000001810 */
[----:B------:R1:W-:Y:S01]  /*9e00*/  MUFU.EX2 R234, R2 ;  /* 0x0000000200ea7308 */ /* 0x0003e20000000800 */
[----:B------:R-:W4:Y:S02]  /*9e10*/  LDSM.16.MT88.4 R84, [R193+0x4000] ;  /* 0x00400000c154783b */ /* 0x000f240000004200 */
[--C-:B---3--:R-:W-:Y:S04]  /*9e20*/  FFMA.FTZ R70, R230, c[0x0][0x2d0], -R140.reuse ;  /* 0x0000b400e6467a23 */ /* 0x108fe8000001088c */
[C---:B------:R-:W-:Y:S08]  /*9e30*/  HMMA.16816.F32 R20, R72.reuse, R88, R20 ;  /* 0x000000584814723c */ /* 0x040ff00000001814 */
[C---:B------:R-:W-:Y:S01]  /*9e40*/  HMMA.16816.F32 R24, R72.reuse, R90, R24 ;  /* 0x0000005a4818723c */ /* 0x040fe20000001818 */
[----:B------:R-:W3:Y:S07]  /*9e50*/  LDSM.16.MT88.4 R88, [R192+0x4000] ;  /* 0x00400000c058783b */ /* 0x000eee0000004200 */
[C---:B--2---:R-:W-:Y:S04]  /*9e60*/  HMMA.16816.F32 R28, R72.reuse, R76, R28 ;  /* 0x0000004c481c723c */ /* 0x044fe8000000181c */
[--C-:B-1----:R-:W-:Y:S02]  /*9e70*/  FFMA.FTZ R2, R146, c[0x0][0x2d0], -R141.reuse ;  /* 0x0000b40092027a23 */ /* 0x102fe4000001088d */
[----:B------:R-:W1:Y:S02]  /*9e80*/  MUFU.EX2 R146, R102 ;  /* 0x0000006600927308 */ /* 0x000e640000000800 */
[C---:B------:R-:W-:Y:S01]  /*9e90*/  HMMA.16816.F32 R32, R72.reuse, R78, R32 ;  /* 0x0000004e4820723c */ /* 0x040fe20000001820 */
[----:B------:R-:W2:Y:S07]  /*9ea0*/  LDSM.16.MT88.4 R76, [R194+0x4000] ;  /* 0x00400000c24c783b */ /* 0x000eae0000004200 */
[C---:B----4-:R-:W-:Y:S01]  /*9eb0*/  HMMA.16816.F32 R36, R72.reuse, R80, R36 ;  /* 0x000000504824723c */ /* 0x050fe20000001824 */
[----:B------:R4:W-:Y:S07]  /*9ec0*/  MUFU.EX2 R106, R2 ;  /* 0x00000002006a7308 */ /* 0x0009ee0000000800 */
[C---:B------:R-:W-:Y:S01]  /*9ed0*/  HMMA.16816.F32 R40, R72.reuse, R82, R40 ;  /* 0x000000524828723c */ /* 0x040fe20000001828 */
[----:B------:R-:W5:Y:S03]  /*9ee0*/  LDSM.16.MT88.4 R80, [R191+0x1000] ;  /* 0x00100000bf50783b */ /* 0x000f660000004200 */
[----:B-1----:R-:W-:Y:S04]  /*9ef0*/  F2FP.PACK_AB R136, R146, R145 ;  /* 0x000000919288723e */ /* 0x002fe800000000ff */
[C---:B------:R-:W-:Y:S08]  /*9f00*/  HMMA.16816.F32 R44, R72.reuse, R84, R44 ;  /* 0x00000054482c723c */ /* 0x040ff0000000182c */
[C---:B------:R-:W-:Y:S01]  /*9f10*/  HMMA.16816.F32 R48, R72.reuse, R86, R48 ;  /* 0x000000564830723c */ /* 0x040fe20000001830 */
[----:B------:R-:W1:Y:S03]  /*9f20*/  LDSM.16.MT88.4 R84, [R193+0x1000] ;  /* 0x00100000c154783b */ /* 0x000e660000004200 */
[----:B----4-:R-:W-:Y:S04]  /*9f30*/  FFMA.FTZ R2, R150, c[0x0][0x2d0], -R141 ;  /* 0x0000b40096027a23 */ /* 0x010fe8000001088d */
[C---:B---3--:R-:W-:Y:S01]  /*9f40*/  HMMA.16816.F32 R52, R72.reuse, R88, R52 ;  /* 0x000000584834723c */ /* 0x048fe20000001834 */
[----:B------:R3:W4:Y:S07]  /*9f50*/  MUFU.EX2 R107, R2 ;  /* 0x00000002006b7308 */ /* 0x00072e0000000800 */
[C---:B------:R-:W-:Y:S01]  /*9f60*/  HMMA.16816.F32 R56, R72.reuse, R90, R56 ;  /* 0x0000005a4838723c */ /* 0x040fe20000001838 */
[----:B------:R-:W1:Y:S07]  /*9f70*/  LDSM.16.MT88.4 R88, [R192+0x1000] ;  /* 0x00100000c058783b */ /* 0x000e6e0000004200 */
[C---:B--2---:R-:W-:Y:S08]  /*9f80*/  HMMA.16816.F32 R60, R72.reuse, R76, R60 ;  /* 0x0000004c483c723c */ /* 0x044ff0000000183c */
[----:B------:R-:W-:Y:S01]  /*9f90*/  HMMA.16816.F32 R64, R72, R78, R64 ;  /* 0x0000004e4840723c */ /* 0x000fe20000001840 */
[----:B------:R-:W2:Y:S03]  /*9fa0*/  LDSM.16.MT88.4 R76, [R194+0x1000] ;  /* 0x00100000c24c783b */ /* 0x000ea60000004200 */
[--C-:B---3--:R-:W-:Y:S03]  /*9fb0*/  FFMA.FTZ R2, R148, c[0x0][0x2d0], -R140.reuse ;  /* 0x0000b40094027a23 */ /* 0x108fe6000001088c */
[----:B------:R-:W-:Y:S01]  /*9fc0*/  F2FP.PACK_AB R72, R234, R235 ;  /* 0x000000ebea48723e */ /* 0x000fe200000000ff */
[----:B------:R3:W-:Y:S01]  /*9fd0*/  MUFU.EX2 R231, R2 ;  /* 0x0000000200e77308 */ /* 0x0007e20000000800 */
[----:B----4-:R-:W-:Y:S03]  /*9fe0*/  F2FP.PACK_AB R73, R107, R106 ;  /* 0x0000006a6b49723e */ /* 0x010fe600000000ff */
[----:B---3--:R-:W-:Y:S06]  /*9ff0*/  FFMA.FTZ R2, R149, c[0x0][0x2d0], -R140 ;  /* 0x0000b40095027a23 */ /* 0x008fec000001088c */
[----:B------:R3:W4:Y:S01]  /*a000*/  MUFU.EX2 R227, R2 ;  /* 0x0000000200e37308 */ /* 0x0007220000000800 */
[----:B-----5:R-:W-:Y:S02]  /*a010*/  FFMA.FTZ R104, R3, R98, R238 ;  /* 0x0000006203687223 */ /* 0x020fe400000100ee */
[----:B------:R-:W-:Y:S02]  /*a020*/  FFMA.FTZ R0, R0, R99, R237 ;  /* 0x0000006300007223 */ /* 0x000fe400000100ed */
[----:B------:R-:W-:Y:S02]  /*a030*/  LDSM.16.MT88.4 R96, [R193+0x6000] ;  /* 0x00600000c160783b */ /* 0x000fe40000004200 */
[----:B------:R-:W-:Y:S02]  /*a040*/  FADD.FTZ R0, R239, R0 ;  /* 0x00000000ef007221 */ /* 0x000fe40000010000 */
[--C-:B---3--:R-:W-:Y:S01]  /*a050*/  FFMA.FTZ R2, R151, c[0x0][0x2d0], -R141.reuse ;  /* 0x0000b40097027a23 */ /* 0x108fe2000001088d */
[----:B----4-:R-:W-:Y:S01]  /*a060*/  F2FP.PACK_AB R74, R227, R231 ;  /* 0x000000e7e34a723e */ /* 0x010fe200000000ff */
[----:B------:R-:W-:Y:S01]  /*a070*/  MUFU.EX2 R151, R93 ;  /* 0x0000005d00977308 */ /* 0x000fe20000000800 */
[----:B------:R-:W-:Y:S02]  /*a080*/  FADD.FTZ R0, R116, R0 ;  /* 0x0000000074007221 */ /* 0x000fe40000010000 */
[----:B------:R-:W-:Y:S02]  /*a090*/  LDSM.16.MT88.4 R116, [R193+0x6800] ;  /* 0x00680000c174783b */ /* 0x000fe40000004200 */
[----:B------:R-:W-:Y:S04]  /*a0a0*/  FADD.FTZ R0, R110, R0 ;  /* 0x000000006e007221 */ /* 0x000fe80000010000 */
[----:B------:R-:W-:Y:S01]  /*a0b0*/  FADD.FTZ R0, R108, R0 ;  /* 0x000000006c007221 */ /* 0x000fe20000010000 */
[----:B------:R3:W4:Y:S03]  /*a0c0*/  MUFU.EX2 R105, R2 ;  /* 0x0000000200697308 */ /* 0x0007260000000800 */
[----:B------:R-:W-:Y:S04]  /*a0d0*/  FADD.FTZ R0, R245, R0 ;  /* 0x00000000f5007221 */ /* 0x000fe80000010000 */
[----:B------:R-:W-:Y:S04]  /*a0e0*/  FADD.FTZ R0, R125, R0 ;  /* 0x000000007d007221 */ /* 0x000fe80000010000 */
[----:B------:R-:W-:Y:S02]  /*a0f0*/  FADD.FTZ R0, R124, R0 ;  /* 0x000000007c007221 */ /* 0x000fe40000010000 */
[----:B------:R-:W-:Y:S02]  /*a100*/  LDSM.16.MT88.4 R124, [R192+0x6800] ;  /* 0x00680000c07c783b */ /* 0x000fe40000004200 */
[----:B------:R-:W-:Y:S04]  /*a110*/  FADD.FTZ R0, R106, R0 ;  /* 0x000000006a007221 */ /* 0x000fe80000010000 */
[----:B------:R-:W-:Y:S02]  /*a120*/  FADD.FTZ R0, R107, R0 ;  /* 0x000000006b007221 */ /* 0x000fe40000010000 */
[--C-:B---3--:R-:W-:Y:S02]  /*a130*/  FFMA.FTZ R2, R153, c[0x0][0x2d0], -R141.reuse ;  /* 0x0000b40099027a23 */ /* 0x108fe4000001088d */
[----:B------:R3:W-:Y:S01]  /*a140*/  MUFU.EX2 R153, R70 ;  /* 0x0000004600997308 */ /* 0x0007e20000000800 */
[----:B----4-:R-:W-:Y:S09]  /*a150*/  FADD.FTZ R0, R105, R0 ;  /* 0x0000000069007221 */ /* 0x010ff20000010000 */
[----:B------:R4:W5:Y:S01]  /*a160*/  MUFU.EX2 R219, R2 ;  /* 0x0000000200db7308 */ /* 0x0009620000000800 */
[--C-:B---3--:R-:W-:Y:S09]  /*a170*/  FFMA.FTZ R70, R248, c[0x0][0x2d0], -R141.reuse ;  /* 0x0000b400f8467a23 */ /* 0x108ff2000001088d */
[----:B------:R-:W-:Y:S01]  /*a180*/  MUFU.EX2 R143, R70 ;  /* 0x00000046008f7308 */ /* 0x000fe20000000800 */
[----:B----4-:R-:W-:Y:S01]  /*a190*/  FFMA.FTZ R2, R152, c[0x0][0x2d0], -R140 ;  /* 0x0000b40098027a23 */ /* 0x010fe2000001088c */
[C---:B-----5:R-:W-:Y:S01]  /*a1a0*/  F2FP.PACK_AB R75, R219.reuse, R105 ;  /* 0x00000069db4b723e */ /* 0x060fe200000000ff */
[----:B------:R-:W-:Y:S07]  /*a1b0*/  FADD.FTZ R0, R219, R0 ;  /* 0x00000000db007221 */ /* 0x000fee0000010000 */
[----:B------:R3:W-:Y:S01]  /*a1c0*/  MUFU.EX2 R162, R2 ;  /* 0x0000000200a27308 */ /* 0x0007e20000000800 */
[C---:B------:R-:W-:Y:S09]  /*a1d0*/  HMMA.16816.F32 R4, R72.reuse, R80, R4 ;  /* 0x000000504804723c */ /* 0x040ff20000001804 */
[----:B------:R4:W-:Y:S01]  /*a1e0*/  MUFU.EX2 R152, R92 ;  /* 0x0000005c00987308 */ /* 0x0009e20000000800 */
[C---:B------:R-:W-:Y:S01]  /*a1f0*/  HMMA.16816.F32 R8, R72.reuse, R82, R8 ;  /* 0x000000524808723c */ /* 0x040fe20000001808 */
[----:B------:R-:W5:Y:S07]  /*a200*/  LDSM.16.MT88.4 R80, [R191+0x4800] ;  /* 0x00480000bf50783b */ /* 0x000f6e0000004200 */
[C---:B-1----:R-:W-:Y:S01]  /*a210*/  HMMA.16816.F32 R12, R72.reuse, R84, R12 ;  /* 0x00000054480c723c */ /* 0x042fe2000000180c */
[----:B------:R1:W-:Y:S03]  /*a220*/  MUFU.EX2 R70, R100 ;  /* 0x0000006400467308 */ /* 0x0003e60000000800 */
[----:B---3--:R-:W-:Y:S04]  /*a230*/  FFMA.FTZ R2, R147, c[0x0][0x2d0], -R140 ;  /* 0x0000b40093027a23 */ /* 0x008fe8000001088c */
[C---:B------:R-:W-:Y:S01]  /*a240*/  HMMA.16816.F32 R16, R72.reuse, R86, R16 ;  /* 0x000000564810723c */ /* 0x040fe20000001810 */
[----:B------:R-:W3:Y:S02]  /*a250*/  LDSM.16.MT88.4 R84, [R193+0x4800] ;  /* 0x00480000c154783b */ /* 0x000ee40000004200 */
[----:B------:R5:W-:Y:S05]  /*a260*/  MUFU.EX2 R115, R2 ;  /* 0x0000000200737308 */ /* 0x000bea0000000800 */
[C---:B------:R-:W-:Y:S01]  /*a270*/  HMMA.16816.F32 R20, R72.reuse, R88, R20 ;  /* 0x000000584814723c */ /* 0x040fe20000001814 */
[----:B----4-:R-:W-:Y:S07]  /*a280*/  LDSM.16.MT88.4 R92, [R191+0x6000] ;  /* 0x00600000bf5c783b */ /* 0x010fee0000004200 */
[C---:B------:R-:W-:Y:S01]  /*a290*/  HMMA.16816.F32 R24, R72.reuse, R90, R24 ;  /* 0x0000005a4818723c */ /* 0x040fe20000001818 */
[----:B------:R-:W4:Y:S07]  /*a2a0*/  LDSM.16.MT88.4 R88, [R192+0x4800] ;  /* 0x00480000c058783b */ /* 0x000f2e0000004200 */
[C---:B--2---:R-:W-:Y:S01]  /*a2b0*/  HMMA.16816.F32 R28, R72.reuse, R76, R28 ;  /* 0x0000004c481c723c */ /* 0x044fe2000000181c */
[----:B-1----:R-:W-:Y:S03]  /*a2c0*/  LDSM.16.MT88.4 R100, [R194+0x3000] ;  /* 0x00300000c264783b */ /* 0x002fe60000004200 */
[--C-:B-----5:R-:W-:Y:S04]  /*a2d0*/  FFMA.FTZ R2, R156, c[0x0][0x2d0], -R141.reuse ;  /* 0x0000b4009c027a23 */ /* 0x120fe8000001088d */
[C---:B------:R-:W-:Y:S01]  /*a2e0*/  HMMA.16816.F32 R32, R72.reuse, R78, R32 ;  /* 0x0000004e4820723c */ /* 0x040fe20000001820 */
[----:B------:R1:W2:Y:S01]  /*a2f0*/  MUFU.EX2 R113, R2 ;  /* 0x0000000200717308 */ /* 0x0002a20000000800 */
[----:B------:R-:W5:Y:S06]  /*a300*/  LDSM.16.MT88.4 R76, [R194+0x4800] ;  /* 0x00480000c24c783b */ /* 0x000f6c0000004200 */
[C---:B------:R-:W-:Y:S08]  /*a310*/  HMMA.16816.F32 R36, R72.reuse, R80, R36 ;  /* 0x000000504824723c */ /* 0x040ff00000001824 */
[C---:B------:R-:W-:Y:S01]  /*a320*/  HMMA.16816.F32 R40, R72.reuse, R82, R40 ;  /* 0x000000524828723c */ /* 0x040fe20000001828 */
[----:B------:R-:W5:Y:S07]  /*a330*/  LDSM.16.MT88.4 R80, [R191+0x1800] ;  /* 0x00180000bf50783b */ /* 0x000f6e0000004200 */
[C---:B---3--:R-:W-:Y:S04]  /*a340*/  HMMA.16816.F32 R44, R72.reuse, R84, R44 ;  /* 0x00000054482c723c */ /* 0x048fe8000000182c */
[--C-:B-1----:R-:W-:Y:S02]  /*a350*/  FFMA.FTZ R2, R157, c[0x0][0x2d0], -R141.reuse ;  /* 0x0000b4009d027a23 */ /* 0x102fe4000001088d */
[----:B--2---:R-:W-:Y:S02]  /*a360*/  FADD.FTZ R0, R113, R0 ;  /* 0x0000000071007221 */ /* 0x004fe40000010000 */
[C---:B------:R-:W-:Y:S01]  /*a370*/  HMMA.16816.F32 R48, R72.reuse, R86, R48 ;  /* 0x000000564830723c */ /* 0x040fe20000001830 */
[----:B------:R1:W2:Y:S01]  /*a380*/  MUFU.EX2 R114, R2 ;  /* 0x0000000200727308 */ /* 0x0002a20000000800 */
[----:B------:R-:W3:Y:S06]  /*a390*/  LDSM.16.MT88.4 R84, [R193+0x1800] ;  /* 0x00180000c154783b */ /* 0x000eec0000004200 */
[C---:B----4-:R-:W-:Y:S08]  /*a3a0*/  HMMA.16816.F32 R52, R72.reuse, R88, R52 ;  /* 0x000000584834723c */ /* 0x050ff00000001834 */
[C---:B------:R-:W-:Y:S01]  /*a3b0*/  HMMA.16816.F32 R56, R72.reuse, R90, R56 ;  /* 0x0000005a4838723c */ /* 0x040fe20000001838 */
[----:B------:R-:W4:Y:S07]  /*a3c0*/  LDSM.16.MT88.4 R88, [R192+0x1800] ;  /* 0x00180000c058783b */ /* 0x000f2e0000004200 */
[C---:B-----5:R-:W-:Y:S04]  /*a3d0*/  HMMA.16816.F32 R60, R72.reuse, R76, R60 ;  /* 0x0000004c483c723c */ /* 0x060fe8000000183c */
[----:B-1----:R-:W-:Y:S02]  /*a3e0*/  FFMA.FTZ R2, R155, c[0x0][0x2d0], -R140 ;  /* 0x0000b4009b027a23 */ /* 0x002fe4000001088c */
[C---:B--2---:R-:W-:Y:S02]  /*a3f0*/  FADD.FTZ R0, R114.reuse, R0 ;  /* 0x0000000072007221 */ /* 0x044fe40000010000 */
[----:B------:R-:W-:Y:S01]  /*a400*/  HMMA.16816.F32 R64, R72, R78, R64 ;  /* 0x0000004e4840723c */ /* 0x000fe20000001840 */
[----:B------:R1:W-:Y:S01]  /*a410*/  MUFU.EX2 R161, R2 ;  /* 0x0000000200a17308 */ /* 0x0003e20000000800 */
[----:B------:R-:W2:Y:S05]  /*a420*/  LDSM.16.MT88.4 R76, [R194+0x1800] ;  /* 0x00180000c24c783b */ /* 0x000eaa0000004200 */
[----:B------:R-:W-:Y:S02]  /*a430*/  F2FP.PACK_AB R72, R115, R162 ;  /* 0x000000a27348723e */ /* 0x000fe400000000ff */
[----:B------:R-:W-:Y:S03]  /*a440*/  F2FP.PACK_AB R73, R114, R113 ;  /* 0x000000717249723e */ /* 0x000fe600000000ff */
[----:B-1----:R-:W-:Y:S04]  /*a450*/  FFMA.FTZ R2, R154, c[0x0][0x2d0], -R140 ;  /* 0x0000b4009a027a23 */ /* 0x002fe8000001088c */
[----:B------:R1:W5:Y:S02]  /*a460*/  MUFU.EX2 R160, R2 ;  /* 0x0000000200a07308 */ /* 0x0003640000000800 */
[--C-:B-1----:R-:W-:Y:S01]  /*a470*/  FFMA.FTZ R2, R158, c[0x0][0x2d0], -R141.reuse ;  /* 0x0000b4009e027a23 */ /* 0x102fe2000001088d */
[----:B-----5:R-:W-:Y:S07]  /*a480*/  F2FP.PACK_AB R74, R160, R161 ;  /* 0x000000a1a04a723e */ /* 0x020fee00000000ff */
[----:B------:R1:W5:Y:S02]  /*a490*/  MUFU.EX2 R112, R2 ;  /* 0x0000000200707308 */ /* 0x0003640000000800 */
[--C-:B-1----:R-:W-:Y:S02]  /*a4a0*/  FFMA.FTZ R2, R159, c[0x0][0x2d0], -R141.reuse ;  /* 0x0000b4009f027a23 */ /* 0x102fe4000001088d */
[----:B-----5:R-:W-:Y:S06]  /*a4b0*/  FADD.FTZ R0, R112, R0 ;  /* 0x0000000070007221 */ /* 0x020fec0000010000 */
[----:B------:R1:W5:Y:S02]  /*a4c0*/  MUFU.EX2 R159, R2 ;  /* 0x00000002009f7308 */ /* 0x0003640000000800 */
[----:B-1----:R-:W-:Y:S01]  /*a4d0*/  FFMA.FTZ R2, R163, c[0x0][0x2d0], -R140 ;  /* 0x0000b400a3027a23 */ /* 0x002fe2000001088c */
[C---:B-----5:R-:W-:Y:S01]  /*a4e0*/  F2FP.PACK_AB R75, R159.reuse, R112 ;  /* 0x000000709f4b723e */ /* 0x060fe200000000ff */
[----:B------:R-:W-:Y:S06]  /*a4f0*/  FADD.FTZ R0, R159, R0 ;  /* 0x000000009f007221 */ /* 0x000fec0000010000 */
[----:B------:R1:W-:Y:S01]  /*a500*/  MUFU.EX2 R158, R2 ;  /* 0x00000002009e7308 */ /* 0x0003e20000000800 */
[C---:B------:R-:W-:Y:S08]  /*a510*/  HMMA.16816.F32 R4, R72.reuse, R80, R4 ;  /* 0x000000504804723c */ /* 0x040ff00000001804 */
[C---:B------:R-:W-:Y:S01]  /*a520*/  HMMA.16816.F32 R8, R72.reuse, R82, R8 ;  /* 0x000000524808723c */ /* 0x040fe20000001808 */
[----:B------:R-:W5:Y:S07]  /*a530*/  LDSM.16.MT88.4 R80, [R191+0x5000] ;  /* 0x00500000bf50783b */ /* 0x000f6e0000004200 */
[C---:B---3--:R-:W-:Y:S04]  /*a540*/  HMMA.16816.F32 R12, R72.reuse, R84, R12 ;  /* 0x00000054480c723c */ /* 0x048fe8000000180c */
[--C-:B-1----:R-:W-:Y:S01]  /*a550*/  FFMA.FTZ R2, R216, c[0x0][0x2d0], -R140.reuse ;  /* 0x0000b400d8027a23 */ /* 0x102fe2000001088c */
[----:B------:R-:W-:Y:S03]  /*a560*/  IADD3 R216, R215, -0x1, RZ ;  /* 0xffffffffd7d87810 */ /* 0x000fe60007ffe0ff */
[C---:B------:R-:W-:Y:S01]  /*a570*/  HMMA.16816.F32 R16, R72.reuse, R86, R16 ;  /* 0x000000564810723c */ /* 0x040fe20000001810 */
[----:B------:R1:W-:Y:S01]  /*a580*/  MUFU.EX2 R123, R2 ;  /* 0x00000002007b7308 */ /* 0x0003e20000000800 */
[----:B------:R-:W3:Y:S06]  /*a590*/  LDSM.16.MT88.4 R84, [R193+0x5000] ;  /* 0x00500000c154783b */ /* 0x000eec0000004200 */
[C---:B----4-:R-:W-:Y:S08]  /*a5a0*/  HMMA.16816.F32 R20, R72.reuse, R88, R20 ;  /* 0x000000584814723c */ /* 0x050ff00000001814 */
[C---:B------:R-:W-:Y:S01]  /*a5b0*/  HMMA.16816.F32 R24, R72.reuse, R90, R24 ;  /* 0x0000005a4818723c */ /* 0x040fe20000001818 */
[----:B------:R-:W4:Y:S07]  /*a5c0*/  LDSM.16.MT88.4 R88, [R192+0x5000] ;  /* 0x00500000c058783b */ /* 0x000f2e0000004200 */
[C---:B--2---:R-:W-:Y:S04]  /*a5d0*/  HMMA.16816.F32 R28, R72.reuse, R76, R28 ;  /* 0x0000004c481c723c */ /* 0x044fe8000000181c */
[--C-:B-1----:R-:W-:Y:S04]  /*a5e0*/  FFMA.FTZ R2, R222, c[0x0][0x2d0], -R141.reuse ;  /* 0x0000b400de027a23 */ /* 0x102fe8000001088d */
[C---:B------:R-:W-:Y:S01]  /*a5f0*/  HMMA.16816.F32 R32, R72.reuse, R78, R32 ;  /* 0x0000004e4820723c */ /* 0x040fe20000001820 */
[----:B------:R1:W2:Y:S01]  /*a600*/  MUFU.EX2 R122, R2 ;  /* 0x00000002007a7308 */ /* 0x0002a20000000800 */
[----:B------:R-:W4:Y:S06]  /*a610*/  LDSM.16.MT88.4 R76, [R194+0x5000] ;  /* 0x00500000c24c783b */ /* 0x000f2c0000004200 */
[C---:B-----5:R-:W-:Y:S08]  /*a620*/  HMMA.16816.F32 R36, R72.reuse, R80, R36 ;  /* 0x000000504824723c */ /* 0x060ff00000001824 */
[C---:B------:R-:W-:Y:S01]  /*a630*/  HMMA.16816.F32 R40, R72.reuse, R82, R40 ;  /* 0x000000524828723c */ /* 0x040fe20000001828 */
[----:B------:R-:W5:Y:S07]  /*a640*/  LDSM.16.MT88.4 R80, [R191+0x2000] ;  /* 0x00200000bf50783b */ /* 0x000f6e0000004200 */
[C---:B---3--:R-:W-:Y:S04]  /*a650*/  HMMA.16816.F32 R44, R72.reuse, R84, R44 ;  /* 0x00000054482c723c */ /* 0x048fe8000000182c */
[----:B-1----:R-:W-:Y:S02]  /*a660*/  FFMA.FTZ R2, R218, c[0x0][0x2d0], -R140 ;  /* 0x0000b400da027a23 */ /* 0x002fe4000001088c */
[----:B--2---:R-:W-:Y:S02]  /*a670*/  FADD.FTZ R0, R122, R0 ;  /* 0x000000007a007221 */ /* 0x004fe40000010000 */
[C---:B------:R-:W-:Y:S01]  /*a680*/  HMMA.16816.F32 R48, R72.reuse, R86, R48 ;  /* 0x000000564830723c */ /* 0x040fe20000001830 */
[----:B------:R1:W-:Y:S01]  /*a690*/  MUFU.EX2 R157, R2 ;  /* 0x00000002009d7308 */ /* 0x0003e20000000800 */
[----:B------:R-:W2:Y:S02]  /*a6a0*/  LDSM.16.MT88.4 R84, [R193+0x2000] ;  /* 0x00200000c154783b */ /* 0x000ea40000004200 */
[----:B------:R-:W-:Y:S04]  /*a6b0*/  FADD.FTZ R0, R121, R0 ;  /* 0x0000000079007221 */ /* 0x000fe80000010000 */
[C---:B----4-:R-:W-:Y:S08]  /*a6c0*/  HMMA.16816.F32 R52, R72.reuse, R88, R52 ;  /* 0x000000584834723c */ /* 0x050ff00000001834 */
[C---:B------:R-:W-:Y:S01]  /*a6d0*/  HMMA.16816.F32 R56, R72.reuse, R90, R56 ;  /* 0x0000005a4838723c */ /* 0x040fe20000001838 */
[----:B------:R-:W-:Y:S07]  /*a6e0*/  LDSM.16.MT88.4 R88, [R194+0x2000] ;  /* 0x00200000c258783b */ /* 0x000fee0000004200 */
[C---:B------:R-:W-:Y:S04]  /*a6f0*/  HMMA.16816.F32 R60, R72.reuse, R76, R60 ;  /* 0x0000004c483c723c */ /* 0x040fe8000000183c */
[----:B-1----:R-:W-:Y:S04]  /*a700*/  FFMA.FTZ R2, R217, c[0x0][0x2d0], -R140 ;  /* 0x0000b400d9027a23 */ /* 0x002fe8000001088c */
[----:B------:R-:W-:Y:S01]  /*a710*/  HMMA.16816.F32 R64, R72, R78, R64 ;  /* 0x0000004e4840723c */ /* 0x000fe20000001840 */
[----:B------:R1:W3:Y:S01]  /*a720*/  MUFU.EX2 R156, R2 ;  /* 0x00000002009c7308 */ /* 0x0002e20000000800 */
[----:B------:R-:W4:Y:S05]  /*a730*/  LDSM.16.MT88.4 R76, [R192+0x2000] ;  /* 0x00200000c04c783b */ /* 0x000f2a0000004200 */
[----:B------:R-:W-:Y:S02]  /*a740*/  F2FP.PACK_AB R72, R123, R158 ;  /* 0x0000009e7b48723e */ /* 0x000fe400000000ff */
[----:B------:R-:W-:Y:S03]  /*a750*/  F2FP.PACK_AB R73, R121, R122 ;  /* 0x0000007a7949723e */ /* 0x000fe600000000ff */
[--C-:B-1----:R-:W-:Y:S01]  /*a760*/  FFMA.FTZ R2, R233, c[0x0][0x2d0], -R141.reuse ;  /* 0x0000b400e9027a23 */ /* 0x102fe2000001088d */
[----:B---3--:R-:W-:Y:S03]  /*a770*/  F2FP.PACK_AB R74, R156, R157 ;  /* 0x0000009d9c4a723e */ /* 0x008fe600000000ff */
[----:B------:R1:W3:Y:S02]  /*a780*/  MUFU.EX2 R120, R2 ;  /* 0x0000000200787308 */ /* 0x0002e40000000800 */
[--C-:B-1----:R-:W-:Y:S02]  /*a790*/  FFMA.FTZ R2, R236, c[0x0][0x2d0], -R141.reuse ;  /* 0x0000b400ec027a23 */ /* 0x102fe4000001088d */
[----:B---3--:R-:W-:Y:S06]  /*a7a0*/  FADD.FTZ R0, R120, R0 ;  /* 0x0000000078007221 */ /* 0x008fec0000010000 */
[----:B------:R1:W3:Y:S02]  /*a7b0*/  MUFU.EX2 R155, R2 ;  /* 0x00000002009b7308 */ /* 0x0002e40000000800 */
[--C-:B-1----:R-:W-:Y:S01]  /*a7c0*/  FFMA.FTZ R2, R232, c[0x0][0x2d0], -R140.reuse ;  /* 0x0000b400e8027a23 */ /* 0x102fe2000001088c */
[C---:B---3--:R-:W-:Y:S01]  /*a7d0*/  F2FP.PACK_AB R75, R155.reuse, R120 ;  /* 0x000000789b4b723e */ /* 0x048fe200000000ff */
[----:B------:R-:W-:Y:S06]  /*a7e0*/  FFMA.FTZ R140, R220, c[0x0][0x2d0], -R140 ;  /* 0x0000b400dc8c7a23 */ /* 0x000fec000001088c */
[----:B------:R1:W-:Y:S01]  /*a7f0*/  MUFU.EX2 R154, R2 ;  /* 0x00000002009a7308 */ /* 0x0003e20000000800 */
[----:B------:R-:W-:Y:S01]  /*a800*/  FADD.FTZ R0, R155, R0 ;  /* 0x000000009b007221 */ /* 0x000fe20000010000 */
[C---:B-----5:R-:W-:Y:S08]  /*a810*/  HMMA.16816.F32 R4, R72.reuse, R80, R4 ;  /* 0x000000504804723c */ /* 0x060ff00000001804 */
[C---:B------:R-:W-:Y:S01]  /*a820*/  HMMA.16816.F32 R8, R72.reuse, R82, R8 ;  /* 0x000000524808723c */ /* 0x040fe20000001808 */
[----:B------:R-:W3:Y:S07]  /*a830*/  LDSM.16.MT88.4 R80, [R191+0x5800] ;  /* 0x00580000bf50783b */ /* 0x000eee0000004200 */
[C---:B--2---:R-:W-:Y:S04]  /*a840*/  HMMA.16816.F32 R12, R72.reuse, R84, R12 ;  /* 0x00000054480c723c */ /* 0x044fe8000000180c */
[--C-:B-1----:R-:W-:Y:S04]  /*a850*/  FFMA.FTZ R2, R240, c[0x0][0x2d0], -R141.reuse ;  /* 0x0000b400f0027a23 */ /* 0x102fe8000001088d */
[C---:B------:R-:W-:Y:S01]  /*a860*/  HMMA.16816.F32 R16, R72.reuse, R86, R16 ;  /* 0x000000564810723c */ /* 0x040fe20000001810 */
[----:B------:R1:W2:Y:S01]  /*a870*/  MUFU.EX2 R149, R2 ;  /* 0x0000000200957308 */ /* 0x0002a20000000800 */
[----:B------:R-:W5:Y:S06]  /*a880*/  LDSM.16.MT88.4 R84, [R193+0x5800] ;  /* 0x00580000c154783b */ /* 0x000f6c0000004200 */
[C---:B----4-:R-:W-:Y:S08]  /*a890*/  HMMA.16816.F32 R20, R72.reuse, R76, R20 ;  /* 0x0000004c4814723c */ /* 0x050ff00000001814 */
[C---:B------:R-:W-:Y:S01]  /*a8a0*/  HMMA.16816.F32 R24, R72.reuse, R78, R24 ;  /* 0x0000004e4818723c */ /* 0x040fe20000001818 */
[----:B------:R-:W4:Y:S07]  /*a8b0*/  LDSM.16.MT88.4 R76, [R192+0x5800] ;  /* 0x00580000c04c783b */ /* 0x000f2e0000004200 */
[C---:B------:R-:W-:Y:S04]  /*a8c0*/  HMMA.16816.F32 R28, R72.reuse, R88, R28 ;  /* 0x00000058481c723c */ /* 0x040fe8000000181c */
        /* <DEDUP_REMOVED lines=14> */
[C---:B----4-:R-:W-:Y:S08]  /*a9b0*/  HMMA.16816.F32 R52, R72.reuse, R76, R52 ;  /* 0x0000004c4834723c */ /* 0x050ff00000001834 */
[C---:B------:R-:W-:Y:S01]  /*a9c0*/  HMMA.16816.F32 R56, R72.reuse, R78, R56 ;  /* 0x0000004e4838723c */ /* 0x040fe20000001838 */
[----:B------:R-:W5:Y:S07]  /*a9d0*/  LDSM.16.MT88.4 R76, [R192+0x2800] ;  /* 0x00280000c04c783b */ /* 0x000f6e0000004200 */
[C---:B------:R-:W-:Y:S04]  /*a9e0*/  HMMA.16816.F32 R60, R72.reuse, R88, R60 ;  /* 0x00000058483c723c */ /* 0x040fe8000000183c */
[--C-:B-1----:R-:W-:Y:S02]  /*a9f0*/  FFMA.FTZ R2, R246, c[0x0][0x2d0], -R141.reuse ;  /* 0x0000b400f6027a23 */ /* 0x102fe4000001088d */
[----:B--2---:R-:W-:Y:S02]  /*aa00*/  FADD.FTZ R0, R148, R0 ;  /* 0x0000000094007221 */ /* 0x004fe40000010000 */
[----:B------:R-:W-:Y:S01]  /*aa10*/  HMMA.16816.F32 R64, R72, R90, R64 ;  /* 0x0000005a4840723c */ /* 0x000fe20000001840 */
[----:B------:R1:W2:Y:S01]  /*aa20*/  MUFU.EX2 R147, R2 ;  /* 0x0000000200937308 */ /* 0x0002a20000000800 */
[----:B------:R-:W5:Y:S05]  /*aa30*/  LDSM.16.MT88.4 R88, [R194+0x2800] ;  /* 0x00280000c258783b */ /* 0x000f6a0000004200 */
[----:B------:R-:W-:Y:S02]  /*aa40*/  F2FP.PACK_AB R72, R153, R154 ;  /* 0x0000009a9948723e */ /* 0x000fe400000000ff */
[----:B------:R-:W-:Y:S03]  /*aa50*/  F2FP.PACK_AB R73, R150, R149 ;  /* 0x000000959649723e */ /* 0x000fe600000000ff */
[----:B------:R-:W-:Y:S01]  /*aa60*/  F2FP.PACK_AB R74, R151, R152 ;  /* 0x00000098974a723e */ /* 0x000fe200000000ff */
[--C-:B-1----:R-:W-:Y:S01]  /*aa70*/  FFMA.FTZ R2, R249, c[0x0][0x2d0], -R141.reuse ;  /* 0x0000b400f9027a23 */ /* 0x102fe2000001088d */
[----:B--2---:R-:W-:Y:S01]  /*aa80*/  F2FP.PACK_AB R75, R147, R148 ;  /* 0x00000094934b723e */ /* 0x004fe200000000ff */
[----:B------:R-:W-:Y:S02]  /*aa90*/  FFMA.FTZ R141, R71, c[0x0][0x2d0], -R141 ;  /* 0x0000b400478d7a23 */ /* 0x000fe4000001088d */
[----:B------:R1:W2:Y:S01]  /*aaa0*/  MUFU.EX2 R71, R140 ;  /* 0x0000008c00477308 */ /* 0x0002a20000000800 */
[----:B------:R-:W-:Y:S03]  /*aab0*/  FADD.FTZ R0, R147, R0 ;  /* 0x0000000093007221 */ /* 0x000fe60000010000 */
[C---:B---3--:R-:W-:Y:S06]  /*aac0*/  HMMA.16816.F32 R4, R72.reuse, R80, R4 ;  /* 0x000000504804723c */ /* 0x048fec0000001804 */
[----:B------:R-:W3:Y:S02]  /*aad0*/  MUFU.EX2 R3, R141 ;  /* 0x0000008d00037308 */ /* 0x000ee40000000800 */
[C---:B------:R-:W-:Y:S01]  /*aae0*/  HMMA.16816.F32 R8, R72.reuse, R82, R8 ;  /* 0x000000524808723c */ /* 0x040fe20000001808 */
[----:B------:R-:W5:Y:S07]  /*aaf0*/  LDSM.16.MT88.4 R80, [R192+0x6000] ;  /* 0x00600000c050783b */ /* 0x000f6e0000004200 */
[C---:B-----5:R-:W-:Y:S01]  /*ab00*/  HMMA.16816.F32 R12, R72.reuse, R84, R12 ;  /* 0x00000054480c723c */ /* 0x060fe2000000180c */
[----:B------:R5:W5:Y:S01]  /*ab10*/  MUFU.EX2 R144, R2 ;  /* 0x0000000200907308 */ /* 0x000b620000000800 */
[----:B-1----:R-:W4:Y:S02]  /*ab20*/  LDL R140, [R1+0x24] ;  /* 0x00002400018c7983 */ /* 0x002f240000100800 */
[----:B--2---:R-:W-:Y:S04]  /*ab30*/  F2FP.PACK_AB R138, R71, R142 ;  /* 0x0000008e478a723e */ /* 0x004fe800000000ff */
[C---:B------:R-:W-:Y:S01]  /*ab40*/  HMMA.16816.F32 R16, R72.reuse, R86, R16 ;  /* 0x000000564810723c */ /* 0x040fe20000001810 */
[----:B------:R-:W1:Y:S03]  /*ab50*/  LDSM.16.MT88.4 R84, [R194+0x6000] ;  /* 0x00600000c254783b */ /* 0x000e660000004200 */
[----:B---3--:R-:W-:Y:S04]  /*ab60*/  F2FP.PACK_AB R139, R3, R70 ;  /* 0x00000046038b723e */ /* 0x008fe800000000ff */
[C---:B-----5:R-:W-:Y:S08]  /*ab70*/  HMMA.16816.F32 R20, R72.reuse, R76, R20 ;  /* 0x0000004c4814723c */ /* 0x060ff00000001814 */
[C---:B------:R-:W-:Y:S01]  /*ab80*/  HMMA.16816.F32 R24, R72.reuse, R78, R24 ;  /* 0x0000004e4818723c */ /* 0x040fe20000001818 */
[----:B------:R-:W2:Y:S03]  /*ab90*/  LDSM.16.MT88.4 R76, [R191+0x3000] ;  /* 0x00300000bf4c783b */ /* 0x000ea60000004200 */
[----:B------:R-:W-:Y:S01]  /*aba0*/  FADD.FTZ R2, R252, R104 ;  /* 0x00000068fc027221 */ /* 0x000fe20000010000 */
[----:B------:R-:W-:Y:S01]  /*abb0*/  F2FP.PACK_AB R137, R143, R144 ;  /* 0x000000908f89723e */ /* 0x000fe200000000ff */
[----:B------:R-:W-:Y:S02]  /*abc0*/  FADD.FTZ R0, R144, R0 ;  /* 0x0000000090007221 */ /* 0x000fe40000010000 */
[C---:B------:R-:W-:Y:S04]  /*abd0*/  HMMA.16816.F32 R28, R72.reuse, R88, R28 ;  /* 0x00000058481c723c */ /* 0x040fe8000000181c */
[----:B------:R-:W-:Y:S02]  /*abe0*/  FADD.FTZ R2, R111, R2 ;  /* 0x000000026f027221 */ /* 0x000fe40000010000 */
[----:B------:R-:W-:Y:S02]  /*abf0*/  FADD.FTZ R0, R143, R0 ;  /* 0x000000008f007221 */ /* 0x000fe40000010000 */
[C---:B------:R-:W-:Y:S01]  /*ac00*/  HMMA.16816.F32 R32, R72.reuse, R90, R32 ;  /* 0x0000005a4820723c */ /* 0x040fe20000001820 */
[----:B------:R-:W3:Y:S03]  /*ac10*/  LDSM.16.MT88.4 R88, [R193+0x3000] ;  /* 0x00300000c158783b */ /* 0x000ee60000004200 */
        /* <DEDUP_REMOVED lines=8> */
[----:B------:R-:W-:Y:S02]  /*aca0*/  FADD.FTZ R2, R250, R2 ;  /* 0x00000002fa027221 */ /* 0x000fe40000010000 */
[----:B------:R-:W-:Y:S02]  /*acb0*/  IMAD.MOV.U32 R70, RZ, RZ, R68 ;  /* 0x000000ffff467224 */ /* 0x000fe400078e0044 */
[C---:B------:R-:W-:Y:S01]  /*acc0*/  HMMA.16816.F32 R44, R72.reuse, R96, R44 ;  /* 0x00000060482c723c */ /* 0x040fe2000000182c */
[----:B------:R1:W-:Y:S03]  /*acd0*/  STL [R1+0x30], R3 ;  /* 0x0000300301007387 */ /* 0x0003e60000100800 */
[----:B------:R-:W-:Y:S04]  /*ace0*/  FADD.FTZ R2, R243, R2 ;  /* 0x00000002f3027221 */ /* 0x000fe80000010000 */
[C---:B------:R-:W-:Y:S04]  /*acf0*/  HMMA.16816.F32 R48, R72.reuse, R98, R48 ;  /* 0x000000624830723c */ /* 0x040fe80000001830 */
[----:B------:R-:W-:Y:S04]  /*ad00*/  FADD.FTZ R2, R241, R2 ;  /* 0x00000002f1027221 */ /* 0x000fe80000010000 */
[C---:B------:R-:W-:Y:S04]  /*ad10*/  HMMA.16816.F32 R52, R72.reuse, R80, R52 ;  /* 0x000000504834723c */ /* 0x040fe80000001834 */
[----:B------:R-:W-:Y:S04]  /*ad20*/  FADD.FTZ R2, R235, R2 ;  /* 0x00000002eb027221 */ /* 0x000fe80000010000 */
[C---:B------:R-:W-:Y:S04]  /*ad30*/  HMMA.16816.F32 R56, R72.reuse, R82, R56 ;  /* 0x000000524838723c */ /* 0x040fe80000001838 */
[----:B------:R-:W-:Y:S02]  /*ad40*/  FADD.FTZ R2, R234, R2 ;  /* 0x00000002ea027221 */ /* 0x000fe40000010000 */
[----:B-1----:R-:W-:Y:S02]  /*ad50*/  IMAD.MOV.U32 R3, RZ, RZ, R69 ;  /* 0x000000ffff037224 */ /* 0x002fe400078e0045 */
[C---:B------:R-:W-:Y:S04]  /*ad60*/  HMMA.16816.F32 R60, R72.reuse, R84, R60 ;  /* 0x00000054483c723c */ /* 0x040fe8000000183c */
[----:B------:R-:W-:Y:S04]  /*ad70*/  FADD.FTZ R2, R231, R2 ;  /* 0x00000002e7027221 */ /* 0x000fe80000010000 */
[----:B------:R-:W-:Y:S04]  /*ad80*/  HMMA.16816.F32 R64, R72, R86, R64 ;  /* 0x000000564840723c */ /* 0x000fe80000001840 */
[----:B------:R-:W-:Y:S04]  /*ad90*/  FADD.FTZ R2, R227, R2 ;  /* 0x00000002e3027221 */ /* 0x000fe80000010000 */
[C---:B--2---:R-:W-:Y:S01]  /*ada0*/  HMMA.16816.F32 R72, R136.reuse, R76, R4 ;  /* 0x0000004c8848723c */ /* 0x044fe20000001804 */
[----:B------:R-:W1:Y:S04]  /*adb0*/  LDSM.16.MT88.4 R4, [R194+0x6800] ;  /* 0x00680000c204783b */ /* 0x000e680000004200 */
[----:B------:R-:W-:Y:S03]  /*adc0*/  FADD.FTZ R2, R162, R2 ;  /* 0x00000002a2027221 */ /* 0x000fe60000010000 */
[C---:B------:R-:W-:Y:S04]  /*add0*/  HMMA.16816.F32 R76, R136.reuse, R78, R8 ;  /* 0x0000004e884c723c */ /* 0x040fe80000001808 */
[----:B------:R-:W-:Y:S04]  /*ade0*/  FADD.FTZ R2, R115, R2 ;  /* 0x0000000273027221 */ /* 0x000fe80000010000 */
[C---:B---3--:R-:W-:Y:S04]  /*adf0*/  HMMA.16816.F32 R80, R136.reuse, R88, R12 ;  /* 0x000000588850723c */ /* 0x048fe8000000180c */
[----:B------:R-:W-:Y:S04]  /*ae00*/  FADD.FTZ R2, R161, R2 ;  /* 0x00000002a1027221 */ /* 0x000fe80000010000 */
[C---:B------:R-:W-:Y:S04]  /*ae10*/  HMMA.16816.F32 R84, R136.reuse, R90, R16 ;  /* 0x0000005a8854723c */ /* 0x040fe80000001810 */
[----:B------:R-:W-:Y:S04]  /*ae20*/  FADD.FTZ R2, R160, R2 ;  /* 0x00000002a0027221 */ /* 0x000fe80000010000 */
[C---:B-----5:R-:W-:Y:S04]  /*ae30*/  HMMA.16816.F32 R88, R136.reuse, R92, R20 ;  /* 0x0000005c8858723c */ /* 0x060fe80000001814 */
        /* <DEDUP_REMOVED lines=19> */
[C---:B-1----:R-:W-:Y:S04]  /*af70*/  HMMA.16816.F32 R60, R136.reuse, R4, R60 ;  /* 0x00000004883c723c */ /* 0x042fe8000000183c */
[----:B------:R-:W-:Y:S04]  /*af80*/  FADD.FTZ R2, R142, R2 ;  /* 0x000000028e027221 */ /* 0x000fe80000010000 */
[----:B------:R-:W-:Y:S04]  /*af90*/  HMMA.16816.F32 R64, R136, R6, R64 ;  /* 0x000000068840723c */ /* 0x000fe80000001840 */
[----:B------:R-:W-:Y:S05]  /*afa0*/  FADD.FTZ R0, R71, R2 ;  /* 0x0000000247007221 */ /* 0x000fea0000010000 */
[----:B------:R1:W-:Y:S01]  /*afb0*/  STL [R1+0x34], R0 ;  /* 0x0000340001007387 */ /* 0x0003e20000100800 */
[----:B----4-:R-:W-:Y:S02]  /*afc0*/  ISETP.GT.AND P0, PT, R215, R140, PT ;  /* 0x0000008cd700720c */ /* 0x010fe40003f04270 */
[----:B------:R-:W-:Y:S11]  /*afd0*/  IMAD.MOV.U32 R215, RZ, RZ, R216 ;  /* 0x000000ffffd77224 */ /* 0x000ff600078e00d8 */
[----:B-1----:R-:W-:-:S05]  /*afe0*/  @P0 BRA `(.L_x_1024) ;  /* 0xffffbdb000000947 */ /* 0x002fca000383ffff */
.L_x_1019:
[----:B--2---:R-:W2:Y:S02]  /*aff0*/  LDL R0, [R1+0x38] ;  /* 0x0000380001007983 */ /* 0x004ea40000100800 */
[----:B--2---:R-:W-:-:S13]  /*b000*/  ISETP.GE.AND P0, PT, R216, R0, PT ;  /* 0x00000000d800720c */ /* 0x004fda0003f06270 */
[----:B------:R-:W-:Y:S05]  /*b010*/  @!P0 BRA `(.L_x_1025) ;  /* 0x000039f000008947 */ /* 0x000fea0003800000 */
.L_x_1028:
[----:B------:R-:W2:Y:S01]  /*b020*/  LDL.64 R218, [R1+0x8] ;  /* 0x0000080001da7983 */ /* 0x000ea20000100a00 */
[----:B------:R-:W-:Y:S04]  /*b030*/  DEPBAR.LE SB0, 0x0 ;  /* 0x000080000000791a */ /* 0x000fe80000000000 */
[----:B------:R-:W-:Y:S01]  /*b040*/  WARPSYNC 0xffffffff ;  /* 0xffffffff00007948 */ /* 0x000fe20003800000 */
[----:B------:R-:W3:Y:S01]  /*b050*/  LDL.64 R70, [R1] ;  /* 0x0000000001467983 */ /* 0x000ee20000100a00 */
[----:B-1----:R-:W-:Y:S01]  /*b060*/  SHF.R.S32.HI R0, RZ, 0x1f, R216 ;  /* 0x0000001fff007819 */ /* 0x002fe200000114d8 */
[----:B------:R-:W-:Y:S01]  /*b070*/  IMAD.WIDE.U32 R28, R216, c[0x0][0x208], RZ ;  /* 0x00008200d81c7a25 */ /* 0x000fe200078e00ff */
[----:B------:R-:W-:Y:S01]  /*b080*/  ULDC.64 UR4, c[0x0][0x208] ;  /* 0x0000820000047ab9 */ /* 0x000fe20000000a00 */
[----:B------:R-:W-:Y:S02]  /*b090*/  BSSY B0, `(.L_x_1026) ;  /* 0x0000192000007945 */ /* 0x000fe40003800000 */
[----:B------:R-:W4:Y:S01]  /*b0a0*/  LDL.64 R44, [R1+0x40] ;  /* 0x00004000012c7983 */ /* 0x000f220000100a00 */
[----:B------:R-:W-:Y:S02]  /*b0b0*/  IMAD R0, R0, c[0x0][0x208], RZ ;  /* 0x0000820000007a24 */ /* 0x000fe400078e02ff */
[----:B------:R-:W-:Y:S02]  /*b0c0*/  UMOV UR9, 0x5 ;  /* 0x0000000500097882 */ /* 0x000fe40000000000 */
[----:B------:R-:W-:Y:S01]  /*b0d0*/  IMAD R0, R216, c[0x0][0x20c], R0 ;  /* 0x00008300d8007a24 */ /* 0x000fe200078e0200 */
[----:B------:R-:W5:Y:S01]  /*b0e0*/  LDL R31, [R1+0x3c] ;  /* 0x00003c00011f7983 */ /* 0x000f620000100800 */
[----:B------:R-:W-:Y:S02]  /*b0f0*/  USHF.L.U32 UR8, UR4, 0x5, URZ ;  /* 0x0000000504087899 */ /* 0x000fe4000800063f */
[----:B------:R-:W-:Y:S01]  /*b100*/  USHF.L.U64.HI UR9, UR4, UR9, UR5 ;  /* 0x0000000904097299 */ /* 0x000fe20008010205 */
[----:B------:R-:W-:Y:S01]  /*b110*/  BAR.SYNC.DEFER_BLOCKING 0x0 ;  /* 0x0000000000007b1d */ /* 0x000fe20000010000 */
[----:B------:R-:W-:Y:S01]  /*b120*/  IADD3 R0, R29, R0, RZ ;  /* 0x000000001d007210 */ /* 0x000fe20007ffe0ff */
[----:B------:R-:W-:Y:S01]  /*b130*/  UIADD3 UR5, UP0, UR8, UR8, URZ ;  /* 0x0000000808057290 */ /* 0x000fe2000ff1e03f */
[----:B------:R-:W-:Y:S02]  /*b140*/  MOV R20, UR8 ;  /* 0x0000000800147c02 */ /* 0x000fe40008000f00 */
[----:B------:R-:W-:Y:S01]  /*b150*/  MOV R21, UR9 ;  /* 0x0000000900157c02 */ /* 0x000fe20008000f00 */
[----:B------:R-:W-:Y:S01]  /*b160*/  IMAD R47, R0, 0x70, RZ ;  /* 0x00000070002f7824 */ /* 0x000fe200078e02ff */
[----:B------:R-:W-:Y:S03]  /*b170*/  UIADD3.X UR4, UR9, UR9, URZ, UP0, !UPT ;  /* 0x0000000909047290 */ /* 0x000fe600087fe43f */
[----:B------:R-:W-:Y:S01]  /*b180*/  IMAD.WIDE.U32 R20, R28, 0x70, R20 ;  /* 0x000000701c147825 */ /* 0x000fe200078e0014 */
[----:B------:R-:W1:Y:S08]  /*b190*/  LDSM.16.M88.4 R8, [R188] ;  /* 0x00000000bc08783b */ /* 0x000e700000000200 */
[----:B------:R-:W1:Y:S08]  /*b1a0*/  LDSM.16.M88.4 R16, [R188+0x800] ;  /* 0x00080000bc10783b */ /* 0x000e700000000200 */
[----:B------:R-:W2:Y:S08]  /*b1b0*/  LDSM.16.M88.4 R24, [R188+0x1000] ;  /* 0x00100000bc18783b */ /* 0x000eb00000000200 */
[----:B------:R-:W5:Y:S04]  /*b1c0*/  LDL R244, [R1+0x38] ;  /* 0x0000380001f47983 */ /* 0x000f680000100800 */
[----:B------:R-:W2:Y:S08]  /*b1d0*/  LDSM.16.M88.4 R32, [R188+0x1800] ;  /* 0x00180000bc20783b */ /* 0x000eb00000000200 */
[----:B------:R-:W2:Y:S01]  /*b1e0*/  LDSM.16.M88.4 R40, [R188+0x2000] ;  /* 0x00200000bc28783b */ /* 0x000ea20000000200 */
[C---:B-1----:R-:W-:Y:S07]  /*b1f0*/  HMMA.16816.F32 R4, R128.reuse, R8, RZ ;  /* 0x000000088004723c */ /* 0x042fee00000018ff */
[----:B------:R-:W1:Y:S01]  /*b200*/  LDSM.16.M88.4 R48, [R188+0x2800] ;  /* 0x00280000bc30783b */ /* 0x000e620000000200 */
[C---:B------:R-:W-:Y:S07]  /*b210*/  HMMA.16816.F32 R8, R128.reuse, R10, RZ ;  /* 0x0000000a8008723c */ /* 0x040fee00000018ff */
[----:B------:R-:W1:Y:S01]  /*b220*/  LDSM.16.M88.4 R56, [R188+0x3000] ;  /* 0x00300000bc38783b */ /* 0x000e620000000200 */
[C---:B------:R-:W-:Y:S07]  /*b230*/  HMMA.16816.F32 R12, R128.reuse, R16, RZ ;  /* 0x00000010800c723c */ /* 0x040fee00000018ff */
[----:B------:R-:W1:Y:S01]  /*b240*/  LDSM.16.M88.4 R136, [R195] ;  /* 0x00000000c388783b */ /* 0x000e620000000200 */
[C---:B------:R-:W-:Y:S07]  /*b250*/  HMMA.16816.F32 R16, R128.reuse, R18, RZ ;  /* 0x000000128010723c */ /* 0x040fee00000018ff */
[----:B------:R-:W1:Y:S08]  /*b260*/  LDSM.16.M88.4 R140, [R204] ;  /* 0x00000000cc8c783b */ /* 0x000e700000000200 */
[----:B------:R-:W1:Y:S08]  /*b270*/  LDSM.16.M88.4 R144, [R205] ;  /* 0x00000000cd90783b */ /* 0x000e700000000200 */
[----:B------:R-:W1:Y:S08]  /*b280*/  LDSM.16.M88.4 R148, [R206] ;  /* 0x00000000ce94783b */ /* 0x000e700000000200 */
[----:B------:R-:W1:Y:S08]  /*b290*/  LDSM.16.M88.4 R152, [R207] ;  /* 0x00000000cf98783b */ /* 0x000e700000000200 */
[----:B------:R-:W1:Y:S08]  /*b2a0*/  LDSM.16.M88.4 R156, [R208] ;  /* 0x00000000d09c783b */ /* 0x000e700000000200 */
[----:B------:R-:W1:Y:S08]  /*b2b0*/  LDSM.16.M88.4 R160, [R209] ;  /* 0x00000000d1a0783b */ /* 0x000e700000000200 */
[----:B------:R-:W1:Y:S02]  /*b2c0*/  S2R R30, SR_TID.X ;  /* 0x00000000001e7919 */ /* 0x000e640000002100 */
[----:B-1----:R-:W-:Y:S02]  /*b2d0*/  ISETP.GT.AND P4, PT, R30, 0x7f, PT ;  /* 0x0000007f1e00780c */ /* 0x002fe40003f84270 */
[----:B--2---:R-:W-:Y:S02]  /*b2e0*/  MOV R2, R218 ;  /* 0x000000da00027202 */ /* 0x004fe40000000f00 */
[----:B------:R-:W-:Y:S02]  /*b2f0*/  IADD3 R38, P1, R218, R20, RZ ;  /* 0x00000014da267210 */ /* 0x000fe40007f3e0ff */
[----:B---3--:R-:W-:Y:S05]  /*b300*/  MOV R3, R71 ;  /* 0x0000004700037202 */ /* 0x008fea0000000f00 */
[----:B------:R-:W-:Y:S01]  /*b310*/  IMAD.WIDE.U32 R2, R28, 0x70, R2 ;  /* 0x000000701c027825 */ /* 0x000fe200078e0002 */
[----:B----4-:R-:W-:Y:S04]  /*b320*/  ISETP.GE.AND P5, PT, R44, c[0x0][0x1d4], PT ;  /* 0x000075002c007a0c */ /* 0x010fe80003fa6270 */
[C---:B------:R-:W-:Y:S02]  /*b330*/  LEA R36, P0, R2.reuse, c[0x0][0x1f8], 0x1 ;  /* 0x00007e0002247a11 */ /* 0x040fe400078008ff */
[----:B------:R-:W-:Y:S02]  /*b340*/  IADD3 R0, R3, R47, RZ ;  /* 0x0000002f03007210 */ /* 0x000fe40007ffe0ff */
[----:B-----5:R-:W-:Y:S02]  /*b350*/  ISETP.GE.AND P6, PT, R31, c[0x0][0x1d4], PT ;  /* 0x000075001f007a0c */ /* 0x020fe40003fc6270 */
[----:B------:R-:W-:Y:S02]  /*b360*/  LEA.HI.X R37, R2, c[0x0][0x1fc], R0, 0x1, P0 ;  /* 0x00007f0002257a11 */ /* 0x000fe400000f0c00 */
[----:B------:R-:W-:Y:S02]  /*b370*/  IADD3 R0, R47, R21, RZ ;  /* 0x000000152f007210 */ /* 0x000fe40007ffe0ff */
[----:B------:R-:W-:Y:S01]  /*b380*/  IADD3 R39, P0, R20, UR8, RZ ;  /* 0x0000000814277c10 */ /* 0x000fe2000ff1e0ff */
[----:B------:R-:W-:Y:S01]  /*b390*/  @!PT LDS RZ, [RZ] ;  /* 0x00000000fffff984 */ /* 0x000fe20000000800 */
[----:B------:R-:W-:Y:S01]  /*b3a0*/  @!PT LDS RZ, [RZ] ;  /* 0x00000000fffff984 */ /* 0x000fe20000000800 */
[----:B------:R-:W-:Y:S01]  /*b3b0*/  @!PT LDS RZ, [RZ] ;  /* 0x00000000fffff984 */ /* 0x000fe20000000800 */
[----:B------:R1:W-:Y:S01]  /*b3c0*/  LDGSTS.E.BYPASS.LTC128B.128 [R214+0x100], [R36.64], !P5 ;  /* 0x0010000024d67fae */ /* 0x0003e2000e901d46 */
[C---:B------:R-:W-:Y:S01]  /*b3d0*/  HMMA.16816.F32 R20, R128.reuse, R24, RZ ;  /* 0x000000188014723c */ /* 0x040fe200000018ff */
[----:B------:R-:W-:Y:S02]  /*b3e0*/  MOV R2, UR5 ;  /* 0x0000000500027c02 */ /* 0x000fe40008000f00 */
[----:B------:R-:W-:Y:S02]  /*b3f0*/  MOV R3, UR4 ;  /* 0x0000000400037c02 */ /* 0x000fe40008000f00 */
[----:B------:R-:W-:Y:S02]  /*b400*/  IADD3.X R44, R0, UR9, RZ, P0, !PT ;  /* 0x00000009002c7c10 */ /* 0x000fe400087fe4ff */
[----:B------:R1:W-:Y:S01]  /*b410*/  LDGSTS.E.BYPASS.LTC128B.128 [R214+0x3900], [R36.64+0x80], !P6 ;  /* 0x0390008024d67fae */ /* 0x0003e2000f101d46 */
[C---:B------:R-:W-:Y:S01]  /*b420*/  HMMA.16816.F32 R24, R128.reuse, R26, RZ ;  /* 0x0000001a8018723c */ /* 0x040fe200000018ff */
[----:B------:R-:W-:Y:S03]  /*b430*/  IMAD.WIDE.U32 R52, R28, 0x70, R2 ;  /* 0x000000701c347825 */ /* 0x000fe600078e0002 */
[----:B------:R-:W-:Y:S02]  /*b440*/  IADD3.X R3, R0, R71, RZ, P1, !PT ;  /* 0x0000004700037210 */ /* 0x000fe40000ffe4ff */
[C---:B------:R-:W-:Y:S02]  /*b450*/  LEA R2, P1, R38.reuse, c[0x0][0x1f8], 0x1 ;  /* 0x00007e0026027a11 */ /* 0x040fe400078208ff */
[C---:B------:R-:W-:Y:S01]  /*b460*/  HMMA.16816.F32 R28, R128.reuse, R32, RZ ;  /* 0x00000020801c723c */ /* 0x040fe200000018ff */
[----:B------:R-:W-:Y:S03]  /*b470*/  IADD3 R0, P0, R39, R218, RZ ;  /* 0x000000da27007210 */ /* 0x000fe60007f1e0ff */
[----:B------:R-:W-:Y:S02]  /*b480*/  LEA.HI.X R3, R38, c[0x0][0x1fc], R3, 0x1, P1 ;  /* 0x00007f0026037a11 */ /* 0x000fe400008f0c03 */
[----:B------:R-:W-:Y:S02]  /*b490*/  LEA R54, P2, R0, c[0x0][0x1f8], 0x1 ;  /* 0x00007e0000367a11 */ /* 0x000fe400078408ff */
[C---:B------:R-:W-:Y:S01]  /*b4a0*/  HMMA.16816.F32 R32, R128.reuse, R34, RZ ;  /* 0x000000228020723c */ /* 0x040fe200000018ff */
[----:B------:R2:W-:Y:S03]  /*b4b0*/  LDGSTS.E.BYPASS.LTC128B.128 [R214+0x1100], [R2.64], !P5 ;  /* 0x0110000002d67fae */ /* 0x0005e6000e901d46 */
[----:B------:R-:W-:Y:S04]  /*b4c0*/  IADD3 R45, P3, R218, R52, RZ ;  /* 0x00000034da2d7210 */ /* 0x000fe80007f7e0ff */
[C---:B------:R-:W-:Y:S01]  /*b4d0*/  IADD3.X R47, R71.reuse, R47, R53, P3, !PT ;  /* 0x0000002f472f7210 */ /* 0x040fe20001ffe435 */
[----:B------:R2:W-:Y:S03]  /*b4e0*/  LDGSTS.E.BYPASS.LTC128B.128 [R214+0x4900], [R2.64+0x80], !P6 ;  /* 0x0490008002d67fae */ /* 0x0005e6000f101d46 */
[----:B-1----:R-:W-:Y:S02]  /*b4f0*/  IADD3.X R36, R44, R71, RZ, P0, !PT ;  /* 0x000000472c247210 */ /* 0x002fe400007fe4ff */
[----:B------:R-:W-:Y:S02]  /*b500*/  @!P4 IADD3 R46, P1, P0, R218, UR8, R39 ;  /* 0x00000008da2ecc10 */ /* 0x000fe4000f83e027 */
[----:B------:R-:W-:Y:S02]  /*b510*/  LEA.HI.X R55, R0, c[0x0][0x1fc], R36, 0x1, P2 ;  /* 0x00007f0000377a11 */ /* 0x000fe400010f0c24 */
[C---:B------:R-:W-:Y:S01]  /*b520*/  HMMA.16816.F32 R36, R128.reuse, R40, RZ ;  /* 0x000000288024723c */ /* 0x040fe200000018ff */
[----:B------:R-:W-:Y:S02]  /*b530*/  @!P4 IADD3.X R0, R71, UR9, R44, P1, P0 ;  /* 0x000000094700cc10 */ /* 0x000fe40008fe042c */
[C---:B------:R-:W-:Y:S01]  /*b540*/  LEA R52, P1, R45.reuse, c[0x0][0x1f8], 0x1 ;  /* 0x00007e002d347a11 */ /* 0x040fe200078208ff */
[----:B------:R1:W-:Y:S01]  /*b550*/  LDGSTS.E.BYPASS.LTC128B.128 [R214+0x2100], [R54.64], !P5 ;  /* 0x0210000036d67fae */ /* 0x0003e2000e901d46 */
[C---:B------:R-:W-:Y:S02]  /*b560*/  @!P4 LEA R70, P0, R46.reuse, c[0x0][0x1f8], 0x1 ;  /* 0x00007e002e46ca11 */ /* 0x040fe400078008ff */
[----:B------:R-:W-:Y:S01]  /*b570*/  LEA.HI.X R53, R45, c[0x0][0x1fc], R47, 0x1, P1 ;  /* 0x00007f002d357a11 */ /* 0x000fe200008f0c2f */
[C---:B------:R-:W-:Y:S01]  /*b580*/  HMMA.16816.F32 R40, R128.reuse, R42, RZ ;  /* 0x0000002a8028723c */ /* 0x040fe200000018ff */
[----:B------:R-:W-:Y:S02]  /*b590*/  @!P4 LEA.HI.X R71, R46, c[0x0][0x1fc], R0, 0x1, P0 ;  /* 0x00007f002e47ca11 */ /* 0x000fe400000f0c00 */
[----:B------:R-:W-:Y:S01]  /*b5a0*/  ISETP.GT.AND P3, PT, R216, R244, PT ;  /* 0x000000f4d800720c */ /* 0x000fe20003f64270 */
[----:B------:R1:W-:Y:S04]  /*b5b0*/  LDGSTS.E.BYPASS.LTC128B.128 [R214+0x5900], [R52.64+0x80], !P6 ;  /* 0x0590008034d67fae */ /* 0x0003e8000f101d46 */
[C---:B------:R-:W-:Y:S04]  /*b5c0*/  HMMA.16816.F32 R44, R128.reuse, R48, RZ ;  /* 0x00000030802c723c */ /* 0x040fe800000018ff */
[----:B------:R3:W-:Y:S04]  /*b5d0*/  @!P4 LDGSTS.E.BYPASS.LTC128B.128 [R214+0x3100], [R70.64], !P5 ;  /* 0x0310000046d6cfae */ /* 0x0007e8000e901d46 */
[C---:B------:R-:W-:Y:S04]  /*b5e0*/  HMMA.16816.F32 R48, R128.reuse, R50, RZ ;  /* 0x000000328030723c */ /* 0x040fe800000018ff */
[----:B------:R3:W-:Y:S08]  /*b5f0*/  @!P4 LDGSTS.E.BYPASS.LTC128B.128 [R214+0x6900], [R70.64+0x80], !P6 ;  /* 0x0690008046d6cfae */ /* 0x0007f0000f101d46 */
[----:B------:R-:W0:Y:S01]  /*b600*/  LDGDEPBAR ;  /* 0x00000000000079af */ /* 0x000e220000000000 */
[C---:B-1----:R-:W-:Y:S08]  /*b610*/  HMMA.16816.F32 R52, R128.reuse, R56, RZ ;  /* 0x000000388034723c */ /* 0x042ff000000018ff */
[----:B------:R-:W-:Y:S08]  /*b620*/  HMMA.16816.F32 R56, R128, R58, RZ ;  /* 0x0000003a8038723c */ /* 0x000ff000000018ff */
[C---:B------:R-:W-:Y:S08]  /*b630*/  HMMA.16816.F32 R4, R132.reuse, R136, R4 ;  /* 0x000000888404723c */ /* 0x040ff00000001804 */
[C---:B------:R-:W-:Y:S01]  /*b640*/  HMMA.16816.F32 R8, R132.reuse, R138, R8 ;  /* 0x0000008a8408723c */ /* 0x040fe20000001808 */
[----:B------:R-:W1:Y:S07]  /*b650*/  LDSM.16.M88.4 R136, [R190] ;  /* 0x00000000be88783b */ /* 0x000e6e0000000200 */
        /* <DEDUP_REMOVED lines=8> */
[----:B------:R-:W1:Y:S07]  /*b6e0*/  LDSM.16.M88.4 R148, [R190+0x1800] ;  /* 0x00180000be94783b */ /* 0x000e6e0000000200 */
        /* <DEDUP_REMOVED lines=9> */
[C---:B-1----:R-:W-:Y:S08]  /*b780*/  HMMA.16816.F32 R4, R164.reuse, R136, R4 ;  /* 0x00000088a404723c */ /* 0x042ff00000001804 */
[C---:B------:R-:W-:Y:S01]  /*b790*/  HMMA.16816.F32 R8, R164.reuse, R138, R8 ;  /* 0x0000008aa408723c */ /* 0x040fe20000001808 */
[----:B------:R-:W1:Y:S07]  /*b7a0*/  LDSM.16.M88.4 R136, [R189] ;  /* 0x00000000bd88783b */ /* 0x000e6e0000000200 */
        /* <DEDUP_REMOVED lines=8> */
[----:B------:R-:W1:Y:S07]  /*b830*/  LDSM.16.M88.4 R148, [R189+0x1800] ;  /* 0x00180000bd94783b */ /* 0x000e6e0000000200 */
        /* <DEDUP_REMOVED lines=11> */
[----:B------:R-:W1:Y:S07]  /*b8f0*/  LDSM.16.M88.4 R136, [R188+0x3800] ;  /* 0x00380000bc88783b */ /* 0x000e6e0000000200 */
        /* <DEDUP_REMOVED lines=29> */
[----:B------:R-:W1:Y:S07]  /*bad0*/  LDSM.16.M88.4 R148, [R199] ;  /* 0x00000000c794783b */ /* 0x000e6e0000000200 */
[C---:B--2---:R-:W-:Y:S08]  /*bae0*/  HMMA.16816.F32 R36, R172.reuse, R152, R36 ;  /* 0x00000098ac24723c */ /* 0x044ff00000001824 */
[C---:B------:R-:W-:Y:S01]  /*baf0*/  HMMA.16816.F32 R40, R172.reuse, R154, R40 ;  /* 0x0000009aac28723c */ /* 0x040fe20000001828 */
[----:B------:R-:W2:Y:S07]  /*bb00*/  LDSM.16.M88.4 R152, [R200] ;  /* 0x00000000c898783b */ /* 0x000eae0000000200 */
[C---:B------:R-:W-:Y:S08]  /*bb10*/  HMMA.16816.F32 R44, R172.reuse, R156, R44 ;  /* 0x0000009cac2c723c */ /* 0x040ff0000000182c */
[C---:B------:R-:W-:Y:S01]  /*bb20*/  HMMA.16816.F32 R48, R172.reuse, R158, R48 ;  /* 0x0000009eac30723c */ /* 0x040fe20000001830 */
[----:B------:R-:W2:Y:S07]  /*bb30*/  LDSM.16.M88.4 R156, [R201] ;  /* 0x00000000c99c783b */ /* 0x000eae0000000200 */
[C---:B------:R-:W-:Y:S08]  /*bb40*/  HMMA.16816.F32 R52, R172.reuse, R160, R52 ;  /* 0x000000a0ac34723c */ /* 0x040ff00000001834 */
[----:B------:R-:W-:Y:S01]  /*bb50*/  HMMA.16816.F32 R56, R172, R162, R56 ;  /* 0x000000a2ac38723c */ /* 0x000fe20000001838 */
[----:B------:R-:W2:Y:S07]  /*bb60*/  LDSM.16.M88.4 R160, [R202] ;  /* 0x00000000caa0783b */ /* 0x000eae0000000200 */
        /* <DEDUP_REMOVED lines=28> */
[C---:B------:R-:W-:Y:S08]  /*bd30*/  HMMA.16816.F32 R24, R180.reuse, R146, R24 ;  /* 0x00000092b418723c */ /* 0x040ff00000001818 */
[C---:B------:R-:W-:Y:S08]  /*bd40*/  HMMA.16816.F32 R28, R180.reuse, R148, R28 ;  /* 0x00000094b41c723c */ /* 0x040ff0000000181c */
[C---:B------:R-:W-:Y:S08]  /*bd50*/  HMMA.16816.F32 R32, R180.reuse, R150, R32 ;  /* 0x00000096b420723c */ /* 0x040ff00000001820 */
[C---:B--2---:R-:W-:Y:S08]  /*bd60*/  HMMA.16816.F32 R36, R180.reuse, R152, R36 ;  /* 0x00000098b424723c */ /* 0x044ff00000001824 */
[C---:B------:R-:W-:Y:S08]  /*bd70*/  HMMA.16816.F32 R40, R180.reuse, R154, R40 ;  /* 0x0000009ab428723c */ /* 0x040ff00000001828 */
[C---:B------:R-:W-:Y:S08]  /*bd80*/  HMMA.16816.F32 R44, R180.reuse, R156, R44 ;  /* 0x0000009cb42c723c */ /* 0x040ff0000000182c */
[C---:B------:R-:W-:Y:S08]  /*bd90*/  HMMA.16816.F32 R48, R180.reuse, R158, R48 ;  /* 0x0000009eb430723c */ /* 0x040ff00000001830 */
[C---:B------:R-:W-:Y:S08]  /*bda0*/  HMMA.16816.F32 R52, R180.reuse, R160, R52 ;  /* 0x000000a0b434723c */ /* 0x040ff00000001834 */
[----:B------:R-:W-:Y:S08]  /*bdb0*/  HMMA.16816.F32 R56, R180, R162, R56 ;  /* 0x000000a2b438723c */ /* 0x000ff00000001838 */
[C---:B-1----:R-:W-:Y:S08]  /*bdc0*/  HMMA.16816.F32 R4, R184.reuse, R136, R4 ;  /* 0x00000088b804723c */ /* 0x042ff00000001804 */
[C---:B------:R-:W-:Y:S08]  /*bdd0*/  HMMA.16816.F32 R8, R184.reuse, R138, R8 ;  /* 0x0000008ab808723c */ /* 0x040ff00000001808 */
[C---:B----4-:R-:W-:Y:S08]  /*bde0*/  HMMA.16816.F32 R12, R184.reuse, R140, R12 ;  /* 0x0000008cb80c723c */ /* 0x050ff0000000180c */
[----:B------:R-:W-:Y:S01]  /*bdf0*/  FMUL.FTZ R0, R4, c[0x0][0x320] ;  /* 0x0000c80004007a20 */ /* 0x000fe20000410000 */
[C---:B------:R-:W-:Y:S03]  /*be00*/  HMMA.16816.F32 R16, R184.reuse, R142, R16 ;  /* 0x0000008eb810723c */ /* 0x040fe60000001810 */
[----:B------:R1:W2:Y:S04]  /*be10*/  MUFU.TANH R145, R0 ;  /* 0x0000000000917308 */ /* 0x0002a80000002400 */
[----:B------:R-:W-:Y:S02]  /*be20*/  FMUL.FTZ R10, R10, c[0x0][0x320] ;  /* 0x0000c8000a0a7a20 */ /* 0x000fe40000410000 */
[----:B------:R-:W-:Y:S04]  /*be30*/  FMUL.FTZ R3, R11, c[0x0][0x320] ;  /* 0x0000c8000b037a20 */ /* 0x000fe80000410000 */
[----:B------:R-:W4:Y:S02]  /*be40*/  MUFU.TANH R138, R10 ;  /* 0x0000000a008a7308 */ /* 0x000f240000002400 */
[----:B------:R-:W-:Y:S01]  /*be50*/  FMUL.FTZ R2, R12, c[0x0][0x320] ;  /* 0x0000c8000c027a20 */ /* 0x000fe20000410000 */
[----:B------:R-:W-:Y:S07]  /*be60*/  P2R R12, PR, RZ, 0x8 ;  /* 0x00000008ff0c7803 */ /* 0x000fee0000000000 */
[----:B------:R5:W2:Y:S01]  /*be70*/  MUFU.TANH R141, R2 ;  /* 0x00000002008d7308 */ /* 0x000aa20000002400 */
[----:B-1----:R-:W-:Y:S09]  /*be80*/  FMUL.FTZ R0, R5, c[0x0][0x320] ;  /* 0x0000c80005007a20 */ /* 0x002ff20000410000 */
[----:B------:R1:W1:Y:S10]  /*be90*/  MUFU.TANH R144, R0 ;  /* 0x0000000000907308 */ /* 0x0002740000002400 */
[----:B------:R-:W2:Y:S01]  /*bea0*/  MUFU.TANH R140, R3 ;  /* 0x00000003008c7308 */ /* 0x000ea20000002400 */
[----:B-----5:R-:W-:Y:S09]  /*beb0*/  FMUL.FTZ R2, R19, c[0x0][0x320] ;  /* 0x0000c80013027a20 */ /* 0x020ff20000410000 */
[----:B------:R-:W2:Y:S01]  /*bec0*/  MUFU.TANH R152, R2 ;  /* 0x0000000200987308 */ /* 0x000ea20000002400 */
        /* <DEDUP_REMOVED lines=124> */
[----:B------:R-:W3:Y:S01]  /*c690*/  LDL.64 R244, [R1+0x10] ;  /* 0x0000100001f47983 */ /* 0x000ee20000100a00 */
        /* <DEDUP_REMOVED lines=49> */
.L_x_1027:
[----:B---34-:R-:W-:Y:S05]  /*c9b0*/  BSYNC B0 ;  /* 0x0000000000007941 */ /* 0x018fea0003800000 */
.L_x_1026:
        /* <DEDUP_REMOVED lines=16> */
[----:B------:R-:W-:Y:S01]  /*cac0*/  LDSM.16.MT88.4 R44, [R191+0x3800] ;  /* 0x00380000bf2c783b */ /* 0x000fe20000004200 */
        /* <DEDUP_REMOVED lines=40> */
[----:B------:R-:W-:Y:S02]  /*cd50*/  ISETP.NE.AND P0, PT, R12, RZ, PT ;  /* 0x000000ff0c00720c */ /* 0x000fe40003f05270 */
[----:B------:R-:W-:Y:S01]  /*cd60*/  FMNMX.FTZ R3, R242, R0, !PT ;  /* 0x00000000f2037209 */ /* 0x000fe20007810000 */
[----:B------:R-:W-:Y:S01]  /*cd70*/  LDSM.16.MT88.4 R12, [R191] ;  /* 0x00000000bf0c783b */ /* 0x000fe20000004200 */
        /* <DEDUP_REMOVED lines=22> */
[----:B-1----:R-:W-:Y:S09]  /*cee0*/  FFMA.FTZ R4, R144, c[0x0][0x2d0], -R148 ;  /* 0x0000b40090047a23 */ /* 0x002ff20000010894 */
[----:B------:R1:W4:Y:S01]  /*cef0*/  MUFU.EX2 R8, R4 ;  /* 0x0000000400087308 */ /* 0x0003220000000800 */
[C---:B--2---:R-:W-:Y:S02]  /*cf00*/  FADD.FTZ R0, -R3.reuse, R68 ;  /* 0x0000004403007221 */ /* 0x044fe40000010100 */
[----:B------:R-:W-:Y:S02]  /*cf10*/  FMUL.FTZ R68, R3, c[0x0][0x2d0] ;  /* 0x0000b40003447a20 */ /* 0x000fe40000410000 */
[----:B------:R-:W-:Y:S02]  /*cf20*/  FMUL.FTZ R0, R0, c[0x0][0x2d0] ;  /* 0x0000b40000007a20 */ /* 0x000fe40000410000 */
[----:B------:R-:W-:Y:S03]  /*cf30*/  FFMA.FTZ R6, R137, c[0x0][0x2d0], -R68 ;  /* 0x0000b40089067a23 */ /* 0x000fe60000010844 */
[----:B------:R2:W-:Y:S01]  /*cf40*/  MUFU.EX2 R250, R48 ;  /* 0x0000003000fa7308 */ /* 0x0005e20000000800 */
[C---:B---3--:R-:W-:Y:S02]  /*cf50*/  FMUL.FTZ R5, R2.reuse, R73 ;  /* 0x0000004902057220 */ /* 0x048fe40000410000 */
[C---:B------:R-:W-:Y:S02]  /*cf60*/  FMUL.FTZ R9, R2.reuse, R77 ;  /* 0x0000004d02097220 */ /* 0x040fe40000410000 */
[C---:B------:R-:W-:Y:S02]  /*cf70*/  FMUL.FTZ R16, R2.reuse, R84 ;  /* 0x0000005402107220 */ /* 0x040fe40000410000 */
[C---:B------:R-:W-:Y:S02]  /*cf80*/  FMUL.FTZ R17, R2.reuse, R85 ;  /* 0x0000005502117220 */ /* 0x040fe40000410000 */
[C---:B------:R-:W-:Y:S01]  /*cf90*/  FMUL.FTZ R24, R2.reuse, R92 ;  /* 0x0000005c02187220 */ /* 0x040fe20000410000 */
[----:B------:R-:W3:Y:S01]  /*cfa0*/  MUFU.EX2 R0, R0 ;  /* 0x0000000000007308 */ /* 0x000ee20000000800 */
[----:B------:R-:W-:Y:S02]  /*cfb0*/  FMUL.FTZ R25, R2, R93 ;  /* 0x0000005d02197220 */ /* 0x000fe40000410000 */
[----:B-1----:R-:W-:Y:S01]  /*cfc0*/  FFMA.FTZ R4, R139, c[0x0][0x2d0], -R148 ;  /* 0x0000b4008b047a23 */ /* 0x002fe20000010894 */
[----:B----4-:R-:W-:Y:S01]  /*cfd0*/  MOV R139, R8 ;  /* 0x00000008008b7202 */ /* 0x010fe20000000f00 */
[--C-:B------:R-:W-:Y:S02]  /*cfe0*/  FFMA.FTZ R8, R146, c[0x0][0x2d0], -R68.reuse ;  /* 0x0000b40092087a23 */ /* 0x100fe40000010844 */
[C---:B------:R-:W-:Y:S02]  /*cff0*/  FMUL.FTZ R32, R2.reuse, R100 ;  /* 0x0000006402207220 */ /* 0x040fe40000410000 */
[C---:B------:R-:W-:Y:S01]  /*d000*/  FMUL.FTZ R33, R2.reuse, R101 ;  /* 0x0000006502217220 */ /* 0x040fe20000410000 */
[----:B------:R1:W4:Y:S01]  /*d010*/  MUFU.EX2 R59, R4 ;  /* 0x00000004003b7308 */ /* 0x0003220000000800 */
[--C-:B------:R-:W-:Y:S01]  /*d020*/  FFMA.FTZ R40, R143, c[0x0][0x2d0], -R68.reuse ;  /* 0x0000b4008f287a23 */ /* 0x100fe20000010844 */
[----:B------:R-:W5:Y:S01]  /*d030*/  LDL.LU R101, [R1+0x34] ;  /* 0x0000340001657983 */ /* 0x000f620000300800 */
[C---:B------:R-:W-:Y:S02]  /*d040*/  FMUL.FTZ R41, R2.reuse, R109 ;  /* 0x0000006d02297220 */ /* 0x040fe40000410000 */
[----:B------:R-:W-:Y:S01]  /*d050*/  FFMA.FTZ R56, R151, c[0x0][0x2d0], -R68 ;  /* 0x0000b40097387a23 */ /* 0x000fe20000010844 */
[----:B------:R-:W5:Y:S01]  /*d060*/  LDL.LU R100, [R1+0x30] ;  /* 0x0000300001647983 */ /* 0x000f620000300800 */
[C---:B--2---:R-:W-:Y:S02]  /*d070*/  FMUL.FTZ R48, R2.reuse, R116 ;  /* 0x0000007402307220 */ /* 0x044fe40000410000 */
[C---:B------:R-:W-:Y:S01]  /*d080*/  FMUL.FTZ R49, R2.reuse, R117 ;  /* 0x0000007502317220 */ /* 0x040fe20000410000 */
[----:B------:R2:W-:Y:S01]  /*d090*/  MUFU.EX2 R137, R6 ;  /* 0x0000000600897308 */ /* 0x0005e20000000800 */
[C---:B------:R-:W-:Y:S02]  /*d0a0*/  FMUL.FTZ R57, R2.reuse, R125 ;  /* 0x0000007d02397220 */ /* 0x040fe40000410000 */
[----:B------:R-:W-:Y:S02]  /*d0b0*/  FMUL.FTZ R60, R2, R60 ;  /* 0x0000003c023c7220 */ /* 0x000fe40000410000 */
[C---:B---3--:R-:W-:Y:S02]  /*d0c0*/  FMUL.FTZ R10, R0.reuse, R78 ;  /* 0x0000004e000a7220 */ /* 0x048fe40000410000 */
[C---:B------:R-:W-:Y:S02]  /*d0d0*/  FMUL.FTZ R11, R0.reuse, R79 ;  /* 0x0000004f000b7220 */ /* 0x040fe40000410000 */
[C---:B------:R-:W-:Y:S01]  /*d0e0*/  FMUL.FTZ R18, R0.reuse, R86 ;  /* 0x0000005600127220 */ /* 0x040fe20000410000 */
[----:B------:R3:W-:Y:S01]  /*d0f0*/  MUFU.EX2 R252, R40 ;  /* 0x0000002800fc7308 */ /* 0x0007e20000000800 */
[C---:B------:R-:W-:Y:S02]  /*d100*/  FMUL.FTZ R19, R0.reuse, R87 ;  /* 0x0000005700137220 */ /* 0x040fe40000410000 */
[----:B------:R-:W-:Y:S01]  /*d110*/  FMUL.FTZ R26, R0, R94 ;  /* 0x0000005e001a7220 */ /* 0x000fe20000410000 */
[----:B------:R-:W-:Y:S01]  /*d120*/  LDSM.16.MT88.4 R84, [R191+0x800] ;  /* 0x00080000bf54783b */ /* 0x000fe20000004200 */
[----:B-1----:R-:W-:Y:S02]  /*d130*/  FFMA.FTZ R4, R136, c[0x0][0x2d0], -R148 ;  /* 0x0000b40088047a23 */ /* 0x002fe40000010894 */
[C---:B------:R-:W-:Y:S02]  /*d140*/  FMUL.FTZ R27, R0.reuse, R95 ;  /* 0x0000005f001b7220 */ /* 0x040fe40000410000 */
[C---:B------:R-:W-:Y:S01]  /*d150*/  FMUL.FTZ R34, R0.reuse, R102 ;  /* 0x0000006600227220 */ /* 0x040fe20000410000 */
[----:B------:R-:W1:Y:S01]  /*d160*/  MUFU.EX2 R145, R4 ;  /* 0x0000000400917308 */ /* 0x000e620000000800 */
[C---:B------:R-:W-:Y:S01]  /*d170*/  FMUL.FTZ R35, R0.reuse, R103 ;  /* 0x0000006700237220 */ /* 0x040fe20000410000 */
[----:B------:R-:W-:Y:S01]  /*d180*/  LDSM.16.MT88.4 R92, [R194+0x800] ;  /* 0x00080000c25c783b */ /* 0x000fe20000004200 */
[C---:B------:R-:W-:Y:S02]  /*d190*/  FMUL.FTZ R42, R0.reuse, R110 ;  /* 0x0000006e002a7220 */ /* 0x040fe40000410000 */
[C---:B--2---:R-:W-:Y:S02]  /*d1a0*/  FMUL.FTZ R6, R0.reuse, R74 ;  /* 0x0000004a00067220 */ /* 0x044fe40000410000 */
[C---:B------:R-:W-:Y:S02]  /*d1b0*/  FMUL.FTZ R43, R0.reuse, R111 ;  /* 0x0000006f002b7220 */ /* 0x040fe40000410000 */
[C---:B------:R-:W-:Y:S01]  /*d1c0*/  FMUL.FTZ R50, R0.reuse, R118 ;  /* 0x0000007600327220 */ /* 0x040fe20000410000 */
[----:B------:R-:W2:Y:S01]  /*d1d0*/  MUFU.EX2 R136, R8 ;  /* 0x0000000800887308 */ /* 0x000ea20000000800 */
[----:B------:R-:W-:Y:S01]  /*d1e0*/  FMUL.FTZ R51, R0, R119 ;  /* 0x0000007700337220 */ /* 0x000fe20000410000 */
[----:B----4-:R-:W-:Y:S01]  /*d1f0*/  MOV R119, R59 ;  /* 0x0000003b00777202 */ /* 0x010fe20000000f00 */
[C---:B------:R-:W-:Y:S02]  /*d200*/  FMUL.FTZ R61, R2.reuse, R61 ;  /* 0x0000003d023d7220 */ /* 0x040fe40000410000 */
[----:B---3--:R-:W-:Y:S02]  /*d210*/  FMUL.FTZ R40, R2, R108 ;  /* 0x0000006c02287220 */ /* 0x008fe40000410000 */
[C---:B------:R-:W-:Y:S01]  /*d220*/  FMUL.FTZ R62, R0.reuse, R62 ;  /* 0x0000003e003e7220 */ /* 0x040fe20000410000 */
[----:B------:R-:W-:Y:S01]  /*d230*/  LDSM.16.MT88.4 R108, [R191+0x6800] ;  /* 0x00680000bf6c783b */ /* 0x000fe20000004200 */
[----:B------:R-:W-:Y:S01]  /*d240*/  FMUL.FTZ R63, R0, R63 ;  /* 0x0000003f003f7220 */ /* 0x000fe20000410000 */
[----:B------:R3:W-:Y:S01]  /*d250*/  MUFU.EX2 R248, R56 ;  /* 0x0000003800f87308 */ /* 0x0007e20000000800 */
[C---:B------:R-:W-:Y:S02]  /*d260*/  FMUL.FTZ R64, R2.reuse, R64 ;  /* 0x0000004002407220 */ /* 0x040fe40000410000 */
[----:B------:R-:W-:Y:S01]  /*d270*/  FMUL.FTZ R65, R2, R65 ;  /* 0x0000004102417220 */ /* 0x000fe20000410000 */
[----:B-1----:R-:W-:Y:S01]  /*d280*/  F2FP.PACK_AB R74, R145, R59 ;  /* 0x0000003b914a723e */ /* 0x002fe200000000ff */
[--C-:B------:R-:W-:Y:S01]  /*d290*/  FFMA.FTZ R4, R138, c[0x0][0x2d0], -R68.reuse ;  /* 0x0000b4008a047a23 */ /* 0x100fe20000010844 */
[----:B------:R-:W-:Y:S01]  /*d2a0*/  MOV R138, R7 ;  /* 0x00000007008a7202 */ /* 0x000fe20000000f00 */
[C---:B------:R-:W-:Y:S01]  /*d2b0*/  FMUL.FTZ R7, R0.reuse, R75 ;  /* 0x0000004b00077220 */ /* 0x040fe20000410000 */
[----:B------:R-:W-:Y:S01]  /*d2c0*/  MOV R117, R145 ;  /* 0x0000009100757202 */ /* 0x000fe20000000f00 */
[C---:B------:R-:W-:Y:S01]  /*d2d0*/  FMUL.FTZ R59, R0.reuse, R127 ;  /* 0x0000007f003b7220 */ /* 0x040fe20000410000 */
[----:B------:R1:W4:Y:S01]  /*d2e0*/  MUFU.EX2 R144, R4 ;  /* 0x0000000400907308 */ /* 0x0003220000000800 */
[C---:B------:R-:W-:Y:S02]  /*d2f0*/  FMUL.FTZ R66, R0.reuse, R66 ;  /* 0x0000004200427220 */ /* 0x040fe40000410000 */
[----:B------:R-:W-:Y:S01]  /*d300*/  FMUL.FTZ R67, R0, R67 ;  /* 0x0000004300437220 */ /* 0x000fe20000410000 */
[----:B--2---:R-:W-:Y:S01]  /*d310*/  F2FP.PACK_AB R73, R136, R137 ;  /* 0x000000898849723e */ /* 0x004fe200000000ff */
[----:B------:R-:W-:Y:S02]  /*d320*/  FMUL.FTZ R8, R2, R76 ;  /* 0x0000004c02087220 */ /* 0x000fe40000410000 */
[----:B------:R-:W2:Y:S01]  /*d330*/  LDSM.16.MT88.4 R76, [R192+0x3800] ;  /* 0x00380000c04c783b */ /* 0x000ea20000004200 */
[--C-:B------:R-:W-:Y:S02]  /*d340*/  FFMA.FTZ R70, R70, c[0x0][0x2d0], -R68.reuse ;  /* 0x0000b40046467a23 */ /* 0x100fe40000010844 */
[----:B---3--:R-:W-:Y:S04]  /*d350*/  FMUL.FTZ R56, R2, R124 ;  /* 0x0000007c02387220 */ /* 0x008fe80000410000 */
[----:B------:R-:W-:Y:S01]  /*d360*/  MUFU.EX2 R70, R70 ;  /* 0x0000004600467308 */ /* 0x000fe20000000800 */
[--C-:B-1----:R-:W-:Y:S01]  /*d370*/  FFMA.FTZ R4, R140, c[0x0][0x2d0], -R68.reuse ;  /* 0x0000b4008c047a23 */ /* 0x102fe20000010844 */
[----:B----4-:R-:W-:Y:S08]  /*d380*/  MOV R118, R144 ;  /* 0x0000009000767202 */ /* 0x010ff00000000f00 */
[----:B------:R1:W3:Y:S02]  /*d390*/  MUFU.EX2 R146, R4 ;  /* 0x0000000400927308 */ /* 0x0002e40000000800 */
[----:B-1----:R-:W-:Y:S01]  /*d3a0*/  FMUL.FTZ R4, R2, R72 ;  /* 0x0000004802047220 */ /* 0x002fe20000410000 */
[----:B------:R-:W-:Y:S02]  /*d3b0*/  F2FP.PACK_AB R72, R139, R138 ;  /* 0x0000008a8b48723e */ /* 0x000fe400000000ff */
[----:B---3--:R-:W-:Y:S02]  /*d3c0*/  F2FP.PACK_AB R75, R146, R144 ;  /* 0x00000090924b723e */ /* 0x008fe400000000ff */
[----:B------:R-:W-:Y:S05]  /*d3d0*/  MOV R116, R146 ;  /* 0x0000009200747202 */ /* 0x000fea0000000f00 */
        /* <DEDUP_REMOVED lines=13> */
[----:B------:R-:W3:Y:S05]  /*d4b0*/  LDSM.16.MT88.4 R88, [R193+0x800] ;  /* 0x00080000c158783b */ /* 0x000eea0000004200 */
[C---:B------:R-:W-:Y:S07]  /*d4c0*/  HMMA.16816.F32 R20, R72.reuse, R28, R20 ;  /* 0x0000001c4814723c */ /* 0x040fee0000001814 */
[C---:B------:R-:W-:Y:S01]  /*d4d0*/  FMUL.FTZ R29, R2.reuse, R97 ;  /* 0x00000061021d7220 */ /* 0x040fe20000410000 */
[C---:B------:R-:W-:Y:S04]  /*d4e0*/  HMMA.16816.F32 R24, R72.reuse, R30, R24 ;  /* 0x0000001e4818723c */ /* 0x040fe80000001818 */
[----:B------:R-:W-:Y:S02]  /*d4f0*/  FMUL.FTZ R28, R2, R96 ;  /* 0x00000060021c7220 */ /* 0x000fe40000410000 */
[----:B------:R-:W-:Y:S02]  /*d500*/  FFMA.FTZ R96, R160, c[0x0][0x2d0], -R68 ;  /* 0x0000b400a0607a23 */ /* 0x000fe40000010844 */
[C---:B------:R-:W-:Y:S04]  /*d510*/  FMUL.FTZ R30, R0.reuse, R98 ;  /* 0x00000062001e7220 */ /* 0x040fe80000410000 */
[----:B------:R-:W-:Y:S07]  /*d520*/  FMUL.FTZ R31, R0, R99 ;  /* 0x00000063001f7220 */ /* 0x000fee0000410000 */
[C---:B------:R-:W-:Y:S07]  /*d530*/  HMMA.16816.F32 R28, R72.reuse, R36, R28 ;  /* 0x00000024481c723c */ /* 0x040fee000000181c */
[----:B------:R-:W-:Y:S01]  /*d540*/  FFMA.FTZ R36, R142, c[0x0][0x2d0], -R148 ;  /* 0x0000b4008e247a23 */ /* 0x000fe20000010894 */
[C---:B------:R-:W-:Y:S03]  /*d550*/  HMMA.16816.F32 R32, R72.reuse, R38, R32 ;  /* 0x000000264820723c */ /* 0x040fe60000001820 */
[----:B------:R4:W1:Y:S01]  /*d560*/  MUFU.EX2 R58, R36 ;  /* 0x00000024003a7308 */ /* 0x0008620000000800 */
[----:B------:R-:W-:Y:S03]  /*d570*/  FMUL.FTZ R37, R2, R105 ;  /* 0x0000006902257220 */ /* 0x000fe60000410000 */
[C---:B------:R-:W-:Y:S02]  /*d580*/  FMUL.FTZ R38, R0.reuse, R106 ;  /* 0x0000006a00267220 */ /* 0x040fe40000410000 */
[----:B------:R-:W-:Y:S03]  /*d590*/  FMUL.FTZ R39, R0, R107 ;  /* 0x0000006b00277220 */ /* 0x000fe60000410000 */
[----:B----4-:R-:W-:Y:S01]  /*d5a0*/  FMUL.FTZ R36, R2, R104 ;  /* 0x0000006802247220 */ /* 0x010fe20000410000 */
[----:B-1----:R-:W-:Y:S01]  /*d5b0*/  MOV R125, R58 ;  /* 0x0000003a007d7202 */ /* 0x002fe20000000f00 */
[----:B------:R-:W-:Y:S01]  /*d5c0*/  FMUL.FTZ R58, R0, R126 ;  /* 0x0000007e003a7220 */ /* 0x000fe20000410000 */
[----:B------:R-:W-:Y:S02]  /*d5d0*/  MOV R126, R244 ;  /* 0x000000f4007e7202 */ /* 0x000fe40000000f00 */
[----:B------:R1:W-:Y:S02]  /*d5e0*/  MUFU.EX2 R244, R96 ;  /* 0x0000006000f47308 */ /* 0x0003e40000000800 */
[C---:B------:R-:W-:Y:S07]  /*d5f0*/  HMMA.16816.F32 R36, R72.reuse, R44, R36 ;  /* 0x0000002c4824723c */ /* 0x040fee0000001824 */
[--C-:B------:R-:W-:Y:S01]  /*d600*/  FFMA.FTZ R44, R147, c[0x0][0x2d0], -R68.reuse ;  /* 0x0000b400932c7a23 */ /* 0x100fe20000010844 */
[C---:B------:R-:W-:Y:S03]  /*d610*/  HMMA.16816.F32 R40, R72.reuse, R46, R40 ;  /* 0x0000002e4828723c */ /* 0x040fe60000001828 */
[----:B------:R4:W2:Y:S01]  /*d620*/  MUFU.EX2 R251, R44 ;  /* 0x0000002c00fb7308 */ /* 0x0008a20000000800 */
[----:B------:R-:W-:Y:S03]  /*d630*/  FMUL.FTZ R45, R2, R113 ;  /* 0x00000071022d7220 */ /* 0x000fe60000410000 */
[C---:B------:R-:W-:Y:S02]  /*d640*/  FMUL.FTZ R46, R0.reuse, R114 ;  /* 0x00000072002e7220 */ /* 0x040fe40000410000 */
[----:B------:R-:W-:Y:S03]  /*d650*/  FMUL.FTZ R47, R0, R115 ;  /* 0x00000073002f7220 */ /* 0x000fe60000410000 */
[----:B-1----:R-:W-:Y:S02]  /*d660*/  FFMA.FTZ R96, R220, c[0x0][0x2d0], -R68 ;  /* 0x0000b400dc607a23 */ /* 0x002fe40000010844 */
[----:B----4-:R-:W-:Y:S07]  /*d670*/  FMUL.FTZ R44, R2, R112 ;  /* 0x00000070022c7220 */ /* 0x010fee0000410000 */
[C---:B------:R-:W-:Y:S07]  /*d680*/  HMMA.16816.F32 R44, R72.reuse, R52, R44 ;  /* 0x00000034482c723c */ /* 0x040fee000000182c */
[----:B------:R-:W-:Y:S01]  /*d690*/  FFMA.FTZ R52, R150, c[0x0][0x2d0], -R148 ;  /* 0x0000b40096347a23 */ /* 0x000fe20000010894 */
[C---:B------:R-:W-:Y:S03]  /*d6a0*/  HMMA.16816.F32 R48, R72.reuse, R54, R48 ;  /* 0x000000364830723c */ /* 0x040fe60000001830 */
[----:B------:R1:W-:Y:S01]  /*d6b0*/  MUFU.EX2 R249, R52 ;  /* 0x0000003400f97308 */ /* 0x0003e20000000800 */
[----:B------:R-:W-:Y:S03]  /*d6c0*/  FMUL.FTZ R53, R2, R121 ;  /* 0x0000007902357220 */ /* 0x000fe60000410000 */
[C---:B------:R-:W-:Y:S02]  /*d6d0*/  FMUL.FTZ R54, R0.reuse, R122 ;  /* 0x0000007a00367220 */ /* 0x040fe40000410000 */
[C---:B------:R-:W-:Y:S03]  /*d6e0*/  FMUL.FTZ R55, R0.reuse, R123 ;  /* 0x0000007b00377220 */ /* 0x040fe60000410000 */
[----:B-----5:R-:W-:Y:S04]  /*d6f0*/  FFMA.FTZ R0, R0, R100, R137 ;  /* 0x0000006400007223 */ /* 0x020fe80000010089 */
[----:B------:R-:W-:Y:S04]  /*d700*/  FADD.FTZ R0, R136, R0 ;  /* 0x0000000088007221 */ /* 0x000fe80000010000 */
[----:B------:R-:W-:Y:S02]  /*d710*/  FADD.FTZ R0, R118, R0 ;  /* 0x0000000076007221 */ /* 0x000fe40000010000 */
[C---:B-1----:R-:W-:Y:S02]  /*d720*/  FMUL.FTZ R52, R2.reuse, R120 ;  /* 0x0000007802347220 */ /* 0x042fe40000410000 */
[----:B------:R-:W-:Y:S02]  /*d730*/  FFMA.FTZ R2, R2, R101, R138 ;  /* 0x0000006502027223 */ /* 0x000fe4000001008a */
[----:B------:R-:W-:Y:S01]  /*d740*/  LDSM.16.MT88.4 R100, [R194+0x3000] ;  /* 0x00300000c264783b */ /* 0x000fe20000004200 */
[----:B------:R-:W-:Y:S02]  /*d750*/  FADD.FTZ R0, R116, R0 ;  /* 0x0000000074007221 */ /* 0x000fe40000010000 */
[C---:B--2---:R-:W-:Y:S03]  /*d760*/  HMMA.16816.F32 R52, R72.reuse, R76, R52 ;  /* 0x0000004c4834723c */ /* 0x044fe60000001834 */
[----:B------:R-:W-:Y:S02]  /*d770*/  FADD.FTZ R2, R139, R2 ;  /* 0x000000028b027221 */ /* 0x000fe40000010000 */
[----:B------:R-:W-:Y:S02]  /*d780*/  FADD.FTZ R0, R252, R0 ;  /* 0x00000000fc007221 */ /* 0x000fe40000010000 */
[----:B------:R-:W-:Y:S01]  /*d790*/  FFMA.FTZ R76, R152, c[0x0][0x2d0], -R68 ;  /* 0x0000b400984c7a23 */ /* 0x000fe20000010844 */
[C---:B------:R-:W-:Y:S03]  /*d7a0*/  HMMA.16816.F32 R56, R72.reuse, R78, R56 ;  /* 0x0000004e4838723c */ /* 0x040fe60000001838 */
[----:B------:R-:W1:Y:S01]  /*d7b0*/  MUFU.EX2 R124, R76 ;  /* 0x0000004c007c7308 */ /* 0x000e620000000800 */
[----:B------:R-:W-:Y:S02]  /*d7c0*/  FADD.FTZ R2, R119, R2 ;  /* 0x0000000277027221 */ /* 0x000fe40000010000 */
[----:B------:R-:W-:Y:S02]  /*d7d0*/  FADD.FTZ R0, R251, R0 ;  /* 0x00000000fb007221 */ /* 0x000fe40000010000 */
[C---:B------:R-:W-:Y:S04]  /*d7e0*/  HMMA.16816.F32 R60, R72.reuse, R80, R60 ;  /* 0x00000050483c723c */ /* 0x040fe8000000183c */
[----:B------:R-:W-:Y:S02]  /*d7f0*/  FADD.FTZ R2, R117, R2 ;  /* 0x0000000275027221 */ /* 0x000fe40000010000 */
[----:B------:R-:W-:Y:S01]  /*d800*/  LDSM.16.MT88.4 R116, [R193+0x6800] ;  /* 0x00680000c174783b */ /* 0x000fe20000004200 */
[----:B------:R-:W-:Y:S01]  /*d810*/  FADD.FTZ R0, R248, R0 ;  /* 0x00000000f8007221 */ /* 0x000fe20000010000 */
[----:B------:R-:W-:Y:S04]  /*d820*/  HMMA.16816.F32 R64, R72, R82, R64 ;  /* 0x000000524840723c */ /* 0x000fe80000001840 */
[----:B------:R-:W-:Y:S02]  /*d830*/  FADD.FTZ R2, R126, R2 ;  /* 0x000000027e027221 */ /* 0x000fe40000010000 */
[----:B------:R-:W-:Y:S01]  /*d840*/  LDSM.16.MT88.4 R80, [R191+0x4000] ;  /* 0x00400000bf50783b */ /* 0x000fe20000004200 */
[C---:B------:R-:W-:Y:S01]  /*d850*/  F2FP.PACK_AB R72, R125.reuse, R126 ;  /* 0x0000007e7d48723e */ /* 0x040fe200000000ff */
[----:B------:R-:W-:Y:S01]  /*d860*/  FADD.FTZ R2, R125, R2 ;  /* 0x000000027d027221 */ /* 0x000fe20000010000 */
[----:B------:R-:W-:Y:S03]  /*d870*/  F2FP.PACK_AB R73, R251, R252 ;  /* 0x000000fcfb49723e */ /* 0x000fe600000000ff */
[C---:B-1----:R-:W-:Y:S01]  /*d880*/  F2FP.PACK_AB R75, R124.reuse, R248 ;  /* 0x000000f87c4b723e */ /* 0x042fe200000000ff */
[----:B------:R-:W-:Y:S01]  /*d890*/  FADD.FTZ R0, R124, R0 ;  /* 0x000000007c007221 */ /* 0x000fe20000010000 */
[----:B------:R-:W1:Y:S01]  /*d8a0*/  LDSM.16.MT88.4 R76, [R192+0x800] ;  /* 0x00080000c04c783b */ /* 0x000e620000004200 */
[C---:B------:R-:W-:Y:S01]  /*d8b0*/  F2FP.PACK_AB R74, R249.reuse, R250 ;  /* 0x000000faf94a723e */ /* 0x040fe200000000ff */
[----:B------:R-:W-:Y:S04]  /*d8c0*/  FADD.FTZ R2, R250, R2 ;  /* 0x00000002fa027221 */ /* 0x000fe80000010000 */
[----:B------:R-:W-:Y:S02]  /*d8d0*/  FADD.FTZ R2, R249, R2 ;  /* 0x00000002f9027221 */ /* 0x000fe40000010000 */
[C---:B------:R-:W-:Y:S01]  /*d8e0*/  HMMA.16816.F32 R4, R72.reuse, R84, R4 ;  /* 0x000000544804723c */ /* 0x040fe20000001804 */
[----:B------:R-:W-:Y:S06]  /*d8f0*/  LDSM.16.MT88.4 R124, [R192+0x6800] ;  /* 0x00680000c07c783b */ /* 0x000fec0000004200 */
[--C-:B------:R-:W-:Y:S01]  /*d900*/  FFMA.FTZ R84, R153, c[0x0][0x2d0], -R148.reuse ;  /* 0x0000b40099547a23 */ /* 0x100fe20000010894 */
[C---:B------:R-:W-:Y:S03]  /*d910*/  HMMA.16816.F32 R8, R72.reuse, R86, R8 ;  /* 0x000000564808723c */ /* 0x040fe60000001808 */
[----:B------:R2:W4:Y:S05]  /*d920*/  MUFU.EX2 R107, R84 ;  /* 0x00000054006b7308 */ /* 0x00052a0000000800 */
[C---:B---3--:R-:W-:Y:S08]  /*d930*/  HMMA.16816.F32 R12, R72.reuse, R88, R12 ;  /* 0x00000058480c723c */ /* 0x048ff0000000180c */
[C---:B------:R-:W-:Y:S01]  /*d940*/  HMMA.16816.F32 R16, R72.reuse, R90, R16 ;  /* 0x0000005a4810723c */ /* 0x040fe20000001810 */
[----:B------:R-:W-:Y:S07]  /*d950*/  LDSM.16.MT88.4 R88, [R194+0x4000] ;  /* 0x00400000c258783b */ /* 0x000fee0000004200 */
[C---:B-1----:R-:W-:Y:S04]  /*d960*/  HMMA.16816.F32 R20, R72.reuse, R76, R20 ;  /* 0x0000004c4814723c */ /* 0x042fe80000001814 */
[----:B--2---:R-:W-:Y:S02]  /*d970*/  FFMA.FTZ R84, R154, c[0x0][0x2d0], -R148 ;  /* 0x0000b4009a547a23 */ /* 0x004fe40000010894 */
[----:B----4-:R-:W-:Y:S02]  /*d980*/  FADD.FTZ R2, R107, R2 ;  /* 0x000000026b027221 */ /* 0x010fe40000010000 */
[C---:B------:R-:W-:Y:S01]  /*d990*/  HMMA.16816.F32 R24, R72.reuse, R78, R24 ;  /* 0x0000004e4818723c */ /* 0x040fe20000001818 */
[----:B------:R1:W2:Y:S03]  /*d9a0*/  MUFU.EX2 R106, R84 ;  /* 0x00000054006a7308 */ /* 0x0002a60000000800 */
[----:B------:R-:W-:Y:S04]  /*d9b0*/  FFMA.FTZ R76, R155, c[0x0][0x2d0], -R68 ;  /* 0x0000b4009b4c7a23 */ /* 0x000fe80000010844 */
[C---:B------:R-:W-:Y:S03]  /*d9c0*/  HMMA.16816.F32 R28, R72.reuse, R92, R28 ;  /* 0x0000005c481c723c */ /* 0x040fe6000000181c */
[----:B------:R3:W4:Y:S04]  /*d9d0*/  MUFU.EX2 R105, R76 ;  /* 0x0000004c00697308 */ /* 0x0007280000000800 */
[----:B------:R-:W-:Y:S01]  /*d9e0*/  FFMA.FTZ R92, R158, c[0x0][0x2d0], -R148 ;  /* 0x0000b4009e5c7a23 */ /* 0x000fe20000010894 */
[C---:B------:R-:W-:Y:S05]  /*d9f0*/  HMMA.16816.F32 R32, R72.reuse, R94, R32 ;  /* 0x0000005e4820723c */ /* 0x040fea0000001820 */
[----:B------:R5:W-:Y:S03]  /*da00*/  MUFU.EX2 R246, R92 ;  /* 0x0000005c00f67308 */ /* 0x000be60000000800 */
[C---:B------:R-:W-:Y:S01]  /*da10*/  HMMA.16816.F32 R36, R72.reuse, R80, R36 ;  /* 0x000000504824723c */ /* 0x040fe20000001824 */
[----:B-1----:R-:W1:Y:S03]  /*da20*/  LDSM.16.MT88.4 R84, [R193+0x4000] ;  /* 0x00400000c154783b */ /* 0x002e660000004200 */
[----:B--2---:R-:W-:Y:S03]  /*da30*/  FADD.FTZ R2, R106, R2 ;  /* 0x000000026a027221 */ /* 0x004fe60000010000 */
[--C-:B------:R-:W-:Y:S01]  /*da40*/  FFMA.FTZ R80, R159, c[0x0][0x2d0], -R68.reuse ;  /* 0x0000b4009f507a23 */ /* 0x100fe20000010844 */
[C---:B------:R-:W-:Y:S01]  /*da50*/  HMMA.16816.F32 R40, R72.reuse, R82, R40 ;  /* 0x000000524828723c */ /* 0x040fe20000001828 */
[----:B------:R2:W-:Y:S03]  /*da60*/  MUFU.EX2 R159, R96 ;  /* 0x00000060009f7308 */ /* 0x0005e60000000800 */
[----:B---3--:R-:W-:Y:S02]  /*da70*/  FFMA.FTZ R76, R156, c[0x0][0x2d0], -R68 ;  /* 0x0000b4009c4c7a23 */ /* 0x008fe40000010844 */
[----:B----4-:R-:W-:Y:S05]  /*da80*/  FADD.FTZ R0, R105, R0 ;  /* 0x0000000069007221 */ /* 0x010fea0000010000 */
[----:B------:R3:W4:Y:S01]  /*da90*/  MUFU.EX2 R104, R76 ;  /* 0x0000004c00687308 */ /* 0x0007220000000800 */
[----:B-----5:R-:W-:Y:S09]  /*daa0*/  LDSM.16.MT88.4 R92, [R193+0x1000] ;  /* 0x00100000c15c783b */ /* 0x020ff20000004200 */
[----:B------:R-:W5:Y:S01]  /*dab0*/  MUFU.EX2 R245, R80 ;  /* 0x0000005000f57308 */ /* 0x000f620000000800 */
[----:B--2---:R-:W-:Y:S01]  /*dac0*/  LDSM.16.MT88.4 R96, [R192+0x3000] ;  /* 0x00300000c060783b */ /* 0x004fe20000004200 */
[C---:B-1----:R-:W-:Y:S03]  /*dad0*/  HMMA.16816.F32 R44, R72.reuse, R84, R44 ;  /* 0x00000054482c723c */ /* 0x042fe6000000182c */
[----:B---3--:R-:W-:Y:S02]  /*dae0*/  FFMA.FTZ R76, R157, c[0x0][0x2d0], -R148 ;  /* 0x0000b4009d4c7a23 */ /* 0x008fe40000010894 */
[----:B----4-:R-:W-:Y:S03]  /*daf0*/  FADD.FTZ R0, R104, R0 ;  /* 0x0000000068007221 */ /* 0x010fe60000010000 */
[----:B------:R1:W2:Y:S01]  /*db00*/  MUFU.EX2 R247, R76 ;  /* 0x0000004c00f77308 */ /* 0x0002a20000000800 */
[C---:B------:R-:W-:Y:S01]  /*db10*/  HMMA.16816.F32 R48, R72.reuse, R86, R48 ;  /* 0x000000564830723c */ /* 0x040fe20000001830 */
[----:B------:R-:W-:Y:S02]  /*db20*/  LDSM.16.MT88.4 R84, [R192+0x1000] ;  /* 0x00100000c054783b */ /* 0x000fe40000004200 */
[----:B-----5:R-:W-:Y:S04]  /*db30*/  FADD.FTZ R0, R245, R0 ;  /* 0x00000000f5007221 */ /* 0x020fe80000010000 */
[----:B------:R-:W-:Y:S02]  /*db40*/  FADD.FTZ R0, R244, R0 ;  /* 0x00000000f4007221 */ /* 0x000fe40000010000 */
[----:B------:R-:W-:Y:S08]  /*db50*/  LDSM.16.MT88.4 R80, [R191+0x1000] ;  /* 0x00100000bf50783b */ /* 0x000ff00000004200 */
[----:B-1----:R-:W1:Y:S01]  /*db60*/  LDSM.16.MT88.4 R76, [R192+0x4000] ;  /* 0x00400000c04c783b */ /* 0x002e620000004200 */
[----:B--2---:R-:W-:Y:S04]  /*db70*/  FADD.FTZ R2, R247, R2 ;  /* 0x00000002f7027221 */ /* 0x004fe80000010000 */
[----:B------:R-:W-:Y:S01]  /*db80*/  FADD.FTZ R2, R246, R2 ;  /* 0x00000002f6027221 */ /* 0x000fe20000010000 */
[C---:B-1----:R-:W-:Y:S08]  /*db90*/  HMMA.16816.F32 R52, R72.reuse, R76, R52 ;  /* 0x0000004c4834723c */ /* 0x042ff00000001834 */
[C---:B------:R-:W-:Y:S01]  /*dba0*/  HMMA.16816.F32 R56, R72.reuse, R78, R56 ;  /* 0x0000004e4838723c */ /* 0x040fe20000001838 */
[----:B------:R-:W1:Y:S07]  /*dbb0*/  LDSM.16.MT88.4 R76, [R194+0x1000] ;  /* 0x00100000c24c783b */ /* 0x000e6e0000004200 */
[C---:B------:R-:W-:Y:S07]  /*dbc0*/  HMMA.16816.F32 R60, R72.reuse, R88, R60 ;  /* 0x00000058483c723c */ /* 0x040fee000000183c */
[--C-:B------:R-:W-:Y:S01]  /*dbd0*/  FFMA.FTZ R88, R161, c[0x0][0x2d0], -R148.reuse ;  /* 0x0000b400a1587a23 */ /* 0x100fe20000010894 */
[----:B------:R-:W-:Y:S03]  /*dbe0*/  HMMA.16816.F32 R64, R72, R90, R64 ;  /* 0x0000005a4840723c */ /* 0x000fe60000001840 */
[----:B------:R2:W3:Y:S04]  /*dbf0*/  MUFU.EX2 R115, R88 ;  /* 0x0000005800737308 */ /* 0x0004e80000000800 */
[----:B------:R-:W-:Y:S02]  /*dc00*/  F2FP.PACK_AB R72, R106, R107 ;  /* 0x0000006b6a48723e */ /* 0x000fe400000000ff */
[----:B------:R-:W-:Y:S03]  /*dc10*/  F2FP.PACK_AB R73, R104, R105 ;  /* 0x000000696849723e */ /* 0x000fe600000000ff */
[----:B------:R-:W-:Y:S02]  /*dc20*/  F2FP.PACK_AB R74, R246, R247 ;  /* 0x000000f7f64a723e */ /* 0x000fe400000000ff */
[----:B------:R-:W-:Y:S07]  /*dc30*/  F2FP.PACK_AB R75, R244, R245 ;  /* 0x000000f5f44b723e */ /* 0x000fee00000000ff */
[C---:B------:R-:W-:Y:S03]  /*dc40*/  HMMA.16816.F32 R4, R72.reuse, R80, R4 ;  /* 0x000000504804723c */ /* 0x040fe60000001804 */
[----:B--2---:R-:W-:Y:S05]  /*dc50*/  FFMA.FTZ R88, R162, c[0x0][0x2d0], -R148 ;  /* 0x0000b400a2587a23 */ /* 0x004fea0000010894 */
[C---:B------:R-:W-:Y:S01]  /*dc60*/  HMMA.16816.F32 R8, R72.reuse, R82, R8 ;  /* 0x000000524808723c */ /* 0x040fe20000001808 */
[----:B------:R-:W2:Y:S01]  /*dc70*/  LDSM.16.MT88.4 R80, [R191+0x4800] ;  /* 0x00480000bf50783b */ /* 0x000ea20000004200 */
[----:B------:R4:W5:Y:S02]  /*dc80*/  MUFU.EX2 R114, R88 ;  /* 0x0000005800727308 */ /* 0x0009640000000800 */
[----:B---3--:R-:W-:Y:S04]  /*dc90*/  FADD.FTZ R2, R115, R2 ;  /* 0x0000000273027221 */ /* 0x008fe80000010000 */
[C---:B------:R-:W-:Y:S07]  /*dca0*/  HMMA.16816.F32 R12, R72.reuse, R92, R12 ;  /* 0x0000005c480c723c */ /* 0x040fee000000180c */
[----:B------:R-:W-:Y:S01]  /*dcb0*/  FFMA.FTZ R92, R218, c[0x0][0x2d0], -R148 ;  /* 0x0000b400da5c7a23 */ /* 0x000fe20000010894 */
[C---:B------:R-:W-:Y:S03]  /*dcc0*/  HMMA.16816.F32 R16, R72.reuse, R94, R16 ;  /* 0x0000005e4810723c */ /* 0x040fe60000001810 */
[----:B------:R3:W-:Y:S05]  /*dcd0*/  MUFU.EX2 R161, R92 ;  /* 0x0000005c00a17308 */ /* 0x0007ea0000000800 */
[C---:B------:R-:W-:Y:S01]  /*dce0*/  HMMA.16816.F32 R20, R72.reuse, R84, R20 ;  /* 0x000000544814723c */ /* 0x040fe20000001814 */
[----:B----4-:R-:W4:Y:S03]  /*dcf0*/  LDSM.16.MT88.4 R88, [R193+0x4800] ;  /* 0x00480000c158783b */ /* 0x010f260000004200 */
[----:B-----5:R-:W-:Y:S03]  /*dd00*/  FADD.FTZ R2, R114, R2 ;  /* 0x0000000272027221 */ /* 0x020fe60000010000 */
[----:B------:R-:W-:Y:S01]  /*dd10*/  FFMA.FTZ R84, R163, c[0x0][0x2d0], -R68 ;  /* 0x0000b400a3547a23 */ /* 0x000fe20000010844 */
[C---:B------:R-:W-:Y:S03]  /*dd20*/  HMMA.16816.F32 R24, R72.reuse, R86, R24 ;  /* 0x000000564818723c */ /* 0x040fe60000001818 */
[----:B------:R5:W5:Y:S05]  /*dd30*/  MUFU.EX2 R113, R84 ;  /* 0x0000005400717308 */ /* 0x000b6a0000000800 */
[C---:B-1----:R-:W-:Y:S01]  /*dd40*/  HMMA.16816.F32 R28, R72.reuse, R76, R28 ;  /* 0x0000004c481c723c */ /* 0x042fe2000000181c */
[----:B---3--:R-:W-:Y:S06]  /*dd50*/  LDSM.16.MT88.4 R92, [R193+0x1800] ;  /* 0x00180000c15c783b */ /* 0x008fec0000004200 */
[----:B------:R-:W-:Y:S01]  /*dd60*/  FFMA.FTZ R76, R217, c[0x0][0x2d0], -R148 ;  /* 0x0000b400d94c7a23 */ /* 0x000fe20000010894 */
[C---:B------:R-:W-:Y:S03]  /*dd70*/  HMMA.16816.F32 R32, R72.reuse, R78, R32 ;  /* 0x0000004e4820723c */ /* 0x040fe60000001820 */
[----:B------:R1:W3:Y:S05]  /*dd80*/  MUFU.EX2 R162, R76 ;  /* 0x0000004c00a27308 */ /* 0x0002ea0000000800 */
[C---:B--2---:R-:W-:Y:S04]  /*dd90*/  HMMA.16816.F32 R36, R72.reuse, R80, R36 ;  /* 0x000000504824723c */ /* 0x044fe80000001824 */
[----:B-----5:R-:W-:Y:S02]  /*dda0*/  FFMA.FTZ R84, R215, c[0x0][0x2d0], -R68 ;  /* 0x0000b400d7547a23 */ /* 0x020fe40000010844 */
[----:B------:R-:W-:Y:S02]  /*ddb0*/  FADD.FTZ R0, R113, R0 ;  /* 0x0000000071007221 */ /* 0x000fe40000010000 */
[C---:B------:R-:W-:Y:S01]  /*ddc0*/  HMMA.16816.F32 R40, R72.reuse, R82, R40 ;  /* 0x000000524828723c */ /* 0x040fe20000001828 */
[----:B------:R-:W2:Y:S03]  /*ddd0*/  MUFU.EX2 R112, R84 ;  /* 0x0000005400707308 */ /* 0x000ea60000000800 */
[----:B------:R-:W-:Y:S04]  /*dde0*/  FFMA.FTZ R80, R219, c[0x0][0x2d0], -R68 ;  /* 0x0000b400db507a23 */ /* 0x000fe80000010844 */
[C---:B----4-:R-:W-:Y:S03]  /*ddf0*/  HMMA.16816.F32 R44, R72.reuse, R88, R44 ;  /* 0x00000058482c723c */ /* 0x050fe6000000182c */
[----:B------:R-:W4:Y:S01]  /*de00*/  MUFU.EX2 R160, R80 ;  /* 0x0000005000a07308 */ /* 0x000f220000000800 */
[----:B-1----:R-:W-:Y:S01]  /*de10*/  LDSM.16.MT88.4 R76, [R194+0x4800] ;  /* 0x00480000c24c783b */ /* 0x002fe20000004200 */
[----:B---3--:R-:W-:Y:S03]  /*de20*/  FADD.FTZ R2, R162, R2 ;  /* 0x00000002a2027221 */ /* 0x008fe60000010000 */
[C---:B------:R-:W-:Y:S04]  /*de30*/  HMMA.16816.F32 R48, R72.reuse, R90, R48 ;  /* 0x0000005a4830723c */ /* 0x040fe80000001830 */
[----:B------:R-:W-:Y:S01]  /*de40*/  LDSM.16.MT88.4 R88, [R192+0x1800] ;  /* 0x00180000c058783b */ /* 0x000fe20000004200 */
[----:B------:R-:W-:Y:S02]  /*de50*/  FADD.FTZ R2, R161, R2 ;  /* 0x00000002a1027221 */ /* 0x000fe40000010000 */
[----:B--2---:R-:W-:Y:S05]  /*de60*/  FADD.FTZ R0, R112, R0 ;  /* 0x0000000070007221 */ /* 0x004fea0000010000 */
[----:B------:R-:W1:Y:S01]  /*de70*/  LDSM.16.MT88.4 R84, [R192+0x4800] ;  /* 0x00480000c054783b */ /* 0x000e620000004200 */
[----:B----4-:R-:W-:Y:S07]  /*de80*/  FADD.FTZ R0, R160, R0 ;  /* 0x00000000a0007221 */ /* 0x010fee0000010000 */
[----:B------:R-:W2:Y:S01]  /*de90*/  LDSM.16.MT88.4 R80, [R191+0x1800] ;  /* 0x00180000bf50783b */ /* 0x000ea20000004200 */
[----:B------:R-:W-:Y:S01]  /*dea0*/  FADD.FTZ R0, R159, R0 ;  /* 0x000000009f007221 */ /* 0x000fe20000010000 */
[C---:B-1----:R-:W-:Y:S08]  /*deb0*/  HMMA.16816.F32 R52, R72.reuse, R84, R52 ;  /* 0x000000544834723c */ /* 0x042ff00000001834 */
[C---:B------:R-:W-:Y:S01]  /*dec0*/  HMMA.16816.F32 R56, R72.reuse, R86, R56 ;  /* 0x000000564838723c */ /* 0x040fe20000001838 */
[----:B------:R-:W1:Y:S07]  /*ded0*/  LDSM.16.MT88.4 R84, [R194+0x1800] ;  /* 0x00180000c254783b */ /* 0x000e6e0000004200 */
[C---:B------:R-:W-:Y:S08]  /*dee0*/  HMMA.16816.F32 R60, R72.reuse, R76, R60 ;  /* 0x0000004c483c723c */ /* 0x040ff0000000183c */
[----:B------:R-:W-:Y:S01]  /*def0*/  HMMA.16816.F32 R64, R72, R78, R64 ;  /* 0x0000004e4840723c */ /* 0x000fe20000001840 */
[----:B------:R-:W3:Y:S06]  /*df00*/  LDSM.16.MT88.4 R76, [R191+0x5000] ;  /* 0x00500000bf4c783b */ /* 0x000eec0000004200 */
[----:B------:R-:W-:Y:S02]  /*df10*/  F2FP.PACK_AB R72, R114, R115 ;  /* 0x000000737248723e */ /* 0x000fe400000000ff */
[----:B------:R-:W-:Y:S03]  /*df20*/  F2FP.PACK_AB R73, R112, R113 ;  /* 0x000000717049723e */ /* 0x000fe600000000ff */
[----:B------:R-:W-:Y:S02]  /*df30*/  F2FP.PACK_AB R74, R161, R162 ;  /* 0x000000a2a14a723e */ /* 0x000fe400000000ff */
[----:B------:R-:W-:Y:S07]  /*df40*/  F2FP.PACK_AB R75, R159, R160 ;  /* 0x000000a09f4b723e */ /* 0x000fee00000000ff */
[C---:B--2---:R-:W-:Y:S07]  /*df50*/  HMMA.16816.F32 R4, R72.reuse, R80, R4 ;  /* 0x000000504804723c */ /* 0x044fee0000001804 */
[----:B------:R-:W-:Y:S01]  /*df60*/  FFMA.FTZ R80, R221, c[0x0][0x2d0], -R148 ;  /* 0x0000b400dd507a23 */ /* 0x000fe20000010894 */
[C---:B------:R-:W-:Y:S03]  /*df70*/  HMMA.16816.F32 R8, R72.reuse, R82, R8 ;  /* 0x000000524808723c */ /* 0x040fe60000001808 */
[----:B------:R2:W4:Y:S05]  /*df80*/  MUFU.EX2 R123, R80 ;  /* 0x00000050007b7308 */ /* 0x00052a0000000800 */
[C---:B------:R-:W-:Y:S08]  /*df90*/  HMMA.16816.F32 R12, R72.reuse, R92, R12 ;  /* 0x0000005c480c723c */ /* 0x040ff0000000180c */
[C---:B------:R-:W-:Y:S01]  /*dfa0*/  HMMA.16816.F32 R16, R72.reuse, R94, R16 ;  /* 0x0000005e4810723c */ /* 0x040fe20000001810 */
[----:B------:R-:W-:Y:S07]  /*dfb0*/  LDSM.16.MT88.4 R92, [R194+0x5000] ;  /* 0x00500000c25c783b */ /* 0x000fee0000004200 */
[C---:B------:R-:W-:Y:S01]  /*dfc0*/  HMMA.16816.F32 R20, R72.reuse, R88, R20 ;  /* 0x000000584814723c */ /* 0x040fe20000001814 */
[----:B--2---:R-:W2:Y:S03]  /*dfd0*/  LDSM.16.MT88.4 R80, [R193+0x5000] ;  /* 0x00500000c150783b */ /* 0x004ea60000004200 */
[----:B----4-:R-:W-:Y:S03]  /*dfe0*/  FADD.FTZ R2, R123, R2 ;  /* 0x000000027b027221 */ /* 0x010fe60000010000 */
[----:B------:R-:W-:Y:S01]  /*dff0*/  FFMA.FTZ R88, R222, c[0x0][0x2d0], -R148 ;  /* 0x0000b400de587a23 */ /* 0x000fe20000010894 */
[C---:B------:R-:W-:Y:S03]  /*e000*/  HMMA.16816.F32 R24, R72.reuse, R90, R24 ;  /* 0x0000005a4818723c */ /* 0x040fe60000001818 */
[----:B------:R4:W5:Y:S05]  /*e010*/  MUFU.EX2 R122, R88 ;  /* 0x00000058007a7308 */ /* 0x00096a0000000800 */
[C---:B-1----:R-:W-:Y:S07]  /*e020*/  HMMA.16816.F32 R28, R72.reuse, R84, R28 ;  /* 0x00000054481c723c */ /* 0x042fee000000181c */
[--C-:B------:R-:W-:Y:S01]  /*e030*/  FFMA.FTZ R84, R224, c[0x0][0x2d0], -R68.reuse ;  /* 0x0000b400e0547a23 */ /* 0x100fe20000010844 */
[C---:B------:R-:W-:Y:S03]  /*e040*/  HMMA.16816.F32 R32, R72.reuse, R86, R32 ;  /* 0x000000564820723c */ /* 0x040fe60000001820 */
[----:B------:R1:W-:Y:S05]  /*e050*/  MUFU.EX2 R120, R84 ;  /* 0x0000005400787308 */ /* 0x0003ea0000000800 */
[C---:B---3--:R-:W-:Y:S04]  /*e060*/  HMMA.16816.F32 R36, R72.reuse, R76, R36 ;  /* 0x0000004c4824723c */ /* 0x048fe80000001824 */
[----:B----4-:R-:W-:Y:S02]  /*e070*/  FFMA.FTZ R88, R223, c[0x0][0x2d0], -R68 ;  /* 0x0000b400df587a23 */ /* 0x010fe40000010844 */
[----:B-----5:R-:W-:Y:S02]  /*e080*/  FADD.FTZ R2, R122, R2 ;  /* 0x000000027a027221 */ /* 0x020fe40000010000 */
[C---:B------:R-:W-:Y:S01]  /*e090*/  HMMA.16816.F32 R40, R72.reuse, R78, R40 ;  /* 0x0000004e4828723c */ /* 0x040fe20000001828 */
[----:B------:R3:W4:Y:S03]  /*e0a0*/  MUFU.EX2 R121, R88 ;  /* 0x0000005800797308 */ /* 0x0007260000000800 */
[--C-:B------:R-:W-:Y:S04]  /*e0b0*/  FFMA.FTZ R76, R225, c[0x0][0x2d0], -R148.reuse ;  /* 0x0000b400e14c7a23 */ /* 0x100fe80000010894 */
[C---:B--2---:R-:W-:Y:S03]  /*e0c0*/  HMMA.16816.F32 R44, R72.reuse, R80, R44 ;  /* 0x00000050482c723c */ /* 0x044fe6000000182c */
[----:B------:R2:W-:Y:S01]  /*e0d0*/  MUFU.EX2 R157, R76 ;  /* 0x0000004c009d7308 */ /* 0x0005e20000000800 */
[----:B-1----:R-:W-:Y:S03]  /*e0e0*/  FFMA.FTZ R84, R227, c[0x0][0x2d0], -R148 ;  /* 0x0000b400e3547a23 */ /* 0x002fe60000010894 */
[----:B------:R-:W-:Y:S01]  /*e0f0*/  FFMA.FTZ R80, R229, c[0x0][0x2d0], -R68 ;  /* 0x0000b400e5507a23 */ /* 0x000fe20000010844 */
[C---:B------:R-:W-:Y:S05]  /*e100*/  HMMA.16816.F32 R48, R72.reuse, R82, R48 ;  /* 0x000000524830723c */ /* 0x040fea0000001830 */
[----:B------:R1:W5:Y:S01]  /*e110*/  MUFU.EX2 R158, R84 ;  /* 0x00000054009e7308 */ /* 0x0003620000000800 */
[----:B---3--:R-:W3:Y:S01]  /*e120*/  LDSM.16.MT88.4 R88, [R192+0x5000] ;  /* 0x00500000c058783b */ /* 0x008ee20000004200 */
[----:B----4-:R-:W-:Y:S08]  /*e130*/  FADD.FTZ R0, R121, R0 ;  /* 0x0000000079007221 */ /* 0x010ff00000010000 */
[----:B------:R4:W-:Y:S01]  /*e140*/  MUFU.EX2 R155, R80 ;  /* 0x00000050009b7308 */ /* 0x0009e20000000800 */
[----:B------:R-:W-:Y:S02]  /*e150*/  FADD.FTZ R0, R120, R0 ;  /* 0x0000000078007221 */ /* 0x000fe40000010000 */
[----:B--2---:R-:W-:Y:S07]  /*e160*/  FFMA.FTZ R76, R226, c[0x0][0x2d0], -R68 ;  /* 0x0000b400e24c7a23 */ /* 0x004fee0000010844 */
[----:B------:R2:W2:Y:S01]  /*e170*/  MUFU.EX2 R156, R76 ;  /* 0x0000004c009c7308 */ /* 0x0004a20000000800 */
[----:B-1----:R-:W-:Y:S01]  /*e180*/  LDSM.16.MT88.4 R84, [R193+0x2000] ;  /* 0x00200000c154783b */ /* 0x002fe20000004200 */
[----:B-----5:R-:W-:Y:S04]  /*e190*/  FADD.FTZ R2, R158, R2 ;  /* 0x000000029e027221 */ /* 0x020fe80000010000 */
[----:B------:R-:W-:Y:S03]  /*e1a0*/  FADD.FTZ R2, R157, R2 ;  /* 0x000000029d027221 */ /* 0x000fe60000010000 */
[----:B----4-:R-:W-:Y:S01]  /*e1b0*/  LDSM.16.MT88.4 R80, [R192+0x2000] ;  /* 0x00200000c050783b */ /* 0x010fe20000004200 */
[C---:B---3--:R-:W-:Y:S07]  /*e1c0*/  HMMA.16816.F32 R52, R72.reuse, R88, R52 ;  /* 0x000000584834723c */ /* 0x048fee0000001834 */
[----:B--2---:R-:W1:Y:S01]  /*e1d0*/  LDSM.16.MT88.4 R76, [R191+0x2000] ;  /* 0x00200000bf4c783b */ /* 0x004e620000004200 */
[----:B------:R-:W-:Y:S04]  /*e1e0*/  FADD.FTZ R0, R156, R0 ;  /* 0x000000009c007221 */ /* 0x000fe80000010000 */
[----:B------:R-:W-:Y:S01]  /*e1f0*/  FADD.FTZ R0, R155, R0 ;  /* 0x000000009b007221 */ /* 0x000fe20000010000 */
[C---:B------:R-:W-:Y:S02]  /*e200*/  HMMA.16816.F32 R56, R72.reuse, R90, R56 ;  /* 0x0000005a4838723c */ /* 0x040fe40000001838 */
[----:B------:R-:W2:Y:S06]  /*e210*/  LDSM.16.MT88.4 R88, [R194+0x2000] ;  /* 0x00200000c258783b */ /* 0x000eac0000004200 */
        /* <DEDUP_REMOVED lines=8> */
[C---:B-1----:R-:W-:Y:S01]  /*e2a0*/  HMMA.16816.F32 R4, R72.reuse, R76, R4 ;  /* 0x0000004c4804723c */ /* 0x042fe20000001804 */
[----:B---3--:R-:W-:Y:S06]  /*e2b0*/  LDSM.16.MT88.4 R92, [R193+0x2800] ;  /* 0x00280000c15c783b */ /* 0x008fec0000004200 */
[--C-:B------:R-:W-:Y:S01]  /*e2c0*/  FFMA.FTZ R76, R230, c[0x0][0x2d0], -R148.reuse ;  /* 0x0000b400e64c7a23 */ /* 0x100fe20000010894 */
[C---:B------:R-:W-:Y:S03]  /*e2d0*/  HMMA.16816.F32 R8, R72.reuse, R78, R8 ;  /* 0x0000004e4808723c */ /* 0x040fe60000001808 */
[----:B------:R1:W3:Y:S05]  /*e2e0*/  MUFU.EX2 R154, R76 ;  /* 0x0000004c009a7308 */ /* 0x0002ea0000000800 */
[C---:B------:R-:W-:Y:S07]  /*e2f0*/  HMMA.16816.F32 R12, R72.reuse, R84, R12 ;  /* 0x00000054480c723c */ /* 0x040fee000000180c */
[----:B------:R-:W-:Y:S01]  /*e300*/  FFMA.FTZ R84, R231, c[0x0][0x2d0], -R148 ;  /* 0x0000b400e7547a23 */ /* 0x000fe20000010894 */
[C---:B------:R-:W-:Y:S03]  /*e310*/  HMMA.16816.F32 R16, R72.reuse, R86, R16 ;  /* 0x000000564810723c */ /* 0x040fe60000001810 */
[----:B------:R4:W5:Y:S05]  /*e320*/  MUFU.EX2 R153, R84 ;  /* 0x0000005400997308 */ /* 0x00096a0000000800 */
[C---:B------:R-:W-:Y:S01]  /*e330*/  HMMA.16816.F32 R20, R72.reuse, R80, R20 ;  /* 0x000000504814723c */ /* 0x040fe20000001814 */
[----:B-1----:R-:W1:Y:S03]  /*e340*/  LDSM.16.MT88.4 R76, [R191+0x5800] ;  /* 0x00580000bf4c783b */ /* 0x002e660000004200 */
[----:B---3--:R-:W-:Y:S03]  /*e350*/  FADD.FTZ R2, R154, R2 ;  /* 0x000000029a027221 */ /* 0x008fe60000010000 */
[----:B------:R-:W-:Y:S01]  /*e360*/  FFMA.FTZ R80, R233, c[0x0][0x2d0], -R68 ;  /* 0x0000b400e9507a23 */ /* 0x000fe20000010844 */
[C---:B------:R-:W-:Y:S03]  /*e370*/  HMMA.16816.F32 R24, R72.reuse, R82, R24 ;  /* 0x000000524818723c */ /* 0x040fe60000001818 */
[----:B------:R3:W3:Y:S05]  /*e380*/  MUFU.EX2 R152, R80 ;  /* 0x0000005000987308 */ /* 0x0006ea0000000800 */
[C---:B--2---:R-:W-:Y:S01]  /*e390*/  HMMA.16816.F32 R28, R72.reuse, R88, R28 ;  /* 0x00000058481c723c */ /* 0x044fe2000000181c */
[----:B----4-:R-:W2:Y:S03]  /*e3a0*/  LDSM.16.MT88.4 R84, [R193+0x5800] ;  /* 0x00580000c154783b */ /* 0x010ea60000004200 */
[----:B-----5:R-:W-:Y:S04]  /*e3b0*/  FADD.FTZ R2, R153, R2 ;  /* 0x0000000299027221 */ /* 0x020fe80000010000 */
[C---:B------:R-:W-:Y:S01]  /*e3c0*/  HMMA.16816.F32 R32, R72.reuse, R90, R32 ;  /* 0x0000005a4820723c */ /* 0x040fe20000001820 */
[----:B------:R-:W-:Y:S03]  /*e3d0*/  LDSM.16.MT88.4 R88, [R194+0x5800] ;  /* 0x00580000c258783b */ /* 0x000fe60000004200 */
[----:B---3--:R-:W-:Y:S02]  /*e3e0*/  FFMA.FTZ R80, R234, c[0x0][0x2d0], -R68 ;  /* 0x0000b400ea507a23 */ /* 0x008fe40000010844 */
[----:B------:R-:W-:Y:S02]  /*e3f0*/  FADD.FTZ R0, R152, R0 ;  /* 0x0000000098007221 */ /* 0x000fe40000010000 */
[----:B------:R3:W4:Y:S01]  /*e400*/  MUFU.EX2 R151, R80 ;  /* 0x0000005000977308 */ /* 0x0007220000000800 */
[C---:B-1----:R-:W-:Y:S07]  /*e410*/  HMMA.16816.F32 R36, R72.reuse, R76, R36 ;  /* 0x0000004c4824723c */ /* 0x042fee0000001824 */
[----:B------:R-:W-:Y:S01]  /*e420*/  FFMA.FTZ R76, R236, c[0x0][0x2d0], -R68 ;  /* 0x0000b400ec4c7a23 */ /* 0x000fe20000010844 */
[C---:B------:R-:W-:Y:S03]  /*e430*/  HMMA.16816.F32 R40, R72.reuse, R78, R40 ;  /* 0x0000004e4828723c */ /* 0x040fe60000001828 */
[----:B------:R1:W5:Y:S05]  /*e440*/  MUFU.EX2 R147, R76 ;  /* 0x0000004c00937308 */ /* 0x00036a0000000800 */
[C---:B--2---:R-:W-:Y:S04]  /*e450*/  HMMA.16816.F32 R44, R72.reuse, R84, R44 ;  /* 0x00000054482c723c */ /* 0x044fe8000000182c */
[----:B---3--:R-:W-:Y:S03]  /*e460*/  FFMA.FTZ R80, R232, c[0x0][0x2d0], -R148 ;  /* 0x0000b400e8507a23 */ /* 0x008fe60000010894 */
[----:B------:R-:W-:Y:S01]  /*e470*/  FFMA.FTZ R84, R237, c[0x0][0x2d0], -R68 ;  /* 0x0000b400ed547a23 */ /* 0x000fe20000010844 */
[C---:B------:R-:W-:Y:S01]  /*e480*/  HMMA.16816.F32 R48, R72.reuse, R86, R48 ;  /* 0x000000564830723c */ /* 0x040fe20000001830 */
[----:B------:R2:W3:Y:S03]  /*e490*/  MUFU.EX2 R150, R80 ;  /* 0x0000005000967308 */ /* 0x0004e60000000800 */
[----:B----4-:R-:W-:Y:S01]  /*e4a0*/  FADD.FTZ R0, R151, R0 ;  /* 0x0000000097007221 */ /* 0x010fe20000010000 */
[----:B-1----:R-:W-:Y:S06]  /*e4b0*/  LDSM.16.MT88.4 R76, [R191+0x2800] ;  /* 0x00280000bf4c783b */ /* 0x002fec0000004200 */
[----:B------:R1:W4:Y:S01]  /*e4c0*/  MUFU.EX2 R146, R84 ;  /* 0x0000005400927308 */ /* 0x0003220000000800 */
[----:B-----5:R-:W-:Y:S01]  /*e4d0*/  FADD.FTZ R0, R147, R0 ;  /* 0x0000000093007221 */ /* 0x020fe20000010000 */
[----:B--2---:R-:W2:Y:S01]  /*e4e0*/  LDSM.16.MT88.4 R80, [R192+0x5800] ;  /* 0x00580000c050783b */ /* 0x004ea20000004200 */
[----:B---3--:R-:W-:Y:S07]  /*e4f0*/  FADD.FTZ R2, R150, R2 ;  /* 0x0000000296027221 */ /* 0x008fee0000010000 */
[----:B-1----:R-:W1:Y:S01]  /*e500*/  LDSM.16.MT88.4 R84, [R192+0x2800] ;  /* 0x00280000c054783b */ /* 0x002e620000004200 */
[C---:B--2---:R-:W-:Y:S08]  /*e510*/  HMMA.16816.F32 R52, R72.reuse, R80, R52 ;  /* 0x000000504834723c */ /* 0x044ff00000001834 */
        /* <DEDUP_REMOVED lines=9> */
[----:B----4-:R-:W-:Y:S07]  /*e5b0*/  F2FP.PACK_AB R75, R146, R147 ;  /* 0x00000093924b723e */ /* 0x010fee00000000ff */
[C---:B------:R-:W-:Y:S01]  /*e5c0*/  HMMA.16816.F32 R4, R72.reuse, R76, R4 ;  /* 0x0000004c4804723c */ /* 0x040fe20000001804 */
[----:B---3--:R-:W-:Y:S07]  /*e5d0*/  LDSM.16.MT88.4 R88, [R193+0x6000] ;  /* 0x00600000c158783b */ /* 0x008fee0000004200 */
[C---:B------:R-:W-:Y:S01]  /*e5e0*/  HMMA.16816.F32 R8, R72.reuse, R78, R8 ;  /* 0x0000004e4808723c */ /* 0x040fe20000001808 */
[----:B------:R-:W3:Y:S07]  /*e5f0*/  LDSM.16.MT88.4 R76, [R191+0x6000] ;  /* 0x00600000bf4c783b */ /* 0x000eee0000004200 */
[C---:B------:R-:W-:Y:S07]  /*e600*/  HMMA.16816.F32 R12, R72.reuse, R92, R12 ;  /* 0x0000005c480c723c */ /* 0x040fee000000180c */
[--C-:B------:R-:W-:Y:S01]  /*e610*/  FFMA.FTZ R92, R242, c[0x0][0x2d0], -R148.reuse ;  /* 0x0000b400f25c7a23 */ /* 0x100fe20000010894 */
[C---:B------:R-:W-:Y:S03]  /*e620*/  HMMA.16816.F32 R16, R72.reuse, R94, R16 ;  /* 0x0000005e4810723c */ /* 0x040fe60000001810 */
[----:B------:R4:W-:Y:S05]  /*e630*/  MUFU.EX2 R141, R92 ;  /* 0x0000005c008d7308 */ /* 0x0009ea0000000800 */
[C---:B-1----:R-:W-:Y:S07]  /*e640*/  HMMA.16816.F32 R20, R72.reuse, R84, R20 ;  /* 0x000000544814723c */ /* 0x042fee0000001814 */
[----:B------:R-:W-:Y:S01]  /*e650*/  FFMA.FTZ R84, R239, c[0x0][0x2d0], -R148 ;  /* 0x0000b400ef547a23 */ /* 0x000fe20000010894 */
[C---:B------:R-:W-:Y:S03]  /*e660*/  HMMA.16816.F32 R24, R72.reuse, R86, R24 ;  /* 0x000000564818723c */ /* 0x040fe60000001818 */
[----:B------:R1:W5:Y:S05]  /*e670*/  MUFU.EX2 R144, R84 ;  /* 0x0000005400907308 */ /* 0x00036a0000000800 */
[C---:B--2---:R-:W-:Y:S01]  /*e680*/  HMMA.16816.F32 R28, R72.reuse, R80, R28 ;  /* 0x00000050481c723c */ /* 0x044fe2000000181c */
[----:B----4-:R-:W-:Y:S06]  /*e690*/  LDSM.16.MT88.4 R92, [R193+0x3000] ;  /* 0x00300000c15c783b */ /* 0x010fec0000004200 */
[--C-:B------:R-:W-:Y:S01]  /*e6a0*/  FFMA.FTZ R80, R241, c[0x0][0x2d0], -R68.reuse ;  /* 0x0000b400f1507a23 */ /* 0x100fe20000010844 */
[C---:B------:R-:W-:Y:S03]  /*e6b0*/  HMMA.16816.F32 R32, R72.reuse, R82, R32 ;  /* 0x000000524820723c */ /* 0x040fe60000001820 */
[----:B------:R2:W-:Y:S05]  /*e6c0*/  MUFU.EX2 R142, R80 ;  /* 0x00000050008e7308 */ /* 0x0005ea0000000800 */
[C---:B---3--:R-:W-:Y:S04]  /*e6d0*/  HMMA.16816.F32 R36, R72.reuse, R76, R36 ;  /* 0x0000004c4824723c */ /* 0x048fe80000001824 */
[--C-:B-1----:R-:W-:Y:S01]  /*e6e0*/  FFMA.FTZ R84, R240, c[0x0][0x2d0], -R68.reuse ;  /* 0x0000b400f0547a23 */ /* 0x102fe20000010844 */
[----:B-----5:R-:W-:Y:S01]  /*e6f0*/  F2FP.PACK_AB R136, R144, R145 ;  /* 0x000000919088723e */ /* 0x020fe200000000ff */
[----:B------:R-:W-:Y:S02]  /*e700*/  FFMA.FTZ R68, R71, c[0x0][0x2d0], -R68 ;  /* 0x0000b40047447a23 */ /* 0x000fe40000010844 */
[C---:B------:R-:W-:Y:S01]  /*e710*/  HMMA.16816.F32 R40, R72.reuse, R78, R40 ;  /* 0x0000004e4828723c */ /* 0x040fe20000001828 */
[----:B------:R1:W3:Y:S03]  /*e720*/  MUFU.EX2 R143, R84 ;  /* 0x00000054008f7308 */ /* 0x0002e60000000800 */
[----:B------:R-:W-:Y:S04]  /*e730*/  FFMA.FTZ R76, R243, c[0x0][0x2d0], -R148 ;  /* 0x0000b400f34c7a23 */ /* 0x000fe80000010894 */
[C---:B------:R-:W-:Y:S03]  /*e740*/  HMMA.16816.F32 R44, R72.reuse, R88, R44 ;  /* 0x00000058482c723c */ /* 0x040fe6000000182c */
[----:B------:R4:W5:Y:S01]  /*e750*/  MUFU.EX2 R140, R76 ;  /* 0x0000004c008c7308 */ /* 0x0009620000000800 */
[----:B--2---:R-:W-:Y:S04]  /*e760*/  LDSM.16.MT88.4 R80, [R194+0x6000] ;  /* 0x00600000c250783b */ /* 0x004fe80000004200 */
[C---:B------:R-:W-:Y:S05]  /*e770*/  HMMA.16816.F32 R48, R72.reuse, R90, R48 ;  /* 0x0000005a4830723c */ /* 0x040fea0000001830 */
[----:B------:R-:W2:Y:S01]  /*e780*/  MUFU.EX2 R68, R68 ;  /* 0x0000004400447308 */ /* 0x000ea20000000800 */
[----:B-1----:R-:W1:Y:S01]  /*e790*/  LDSM.16.MT88.4 R84, [R192+0x6000] ;  /* 0x00600000c054783b */ /* 0x002e620000004200 */
[----:B---3--:R-:W-:Y:S07]  /*e7a0*/  F2FP.PACK_AB R137, R142, R143 ;  /* 0x0000008f8e89723e */ /* 0x008fee00000000ff */
[----:B----4-:R-:W3:Y:S01]  /*e7b0*/  LDSM.16.MT88.4 R76, [R191+0x3000] ;  /* 0x00300000bf4c783b */ /* 0x010ee20000004200 */
[----:B-----5:R-:W-:Y:S02]  /*e7c0*/  F2FP.PACK_AB R138, R140, R141 ;  /* 0x0000008d8c8a723e */ /* 0x020fe400000000ff */
[----:B--2---:R-:W-:Y:S01]  /*e7d0*/  F2FP.PACK_AB R139, R68, R70 ;  /* 0x00000046448b723e */ /* 0x004fe200000000ff */
[C---:B-1----:R-:W-:Y:S08]  /*e7e0*/  HMMA.16816.F32 R52, R72.reuse, R84, R52 ;  /* 0x000000544834723c */ /* 0x042ff00000001834 */
[C---:B------:R-:W-:Y:S08]  /*e7f0*/  HMMA.16816.F32 R56, R72.reuse, R86, R56 ;  /* 0x000000564838723c */ /* 0x040ff00000001838 */
[C---:B------:R-:W-:Y:S08]  /*e800*/  HMMA.16816.F32 R60, R72.reuse, R80, R60 ;  /* 0x00000050483c723c */ /* 0x040ff0000000183c */
[----:B------:R-:W-:Y:S08]  /*e810*/  HMMA.16816.F32 R64, R72, R82, R64 ;  /* 0x000000524840723c */ /* 0x000ff00000001840 */
[C---:B---3--:R-:W-:Y:S01]  /*e820*/  HMMA.16816.F32 R72, R136.reuse, R76, R4 ;  /* 0x0000004c8848723c */ /* 0x048fe20000001804 */
        /* <DEDUP_REMOVED lines=30> */
.L_x_1025:
[----:B------:R-:W-:Y:S02]  /*ea10*/  MOV R7, 0x1f ;  /* 0x0000001f00077802 */ /* 0x000fe40000000f00 */
[----:B------:R-:W-:Y:S01]  /*ea20*/  MOV R6, 0xffffffff ;  /* 0xffffffff00067802 */ /* 0x000fe20000000f00 */
[----:B------:R-:W-:Y:S05]  /*ea30*/  BRA.DIV ~URZ, `(.L_x_1029) ;  /* 0x000048227f007947 */ /* 0x000fea000b800000 */
[----:B-1----:R-:W2:Y:S04]  /*ea40*/  LDL R2, [R1+0x34] ;  /* 0x0000340001027983 */ /* 0x002ea80000100800 */
[----:B--2---:R1:W2:Y:S02]  /*ea50*/  SHFL.BFLY PT, R0, R2, 0x2, 0x1f ;  /* 0x0c401f0002007f89 */ /* 0x0042a400000e0000 */
.L_x_1096:
        /* <DEDUP_REMOVED lines=9> */
.L_x_1097:
        /* <DEDUP_REMOVED lines=85> */
.L_x_1016:
        /* <DEDUP_REMOVED lines=19> */
.L_x_1032:
[----:B--2---:R-:W-:Y:S05]  /*f170*/  BSYNC B0 ;  /* 0x0000000000007941 */ /* 0x004fea0003800000 */
.L_x_1031:
        /* <DEDUP_REMOVED lines=106> */
.L_x_1035:
        /* <DEDUP_REMOVED lines=8> */
[----:B------:R1:W1:Y:S08]  /*f8a0*/  LDC.64 R4, c[0x0][R2+0x170] ;  /* 0x00005c0002047b82 */ /* 0x0002700000000a00 */
[----:B------:R1:W3:Y:S08]  /*f8b0*/  LDC.64 R12, c[0x0][R2+0x168] ;  /* 0x00005a00020c7b82 */ /* 0x0002f00000000a00 */
[----:B------:R1:W2:Y:S08]  /*f8c0*/  LDC.64 R16, c[0x0][R2+0x178] ;  /* 0x00005e0002107b82 */ /* 0x0002b00000000a00 */
[----:B------:R1:W2:Y:S01]  /*f8d0*/  LDC.64 R18, c[0x0][R2+0x160] ;  /* 0x0000580002127b82 */ /* 0x0002a20000000a00 */
[----:B------:R-:W-:-:S04]  /*f8e0*/  ISETP.NE.U32.AND P0, PT, RZ, c[0x0][0x500], PT ;  /* 0x00014000ff007a0c */ /* 0x000fc80003f05070 */
[----:B------:R-:W-:-:S04]  /*f8f0*/  ISETP.NE.AND.EX P0, PT, RZ, c[0x0][0x504], PT, P0 ;  /* 0x00014100ff007a0c */ /* 0x000fc80003f05300 */
[----:B------:R-:W-:Y:S02]  /*f900*/  SEL R8, R8, RZ, !P0 ;  /* 0x000000ff08087207 */ /* 0x000fe40004000000 */
[----:B------:R-:W-:Y:S01]  /*f910*/  SEL R3, R7, RZ, !P0 ;  /* 0x000000ff07037207 */ /* 0x000fe20004000000 */
[----:B-1----:R-:W-:-:S05]  /*f920*/  IMAD.MOV.U32 R2, RZ, RZ, c[0x0][0x4e8] ;  /* 0x00013a00ff027624 */ /* 0x002fca00078e00ff */
[----:B------:R-:W-:Y:S01]  /*f930*/  ISETP.NE.AND P3, PT, R2, 0x1, PT ;  /* 0x000000010200780c */ /* 0x000fe20003f65270 */
[----:B------:R-:W-:-:S04]  /*f940*/  IMAD R2, R5, R8, RZ ;  /* 0x0000000805027224 */ /* 0x000fc800078e02ff */
[C---:B------:R-:W-:Y:S02]  /*f950*/  IMAD R11, R4.reuse, R3, R2 ;  /* 0x00000003040b7224 */ /* 0x040fe400078e0202 */
[----:B------:R-:W-:Y:S01]  /*f960*/  IMAD.WIDE.U32 R4, R4, R8, RZ ;  /* 0x0000000804047225 */ /* 0x000fe200078e00ff */
[----:B------:R-:W1:Y:S03]  /*f970*/  S2R R24, SR_TID.X ;  /* 0x0000000000187919 */ /* 0x000e660000002100 */
[----:B--2---:R-:W-:-:S04]  /*f980*/  IMAD.IADD R9, R6, 0x1, R43 ;  /* 0x0000000106097824 */ /* 0x004fc800078e022b */
        /* <DEDUP_REMOVED lines=26> */
[----:B-1----:R-:W-:Y:S01]  /*fb30*/  SHF.R.S32.HI R22, RZ, 0x1f, R24 ;  /* 0x0000001fff167819 */ /* 0x002fe20000011418 */
        /* <DEDUP_REMOVED lines=9> */
[----:B------:R-:W-:Y:S01]  /*fbd0*/  SHFL.IDX PT, R4, R4, 0x1, 0x1c1f ;  /* 0x003c1f0004047f89 */ /* 0x000fe200000e0000 */
[----:B------:R-:W-:-:S03]  /*fbe0*/  IMAD R11, R14, c[0x0][0x4e8], RZ ;  /* 0x00013a000e0b7a24 */ /* 0x000fc600078e02ff */
[----:B------:R2:W3:Y:S01]  /*fbf0*/  SHFL.IDX PT, R5, R2, 0x1, 0x1c1f ;  /* 0x003c1f0002057f89 */ /* 0x0004e200000e0000 */
[----:B------:R-:W-:Y:S01]  /*fc00*/  LOP3.LUT P0, RZ, R22, 0x3, RZ, 0xc0, !PT ;  /* 0x0000000316ff7812 */ /* 0x000fe2000780c0ff */
[----:B--2---:R-:W-:-:S05]  /*fc10*/  IMAD.IADD R2, R23, 0x1, R43 ;  /* 0x0000000117027824 */ /* 0x004fca00078e022b */
        /* <DEDUP_REMOVED lines=37> */
[----:B------:R-:W-:-:S05]  /*fe70*/  IADD3 R4, R43, R4, RZ ;  /* 0x000000042b047210 */ /* 0x000fca0007ffe0ff */
        /* <DEDUP_REMOVED lines=9> */
[----:B------:R-:W-:Y:S02]  /*ff10*/  IADD3 R6, R42, R43, RZ ;  /* 0x0000002b2a067210 */ /* 0x000fe40007ffe0ff */
        /* <DEDUP_REMOVED lines=10> */
.L_x_1098:
[----:B------:R-:W-:Y:S05]  /*ffc0*/  BRA.DIV ~URZ, `(.L_x_1038) ;  /* 0x000034727f007947 */ /* 0x000fea000b800000 */
[----:B------:R3:W4:Y:S02]  /*ffd0*/  SHFL.IDX PT, R0, R8, RZ, 0x181f ;  /* 0x00181fff08007589 */ /* 0x00072400000e0000 */
.L_x_1099:
        /* <DEDUP_REMOVED lines=13> */
.L_x_1040:
[----:B------:R-:W-:Y:S05]  /*100b0*/  BSYNC B0 ;  /* 0x0000000000007941 */ /* 0x000fea0003800000 */
.L_x_1039:
[----:B------:R-:W-:Y:S05]  /*100c0*/  BRA.DIV ~URZ, `(.L_x_1041) ;  /* 0x000033d27f007947 */ /* 0x000fea000b800000 */
[----:B--2---:R2:W1:Y:S04]  /*100d0*/  SHFL.IDX PT, R9, R7, 0x1, 0x181f ;  /* 0x00381f0007097f89 */ /* 0x00446800000e0000 */
[----:B----4-:R2:W4:Y:S02]  /*100e0*/  SHFL.IDX PT, R0, R8, 0x1, 0x181f ;  /* 0x00381f0008007f89 */ /* 0x01052400000e0000 */
.L_x_1100:
        /* <DEDUP_REMOVED lines=14> */
.L_x_1043:
[----:B------:R-:W-:Y:S05]  /*101d0*/  BSYNC B0 ;  /* 0x0000000000007941 */ /* 0x000fea0003800000 */
.L_x_1042:
[----:B------:R-:W-:Y:S05]  /*101e0*/  BRA.DIV ~URZ, `(.L_x_1044) ;  /* 0x000033727f007947 */ /* 0x000fea000b800000 */
[----:B-1----:R1:W2:Y:S02]  /*101f0*/  SHFL.IDX PT, R9, R7, 0x2, 0x181f ;  /* 0x00581f0007097f89 */ /* 0x0022a400000e0000 */
.L_x_1101:
[----:B------:R-:W-:Y:S05]  /*10200*/  BRA.DIV ~URZ, `(.L_x_1045) ;  /* 0x000033c27f007947 */ /* 0x000fea000b800000 */
[----:B----4-:R4:W1:Y:S02]  /*10210*/  SHFL.IDX PT, R0, R8, 0x2, 0x181f ;  /* 0x00581f0008007f89 */ /* 0x01086400000e0000 */
.L_x_1102:
        /* <DEDUP_REMOVED lines=14> */
.L_x_1047:
[----:B------:R-:W-:Y:S05]  /*10300*/  BSYNC B0 ;  /* 0x0000000000007941 */ /* 0x000fea0003800000 */
.L_x_1046:
[----:B------:R-:W-:Y:S05]  /*10310*/  BRA.DIV ~URZ, `(.L_x_1048) ;  /* 0x000033127f007947 */ /* 0x000fea000b800000 */
[----:B-12---:R-:W1:Y:S04]  /*10320*/  SHFL.IDX PT, R7, R7, 0x3, 0x181f ;  /* 0x00781f0007077f89 */ /* 0x006e6800000e0000 */
[----:B------:R2:W3:Y:S02]  /*10330*/  SHFL.IDX PT, R0, R8, 0x3, 0x181f ;  /* 0x00781f0008007f89 */ /* 0x0004e400000e0000 */
.L_x_1103:
        /* <DEDUP_REMOVED lines=15> */
.L_x_1036:
        /* <DEDUP_REMOVED lines=34> */
.L_x_1104:
[----:B------:R-:W-:Y:S05]  /*10650*/  BRA.DIV ~URZ, `(.L_x_1051) ;  /* 0x000031027f007947 */ /* 0x000fea000b800000 */
[----:B------:R3:W4:Y:S02]  /*10660*/  SHFL.IDX PT, R0, R28, RZ, 0x1c1f ;  /* 0x001c1fff1c007589 */ /* 0x00072400000e0000 */
.L_x_1105:
        /* <DEDUP_REMOVED lines=98> */
.L_x_1053:
[----:B------:R-:W-:Y:S05]  /*10c90*/  BSYNC B0 ;  /* 0x0000000000007941 */ /* 0x000fea0003800000 */
.L_x_1052:
[----:B------:R-:W-:Y:S05]  /*10ca0*/  BRA.DIV ~URZ, `(.L_x_1054) ;  /* 0x00002b127f007947 */ /* 0x000fea000b800000 */
[----:B--2---:R2:W1:Y:S04]  /*10cb0*/  SHFL.IDX PT, R4, R14, 0x1, 0x1c1f ;  /* 0x003c1f000e047f89 */ /* 0x00446800000e0000 */
[----:B----4-:R2:W4:Y:S02]  /*10cc0*/  SHFL.IDX PT, R0, R28, 0x1, 0x1c1f ;  /* 0x003c1f001c007f89 */ /* 0x01052400000e0000 */
.L_x_1106:
        /* <DEDUP_REMOVED lines=8> */
[C---:B------:R-:W-:Y:S02]  /*10d50*/  @!P0 LEA R2, P3, R12.reuse, R0, 0x2 ;  /* 0x000000000c028211 */ /* 0x040fe400078610ff */
        /* <DEDUP_REMOVED lines=62> */
.L_x_1034:
        /* <DEDUP_REMOVED lines=21> */
.L_x_1055:
        /* <DEDUP_REMOVED lines=57> */
.L_x_1057:
[----:B------:R-:W-:Y:S05]  /*11620*/  BSYNC B0 ;  /* 0x0000000000007941 */ /* 0x000fea0003800000 */
.L_x_1056:
        /* <DEDUP_REMOVED lines=20> */
[----:B------:R-:W-:-:S03]  /*11770*/  IMAD.IADD R4, R11, 0x1, R4 ;  /* 0x000000010b047824 */ /* 0x000fc600078e0204 */
[----:B------:R-:W-:Y:S01]  /*11780*/  IADD3 R3, R3, R8, RZ ;  /* 0x0000000803037210 */ /* 0x000fe20007ffe0ff */
[----:B------:R-:W-:Y:S01]  /*11790*/  @P0 IMAD.HI.U32 R6, R4, c[0x0][0x4ec], RZ ;  /* 0x00013b0004060a27 */ /* 0x000fe200078e00ff */
[----:B------:R-:W-:-:S03]  /*117a0*/  IADD3 R8, R10, R11, RZ ;  /* 0x0000000b0a087210 */ /* 0x000fc60007ffe0ff */
        /* <DEDUP_REMOVED lines=23> */
.L_x_1107:
[----:B------:R-:W-:Y:S05]  /*11920*/  BRA.DIV ~URZ, `(.L_x_1059) ;  /* 0x00001fc27f007947 */ /* 0x000fea000b800000 */
[----:B------:R3:W4:Y:S02]  /*11930*/  SHFL.IDX PT, R0, R9, RZ, 0x181f ;  /* 0x00181fff09007589 */ /* 0x00072400000e0000 */
.L_x_1108:
        /* <DEDUP_REMOVED lines=14> */
.L_x_1061:
[----:B------:R-:W-:Y:S05]  /*11a20*/  BSYNC B0 ;  /* 0x0000000000007941 */ /* 0x000fea0003800000 */
.L_x_1060:
[----:B------:R-:W-:Y:S05]  /*11a30*/  BRA.DIV ~URZ, `(.L_x_1062) ;  /* 0x00001f127f007947 */ /* 0x000fea000b800000 */
[----:B--2---:R2:W1:Y:S04]  /*11a40*/  SHFL.IDX PT, R10, R6, 0x1, 0x181f ;  /* 0x00381f00060a7f89 */ /* 0x00446800000e0000 */
[----:B----4-:R2:W4:Y:S02]  /*11a50*/  SHFL.IDX PT, R0, R9, 0x1, 0x181f ;  /* 0x00381f0009007f89 */ /* 0x01052400000e0000 */
.L_x_1109:
        /* <DEDUP_REMOVED lines=14> */
.L_x_1064:
[----:B------:R-:W-:Y:S05]  /*11b40*/  BSYNC B0 ;  /* 0x0000000000007941 */ /* 0x000fea0003800000 */
.L_x_1063:
[----:B------:R-:W-:Y:S05]  /*11b50*/  BRA.DIV ~URZ, `(.L_x_1065) ;  /* 0x00001eb27f007947 */ /* 0x000fea000b800000 */
[----:B-1----:R1:W2:Y:S02]  /*11b60*/  SHFL.IDX PT, R10, R6, 0x2, 0x181f ;  /* 0x00581f00060a7f89 */ /* 0x0022a400000e0000 */
.L_x_1110:
[----:B------:R-:W-:Y:S05]  /*11b70*/  BRA.DIV ~URZ, `(.L_x_1066) ;  /* 0x00001f027f007947 */ /* 0x000fea000b800000 */
[----:B----4-:R4:W1:Y:S02]  /*11b80*/  SHFL.IDX PT, R0, R9, 0x2, 0x181f ;  /* 0x00581f0009007f89 */ /* 0x01086400000e0000 */
.L_x_1111:
        /* <DEDUP_REMOVED lines=14> */
.L_x_1068:
[----:B------:R-:W-:Y:S05]  /*11c70*/  BSYNC B0 ;  /* 0x0000000000007941 */ /* 0x000fea0003800000 */
.L_x_1067:
[----:B------:R-:W-:Y:S05]  /*11c80*/  BRA.DIV ~URZ, `(.L_x_1069) ;  /* 0x00001e527f007947 */ /* 0x000fea000b800000 */
[----:B-12---:R-:W1:Y:S04]  /*11c90*/  SHFL.IDX PT, R6, R6, 0x3, 0x181f ;  /* 0x00781f0006067f89 */ /* 0x006e6800000e0000 */
[----:B------:R2:W3:Y:S02]  /*11ca0*/  SHFL.IDX PT, R0, R9, 0x3, 0x181f ;  /* 0x00781f0009007f89 */ /* 0x0004e400000e0000 */
.L_x_1112:
        /* <DEDUP_REMOVED lines=13> */
.L_x_1049:
[----:B------:R-:W-:Y:S05]  /*11d80*/  BSYNC B1 ;  /* 0x0000000000017941 */ /* 0x000fea0003800000 */
.L_x_1033:
        /* <DEDUP_REMOVED lines=15> */
.L_x_1113:
[----:B------:R-:W-:Y:S05]  /*11e80*/  BRA.DIV ~URZ, `(.L_x_1072) ;  /* 0x00001d827f007947 */ /* 0x000fea000b800000 */
[----:B------:R3:W4:Y:S02]  /*11e90*/  SHFL.IDX PT, R8, R67, 0x1, 0x1f ;  /* 0x00201f0043087f89 */ /* 0x00072400000e0000 */
.L_x_1114:
        /* <DEDUP_REMOVED lines=19> */
.L_x_1115:
        /* <DEDUP_REMOVED lines=16> */
.L_x_1116:
[----:B---3--:R-:W-:Y:S01]  /*120d0*/  IMAD R0, R0, c[0x0][0x538], RZ ;  /* 0x00014e0000007a24 */ /* 0x008fe200078e02ff */
[----:B------:R-:W-:Y:S04]  /*120e0*/  BSSY B1, `(.L_x_1075) ;  /* 0x00000cf000017945 */ /* 0x000fe80003800000 */
[----:B----4-:R-:W-:-:S04]  /*120f0*/  IADD3 R8, R0, R8, RZ ;  /* 0x0000000800087210 */ /* 0x010fc80007ffe0ff */
[----:B--2---:R-:W-:-:S13]  /*12100*/  ISETP.GT.AND P0, PT, R8, R9, PT ;  /* 0x000000090800720c */ /* 0x004fda0003f04270 */
[----:B------:R-:W-:Y:S05]  /*12110*/  @P0 BRA `(.L_x_1076) ;  /* 0x0000025000000947 */ /* 0x000fea0003800000 */
.L_x_1080:
        /* <DEDUP_REMOVED lines=17> */
.L_x_1117:
        /* <DEDUP_REMOVED lines=16> */
.L_x_1118:
[----:B--2---:R-:W-:-:S05]  /*12330*/  IMAD R0, R0, c[0x0][0x538], RZ ;  /* 0x00014e0000007a24 */ /* 0x004fca00078e02ff */
[----:B------:R-:W-:-:S04]  /*12340*/  IADD3 R8, R0, R8, RZ ;  /* 0x0000000800087210 */ /* 0x000fc80007ffe0ff */
[----:B------:R-:W-:-:S13]  /*12350*/  ISETP.GT.AND P0, PT, R8, R9, PT ;  /* 0x000000090800720c */ /* 0x000fda0003f04270 */
[----:B-1----:R-:W-:Y:S05]  /*12360*/  @!P0 BRA `(.L_x_1080) ;  /* 0xfffffdb000008947 */ /* 0x002fea000383ffff */
.L_x_1076:
[----:B------:R-:W-:-:S05]  /*12370*/  IADD3 R11, -R0, R8, RZ ;  /* 0x00000008000b7210 */ /* 0x000fca0007ffe1ff */
[----:B------:R-:W-:-:S05]  /*12380*/  IMAD R0, R4, c[0x0][0x538], R11 ;  /* 0x00014e0004007a24 */ /* 0x000fca00078e020b */
[----:B------:R-:W-:Y:S01]  /*12390*/  ISETP.GT.AND P0, PT, R0, R9, PT ;  /* 0x000000090000720c */ /* 0x000fe20003f04270 */
[----:B------:R-:W-:-:S12]  /*123a0*/  BRA.DIV ~URZ, `(.L_x_1081) ;  /* 0x00001ca27f007947 */ /* 0x000fd8000b800000 */
[----:B------:R-:W-:-:S03]  /*123b0*/  VOTE.ANY R10, PT, !P0 ;  /* 0x00000000000a7806 */ /* 0x000fc600040e0100 */
.L_x_1119:
[----:B------:R-:W2:Y:S01]  /*123c0*/  LDL.LU R0, [R1+0x5c] ;  /* 0x00005c0001007983 */ /* 0x000ea20000300800 */
[----:B------:R-:W2:Y:S02]  /*123d0*/  POPC R8, R10 ;  /* 0x0000000a00087309 */ /* 0x000ea40000000000 */
[----:B--2---:R-:W-:-:S05]  /*123e0*/  IADD3 R0, R8, R0, RZ ;  /* 0x0000000008007210 */ /* 0x004fca0007ffe0ff */
[----:B------:R2:W-:Y:S01]  /*123f0*/  STL [R1+0x5c], R0 ;  /* 0x00005c0001007387 */ /* 0x0005e20000100800 */
[----:B------:R-:W-:Y:S05]  /*12400*/  BRA.DIV ~URZ, `(.L_x_1082) ;  /* 0x00001c927f007947 */ /* 0x000fea000b800000 */
[----:B------:R3:W4:Y:S04]  /*12410*/  SHFL.IDX PT, R12, R6, R8, 0x1f ;  /* 0x00001f08060c7589 */ /* 0x00072800000e0000 */
[----:B------:R3:W1:Y:S02]  /*12420*/  SHFL.IDX PT, R7, R7, R8, 0x1f ;  /* 0x00001f0807077589 */ /* 0x00066400000e0000 */
.L_x_1120:
[----:B------:R-:W-:Y:S01]  /*12430*/  ISETP.NE.AND P0, PT, R10, RZ, PT ;  /* 0x000000ff0a00720c */ /* 0x000fe20003f05270 */
[----:B------:R-:W-:-:S12]  /*12440*/  BSSY B0, `(.L_x_1083) ;  /* 0x0000005000007945 */ /* 0x000fd80003800000 */
[----:B------:R-:W-:Y:S05]  /*12450*/  @!P0 BRA `(.L_x_1084) ;  /* 0x0000003000008947 */ /* 0x000fea0003800000 */
[----:B------:R-:W-:Y:S01]  /*12460*/  IADD3 R3, R8, -0x1, RZ ;  /* 0xffffffff08037810 */ /* 0x000fe20007ffe0ff */
[----:B------:R-:W-:Y:S05]  /*12470*/  BRA.DIV ~URZ, `(.L_x_1085) ;  /* 0x00001cf27f007947 */ /* 0x000fea000b800000 */
[----:B------:R2:W3:Y:S02]  /*12480*/  SHFL.IDX PT, R13, R4, R3, 0x1f ;  /* 0x00001f03040d7589 */ /* 0x0004e400000e0000 */
.L_x_1084:
[----:B------:R-:W-:Y:S05]  /*12490*/  BSYNC B0 ;  /* 0x0000000000007941 */ /* 0x000fea0003800000 */
.L_x_1083:
        /* <DEDUP_REMOVED lines=68> */
.L_x_1087:
        /* <DEDUP_REMOVED lines=17> */
[----:B------:R-:W-:-:S04]  /*129f0*/  IMAD.MOV.U32 R6, RZ, RZ, R0 ;  /* 0x000000ffff067224 */ /* 0x000fc800078e0000 */
        /* <DEDUP_REMOVED lines=11> */
[----:B------:R-:W-:-:S05]  /*12ab0*/  @P2 IADD3 R0, R0, 0x1, RZ ;  /* 0x0000000100002810 */ /* 0x000fca0007ffe0ff */
[----:B------:R-:W-:-:S05]  /*12ac0*/  IMAD.MOV.U32 R2, RZ, RZ, R0 ;  /* 0x000000ffff027224 */ /* 0x000fca00078e0000 */
        /* <DEDUP_REMOVED lines=16> */
[----:B------:R-:W-:Y:S01]  /*12bd0*/  IMAD R7, R6, R4, RZ ;  /* 0x0000000406077224 */ /* 0x000fe200078e02ff */
[----:B------:R-:W-:Y:S01]  /*12be0*/  MOV R6, R2 ;  /* 0x0000000200067202 */ /* 0x000fe20000000f00 */
[----:B------:R-:W-:-:S04]  /*12bf0*/  IMAD.MOV.U32 R2, RZ, RZ, RZ ;  /* 0x000000ffff027224 */ /* 0x000fc800078e00ff */
[----:B------:R-:W-:-:S04]  /*12c00*/  IMAD.HI.U32 R7, R3, R7, R2 ;  /* 0x0000000703077227 */ /* 0x000fc800078e0002 */
[----:B------:R-:W-:-:S04]  /*12c10*/  IMAD.MOV R2, RZ, RZ, -R8 ;  /* 0x000000ffff027224 */ /* 0x000fc800078e0a08 */
        /* <DEDUP_REMOVED lines=17> */
.L_x_1088:
[----:B------:R-:W-:Y:S05]  /*12d30*/  BSYNC B0 ;  /* 0x0000000000007941 */ /* 0x000fea0003800000 */
.L_x_1086:
[----:B------:R-:W-:-:S04]  /*12d40*/  LOP3.LUT R2, RZ, R2, RZ, 0x33, !PT ;  /* 0x00000002ff027212 */ /* 0x000fc800078e33ff */
[----:B-1----:R-:W-:-:S05]  /*12d50*/  IADD3 R0, R2, R12, RZ ;  /* 0x0000000c02007210 */ /* 0x002fca0007ffe0ff */
[----:B------:R1:W-:Y:S01]  /*12d60*/  STL [R1+0x54], R0 ;  /* 0x0000540001007387 */ /* 0x0003e20000100800 */
[----:B------:R-:W-:Y:S05]  /*12d70*/  BRA `(.L_x_1089) ;  /* 0x0000005000007947 */ /* 0x000fea0003800000 */
.L_x_1077:
[----:B------:R-:W-:Y:S01]  /*12d80*/  MOV R0, c[0x0][0x53c] ;  /* 0x00014f0000007a02 */ /* 0x000fe20000000f00 */
[----:B------:R2:W-:Y:S04]  /*12d90*/  STL [R1+0x50], R9 ;  /* 0x0000500901007387 */ /* 0x0005e80000100800 */
[----:B------:R2:W-:Y:S04]  /*12da0*/  STL [R1+0x54], RZ ;  /* 0x000054ff01007387 */ /* 0x0005e80000100800 */
[----:B------:R2:W-:Y:S04]  /*12db0*/  STL [R1+0x58], RZ ;  /* 0x000058ff01007387 */ /* 0x0005e80000100800 */
[----:B------:R2:W-:Y:S02]  /*12dc0*/  STL [R1+0x5c], R0 ;  /* 0x00005c0001007387 */ /* 0x0005e40000100800 */
.L_x_1089:
[----:B------:R-:W-:Y:S05]  /*12dd0*/  BSYNC B1 ;  /* 0x0000000000017941 */ /* 0x000fea0003800000 */
.L_x_1075:
        /* <DEDUP_REMOVED lines=9> */
.L_x_1070:
[----:B--2---:R-:W2:Y:S02]  /*12e70*/  LDL R0, [R1+0x5c] ;  /* 0x00005c0001007983 */ /* 0x004ea40000100800 */
[----:B--2---:R-:W-:-:S13]  /*12e80*/  ISETP.GE.AND P0, PT, R0, c[0x0][0x53c], PT ;  /* 0x00014f0000007a0c */ /* 0x004fda0003f06270 */
[----:B-1----:R-:W-:Y:S01]  /*12e90*/  @P0 CALL.REL.NOINC `(.L_x_1090) ;  /* 0x0000001000000944 */ /* 0x002fe20003c00000 */
[----:B------:R-:W-:Y:S05]  /*12ea0*/  BRA `(.L_x_1091) ;  /* 0xfffee9d000007947 */ /* 0x000fea000383ffff */
.L_x_1090:
[----:B------:R-:W-:Y:S05]  /*12eb0*/  EXIT ;  /* 0x000000000000794d */ /* 0x000fea0003800000 */
.L_x_999:
[----:B------:R-:W-:Y:S01]  /*12ec0*/  IMAD.MOV.U32 R0, RZ, RZ, R5 ;  /* 0x000000ffff007224 */ /* 0x000fe200078e0005 */
[----:B------:R-:W-:Y:S02]  /*12ed0*/  MOV R2, 0x1 ;  /* 0x0000000100027802 */ /* 0x000fe40000000f00 */
[----:B------:R-:W-:Y:S02]  /*12ee0*/  MOV R3, 0x12f00 ;  /* 0x00012f0000037802 */ /* 0x000fe40000000f00 */
[----:B------:R-:W-:Y:S05]  /*12ef0*/  CALL.REL.NOINC `($__internal_22_$__cuda_sm70_shflsync_up_p) ;  /* 0x0000136000007944 */ /* 0x000fea0003c00000 */
[----:B------:R-:W-:Y:S01]  /*12f00*/  MOV R0, R4 ;  /* 0x0000000400007202 */ /* 0x000fe20000000f00 */
[----:B------:R-:W-:Y:S05]  /*12f10*/  BRA `(.L_x_1092) ;  /* 0xfffed54000007947 */ /* 0x000fea000383ffff */
.L_x_1000:
[----:B------:R-:W-:Y:S01]  /*12f20*/  IMAD.MOV.U32 R0, RZ, RZ, R5 ;  /* 0x000000ffff007224 */ /* 0x000fe200078e0005 */
[----:B------:R-:W-:Y:S02]  /*12f30*/  MOV R2, 0x2 ;  /* 0x0000000200027802 */ /* 0x000fe40000000f00 */
[----:B------:R-:W-:Y:S02]  /*12f40*/  MOV R3, 0x12f60 ;  /* 0x00012f6000037802 */ /* 0x000fe40000000f00 */
[----:B------:R-:W-:Y:S05]  /*12f50*/  CALL.REL.NOINC `($__internal_22_$__cuda_sm70_shflsync_up_p) ;  /* 0x0000130000007944 */ /* 0x000fea0003c00000 */
[----:B------:R-:W-:Y:S01]  /*12f60*/  SEL R0, R4, RZ, P4 ;  /* 0x000000ff04007207 */ /* 0x000fe20002000000 */
[----:B------:R-:W-:Y:S01]  /*12f70*/  IMAD.MOV.U32 R2, RZ, RZ, 0x4 ;  /* 0x00000004ff027424 */ /* 0x000fe200078e00ff */
[----:B------:R-:W-:-:S03]  /*12f80*/  MOV R3, 0x12fb0 ;  /* 0x00012fb000037802 */ /* 0x000fc60000000f00 */
[----:B------:R-:W-:Y:S02]  /*12f90*/  IMAD.IADD R0, R5, 0x1, R0 ;  /* 0x0000000105007824 */ /* 0x000fe400078e0200 */
        /* <DEDUP_REMOVED lines=14> */
[----:B------:R-:W-:Y:S01]  /*13080*/  IMAD.IADD R4, R0, 0x1, R4 ;  /* 0x0000000100047824 */ /* 0x000fe200078e0204 */
[----:B------:R-:W-:-:S03]  /*13090*/  MOV R0, 0x1f ;  /* 0x0000001f00007802 */ /* 0x000fc60000000f00 */
[----:B------:R-:W-:Y:S02]  /*130a0*/  IMAD.MOV.U32 R5, RZ, RZ, R4 ;  /* 0x000000ffff057224 */ /* 0x000fe400078e0004 */
[----:B------:R-:W-:Y:S05]  /*130b0*/  CALL.REL.NOINC `($__internal_21_$__cuda_sm70_shflsync_idx_p) ;  /* 0x0000115000007944 */ /* 0x000fea0003c00000 */
[----:B------:R-:W-:Y:S05]  /*130c0*/  BRA `(.L_x_1093) ;  /* 0xfffed49000007947 */ /* 0x000fea000383ffff */
.L_x_1002:
[----:B------:R-:W-:Y:S02]  /*130d0*/  SEL R0, RZ, 0x1, P0 ;  /* 0x00000001ff007807 */ /* 0x000fe40000000000 */
[----:B------:R-:W-:Y:S02]  /*130e0*/  MOV R2, 0x13100 ;  /* 0x0001310000027802 */ /* 0x000fe40000000f00 */
[----:B------:R-:W-:Y:S05]  /*130f0*/  CALL.REL.NOINC `($__internal_23_$__cuda_sm70_votesync_ballot) ;  /* 0x000011d000007944 */ /* 0x000fea0003c00000 */
[----:B------:R-:W-:Y:S01]  /*13100*/  MOV R10, R0 ;  /* 0x00000000000a7202 */ /* 0x000fe20000000f00 */
[----:B------:R-:W-:Y:S05]  /*13110*/  BRA `(.L_x_1094) ;  /* 0xfffed4d000007947 */ /* 0x000fea000383ffff */
.L_x_1003:
[----:B------:R-:W-:Y:S01]  /*13120*/  IMAD.MOV.U32 R5, RZ, RZ, R9 ;  /* 0x000000ffff057224 */ /* 0x000fe200078e0009 */
[----:B------:R-:W-:Y:S01]  /*13130*/  MOV R3, R6 ;  /* 0x0000000600037202 */ /* 0x000fe20000000f00 */
[----:B-1----:R-:W-:Y:S01]  /*13140*/  IMAD.MOV.U32 R0, RZ, RZ, 0x1f ;  /* 0x0000001fff007424 */ /* 0x002fe200078e00ff */
[----:B------:R-:W-:Y:S02]  /*13150*/  MOV R2, 0x13170 ;  /* 0x0001317000027802 */ /* 0x000fe40000000f00 */
[----:B------:R-:W-:Y:S05]  /*13160*/  CALL.REL.NOINC `($__internal_21_$__cuda_sm70_shflsync_idx_p) ;  /* 0x000010a000007944 */ /* 0x000fea0003c00000 */
[----:B------:R-:W-:Y:S01]  /*13170*/  IMAD.MOV.U32 R12, RZ, RZ, R0 ;  /* 0x000000ffff0c7224 */ /* 0x000fe200078e0000 */
[----:B------:R-:W-:Y:S01]  /*13180*/  MOV R5, R8 ;  /* 0x0000000800057202 */ /* 0x000fe20000000f00 */
[----:B------:R-:W-:Y:S01]  /*13190*/  IMAD.MOV.U32 R7, RZ, RZ, RZ ;  /* 0x000000ffff077224 */ /* 0x000fe200078e00ff */
[----:B------:R-:W-:Y:S01]  /*131a0*/  MOV R3, R6 ;  /* 0x0000000600037202 */ /* 0x000fe20000000f00 */
[----:B------:R-:W-:Y:S01]  /*131b0*/  IMAD.MOV.U32 R0, RZ, RZ, 0x1f ;  /* 0x0000001fff007424 */ /* 0x000fe200078e00ff */
[----:B------:R-:W-:-:S02]  /*131c0*/  MOV R2, 0x131e0 ;  /* 0x000131e000027802 */ /* 0x000fc40000000f00 */
[----:B------:R-:W-:Y:S05]  /*131d0*/  CALL.REL.NOINC `($__internal_21_$__cuda_sm70_shflsync_idx_p) ;  /* 0x0000103000007944 */ /* 0x000fea0003c00000 */
[----:B------:R-:W-:Y:S01]  /*131e0*/  MOV R9, R0 ;  /* 0x0000000000097202 */ /* 0x000fe20000000f00 */
[----:B------:R-:W-:Y:S05]  /*131f0*/  BRA `(.L_x_1095) ;  /* 0xfffed46000007947 */ /* 0x000fea000383ffff */
.L_x_1006:
[----:B------:R-:W-:Y:S01]  /*13200*/  IMAD.MOV.U32 R5, RZ, RZ, R4 ;  /* 0x000000ffff057224 */ /* 0x000fe200078e0004 */
[----:B-1----:R-:W-:-:S02]  /*13210*/  MOV R0, 0x1f ;  /* 0x0000001f00007802 */ /* 0x002fc40000000f00 */
[----:B------:R-:W-:Y:S02]  /*13220*/  MOV R2, 0x13240 ;  /* 0x0001324000027802 */ /* 0x000fe40000000f00 */
[----:B--234-:R-:W-:Y:S05]  /*13230*/  CALL.REL.NOINC `($__internal_21_$__cuda_sm70_shflsync_idx_p) ;  /* 0x00000fd000007944 */ /* 0x01cfea0003c00000 */
[----:B------:R-:W-:Y:S01]  /*13240*/  MOV R7, R0 ;  /* 0x0000000000077202 */ /* 0x000fe20000000f00 */
[----:B------:R-:W-:Y:S05]  /*13250*/  BRA `(.L_x_1005) ;  /* 0xfffed46000007947 */ /* 0x000fea000383ffff */
.L_x_1029:
[----:B-1----:R1:W5:Y:S01]  /*13260*/  LDL R2, [R1+0x34] ;  /* 0x0000340001027983 */ /* 0x0023620000100800 */
[----:B------:R-:W-:Y:S02]  /*13270*/  MOV R5, 0x2 ;  /* 0x0000000200057802 */ /* 0x000fe40000000f00 */
[----:B------:R-:W-:Y:S02]  /*13280*/  MOV R4, 0x132a0 ;  /* 0x000132a000047802 */ /* 0x000fe40000000f00 */
[----:B-1---5:R-:W-:Y:S05]  /*13290*/  CALL.REL.NOINC `($__internal_20_$__cuda_sm70_shflsync_bfly_p) ;  /* 0x00000f3000007944 */ /* 0x022fea0003c00000 */
[----:B------:R-:W-:Y:S01]  /*132a0*/  MOV R0, R2 ;  /* 0x0000000200007202 */ /* 0x000fe20000000f00 */
[----:B------:R-:W-:Y:S05]  /*132b0*/  BRA `(.L_x_1096) ;  /* 0xffffb7a000007947 */ /* 0x000fea000383ffff */
.L_x_1030:
[----:B------:R-:W-:Y:S01]  /*132c0*/  IMAD.MOV.U32 R2, RZ, RZ, R0 ;  /* 0x000000ffff027224 */ /* 0x000fe200078e0000 */
[----:B------:R-:W-:Y:S02]  /*132d0*/  MOV R5, 0x1 ;  /* 0x0000000100057802 */ /* 0x000fe40000000f00 */
[----:B------:R-:W-:Y:S02]  /*132e0*/  MOV R4, 0x13300 ;  /* 0x0001330000047802 */ /* 0x000fe40000000f00 */
[----:B------:R-:W-:Y:S05]  /*132f0*/  CALL.REL.NOINC `($__internal_20_$__cuda_sm70_shflsync_bfly_p) ;  /* 0x00000ed000007944 */ /* 0x000fea0003c00000 */
[----:B------:R-:W-:Y:S02]  /*13300*/  FADD.FTZ R0, R0, R2 ;  /* 0x0000000200007221 */ /* 0x000fe40000010000 */
[----:B------:R1:W5:Y:S01]  /*13310*/  LDL R2, [R1+0x30] ;  /* 0x0000300001027983 */ /* 0x0003620000100800 */
[----:B------:R-:W-:-:S02]  /*13320*/  MOV R5, 0x2 ;  /* 0x0000000200057802 */ /* 0x000fc40000000f00 */
[----:B------:R-:W-:Y:S02]  /*13330*/  MOV R4, 0x13350 ;  /* 0x0001335000047802 */ /* 0x000fe40000000f00 */
[----:B-1---5:R-:W-:Y:S05]  /*13340*/  CALL.REL.NOINC `($__internal_20_$__cuda_sm70_shflsync_bfly_p) ;  /* 0x00000e8000007944 */ /* 0x022fea0003c00000 */
[----:B------:R-:W2:Y:S01]  /*13350*/  LDL.LU R3, [R1+0x30] ;  /* 0x0000300001037983 */ /* 0x000ea20000300800 */
[----:B------:R-:W-:Y:S02]  /*13360*/  MOV R5, 0x1 ;  /* 0x0000000100057802 */ /* 0x000fe40000000f00 */
[----:B------:R-:W-:Y:S01]  /*13370*/  MOV R4, 0x133b0 ;  /* 0x000133b000047802 */ /* 0x000fe20000000f00 */
[----:B--2---:R-:W-:-:S05]  /*13380*/  FADD.FTZ R3, R3, R2 ;  /* 0x0000000203037221 */ /* 0x004fca0000010000 */
[----:B------:R-:W-:Y:S02]  /*13390*/  MOV R2, R3 ;  /* 0x0000000300027202 */ /* 0x000fe40000000f00 */
[----:B------:R-:W-:Y:S05]  /*133a0*/  CALL.REL.NOINC `($__internal_20_$__cuda_sm70_shflsync_bfly_p) ;  /* 0x00000e2000007944 */ /* 0x000fea0003c00000 */
[----:B------:R-:W-:Y:S01]  /*133b0*/  MOV R4, R2 ;  /* 0x0000000200047202 */ /* 0x000fe20000000f00 */
[----:B------:R-:W-:Y:S05]  /*133c0*/  BRA `(.L_x_1097) ;  /* 0xffffb72000007947 */ /* 0x000fea000383ffff */
.L_x_1037:
[----:B-1234-:R-:W-:Y:S01]  /*133d0*/  IMAD.MOV.U32 R5, RZ, RZ, R7 ;  /* 0x000000ffff057224 */ /* 0x01efe200078e0007 */
[----:B------:R-:W-:Y:S01]  /*133e0*/  MOV R3, RZ ;  /* 0x000000ff00037202 */ /* 0x000fe20000000f00 */
[----:B------:R-:W-:Y:S01]  /*133f0*/  IMAD.MOV.U32 R0, RZ, RZ, 0x181f ;  /* 0x0000181fff007424 */ /* 0x000fe200078e00ff */
[----:B------:R-:W-:Y:S02]  /*13400*/  MOV R2, 0x13420 ;  /* 0x0001342000027802 */ /* 0x000fe40000000f00 */
[----:B------:R-:W-:Y:S05]  /*13410*/  CALL.REL.NOINC `($__internal_21_$__cuda_sm70_shflsync_idx_p) ;  /* 0x00000df000007944 */ /* 0x000fea0003c00000 */
[----:B------:R-:W-:Y:S01]  /*13420*/  MOV R9, R0 ;  /* 0x0000000000097202 */ /* 0x000fe20000000f00 */
[----:B------:R-:W-:Y:S05]  /*13430*/  BRA `(.L_x_1098) ;  /* 0xffffcb8000007947 */ /* 0x000fea000383ffff */
.L_x_1038:
[----:B------:R-:W-:Y:S01]  /*13440*/  IMAD.MOV.U32 R5, RZ, RZ, R8 ;  /* 0x000000ffff057224 */ /* 0x000fe200078e0008 */
[----:B------:R-:W-:Y:S01]  /*13450*/  MOV R3, RZ ;  /* 0x000000ff00037202 */ /* 0x000fe20000000f00 */
[----:B------:R-:W-:Y:S01]  /*13460*/  IMAD.MOV.U32 R0, RZ, RZ, 0x181f ;  /* 0x0000181fff007424 */ /* 0x000fe200078e00ff */
[----:B------:R-:W-:Y:S02]  /*13470*/  MOV R2, 0x13490 ;  /* 0x0001349000027802 */ /* 0x000fe40000000f00 */
[----:B-12---:R-:W-:Y:S05]  /*13480*/  CALL.REL.NOINC `($__internal_21_$__cuda_sm70_shflsync_idx_p) ;  /* 0x00000d8000007944 */ /* 0x006fea0003c00000 */
[----:B------:R-:W-:Y:S05]  /*13490*/  BRA `(.L_x_1099) ;  /* 0xffffcb4000007947 */ /* 0x000fea000383ffff */
.L_x_1041:
[----:B--2---:R-:W-:Y:S01]  /*134a0*/  IMAD.MOV.U32 R5, RZ, RZ, R7 ;  /* 0x000000ffff057224 */ /* 0x004fe200078e0007 */
[----:B------:R-:W-:Y:S01]  /*134b0*/  MOV R3, 0x1 ;  /* 0x0000000100037802 */ /* 0x000fe20000000f00 */
[----:B----4-:R-:W-:Y:S01]  /*134c0*/  IMAD.MOV.U32 R0, RZ, RZ, 0x181f ;  /* 0x0000181fff007424 */ /* 0x010fe200078e00ff */
[----:B------:R-:W-:-:S02]  /*134d0*/  MOV R2, 0x134f0 ;  /* 0x000134f000027802 */ /* 0x000fc40000000f00 */
[----:B-1-3--:R-:W-:Y:S05]  /*134e0*/  CALL.REL.NOINC `($__internal_21_$__cuda_sm70_shflsync_idx_p) ;  /* 0x00000d2000007944 */ /* 0x00afea0003c00000 */
[----:B------:R-:W-:Y:S01]  /*134f0*/  IMAD.MOV.U32 R9, RZ, RZ, R0 ;  /* 0x000000ffff097224 */ /* 0x000fe200078e0000 */
[----:B------:R-:W-:Y:S01]  /*13500*/  MOV R3, 0x1 ;  /* 0x0000000100037802 */ /* 0x000fe20000000f00 */
[----:B------:R-:W-:Y:S01]  /*13510*/  IMAD.MOV.U32 R5, RZ, RZ, R8 ;  /* 0x000000ffff057224 */ /* 0x000fe200078e0008 */
[----:B------:R-:W-:-:S02]  /*13520*/  MOV R0, 0x181f ;  /* 0x0000181f00007802 */ /* 0x000fc40000000f00 */
[----:B------:R-:W-:Y:S02]  /*13530*/  MOV R2, 0x13550 ;  /* 0x0001355000027802 */ /* 0x000fe40000000f00 */
[----:B------:R-:W-:Y:S05]  /*13540*/  CALL.REL.NOINC `($__internal_21_$__cuda_sm70_shflsync_idx_p) ;  /* 0x00000cc000007944 */ /* 0x000fea0003c00000 */
[----:B------:R-:W-:Y:S05]  /*13550*/  BRA `(.L_x_1100) ;  /* 0xffffcb9000007947 */ /* 0x000fea000383ffff */
.L_x_1044:
[----:B-1----:R-:W-:Y:S01]  /*13560*/  IMAD.MOV.U32 R5, RZ, RZ, R7 ;  /* 0x000000ffff057224 */ /* 0x002fe200078e0007 */
[----:B------:R-:W-:Y:S01]  /*13570*/  MOV R3, 0x2 ;  /* 0x0000000200037802 */ /* 0x000fe20000000f00 */
[----:B----4-:R-:W-:Y:S01]  /*13580*/  IMAD.MOV.U32 R0, RZ, RZ, 0x181f ;  /* 0x0000181fff007424 */ /* 0x010fe200078e00ff */
[----:B------:R-:W-:Y:S02]  /*13590*/  MOV R2, 0x135b0 ;  /* 0x000135b000027802 */ /* 0x000fe40000000f00 */
[----:B--23--:R-:W-:Y:S05]  /*135a0*/  CALL.REL.NOINC `($__internal_21_$__cuda_sm70_shflsync_idx_p) ;  /* 0x00000c6000007944 */ /* 0x00cfea0003c00000 */
[----:B------:R-:W-:Y:S01]  /*135b0*/  MOV R9, R0 ;  /* 0x0000000000097202 */ /* 0x000fe20000000f00 */
[----:B------:R-:W-:Y:S05]  /*135c0*/  BRA `(.L_x_1101) ;  /* 0xffffcc3000007947 */ /* 0x000fea000383ffff */
.L_x_1045:
[----:B------:R-:W-:Y:S01]  /*135d0*/  IMAD.MOV.U32 R5, RZ, RZ, R8 ;  /* 0x000000ffff057224 */ /* 0x000fe200078e0008 */
[----:B------:R-:W-:Y:S01]  /*135e0*/  MOV R3, 0x2 ;  /* 0x0000000200037802 */ /* 0x000fe20000000f00 */
[----:B----4-:R-:W-:Y:S01]  /*135f0*/  IMAD.MOV.U32 R0, RZ, RZ, 0x181f ;  /* 0x0000181fff007424 */ /* 0x010fe200078e00ff */
[----:B------:R-:W-:Y:S02]  /*13600*/  MOV R2, 0x13620 ;  /* 0x0001362000027802 */ /* 0x000fe40000000f00 */
[----:B-123--:R-:W-:Y:S05]  /*13610*/  CALL.REL.NOINC `($__internal_21_$__cuda_sm70_shflsync_idx_p) ;  /* 0x00000bf000007944 */ /* 0x00efea0003c00000 */
[----:B------:R-:W-:Y:S05]  /*13620*/  BRA `(.L_x_1102) ;  /* 0xffffcbf000007947 */ /* 0x000fea000383ffff */
.L_x_1048:
[----:B-1----:R-:W-:Y:S01]  /*13630*/  IMAD.MOV.U32 R5, RZ, RZ, R7 ;  /* 0x000000ffff057224 */ /* 0x002fe200078e0007 */
[----:B------:R-:W-:Y:S01]  /*13640*/  MOV R3, 0x3 ;  /* 0x0000000300037802 */ /* 0x000fe20000000f00 */
[----:B------:R-:W-:Y:S01]  /*13650*/  IMAD.MOV.U32 R0, RZ, RZ, 0x181f ;  /* 0x0000181fff007424 */ /* 0x000fe200078e00ff */
[----:B------:R-:W-:-:S02]  /*13660*/  MOV R2, 0x13680 ;  /* 0x0001368000027802 */ /* 0x000fc40000000f00 */
[----:B--234-:R-:W-:Y:S05]  /*13670*/  CALL.REL.NOINC `($__internal_21_$__cuda_sm70_shflsync_idx_p) ;  /* 0x00000b9000007944 */ /* 0x01cfea0003c00000 */
[----:B------:R-:W-:Y:S01]  /*13680*/  IMAD.MOV.U32 R7, RZ, RZ, R0 ;  /* 0x000000ffff077224 */ /* 0x000fe200078e0000 */
[----:B------:R-:W-:Y:S01]  /*13690*/  MOV R3, 0x3 ;  /* 0x0000000300037802 */ /* 0x000fe20000000f00 */
[----:B------:R-:W-:Y:S01]  /*136a0*/  IMAD.MOV.U32 R5, RZ, RZ, R8 ;  /* 0x000000ffff057224 */ /* 0x000fe200078e0008 */
[----:B------:R-:W-:-:S02]  /*136b0*/  MOV R0, 0x181f ;  /* 0x0000181f00007802 */ /* 0x000fc40000000f00 */
[----:B------:R-:W-:Y:S02]  /*136c0*/  MOV R2, 0x136e0 ;  /* 0x000136e000027802 */ /* 0x000fe40000000f00 */
[----:B------:R-:W-:Y:S05]  /*136d0*/  CALL.REL.NOINC `($__internal_21_$__cuda_sm70_shflsync_idx_p) ;  /* 0x00000b3000007944 */ /* 0x000fea0003c00000 */
[----:B------:R-:W-:Y:S05]  /*136e0*/  BRA `(.L_x_1103) ;  /* 0xffffcc5000007947 */ /* 0x000fea000383ffff */
.L_x_1050:
[----:B------:R-:W-:Y:S01]  /*136f0*/  IMAD.MOV.U32 R5, RZ, RZ, R14 ;  /* 0x000000ffff057224 */ /* 0x000fe200078e000e */
[----:B------:R-:W-:Y:S01]  /*13700*/  MOV R3, RZ ;  /* 0x000000ff00037202 */ /* 0x000fe20000000f00 */
[----:B------:R-:W-:Y:S01]  /*13710*/  IMAD.MOV.U32 R0, RZ, RZ, 0x1c1f ;  /* 0x00001c1fff007424 */ /* 0x000fe200078e00ff */
[----:B------:R-:W-:Y:S02]  /*13720*/  MOV R2, 0x13740 ;  /* 0x0001374000027802 */ /* 0x000fe40000000f00 */
[----:B------:R-:W-:Y:S05]  /*13730*/  CALL.REL.NOINC `($__internal_21_$__cuda_sm70_shflsync_idx_p) ;  /* 0x00000ad000007944 */ /* 0x000fea0003c00000 */
[----:B------:R-:W-:Y:S01]  /*13740*/  MOV R4, R0 ;  /* 0x0000000000047202 */ /* 0x000fe20000000f00 */
[----:B------:R-:W-:Y:S05]  /*13750*/  BRA `(.L_x_1104) ;  /* 0xffffcef000007947 */ /* 0x000fea000383ffff */
.L_x_1051:
[----:B------:R-:W-:Y:S01]  /*13760*/  IMAD.MOV.U32 R5, RZ, RZ, R28 ;  /* 0x000000ffff057224 */ /* 0x000fe200078e001c */
[----:B------:R-:W-:Y:S01]  /*13770*/  MOV R3, RZ ;  /* 0x000000ff00037202 */ /* 0x000fe20000000f00 */
[----:B------:R-:W-:Y:S01]  /*13780*/  IMAD.MOV.U32 R0, RZ, RZ, 0x1c1f ;  /* 0x00001c1fff007424 */ /* 0x000fe200078e00ff */
[----:B------:R-:W-:Y:S02]  /*13790*/  MOV R2, 0x137b0 ;  /* 0x000137b000027802 */ /* 0x000fe40000000f00 */
[----:B-12---:R-:W-:Y:S05]  /*137a0*/  CALL.REL.NOINC `($__internal_21_$__cuda_sm70_shflsync_idx_p) ;  /* 0x00000a6000007944 */ /* 0x006fea0003c00000 */
[----:B------:R-:W-:Y:S05]  /*137b0*/  BRA `(.L_x_1105) ;  /* 0xffffceb000007947 */ /* 0x000fea000383ffff */
.L_x_1054:
[----:B------:R-:W-:Y:S01]  /*137c0*/  IMAD.MOV.U32 R5, RZ, RZ, R14 ;  /* 0x000000ffff057224 */ /* 0x000fe200078e000e */
[----:B----4-:R-:W-:Y:S01]  /*137d0*/  MOV R3, 0x1 ;  /* 0x0000000100037802 */ /* 0x010fe20000000f00 */
[----:B------:R-:W-:Y:S01]  /*137e0*/  IMAD.MOV.U32 R0, RZ, RZ, 0x1c1f ;  /* 0x00001c1fff007424 */ /* 0x000fe200078e00ff */
[----:B------:R-:W-:-:S02]  /*137f0*/  MOV R2, 0x13810 ;  /* 0x0001381000027802 */ /* 0x000fc40000000f00 */
[----:B-123--:R-:W-:Y:S05]  /*13800*/  CALL.REL.NOINC `($__internal_21_$__cuda_sm70_shflsync_idx_p) ;  /* 0x00000a0000007944 */ /* 0x00efea0003c00000 */
[----:B------:R-:W-:Y:S01]  /*13810*/  IMAD.MOV.U32 R4, RZ, RZ, R0 ;  /* 0x000000ffff047224 */ /* 0x000fe200078e0000 */
[----:B------:R-:W-:Y:S01]  /*13820*/  MOV R3, 0x1 ;  /* 0x0000000100037802 */ /* 0x000fe20000000f00 */
[----:B------:R-:W-:Y:S01]  /*13830*/  IMAD.MOV.U32 R5, RZ, RZ, R28 ;  /* 0x000000ffff057224 */ /* 0x000fe200078e001c */
[----:B------:R-:W-:-:S02]  /*13840*/  MOV R0, 0x1c1f ;  /* 0x00001c1f00007802 */ /* 0x000fc40000000f00 */
[----:B------:R-:W-:Y:S02]  /*13850*/  MOV R2, 0x13870 ;  /* 0x0001387000027802 */ /* 0x000fe40000000f00 */
[----:B------:R-:W-:Y:S05]  /*13860*/  CALL.REL.NOINC `($__internal_21_$__cuda_sm70_shflsync_idx_p) ;  /* 0x000009a000007944 */ /* 0x000fea0003c00000 */
[----:B------:R-:W-:Y:S05]  /*13870*/  BRA `(.L_x_1106) ;  /* 0xffffd45000007947 */ /* 0x000fea000383ffff */
.L_x_1058:
[----:B------:R-:W-:Y:S01]  /*13880*/  IMAD.MOV.U32 R5, RZ, RZ, R6 ;  /* 0x000000ffff057224 */ /* 0x000fe200078e0006 */
[----:B------:R-:W-:Y:S01]  /*13890*/  MOV R3, RZ ;  /* 0x000000ff00037202 */ /* 0x000fe20000000f00 */
[----:B------:R-:W-:Y:S01]  /*138a0*/  IMAD.MOV.U32 R0, RZ, RZ, 0x181f ;  /* 0x0000181fff007424 */ /* 0x000fe200078e00ff */
[----:B------:R-:W-:Y:S02]  /*138b0*/  MOV R2, 0x138d0 ;  /* 0x000138d000027802 */ /* 0x000fe40000000f00 */
[----:B------:R-:W-:Y:S05]  /*138c0*/  CALL.REL.NOINC `($__internal_21_$__cuda_sm70_shflsync_idx_p) ;  /* 0x0000094000007944 */ /* 0x000fea0003c00000 */
[----:B------:R-:W-:Y:S01]  /*138d0*/  MOV R10, R0 ;  /* 0x00000000000a7202 */ /* 0x000fe20000000f00 */
[----:B------:R-:W-:Y:S05]  /*138e0*/  BRA `(.L_x_1107) ;  /* 0xffffe03000007947 */ /* 0x000fea000383ffff */
.L_x_1059:
[----:B------:R-:W-:Y:S01]  /*138f0*/  IMAD.MOV.U32 R5, RZ, RZ, R9 ;  /* 0x000000ffff057224 */ /* 0x000fe200078e0009 */
[----:B------:R-:W-:Y:S01]  /*13900*/  MOV R3, RZ ;  /* 0x000000ff00037202 */ /* 0x000fe20000000f00 */
[----:B------:R-:W-:Y:S01]  /*13910*/  IMAD.MOV.U32 R0, RZ, RZ, 0x181f ;  /* 0x0000181fff007424 */ /* 0x000fe200078e00ff */
[----:B------:R-:W-:Y:S02]  /*13920*/  MOV R2, 0x13940 ;  /* 0x0001394000027802 */ /* 0x000fe40000000f00 */
[----:B-12---:R-:W-:Y:S05]  /*13930*/  CALL.REL.NOINC `($__internal_21_$__cuda_sm70_shflsync_idx_p) ;  /* 0x000008d000007944 */ /* 0x006fea0003c00000 */
[----:B------:R-:W-:Y:S05]  /*13940*/  BRA `(.L_x_1108) ;  /* 0xffffdff000007947 */ /* 0x000fea000383ffff */
.L_x_1062:
        /* <DEDUP_REMOVED lines=12> */
.L_x_1065:
[----:B-1----:R-:W-:Y:S01]  /*13a10*/  IMAD.MOV.U32 R5, RZ, RZ, R6 ;  /* 0x000000ffff057224 */ /* 0x002fe200078e0006 */
[----:B------:R-:W-:Y:S01]  /*13a20*/  MOV R3, 0x2 ;  /* 0x0000000200037802 */ /* 0x000fe20000000f00 */
[----:B----4-:R-:W-:Y:S01]  /*13a30*/  IMAD.MOV.U32 R0, RZ, RZ, 0x181f ;  /* 0x0000181fff007424 */ /* 0x010fe200078e00ff */
[----:B------:R-:W-:Y:S02]  /*13a40*/  MOV R2, 0x13a60 ;  /* 0x00013a6000027802 */ /* 0x000fe40000000f00 */
[----:B--23--:R-:W-:Y:S05]  /*13a50*/  CALL.REL.NOINC `($__internal_21_$__cuda_sm70_shflsync_idx_p) ;  /* 0x000007b000007944 */ /* 0x00cfea0003c00000 */
[----:B------:R-:W-:Y:S01]  /*13a60*/  MOV R10, R0 ;  /* 0x00000000000a7202 */ /* 0x000fe20000000f00 */
[----:B------:R-:W-:Y:S05]  /*13a70*/  BRA `(.L_x_1110) ;  /* 0xffffe0f000007947 */ /* 0x000fea000383ffff */
.L_x_1066:
[----:B------:R-:W-:Y:S01]  /*13a80*/  IMAD.MOV.U32 R5, RZ, RZ, R9 ;  /* 0x000000ffff057224 */ /* 0x000fe200078e0009 */
[----:B------:R-:W-:Y:S01]  /*13a90*/  MOV R3, 0x2 ;  /* 0x0000000200037802 */ /* 0x000fe20000000f00 */
[----:B----4-:R-:W-:Y:S01]  /*13aa0*/  IMAD.MOV.U32 R0, RZ, RZ, 0x181f ;  /* 0x0000181fff007424 */ /* 0x010fe200078e00ff */
[----:B------:R-:W-:Y:S02]  /*13ab0*/  MOV R2, 0x13ad0 ;  /* 0x00013ad000027802 */ /* 0x000fe40000000f00 */
[----:B-123--:R-:W-:Y:S05]  /*13ac0*/  CALL.REL.NOINC `($__internal_21_$__cuda_sm70_shflsync_idx_p) ;  /* 0x0000074000007944 */ /* 0x00efea0003c00000 */
[----:B------:R-:W-:Y:S05]  /*13ad0*/  BRA `(.L_x_1111) ;  /* 0xffffe0b000007947 */ /* 0x000fea000383ffff */
.L_x_1069:
        /* <DEDUP_REMOVED lines=12> */
.L_x_1071:
[----:B------:R-:W-:Y:S01]  /*13ba0*/  IMAD.MOV.U32 R5, RZ, RZ, R67 ;  /* 0x000000ffff057224 */ /* 0x000fe200078e0043 */
[----:B------:R-:W-:Y:S01]  /*13bb0*/  MOV R3, RZ ;  /* 0x000000ff00037202 */ /* 0x000fe20000000f00 */
[----:B------:R-:W-:Y:S01]  /*13bc0*/  IMAD.MOV.U32 R0, RZ, RZ, 0x1f ;  /* 0x0000001fff007424 */ /* 0x000fe200078e00ff */
[----:B------:R-:W-:Y:S02]  /*13bd0*/  MOV R2, 0x13bf0 ;  /* 0x00013bf000027802 */ /* 0x000fe40000000f00 */
[----:B------:R-:W-:Y:S05]  /*13be0*/  CALL.REL.NOINC `($__internal_21_$__cuda_sm70_shflsync_idx_p) ;  /* 0x0000062000007944 */ /* 0x000fea0003c00000 */
[----:B------:R-:W-:Y:S01]  /*13bf0*/  MOV R9, R0 ;  /* 0x0000000000097202 */ /* 0x000fe20000000f00 */
[----:B------:R-:W-:Y:S05]  /*13c00*/  BRA `(.L_x_1113) ;  /* 0xffffe27000007947 */ /* 0x000fea000383ffff */
.L_x_1072:
[----:B------:R-:W-:Y:S01]  /*13c10*/  IMAD.MOV.U32 R5, RZ, RZ, R67 ;  /* 0x000000ffff057224 */ /* 0x000fe200078e0043 */
[----:B------:R-:W-:Y:S01]  /*13c20*/  MOV R3, 0x1 ;  /* 0x0000000100037802 */ /* 0x000fe20000000f00 */
[----:B------:R-:W-:Y:S01]  /*13c30*/  IMAD.MOV.U32 R0, RZ, RZ, 0x1f ;  /* 0x0000001fff007424 */ /* 0x000fe200078e00ff */
[----:B------:R-:W-:Y:S02]  /*13c40*/  MOV R2, 0x13c60 ;  /* 0x00013c6000027802 */ /* 0x000fe40000000f00 */
[----:B-12---:R-:W-:Y:S05]  /*13c50*/  CALL.REL.NOINC `($__internal_21_$__cuda_sm70_shflsync_idx_p) ;  /* 0x000005b000007944 */ /* 0x006fea0003c00000 */
[----:B------:R-:W-:Y:S01]  /*13c60*/  MOV R8, R0 ;  /* 0x0000000000087202 */ /* 0x000fe20000000f00 */
[----:B------:R-:W-:Y:S05]  /*13c70*/  BRA `(.L_x_1114) ;  /* 0xffffe22000007947 */ /* 0x000fea000383ffff */
.L_x_1073:
[----:B------:R-:W-:Y:S02]  /*13c80*/  MOV R2, 0x1 ;  /* 0x0000000100027802 */ /* 0x000fe40000000f00 */
[----:B------:R-:W-:-:S02]  /*13c90*/  MOV R3, 0x13cb0 ;  /* 0x00013cb000037802 */ /* 0x000fc40000000f00 */
[----:B-1234-:R-:W-:Y:S05]  /*13ca0*/  CALL.REL.NOINC `($__internal_22_$__cuda_sm70_shflsync_up_p) ;  /* 0x000005b000007944 */ /* 0x01efea0003c00000 */
[----:B------:R-:W-:Y:S05]  /*13cb0*/  BRA `(.L_x_1115) ;  /* 0xffffe31000007947 */ /* 0x000fea000383ffff */
.L_x_1074:
[----:B------:R-:W-:Y:S02]  /*13cc0*/  MOV R2, 0x2 ;  /* 0x0000000200027802 */ /* 0x000fe40000000f00 */
[----:B------:R-:W-:-:S02]  /*13cd0*/  MOV R3, 0x13cf0 ;  /* 0x00013cf000037802 */ /* 0x000fc40000000f00 */
[----:B--2-4-:R-:W-:Y:S05]  /*13ce0*/  CALL.REL.NOINC `($__internal_22_$__cuda_sm70_shflsync_up_p) ;  /* 0x0000057000007944 */ /* 0x014fea0003c00000 */
[----:B------:R-:W-:Y:S01]  /*13cf0*/  SEL R3, R4, RZ, P1 ;  /* 0x000000ff04037207 */ /* 0x000fe20000800000 */
[----:B------:R-:W-:-:S04]  /*13d00*/  IMAD.MOV.U32 R2, RZ, RZ, 0x4 ;  /* 0x00000004ff027424 */ /* 0x000fc800078e00ff */
[----:B------:R-:W-:Y:S01]  /*13d10*/  IMAD.IADD R0, R0, 0x1, R3 ;  /* 0x0000000100007824 */ /* 0x000fe200078e0203 */
        /* <DEDUP_REMOVED lines=20> */
.L_x_1078:
[----:B------:R-:W-:Y:S02]  /*13e60*/  MOV R2, 0x1 ;  /* 0x0000000100027802 */ /* 0x000fe40000000f00 */
[----:B------:R-:W-:Y:S02]  /*13e70*/  MOV R3, 0x13e90 ;  /* 0x00013e9000037802 */ /* 0x000fe40000000f00 */
[----:B------:R-:W-:Y:S05]  /*13e80*/  CALL.REL.NOINC `($__internal_22_$__cuda_sm70_shflsync_up_p) ;  /* 0x000003d000007944 */ /* 0x000fea0003c00000 */
[----:B------:R-:W-:Y:S01]  /*13e90*/  MOV R2, R4 ;  /* 0x0000000400027202 */ /* 0x000fe20000000f00 */
[----:B------:R-:W-:Y:S05]  /*13ea0*/  BRA `(.L_x_1117) ;  /* 0xffffe38000007947 */ /* 0x000fea000383ffff */
.L_x_1079:
        /* <DEDUP_REMOVED lines=26> */
.L_x_1081:
[----:B------:R-:W-:Y:S02]  /*14050*/  SEL R0, RZ, 0x1, P0 ;  /* 0x00000001ff007807 */ /* 0x000fe40000000000 */
[----:B------:R-:W-:Y:S02]  /*14060*/  MOV R2, 0x14080 ;  /* 0x0001408000027802 */ /* 0x000fe40000000f00 */
[----:B-1----:R-:W-:Y:S05]  /*14070*/  CALL.REL.NOINC `($__internal_23_$__cuda_sm70_votesync_ballot) ;  /* 0x0000025000007944 */ /* 0x002fea0003c00000 */
[----:B------:R-:W-:Y:S01]  /*14080*/  MOV R10, R0 ;  /* 0x00000000000a7202 */ /* 0x000fe20000000f00 */
[----:B------:R-:W-:Y:S05]  /*14090*/  BRA `(.L_x_1119) ;  /* 0xffffe32000007947 */ /* 0x000fea000383ffff */
.L_x_1082:
[----:B------:R-:W-:Y:S01]  /*140a0*/  IMAD.MOV.U32 R5, RZ, RZ, R6 ;  /* 0x000000ffff057224 */ /* 0x000fe200078e0006 */
[----:B------:R-:W-:Y:S01]  /*140b0*/  MOV R3, R8 ;  /* 0x0000000800037202 */ /* 0x000fe20000000f00 */
[----:B--2---:R-:W-:Y:S01]  /*140c0*/  IMAD.MOV.U32 R0, RZ, RZ, 0x1f ;  /* 0x0000001fff007424 */ /* 0x004fe200078e00ff */
[----:B------:R-:W-:Y:S02]  /*140d0*/  MOV R2, 0x140f0 ;  /* 0x000140f000027802 */ /* 0x000fe40000000f00 */
[----:B-1----:R-:W-:Y:S05]  /*140e0*/  CALL.REL.NOINC `($__internal_21_$__cuda_sm70_shflsync_idx_p) ;  /* 0x0000012000007944 */ /* 0x002fea0003c00000 */
[----:B------:R-:W-:Y:S01]  /*140f0*/  IMAD.MOV.U32 R12, RZ, RZ, R0 ;  /* 0x000000ffff0c7224 */ /* 0x000fe200078e0000 */
[----:B------:R-:W-:Y:S01]  /*14100*/  MOV R3, R8 ;  /* 0x0000000800037202 */ /* 0x000fe20000000f00 */
[----:B------:R-:W-:Y:S01]  /*14110*/  IMAD.MOV.U32 R5, RZ, RZ, R7 ;  /* 0x000000ffff057224 */ /* 0x000fe200078e0007 */
[----:B------:R-:W-:Y:S02]  /*14120*/  MOV R0, 0x1f ;  /* 0x0000001f00007802 */ /* 0x000fe40000000f00 */
[----:B------:R-:W-:-:S02]  /*14130*/  MOV R2, 0x14150 ;  /* 0x0001415000027802 */ /* 0x000fc40000000f00 */
[----:B------:R-:W-:Y:S05]  /*14140*/  CALL.REL.NOINC `($__internal_21_$__cuda_sm70_shflsync_idx_p) ;  /* 0x000000c000007944 */ /* 0x000fea0003c00000 */
[----:B------:R-:W-:Y:S01]  /*14150*/  MOV R7, R0 ;  /* 0x0000000000077202 */ /* 0x000fe20000000f00 */
[----:B------:R-:W-:Y:S05]  /*14160*/  BRA `(.L_x_1120) ;  /* 0xffffe2c000007947 */ /* 0x000fea000383ffff */
.L_x_1085:
[----:B------:R-:W-:Y:S01]  /*14170*/  IMAD.MOV.U32 R5, RZ, RZ, R4 ;  /* 0x000000ffff057224 */ /* 0x000fe200078e0004 */
[----:B--2---:R-:W-:-:S02]  /*14180*/  MOV R0, 0x1f ;  /* 0x0000001f00007802 */ /* 0x004fc40000000f00 */
[----:B------:R-:W-:Y:S02]  /*14190*/  MOV R2, 0x141b0 ;  /* 0x000141b000027802 */ /* 0x000fe40000000f00 */
[----:B-1-34-:R-:W-:Y:S05]  /*141a0*/  CALL.REL.NOINC `($__internal_21_$__cuda_sm70_shflsync_idx_p) ;  /* 0x0000006000007944 */ /* 0x01afea0003c00000 */
[----:B------:R-:W-:Y:S01]  /*141b0*/  MOV R13, R0 ;  /* 0x00000000000d7202 */ /* 0x000fe20000000f00 */
[----:B------:R-:W-:Y:S05]  /*141c0*/  BRA `(.L_x_1084) ;  /* 0xffffe2c000007947 */ /* 0x000fea000383ffff */
        .weak           $__internal_20_$__cuda_sm70_shflsync_bfly_p
        .type           $__internal_20_$__cuda_sm70_shflsync_bfly_p,@function
        .size           $__internal_20_$__cuda_sm70_shflsync_bfly_p,($__internal_21_$__cuda_sm70_shflsync_idx_p - $__internal_20_$__cuda_sm70_shflsync_bfly_p)
$__internal_20_$__cuda_sm70_shflsync_bfly_p:
[----:B------:R-:W-:Y:S04]  /*141d0*/  WARPSYNC R6 ;  /* 0x0000000600007348 */ /* 0x000fe80003800000 */
[----:B------:R1:W2:Y:S02]  /*141e0*/  SHFL.BFLY PT, R2, R2, R5, R7 ;  /* 0x0c00000502027389 */ /* 0x0002a400000e0007 */
[----:B-1----:R-:W-:-:S04]  /*141f0*/  MOV R5, 0x0 ;  /* 0x0000000000057802 */ /* 0x002fc80000000f00 */
[----:B--2---:R-:W-:Y:S05]  /*14200*/  RET.REL.NODEC R4 `(_ZN7cutlass13device_kernelIN5flash19enable_sm80_to_sm89INS1_16FlashAttnFwdSm80INS1_25CollectiveMainloopFwdSm80ILi8ELi1ELb1EN4cute5tupleIJNS5_1CILi128EEENS7_ILi112EEES8_EEELi128ENS_6half_tEfNS_4arch4Sm80ELb1ELb0ELb1ELb1ELb0ELb0ELb1ELb1EEENS1_21CollectiveEpilogueFwdINS6_IJS8_S8_S9_EEENS6_IJNS7_ILi1EEESH_SH_EEESB_SD_Li256ELb1ELb1ELb1ELb0EEENS1_36VarlenDynamicPersistentTileSchedulerILi128ELi112ELi256ELi256ELb1ELb1ELb0ELb1ELb1ELb1EEEEEEEEEvNT_6ParamsE) ;  /* 0xfffebdf004007950 */ /* 0x004fea0003c3ffff */
        .weak           $__internal_21_$__cuda_sm70_shflsync_idx_p
        .type           $__internal_21_$__cuda_sm70_shflsync_idx_p,@function
        .size           $__internal_21_$__cuda_sm70_shflsync_idx_p,($__internal_22_$__cuda_sm70_shflsync_up_p - $__internal_21_$__cuda_sm70_shflsync_idx_p)
$__internal_21_$__cuda_sm70_shflsync_idx_p:
[----:B------:R-:W-:-:S04]  /*14210*/  MOV R68, 0xffffffff ;  /* 0xffffffff00447802 */ /* 0x000fc80000000f00 */
[----:B------:R-:W-:Y:S04]  /*14220*/  WARPSYNC R68 ;  /* 0x0000004400007348 */ /* 0x000fe80003800000 */
[----:B------:R1:W2:Y:S02]  /*14230*/  SHFL.IDX PT, R0, R5, R3, R0 ;  /* 0x0000000305007389 */ /* 0x0002a400000e0000 */
[----:B-1----:R-:W-:-:S04]  /*14240*/  MOV R3, 0x0 ;  /* 0x0000000000037802 */ /* 0x002fc80000000f00 */
[----:B--2---:R-:W-:Y:S05]  /*14250*/  RET.REL.NODEC R2 `(_ZN7cutlass13device_kernelIN5flash19enable_sm80_to_sm89INS1_16FlashAttnFwdSm80INS1_25CollectiveMainloopFwdSm80ILi8ELi1ELb1EN4cute5tupleIJNS5_1CILi128EEENS7_ILi112EEES8_EEELi128ENS_6half_tEfNS_4arch4Sm80ELb1ELb0ELb1ELb1ELb0ELb0ELb1ELb1EEENS1_21CollectiveEpilogueFwdINS6_IJS8_S8_S9_EEENS6_IJNS7_ILi1EEESH_SH_EEESB_SD_Li256ELb1ELb1ELb1ELb0EEENS1_36VarlenDynamicPersistentTileSchedulerILi128ELi112ELi256ELi256ELb1ELb1ELb0ELb1ELb1ELb1EEEEEEEEEvNT_6ParamsE) ;  /* 0xfffebda002007950 */ /* 0x004fea0003c3ffff */
        .weak           $__internal_22_$__cuda_sm70_shflsync_up_p
        .type           $__internal_22_$__cuda_sm70_shflsync_up_p,@function
        .size           $__internal_22_$__cuda_sm70_shflsync_up_p,($__internal_23_$__cuda_sm70_votesync_ballot - $__internal_22_$__cuda_sm70_shflsync_up_p)
$__internal_22_$__cuda_sm70_shflsync_up_p:
[----:B------:R-:W-:Y:S02]  /*14260*/  IMAD.MOV.U32 R4, RZ, RZ, RZ ;  /* 0x000000ffff047224 */ /* 0x000fe400078e00ff */
[----:B------:R-:W-:-:S04]  /*14270*/  IMAD.MOV.U32 R10, RZ, RZ, -0x1 ;  /* 0xffffffffff0a7424 */ /* 0x000fc800078e00ff */
[----:B------:R-:W-:Y:S04]  /*14280*/  WARPSYNC R10 ;  /* 0x0000000a00007348 */ /* 0x000fe80003800000 */
[----:B------:R1:W2:Y:S02]  /*14290*/  SHFL.UP PT, R4, R0, R2, R4 ;  /* 0x0400000200047389 */ /* 0x0002a400000e0004 */
[----:B-1----:R-:W-:Y:S02]  /*142a0*/  MOV R2, R3 ;  /* 0x0000000300027202 */ /* 0x002fe40000000f00 */
[----:B------:R-:W-:-:S04]  /*142b0*/  MOV R3, 0x0 ;  /* 0x0000000000037802 */ /* 0x000fc80000000f00 */
[----:B--2---:R-:W-:Y:S05]  /*142c0*/  RET.REL.NODEC R2 `(_ZN7cutlass13device_kernelIN5flash19enable_sm80_to_sm89INS1_16FlashAttnFwdSm80INS1_25CollectiveMainloopFwdSm80ILi8ELi1ELb1EN4cute5tupleIJNS5_1CILi128EEENS7_ILi112EEES8_EEELi128ENS_6half_tEfNS_4arch4Sm80ELb1ELb0ELb1ELb1ELb0ELb0ELb1ELb1EEENS1_21CollectiveEpilogueFwdINS6_IJS8_S8_S9_EEENS6_IJNS7_ILi1EEESH_SH_EEESB_SD_Li256ELb1ELb1ELb1ELb0EEENS1_36VarlenDynamicPersistentTileSchedulerILi128ELi112ELi256ELi256ELb1ELb1ELb0ELb1ELb1ELb1EEEEEEEEEvNT_6ParamsE) ;  /* 0xfffebd3002007950 */ /* 0x004fea0003c3ffff */
        .weak           $__internal_23_$__cuda_sm70_votesync_ballot
        .type           $__internal_23_$__cuda_sm70_votesync_ballot,@function
        .size           $__internal_23_$__cuda_sm70_votesync_ballot,(.L_x_2702 - $__internal_23_$__cuda_sm70_votesync_ballot)
$__internal_23_$__cuda_sm70_votesync_ballot:
[----:B------:R-:W-:Y:S01]  /*142d0*/  ISETP.NE.U32.AND P0, PT, R0, 0x1, PT ;  /* 0x000000010000780c */ /* 0x000fe20003f05070 */
[----:B------:R-:W-:-:S04]  /*142e0*/  IMAD.MOV.U32 R3, RZ, RZ, -0x1 ;  /* 0xffffffffff037424 */ /* 0x000fc800078e00ff */
[----:B------:R-:W-:Y:S08]  /*142f0*/  WARPSYNC R3 ;  /* 0x0000000300007348 */ /* 0x000ff00003800000 */
[----:B------:R-:W-:-:S04]  /*14300*/  VOTE.ANY R0, PT, !P0 ;  /* 0x0000000000007806 */ /* 0x000fc800040e0100 */
[----:B------:R-:W-:Y:S01]  /*14310*/  LOP3.LUT R0, R0, R3, RZ, 0xc0, !PT ;  /* 0x0000000300007212 */ /* 0x000fe200078ec0ff */
[----:B------:R-:W-:-:S04]  /*14320*/  IMAD.MOV.U32 R3, RZ, RZ, 0x0 ;  /* 0x00000000ff037424 */ /* 0x000fc800078e00ff */
[----:B------:R-:W-:Y:S05]  /*14330*/  RET.REL.NODEC R2 `(_ZN7cutlass13device_kernelIN5flash19enable_sm80_to_sm89INS1_16FlashAttnFwdSm80INS1_25CollectiveMainloopFwdSm80ILi8ELi1ELb1EN4cute5tupleIJNS5_1CILi128EEENS7_ILi112EEES8_EEELi128ENS_6half_tEfNS_4arch4Sm80ELb1ELb0ELb1ELb1ELb0ELb0ELb1ELb1EEENS1_21CollectiveEpilogueFwdINS6_IJS8_S8_S9_EEENS6_IJNS7_ILi1EEESH_SH_EEESB_SD_Li256ELb1ELb1ELb1ELb0EEENS1_36VarlenDynamicPersistentTileSchedulerILi128ELi112ELi256ELi256ELb1ELb1ELb0ELb1ELb1ELb1EEEEEEEEEvNT_6ParamsE) ;  /* 0xfffebcc002007950 */ /* 0x000fea0003c3ffff */
.L_x_1121:
        /* <DEDUP_REMOVED lines=12> */
.L_x_2702:


//--------------------- .text._ZN7cutlass13device_kernelIN5flash19enable_sm80_to_sm89INS1_16FlashAttnFwdSm80INS1_25CollectiveMainloopFwdSm80ILi8ELi1ELb1EN4cute5tupleIJNS5_1CILi128EEENS7_ILi112EEES8_EEELi128ENS_6half_tEfNS_4arch4Sm80ELb1ELb0ELb1ELb1ELb0ELb1ELb1ELb1EEENS1_21CollectiveEpilogueFwdINS6_IJS8_S8_S9_EEENS6_IJNS7_ILi1EEESH_SH_EEESB_SD_Li256ELb1ELb1ELb1ELb0EEENS1_36VarlenDynamicPersistentTileSchedulerILi128ELi112ELi256ELi256ELb1ELb1ELb0ELb1ELb1ELb1EEEEEEEEEvNT_6ParamsE --------------------------
	.section	.text._ZN7cutlass13device_kernelIN5flash19enable_sm80_to_sm89INS1_16FlashAttnFwdSm80INS1_25CollectiveMainloopFwdSm80ILi8ELi1ELb1EN4cute5tupleIJNS5_1CILi128EEENS7_ILi112EEES8_EEELi128ENS_6half_tEfNS_4arch4Sm80ELb1ELb0ELb1ELb1ELb0ELb1ELb1ELb1EEENS1_21CollectiveEpilogueFwdINS6_IJS8_S8_S9_EEENS6_IJNS7_ILi1EEESH_SH_EEESB_SD_Li256ELb1ELb1ELb1ELb0EEENS1_36VarlenDynamicPersistentTileSchedulerILi128ELi112ELi256ELi256ELb1ELb1ELb0ELb1ELb1ELb1EEEEEEEEEvNT_6ParamsE,"ax",@progbits
	.sectioninfo	@"SHI_REGISTERS=255"
	.align	128
.text._ZN7cutlass13device_kernelIN5flash19enable_sm80_to_sm89INS1_16FlashAttnFwdSm80INS1_25CollectiveMainloopFwdSm80ILi8ELi1ELb1EN4cute5tupleIJNS5_1CILi128EEENS7_ILi112EEES8_EEELi128ENS_6half_tEfNS_4arch4Sm80ELb1ELb0ELb1ELb1ELb0ELb1ELb1ELb1EEENS1_21CollectiveEpilogueFwdINS6_IJS8_S8_S9_EEENS6_IJNS7_ILi1EEESH_SH_EEESB_SD_Li256ELb1ELb1ELb1ELb0EEENS1_36VarlenDynamicPersistentTileSchedulerILi128ELi112ELi256ELi256ELb1ELb1ELb0ELb1ELb1ELb1EEEEEEEEEvNT_6ParamsE:
        .type           _ZN7cutlass13device_kernelIN5flash19enable_sm80_to_sm89INS1_16FlashAttnFwdSm80INS1_25CollectiveMainloopFwdSm80ILi8ELi1ELb1EN4cute5tupleIJNS5_1CILi128EEENS7_ILi112EEES8_EEELi128ENS_6half_tEfNS_4arch4Sm80ELb1ELb0ELb1ELb1ELb0ELb1ELb1ELb1EEENS1_21CollectiveEpilogueFwdINS6_IJS8_S8_S9_EEENS6_IJNS7_ILi1EEESH_SH_EEESB_SD_Li256ELb1ELb1ELb1ELb0EEENS1_36VarlenDynamicPersistentTileSchedulerILi128ELi112ELi256ELi256ELb1ELb1ELb0ELb1ELb1ELb1EEEEEEEEEvNT_6ParamsE,@function
        .size           _ZN7cutlass13device_kernelIN5flash19enable_sm80_to_sm89INS1_16FlashAttnFwdSm80INS1_25CollectiveMainloopFwdSm80ILi8ELi1ELb1EN4cute5tupleIJNS5_1CILi128EEENS7_ILi112EEES8_EEELi128ENS_6half_tEfNS_4arch4Sm80ELb1ELb0ELb1ELb1ELb0ELb1ELb1ELb1EEENS1_21CollectiveEpilogueFwdINS6_IJS8_S8_S9_EEENS6_IJNS7_ILi1EEESH_SH_EEESB_SD_Li256ELb1ELb1ELb1ELb0EEENS1_36VarlenDynamicPersistentTileSchedulerILi128ELi112ELi256ELi256ELb1ELb1ELb0ELb1ELb1ELb1EEEEEEEEEvNT_6ParamsE,(.L_x_2707 - _ZN7cutlass13device_kernelIN5flash19enable_sm80_to_sm89INS1_16FlashAttnFwdSm80INS1_25CollectiveMainloopFwdSm80ILi8ELi1ELb1EN4cute5tupleIJNS5_1CILi128EEENS7_ILi112EEES8_EEELi128ENS_6half_tEfNS_4arch4Sm80ELb1ELb0ELb1ELb1ELb0ELb1ELb1ELb1EEENS1_21CollectiveEpilogueFwdINS6_IJS8_S8_S9_EEENS6_IJNS7_ILi1EEESH_SH_EEESB_SD_Li256ELb1ELb1ELb1ELb0EEENS1_36VarlenDynamicPersistentTileSchedulerILi128ELi112ELi256ELi256ELb1ELb1ELb0ELb1ELb1ELb1EEEEEEEEEvNT_6ParamsE)
        .other          _ZN7cutlass13device_kernelIN5flash19enable_sm80_to_sm89INS1_16FlashAttnFwdSm80INS1_25CollectiveMainloopFwdSm80ILi8ELi1ELb1EN4cute5tupleIJNS5_1CILi128EEENS7_ILi112EEES8_EEELi128ENS_6half_tEfNS_4arch4Sm80ELb1ELb0ELb1ELb1ELb0ELb1ELb1ELb1EEENS1_21CollectiveEpilogueFwdINS6_IJS8_S8_S9_EEENS6_IJNS7_ILi1EEESH_SH_EEESB_SD_Li256ELb1ELb1ELb1ELb0EEENS1_36VarlenDynamicPersistentTileSchedulerILi128ELi112ELi256ELi256ELb1ELb1ELb0ELb1ELb1ELb1EEEEEEEEEvNT_6ParamsE,@"STO_CUDA_ENTRY STV_DEFAULT"
_ZN7cutlass13device_kernelIN5flash19enable_sm80_to_sm89INS1_16FlashAttnFwdSm80INS1_25CollectiveMainloopFwdSm80ILi8ELi1ELb1EN4cute5tupleIJNS5_1CILi128EEENS7_ILi112EEES8_EEELi128ENS_6half_tEfNS_4arch4Sm80ELb1ELb0ELb1ELb1ELb0ELb1ELb1ELb1EEENS1_21CollectiveEpilogueFwdINS6_IJS8_S8_S9_EEENS6_IJNS7_ILi1EEESH_SH_EEESB_SD_Li256ELb1ELb1ELb1ELb0EEENS1_36VarlenDynamicPersistentTileSchedulerILi128ELi112ELi256ELi256ELb1ELb1ELb0ELb1ELb1ELb1EEEEEEEEEvNT_6ParamsE:
        /* <DEDUP_REMOVED lines=54> */
.L_x_1127:
        /* <DEDUP_REMOVED lines=16> */
.L_x_1306:
        /* <DEDUP_REMOVED lines=16> */
.L_x_1307:
[----:B--2---:R-:W-:-:S05]  /*0560*/  IMAD R0, R0, c[0x0][0x538], RZ ;  /* 0x00014e0000007a24 */ /* 0x004fca00078e02ff */
[----:B------:R-:W-:-:S04]  /*0570*/  IADD3 R6, R0, R6, RZ ;  /* 0x0000000600067210 */ /* 0x000fc80007ffe0ff */
[----:B------:R-:W-:-:S13]  /*0580*/  ISETP.GT.AND P0, PT, R6, UR4, PT ;  /* 0x0000000406007c0c */ /* 0x000fda000bf04270 */
[----:B-1----:R-:W-:Y:S05]  /*0590*/  @!P0 BRA `(.L_x_1127) ;  /* 0xfffffdc000008947 */ /* 0x002fea000383ffff */
.L_x_1123:
[----:B------:R-:W-:-:S05]  /*05a0*/  IADD3 R11, -R0, R6, RZ ;  /* 0x00000006000b7210 */ /* 0x000fca0007ffe1ff */
[----:B------:R-:W-:-:S05]  /*05b0*/  IMAD R0, R4, c[0x0][0x538], R11 ;  /* 0x00014e0004007a24 */ /* 0x000fca00078e020b */
[----:B------:R-:W-:Y:S01]  /*05c0*/  ISETP.GT.AND P0, PT, R0, UR4, PT ;  /* 0x0000000400007c0c */ /* 0x000fe2000bf04270 */
[----:B------:R-:W-:-:S12]  /*05d0*/  BRA.DIV ~URZ, `(.L_x_1128) ;  /* 0x0001f0d27f007947 */ /* 0x000fd8000b800000 */
[----:B------:R-:W-:-:S04]  /*05e0*/  VOTE.ANY R10, PT, !P0 ;  /* 0x00000000000a7806 */ /* 0x000fc800040e0100 */
.L_x_1308:
[----:B------:R-:W1:Y:S02]  /*05f0*/  POPC R6, R10 ;  /* 0x0000000a00067309 */ /* 0x000e640000000000 */
[----:B-1----:R-:W-:-:S05]  /*0600*/  IADD3 R0, R6, R7, RZ ;  /* 0x0000000706007210 */ /* 0x002fca0007ffe0ff */
[----:B------:R1:W-:Y:S01]  /*0610*/  STL [R1+0x54], R0 ;  /* 0x0000540001007387 */ /* 0x0003e20000100800 */
[----:B------:R-:W-:Y:S05]  /*0620*/  BRA.DIV ~URZ, `(.L_x_1129) ;  /* 0x0001f0d27f007947 */ /* 0x000fea000b800000 */
[----:B------:R2:W3:Y:S01]  /*0630*/  SHFL.IDX PT, R12, R9, R6, 0x1f ;  /* 0x00001f06090c7589 */ /* 0x0004e200000e0000 */
[----:B------:R-:W-:-:S03]  /*0640*/  MOV R7, RZ ;  /* 0x000000ff00077202 */ /* 0x000fc60000000f00 */
[----:B------:R2:W4:Y:S04]  /*0650*/  SHFL.IDX PT, R9, R8, R6, 0x1f ;  /* 0x00001f0608097589 */ /* 0x00052800000e0000 */
.L_x_1309:
[----:B------:R-:W-:Y:S01]  /*0660*/  ISETP.NE.AND P0, PT, R10, RZ, PT ;  /* 0x000000ff0a00720c */ /* 0x000fe20003f05270 */
[----:B------:R-:W-:-:S12]  /*0670*/  BSSY B0, `(.L_x_1130) ;  /* 0x0000005000007945 */ /* 0x000fd80003800000 */
[----:B------:R-:W-:Y:S05]  /*0680*/  @!P0 BRA `(.L_x_1131) ;  /* 0x0000003000008947 */ /* 0x000fea0003800000 */
[----:B------:R-:W-:Y:S01]  /*0690*/  IADD3 R3, R6, -0x1, RZ ;  /* 0xffffffff06037810 */ /* 0x000fe20007ffe0ff */
[----:B------:R-:W-:Y:S05]  /*06a0*/  BRA.DIV ~URZ, `(.L_x_1132) ;  /* 0x0001f1327f007947 */ /* 0x000fea000b800000 */
[----:B------:R1:W2:Y:S02]  /*06b0*/  SHFL.IDX PT, R7, R4, R3, 0x1f ;  /* 0x00001f0304077589 */ /* 0x0002a400000e0000 */
.L_x_1131:
[----:B------:R-:W-:Y:S05]  /*06c0*/  BSYNC B0 ;  /* 0x0000000000007941 */ /* 0x000fea0003800000 */
.L_x_1130:
        /* <DEDUP_REMOVED lines=69> */
.L_x_1134:
        /* <DEDUP_REMOVED lines=70> */
.L_x_1135:
[----:B------:R-:W-:Y:S05]  /*0f80*/  BSYNC B0 ;  /* 0x0000000000007941 */ /* 0x000fea0003800000 */
.L_x_1133:
[----:B------:R-:W-:-:S04]  /*0f90*/  LOP3.LUT R0, RZ, R0, RZ, 0x33, !PT ;  /* 0x00000000ff007212 */ /* 0x000fc800078e33ff */
[----:B------:R-:W-:-:S05]  /*0fa0*/  IADD3 R0, R0, R12, RZ ;  /* 0x0000000c00007210 */ /* 0x000fca0007ffe0ff */
[----:B------:R2:W-:Y:S01]  /*0fb0*/  STL [R1+0x4c], R0 ;  /* 0x00004c0001007387 */ /* 0x0005e20000100800 */
[----:B------:R-:W-:Y:S05]  /*0fc0*/  BRA `(.L_x_1136) ;  /* 0x0000006000007947 */ /* 0x000fea0003800000 */
.L_x_1124:
[----:B------:R-:W-:Y:S01]  /*0fd0*/  MOV R0, UR4 ;  /* 0x0000000400007c02 */ /* 0x000fe20008000f00 */
[----:B------:R-:W-:Y:S04]  /*0fe0*/  STL [R1+0x4c], RZ ;  /* 0x00004cff01007387 */ /* 0x000fe80000100800 */
[----:B------:R-:W-:Y:S04]  /*0ff0*/  STL [R1+0x50], RZ ;  /* 0x000050ff01007387 */ /* 0x000fe80000100800 */
[----:B------:R1:W-:Y:S02]  /*1000*/  STL [R1+0x48], R0 ;  /* 0x0000480001007387 */ /* 0x0003e40000100800 */
[----:B-1----:R-:W-:-:S05]  /*1010*/  MOV R0, c[0x0][0x53c] ;  /* 0x00014f0000007a02 */ /* 0x002fca0000000f00 */
[----:B------:R1:W-:Y:S02]  /*1020*/  STL [R1+0x54], R0 ;  /* 0x0000540001007387 */ /* 0x0003e40000100800 */
.L_x_1136:
        /* <DEDUP_REMOVED lines=8> */
.L_x_1122:
[----:B-12---:R-:W2:Y:S02]  /*10b0*/  LDL R0, [R1+0x54] ;  /* 0x0000540001007983 */ /* 0x006ea40000100800 */
[----:B--2---:R-:W-:-:S13]  /*10c0*/  ISETP.GE.AND P0, PT, R0, c[0x0][0x53c], PT ;  /* 0x00014f0000007a0c */ /* 0x004fda0003f06270 */
[----:B------:R-:W-:Y:S05]  /*10d0*/  @P0 EXIT ;  /* 0x000000000000094d */ /* 0x000fea0003800000 */
[----:B------:R-:W1:Y:S02]  /*10e0*/  S2R R18, SR_TID.X ;  /* 0x0000000000127919 */ /* 0x000e640000002100 */
[----:B-1----:R-:W-:-:S04]  /*10f0*/  SHF.R.S32.HI R16, RZ, 0x1f, R18 ;  /* 0x0000001fff107819 */ /* 0x002fc80000011412 */
[CC--:B------:R-:W-:Y:S02]  /*1100*/  LEA.HI R2, R16.reuse, R18.reuse, RZ, 0x4 ;  /* 0x0000001210027211 */ /* 0x0c0fe400078f20ff */
[CC--:B---3--:R-:W-:Y:S02]  /*1110*/  LEA.HI R7, R16.reuse, R18.reuse, RZ, 0x3 ;  /* 0x0000001210077211 */ /* 0x0c8fe400078f18ff */
[----:B------:R-:W-:Y:S02]  /*1120*/  SHF.R.S32.HI R3, RZ, 0x4, R2 ;  /* 0x00000004ff037819 */ /* 0x000fe40000011402 */
[----:B------:R-:W-:Y:S02]  /*1130*/  LEA.HI R11, R16, R18, RZ, 0x2 ;  /* 0x00000012100b7211 */ /* 0x000fe400078f10ff */
[----:B------:R-:W-:Y:S02]  /*1140*/  LEA.HI R0, R2, R3, RZ, 0x1 ;  /* 0x0000000302007211 */ /* 0x000fe400078f08ff */
[----:B------:R-:W-:-:S02]  /*1150*/  SHF.R.S32.HI R6, RZ, 0x2, R11 ;  /* 0x00000002ff067819 */ /* 0x000fc4000001140b */
[----:B------:R-:W-:Y:S02]  /*1160*/  LOP3.LUT R0, R0, 0xfffffffe, RZ, 0xc0, !PT ;  /* 0xfffffffe00007812 */ /* 0x000fe400078ec0ff */
[----:B------:R-:W-:Y:S02]  /*1170*/  LOP3.LUT R5, R7, 0xfffffff8, RZ, 0xc0, !PT ;  /* 0xfffffff807057812 */ /* 0x000fe400078ec0ff */
[----:B------:R-:W-:Y:S01]  /*1180*/  SHF.R.S32.HI R17, RZ, 0x3, R7 ;  /* 0x00000003ff117819 */ /* 0x000fe20000011407 */
[----:B------:R-:W-:Y:S01]  /*1190*/  IMAD.IADD R14, R3, 0x1, -R0 ;  /* 0x00000001030e7824 */ /* 0x000fe200078e0a00 */
[----:B------:R-:W-:Y:S01]  /*11a0*/  LOP3.LUT R0, R2, 0xfffffff0, RZ, 0xc0, !PT ;  /* 0xfffffff002007812 */ /* 0x000fe200078ec0ff */
[C---:B------:R-:W-:Y:S01]  /*11b0*/  IMAD.IADD R10, R18.reuse, 0x1, -R5 ;  /* 0x00000001120a7824 */ /* 0x040fe200078e0a05 */
[----:B------:R-:W-:Y:S01]  /*11c0*/  SHF.R.S32.HI R3, RZ, 0x1f, R11 ;  /* 0x0000001fff037819 */ /* 0x000fe2000001140b */
[C---:B------:R-:W-:Y:S01]  /*11d0*/  IMAD.SHL.U32 R4, R17.reuse, 0x40, RZ ;  /* 0x0000004011047824 */ /* 0x040fe200078e00ff */
[----:B------:R-:W-:Y:S01]  /*11e0*/  IADD3 R238, -R17, 0x70, RZ ;  /* 0x0000007011ee7810 */ /* 0x000fe20007ffe1ff */
[----:B------:R-:W-:Y:S01]  /*11f0*/  IMAD.IADD R0, R18, 0x1, -R0 ;  /* 0x0000000112007824 */ /* 0x000fe200078e0a00 */
[----:B------:R-:W-:Y:S01]  /*1200*/  LEA.HI R2, R3, R6, RZ, 0x3 ;  /* 0x0000000603027211 */ /* 0x000fe200078f18ff */
[----:B------:R-:W-:Y:S01]  /*1210*/  IMAD.SHL.U32 R3, R10, 0x40, RZ ;  /* 0x000000400a037824 */ /* 0x000fe200078e00ff */
[----:B------:R-:W-:Y:S01]  /*1220*/  LOP3.LUT R4, R4, 0x1c0, RZ, 0xc0, !PT ;  /* 0x000001c004047812 */ /* 0x000fe200078ec0ff */
[----:B------:R-:W-:Y:S01]  /*1230*/  IMAD.SHL.U32 R218, R10, 0x8, RZ ;  /* 0x000000080ada7824 */ /* 0x000fe200078e00ff */
[----:B------:R-:W-:-:S02]  /*1240*/  SHF.R.S32.HI R5, RZ, 0x1f, R0 ;  /* 0x0000001fff057819 */ /* 0x000fc40000011400 */
[----:B------:R-:W-:Y:S02]  /*1250*/  LOP3.LUT R2, R2, 0xfffffff8, RZ, 0xc0, !PT ;  /* 0xfffffff802027812 */ /* 0x000fe400078ec0ff */
[----:B------:R-:W-:Y:S02]  /*1260*/  LEA.HI R12, R5, R0, RZ, 0x3 ;  /* 0x00000000050c7211 */ /* 0x000fe400078f18ff */
[----:B------:R-:W-:Y:S01]  /*1270*/  LOP3.LUT R3, R3, 0x1c0, RZ, 0xc0, !PT ;  /* 0x000001c003037812 */ /* 0x000fe200078ec0ff */
[----:B------:R-:W-:Y:S01]  /*1280*/  IMAD.IADD R2, R6, 0x1, -R2 ;  /* 0x0000000106027824 */ /* 0x000fe200078e0a02 */
[----:B------:R-:W-:Y:S02]  /*1290*/  LOP3.LUT R6, R12, 0xfffffff8, RZ, 0xc0, !PT ;  /* 0xfffffff80c067812 */ /* 0x000fe400078ec0ff */
[----:B------:R-:W-:Y:S02]  /*12a0*/  LOP3.LUT R8, R4, 0x38, R218, 0xf8, !PT ;  /* 0x0000003804087812 */ /* 0x000fe400078ef8da */
[----:B------:R-:W-:Y:S01]  /*12b0*/  SHF.R.U32.HI R5, RZ, 0x3, R4 ;  /* 0x00000003ff057819 */ /* 0x000fe20000011604 */
[----:B------:R-:W-:Y:S01]  /*12c0*/  IMAD.IADD R9, R0, 0x1, -R6 ;  /* 0x0000000100097824 */ /* 0x000fe200078e0a06 */
[----:B------:R-:W-:-:S02]  /*12d0*/  LOP3.LUT R0, R11, 0xfffffffc, RZ, 0xc0, !PT ;  /* 0xfffffffc0b007812 */ /* 0x000fc400078ec0ff */
[----:B------:R-:W-:Y:S02]  /*12e0*/  LOP3.LUT R7, R3, 0x8, R7, 0xf8, !PT ;  /* 0x0000000803077812 */ /* 0x000fe400078ef807 */
[----:B------:R-:W-:Y:S01]  /*12f0*/  SHF.R.U32.HI R4, RZ, 0x3, R3 ;  /* 0x00000003ff047819 */ /* 0x000fe20000011603 */
[----:B------:R-:W-:Y:S01]  /*1300*/  IMAD.IADD R6, R18, 0x1, -R0 ;  /* 0x0000000112067824 */ /* 0x000fe200078e0a00 */
[----:B------:R-:W-:Y:S01]  /*1310*/  LOP3.LUT R13, R8, R5, RZ, 0x3c, !PT ;  /* 0x00000005080d7212 */ /* 0x000fe200078e3cff */
[C---:B------:R-:W-:Y:S01]  /*1320*/  IMAD.SHL.U32 R0, R2.reuse, 0x40, RZ ;  /* 0x0000004002007824 */ /* 0x040fe200078e00ff */
[----:B------:R-:W-:Y:S02]  /*1330*/  LOP3.LUT R3, R2, 0x1, RZ, 0xc0, !PT ;  /* 0x0000000102037812 */ /* 0x000fe400078ec0ff */
[----:B------:R-:W-:Y:S02]  /*1340*/  LEA.HI R5, R16, R18, RZ, 0x5 ;  /* 0x0000001210057211 */ /* 0x000fe400078f28ff */
[----:B------:R-:W-:Y:S01]  /*1350*/  LOP3.LUT R15, R7, R4, RZ, 0x3c, !PT ;  /* 0x00000004070f7212 */ /* 0x000fe200078e3cff */
[----:B------:R-:W-:Y:S01]  /*1360*/  IMAD.SHL.U32 R7, R14, 0x8, RZ ;  /* 0x000000080e077824 */ /* 0x000fe200078e00ff */
[----:B------:R-:W-:-:S02]  /*1370*/  ISETP.NE.U32.AND P0, PT, R3, 0x1, PT ;  /* 0x000000010300780c */ /* 0x000fc40003f05070 */
[----:B------:R-:W-:Y:S02]  /*1380*/  SHF.R.S32.HI R4, RZ, 0x5, R5 ;  /* 0x00000005ff047819 */ /* 0x000fe40000011405 */
[----:B------:R-:W-:Y:S01]  /*1390*/  LOP3.LUT R3, R5, 0xffffffe0, RZ, 0xc0, !PT ;  /* 0xffffffe005037812 */ /* 0x000fe200078ec0ff */
[C---:B------:R-:W-:Y:S01]  /*13a0*/  IMAD.SHL.U32 R5, R9.reuse, 0x40, RZ ;  /* 0x0000004009057824 */ /* 0x040fe200078e00ff */
[----:B------:R-:W-:Y:S01]  /*13b0*/  LEA.HI R8, R16, R18, RZ, 0x6 ;  /* 0x0000001210087211 */ /* 0x000fe200078f30ff */
[----:B------:R-:W-:Y:S01]  /*13c0*/  IMAD.SHL.U32 R11, R4, 0x400, RZ ;  /* 0x00000400040b7824 */ /* 0x000fe200078e00ff */
[----:B------:R-:W-:Y:S01]  /*13d0*/  R2P PR, R2, 0x6 ;  /* 0x0000000602007804 */ /* 0x000fe20000000000 */
[----:B------:R-:W-:Y:S01]  /*13e0*/  IMAD.IADD R2, R18, 0x1, -R3 ;  /* 0x0000000112027824 */ /* 0x000fe200078e0a03 */
[----:B------:R-:W-:Y:S01]  /*13f0*/  LOP3.LUT R0, R0, 0x1c0, RZ, 0xc0, !PT ;  /* 0x000001c000007812 */ /* 0x000fe200078ec0ff */
[----:B------:R-:W-:Y:S01]  /*1400*/  IMAD.SHL.U32 R8, R8, 0x8, RZ ;  /* 0x0000000808087824 */ /* 0x000fe200078e00ff */
[----:B------:R-:W-:Y:S01]  /*1410*/  LOP3.LUT P4, RZ, R9, 0x2, RZ, 0xc0, !PT ;  /* 0x0000000209ff7812 */ /* 0x000fe2000788c0ff */
[----:B------:R-:W-:Y:S01]  /*1420*/  IMAD R6, R6, 0x2, R11 ;  /* 0x0000000206067824 */ /* 0x000fe200078e020b */
[----:B------:R-:W-:-:S02]  /*1430*/  LEA.HI R4, R0, R0, RZ, 0x1d ;  /* 0x0000000000047211 */ /* 0x000fc400078fe8ff */
[----:B------:R-:W-:Y:S02]  /*1440*/  SHF.R.S32.HI R3, RZ, 0x1f, R2 ;  /* 0x0000001fff037819 */ /* 0x000fe40000011402 */
[----:B------:R-:W-:Y:S01]  /*1450*/  LOP3.LUT R0, R5, 0x1c0, RZ, 0xc0, !PT ;  /* 0x000001c005007812 */ /* 0x000fe200078ec0ff */
[----:B------:R-:W-:Y:S01]  /*1460*/  IMAD.IADD R4, R6, 0x1, R4 ;  /* 0x0000000106047824 */ /* 0x000fe200078e0204 */
[----:B------:R-:W-:Y:S02]  /*1470*/  LOP3.LUT R5, R8, 0xfffffe00, RZ, 0xc0, !PT ;  /* 0xfffffe0008057812 */ /* 0x000fe400078ec0ff */
[----:B------:R-:W-:Y:S02]  /*1480*/  LEA.HI R3, R3, R2, RZ, 0x2 ;  /* 0x0000000203037211 */ /* 0x000fe400078f10ff */
[----:B------:R-:W-:Y:S01]  /*1490*/  LOP3.LUT R8, R13, R5, RZ, 0xfc, !PT ;  /* 0x000000050d087212 */ /* 0x000fe200078efcff */
[----:B------:R-:W-:Y:S01]  /*14a0*/  IMAD.SHL.U32 R5, R4, 0x2, RZ ;  /* 0x0000000204057824 */ /* 0x000fe200078e00ff */
[----:B------:R-:W-:-:S02]  /*14b0*/  LOP3.LUT R3, R3, 0x7ffffffc, RZ, 0xc0, !PT ;  /* 0x7ffffffc03037812 */ /* 0x000fc400078ec0ff */
[----:B------:R-:W-:Y:S01]  /*14c0*/  LOP3.LUT R6, R0, 0x8, R7, 0xf8, !PT ;  /* 0x0000000800067812 */ /* 0x000fe200078ef807 */
[----:B------:R-:W-:Y:S01]  /*14d0*/  IMAD.SHL.U32 R216, R8, 0x2, RZ ;  /* 0x0000000208d87824 */ /* 0x000fe200078e00ff */
[----:B------:R-:W-:Y:S01]  /*14e0*/  IADD3 R4, R5, 0x80, RZ ;  /* 0x0000008005047810 */ /* 0x000fe20007ffe0ff */
[----:B------:R-:W-:Y:S01]  /*14f0*/  IMAD.IADD R7, R2, 0x1, -R3 ;  /* 0x0000000102077824 */ /* 0x000fe200078e0a03 */
[----:B------:R-:W-:Y:S01]  /*1500*/  LOP3.LUT P3, RZ, R9, 0x4, RZ, 0xc0, !PT ;  /* 0x0000000409ff7812 */ /* 0x000fe2000786c0ff */
[----:B------:R-:W-:Y:S01]  /*1510*/  IMAD.MOV.U32 R9, RZ, RZ, 0x40 ;  /* 0x00000040ff097424 */ /* 0x000fe200078e00ff */
[----:B------:R-:W-:Y:S01]  /*1520*/  SHF.R.U32.HI R0, RZ, 0x3, R0 ;  /* 0x00000003ff007819 */ /* 0x000fe20000011600 */
[----:B------:R-:W-:Y:S01]  /*1530*/  IMAD.SHL.U32 R2, R12, 0x40, RZ ;  /* 0x000000400c027824 */ /* 0x000fe200078e00ff */
[----:B------:R-:W-:Y:S01]  /*1540*/  IADD3 R16, R5, 0x70, RZ ;  /* 0x0000007005107810 */ /* 0x000fe20007ffe0ff */
[----:B------:R-:W-:Y:S01]  /*1550*/  IMAD.MOV.U32 R12, RZ, RZ, 0x20 ;  /* 0x00000020ff0c7424 */ /* 0x000fe200078e00ff */
[----:B------:R-:W-:Y:S01]  /*1560*/  @P0 IADD3 R16, R4, 0x10, RZ ;  /* 0x0000001004100810 */ /* 0x000fe20007ffe0ff */
[----:B------:R-:W-:Y:S01]  /*1570*/  IMAD.SHL.U32 R7, R7, 0x2, RZ ;  /* 0x0000000207077824 */ /* 0x000fe200078e00ff */
[----:B------:R-:W-:Y:S01]  /*1580*/  IADD3 R4, R17, 0x60, RZ ;  /* 0x0000006011047810 */ /* 0x000fe20007ffe0ff */
[----:B------:R-:W-:Y:S01]  /*1590*/  IMAD R3, R14, 0x200, R15 ;  /* 0x000002000e037824 */ /* 0x000fe200078e020f */
[----:B------:R-:W-:Y:S01]  /*15a0*/  LOP3.LUT R0, R6, R0, RZ, 0x3c, !PT ;  /* 0x0000000006007212 */ /* 0x000fe200078e3cff */
[----:B------:R-:W-:Y:S01]  /*15b0*/  STL [R1+0x68], R16 ;  /* 0x0000681001007387 */ /* 0x000fe20000100800 */
[----:B------:R-:W-:-:S02]  /*15c0*/  SEL R4, R9, 0xffffffc0, !P2 ;  /* 0xffffffc009047807 */ /* 0x000fc40005000000 */
[----:B------:R-:W-:Y:S01]  /*15d0*/  IADD3 R6, R17, 0x40, RZ ;  /* 0x0000004011067810 */ /* 0x000fe20007ffe0ff */
[----:B------:R1:W-:Y:S01]  /*15e0*/  STL [R1+0x58], R7 ;  /* 0x0000580701007387 */ /* 0x0003e20000100800 */
[----:B------:R-:W-:Y:S02]  /*15f0*/  SEL R6, R12, 0xffffffe0, !P1 ;  /* 0xffffffe00c067807 */ /* 0x000fe40004800000 */
[----:B------:R-:W-:Y:S01]  /*1600*/  LOP3.LUT R2, R0, 0xfffffe00, R2, 0xf8, !PT ;  /* 0xfffffe0000027812 */ /* 0x000fe200078ef802 */
[----:B------:R-:W-:Y:S01]  /*1610*/  IMAD.SHL.U32 R0, R10, 0x4, RZ ;  /* 0x000000040a007824 */ /* 0x000fe200078e00ff */
[----:B------:R-:W-:Y:S01]  /*1620*/  LEA R194, R3, 0x8100, 0x1 ;  /* 0x0000810003c27811 */ /* 0x000fe200078e08ff */
[----:B------:R-:W-:Y:S01]  /*1630*/  IMAD.IADD R8, R5, 0x1, R6 ;  /* 0x0000000105087824 */ /* 0x000fe200078e0206 */
[----:B------:R-:W-:Y:S02]  /*1640*/  LEA R195, R2, 0x100, 0x1 ;  /* 0x0000010002c37811 */ /* 0x000fe400078e08ff */
[----:B------:R-:W-:-:S02]  /*1650*/  SEL R3, R12, 0xffffffe0, !P4 ;  /* 0xffffffe00c037807 */ /* 0x000fc40006000000 */
[----:B------:R-:W-:Y:S02]  /*1660*/  IADD3 R68, R0, 0x20, RZ ;  /* 0x0000002000447810 */ /* 0x000fe40007ffe0ff */
[----:B------:R-:W-:Y:S01]  /*1670*/  SEL R0, R9, 0xffffffc0, !P3 ;  /* 0xffffffc009007807 */ /* 0x000fe20005800000 */
[--C-:B------:R-:W-:Y:S01]  /*1680*/  IMAD.IADD R196, R3, 0x1, R195.reuse ;  /* 0x0000000103c47824 */ /* 0x100fe200078e02c3 */
[----:B------:R-:W-:Y:S02]  /*1690*/  IADD3 R10, R17, 0x20, RZ ;  /* 0x00000020110a7810 */ /* 0x000fe40007ffe0ff */
[----:B------:R-:W-:Y:S01]  /*16a0*/  IADD3 R218, R218, 0x40, RZ ;  /* 0x00000040dada7810 */ /* 0x000fe20007ffe0ff */
[C---:B------:R-:W-:Y:S02]  /*16b0*/  IMAD.IADD R198, R0.reuse, 0x1, R195 ;  /* 0x0000000100c67824 */ /* 0x040fe400078e02c3 */
[----:B------:R-:W-:Y:S02]  /*16c0*/  IMAD.IADD R197, R0, 0x1, R196 ;  /* 0x0000000100c57824 */ /* 0x000fe400078e02c4 */
[----:B-1----:R-:W-:-:S02]  /*16d0*/  IMAD.IADD R7, R5, 0x1, R4 ;  /* 0x0000000105077824 */ /* 0x002fc400078e0204 */
[----:B------:R-:W-:Y:S02]  /*16e0*/  IMAD.IADD R5, R2, 0x1, R11 ;  /* 0x0000000102057824 */ /* 0x000fe400078e020b */
[--C-:B------:R-:W-:Y:S01]  /*16f0*/  IMAD.IADD R2, R6, 0x1, R16.reuse ;  /* 0x0000000106027824 */ /* 0x100fe200078e0210 */
[----:B------:R1:W-:Y:S01]  /*1700*/  STL [R1+0x80], R7 ;  /* 0x0000800701007387 */ /* 0x0003e20000100800 */
[C---:B------:R-:W-:Y:S01]  /*1710*/  IMAD.IADD R6, R4.reuse, 0x1, R16 ;  /* 0x0000000104067824 */ /* 0x040fe200078e0210 */
[----:B------:R-:W-:Y:S02]  /*1720*/  LEA R213, R5, 0x100, 0x1 ;  /* 0x0000010005d57811 */ /* 0x000fe400078e08ff */
[----:B------:R-:W-:Y:S01]  /*1730*/  STL [R1+0x70], R8 ;  /* 0x0000700801007387 */ /* 0x000fe20000100800 */
[----:B-1----:R-:W-:-:S05]  /*1740*/  IMAD.IADD R7, R4, 0x1, R8 ;  /* 0x0000000104077824 */ /* 0x002fca00078e0208 */
[----:B------:R-:W-:Y:S04]  /*1750*/  STL [R1+0x7c], R7 ;  /* 0x00007c0701007387 */ /* 0x000fe80000100800 */
[----:B------:R-:W-:Y:S04]  /*1760*/  STL [R1+0x78], R6 ;  /* 0x0000780601007387 */ /* 0x000fe80000100800 */
[----:B------:R1:W-:Y:S02]  /*1770*/  STL [R1+0x6c], R2 ;  /* 0x00006c0201007387 */ /* 0x0003e40000100800 */
[----:B-1----:R-:W-:-:S05]  /*1780*/  IMAD.IADD R2, R2, 0x1, R4 ;  /* 0x0000000102027824 */ /* 0x002fca00078e0204 */
[----:B------:R1:W-:Y:S02]  /*1790*/  STL [R1+0x74], R2 ;  /* 0x0000740201007387 */ /* 0x0003e40000100800 */
.L_x_1305:
[----:B------:R-:W2:Y:S01]  /*17a0*/  LDL R0, [R1+0x54] ;  /* 0x0000540001007983 */ /* 0x000ea20000100800 */
[----:B------:R-:W-:Y:S01]  /*17b0*/  IMAD.MOV.U32 R13, RZ, RZ, 0x4 ;  /* 0x00000004ff0d7424 */ /* 0x000fe200078e00ff */
[----:B------:R-:W-:Y:S02]  /*17c0*/  ISETP.NE.U32.AND P4, PT, RZ, c[0x0][0x360], PT ;  /* 0x0000d800ff007a0c */ /* 0x000fe40003f85070 */
[----:B------:R-:W3:Y:S02]  /*17d0*/  LDL R9, [R1+0x50] ;  /* 0x0000500001097983 */ /* 0x000ee40000100800 */
[----:B------:R-:W-:Y:S01]  /*17e0*/  ISETP.NE.AND.EX P4, PT, RZ, c[0x0][0x364], PT, P4 ;  /* 0x0000d900ff007a0c */ /* 0x000fe20003f85340 */
[----:B-12---:R-:W-:-:S05]  /*17f0*/  IMAD.WIDE R2, R0, R13, c[0x0][0x588] ;  /* 0x0001620000027625 */ /* 0x006fca00078e020d */
[----:B------:R-:W2:Y:S01]  /*1800*/  LDG.E R42, [R2.64] ;  /* 0x00000006022a7981 */ /* 0x000ea2000c1e1900 */
[----:B------:R-:W-:Y:S01]  /*1810*/  ISETP.NE.U32.AND P0, PT, RZ, c[0x0][0x370], PT ;  /* 0x0000dc00ff007a0c */ /* 0x000fe20003f05070 */
[----:B------:R-:W-:Y:S01]  /*1820*/  CS2R R170, SRZ ;  /* 0x0000000000aa7805 */ /* 0x000fe2000001ff00 */
[----:B------:R-:W-:Y:S02]  /*1830*/  ISETP.NE.U32.AND P3, PT, RZ, c[0x0][0x348], PT ;  /* 0x0000d200ff007a0c */ /* 0x000fe40003f65070 */
[----:B------:R-:W-:Y:S02]  /*1840*/  ISETP.NE.AND.EX P2, PT, RZ, c[0x0][0x374], PT, P0 ;  /* 0x0000dd00ff007a0c */ /* 0x000fe40003f45300 */
[----:B------:R-:W-:Y:S02]  /*1850*/  ISETP.NE.U32.AND P5, PT, RZ, c[0x0][0x358], PT ;  /* 0x0000d600ff007a0c */ /* 0x000fe40003fa5070 */
[----:B------:R-:W-:Y:S02]  /*1860*/  ISETP.NE.AND.EX P3, PT, RZ, c[0x0][0x34c], PT, P3 ;  /* 0x0000d300ff007a0c */ /* 0x000fe40003f65330 */
[----:B------:R-:W-:Y:S01]  /*1870*/  ISETP.NE.AND.EX P5, PT, RZ, c[0x0][0x35c], PT, P5 ;  /* 0x0000d700ff007a0c */ /* 0x000fe20003fa5350 */
[----:B------:R-:W-:-:S02]  /*1880*/  IMAD.MOV.U32 R166, RZ, RZ, RZ ;  /* 0x000000ffffa67224 */ /* 0x000fc400078e00ff */
[----:B------:R-:W-:Y:S01]  /*1890*/  IMAD.MOV.U32 R12, RZ, RZ, RZ ;  /* 0x000000ffff0c7224 */ /* 0x000fe200078e00ff */
[----:B--2---:R-:W-:Y:S01]  /*18a0*/  SHF.R.S32.HI R146, RZ, 0x1f, R42 ;  /* 0x0000001fff927819 */ /* 0x004fe2000001142a */
[----:B------:R1:W-:Y:S01]  /*18b0*/  STL [R1+0x5c], R42 ;  /* 0x00005c2a01007387 */ /* 0x0003e20000100800 */
[C---:B------:R-:W-:Y:S02]  /*18c0*/  @P4 LEA R2, P0, R42.reuse, c[0x0][0x360], 0x2 ;  /* 0x0000d8002a024a11 */ /* 0x040fe400078010ff */
[C---:B------:R-:W-:Y:S02]  /*18d0*/  @P2 LEA R4, P1, R42.reuse, c[0x0][0x370], 0x2 ;  /* 0x0000dc002a042a11 */ /* 0x040fe400078210ff */
[C-C-:B------:R-:W-:Y:S02]  /*18e0*/  @P4 LEA.HI.X R3, R42.reuse, c[0x0][0x364], R146.reuse, 0x2, P0 ;  /* 0x0000d9002a034a11 */ /* 0x140fe400000f1492 */
[----:B------:R-:W-:-:S03]  /*18f0*/  @P2 LEA.HI.X R5, R42, c[0x0][0x374], R146, 0x2, P1 ;  /* 0x0000dd002a052a11 */ /* 0x000fc600008f1492 */
[----:B------:R2:W4:Y:S01]  /*1900*/  @P4 LDG.E R0, [R2.64] ;  /* 0x0000000602004981 */ /* 0x000522000c1e1900 */
[----:B------:R-:W-:-:S03]  /*1910*/  ISETP.NE.U32.AND P0, PT, RZ, c[0x0][0x350], PT ;  /* 0x0000d400ff007a0c */ /* 0x000fc60003f05070 */
[----:B------:R1:W5:Y:S01]  /*1920*/  @P2 LDG.E R171, [R4.64] ;  /* 0x0000000604ab2981 */ /* 0x000362000c1e1900 */
[----:B------:R-:W-:Y:S02]  /*1930*/  ISETP.NE.AND.EX P6, PT, RZ, c[0x0][0x354], PT, P0 ;  /* 0x0000d500ff007a0c */ /* 0x000fe40003fc5300 */
[----:B------:R-:W-:-:S04]  /*1940*/  LEA R6, P2, R42, c[0x0][0x348], 0x2 ;  /* 0x0000d2002a067a11 */ /* 0x000fc800078410ff */
[----:B------:R-:W-:-:S05]  /*1950*/  LEA.HI.X R7, R42, c[0x0][0x34c], R146, 0x2, P2 ;  /* 0x0000d3002a077a11 */ /* 0x000fca00010f1492 */
[----:B------:R3:W5:Y:S01]  /*1960*/  @P3 LDG.E R166, [R6.64] ;  /* 0x0000000606a63981 */ /* 0x000762000c1e1900 */
[C---:B--2---:R-:W-:Y:S02]  /*1970*/  LEA R2, P0, R42.reuse, c[0x0][0x358], 0x2 ;  /* 0x0000d6002a027a11 */ /* 0x044fe400078010ff */
[C---:B-1----:R-:W-:Y:S02]  /*1980*/  LEA R4, P1, R42.reuse, c[0x0][0x350], 0x2 ;  /* 0x0000d4002a047a11 */ /* 0x042fe400078210ff */
[C-C-:B------:R-:W-:Y:S02]  /*1990*/  LEA.HI.X R3, R42.reuse, c[0x0][0x35c], R146.reuse, 0x2, P0 ;  /* 0x0000d7002a037a11 */ /* 0x140fe400000f1492 */
[----:B------:R-:W-:-:S03]  /*19a0*/  LEA.HI.X R5, R42, c[0x0][0x354], R146, 0x2, P1 ;  /* 0x0000d5002a057a11 */ /* 0x000fc600008f1492 */
[----:B------:R1:W5:Y:S04]  /*19b0*/  @P5 LDG.E R12, [R2.64] ;  /* 0x00000006020c5981 */ /* 0x000368000c1e1900 */
[----:B------:R1:W5:Y:S01]  /*19c0*/  @P6 LDG.E R170, [R4.64] ;  /* 0x0000000604aa6981 */ /* 0x000362000c1e1900 */
[----:B---3--:R-:W-:-:S05]  /*19d0*/  LOP3.LUT R39, R9, 0xffff, RZ, 0xc0, !PT ;  /* 0x0000ffff09277812 */ /* 0x008fca00078ec0ff */
[----:B------:R1:W-:Y:S01]  /*19e0*/  STL [R1+0x60], R39 ;  /* 0x0000602701007387 */ /* 0x0003e20000100800 */
[----:B------:R-:W-:Y:S03]  /*19f0*/  YIELD ;  /* 0x0000000000007946 */ /* 0x000fe60003800000 */
[----:B----4-:R1:W-:Y:S01]  /*1a00*/  @P4 STL [R1+0x2c], R0 ;  /* 0x00002c0001004387 */ /* 0x0103e20000100800 */
        /* <DEDUP_REMOVED lines=8> */
.L_x_1137:
[----:B------:R-:W-:-:S04]  /*1a90*/  ISETP.NE.U32.AND P0, PT, RZ, c[0x0][0x368], PT ;  /* 0x0000da00ff007a0c */ /* 0x000fc80003f05070 */
[----:B------:R-:W-:-:S13]  /*1aa0*/  ISETP.NE.AND.EX P0, PT, RZ, c[0x0][0x36c], PT, P0 ;  /* 0x0000db00ff007a0c */ /* 0x000fda0003f05300 */
[----:B------:R-:W-:Y:S05]  /*1ab0*/  @!P0 BRA `(.L_x_1138) ;  /* 0x0000004000008947 */ /* 0x000fea0003800000 */
[----:B-1----:R-:W-:-:S04]  /*1ac0*/  LEA R4, P0, R42, c[0x0][0x368], 0x2 ;  /* 0x0000da002a047a11 */ /* 0x002fc800078010ff */
[----:B------:R-:W-:-:S05]  /*1ad0*/  LEA.HI.X R5, R42, c[0x0][0x36c], R146, 0x2, P0 ;  /* 0x0000db002a057a11 */ /* 0x000fca00000f1492 */
[----:B------:R1:W5:Y:S01]  /*1ae0*/  LDG.E R11, [R4.64] ;  /* 0x00000006040b7981 */ /* 0x000362000c1e1900 */
[----:B------:R-:W-:Y:S05]  /*1af0*/  BRA `(.L_x_1139) ;  /* 0x0000005000007947 */ /* 0x000fea0003800000 */
.L_x_1138:
[----:B------:R-:W-:Y:S01]  /*1b00*/  MOV R11, c[0x0][0x1d0] ;  /* 0x00007400000b7a02 */ /* 0x000fe20000000f00 */
[----:B------:R-:W-:Y:S05]  /*1b10*/  @!P6 BRA `(.L_x_1139) ;  /* 0x000000300000e947 */ /* 0x000fea0003800000 */
[----:B------:R-:W2:Y:S04]  /*1b20*/  LDG.E R6, [R4.64] ;  /* 0x0000000604067981 */ /* 0x000ea8000c1e1900 */
[----:B-1----:R-:W2:Y:S02]  /*1b30*/  LDG.E R0, [R4.64+0x4] ;  /* 0x0000040604007981 */ /* 0x002ea4000c1e1900 */
[----:B--2---:R-:W-:Y:S02]  /*1b40*/  IADD3 R11, -R6, R0, RZ ;  /* 0x00000000060b7210 */ /* 0x004fe40007ffe1ff */
.L_x_1139:
[----:B-1----:R-:W2:Y:S04]  /*1b50*/  LDL R4, [R1+0x2c] ;  /* 0x00002c0001047983 */ /* 0x002ea80000100800 */
[----:B------:R-:W3:Y:S04]  /*1b60*/  LDL.LU R0, [R1+0x4c] ;  /* 0x00004c0001007983 */ /* 0x000ee80000300800 */
[----:B------:R1:W4:Y:S04]  /*1b70*/  @P5 LDG.E R5, [R2.64] ;  /* 0x0000000602055981 */ /* 0x000328000c1e1900 */
[----:B------:R-:W3:Y:S01]  /*1b80*/  LDL.LU R15, [R1+0x3c] ;  /* 0x00003c00010f7983 */ /* 0x000ee20000300800 */
[----:B------:R-:W-:-:S04]  /*1b90*/  ISETP.NE.U32.AND P0, PT, RZ, c[0x0][0x378], PT ;  /* 0x0000de00ff007a0c */ /* 0x000fc80003f05070 */
[----:B------:R-:W-:Y:S01]  /*1ba0*/  ISETP.NE.AND.EX P1, PT, RZ, c[0x0][0x37c], PT, P0 ;  /* 0x0000df00ff007a0c */ /* 0x000fe20003f25300 */
[----:B--2---:R-:W-:Y:S02]  /*1bb0*/  IMAD.MOV.U32 R7, RZ, RZ, R4 ;  /* 0x000000ffff077224 */ /* 0x004fe400078e0004 */
[----:B------:R1:W4:Y:S01]  /*1bc0*/  @P5 LDG.E R4, [R2.64+0x4] ;  /* 0x0000040602045981 */ /* 0x000322000c1e1900 */
[----:B-----5:R-:W-:Y:S02]  /*1bd0*/  IMAD.MOV.U32 R145, RZ, RZ, R11 ;  /* 0x000000ffff917224 */ /* 0x020fe400078e000b */
[----:B------:R-:W-:-:S05]  /*1be0*/  IMAD.MOV.U32 R6, RZ, RZ, c[0x0][0x2c4] ;  /* 0x0000b100ff067624 */ /* 0x000fca00078e00ff */
[----:B------:R-:W-:Y:S02]  /*1bf0*/  ISETP.NE.AND P2, PT, R6, 0x1, PT ;  /* 0x000000010600780c */ /* 0x000fe40003f45270 */
[----:B-1----:R-:W-:-:S04]  /*1c00*/  @P1 LEA R2, P0, R42, c[0x0][0x378], 0x2 ;  /* 0x0000de002a021a11 */ /* 0x002fc800078010ff */
[----:B------:R-:W-:-:S05]  /*1c10*/  @P1 LEA.HI.X R3, R42, c[0x0][0x37c], R146, 0x2, P0 ;  /* 0x0000df002a031a11 */ /* 0x000fca00000f1492 */
[----:B------:R1:W5:Y:S01]  /*1c20*/  @P1 LDG.E R145, [R2.64] ;  /* 0x0000000602911981 */ /* 0x000362000c1e1900 */
[----:B------:R-:W-:Y:S01]  /*1c30*/  IMAD.IADD R10, R11, 0x1, -R171 ;  /* 0x000000010b0a7824 */ /* 0x000fe200078e0aab */
[----:B---3--:R-:W-:-:S04]  /*1c40*/  LOP3.LUT R15, R15, 0xffffffdf, RZ, 0xc0, !PT ;  /* 0xffffffdf0f0f7812 */ /* 0x008fc800078ec0ff */
[----:B------:R-:W-:Y:S01]  /*1c50*/  @P2 LOP3.LUT R15, R15, 0x20, RZ, 0xfc, !PT ;  /* 0x000000200f0f2812 */ /* 0x000fe200078efcff */
[----:B-1----:R-:W-:Y:S02]  /*1c60*/  IMAD.SHL.U32 R2, R0, 0x80, RZ ;  /* 0x0000008000027824 */ /* 0x002fe400078e00ff */
[----:B------:R-:W-:-:S03]  /*1c70*/  IMAD.MOV.U32 R0, RZ, RZ, c[0x0][0x228] ;  /* 0x00008a00ff007624 */ /* 0x000fc600078e00ff */
[----:B------:R1:W-:Y:S04]  /*1c80*/  STL [R1+0x4c], R2 ;  /* 0x00004c0201007387 */ /* 0x0003e80000100800 */
[----:B------:R-:W-:Y:S01]  /*1c90*/  STL [R1+0x3c], R15 ;  /* 0x00003c0f01007387 */ /* 0x000fe20000100800 */
[----:B-1----:R-:W-:-:S05]  /*1ca0*/  IADD3 R2, R2, 0x7f, RZ ;  /* 0x0000007f02027810 */ /* 0x002fca0007ffe0ff */
[----:B------:R-:W-:-:S05]  /*1cb0*/  @P2 IMAD.HI.U32 R3, R2, c[0x0][0x2c8], RZ ;  /* 0x0000b20002032a27 */ /* 0x000fca00078e00ff */
[----:B------:R-:W-:Y:S01]  /*1cc0*/  @P2 SHF.R.U32.HI R2, RZ, c[0x0][0x2cc], R3 ;  /* 0x0000b300ff022a19 */ /* 0x000fe20000011603 */
[----:B------:R-:W-:Y:S01]  /*1cd0*/  BSSY B0, `(.L_x_1140) ;  /* 0x000003a000007945 */ /* 0x000fe20003800000 */
[----:B----4-:R-:W-:-:S04]  /*1ce0*/  @P5 IMAD.IADD R0, R4, 0x1, -R5 ;  /* 0x0000000104005824 */ /* 0x010fc800078e0a05 */
[----:B------:R-:W-:Y:S02]  /*1cf0*/  IMAD.IADD R6, R10, 0x1, R0 ;  /* 0x000000010a067824 */ /* 0x000fe400078e0200 */
[----:B------:R-:W-:-:S03]  /*1d00*/  IMAD.MOV.U32 R4, RZ, RZ, RZ ;  /* 0x000000ffff047224 */ /* 0x000fc600078e00ff */
[C---:B------:R-:W-:Y:S01]  /*1d10*/  IADD3 R180, R6.reuse, 0x70, -R7 ;  /* 0x0000007006b47810 */ /* 0x040fe20007ffe807 */
[----:B------:R1:W-:Y:S01]  /*1d20*/  STL [R1+0x30], R6 ;  /* 0x0000300601007387 */ /* 0x0003e20000100800 */
[----:B------:R-:W-:-:S03]  /*1d30*/  IADD3 R5, R6, 0x6f, RZ ;  /* 0x0000006f06057810 */ /* 0x000fc60007ffe0ff */
[----:B------:R-:W-:Y:S02]  /*1d40*/  IMAD.IADD R3, R180, 0x1, R2 ;  /* 0x00000001b4037824 */ /* 0x000fe400078e0202 */
[----:B------:R-:W-:Y:S02]  /*1d50*/  IMAD.MOV.U32 R2, RZ, RZ, RZ ;  /* 0x000000ffff027224 */ /* 0x000fe400078e00ff */
[----:B------:R-:W-:Y:S01]  /*1d60*/  IMAD.HI R4, R5, -0x6db6db6d, R4 ;  /* 0x9249249305047827 */ /* 0x000fe200078e0204 */
[----:B------:R-:W-:-:S03]  /*1d70*/  LOP3.LUT R5, R9, 0xff0000, RZ, 0xc0, !PT ;  /* 0x00ff000009057812 */ /* 0x000fc600078ec0ff */
[----:B------:R-:W-:Y:S01]  /*1d80*/  IMAD.HI R2, R3, -0x6db6db6d, R2 ;  /* 0x9249249303027827 */ /* 0x000fe200078e0202 */
[----:B-1----:R-:W-:-:S04]  /*1d90*/  LOP3.LUT R6, R9, 0xff000000, RZ, 0xc0, !PT ;  /* 0xff00000009067812 */ /* 0x002fc800078ec0ff */
[----:B------:R-:W-:-:S04]  /*1da0*/  SHF.R.U32.HI R7, RZ, 0x8, R6 ;  /* 0x00000008ff077819 */ /* 0x000fc80000011606 */
[----:B------:R-:W-:Y:S02]  /*1db0*/  LEA.HI R5, R5, R7, RZ, 0x10 ;  /* 0x0000000705057211 */ /* 0x000fe400078f80ff */
[----:B------:R-:W-:Y:S02]  /*1dc0*/  SHF.R.U32.HI R6, RZ, 0x1f, R4 ;  /* 0x0000001fff067819 */ /* 0x000fe40000011604 */
[----:B------:R-:W-:Y:S02]  /*1dd0*/  SHF.R.U32.HI R3, RZ, 0x1f, R2 ;  /* 0x0000001fff037819 */ /* 0x000fe40000011602 */
[----:B------:R-:W-:Y:S02]  /*1de0*/  SHF.R.U32.HI R8, RZ, 0x10, R5 ;  /* 0x00000010ff087819 */ /* 0x000fe40000011605 */
[----:B------:R-:W-:Y:S02]  /*1df0*/  LOP3.LUT R16, R5, 0xff, RZ, 0xc0, !PT ;  /* 0x000000ff05107812 */ /* 0x000fe400078ec0ff */
[----:B------:R-:W-:-:S02]  /*1e00*/  LEA.HI.SX32 R176, R4, R6, 0x1a ;  /* 0x0000000604b07211 */ /* 0x000fc400078fd2ff */
[----:B------:R-:W-:Y:S01]  /*1e10*/  LEA.HI.SX32 R2, R2, R3, 0x1a ;  /* 0x0000000302027211 */ /* 0x000fe200078fd2ff */
[----:B------:R1:W-:Y:S03]  /*1e20*/  STL [R1+0x50], R8 ;  /* 0x0000500801007387 */ /* 0x0003e60000100800 */
[----:B------:R-:W-:Y:S01]  /*1e30*/  IMNMX R6, R176, R2, PT ;  /* 0x00000002b0067217 */ /* 0x000fe20003800200 */
[----:B------:R1:W-:Y:S03]  /*1e40*/  STL [R1+0x64], R16 ;  /* 0x0000641001007387 */ /* 0x0003e60000100800 */
[----:B------:R-:W-:Y:S02]  /*1e50*/  ISETP.GE.AND P0, PT, R6, 0x1, PT ;  /* 0x000000010600780c */ /* 0x000fe40003f06270 */
[----:B------:R-:W-:Y:S01]  /*1e60*/  ISETP.NE.AND P1, PT, R8, RZ, PT ;  /* 0x000000ff0800720c */ /* 0x000fe20003f25270 */
[----:B------:R-:W-:-:S03]  /*1e70*/  IMAD.MOV.U32 R2, RZ, RZ, RZ ;  /* 0x000000ffff027224 */ /* 0x000fc600078e00ff */
[----:B------:R-:W-:-:S07]  /*1e80*/  SEL R144, R8, c[0x0][0x338], P1 ;  /* 0x0000ce0008907a07 */ /* 0x000fce0000800000 */
[----:B------:R-:W-:Y:S05]  /*1e90*/  @!P0 BRA `(.L_x_1141) ;  /* 0x000001d000008947 */ /* 0x000fea0003800000 */
[----:B------:R-:W-:Y:S02]  /*1ea0*/  IABS R2, R144 ;  /* 0x0000009000027213 */ /* 0x000fe40000000000 */
[----:B------:R-:W-:-:S03]  /*1eb0*/  IADD3 R5, R144, -0x1, R6 ;  /* 0xffffffff90057810 */ /* 0x000fc60007ffe006 */
[----:B------:R-:W-:Y:S01]  /*1ec0*/  IMAD.MOV.U32 R4, RZ, RZ, R2 ;  /* 0x000000ffff047224 */ /* 0x000fe200078e0002 */
[----:B------:R-:W-:-:S03]  /*1ed0*/  IABS R9, R5 ;  /* 0x0000000500097213 */ /* 0x000fc60000000000 */
[----:B------:R-:W2:Y:S08]  /*1ee0*/  I2F.RP R2, R4 ;  /* 0x0000000400027306 */ /* 0x000eb00000209400 */
[----:B--2---:R-:W2:Y:S02]  /*1ef0*/  MUFU.RCP R2, R2 ;  /* 0x0000000200027308 */ /* 0x004ea40000001000 */
[----:B--2---:R-:W-:-:S06]  /*1f00*/  IADD3 R2, R2, 0xffffffe, RZ ;  /* 0x0ffffffe02027810 */ /* 0x004fcc0007ffe0ff */
[----:B------:R-:W2:Y:S02]  /*1f10*/  F2I.FTZ.U32.TRUNC.NTZ R3, R2 ;  /* 0x0000000200037305 */ /* 0x000ea4000021f000 */
[----:B--2---:R-:W-:-:S04]  /*1f20*/  IMAD.MOV R2, RZ, RZ, -R3 ;  /* 0x000000ffff027224 */ /* 0x004fc800078e0a03 */
[----:B------:R-:W-:Y:S01]  /*1f30*/  IMAD.MOV.U32 R7, RZ, RZ, R2 ;  /* 0x000000ffff077224 */ /* 0x000fe200078e0002 */
[----:B------:R-:W-:-:S03]  /*1f40*/  IABS R2, R144 ;  /* 0x0000009000027213 */ /* 0x000fc60000000000 */
[----:B------:R-:W-:Y:S02]  /*1f50*/  IMAD R7, R7, R4, RZ ;  /* 0x0000000407077224 */ /* 0x000fe400078e02ff */
[----:B-1----:R-:W-:Y:S02]  /*1f60*/  IMAD.MOV R8, RZ, RZ, -R2 ;  /* 0x000000ffff087224 */ /* 0x002fe400078e0a02 */
        /* <DEDUP_REMOVED lines=16> */
.L_x_1141:
[----:B------:R-:W-:Y:S05]  /*2070*/  BSYNC B0 ;  /* 0x0000000000007941 */ /* 0x000fea0003800000 */
.L_x_1140:
[----:B------:R-:W-:Y:S01]  /*2080*/  IMAD R3, R16, R2, RZ ;  /* 0x0000000210037224 */ /* 0x000fe200078e02ff */
[----:B------:R-:W2:Y:S03]  /*2090*/  S2R R7, SR_TID.X ;  /* 0x0000000000077919 */ /* 0x000ea60000002100 */
[C---:B------:R-:W-:Y:S02]  /*20a0*/  IMAD.IADD R2, R3.reuse, 0x1, R2 ;  /* 0x0000000103027824 */ /* 0x040fe400078e0202 */
[----:B------:R-:W-:-:S03]  /*20b0*/  IMAD R3, R3, 0x70, -R10 ;  /* 0x0000007003037824 */ /* 0x000fc600078e0a0a */
[----:B------:R-:W-:Y:S02]  /*20c0*/  IMNMX R2, R6, R2, PT ;  /* 0x0000000206027217 */ /* 0x000fe40003800200 */
[----:B------:R-:W-:-:S03]  /*20d0*/  IMNMX R3, RZ, R3, !PT ;  /* 0x00000003ff037217 */ /* 0x000fc60007800200 */
[----:B------:R-:W-:-:S05]  /*20e0*/  IMAD R2, R2, 0x70, -R10 ;  /* 0x0000007002027824 */ /* 0x000fca00078e0a0a */
[----:B------:R-:W-:-:S04]  /*20f0*/  IMNMX R2, R2, R0, PT ;  /* 0x0000000002027217 */ /* 0x000fc80003800200 */
[----:B------:R-:W-:Y:S02]  /*2100*/  ISETP.GT.AND P0, PT, R2, R3, PT ;  /* 0x000000030200720c */ /* 0x000fe40003f04270 */
[----:B------:R-:W-:Y:S02]  /*2110*/  SHF.R.U32.HI R3, RZ, 0x4, R3 ;  /* 0x00000004ff037819 */ /* 0x000fe40000011603 */
[--C-:B--2---:R-:W-:Y:S02]  /*2120*/  SHF.R.S32.HI R214, RZ, 0x1f, R7.reuse ;  /* 0x0000001fffd67819 */ /* 0x104fe40000011407 */
[----:B------:R-:W-:Y:S01]  /*2130*/  SHF.R.S32.HI R40, RZ, 0x1f, R7 ;  /* 0x0000001fff287819 */ /* 0x000fe20000011407 */
[----:B------:R-:W-:Y:S01]  /*2140*/  IMAD.WIDE.U32 R4, R3, 0x24924925, RZ ;  /* 0x2492492503047825 */ /* 0x000fe200078e00ff */
[-C--:B------:R-:W-:Y:S02]  /*2150*/  LEA.HI R6, R214, R7.reuse, RZ, 0x3 ;  /* 0x00000007d6067211 */ /* 0x080fe400078f18ff */
[----:B------:R-:W-:Y:S01]  /*2160*/  LEA.HI R40, R40, R7, RZ, 0x3 ;  /* 0x0000000728287211 */ /* 0x000fe200078f18ff */
[----:B------:R-:W-:Y:S01]  /*2170*/  IMAD.MOV.U32 R140, RZ, RZ, R5 ;  /* 0x000000ffff8c7224 */ /* 0x000fe200078e0005 */
[----:B------:R-:W-:-:S02]  /*2180*/  LOP3.LUT R4, R6, 0xfffffff8, RZ, 0xc0, !PT ;  /* 0xfffffff806047812 */ /* 0x000fc400078ec0ff */
[----:B------:R-:W-:Y:S01]  /*2190*/  @P0 IADD3 R3, R2, 0x6f, RZ ;  /* 0x0000006f02030810 */ /* 0x000fe20007ffe0ff */
[----:B------:R-:W-:Y:S01]  /*21a0*/  @P0 IMAD.MOV.U32 R2, RZ, RZ, RZ ;  /* 0x000000ffff020224 */ /* 0x000fe200078e00ff */
[----:B------:R-:W-:Y:S01]  /*21b0*/  SHF.R.S32.HI R40, RZ, 0x3, R40 ;  /* 0x00000003ff287819 */ /* 0x000fe20000011428 */
[----:B------:R-:W-:Y:S01]  /*21c0*/  IMAD.IADD R147, R7, 0x1, -R4 ;  /* 0x0000000107937824 */ /* 0x000fe200078e0a04 */
[----:B------:R-:W-:Y:S01]  /*21d0*/  SHF.R.S32.HI R35, RZ, 0x1f, R7 ;  /* 0x0000001fff237819 */ /* 0x000fe20000011407 */
[----:B------:R-:W-:Y:S01]  /*21e0*/  @P0 IMAD.HI R2, R3, -0x6db6db6d, R2 ;  /* 0x9249249303020827 */ /* 0x000fe200078e0202 */
[--C-:B------:R-:W-:Y:S02]  /*21f0*/  SHF.R.S32.HI R33, RZ, 0x1f, R7.reuse ;  /* 0x0000001fff217819 */ /* 0x100fe40000011407 */
[----:B------:R-:W-:Y:S01]  /*2200*/  SHF.R.S32.HI R34, RZ, 0x1f, R7 ;  /* 0x0000001fff227819 */ /* 0x000fe20000011407 */
[----:B------:R-:W-:Y:S01]  /*2210*/  IMAD.SHL.U32 R6, R40, 0x40, RZ ;  /* 0x0000004028067824 */ /* 0x000fe200078e00ff */
[----:B------:R-:W-:Y:S01]  /*2220*/  @P0 SHF.R.U32.HI R3, RZ, 0x1f, R2 ;  /* 0x0000001fff030819 */ /* 0x000fe20000011602 */
[----:B------:R-:W-:Y:S01]  /*2230*/  IMAD.MOV.U32 R4, RZ, RZ, R140 ;  /* 0x000000ffff047224 */ /* 0x000fe200078e008c */
[----:B------:R-:W-:Y:S01]  /*2240*/  LEA.HI R5, R214, R7, RZ, 0x6 ;  /* 0x00000007d6057211 */ /* 0x000fe200078f30ff */
[C---:B------:R-:W-:Y:S01]  /*2250*/  IMAD.SHL.U32 R36, R147.reuse, 0x8, RZ ;  /* 0x0000000893247824 */ /* 0x040fe200078e00ff */
[----:B------:R-:W-:Y:S01]  /*2260*/  @P0 LEA.HI.SX32 R4, R2, R3, 0x1a ;  /* 0x0000000302040211 */ /* 0x000fe200078fd2ff */
[----:B------:R-:W-:Y:S01]  /*2270*/  IMAD.SHL.U32 R28, R147, 0x4, RZ ;  /* 0x00000004931c7824 */ /* 0x000fe200078e00ff */
[-C--:B------:R-:W-:Y:S01]  /*2280*/  LEA.HI R35, R35, R7.reuse, RZ, 0x3 ;  /* 0x0000000723237211 */ /* 0x080fe200078f18ff */
[----:B------:R-:W-:Y:S01]  /*2290*/  IMAD.SHL.U32 R2, R5, 0x8, RZ ;  /* 0x0000000805027824 */ /* 0x000fe200078e00ff */
[----:B------:R-:W-:-:S02]  /*22a0*/  LEA.HI R34, R34, R7, RZ, 0x3 ;  /* 0x0000000722227211 */ /* 0x000fc400078f18ff */
[----:B------:R-:W-:Y:S02]  /*22b0*/  LEA.HI R33, R33, R7, RZ, 0x3 ;  /* 0x0000000721217211 */ /* 0x000fe400078f18ff */
[----:B------:R-:W-:Y:S02]  /*22c0*/  LOP3.LUT R159, R6, 0x1c0, RZ, 0xc0, !PT ;  /* 0x000001c0069f7812 */ /* 0x000fe400078ec0ff */
[----:B------:R-:W-:Y:S02]  /*22d0*/  ISETP.GT.AND P0, PT, R4, R140, PT ;  /* 0x0000008c0400720c */ /* 0x000fe40003f04270 */
[----:B------:R-:W-:Y:S02]  /*22e0*/  SHF.R.S32.HI R35, RZ, 0x3, R35 ;  /* 0x00000003ff237819 */ /* 0x000fe40000011423 */
[----:B------:R-:W-:Y:S02]  /*22f0*/  SHF.R.S32.HI R34, RZ, 0x3, R34 ;  /* 0x00000003ff227819 */ /* 0x000fe40000011422 */
[----:B------:R-:W-:-:S02]  /*2300*/  SHF.R.S32.HI R33, RZ, 0x3, R33 ;  /* 0x00000003ff217819 */ /* 0x000fc40000011421 */
[----:B------:R-:W-:Y:S02]  /*2310*/  SHF.R.U32.HI R199, RZ, 0x3, R159 ;  /* 0x00000003ffc77819 */ /* 0x000fe4000001169f */
[----:B------:R-:W-:Y:S02]  /*2320*/  LOP3.LUT R3, R159, 0x38, R36, 0xf8, !PT ;  /* 0x000000389f037812 */ /* 0x000fe400078ef824 */
[----:B------:R-:W-:Y:S02]  /*2330*/  IADD3 R35, R35, 0x20, RZ ;  /* 0x0000002023237810 */ /* 0x000fe40007ffe0ff */
[----:B------:R-:W-:Y:S02]  /*2340*/  IADD3 R34, R34, 0x40, RZ ;  /* 0x0000004022227810 */ /* 0x000fe40007ffe0ff */
[----:B------:R-:W-:Y:S01]  /*2350*/  IADD3 R33, R33, 0x60, RZ ;  /* 0x0000006021217810 */ /* 0x000fe20007ffe0ff */
[----:B------:R-:W-:Y:S01]  /*2360*/  IMAD.SHL.U32 R5, R35, 0x40, RZ ;  /* 0x0000004023057824 */ /* 0x000fe200078e00ff */
[----:B------:R-:W-:Y:S01]  /*2370*/  LOP3.LUT R169, R2, 0xfffffe00, RZ, 0xc0, !PT ;  /* 0xfffffe0002a97812 */ /* 0x000fe200078ec0ff */
[----:B------:R-:W-:Y:S01]  /*2380*/  IMAD.SHL.U32 R6, R34, 0x40, RZ ;  /* 0x0000004022067824 */ /* 0x000fe200078e00ff */
[----:B------:R-:W-:Y:S01]  /*2390*/  LOP3.LUT R2, R3, R199, RZ, 0x3c, !PT ;  /* 0x000000c703027212 */ /* 0x000fe200078e3cff */
[----:B------:R-:W-:Y:S01]  /*23a0*/  IMAD.SHL.U32 R3, R33, 0x40, RZ ;  /* 0x0000004021037824 */ /* 0x000fe200078e00ff */
[----:B------:R-:W-:-:S02]  /*23b0*/  LOP3.LUT R154, R5, 0x1c0, RZ, 0xc0, !PT ;  /* 0x000001c0059a7812 */ /* 0x000fc400078ec0ff */
[----:B------:R-:W-:Y:S01]  /*23c0*/  LOP3.LUT R155, R6, 0x1c0, RZ, 0xc0, !PT ;  /* 0x000001c0069b7812 */ /* 0x000fe200078ec0ff */
[----:B------:R-:W-:Y:S01]  /*23d0*/  IMAD.IADD R2, R169, 0x1, R2 ;  /* 0x00000001a9027824 */ /* 0x000fe200078e0202 */
[----:B------:R-:W-:-:S03]  /*23e0*/  LOP3.LUT R158, R3, 0x1c0, RZ, 0xc0, !PT ;  /* 0x000001c0039e7812 */ /* 0x000fc600078ec0ff */
[----:B------:R-:W-:Y:S01]  /*23f0*/  IMAD.SHL.U32 R215, R2, 0x2, RZ ;  /* 0x0000000202d77824 */ /* 0x000fe200078e00ff */
[----:B------:R-:W-:Y:S05]  /*2400*/  @!P0 BRA `(.L_x_1142) ;  /* 0x00006f5000008947 */ /* 0x000fea0003800000 */
[----:B------:R-:W-:Y:S01]  /*2410*/  ISETP.NE.U32.AND P0, PT, RZ, c[0x0][0x340], PT ;  /* 0x0000d000ff007a0c */ /* 0x000fe20003f05070 */
[----:B------:R-:W-:-:S03]  /*2420*/  IMAD.MOV.U32 R38, RZ, RZ, R15 ;  /* 0x000000ffff267224 */ /* 0x000fc600078e000f */
[----:B------:R-:W-:-:S13]  /*2430*/  ISETP.NE.AND.EX P3, PT, RZ, c[0x0][0x344], PT, P0 ;  /* 0x0000d100ff007a0c */ /* 0x000fda0003f65300 */
[----:B------:R-:W-:-:S05]  /*2440*/  @P3 IMAD.WIDE R2, R42, R13, c[0x0][0x340] ;  /* 0x0000d0002a023625 */ /* 0x000fca00078e020d */
[----:B------:R2:W3:Y:S01]  /*2450*/  @P3 LDG.E R23, [R2.64] ;  /* 0x0000000602173981 */ /* 0x0004e2000c1e1900 */
[----:B------:R-:W-:Y:S01]  /*2460*/  SHF.R.S32.HI R27, RZ, 0x1f, R40 ;  /* 0x0000001fff1b7819 */ /* 0x000fe20000011428 */
[----:B------:R-:W-:Y:S01]  /*2470*/  IMAD.MOV.U32 R179, RZ, RZ, 0x5 ;  /* 0x00000005ffb37424 */ /* 0x000fe200078e00ff */
[----:B------:R-:W-:Y:S01]  /*2480*/  IADD3 R129, P0, R40, R12, RZ ;  /* 0x0000000c28817210 */ /* 0x000fe20007f1e0ff */
[----:B------:R-:W-:Y:S01]  /*2490*/  ULDC UR4, c[0x0][0x23c] ;  /* 0x00008f0000047ab9 */ /* 0x000fe20000000800 */
[----:B------:R-:W-:Y:S01]  /*24a0*/  SHF.R.S32.HI R37, RZ, 0x1f, R36 ;  /* 0x0000001fff257819 */ /* 0x000fe20000011424 */
[----:B------:R-:W-:Y:S01]  /*24b0*/  USHF.L.U32 UR5, UR4, 0x6, URZ ;  /* 0x0000000604057899 */ /* 0x000fe2000800063f */
[----:B------:R-:W-:Y:S01]  /*24c0*/  LEA.HI.X.SX32 R143, R12, R27, 0x1, P0 ;  /* 0x0000001b0c8f7211 */ /* 0x000fe200000f0eff */
[----:B------:R-:W-:Y:S01]  /*24d0*/  IMAD.IADD R22, R11, 0x1, R170 ;  /* 0x000000010b167824 */ /* 0x000fe200078e02aa */
[----:B------:R-:W-:Y:S01]  /*24e0*/  IADD3 R41, R4, -0x1, RZ ;  /* 0xffffffff04297810 */ /* 0x000fe20007ffe0ff */
[----:B------:R-:W-:Y:S01]  /*24f0*/  UIMAD UR4, UR4, 0x60, URZ ;  /* 0x00000060040478a4 */ /* 0x000fe2000f8e023f */
[----:B------:R-:W-:Y:S01]  /*2500*/  SEL R25, R146, RZ, !P5 ;  /* 0x000000ff92197207 */ /* 0x000fe20006800000 */
[----:B------:R-:W-:Y:S01]  /*2510*/  IMAD R5, R143, c[0x0][0x238], RZ ;  /* 0x00008e008f057a24 */ /* 0x000fe200078e02ff */
[----:B------:R-:W-:Y:S01]  /*2520*/  MOV R148, 0x70 ;  /* 0x0000007000947802 */ /* 0x000fe20000000f00 */
[----:B------:R-:W-:Y:S01]  /*2530*/  IMAD.WIDE.U32 R12, R40, c[0x0][0x290], R36 ;  /* 0x0000a400280c7a25 */ /* 0x000fe200078e0024 */
[----:B------:R-:W-:-:S02]  /*2540*/  SEL R26, R42, RZ, !P5 ;  /* 0x000000ff2a1a7207 */ /* 0x000fc40006800000 */
[----:B------:R-:W-:Y:S01]  /*2550*/  ISETP.GE.AND P5, PT, R36, c[0x0][0x1d4], PT ;  /* 0x0000750024007a0c */ /* 0x000fe20003fa6270 */
[----:B------:R-:W-:Y:S01]  /*2560*/  IMAD R5, R129, c[0x0][0x23c], R5 ;  /* 0x00008f0081057a24 */ /* 0x000fe200078e0205 */
[----:B------:R-:W-:Y:S01]  /*2570*/  ISETP.GE.AND P4, PT, R218, c[0x0][0x1d4], PT ;  /* 0x00007500da007a0c */ /* 0x000fe20003f86270 */
[----:B------:R-:W-:Y:S01]  /*2580*/  IMAD R4, R25, c[0x0][0x248], RZ ;  /* 0x0000920019047a24 */ /* 0x000fe200078e02ff */
[----:B------:R-:W-:Y:S01]  /*2590*/  MOV R178, c[0x0][0x238] ;  /* 0x00008e0000b27a02 */ /* 0x000fe20000000f00 */
[C---:B------:R-:W-:Y:S01]  /*25a0*/  IMAD R186, R148.reuse, c[0x0][0x23c], RZ ;  /* 0x00008f0094ba7a24 */ /* 0x040fe200078e02ff */
[----:B------:R-:W-:Y:S01]  /*25b0*/  SHF.R.S32.HI R24, RZ, 0x1f, R22 ;  /* 0x0000001fff187819 */ /* 0x000fe20000011416 */
[----:B------:R-:W-:Y:S01]  /*25c0*/  IMAD.WIDE.U32 R156, R148, c[0x0][0x238], RZ ;  /* 0x00008e00949c7a25 */ /* 0x000fe200078e00ff */
[----:B------:R-:W-:Y:S02]  /*25d0*/  SHF.L.U64.HI R187, R178, R179, c[0x0][0x23c] ;  /* 0x00008f00b2bb7619 */ /* 0x000fe400000102b3 */
[----:B------:R-:W-:Y:S01]  /*25e0*/  SHF.R.S32.HI R29, RZ, 0x1f, R28 ;  /* 0x0000001fff1d7819 */ /* 0x000fe2000001141c */
[----:B--2---:R-:W-:Y:S01]  /*25f0*/  IMAD.WIDE.U32 R2, R129, c[0x0][0x238], R36 ;  /* 0x00008e0081027a25 */ /* 0x004fe200078e0024 */
[----:B------:R-:W-:-:S02]  /*2600*/  LOP3.LUT R38, R38, 0xfffffffd, RZ, 0xc0, !PT ;  /* 0xfffffffd26267812 */ /* 0x000fc400078ec0ff */
[----:B------:R-:W-:Y:S01]  /*2610*/  MOV R210, c[0x0][0x27c] ;  /* 0x00009f0000d27a02 */ /* 0x000fe20000000f00 */
[----:B------:R-:W-:Y:S01]  /*2620*/  IMAD.IADD R3, R3, 0x1, R5 ;  /* 0x0000000103037824 */ /* 0x000fe200078e0205 */
[----:B------:R-:W-:Y:S01]  /*2630*/  @P5 LOP3.LUT R38, R38, 0x2, RZ, 0xfc, !PT ;  /* 0x0000000226265812 */ /* 0x000fe200078efcff */
[----:B------:R-:W-:Y:S01]  /*2640*/  IMAD R5, R41, -0x70, R0 ;  /* 0xffffff9029057824 */ /* 0x000fe200078e0200 */
[----:B------:R-:W-:Y:S01]  /*2650*/  SHF.R.U32.HI R30, RZ, 0x3, R154 ;  /* 0x00000003ff1e7819 */ /* 0x000fe2000001169a */
[----:B------:R-:W-:Y:S01]  /*2660*/  IMAD.WIDE.U32 R2, R39, c[0x0][0x240], R2 ;  /* 0x0000900027027a25 */ /* 0x000fe200078e0002 */
[----:B------:R-:W-:Y:S02]  /*2670*/  LOP3.LUT R38, R38, 0xfffffffe, RZ, 0xc0, !PT ;  /* 0xfffffffe26267812 */ /* 0x000fe400078ec0ff */
[----:B------:R-:W-:Y:S01]  /*2680*/  IMNMX R5, R5, 0x70, PT ;  /* 0x0000007005057817 */ /* 0x000fe20003800200 */
[----:B------:R-:W-:Y:S01]  /*2690*/  IMAD R3, R39, c[0x0][0x244], R3 ;  /* 0x0000910027037a24 */ /* 0x000fe200078e0203 */
[----:B------:R-:W-:Y:S01]  /*26a0*/  @P4 LOP3.LUT R38, R38, 0x1, RZ, 0xfc, !PT ;  /* 0x0000000126264812 */ /* 0x000fe200078efcff */
[C---:B------:R-:W-:Y:S01]  /*26b0*/  IMAD R4, R26.reuse, c[0x0][0x24c], R4 ;  /* 0x000093001a047a24 */ /* 0x040fe200078e0204 */
[----:B------:R-:W-:Y:S01]  /*26c0*/  SHF.R.U32.HI R32, RZ, 0x3, R158 ;  /* 0x00000003ff207819 */ /* 0x000fe2000001169e */
[----:B------:R-:W-:Y:S01]  /*26d0*/  IMAD.IADD R6, R5, 0x1, -R40 ;  /* 0x0000000105067824 */ /* 0x000fe200078e0a28 */
[----:B------:R-:W-:Y:S01]  /*26e0*/  SHF.R.U32.HI R31, RZ, 0x3, R155 ;  /* 0x00000003ff1f7819 */ /* 0x000fe2000001169b */
[----:B------:R-:W-:Y:S01]  /*26f0*/  IMAD.WIDE.U32 R126, R26, c[0x0][0x248], R2 ;  /* 0x000092001a7e7a25 */ /* 0x000fe200078e0002 */
[----:B------:R-:W-:Y:S01]  /*2700*/  SHF.R.S32.HI R3, RZ, 0x1f, R41 ;  /* 0x0000001fff037819 */ /* 0x000fe20000011429 */
[----:B------:R2:W-:Y:S01]  /*2710*/  STL [R1+0x3c], R38 ;  /* 0x00003c2601007387 */ /* 0x0005e20000100800 */
[C---:B------:R-:W-:Y:S01]  /*2720*/  ISETP.GE.AND P0, PT, R6.reuse, 0x1, PT ;  /* 0x000000010600780c */ /* 0x040fe20003f06270 */
[----:B------:R-:W-:Y:S01]  /*2730*/  IMAD.IADD R186, R157, 0x1, R186 ;  /* 0x000000019dba7824 */ /* 0x000fe200078e02ba */
[----:B------:R-:W-:Y:S01]  /*2740*/  IADD3 R125, R127, R4, RZ ;  /* 0x000000047f7d7210 */ /* 0x000fe20007ffe0ff */
[----:B------:R-:W-:Y:S01]  /*2750*/  IMAD.MOV.U32 R124, RZ, RZ, R126 ;  /* 0x000000ffff7c7224 */ /* 0x000fe200078e007e */
[----:B------:R-:W-:Y:S01]  /*2760*/  ISETP.GE.AND P2, PT, R6, 0x21, PT ;  /* 0x000000210600780c */ /* 0x000fe20003f46270 */
[----:B------:R-:W-:-:S02]  /*2770*/  IMAD R2, R186, R41, RZ ;  /* 0x00000029ba027224 */ /* 0x000fc400078e02ff */
[----:B------:R-:W-:Y:S02]  /*2780*/  IMAD.SHL.U32 R209, R178, 0x20, RZ ;  /* 0x00000020b2d17824 */ /* 0x000fe400078e00ff */
[-C--:B------:R-:W-:Y:S02]  /*2790*/  IMAD R4, R3, R156.reuse, R2 ;  /* 0x0000009c03047224 */ /* 0x080fe400078e0202 */
[----:B------:R-:W-:-:S04]  /*27a0*/  IMAD.WIDE.U32 R2, R41, R156, R124 ;  /* 0x0000009c29027225 */ /* 0x000fc800078e007c */
[----:B------:R-:W-:Y:S01]  /*27b0*/  IMAD.IADD R3, R3, 0x1, R4 ;  /* 0x0000000103037824 */ /* 0x000fe200078e0204 */
[----:B------:R-:W-:Y:S01]  /*27c0*/  @P0 LEA R4, P1, R2, c[0x0][0x220], 0x1 ;  /* 0x0000880002040a11 */ /* 0x000fe200078208ff */
[----:B-1----:R-:W-:-:S03]  /*27d0*/  IMAD.WIDE.U32 R8, R178, 0x40, RZ ;  /* 0x00000040b2087825 */ /* 0x002fc600078e00ff */
[----:B------:R-:W-:Y:S01]  /*27e0*/  @P0 LEA.HI.X R5, R2, c[0x0][0x224], R3, 0x1, P1 ;  /* 0x0000890002050a11 */ /* 0x000fe200008f0c03 */
[----:B------:R-:W-:Y:S01]  /*27f0*/  IMAD R10, R24, c[0x0][0x1e0], RZ ;  /* 0x00007800180a7a24 */ /* 0x000fe200078e02ff */
[----:B------:R-:W-:Y:S01]  /*2800*/  ISETP.GE.AND P1, PT, R6, 0x41, PT ;  /* 0x000000410600780c */ /* 0x000fe20003f26270 */
[----:B------:R-:W-:Y:S02]  /*2810*/  IMAD.WIDE.U32 R204, R40, c[0x0][0x1e0], RZ ;  /* 0x0000780028cc7a25 */ /* 0x000fe400078e00ff */
[----:B------:R-:W-:Y:S01]  /*2820*/  @!PT LDS RZ, [RZ] ;  /* 0x00000000fffff984 */ /* 0x000fe20000000800 */
[----:B------:R-:W-:Y:S01]  /*2830*/  @!PT LDS RZ, [RZ] ;  /* 0x00000000fffff984 */ /* 0x000fe20000000800 */
[----:B------:R-:W-:Y:S01]  /*2840*/  @!PT LDS RZ, [RZ] ;  /* 0x00000000fffff984 */ /* 0x000fe20000000800 */
[----:B------:R1:W-:Y:S02]  /*2850*/  @P0 LDGSTS.E.BYPASS.LTC128B.128 [R215+0x8100], [R4.64], !P5 ;  /* 0x0810000004d70fae */ /* 0x0003e4000e901d46 */
[----:B------:R-:W-:Y:S02]  /*2860*/  IMAD R10, R22, c[0x0][0x1e4], R10 ;  /* 0x00007900160a7a24 */ /* 0x000fe400078e020a */
[----:B------:R1:W-:Y:S01]  /*2870*/  @P0 LDGSTS.E.BYPASS.LTC128B.128 [R215+0xb900], [R4.64+0x80], !P4 ;  /* 0x0b90008004d70fae */ /* 0x0003e2000e101d46 */
[----:B------:R-:W-:-:S04]  /*2880*/  IMAD.WIDE.U32 R164, R178, 0x60, RZ ;  /* 0x00000060b2a47825 */ /* 0x000fc800078e00ff */
[----:B------:R-:W-:Y:S01]  /*2890*/  IMAD.MOV.U32 R162, RZ, RZ, c[0x0][0x280] ;  /* 0x0000a000ffa27624 */ /* 0x000fe200078e00ff */
[----:B------:R-:W-:Y:S01]  /*28a0*/  IADD3 R181, R165, UR4, RZ ;  /* 0x00000004a5b57c10 */ /* 0x000fe2000fffe0ff */
[----:B------:R-:W-:Y:S02]  /*28b0*/  IMAD.MOV.U32 R163, RZ, RZ, c[0x0][0x290] ;  /* 0x0000a400ffa37624 */ /* 0x000fe400078e00ff */
[C---:B------:R-:W-:Y:S01]  /*28c0*/  IMAD.SHL.U32 R190, R162.reuse, 0x20, RZ ;  /* 0x00000020a2be7824 */ /* 0x040fe200078e00ff */
[-C--:B------:R-:W-:Y:S01]  /*28d0*/  SHF.L.U64.HI R167, R162, R179.reuse, c[0x0][0x284] ;  /* 0x0000a100a2a77619 */ /* 0x080fe200000102b3 */
[C---:B------:R-:W-:Y:S01]  /*28e0*/  IMAD.SHL.U32 R191, R163.reuse, 0x20, RZ ;  /* 0x00000020a3bf7824 */ /* 0x040fe200078e00ff */
[----:B------:R-:W-:Y:S02]  /*28f0*/  SHF.L.U64.HI R168, R163, R179, c[0x0][0x294] ;  /* 0x0000a500a3a87619 */ /* 0x000fe400000102b3 */
[----:B-1----:R-:W-:-:S04]  /*2900*/  @P2 IADD3 R5, P0, R209, R2, RZ ;  /* 0x00000002d1052210 */ /* 0x002fc80007f1e0ff */
[----:B------:R-:W-:Y:S02]  /*2910*/  @P2 IADD3.X R7, R3, R187, RZ, P0, !PT ;  /* 0x000000bb03072210 */ /* 0x000fe400007fe4ff */
[----:B------:R-:W-:-:S04]  /*2920*/  @P2 LEA R4, P0, R5, c[0x0][0x220], 0x1 ;  /* 0x0000880005042a11 */ /* 0x000fc800078008ff */
[----:B------:R-:W-:-:S05]  /*2930*/  @P2 LEA.HI.X R5, R5, c[0x0][0x224], R7, 0x1, P0 ;  /* 0x0000890005052a11 */ /* 0x000fca00000f0c07 */
[----:B------:R1:W-:Y:S04]  /*2940*/  @P2 LDGSTS.E.BYPASS.LTC128B.128 [R216+0x9100], [R4.64], !P5 ;  /* 0x0910000004d82fae */ /* 0x0003e8000e901d46 */
[----:B------:R1:W-:Y:S02]  /*2950*/  @P2 LDGSTS.E.BYPASS.LTC128B.128 [R216+0xc900], [R4.64+0x80], !P4 ;  /* 0x0c90008004d82fae */ /* 0x0003e4000e101d46 */
[----:B-1----:R-:W-:-:S04]  /*2960*/  @P1 IADD3 R5, P0, R2, R8, RZ ;  /* 0x0000000802051210 */ /* 0x002fc80007f1e0ff */
[----:B------:R-:W-:Y:S01]  /*2970*/  @P1 IADD3.X R7, R3, UR5, R9, P0, !PT ;  /* 0x0000000503071c10 */ /* 0x000fe200087fe409 */
[----:B------:R-:W-:Y:S01]  /*2980*/  IMAD.WIDE.U32 R8, R22, c[0x0][0x1e0], RZ ;  /* 0x0000780016087a25 */ /* 0x000fe200078e00ff */
[----:B------:R-:W-:-:S04]  /*2990*/  @P1 LEA R4, P0, R5, c[0x0][0x220], 0x1 ;  /* 0x0000880005041a11 */ /* 0x000fc800078008ff */
[----:B------:R-:W-:Y:S02]  /*29a0*/  @P1 LEA.HI.X R5, R5, c[0x0][0x224], R7, 0x1, P0 ;  /* 0x0000890005051a11 */ /* 0x000fe400000f0c07 */
[----:B------:R-:W-:Y:S01]  /*29b0*/  ISETP.GT.AND P0, PT, R6, 0x60, PT ;  /* 0x000000600600780c */ /* 0x000fe20003f04270 */
[----:B------:R-:W-:Y:S02]  /*29c0*/  IMAD R6, R27, c[0x0][0x280], RZ ;  /* 0x0000a0001b067a24 */ /* 0x000fe400078e02ff */
[----:B------:R1:W-:Y:S02]  /*29d0*/  @P1 LDGSTS.E.BYPASS.LTC128B.128 [R216+0xa100], [R4.64], !P5 ;  /* 0x0a10000004d81fae */ /* 0x0003e4000e901d46 */
[C---:B------:R-:W-:Y:S02]  /*29e0*/  IMAD R16, R40.reuse, c[0x0][0x284], R6 ;  /* 0x0000a10028107a24 */ /* 0x040fe400078e0206 */
[----:B------:R-:W-:Y:S01]  /*29f0*/  IMAD.WIDE.U32 R6, R40, c[0x0][0x280], R28 ;  /* 0x0000a00028067a25 */ /* 0x000fe200078e001c */
[----:B------:R1:W-:Y:S03]  /*2a00*/  @P1 LDGSTS.E.BYPASS.LTC128B.128 [R216+0xd900], [R4.64+0x80], !P4 ;  /* 0x0d90008004d81fae */ /* 0x0003e6000e101d46 */
[----:B------:R-:W-:Y:S01]  /*2a10*/  IMAD.IADD R15, R7, 0x1, R16 ;  /* 0x00000001070f7824 */ /* 0x000fe200078e0210 */
[----:B------:R-:W-:Y:S01]  /*2a20*/  IADD3 R7, R9, R10, RZ ;  /* 0x0000000a09077210 */ /* 0x000fe20007ffe0ff */
[----:B------:R-:W-:-:S02]  /*2a30*/  IMAD R9, R27, c[0x0][0x290], RZ ;  /* 0x0000a4001b097a24 */ /* 0x000fc400078e02ff */
[----:B------:R-:W-:-:S04]  /*2a40*/  @P0 IMAD.WIDE.U32 R2, R178, 0x60, R2 ;  /* 0x00000060b2020825 */ /* 0x000fc800078e0002 */
[----:B------:R-:W-:Y:S01]  /*2a50*/  IMAD.MOV.U32 R14, RZ, RZ, R6 ;  /* 0x000000ffff0e7224 */ /* 0x000fe200078e0006 */
[----:B------:R-:W-:Y:S01]  /*2a60*/  @P0 IADD3 R17, R3, UR4, RZ ;  /* 0x0000000403110c10 */ /* 0x000fe2000fffe0ff */
[----:B------:R-:W-:-:S04]  /*2a70*/  IMAD.WIDE.U32 R10, R40, c[0x0][0x290], R28 ;  /* 0x0000a400280a7a25 */ /* 0x000fc800078e001c */
[----:B------:R-:W-:Y:S02]  /*2a80*/  IMAD R9, R40, c[0x0][0x294], R9 ;  /* 0x0000a50028097a24 */ /* 0x000fe400078e0209 */
[----:B------:R-:W-:Y:S01]  /*2a90*/  IMAD.MOV.U32 R6, RZ, RZ, R8 ;  /* 0x000000ffff067224 */ /* 0x000fe200078e0008 */
[C---:B------:R-:W-:Y:S01]  /*2aa0*/  @P0 LEA R8, P1, R2.reuse, c[0x0][0x220], 0x1 ;  /* 0x0000880002080a11 */ /* 0x040fe200078208ff */
[----:B------:R-:W-:Y:S01]  /*2ab0*/  IMAD.IADD R3, R9, 0x1, R13 ;  /* 0x0000000109037824 */ /* 0x000fe200078e020d */
[----:B------:R-:W-:Y:S01]  /*2ac0*/  IADD3 R11, R11, R9, RZ ;  /* 0x000000090b0b7210 */ /* 0x000fe20007ffe0ff */
[C---:B------:R-:W-:Y:S01]  /*2ad0*/  IMAD.WIDE.U32 R6, R39.reuse, c[0x0][0x1e8], R6 ;  /* 0x00007a0027067a25 */ /* 0x040fe200078e0006 */
[----:B------:R-:W-:Y:S02]  /*2ae0*/  @P0 LEA.HI.X R9, R2, c[0x0][0x224], R17, 0x1, P1 ;  /* 0x0000890002090a11 */ /* 0x000fe400008f0c11 */
[----:B------:R-:W-:Y:S01]  /*2af0*/  MOV R2, R12 ;  /* 0x0000000c00027202 */ /* 0x000fe20000000f00 */
[----:B-1----:R-:W-:Y:S01]  /*2b00*/  IMAD.WIDE.U32 R4, R40, c[0x0][0x280], R36 ;  /* 0x0000a00028047a25 */ /* 0x002fe200078e0024 */
[----:B------:R-:W-:Y:S01]  /*2b10*/  SHF.R.S32.HI R12, RZ, 0x1f, R33 ;  /* 0x0000001fff0c7819 */ /* 0x000fe20000011421 */
[----:B------:R1:W-:Y:S01]  /*2b20*/  @P0 LDGSTS.E.BYPASS.LTC128B.128 [R216+0xb100], [R8.64], !P5 ;  /* 0x0b10000008d80fae */ /* 0x0003e2000e901d46 */
[----:B------:R-:W-:Y:S01]  /*2b30*/  SHF.R.S32.HI R13, RZ, 0x1f, R34 ;  /* 0x0000001fff0d7819 */ /* 0x000fe20000011422 */
[----:B------:R-:W-:Y:S01]  /*2b40*/  IMAD.IADD R5, R16, 0x1, R5 ;  /* 0x0000000110057824 */ /* 0x000fe200078e0205 */
[----:B------:R-:W-:Y:S01]  /*2b50*/  LEA.HI R12, R12, R33, RZ, 0x3 ;  /* 0x000000210c0c7211 */ /* 0x000fe200078f18ff */
[----:B------:R1:W-:Y:S01]  /*2b60*/  @P0 LDGSTS.E.BYPASS.LTC128B.128 [R216+0xe900], [R8.64+0x80], !P4 ;  /* 0x0e90008008d80fae */ /* 0x0003e2000e101d46 */
[----:B------:R-:W-:Y:S01]  /*2b70*/  IMAD R7, R39, c[0x0][0x1ec], R7 ;  /* 0x00007b0027077a24 */ /* 0x000fe200078e0207 */
[----:B------:R-:W-:Y:S01]  /*2b80*/  LEA.HI R13, R13, R34, RZ, 0x3 ;  /* 0x000000220d0d7211 */ /* 0x000fe200078f18ff */
[----:B-----5:R-:W-:Y:S01]  /*2b90*/  IMAD.WIDE.U32 R108, R145, c[0x0][0x280], R14 ;  /* 0x0000a000916c7a25 */ /* 0x020fe200078e000e */
[----:B------:R-:W-:Y:S01]  /*2ba0*/  SHF.L.U32 R17, R12, 0x6, RZ ;  /* 0x000000060c117819 */ /* 0x000fe200000006ff */
[----:B------:R-:W0:Y:S01]  /*2bb0*/  LDGDEPBAR ;  /* 0x00000000000079af */ /* 0x000e220000000000 */
[----:B------:R-:W-:Y:S01]  /*2bc0*/  WARPSYNC 0xffffffff ;  /* 0xffffffff00007948 */ /* 0x000fe20003800000 */
[----:B------:R-:W-:Y:S01]  /*2bd0*/  IMAD.SHL.U32 R19, R13, 0x40, RZ ;  /* 0x000000400d137824 */ /* 0x000fe200078e00ff */
[----:B------:R-:W-:Y:S01]  /*2be0*/  LOP3.LUT R17, R17, 0xfffffe00, RZ, 0xc0, !PT ;  /* 0xfffffe0011117812 */ /* 0x000fe200078ec0ff */
[----:B------:R-:W-:-:S03]  /*2bf0*/  IMAD.WIDE.U32 R104, R145, c[0x0][0x280], R4 ;  /* 0x0000a00091687a25 */ /* 0x000fc600078e0004 */
[----:B------:R-:W-:Y:S01]  /*2c00*/  LOP3.LUT R19, R19, 0xfffffe00, RZ, 0xc0, !PT ;  /* 0xfffffe0013137812 */ /* 0x000fe200078ec0ff */
[----:B------:R-:W-:-:S04]  /*2c10*/  IMAD.WIDE.U32 R102, R145, c[0x0][0x290], R2 ;  /* 0x0000a40091667a25 */ /* 0x000fc800078e0002 */
[----:B------:R-:W-:Y:S01]  /*2c20*/  IMAD.WIDE.U32 R106, R145, c[0x0][0x290], R10 ;  /* 0x0000a400916a7a25 */ /* 0x000fe200078e000a */
[----:B-1----:R-:W-:Y:S02]  /*2c30*/  SHF.R.S32.HI R9, RZ, 0x1f, R35 ;  /* 0x0000001fff097819 */ /* 0x002fe40000011423 */
[----:B------:R-:W-:Y:S02]  /*2c40*/  SHF.R.S32.HI R8, RZ, 0x1f, R145 ;  /* 0x0000001fff087819 */ /* 0x000fe40000011491 */
[----:B------:R-:W-:Y:S01]  /*2c50*/  LEA.HI R16, R9, R35, RZ, 0x3 ;  /* 0x0000002309107211 */ /* 0x000fe200078f18ff */
[----:B------:R-:W-:Y:S02]  /*2c60*/  IMAD R9, R27, c[0x0][0x1e0], RZ ;  /* 0x000078001b097a24 */ /* 0x000fe400078e02ff */
[----:B------:R-:W-:Y:S02]  /*2c70*/  IMAD R20, R8, c[0x0][0x290], RZ ;  /* 0x0000a40008147a24 */ /* 0x000fe400078e02ff */
[----:B------:R-:W-:-:S02]  /*2c80*/  IMAD R18, R40, c[0x0][0x1e4], R9 ;  /* 0x0000790028127a24 */ /* 0x000fc400078e0209 */
[----:B------:R-:W-:Y:S02]  /*2c90*/  IMAD.SHL.U32 R16, R16, 0x40, RZ ;  /* 0x0000004010107824 */ /* 0x000fe400078e00ff */
[----:B------:R-:W-:Y:S01]  /*2ca0*/  IMAD R12, R145, c[0x0][0x294], R20 ;  /* 0x0000a500910c7a24 */ /* 0x000fe200078e0214 */
[----:B------:R-:W-:Y:S01]  /*2cb0*/  IADD3 R139, R205, R18, RZ ;  /* 0x00000012cd8b7210 */ /* 0x000fe20007ffe0ff */
[----:B------:R-:W-:Y:S01]  /*2cc0*/  IMAD R21, R8, c[0x0][0x280], RZ ;  /* 0x0000a00008157a24 */ /* 0x000fe200078e02ff */
[----:B------:R-:W-:Y:S01]  /*2cd0*/  LOP3.LUT R20, R16, 0xfffffe00, RZ, 0xc0, !PT ;  /* 0xfffffe0010147812 */ /* 0x000fe200078ec0ff */
[----:B------:R-:W-:Y:S01]  /*2ce0*/  IMAD.IADD R118, R107, 0x1, R12 ;  /* 0x000000016b767824 */ /* 0x000fe200078e020c */
[----:B------:R-:W-:Y:S01]  /*2cf0*/  SHF.L.U32 R8, R210, 0x1, RZ ;  /* 0x00000001d2087819 */ /* 0x000fe200000006ff */
[----:B------:R-:W-:Y:S01]  /*2d00*/  IMAD R13, R145, c[0x0][0x284], R21 ;  /* 0x0000a100910d7a24 */ /* 0x000fe200078e0215 */
[----:B------:R-:W-:-:S04]  /*2d10*/  IADD3 R116, R12, R103, RZ ;  /* 0x000000670c747210 */ /* 0x000fc80007ffe0ff */
[----:B------:R-:W-:Y:S02]  /*2d20*/  IADD3 R120, R109, R13, RZ ;  /* 0x0000000d6d787210 */ /* 0x000fe40007ffe0ff */
[----:B------:R-:W-:Y:S02]  /*2d30*/  IADD3 R117, R13, R105, RZ ;  /* 0x000000690d757210 */ /* 0x000fe40007ffe0ff */
[----:B---3--:R-:W-:Y:S01]  /*2d40*/  @P3 SHF.R.S32.HI R9, RZ, 0x1f, R23 ;  /* 0x0000001fff093819 */ /* 0x008fe20000011417 */
[----:B------:R-:W-:Y:S02]  /*2d50*/  @!P3 IMAD.MOV.U32 R9, RZ, RZ, R146 ;  /* 0x000000ffff09b224 */ /* 0x000fe400078e0092 */
[----:B------:R-:W-:-:S03]  /*2d60*/  @!P3 IMAD.MOV.U32 R23, RZ, RZ, R42 ;  /* 0x000000ffff17b224 */ /* 0x000fc600078e002a */
        /* <DEDUP_REMOVED lines=8> */
[----:B--2---:R-:W-:Y:S01]  /*2df0*/  ISETP.GE.AND P0, PT, R36, c[0x0][0x27c], PT ;  /* 0x00009f0024007a0c */ /* 0x004fe20003f06270 */
[C---:B------:R-:W-:Y:S01]  /*2e00*/  IMAD.WIDE.U32 R2, R39.reuse, c[0x0][0x210], R36 ;  /* 0x0000840027027a25 */ /* 0x040fe200078e0024 */
[----:B------:R-:W-:Y:S01]  /*2e10*/  ISETP.GE.AND P2, PT, R210, 0x1, PT ;  /* 0x00000001d200780c */ /* 0x000fe20003f46270 */
[----:B------:R-:W-:Y:S01]  /*2e20*/  ULDC.U8 UR8, c[0x0][0x298] ;  /* 0x0000a60000087ab9 */ /* 0x000fe20000000000 */
[----:B------:R-:W-:Y:S01]  /*2e30*/  SEL R4, RZ, c[0x0][0x27c], !P0 ;  /* 0x00009f00ff047a07 */ /* 0x000fe20004000000 */
[C---:B------:R-:W-:Y:S01]  /*2e40*/  IMAD R5, R39.reuse, c[0x0][0x214], R3 ;  /* 0x0000850027057a24 */ /* 0x040fe200078e0203 */
[----:B------:R-:W-:Y:S01]  /*2e50*/  LOP3.LUT R38, R38, 0xfffffff7, RZ, 0xc0, !PT ;  /* 0xfffffff726267812 */ /* 0x000fe200078ec0ff */
[----:B------:R-:W-:Y:S01]  /*2e60*/  IMAD.WIDE.U32 R6, R39, c[0x0][0x260], R36 ;  /* 0x0000980027067a25 */ /* 0x000fe200078e0024 */
[----:B------:R-:W-:Y:S01]  /*2e70*/  BAR.SYNC.DEFER_BLOCKING 0x0 ;  /* 0x0000000000007b1d */ /* 0x000fe20000010000 */
[----:B------:R-:W-:Y:S02]  /*2e80*/  IADD3 R142, P1, R40, R22, RZ ;  /* 0x00000016288e7210 */ /* 0x000fe40007f3e0ff */
[----:B------:R-:W-:Y:S01]  /*2e90*/  IMAD.IADD R3, R36, 0x1, R4 ;  /* 0x0000000124037824 */ /* 0x000fe200078e0204 */
[----:B------:R-:W-:Y:S01]  /*2ea0*/  SHF.L.U32 R188, R162, 0x6, RZ ;  /* 0x00000006a2bc7819 */ /* 0x000fe200000006ff */
[----:B------:R-:W-:Y:S01]  /*2eb0*/  IMAD.MOV.U32 R4, RZ, RZ, R2 ;  /* 0x000000ffff047224 */ /* 0x000fe200078e0002 */
[----:B------:R-:W-:Y:S01]  /*2ec0*/  @P0 IADD3 R8, -R8, c[0x0][0x1d4], RZ ;  /* 0x0000750008080a10 */ /* 0x000fe20007ffe1ff */
[----:B------:R-:W-:Y:S01]  /*2ed0*/  IMAD R11, R18, c[0x0][0x218], RZ ;  /* 0x00008600120b7a24 */ /* 0x000fe200078e02ff */
[----:B------:R-:W-:Y:S01]  /*2ee0*/  SHF.R.S32.HI R9, RZ, 0x1f, R3 ;  /* 0x0000001fff097819 */ /* 0x000fe20000011403 */
[C---:B------:R-:W-:Y:S01]  /*2ef0*/  IMAD.WIDE.U32 R100, R16.reuse, c[0x0][0x218], R4 ;  /* 0x0000860010647a25 */ /* 0x040fe200078e0004 */
[----:B------:R-:W-:Y:S01]  /*2f00*/  SHF.R.S32.HI R10, RZ, 0x1f, R8 ;  /* 0x0000001fff0a7819 */ /* 0x000fe20000011408 */
[----:B------:R-:W-:Y:S01]  /*2f10*/  ULDC UR10, c[0x0][0x1e4] ;  /* 0x00007900000a7ab9 */ /* 0x000fe20000000800 */
[-C--:B------:R-:W-:Y:S01]  /*2f20*/  LEA.HI R2, R9, R3.reuse, RZ, 0x3 ;  /* 0x0000000309027211 */ /* 0x080fe200078f18ff */
[----:B------:R-:W-:Y:S01]  /*2f30*/  IMAD R7, R39, c[0x0][0x264], R7 ;  /* 0x0000990027077a24 */ /* 0x000fe200078e0207 */
[----:B------:R-:W-:Y:S01]  /*2f40*/  LEA.HI R3, R9, R3, RZ, 0x6 ;  /* 0x0000000309037211 */ /* 0x000fe200078f30ff */
[----:B------:R-:W-:Y:S01]  /*2f50*/  IMAD R18, R16, c[0x0][0x21c], R11 ;  /* 0x0000870010127a24 */ /* 0x000fe200078e020b */
[----:B------:R-:W-:Y:S01]  /*2f60*/  LEA.HI R10, R10, R8, RZ, 0x4 ;  /* 0x000000080a0a7211 */ /* 0x000fe200078f20ff */
[----:B------:R-:W-:Y:S01]  /*2f70*/  IMAD R8, R25, c[0x0][0x268], RZ ;  /* 0x00009a0019087a24 */ /* 0x000fe200078e02ff */
[----:B------:R-:W-:Y:S01]  /*2f80*/  LOP3.LUT R5, R159, 0x38, R2, 0xf8, !PT ;  /* 0x000000389f057812 */ /* 0x000fe200078ef802 */
[----:B------:R-:W-:Y:S01]  /*2f90*/  IMAD.WIDE.U32 R98, R26, c[0x0][0x268], R6 ;  /* 0x00009a001a627a25 */ /* 0x000fe200078e0006 */
[----:B------:R-:W-:Y:S01]  /*2fa0*/  SHF.R.S32.HI R3, RZ, 0x6, R3 ;  /* 0x00000006ff037819 */ /* 0x000fe20000011403 */
[----:B------:R-:W-:Y:S01]  /*2fb0*/  UMOV UR9, 0x60 ;  /* 0x0000006000097882 */ /* 0x000fe20000000000 */
[----:B------:R-:W-:Y:S01]  /*2fc0*/  LOP3.LUT R4, R154, 0x38, R2, 0xf8, !PT ;  /* 0x000000389a047812 */ /* 0x000fe200078ef802 */
[----:B------:R-:W-:Y:S01]  /*2fd0*/  IMAD R15, R26, c[0x0][0x26c], R8 ;  /* 0x00009b001a0f7a24 */ /* 0x000fe200078e0208 */
[----:B------:R-:W-:Y:S01]  /*2fe0*/  SHF.R.S32.HI R9, RZ, 0x4, R10 ;  /* 0x00000004ff097819 */ /* 0x000fe2000001140a */
[----:B------:R-:W-:Y:S01]  /*2ff0*/  IMAD R10, R3, 0x1c00, R20 ;  /* 0x00001c00030a7824 */ /* 0x000fe200078e0214 */
[----:B------:R-:W-:Y:S01]  /*3000*/  LOP3.LUT R8, R5, R199, RZ, 0x3c, !PT ;  /* 0x000000c705087212 */ /* 0x000fe200078e3cff */
[C---:B------:R-:W-:Y:S01]  /*3010*/  IMAD R11, R3.reuse, 0x1c00, R169 ;  /* 0x00001c00030b7824 */ /* 0x040fe200078e02a9 */
[----:B------:R-:W-:Y:S01]  /*3020*/  LOP3.LUT R5, R4, R30, RZ, 0x3c, !PT ;  /* 0x0000001e04057212 */ /* 0x000fe200078e3cff */
[----:B------:R-:W-:Y:S01]  /*3030*/  ULDC UR5, c[0x0][0x284] ;  /* 0x0000a10000057ab9 */ /* 0x000fe20000000800 */
[----:B------:R-:W-:Y:S01]  /*3040*/  LEA.HI.SX32 R4, R2, R9, 0x1d ;  /* 0x0000000902047211 */ /* 0x000fe200078feaff */
[----:B------:R-:W-:Y:S01]  /*3050*/  IMAD R9, R3, 0x1c00, R19 ;  /* 0x00001c0003097824 */ /* 0x000fe200078e0213 */
[----:B------:R-:W-:Y:S01]  /*3060*/  LOP3.LUT R7, R158, 0x38, R2, 0xf8, !PT ;  /* 0x000000389e077812 */ /* 0x000fe200078ef802 */
[----:B------:R-:W-:Y:S01]  /*3070*/  IMAD.IADD R13, R10, 0x1, R5 ;  /* 0x000000010a0d7824 */ /* 0x000fe200078e0205 */
[----:B------:R-:W-:Y:S01]  /*3080*/  SHF.R.S32.HI R5, RZ, 0x1f, R4 ;  /* 0x0000001fff057819 */ /* 0x000fe20000011404 */
[----:B------:R-:W-:Y:S01]  /*3090*/  IMAD.SHL.U32 R93, R4, 0x8, RZ ;  /* 0x00000008045d7824 */ /* 0x000fe200078e00ff */
[----:B------:R-:W-:Y:S01]  /*30a0*/  IADD3 R14, R11, R8, RZ ;  /* 0x000000080b0e7210 */ /* 0x000fe20007ffe0ff */
[----:B------:R-:W-:Y:S01]  /*30b0*/  IMAD R8, R3, 0x1c00, R17 ;  /* 0x00001c0003087824 */ /* 0x000fe200078e0211 */
[----:B------:R-:W-:Y:S01]  /*30c0*/  LEA.HI R3, R5, R4, RZ, 0x3 ;  /* 0x0000000405037211 */ /* 0x000fe200078f18ff */
[----:B------:R-:W-:Y:S01]  /*30d0*/  ULDC UR4, c[0x0][0x294] ;  /* 0x0000a50000047ab9 */ /* 0x000fe20000000800 */
[----:B------:R-:W-:Y:S01]  /*30e0*/  ISETP.NE.AND P0, PT, RZ, UR8, PT ;  /* 0x00000008ff007c0c */ /* 0x000fe2000bf05270 */
[----:B------:R-:W-:Y:S01]  /*30f0*/  IMAD.MOV.U32 R177, RZ, RZ, 0x6 ;  /* 0x00000006ffb17424 */ /* 0x000fe200078e00ff */
[----:B------:R-:W-:Y:S01]  /*3100*/  LOP3.LUT R6, R155, 0x38, R2, 0xf8, !PT ;  /* 0x000000389b067812 */ /* 0x000fe200078ef802 */
[----:B------:R-:W-:Y:S01]  /*3110*/  UIMAD UR10, UR10, 0x60, URZ ;  /* 0x000000600a0a78a4 */ /* 0x000fe2000f8e023f */
[----:B------:R-:W-:Y:S01]  /*3120*/  LOP3.LUT R5, R7, R32, RZ, 0x3c, !PT ;  /* 0x0000002007057212 */ /* 0x000fe200078e3cff */
[----:B------:R-:W-:Y:S01]  /*3130*/  UIMAD UR5, UR9, UR5, URZ ;  /* 0x00000005090572a4 */ /* 0x000fe2000f8e023f */
[----:B------:R-:W-:Y:S01]  /*3140*/  @P2 LOP3.LUT R38, R38, 0x8, RZ, 0xfc, !PT ;  /* 0x0000000826262812 */ /* 0x000fe200078efcff */
[----:B------:R-:W-:Y:S01]  /*3150*/  UIMAD UR4, UR9, UR4, URZ ;  /* 0x00000004090472a4 */ /* 0x000fe2000f8e023f */
[----:B------:R-:W-:Y:S01]  /*3160*/  LOP3.LUT R6, R6, R31, RZ, 0x3c, !PT ;  /* 0x0000001f06067212 */ /* 0x000fe200078e3cff */
[----:B------:R-:W-:Y:S01]  /*3170*/  IMAD.IADD R11, R8, 0x1, R5 ;  /* 0x00000001080b7824 */ /* 0x000fe200078e0205 */
[----:B------:R-:W-:Y:S01]  /*3180*/  SHF.R.S32.HI R3, RZ, 0x3, R3 ;  /* 0x00000003ff037819 */ /* 0x000fe20000011403 */
[----:B------:R-:W-:Y:S01]  /*3190*/  IMAD R173, R148, c[0x0][0x1e4], RZ ;  /* 0x0000790094ad7a24 */ /* 0x000fe200078e02ff */
[--C-:B------:R-:W-:Y:S01]  /*31a0*/  LOP3.LUT R4, R154, 0x38, R93.reuse, 0xf8, !PT ;  /* 0x000000389a047812 */ /* 0x100fe200078ef85d */
[----:B------:R-:W-:Y:S01]  /*31b0*/  IMAD R174, R148, c[0x0][0x284], RZ ;  /* 0x0000a10094ae7a24 */ /* 0x000fe200078e02ff */
[----:B------:R-:W-:Y:S01]  /*31c0*/  LOP3.LUT R5, R158, 0x38, R93, 0xf8, !PT ;  /* 0x000000389e057812 */ /* 0x000fe200078ef85d */
[----:B------:R-:W-:Y:S01]  /*31d0*/  IMAD R8, R3, 0x1c00, R19 ;  /* 0x00001c0003087824 */ /* 0x000fe200078e0213 */
[----:B------:R-:W-:Y:S01]  /*31e0*/  IADD3 R12, R9, R6, RZ ;  /* 0x00000006090c7210 */ /* 0x000fe20007ffe0ff */
[----:B------:R-:W-:Y:S01]  /*31f0*/  IMAD R9, R3, 0x1c00, R20 ;  /* 0x00001c0003097824 */ /* 0x000fe200078e0214 */
[----:B------:R-:W-:Y:S01]  /*3200*/  LOP3.LUT R4, R4, R30, RZ, 0x3c, !PT ;  /* 0x0000001e04047212 */ /* 0x000fe200078e3cff */
[----:B------:R-:W-:Y:S01]  /*3210*/  IMAD R175, R148, c[0x0][0x294], RZ ;  /* 0x0000a50094af7a24 */ /* 0x000fe200078e02ff */
[----:B------:R-:W-:Y:S01]  /*3220*/  LOP3.LUT R38, R38, 0xfffffffb, RZ, 0xc0, !PT ;  /* 0xfffffffb26267812 */ /* 0x000fe200078ec0ff */
[----:B------:R-:W-:Y:S01]  /*3230*/  IMAD.WIDE.U32 R152, R148, c[0x0][0x1e0], RZ ;  /* 0x0000780094987a25 */ /* 0x000fe200078e00ff */
[----:B------:R-:W-:-:S02]  /*3240*/  LOP3.LUT R6, R155, 0x38, R93, 0xf8, !PT ;  /* 0x000000389b067812 */ /* 0x000fc400078ef85d */
[----:B------:R-:W-:Y:S01]  /*3250*/  LOP3.LUT R10, R5, R32, RZ, 0x3c, !PT ;  /* 0x00000020050a7212 */ /* 0x000fe200078e3cff */
[----:B------:R-:W-:Y:S01]  /*3260*/  IMAD.IADD R9, R9, 0x1, R4 ;  /* 0x0000000109097824 */ /* 0x000fe200078e0204 */
[----:B------:R-:W-:Y:S01]  /*3270*/  LOP3.LUT R5, R159, 0x38, R93, 0xf8, !PT ;  /* 0x000000389f057812 */ /* 0x000fe200078ef85d */
[C---:B------:R-:W-:Y:S01]  /*3280*/  IMAD R4, R3.reuse, 0x1c00, R169 ;  /* 0x00001c0003047824 */ /* 0x040fe200078e02a9 */
[----:B------:R-:W-:Y:S01]  /*3290*/  @P0 LOP3.LUT R38, R38, 0x4, RZ, 0xfc, !PT ;  /* 0x0000000426260812 */ /* 0x000fe200078efcff */
[----:B------:R-:W-:Y:S01]  /*32a0*/  IMAD.WIDE.U32 R150, R148, c[0x0][0x280], RZ ;  /* 0x0000a00094967a25 */ /* 0x000fe200078e00ff */
[----:B------:R-:W-:Y:S02]  /*32b0*/  LOP3.LUT R7, R6, R31, RZ, 0x3c, !PT ;  /* 0x0000001f06077212 */ /* 0x000fe400078e3cff */
[----:B------:R-:W-:Y:S01]  /*32c0*/  MOV R16, c[0x0][0x1e0] ;  /* 0x0000780000107a02 */ /* 0x000fe20000000f00 */
[----:B------:R-:W-:Y:S01]  /*32d0*/  IMAD R6, R3, 0x1c00, R17 ;  /* 0x00001c0003067824 */ /* 0x000fe200078e0211 */
[----:B------:R-:W-:Y:S01]  /*32e0*/  LOP3.LUT R3, R5, R199, RZ, 0x3c, !PT ;  /* 0x000000c705037212 */ /* 0x000fe200078e3cff */
[----:B------:R1:W-:Y:S01]  /*32f0*/  STL [R1+0x3c], R38 ;  /* 0x00003c2601007387 */ /* 0x0003e20000100800 */
[----:B------:R-:W-:Y:S01]  /*3300*/  IADD3 R8, R8, R7, RZ ;  /* 0x0000000708087210 */ /* 0x000fe20007ffe0ff */
[----:B------:R-:W-:Y:S01]  /*3310*/  IMAD.IADD R10, R6, 0x1, R10 ;  /* 0x00000001060a7824 */ /* 0x000fe200078e020a */
[----:B------:R-:W-:Y:S01]  /*3320*/  SHF.R.S32.HI R5, RZ, 0x1f, R34 ;  /* 0x0000001fff057819 */ /* 0x000fe20000011422 */
[----:B------:R-:W-:Y:S01]  /*3330*/  IMAD.IADD R7, R4, 0x1, R3 ;  /* 0x0000000104077824 */ /* 0x000fe200078e0203 */
[----:B------:R-:W-:Y:S01]  /*3340*/  SHF.R.S32.HI R3, RZ, 0x1f, R35 ;  /* 0x0000001fff037819 */ /* 0x000fe20000011423 */
[----:B------:R-:W-:Y:S01]  /*3350*/  IMAD.WIDE.U32 R192, R33, c[0x0][0x1e0], RZ ;  /* 0x0000780021c07a25 */ /* 0x000fe200078e00ff */
[----:B------:R-:W-:-:S02]  /*3360*/  SHF.R.S32.HI R6, RZ, 0x1f, R33 ;  /* 0x0000001fff067819 */ /* 0x000fc40000011421 */
[----:B------:R-:W-:Y:S01]  /*3370*/  LOP3.LUT R112, R2, 0xfffffff8, RZ, 0xc0, !PT ;  /* 0xfffffff802707812 */ /* 0x000fe200078ec0ff */
[----:B------:R-:W-:Y:S01]  /*3380*/  IMAD R4, R3, c[0x0][0x1e0], RZ ;  /* 0x0000780003047a24 */ /* 0x000fe200078e02ff */
[----:B------:R-:W-:Y:S01]  /*3390*/  ISETP.GE.AND P6, PT, R36, c[0x0][0x1d4], PT ;  /* 0x0000750024007a0c */ /* 0x000fe20003fc6270 */
[----:B------:R-:W-:Y:S01]  /*33a0*/  IMAD R3, R5, c[0x0][0x1e0], RZ ;  /* 0x0000780005037a24 */ /* 0x000fe200078e02ff */
[----:B------:R-:W-:Y:S01]  /*33b0*/  SHF.L.U64.HI R179, R16, R179, c[0x0][0x1e4] ;  /* 0x0000790010b37619 */ /* 0x000fe200000102b3 */
[----:B------:R-:W-:Y:S01]  /*33c0*/  IMAD R5, R6, c[0x0][0x1e0], RZ ;  /* 0x0000780006057a24 */ /* 0x000fe200078e02ff */
[----:B------:R-:W-:Y:S01]  /*33d0*/  IADD3 R174, R151, R174, RZ ;  /* 0x000000ae97ae7210 */ /* 0x000fe20007ffe0ff */
[----:B------:R-:W-:Y:S01]  /*33e0*/  IMAD R6, R35, c[0x0][0x1e4], R4 ;  /* 0x0000790023067a24 */ /* 0x000fe200078e0204 */
[----:B------:R-:W-:Y:S01]  /*33f0*/  SHF.L.U32 R206, R16, 0x5, RZ ;  /* 0x0000000510ce7819 */ /* 0x000fe200000006ff */
[C---:B------:R-:W-:Y:S01]  /*3400*/  IMAD.WIDE.U32 R184, R162.reuse, 0x60, RZ ;  /* 0x00000060a2b87825 */ /* 0x040fe200078e00ff */
[----:B------:R-:W-:-:S02]  /*3410*/  SHF.L.U64.HI R162, R162, R177, c[0x0][0x284] ;  /* 0x0000a100a2a27619 */ /* 0x000fc400000102b1 */
[----:B------:R-:W-:Y:S01]  /*3420*/  SHF.R.S32.HI R114, RZ, 0x1f, R112 ;  /* 0x0000001fff727819 */ /* 0x000fe20000011470 */
[----:B------:R-:W-:Y:S01]  /*3430*/  IMAD.WIDE.U32 R182, R163, 0x60, RZ ;  /* 0x00000060a3b67825 */ /* 0x000fe200078e00ff */
[----:B------:R-:W-:Y:S02]  /*3440*/  IADD3 R121, R185, UR5, RZ ;  /* 0x00000005b9797c10 */ /* 0x000fe4000fffe0ff */
[----:B------:R-:W-:Y:S01]  /*3450*/  SHF.R.S32.HI R113, RZ, 0x1f, R93 ;  /* 0x0000001fff717819 */ /* 0x000fe2000001145d */
[----:B------:R-:W-:Y:S01]  /*3460*/  IMAD.WIDE.U32 R160, R16, 0x60, RZ ;  /* 0x0000006010a07825 */ /* 0x000fe200078e00ff */
[----:B------:R-:W-:Y:S02]  /*3470*/  IADD3 R122, R183, UR4, RZ ;  /* 0x00000004b77a7c10 */ /* 0x000fe4000fffe0ff */
[----:B------:R-:W-:Y:S01]  /*3480*/  SHF.L.U32 R135, R14, 0x1, RZ ;  /* 0x000000010e877819 */ /* 0x000fe200000006ff */
[----:B------:R-:W-:Y:S01]  /*3490*/  IMAD R4, R33, c[0x0][0x1e4], R5 ;  /* 0x0000790021047a24 */ /* 0x000fe200078e0205 */
[----:B------:R-:W-:Y:S01]  /*34a0*/  IADD3 R172, R161, UR10, RZ ;  /* 0x0000000aa1ac7c10 */ /* 0x000fe2000fffe0ff */
[----:B------:R-:W-:Y:S01]  /*34b0*/  IMAD.WIDE.U32 R148, R148, c[0x0][0x290], RZ ;  /* 0x0000a40094947a25 */ /* 0x000fe200078e00ff */
[----:B------:R-:W-:-:S02]  /*34c0*/  SHF.L.U32 R132, R11, 0x1, RZ ;  /* 0x000000010b847819 */ /* 0x000fc400000006ff */
[----:B------:R-:W-:Y:S01]  /*34d0*/  IADD3 R136, R193, R4, RZ ;  /* 0x00000004c1887210 */ /* 0x000fe20007ffe0ff */
[----:B------:R-:W-:Y:S01]  /*34e0*/  IMAD.WIDE.U32 R202, R35, c[0x0][0x1e0], RZ ;  /* 0x0000780023ca7a25 */ /* 0x000fe200078e00ff */
[----:B------:R-:W-:-:S03]  /*34f0*/  SHF.L.U32 R128, R10, 0x1, RZ ;  /* 0x000000010a807819 */ /* 0x000fc600000006ff */
        /* <DEDUP_REMOVED lines=19> */
[----:B-1----:R-:W-:Y:S02]  /*3630*/  IMAD.SHL.U32 R123, R7, 0x2, RZ ;  /* 0x00000002077b7824 */ /* 0x002fe400078e00ff */
.L_x_1191:
[----:B------:R-:W-:Y:S01]  /*3640*/  SHF.R.S32.HI R97, RZ, 0x1f, R41 ;  /* 0x0000001fff617819 */ /* 0x000fe20000011429 */
[----:B-1----:R1:W5:Y:S01]  /*3650*/  LDL R211, [R1+0x3c] ;  /* 0x00003c0001d37983 */ /* 0x0023620000100800 */
[----:B------:R-:W-:Y:S01]  /*3660*/  ISETP.GE.AND P2, PT, R210, 0x1, PT ;  /* 0x00000001d200780c */ /* 0x000fe20003f46270 */
[----:B------:R-:W-:Y:S04]  /*3670*/  DEPBAR.LE SB0, 0x0 ;  /* 0x000080000000791a */ /* 0x000fe80000000000 */
[----:B------:R-:W-:Y:S01]  /*3680*/  WARPSYNC 0xffffffff ;  /* 0xffffffff00007948 */ /* 0x000fe20003800000 */
[----:B------:R-:W-:Y:S01]  /*3690*/  BAR.SYNC.DEFER_BLOCKING 0x0 ;  /* 0x0000000000007b1d */ /* 0x000fe20000010000 */
[-C--:B------:R-:W-:Y:S02]  /*36a0*/  IMAD R2, R173, R41.reuse, RZ ;  /* 0x00000029ad027224 */ /* 0x080fe400078e02ff */
[----:B------:R-:W-:Y:S04]  /*36b0*/  IMAD.WIDE.U32 R80, R152, R41, RZ ;  /* 0x0000002998507225 */ /* 0x000fe800078e00ff */
[----:B------:R-:W-:Y:S01]  /*36c0*/  IMAD R2, R97, R152, R2 ;  /* 0x0000009861027224 */ /* 0x000fe200078e0202 */
[----:B------:R-:W-:Y:S03]  /*36d0*/  IADD3 R3, P1, P0, R119, R80, R206 ;  /* 0x0000005077037210 */ /* 0x000fe6000783e0ce */
[----:B------:R-:W-:Y:S05]  /*36e0*/  IMAD.IADD R86, R81, 0x1, R2 ;  /* 0x0000000151567824 */ /* 0x000fea00078e0202 */
[----:B------:R-:W-:Y:S02]  /*36f0*/  IADD3.X R7, R115, R86, R179, P1, P0 ;  /* 0x0000005673077210 */ /* 0x000fe40000fe04b3 */
[----:B------:R-:W-:Y:S04]  /*3700*/  IADD3 R4, P1, P0, R119, R80, R207 ;  /* 0x0000005077047210 */ /* 0x000fe8000783e0cf */
[----:B------:R-:W-:Y:S02]  /*3710*/  IADD3.X R8, R115, R86, R177, P1, P0 ;  /* 0x0000005673087210 */ /* 0x000fe40000fe04b1 */
[----:B------:R-:W-:Y:S01]  /*3720*/  IADD3 R5, P1, P0, R119, R80, R160 ;  /* 0x0000005077057210 */ /* 0x000fe2000783e0a0 */
[----:B------:R-:W2:Y:S01]  /*3730*/  S2R R10, SR_TID.X ;  /* 0x00000000000a7919 */ /* 0x000ea20000002100 */
[----:B------:R-:W-:Y:S02]  /*3740*/  BSSY B2, `(.L_x_1143) ;  /* 0x00004f5000027945 */ /* 0x000fe40003800000 */
[----:B------:R-:W-:Y:S02]  /*3750*/  IADD3.X R9, R115, R86, R172, P1, P0 ;  /* 0x0000005673097210 */ /* 0x000fe40000fe04ac */
[----:B------:R-:W-:Y:S05]  /*3760*/  IADD3 R2, P0, R119, R80, RZ ;  /* 0x0000005077027210 */ /* 0x000fea0007f1e0ff */
[----:B------:R-:W-:Y:S01]  /*3770*/  IMAD.X R6, R86, 0x1, R115, P0 ;  /* 0x0000000156067824 */ /* 0x000fe200000e0673 */
[C---:B------:R-:W-:Y:S04]  /*3780*/  LEA R66, P0, R2.reuse, c[0x0][0x1c8], 0x1 ;  /* 0x0000720002427a11 */ /* 0x040fe800078008ff */
[----:B------:R-:W-:Y:S02]  /*3790*/  LEA.HI.X R67, R2, c[0x0][0x1cc], R6, 0x1, P0 ;  /* 0x0000730002437a11 */ /* 0x000fe400000f0c06 */
[C---:B------:R-:W-:Y:S04]  /*37a0*/  LEA R72, P0, R3.reuse, c[0x0][0x1c8], 0x1 ;  /* 0x0000720003487a11 */ /* 0x040fe800078008ff */
[----:B------:R-:W-:Y:S02]  /*37b0*/  LEA.HI.X R73, R3, c[0x0][0x1cc], R7, 0x1, P0 ;  /* 0x0000730003497a11 */ /* 0x000fe400000f0c07 */
[----:B------:R-:W-:Y:S02]  /*37c0*/  LEA R82, P0, R4, c[0x0][0x1c8], 0x1 ;  /* 0x0000720004527a11 */ /* 0x000fe400078008ff */
[--C-:B--2---:R-:W-:Y:S02]  /*37d0*/  SHF.R.S32.HI R212, RZ, 0x1f, R10.reuse ;  /* 0x0000001fffd47819 */ /* 0x104fe4000001140a */
[--C-:B------:R-:W-:Y:S02]  /*37e0*/  SHF.R.S32.HI R217, RZ, 0x1f, R10.reuse ;  /* 0x0000001fffd97819 */ /* 0x100fe4000001140a */
[--C-:B------:R-:W-:Y:S02]  /*37f0*/  SHF.R.S32.HI R219, RZ, 0x1f, R10.reuse ;  /* 0x0000001fffdb7819 */ /* 0x100fe4000001140a */
[-C--:B------:R-:W-:Y:S02]  /*3800*/  LEA.HI R212, R212, R10.reuse, RZ, 0x3 ;  /* 0x0000000ad4d47211 */ /* 0x080fe400078f18ff */
[-C--:B------:R-:W-:Y:S02]  /*3810*/  LEA.HI R217, R217, R10.reuse, RZ, 0x3 ;  /* 0x0000000ad9d97211 */ /* 0x080fe400078f18ff */
[-C--:B------:R-:W-:Y:S02]  /*3820*/  LEA.HI R219, R219, R10.reuse, RZ, 0x3 ;  /* 0x0000000adbdb7211 */ /* 0x080fe400078f18ff */
[----:B------:R-:W-:Y:S02]  /*3830*/  SHF.R.S32.HI R220, RZ, 0x1f, R10 ;  /* 0x0000001fffdc7819 */ /* 0x000fe4000001140a */
[----:B------:R-:W-:Y:S02]  /*3840*/  LEA.HI.X R83, R4, c[0x0][0x1cc], R8, 0x1, P0 ;  /* 0x0000730004537a11 */ /* 0x000fe400000f0c08 */
[----:B------:R-:W-:Y:S02]  /*3850*/  LEA R84, P0, R5, c[0x0][0x1c8], 0x1 ;  /* 0x0000720005547a11 */ /* 0x000fe400078008ff */
[----:B------:R-:W-:Y:S02]  /*3860*/  SHF.R.S32.HI R212, RZ, 0x3, R212 ;  /* 0x00000003ffd47819 */ /* 0x000fe400000114d4 */
[----:B------:R-:W-:Y:S02]  /*3870*/  SHF.R.S32.HI R217, RZ, 0x3, R217 ;  /* 0x00000003ffd97819 */ /* 0x000fe400000114d9 */
[----:B------:R-:W-:Y:S02]  /*3880*/  SHF.R.S32.HI R219, RZ, 0x3, R219 ;  /* 0x00000003ffdb7819 */ /* 0x000fe400000114db */
[----:B------:R-:W-:Y:S02]  /*3890*/  LEA.HI R220, R220, R10, RZ, 0x3 ;  /* 0x0000000adcdc7211 */ /* 0x000fe400078f18ff */
[----:B------:R-:W-:Y:S02]  /*38a0*/  IADD3 R212, R212, 0x60, RZ ;  /* 0x00000060d4d47810 */ /* 0x000fe40007ffe0ff */
[----:B------:R-:W-:Y:S02]  /*38b0*/  IADD3 R217, R217, 0x40, RZ ;  /* 0x00000040d9d97810 */ /* 0x000fe40007ffe0ff */
[----:B------:R-:W-:Y:S02]  /*38c0*/  IADD3 R219, R219, 0x20, RZ ;  /* 0x00000020dbdb7810 */ /* 0x000fe40007ffe0ff */
[----:B------:R-:W-:Y:S02]  /*38d0*/  SHF.R.S32.HI R220, RZ, 0x3, R220 ;  /* 0x00000003ffdc7819 */ /* 0x000fe400000114dc */
[----:B------:R-:W-:Y:S01]  /*38e0*/  LEA.HI.X R85, R5, c[0x0][0x1cc], R9, 0x1, P0 ;  /* 0x0000730005557a11 */ /* 0x000fe200000f0c09 */
[----:B------:R-:W-:-:S05]  /*38f0*/  @!P2 BRA `(.L_x_1144) ;  /* 0x00004ad00000a947 */ /* 0x000fca0003800000 */
[-C--:B-1----:R-:W-:Y:S01]  /*3900*/  IMAD R4, R174, R41.reuse, RZ ;  /* 0x00000029ae047224 */ /* 0x082fe200078e02ff */
[----:B-----5:R-:W-:Y:S01]  /*3910*/  LOP3.LUT P2, RZ, R211, 0x4, RZ, 0xc0, !PT ;  /* 0x00000004d3ff7812 */ /* 0x020fe2000784c0ff */
        /* <DEDUP_REMOVED lines=38> */
.L_x_1147:
[----:B------:R-:W-:Y:S05]  /*3b80*/  BSYNC B0 ;  /* 0x0000000000007941 */ /* 0x000fea0003800000 */
.L_x_1146:
        /* <DEDUP_REMOVED lines=9> */
[----:B------:R-:W-:Y:S01]  /*3c20*/  IMAD.MOV.U32 R6, RZ, RZ, R13 ;  /* 0x000000ffff067224 */ /* 0x000fe200078e000d */
[----:B------:R-:W-:Y:S01]  /*3c30*/  PRMT R40, R5, 0x7610, R40 ;  /* 0x0000761005287816 */ /* 0x000fe20000000028 */
[----:B------:R-:W-:Y:S01]  /*3c40*/  IMAD.MOV.U32 R5, RZ, RZ, R2 ;  /* 0x000000ffff057224 */ /* 0x000fe200078e0002 */
[----:B------:R-:W-:Y:S01]  /*3c50*/  PRMT R43, R4, 0x7610, R43 ;  /* 0x00007610042b7816 */ /* 0x000fe2000000002b */
[----:B------:R-:W-:Y:S01]  /*3c60*/  CS2R R14, SRZ ;  /* 0x00000000000e7805 */ /* 0x000fe2000001ff00 */
[----:B------:R-:W-:Y:S02]  /*3c70*/  MOV R7, R12 ;  /* 0x0000000c00077202 */ /* 0x000fe40000000f00 */
        /* <DEDUP_REMOVED lines=24> */
.L_x_1149:
[----:B------:R-:W-:Y:S05]  /*3e00*/  BSYNC B0 ;  /* 0x0000000000007941 */ /* 0x000fea0003800000 */
.L_x_1148:
        /* <DEDUP_REMOVED lines=40> */
.L_x_1151:
[----:B------:R-:W-:Y:S05]  /*4090*/  BSYNC B0 ;  /* 0x0000000000007941 */ /* 0x000fea0003800000 */
.L_x_1150:
        /* <DEDUP_REMOVED lines=38> */
.L_x_1153:
[----:B------:R-:W-:Y:S05]  /*4300*/  BSYNC B0 ;  /* 0x0000000000007941 */ /* 0x000fea0003800000 */
.L_x_1152:
        /* <DEDUP_REMOVED lines=68> */
.L_x_1157:
[----:B------:R-:W-:Y:S05]  /*4750*/  BSYNC B0 ;  /* 0x0000000000007941 */ /* 0x000fea0003800000 */
.L_x_1156:
        /* <DEDUP_REMOVED lines=55> */
.L_x_1155:
[----:B------:R-:W-:Y:S05]  /*4ad0*/  BSYNC B1 ;  /* 0x0000000000017941 */ /* 0x000fea0003800000 */
.L_x_1154:
        /* <DEDUP_REMOVED lines=56> */
.L_x_1161:
[----:B------:R-:W-:Y:S05]  /*4e60*/  BSYNC B0 ;  /* 0x0000000000007941 */ /* 0x000fea0003800000 */
.L_x_1160:
        /* <DEDUP_REMOVED lines=55> */
.L_x_1159:
[----:B------:R-:W-:Y:S05]  /*51e0*/  BSYNC B1 ;  /* 0x0000000000017941 */ /* 0x000fea0003800000 */
.L_x_1158:
        /* <DEDUP_REMOVED lines=56> */
.L_x_1165:
[----:B------:R-:W-:Y:S05]  /*5570*/  BSYNC B0 ;  /* 0x0000000000007941 */ /* 0x000fea0003800000 */
.L_x_1164:
        /* <DEDUP_REMOVED lines=55> */
.L_x_1163:
[----:B------:R-:W-:Y:S05]  /*58f0*/  BSYNC B1 ;  /* 0x0000000000017941 */ /* 0x000fea0003800000 */
.L_x_1162:
        /* <DEDUP_REMOVED lines=55> */
.L_x_1168:
[----:B------:R-:W-:Y:S05]  /*5c70*/  BSYNC B0 ;  /* 0x0000000000007941 */ /* 0x000fea0003800000 */
.L_x_1167:
        /* <DEDUP_REMOVED lines=56> */
.L_x_1145:
        /* <DEDUP_REMOVED lines=24> */
[C---:B------:R-:W-:Y:S02]  /*6180*/  @!P2 IADD3.X R9, R117.reuse, R162, R42, P1, P0 ;  /* 0x000000a27509a210 */ /* 0x040fe40000fe042a */
        /* <DEDUP_REMOVED lines=24> */
[----:B------:R-:W-:Y:S02]  /*6310*/  @!P1 LEA.HI.X R11, R11, c[0x0][0x28c], R14, 0x1, P0 ;  /* 0x0000a3000b0b9a11 */ /* 0x000fe400000f0c0e */
[-C--:B------:R-:W-:Y:S04]  /*6320*/  ISETP.GE.AND P0, PT, R220, R79.reuse, PT ;  /* 0x0000004fdc00720c */ /* 0x080fe80003f06270 */
[----:B------:R-:W-:Y:S01]  /*6330*/  ISETP.GE.OR P0, PT, R36, c[0x0][0x27c], P0 ;  /* 0x00009f0024007a0c */ /* 0x000fe20000706670 */
[----:B------:R-:W4:Y:S08]  /*6340*/  @!P1 LDG.E.128 R72, [R12.64] ;  /* 0x000000060c489981 */ /* 0x000f30000c1e1d00 */
[----:B------:R-:W4:Y:S04]  /*6350*/  @!P1 LDG.E.128 R32, [R10.64] ;  /* 0x000000060a209981 */ /* 0x000f28000c1e1d00 */
[----:B---3--:R-:W-:Y:S05]  /*6360*/  @!P0 IADD3 R2, P1, R104, R70, RZ ;  /* 0x0000004668028210 */ /* 0x008fea0007f3e0ff */
[----:B------:R-:W-:Y:S01]  /*6370*/  @!P0 IMAD.X R3, R42, 0x1, R117, P1 ;  /* 0x000000012a038824 */ /* 0x000fe200008e0675 */
[C---:B-1----:R-:W-:Y:S01]  /*6380*/  @!P0 LEA R8, P1, R2.reuse, c[0x0][0x270], 0x1 ;  /* 0x00009c0002088a11 */ /* 0x042fe200078208ff */
[----:B------:R-:W-:Y:S03]  /*6390*/  CS2R R6, SRZ ;  /* 0x0000000000067805 */ /* 0x000fe6000001ff00 */
        /* <DEDUP_REMOVED lines=8> */
[----:B------:R-:W-:Y:S07]  /*6420*/  ISETP.GE.AND P1, PT, R36, c[0x0][0x27c], PT ;  /* 0x00009f0024007a0c */ /* 0x000fee0003f26270 */
        /* <DEDUP_REMOVED lines=157> */
.L_x_1170:
[----:B------:R-:W-:Y:S05]  /*6e00*/  BSYNC B0 ;  /* 0x0000000000007941 */ /* 0x000fea0003800000 */
.L_x_1169:
        /* <DEDUP_REMOVED lines=115> */
.L_x_1172:
[----:B------:R-:W-:Y:S05]  /*7540*/  BSYNC B0 ;  /* 0x0000000000007941 */ /* 0x000fea0003800000 */
.L_x_1171:
        /* <DEDUP_REMOVED lines=115> */
.L_x_1174:
[----:B------:R-:W-:Y:S05]  /*7c80*/  BSYNC B0 ;  /* 0x0000000000007941 */ /* 0x000fea0003800000 */
.L_x_1173:
        /* <DEDUP_REMOVED lines=11> */
[C---:B------:R-:W-:Y:S01]  /*7d40*/  LEA R48, P0, R2.reuse, c[0x0][0x1c8], 0x1 ;  /* 0x0000720002307a11 */ /* 0x040fe200078008ff */
[----:B------:R-:W-:Y:S01]  /*7d50*/  @!P1 HADD2.F32 R27, -RZ, R78.H0_H0 ;  /* 0x2000004eff1b9230 */ /* 0x000fe20000004100 */
[----:B------:R-:W-:Y:S01]  /*7d60*/  @!P1 SHF.R.U32.HI R10, RZ, 0x10, R73 ;  /* 0x00000010ff0a9819 */ /* 0x000fe20000011649 */
[----:B------:R-:W1:Y:S01]  /*7d70*/  LDS.128 R16, [R132+0x8100] ;  /* 0x0081000084107984 */ /* 0x000e620000000c00 */
[----:B------:R-:W-:Y:S01]  /*7d80*/  LEA.HI.X R49, R2, c[0x0][0x1cc], R3, 0x1, P0 ;  /* 0x0000730002317a11 */ /* 0x000fe200000f0c03 */
[----:B------:R-:W-:Y:S01]  /*7d90*/  @!P1 HADD2.F32 R2, -RZ, R39.H0_H0 ;  /* 0x20000027ff029230 */ /* 0x000fe20000004100 */
[----:B------:R-:W-:Y:S01]  /*7da0*/  @!P1 SHF.R.U64 R12, R34, 0x10, R35 ;  /* 0x00000010220c9819 */ /* 0x000fe20000001223 */
[----:B------:R-:W-:Y:S01]  /*7db0*/  @!P1 HADD2.F32 R25, -RZ, R10.H0_H0 ;  /* 0x2000000aff199230 */ /* 0x000fe20000004100 */
[----:B------:R-:W-:Y:S01]  /*7dc0*/  @!P1 SHF.R.U64 R9, R32, 0x10, R33 ;  /* 0x0000001020099819 */ /* 0x000fe20000001221 */
[----:B------:R-:W-:Y:S01]  /*7dd0*/  @!P1 HADD2.F32 R33, -RZ, R78.H1_H1 ;  /* 0x3000004eff219230 */ /* 0x000fe20000004100 */
[----:B------:R-:W-:Y:S02]  /*7de0*/  @!P1 SHF.R.U64 R21, R72, 0x10, R73 ;  /* 0x0000001048159819 */ /* 0x000fe40000001249 */
[----:B------:R-:W-:Y:S02]  /*7df0*/  @!P1 SHF.R.U32.HI R11, RZ, 0x10, R35 ;  /* 0x00000010ff0b9819 */ /* 0x000fe40000011623 */
[--C-:B------:R-:W-:Y:S01]  /*7e00*/  @!P1 SHF.R.U32.HI R31, RZ, 0x10, R75.reuse ;  /* 0x00000010ff1f9819 */ /* 0x100fe2000001164b */
[----:B------:R-:W-:Y:S01]  /*7e10*/  @!P1 HADD2.F32 R21, -RZ, R21.H0_H0 ;  /* 0x20000015ff159230 */ /* 0x000fe20000004100 */
        /* <DEDUP_REMOVED lines=9> */
[--C-:B------:R-:W-:Y:S02]  /*7eb0*/  @!P1 HADD2.F32 R22, -RZ, R7.reuse.H0_H0 ;  /* 0x20000007ff169230 */ /* 0x100fe40000004100 */
[----:B------:R-:W-:Y:S01]  /*7ec0*/  @!P1 HADD2.F32 R24, -RZ, R7.H1_H1 ;  /* 0x30000007ff189230 */ /* 0x000fe20000004100 */
[CC--:B------:R-:W-:Y:S01]  /*7ed0*/  @!P1 FMUL.FTZ R4, R3.reuse, R2.reuse ;  /* 0x0000000203049220 */ /* 0x0c0fe20000410000 */
[----:B------:R-:W-:Y:S01]  /*7ee0*/  @!P1 HADD2.F32 R14, -RZ, R13.H0_H0 ;  /* 0x2000000dff0e9230 */ /* 0x000fe20000004100 */
[----:B------:R-:W-:Y:S01]  /*7ef0*/  @!P1 FMUL.FTZ R8, R22, R2 ;  /* 0x0000000216089220 */ /* 0x000fe20000410000 */
[----:B------:R-:W-:Y:S02]  /*7f00*/  @!P1 HADD2.F32 R2, -RZ, R6.H0_H0 ;  /* 0x20000006ff029230 */ /* 0x000fe40000004100 */
[----:B------:R-:W-:Y:S01]  /*7f10*/  @!P1 HADD2.F32 R6, -RZ, R5.H1_H1 ;  /* 0x30000005ff069230 */ /* 0x000fe20000004100 */
[----:B------:R-:W-:Y:S01]  /*7f20*/  @!P1 FFMA.FTZ R55, R3, R23, -R8 ;  /* 0x0000001703379223 */ /* 0x000fe20000010808 */
[----:B------:R-:W-:Y:S01]  /*7f30*/  @!P1 MOV R8, R16 ;  /* 0x0000001000089202 */ /* 0x000fe20000000f00 */
[-C--:B------:R-:W-:Y:S01]  /*7f40*/  @!P1 FMUL.FTZ R10, R24, R2.reuse ;  /* 0x00000002180a9220 */ /* 0x080fe20000410000 */
[----:B------:R-:W-:Y:S01]  /*7f50*/  @!P1 HADD2.F32 R3, -RZ, R39.H1_H1 ;  /* 0x30000027ff039230 */ /* 0x000fe20000004100 */
[C---:B------:R-:W-:Y:S01]  /*7f60*/  @!P1 FMUL.FTZ R5, R6.reuse, R2 ;  /* 0x0000000206059220 */ /* 0x040fe20000410000 */
[----:B------:R-:W-:Y:S01]  /*7f70*/  @!P1 HADD2.F32 R26, -RZ, R30.H0_H0 ;  /* 0x2000001eff1a9230 */ /* 0x000fe20000004100 */
[----:B------:R-:W-:Y:S01]  /*7f80*/  @!P1 FFMA.FTZ R39, R6, R25, -R10 ;  /* 0x0000001906279223 */ /* 0x000fe2000001080a */
[----:B------:R-:W-:Y:S01]  /*7f90*/  @!P1 HADD2.F32 R7, -RZ, R8.H0_H0 ;  /* 0x20000008ff079230 */ /* 0x000fe20000004100 */
[----:B------:R-:W-:Y:S01]  /*7fa0*/  @!P1 FMUL.FTZ R20, R14, R3 ;  /* 0x000000030e149220 */ /* 0x000fe20000410000 */
[----:B------:R-:W-:Y:S01]  /*7fb0*/  @!P1 MOV R10, R18 ;  /* 0x00000012000a9202 */ /* 0x000fe20000000f00 */
[----:B------:R-:W-:Y:S01]  /*7fc0*/  @!P1 HADD2.F32 R6, -RZ, R40.H0_H0 ;  /* 0x20000028ff069230 */ /* 0x000fe20000004100 */
[----:B------:R-:W-:Y:S01]  /*7fd0*/  @!P1 F2FP.PACK_AB R39, R39, R55 ;  /* 0x000000372727923e */ /* 0x000fe200000000ff */
[C---:B------:R-:W-:Y:S01]  /*7fe0*/  @!P1 FMUL.FTZ R2, R7.reuse, R3 ;  /* 0x0000000307029220 */ /* 0x040fe20000410000 */
[----:B------:R-:W-:Y:S01]  /*7ff0*/  @!P1 HADD2.F32 R3, -RZ, R9.H0_H0 ;  /* 0x20000009ff039230 */ /* 0x000fe20000004100 */
[-C--:B------:R-:W-:Y:S01]  /*8000*/  @!P1 FFMA.FTZ R52, R7, R15.reuse, -R20 ;  /* 0x0000000f07349223 */ /* 0x080fe20000010814 */
[----:B------:R-:W-:Y:S01]  /*8010*/  @!P1 HADD2.F32 R20, -RZ, R13.H1_H1 ;  /* 0x3000000dff149230 */ /* 0x000fe20000004100 */
[-C--:B------:R-:W-:Y:S01]  /*8020*/  @!P1 FMUL.FTZ R9, R26, R6.reuse ;  /* 0x000000061a099220 */ /* 0x080fe20000410000 */
[----:B------:R-:W-:Y:S01]  /*8030*/  @!P1 HADD2.F32 R7, -RZ, R8.H1_H1 ;  /* 0x30000008ff079230 */ /* 0x000fe20000004100 */
[----:B------:R-:W-:Y:S01]  /*8040*/  @!P1 FFMA.FTZ R2, R14, R15, R2 ;  /* 0x0000000f0e029223 */ /* 0x000fe20000010002 */
[----:B------:R-:W-:Y:S01]  /*8050*/  @!P1 MOV R17, R39 ;  /* 0x0000002700119202 */ /* 0x000fe20000000f00 */
[-C--:B------:R-:W-:Y:S01]  /*8060*/  @!P1 FMUL.FTZ R13, R20, R3.reuse ;  /* 0x00000003140d9220 */ /* 0x080fe20000410000 */
[----:B------:R-:W-:Y:S01]  /*8070*/  @!P1 HADD2.F32 R8, -RZ, R10.H0_H0 ;  /* 0x2000000aff089230 */ /* 0x000fe20000004100 */
[C---:B------:R-:W-:Y:S01]  /*8080*/  @!P1 FMUL.FTZ R3, R7.reuse, R3 ;  /* 0x0000000307039220 */ /* 0x040fe20000410000 */
[----:B------:R-:W-:Y:S01]  /*8090*/  @!P1 HADD2.F32 R30, -RZ, R30.H1_H1 ;  /* 0x3000001eff1e9230 */ /* 0x000fe20000004100 */
[----:B------:R-:W-:Y:S01]  /*80a0*/  @!P1 FFMA.FTZ R51, R7, R21, -R13 ;  /* 0x0000001507339223 */ /* 0x000fe2000001080d */
[----:B------:R-:W-:Y:S01]  /*80b0*/  @!P1 HADD2.F32 R13, -RZ, R11.H0_H0 ;  /* 0x2000000bff0d9230 */ /* 0x000fe20000004100 */
[C---:B------:R-:W-:Y:S01]  /*80c0*/  @!P1 FMUL.FTZ R6, R8.reuse, R6 ;  /* 0x0000000608069220 */ /* 0x040fe20000410000 */
[----:B------:R-:W-:Y:S01]  /*80d0*/  @!P1 MOV R11, R47 ;  /* 0x0000002f000b9202 */ /* 0x000fe20000000f00 */
[----:B------:R-:W-:Y:S01]  /*80e0*/  @!P1 FFMA.FTZ R50, R8, R27, -R9 ;  /* 0x0000001b08329223 */ /* 0x000fe20000010809 */
[----:B------:R-:W-:Y:S01]  /*80f0*/  @!P1 HADD2.F32 R9, -RZ, R40.H1_H1 ;  /* 0x30000028ff099230 */ /* 0x000fe20000004100 */
[----:B------:R-:W-:Y:S01]  /*8100*/  @!P1 IMAD.MOV.U32 R8, RZ, RZ, R19 ;  /* 0x000000ffff089224 */ /* 0x000fe200078e0013 */
[----:B------:R-:W-:Y:S01]  /*8110*/  @!P1 HADD2.F32 R7, -RZ, R12.H0_H0 ;  /* 0x2000000cff079230 */ /* 0x000fe20000004100 */
[----:B------:R-:W-:Y:S01]  /*8120*/  @!P1 FFMA.FTZ R3, R20, R21, R3 ;  /* 0x0000001514039223 */ /* 0x000fe20000010003 */
[--C-:B------:R-:W-:Y:S01]  /*8130*/  @!P1 HADD2.F32 R32, -RZ, R11.reuse.H0_H0 ;  /* 0x2000000bff209230 */ /* 0x100fe20000004100 */
[----:B------:R-:W-:Y:S01]  /*8140*/  @!P1 FFMA.FTZ R4, R22, R23, R4 ;  /* 0x0000001716049223 */ /* 0x000fe20000010004 */
[----:B------:R-:W-:Y:S01]  /*8150*/  @!P1 HADD2.F32 R34, -RZ, R11.H1_H1 ;  /* 0x3000000bff229230 */ /* 0x000fe20000004100 */
[----:B------:R-:W-:Y:S01]  /*8160*/  @!P1 FMUL.FTZ R40, R30, R7 ;  /* 0x000000071e289220 */ /* 0x000fe20000410000 */
[----:B------:R-:W-:Y:S01]  /*8170*/  @!P1 HADD2.F32 R12, -RZ, R10.H1_H1 ;  /* 0x3000000aff0c9230 */ /* 0x000fe20000004100 */
[----:B------:R-:W-:Y:S01]  /*8180*/  @!P1 FMUL.FTZ R38, R32, R9 ;  /* 0x0000000920269220 */ /* 0x000fe20000410000 */
[--C-:B------:R-:W-:Y:S01]  /*8190*/  @!P1 HADD2.F32 R11, -RZ, R8.reuse.H0_H0 ;  /* 0x20000008ff0b9230 */ /* 0x100fe20000004100 */
[----:B------:R-:W-:Y:S01]  /*81a0*/  @!P1 FFMA.FTZ R5, R24, R25, R5 ;  /* 0x0000001918059223 */ /* 0x000fe20000010005 */
[----:B------:R-:W-:Y:S01]  /*81b0*/  @!P1 HADD2.F32 R10, -RZ, R8.H1_H1 ;  /* 0x30000008ff0a9230 */ /* 0x000fe20000004100 */
[----:B------:R-:W-:Y:S02]  /*81c0*/  @!P1 FMUL.FTZ R8, R34, R13 ;  /* 0x0000000d22089220 */ /* 0x000fe40000410000 */
[----:B------:R-:W-:Y:S01]  /*81d0*/  @!P1 FFMA.FTZ R43, R11, R33, -R38 ;  /* 0x000000210b2b9223 */ /* 0x000fe20000010826 */
[----:B------:R-:W-:Y:S01]  /*81e0*/  @!P1 F2FP.PACK_AB R38, R51, R52 ;  /* 0x000000343326923e */ /* 0x000fe200000000ff */
[----:B------:R-:W-:Y:S01]  /*81f0*/  @!P1 FFMA.FTZ R42, R10, R35, -R8 ;  /* 0x000000230a2a9223 */ /* 0x000fe20000010808 */
[----:B------:R-:W-:Y:S01]  /*8200*/  @!P1 F2FP.PACK_AB R4, R5, R4 ;  /* 0x000000040504923e */ /* 0x000fe200000000ff */
[C---:B------:R-:W-:Y:S01]  /*8210*/  @!P1 FFMA.FTZ R40, R12.reuse, R31, -R40 ;  /* 0x0000001f0c289223 */ /* 0x040fe20000010828 */
[----:B------:R-:W-:Y:S01]  /*8220*/  @!P1 MOV R16, R38 ;  /* 0x0000002600109202 */ /* 0x000fe20000000f00 */
[----:B------:R-:W-:Y:S01]  /*8230*/  @!P1 FMUL.FTZ R7, R12, R7 ;  /* 0x000000070c079220 */ /* 0x000fe20000410000 */
[----:B------:R-:W-:Y:S01]  /*8240*/  @!P1 F2FP.PACK_AB R12, R42, R43 ;  /* 0x0000002b2a0c923e */ /* 0x000fe200000000ff */
[----:B------:R-:W-:Y:S01]  /*8250*/  @!P1 FMUL.FTZ R8, R11, R9 ;  /* 0x000000090b089220 */ /* 0x000fe20000410000 */
[----:B------:R-:W-:Y:S01]  /*8260*/  @!P1 F2FP.PACK_AB R11, R40, R50 ;  /* 0x00000032280b923e */ /* 0x000fe200000000ff */
[----:B------:R-:W-:Y:S01]  /*8270*/  @!P1 FFMA.FTZ R6, R26, R27, R6 ;  /* 0x0000001b1a069223 */ /* 0x000fe20000010006 */
[----:B------:R-:W-:Y:S01]  /*8280*/  @!P1 MOV R45, R4 ;  /* 0x00000004002d9202 */ /* 0x000fe20000000f00 */
[----:B------:R-:W-:Y:S01]  /*8290*/  @!P1 IMAD.MOV.U32 R19, RZ, RZ, R12 ;  /* 0x000000ffff139224 */ /* 0x000fe200078e000c */
[----:B------:R-:W-:Y:S01]  /*82a0*/  @!P1 MOV R18, R11 ;  /* 0x0000000b00129202 */ /* 0x000fe20000000f00 */
[----:B------:R-:W-:Y:S01]  /*82b0*/  @!P1 FMUL.FTZ R9, R10, R13 ;  /* 0x0000000d0a099220 */ /* 0x000fe20000410000 */
[----:B------:R-:W-:Y:S01]  /*82c0*/  @!P1 F2FP.PACK_AB R10, R3, R2 ;  /* 0x00000002030a923e */ /* 0x000fe200000000ff */
[----:B------:R-:W-:Y:S02]  /*82d0*/  @!P1 FFMA.FTZ R7, R30, R31, R7 ;  /* 0x0000001f1e079223 */ /* 0x000fe40000010007 */
[----:B------:R1:W-:Y:S01]  /*82e0*/  STG.E.128 [R48.64], R16 ;  /* 0x0000001030007986 */ /* 0x0003e2000c101d06 */
[----:B------:R-:W-:Y:S01]  /*82f0*/  @!P1 MOV R44, R10 ;  /* 0x0000000a002c9202 */ /* 0x000fe20000000f00 */
[----:B------:R-:W-:Y:S01]  /*8300*/  @!P1 FFMA.FTZ R8, R32, R33, R8 ;  /* 0x0000002120089223 */ /* 0x000fe20000010008 */
[----:B------:R-:W-:Y:S01]  /*8310*/  @!P1 F2FP.PACK_AB R3, R7, R6 ;  /* 0x000000060703923e */ /* 0x000fe200000000ff */
[----:B------:R-:W-:Y:S03]  /*8320*/  @!P1 FFMA.FTZ R9, R34, R35, R9 ;  /* 0x0000002322099223 */ /* 0x000fe60000010009 */
[----:B------:R-:W-:Y:S02]  /*8330*/  @!P1 MOV R46, R3 ;  /* 0x00000003002e9202 */ /* 0x000fe40000000f00 */
[----:B------:R-:W-:Y:S04]  /*8340*/  @!P1 F2FP.PACK_AB R2, R9, R8 ;  /* 0x000000080902923e */ /* 0x000fe800000000ff */
        /* <DEDUP_REMOVED lines=8> */
.L_x_1144:
[----:B-1----:R-:W-:Y:S01]  /*83d0*/  IMAD R2, R41, -0x70, R0 ;  /* 0xffffff9029027824 */ /* 0x002fe200078e0200 */
        /* <DEDUP_REMOVED lines=11> */
.L_x_1176:
[----:B------:R-:W-:Y:S05]  /*8490*/  BSYNC B0 ;  /* 0x0000000000007941 */ /* 0x000fea0003800000 */
.L_x_1175:
        /* <DEDUP_REMOVED lines=10> */
.L_x_1178:
[----:B------:R-:W-:Y:S05]  /*8540*/  BSYNC B0 ;  /* 0x0000000000007941 */ /* 0x000fea0003800000 */
.L_x_1177:
        /* <DEDUP_REMOVED lines=10> */
.L_x_1180:
[----:B------:R-:W-:Y:S05]  /*85f0*/  BSYNC B0 ;  /* 0x0000000000007941 */ /* 0x000fea0003800000 */
.L_x_1179:
        /* <DEDUP_REMOVED lines=9> */
.L_x_1166:
[----:B------:R-:W-:Y:S05]  /*8690*/  BSYNC B2 ;  /* 0x0000000000027941 */ /* 0x000fea0003800000 */
.L_x_1143:
        /* <DEDUP_REMOVED lines=61> */
[----:B------:R1:W-:Y:S05]  /*8a70*/  @P1 LDGSTS.E.BYPASS.LTC128B.128 [R216+0x5900], [R6.64+0x80], !P5 ;  /* 0x0590008006d81fae */ /* 0x0003ea000e901d46 */
[----:B------:R1:W-:Y:S05]  /*8a80*/  @P0 LDGSTS.E.BYPASS.LTC128B.128 [R216+0x3100], [R4.64], !P4 ;  /* 0x0310000004d80fae */ /* 0x0003ea000e101d46 */
[----:B------:R1:W-:Y:S01]  /*8a90*/  @P0 LDGSTS.E.BYPASS.LTC128B.128 [R216+0x6900], [R4.64+0x80], !P5 ;  /* 0x0690008004d80fae */ /* 0x0003e2000e901d46 */
[----:B------:R-:W-:Y:S04]  /*8aa0*/  IADD3 R12, P0, R142, R14, RZ ;  /* 0x0000000e8e0c7210 */ /* 0x000fe80007f1e0ff */
[----:B------:R-:W0:Y:S01]  /*8ab0*/  LDGDEPBAR ;  /* 0x00000000000079af */ /* 0x000e220000000000 */
[----:B------:R-:W-:Y:S02]  /*8ac0*/  IADD3.X R13, R16, R141, RZ, P0, !PT ;  /* 0x0000008d100d7210 */ /* 0x000fe400007fe4ff */
[----:B------:R-:W-:Y:S01]  /*8ad0*/  ISETP.GT.AND P0, PT, R79, R220, PT ;  /* 0x000000dc4f00720c */ /* 0x000fe20003f04270 */
[----:B------:R-:W-:Y:S04]  /*8ae0*/  DEPBAR.LE SB0, 0x0 ;  /* 0x000080000000791a */ /* 0x000fe80000000000 */
[----:B------:R-:W-:Y:S08]  /*8af0*/  BAR.SYNC.DEFER_BLOCKING 0x0 ;  /* 0x0000000000007b1d */ /* 0x000ff00000010000 */
[----:B------:R-:W-:-:S05]  /*8b00*/  @!P0 BRA `(.L_x_1182) ;  /* 0x000000e000008947 */ /* 0x000fca0003800000 */
[----:B-1----:R-:W1:Y:S01]  /*8b10*/  @!P6 LDS.128 R8, [R215+0x100] ;  /* 0x00010000d708e984 */ /* 0x002e620000000c00 */
[----:B------:R-:W-:Y:S01]  /*8b20*/  MOV R4, R100 ;  /* 0x0000006400047202 */ /* 0x000fe20000000f00 */
        /* <DEDUP_REMOVED lines=9> */
[----:B------:R-:W2:Y:S04]  /*8bc0*/  @!P0 LDS.128 R4, [R215+0x3900] ;  /* 0x00390000d7048984 */ /* 0x000ea80000000c00 */
[----:B-1----:R1:W-:Y:S04]  /*8bd0*/  @!P6 STG.E.128 [R2.64], R8 ;  /* 0x000000080200e986 */ /* 0x0023e8000c101d06 */
[----:B--2---:R1:W-:Y:S02]  /*8be0*/  @!P0 STG.E.128 [R2.64+0x80], R4 ;  /* 0x0000800402008986 */ /* 0x0043e4000c101d06 */
.L_x_1182:
[----:B-1----:R-:W-:Y:S05]  /*8bf0*/  BSYNC B0 ;  /* 0x0000000000007941 */ /* 0x002fea0003800000 */
.L_x_1181:
[----:B------:R-:W-:Y:S01]  /*8c00*/  ISETP.GE.AND P0, PT, R219, R79, PT ;  /* 0x0000004fdb00720c */ /* 0x000fe20003f06270 */
[----:B------:R-:W-:Y:S01]  /*8c10*/  @!UPT UIADD3 URZ, URZ, URZ, URZ ;  /* 0x0000003f3f3ff290 */ /* 0x000fe2000fffe03f */
[----:B------:R-:W-:Y:S11]  /*8c20*/  BSSY B0, `(.L_x_1183) ;  /* 0x0000012000007945 */ /* 0x000ff60003800000 */
[----:B------:R-:W-:-:S05]  /*8c30*/  @P0 BRA `(.L_x_1184) ;  /* 0x0000010000000947 */ /* 0x000fca0003800000 */
[----:B------:R-:W1:Y:S01]  /*8c40*/  @!P6 LDS.128 R8, [R215+0x1100] ;  /* 0x00110000d708e984 */ /* 0x000e620000000c00 */
        /* <DEDUP_REMOVED lines=12> */
[----:B------:R-:W2:Y:S04]  /*8d10*/  @!P0 LDS.128 R4, [R215+0x4900] ;  /* 0x00490000d7048984 */ /* 0x000ea80000000c00 */
[----:B-1----:R1:W-:Y:S04]  /*8d20*/  @!P6 STG.E.128 [R2.64], R8 ;  /* 0x000000080200e986 */ /* 0x0023e8000c101d06 */
[----:B--2---:R1:W-:Y:S02]  /*8d30*/  @!P0 STG.E.128 [R2.64+0x80], R4 ;  /* 0x0000800402008986 */ /* 0x0043e4000c101d06 */
.L_x_1184:
[----:B------:R-:W-:Y:S05]  /*8d40*/  BSYNC B0 ;  /* 0x0000000000007941 */ /* 0x000fea0003800000 */
.L_x_1183:
[----:B------:R-:W-:Y:S01]  /*8d50*/  ISETP.GE.AND P0, PT, R217, R79, PT ;  /* 0x0000004fd900720c */ /* 0x000fe20003f06270 */
[----:B------:R-:W-:Y:S01]  /*8d60*/  @!UPT UIADD3 URZ, URZ, URZ, URZ ;  /* 0x0000003f3f3ff290 */ /* 0x000fe2000fffe03f */
[----:B------:R-:W-:Y:S11]  /*8d70*/  BSSY B0, `(.L_x_1185) ;  /* 0x0000012000007945 */ /* 0x000ff60003800000 */
[----:B------:R-:W-:-:S05]  /*8d80*/  @P0 BRA `(.L_x_1186) ;  /* 0x0000010000000947 */ /* 0x000fca0003800000 */
[----:B-1----:R-:W1:Y:S01]  /*8d90*/  @!P6 LDS.128 R8, [R215+0x2100] ;  /* 0x00210000d708e984 */ /* 0x002e620000000c00 */
        /* <DEDUP_REMOVED lines=15> */
.L_x_1186:
[----:B------:R-:W-:Y:S05]  /*8e90*/  BSYNC B0 ;  /* 0x0000000000007941 */ /* 0x000fea0003800000 */
.L_x_1185:
        /* <DEDUP_REMOVED lines=20> */
.L_x_1188:
[----:B------:R-:W-:Y:S05]  /*8fe0*/  BSYNC B0 ;  /* 0x0000000000007941 */ /* 0x000fea0003800000 */
.L_x_1187:
[----:B------:R-:W-:Y:S01]  /*8ff0*/  ISETP.GT.AND P5, PT, R41, R140, PT ;  /* 0x0000008c2900720c */ /* 0x000fe20003fa4270 */
[----:B------:R-:W-:Y:S01]  /*9000*/  @!UPT UIADD3 URZ, URZ, URZ, URZ ;  /* 0x0000003f3f3ff290 */ /* 0x000fe2000fffe03f */
[----:B------:R-:W-:Y:S11]  /*9010*/  BSSY B0, `(.L_x_1189) ;  /* 0x000002f000007945 */ /* 0x000ff60003800000 */
[----:B------:R-:W-:-:S05]  /*9020*/  @!P5 BRA `(.L_x_1190) ;  /* 0x000002d00000d947 */ /* 0x000fca0003800000 */
[----:B-1----:R-:W-:Y:S01]  /*9030*/  IADD3 R4, R41, -0x1, RZ ;  /* 0xffffffff29047810 */ /* 0x002fe20007ffe0ff */
[----:B------:R-:W-:Y:S01]  /*9040*/  IMAD.MOV.U32 R2, RZ, RZ, R126 ;  /* 0x000000ffff027224 */ /* 0x000fe200078e007e */
[----:B------:R-:W-:Y:S01]  /*9050*/  ISETP.GE.AND P2, PT, R238, 0x21, PT ;  /* 0x00000021ee00780c */ /* 0x000fe20003f46270 */
        /* <DEDUP_REMOVED lines=11> */
[C---:B------:R-:W-:Y:S01]  /*9110*/  @P2 IMAD.X R7, R3.reuse, 0x1, R187, P0 ;  /* 0x0000000103072824 */ /* 0x040fe200000e06bb */
        /* <DEDUP_REMOVED lines=30> */
.L_x_1190:
[----:B------:R-:W-:Y:S05]  /*9300*/  BSYNC B0 ;  /* 0x0000000000007941 */ /* 0x000fea0003800000 */
.L_x_1189:
[----:B------:R-:W0:Y:S01]  /*9310*/  LDGDEPBAR ;  /* 0x00000000000079af */ /* 0x000e220000000000 */
[----:B------:R-:W-:Y:S01]  /*9320*/  IADD3 R41, R41, -0x1, RZ ;  /* 0xffffffff29297810 */ /* 0x000fe20007ffe0ff */
[----:B------:R-:W-:-:S05]  /*9330*/  @P5 BRA `(.L_x_1191) ;  /* 0xffffa30000005947 */ /* 0x000fca000383ffff */
[----:B------:R-:W-:Y:S01]  /*9340*/  WARPSYNC 0xffffffff ;  /* 0xffffffff00007948 */ /* 0x000fe20003800000 */
[----:B------:R-:W-:Y:S06]  /*9350*/  BAR.SYNC.DEFER_BLOCKING 0x0 ;  /* 0x0000000000007b1d */ /* 0x000fec0000010000 */
.L_x_1142:
[----:B------:R-:W2:Y:S01]  /*9360*/  LDL R252, [R1+0x4c] ;  /* 0x00004c0001fc7983 */ /* 0x000ea20000100800 */
[----:B------:R-:W-:-:S05]  /*9370*/  IMAD.MOV.U32 R153, RZ, RZ, c[0x0][0x2c4] ;  /* 0x0000b100ff997624 */ /* 0x000fca00078e00ff */
[----:B------:R-:W-:Y:S01]  /*9380*/  ISETP.NE.AND P4, PT, R153, 0x1, PT ;  /* 0x000000019900780c */ /* 0x000fe20003f85270 */
[----:B------:R-:W-:Y:S01]  /*9390*/  BSSY B0, `(.L_x_1192) ;  /* 0x000002b000007945 */ /* 0x000fe20003800000 */
[----:B-1----:R-:W-:Y:S01]  /*93a0*/  IMAD.IADD R10, R170, 0x1, R171 ;  /* 0x00000001aa0a7824 */ /* 0x002fe200078e02ab */
[----:B--2---:R-:W-:-:S10]  /*93b0*/  IADD3 R0, R252, 0x7f, RZ ;  /* 0x0000007ffc007810 */ /* 0x004fd40007ffe0ff */
[----:B------:R-:W-:-:S05]  /*93c0*/  @P4 IMAD.HI.U32 R2, R0, c[0x0][0x2c8], RZ ;  /* 0x0000b20000024a27 */ /* 0x000fca00078e00ff */
[----:B------:R-:W-:Y:S01]  /*93d0*/  @P4 SHF.R.U32.HI R0, RZ, c[0x0][0x2cc], R2 ;  /* 0x0000b300ff004a19 */ /* 0x000fe20000011602 */
[----:B------:R-:W-:-:S04]  /*93e0*/  IMAD.MOV.U32 R2, RZ, RZ, RZ ;  /* 0x000000ffff027224 */ /* 0x000fc800078e00ff */
[----:B------:R-:W-:-:S04]  /*93f0*/  IMAD.IADD R3, R180, 0x1, R0 ;  /* 0x00000001b4037824 */ /* 0x000fc800078e0200 */
[----:B------:R-:W-:-:S05]  /*9400*/  IMAD.HI R2, R3, -0x6db6db6d, R2 ;  /* 0x9249249303027827 */ /* 0x000fca00078e0202 */
[----:B------:R-:W-:-:S04]  /*9410*/  SHF.R.U32.HI R0, RZ, 0x1f, R2 ;  /* 0x0000001fff007819 */ /* 0x000fc80000011602 */
[----:B------:R-:W-:-:S04]  /*9420*/  LEA.HI.SX32 R2, R2, R0, 0x1a ;  /* 0x0000000002027211 */ /* 0x000fc800078fd2ff */
[----:B------:R-:W-:-:S04]  /*9430*/  IMNMX R5, R176, R2, PT ;  /* 0x00000002b0057217 */ /* 0x000fc80003800200 */
[----:B------:R-:W-:Y:S01]  /*9440*/  ISETP.GE.AND P0, PT, R5, 0x1, PT ;  /* 0x000000010500780c */ /* 0x000fe20003f06270 */
[----:B------:R-:W-:-:S12]  /*9450*/  IMAD.MOV.U32 R0, RZ, RZ, RZ ;  /* 0x000000ffff007224 */ /* 0x000fd800078e00ff */
        /* <DEDUP_REMOVED lines=30> */
.L_x_1193:
[----:B------:R-:W-:Y:S05]  /*9640*/  BSYNC B0 ;  /* 0x0000000000007941 */ /* 0x000fea0003800000 */
.L_x_1192:
        /* <DEDUP_REMOVED lines=37> */
[----:B------:R-:W-:Y:S01]  /*98a0*/  IMAD.IADD R0, R150, 0x1, R0 ;  /* 0x0000000196007824 */ /* 0x000fe200078e0200 */
[----:B------:R1:W-:Y:S04]  /*98b0*/  STL [R1+0x40], R150 ;  /* 0x0000409601007387 */ /* 0x0003e80000100800 */
[----:B------:R-:W-:-:S04]  /*98c0*/  IMNMX R251, R5, R0, PT ;  /* 0x0000000005fb7217 */ /* 0x000fc80003800200 */
[----:B------:R-:W-:-:S13]  /*98d0*/  ISETP.GT.AND P0, PT, R251, R150, PT ;  /* 0x00000096fb00720c */ /* 0x000fda0003f04270 */
[----:B------:R-:W-:Y:S05]  /*98e0*/  @!P0 BRA `(.L_x_1194) ;  /* 0x00011d0000008947 */ /* 0x000fea0003800000 */
[----:B------:R-:W2:Y:S04]  /*98f0*/  LDL R11, [R1+0x5c] ;  /* 0x00005c00010b7983 */ /* 0x000ea80000100800 */
[----:B------:R-:W3:Y:S01]  /*9900*/  S2R R2, SR_TID.X ;  /* 0x0000000000027919 */ /* 0x000ee20000002100 */
[----:B------:R-:W-:-:S03]  /*9910*/  ISETP.NE.U32.AND P0, PT, RZ, c[0x0][0x340], PT ;  /* 0x0000d000ff007a0c */ /* 0x000fc60003f05070 */
[----:B------:R-:W4:Y:S01]  /*9920*/  LDL R13, [R1+0x60] ;  /* 0x00006000010d7983 */ /* 0x000f220000100800 */
[----:B------:R-:W-:Y:S02]  /*9930*/  ISETP.NE.AND.EX P1, PT, RZ, c[0x0][0x344], PT, P0 ;  /* 0x0000d100ff007a0c */ /* 0x000fe40003f25300 */
[----:B---3--:R-:W-:-:S04]  /*9940*/  SHF.R.S32.HI R110, RZ, 0x1f, R2 ;  /* 0x0000001fff6e7819 */ /* 0x008fc80000011402 */
[----:B------:R-:W-:-:S07]  /*9950*/  LEA.HI R110, R110, R2, RZ, 0x3 ;  /* 0x000000026e6e7211 */ /* 0x000fce00078f18ff */
[----:B------:R-:W-:Y:S01]  /*9960*/  @P1 IMAD.MOV.U32 R2, RZ, RZ, 0x4 ;  /* 0x00000004ff021424 */ /* 0x000fe200078e00ff */
[----:B------:R-:W-:-:S03]  /*9970*/  SHF.R.S32.HI R110, RZ, 0x3, R110 ;  /* 0x00000003ff6e7819 */ /* 0x000fc6000001146e */
[----:B--2---:R-:W-:-:S05]  /*9980*/  @P1 IMAD.WIDE R2, R11, R2, c[0x0][0x340] ;  /* 0x0000d0000b021625 */ /* 0x004fca00078e0202 */
[----:B------:R2:W3:Y:S01]  /*9990*/  @P1 LDG.E R9, [R2.64] ;  /* 0x0000000602091981 */ /* 0x0004e2000c1e1900 */
[----:B------:R-:W-:Y:S01]  /*99a0*/  IADD3 R0, P0, R110, R10, RZ ;  /* 0x0000000a6e007210 */ /* 0x000fe20007f1e0ff */
[----:B------:R-:W-:Y:S01]  /*99b0*/  WARPSYNC 0xffffffff ;  /* 0xffffffff00007948 */ /* 0x000fe20003800000 */
[----:B------:R-:W-:Y:S02]  /*99c0*/  ISETP.GE.AND P6, PT, R36, c[0x0][0x1d4], PT ;  /* 0x0000750024007a0c */ /* 0x000fe40003fc6270 */
[----:B------:R-:W-:Y:S02]  /*99d0*/  ISETP.GE.AND P5, PT, R218, c[0x0][0x1d4], PT ;  /* 0x00007500da007a0c */ /* 0x000fe40003fa6270 */
[----:B------:R-:W-:Y:S02]  /*99e0*/  SHF.R.S32.HI R39, RZ, 0x1f, R218 ;  /* 0x0000001fff277819 */ /* 0x000fe400000114da */
[----:B------:R-:W-:Y:S02]  /*99f0*/  IADD3 R144, R251, -0x1, RZ ;  /* 0xfffffffffb907810 */ /* 0x000fe40007ffe0ff */
[----:B------:R-:W-:-:S02]  /*9a00*/  SEL R84, RZ, 0x1, P6 ;  /* 0x00000001ff547807 */ /* 0x000fc40003000000 */
[----:B--2---:R-:W-:Y:S02]  /*9a10*/  SHF.R.S32.HI R2, RZ, 0x1f, R110 ;  /* 0x0000001fff027819 */ /* 0x004fe4000001146e */
[--C-:B------:R-:W-:Y:S02]  /*9a20*/  SHF.R.S32.HI R3, RZ, 0x1f, R36.reuse ;  /* 0x0000001fff037819 */ /* 0x100fe40000011424 */
[----:B------:R-:W-:Y:S01]  /*9a30*/  LEA.HI.X.SX32 R4, R10, R2, 0x1, P0 ;  /* 0x000000020a047211 */ /* 0x000fe200000f0eff */
[----:B------:R-:W-:Y:S01]  /*9a40*/  IMAD.MOV.U32 R2, RZ, RZ, R36 ;  /* 0x000000ffff027224 */ /* 0x000fe200078e0024 */
[----:B------:R-:W-:-:S03]  /*9a50*/  ISETP.NE.U32.AND P0, PT, RZ, c[0x0][0x350], PT ;  /* 0x0000d400ff007a0c */ /* 0x000fc60003f05070 */
[C---:B------:R-:W-:Y:S01]  /*9a60*/  IMAD R5, R4.reuse, c[0x0][0x1e0], RZ ;  /* 0x0000780004057a24 */ /* 0x040fe200078e02ff */
[----:B------:R-:W-:Y:S01]  /*9a70*/  ISETP.NE.AND.EX P0, PT, RZ, c[0x0][0x354], PT, P0 ;  /* 0x0000d500ff007a0c */ /* 0x000fe20003f05300 */
[----:B------:R-:W-:Y:S02]  /*9a80*/  IMAD R8, R4, c[0x0][0x208], RZ ;  /* 0x0000820004087a24 */ /* 0x000fe400078e02ff */
[C---:B------:R-:W-:Y:S02]  /*9a90*/  IMAD R10, R0.reuse, c[0x0][0x1e4], R5 ;  /* 0x00007900000a7a24 */ /* 0x040fe400078e0205 */
[----:B------:R-:W-:-:S04]  /*9aa0*/  IMAD.WIDE.U32 R6, R0, c[0x0][0x1e0], R2 ;  /* 0x0000780000067a25 */ /* 0x000fc800078e0002 */
[----:B------:R-:W-:Y:S01]  /*9ab0*/  IMAD.WIDE.U32 R4, R0, c[0x0][0x208], R2 ;  /* 0x0000820000047a25 */ /* 0x000fe200078e0002 */
[----:B------:R-:W-:-:S03]  /*9ac0*/  IADD3 R7, R7, R10, RZ ;  /* 0x0000000a07077210 */ /* 0x000fc60007ffe0ff */
[----:B------:R-:W-:Y:S02]  /*9ad0*/  IMAD R0, R0, c[0x0][0x20c], R8 ;  /* 0x0000830000007a24 */ /* 0x000fe400078e0208 */
[----:B----4-:R-:W-:-:S04]  /*9ae0*/  IMAD.WIDE.U32 R6, R13, c[0x0][0x1e8], R6 ;  /* 0x00007a000d067a25 */ /* 0x010fc800078e0006 */
[----:B------:R-:W-:Y:S02]  /*9af0*/  IMAD.IADD R5, R5, 0x1, R0 ;  /* 0x0000000105057824 */ /* 0x000fe400078e0200 */
[C---:B------:R-:W-:Y:S02]  /*9b00*/  IMAD R7, R13.reuse, c[0x0][0x1ec], R7 ;  /* 0x00007b000d077a24 */ /* 0x040fe400078e0207 */
[----:B------:R-:W-:-:S04]  /*9b10*/  IMAD.WIDE.U32 R4, R13, c[0x0][0x210], R4 ;  /* 0x000084000d047a25 */ /* 0x000fc800078e0004 */
[----:B------:R-:W-:Y:S01]  /*9b20*/  IMAD R5, R13, c[0x0][0x214], R5 ;  /* 0x000085000d057a24 */ /* 0x000fe200078e0205 */
[----:B---3--:R-:W-:Y:S01]  /*9b30*/  @P1 SHF.R.S32.HI R0, RZ, 0x1f, R9 ;  /* 0x0000001fff001819 */ /* 0x008fe20000011409 */
[----:B------:R-:W-:Y:S01]  /*9b40*/  @!P1 IMAD.MOV.U32 R9, RZ, RZ, R11 ;  /* 0x000000ffff099224 */ /* 0x000fe200078e000b */
[----:B------:R-:W-:-:S04]  /*9b50*/  @!P1 MOV R0, R146 ;  /* 0x0000009200009202 */ /* 0x000fc80000000f00 */
[----:B------:R-:W-:Y:S02]  /*9b60*/  SEL R8, R0, RZ, !P0 ;  /* 0x000000ff00087207 */ /* 0x000fe40004000000 */
[----:B------:R-:W-:Y:S02]  /*9b70*/  SEL R0, R9, RZ, !P0 ;  /* 0x000000ff09007207 */ /* 0x000fe40004000000 */
[----:B------:R-:W-:Y:S01]  /*9b80*/  SHF.R.S32.HI R9, RZ, 0x1f, R166 ;  /* 0x0000001fff097819 */ /* 0x000fe200000114a6 */
[C---:B------:R-:W-:Y:S01]  /*9b90*/  IMAD R10, R8.reuse, c[0x0][0x1f0], RZ ;  /* 0x00007c00080a7a24 */ /* 0x040fe200078e02ff */
[----:B------:R-:W-:Y:S01]  /*9ba0*/  ISETP.NE.U32.AND P0, PT, RZ, c[0x0][0x348], PT ;  /* 0x0000d200ff007a0c */ /* 0x000fe20003f05070 */
[----:B------:R-:W-:Y:S02]  /*9bb0*/  IMAD R8, R8, c[0x0][0x218], RZ ;  /* 0x0000860008087a24 */ /* 0x000fe400078e02ff */
[----:B------:R-:W-:Y:S01]  /*9bc0*/  IMAD.WIDE.U32 R86, R0, c[0x0][0x218], R4 ;  /* 0x0000860000567a25 */ /* 0x000fe200078e0004 */
[----:B------:R-:W-:-:S03]  /*9bd0*/  ISETP.NE.AND.EX P0, PT, RZ, c[0x0][0x34c], PT, P0 ;  /* 0x0000d300ff007a0c */ /* 0x000fc60003f05300 */
[----:B------:R-:W-:Y:S01]  /*9be0*/  IMAD.WIDE.U32 R160, R0, c[0x0][0x1f0], R6 ;  /* 0x00007c0000a07a25 */ /* 0x000fe200078e0006 */
[----:B------:R-:W-:-:S03]  /*9bf0*/  SEL R12, R146, RZ, !P0 ;  /* 0x000000ff920c7207 */ /* 0x000fc60004000000 */
[C---:B------:R-:W-:Y:S01]  /*9c00*/  IMAD R5, R0.reuse, c[0x0][0x1f4], R10 ;  /* 0x00007d0000057a24 */ /* 0x040fe200078e020a */
[----:B------:R2:W-:Y:S01]  /*9c10*/  STL.64 [R1+0x18], R160 ;  /* 0x000018a001007387 */ /* 0x0005e20000100a00 */
[----:B------:R-:W-:Y:S01]  /*9c20*/  IMAD R4, R0, c[0x0][0x21c], R8 ;  /* 0x0000870000047a24 */ /* 0x000fe200078e0208 */
[----:B------:R-:W-:Y:S01]  /*9c30*/  SEL R10, R11, RZ, !P0 ;  /* 0x000000ff0b0a7207 */ /* 0x000fe20004000000 */
[----:B------:R-:W-:Y:S01]  /*9c40*/  IMAD.IADD R156, R161, 0x1, R5 ;  /* 0x00000001a19c7824 */ /* 0x000fe200078e0205 */
[----:B------:R2:W-:Y:S01]  /*9c50*/  STL.64 [R1+0x8], R86 ;  /* 0x0000085601007387 */ /* 0x0005e20000100a00 */
[----:B------:R-:W-:Y:S01]  /*9c60*/  IMAD R0, R9, c[0x0][0x178], RZ ;  /* 0x00005e0009007a24 */ /* 0x000fe200078e02ff */
[----:B------:R-:W-:Y:S01]  /*9c70*/  IADD3 R85, R87, R4, RZ ;  /* 0x0000000457557210 */ /* 0x000fe20007ffe0ff */
[C---:B------:R-:W-:Y:S01]  /*9c80*/  IMAD.WIDE.U32 R6, R166.reuse, c[0x0][0x178], RZ ;  /* 0x00005e00a6067a25 */ /* 0x040fe200078e00ff */
[----:B------:R2:W-:Y:S03]  /*9c90*/  STL [R1+0x10], R156 ;  /* 0x0000109c01007387 */ /* 0x0005e60000100800 */
[----:B------:R-:W-:Y:S01]  /*9ca0*/  IMAD R0, R166, c[0x0][0x17c], R0 ;  /* 0x00005f00a6007a24 */ /* 0x000fe200078e0200 */
[----:B------:R2:W-:Y:S04]  /*9cb0*/  STL [R1], R85 ;  /* 0x0000005501007387 */ /* 0x0005e80000100800 */
[----:B------:R-:W-:-:S02]  /*9cc0*/  IADD3 R11, R7, R0, RZ ;  /* 0x00000000070b7210 */ /* 0x000fc40007ffe0ff */
[----:B------:R-:W3:Y:S01]  /*9cd0*/  LDL R151, [R1+0x30] ;  /* 0x0000300001977983 */ /* 0x000ee20000100800 */
[----:B------:R-:W-:Y:S01]  /*9ce0*/  IMAD.MOV.U32 R83, RZ, RZ, 0x70 ;  /* 0x00000070ff537424 */ /* 0x000fe200078e00ff */
[----:B------:R-:W-:Y:S01]  /*9cf0*/  SHF.R.S32.HI R82, RZ, 0x1f, R144 ;  /* 0x0000001fff527819 */ /* 0x000fe20000011490 */
[----:B------:R-:W-:Y:S01]  /*9d00*/  IMAD.WIDE.U32 R4, R144, c[0x0][0x1e0], RZ ;  /* 0x0000780090047a25 */ /* 0x000fe200078e00ff */
[----:B------:R-:W4:Y:S01]  /*9d10*/  LDL R152, [R1+0x2c] ;  /* 0x00002c0001987983 */ /* 0x000f220000100800 */
[----:B------:R-:W-:-:S02]  /*9d20*/  P2R R34, PR, RZ, 0x20 ;  /* 0x00000020ff227803 */ /* 0x000fc40000000000 */
[----:B------:R-:W-:Y:S01]  /*9d30*/  IMAD R83, R251, -0x70, R83 ;  /* 0xffffff90fb537824 */ /* 0x000fe200078e0253 */
[----:B------:R-:W-:Y:S01]  /*9d40*/  P2R R35, PR, RZ, 0x40 ;  /* 0x00000040ff237803 */ /* 0x000fe20000000000 */
[----:B------:R-:W-:Y:S02]  /*9d50*/  IMAD R0, R82, c[0x0][0x1e0], RZ ;  /* 0x0000780052007a24 */ /* 0x000fe400078e02ff */
[----:B------:R-:W-:Y:S02]  /*9d60*/  IMAD.MOV.U32 R8, RZ, RZ, R160 ;  /* 0x000000ffff087224 */ /* 0x000fe400078e00a0 */
[----:B------:R-:W-:Y:S02]  /*9d70*/  IMAD R0, R144, c[0x0][0x1e4], R0 ;  /* 0x0000790090007a24 */ /* 0x000fe400078e0200 */
[----:B------:R-:W-:Y:S02]  /*9d80*/  IMAD.MOV.U32 R9, RZ, RZ, R156 ;  /* 0x000000ffff097224 */ /* 0x000fe400078e009c */
[----:B------:R-:W-:-:S02]  /*9d90*/  IMAD.IADD R0, R5, 0x1, R0 ;  /* 0x0000000105007824 */ /* 0x000fc400078e0200 */
[----:B------:R-:W-:-:S04]  /*9da0*/  IMAD.WIDE.U32 R4, R4, 0x70, R8 ;  /* 0x0000007004047825 */ /* 0x000fc800078e0008 */
[----:B------:R-:W-:Y:S02]  /*9db0*/  IMAD R0, R0, 0x70, RZ ;  /* 0x0000007000007824 */ /* 0x000fe400078e02ff */
[----:B------:R-:W-:Y:S02]  /*9dc0*/  IMAD.MOV.U32 R149, RZ, RZ, c[0x0][0x1e0] ;  /* 0x00007800ff957624 */ /* 0x000fe400078e00ff */
[----:B------:R-:W-:Y:S02]  /*9dd0*/  IMAD.IADD R5, R5, 0x1, R0 ;  /* 0x0000000105057824 */ /* 0x000fe400078e0200 */
[----:B------:R-:W-:Y:S02]  /*9de0*/  IMAD.MOV.U32 R148, RZ, RZ, c[0x0][0x1e4] ;  /* 0x00007900ff947624 */ /* 0x000fe400078e00ff */
[----:B------:R-:W-:Y:S01]  /*9df0*/  IMAD.WIDE.U32 R8, R149, 0x20, RZ ;  /* 0x0000002095087825 */ /* 0x000fe200078e00ff */
[----:B------:R-:W-:Y:S01]  /*9e00*/  BAR.SYNC.DEFER_BLOCKING 0x0 ;  /* 0x0000000000007b1d */ /* 0x000fe20000010000 */
[----:B------:R-:W-:-:S02]  /*9e10*/  ISETP.GE.AND P6, PT, R36, c[0x0][0x198], PT ;  /* 0x0000660024007a0c */ /* 0x000fc40003fc6270 */
[----:B---3--:R-:W-:-:S05]  /*9e20*/  IMAD.IADD R146, R151, 0x1, R83 ;  /* 0x0000000197927824 */ /* 0x008fca00078e0253 */
[----:B------:R-:W-:-:S05]  /*9e30*/  IMNMX R7, R146, 0x70, PT ;  /* 0x0000007092077817 */ /* 0x000fca0003800200 */
[----:B------:R-:W-:Y:S02]  /*9e40*/  IMAD.IADD R30, R7, 0x1, -R110 ;  /* 0x00000001071e7824 */ /* 0x000fe400078e0a6e */
[----:B------:R-:W-:-:S03]  /*9e50*/  IMAD.SHL.U32 R7, R148, 0x20, RZ ;  /* 0x0000002094077824 */ /* 0x000fc600078e00ff */
[C---:B------:R-:W-:Y:S02]  /*9e60*/  ISETP.GE.AND P3, PT, R30.reuse, 0x1, PT ;  /* 0x000000011e00780c */ /* 0x040fe40003f66270 */
[C---:B------:R-:W-:Y:S02]  /*9e70*/  ISETP.GE.AND P2, PT, R30.reuse, 0x21, PT ;  /* 0x000000211e00780c */ /* 0x040fe40003f46270 */
[----:B------:R-:W-:Y:S01]  /*9e80*/  ISETP.GE.AND P1, PT, R30, 0x41, PT ;  /* 0x000000411e00780c */ /* 0x000fe20003f26270 */
[----:B----4-:R-:W-:Y:S01]  /*9e90*/  IMAD R56, R152, c[0x0][0x2c4], RZ ;  /* 0x0000b10098387a24 */ /* 0x010fe200078e02ff */
[----:B------:R-:W-:Y:S02]  /*9ea0*/  P2R R33, PR, RZ, 0x4 ;  /* 0x00000004ff217803 */ /* 0x000fe40000000000 */
[----:B------:R-:W-:-:S05]  /*9eb0*/  P2R R32, PR, RZ, 0x2 ;  /* 0x00000002ff207803 */ /* 0x000fca0000000000 */
[----:B------:R-:W-:-:S04]  /*9ec0*/  @P3 LEA R26, P0, R4, c[0x0][0x1c8], 0x1 ;  /* 0x00007200041a3a11 */ /* 0x000fc800078008ff */
[C---:B------:R-:W-:Y:S02]  /*9ed0*/  @P3 LEA.HI.X R27, R4.reuse, c[0x0][0x1cc], R5, 0x1, P0 ;  /* 0x00007300041b3a11 */ /* 0x040fe400000f0c05 */
[----:B------:R-:W-:-:S04]  /*9ee0*/  @P2 IADD3 R0, P0, R4, R8, RZ ;  /* 0x0000000804002210 */ /* 0x000fc80007f1e0ff */
[----:B------:R-:W-:Y:S01]  /*9ef0*/  @P2 IADD3.X R7, R5, R9, R7, P0, !PT ;  /* 0x0000000905072210 */ /* 0x000fe200007fe407 */
[----:B------:R-:W-:Y:S01]  /*9f00*/  IMAD.WIDE.U32 R8, R149, 0x40, RZ ;  /* 0x0000004095087825 */ /* 0x000fe200078e00ff */
[----:B------:R-:W-:-:S04]  /*9f10*/  @P2 LEA R24, P0, R0, c[0x0][0x1c8], 0x1 ;  /* 0x0000720000182a11 */ /* 0x000fc800078008ff */
[----:B------:R-:W-:Y:S01]  /*9f20*/  @P2 LEA.HI.X R25, R0, c[0x0][0x1cc], R7, 0x1, P0 ;  /* 0x0000730000192a11 */ /* 0x000fe200000f0c07 */
[----:B------:R-:W-:Y:S01]  /*9f30*/  IMAD.SHL.U32 R7, R148, 0x40, RZ ;  /* 0x0000004094077824 */ /* 0x000fe200078e00ff */
[----:B------:R-:W-:-:S04]  /*9f40*/  @P1 IADD3 R0, P0, R4, R8, RZ ;  /* 0x0000000804001210 */ /* 0x000fc80007f1e0ff */
[----:B------:R-:W-:Y:S02]  /*9f50*/  @P1 IADD3.X R7, R5, R9, R7, P0, !PT ;  /* 0x0000000905071210 */ /* 0x000fe400007fe407 */
[----:B------:R-:W-:-:S04]  /*9f60*/  @P1 LEA R22, P0, R0, c[0x0][0x1c8], 0x1 ;  /* 0x0000720000161a11 */ /* 0x000fc800078008ff */
[----:B------:R-:W-:Y:S02]  /*9f70*/  @P1 LEA.HI.X R23, R0, c[0x0][0x1cc], R7, 0x1, P0 ;  /* 0x0000730000171a11 */ /* 0x000fe400000f0c07 */
[----:B------:R-:W-:-:S13]  /*9f80*/  ISETP.GE.AND P0, PT, R30, 0x61, PT ;  /* 0x000000611e00780c */ /* 0x000fda0003f06270 */
[----:B------:R-:W-:Y:S02]  /*9f90*/  @P0 IMAD R0, R148, 0x60, RZ ;  /* 0x0000006094000824 */ /* 0x000fe400078e02ff */
[----:B------:R-:W-:-:S04]  /*9fa0*/  @P0 IMAD.WIDE.U32 R4, R149, 0x60, R4 ;  /* 0x0000006095040825 */ /* 0x000fc800078e0004 */
[----:B------:R-:W-:Y:S01]  /*9fb0*/  @P0 IMAD.IADD R0, R0, 0x1, R5 ;  /* 0x0000000100000824 */ /* 0x000fe200078e0205 */
[----:B------:R-:W-:Y:S01]  /*9fc0*/  @P0 LEA R20, P3, R4, c[0x0][0x1c8], 0x1 ;  /* 0x0000720004140a11 */ /* 0x000fe200078608ff */
[----:B------:R-:W-:-:S03]  /*9fd0*/  IMAD.MOV.U32 R5, RZ, RZ, R11 ;  /* 0x000000ffff057224 */ /* 0x000fc600078e000b */
[----:B------:R-:W-:Y:S01]  /*9fe0*/  @P0 LEA.HI.X R21, R4, c[0x0][0x1cc], R0, 0x1, P3 ;  /* 0x0000730004150a11 */ /* 0x000fe200018f0c00 */
[----:B------:R-:W-:Y:S02]  /*9ff0*/  IMAD R0, R147, 0x20, R110 ;  /* 0x0000002093007824 */ /* 0x000fe400078e026e */
[----:B------:R-:W-:Y:S02]  /*a000*/  IMAD.MOV.U32 R4, RZ, RZ, R6 ;  /* 0x000000ffff047224 */ /* 0x000fe400078e0006 */
[----:B------:R-:W-:Y:S02]  /*a010*/  IMAD.IADD R6, R252, 0x1, R0 ;  /* 0x00000001fc067824 */ /* 0x000fe400078e0200 */
[----:B------:R-:W-:-:S04]  /*a020*/  IMAD.WIDE.U32 R4, R13, c[0x0][0x1b8], R4 ;  /* 0x00006e000d047a25 */ /* 0x000fc800078e0004 */
[----:B------:R-:W-:-:S04]  /*a030*/  @P4 IMAD.HI.U32 R7, R6, c[0x0][0x2c8], RZ ;  /* 0x0000b20006074a27 */ /* 0x000fc800078e00ff */
[----:B------:R-:W-:Y:S01]  /*a040*/  IMAD.MOV.U32 R0, RZ, RZ, R6 ;  /* 0x000000ffff007224 */ /* 0x000fe200078e0006 */
[----:B------:R-:W-:Y:S01]  /*a050*/  @P4 SHF.R.U32.HI R0, RZ, c[0x0][0x2cc], R7 ;  /* 0x0000b300ff004a19 */ /* 0x000fe20000011607 */
[----:B------:R-:W-:Y:S02]  /*a060*/  IMAD R8, R12, c[0x0][0x1c0], RZ ;  /* 0x000070000c087a24 */ /* 0x000fe400078e02ff */
[----:B------:R-:W-:Y:S02]  /*a070*/  IMAD R5, R13, c[0x0][0x1bc], R5 ;  /* 0x00006f000d057a24 */ /* 0x000fe400078e0205 */
[C---:B------:R-:W-:Y:S01]  /*a080*/  IMAD R7, R10.reuse, c[0x0][0x1c4], R8 ;  /* 0x000071000a077a24 */ /* 0x040fe200078e0208 */
[----:B------:R-:W-:Y:S01]  /*a090*/  SHF.R.S32.HI R8, RZ, 0x1f, R0 ;  /* 0x0000001fff087819 */ /* 0x000fe20000011400 */
[----:B------:R-:W-:-:S04]  /*a0a0*/  IMAD.WIDE.U32 R4, R10, c[0x0][0x1c0], R4 ;  /* 0x000070000a047a25 */ /* 0x000fc800078e0004 */
[----:B------:R-:W-:Y:S02]  /*a0b0*/  IMAD.MOV R9, RZ, RZ, -R0 ;  /* 0x000000ffff097224 */ /* 0x000fe400078e0a00 */
[----:B------:R-:W-:Y:S02]  /*a0c0*/  IMAD.IADD R5, R5, 0x1, R7 ;  /* 0x0000000105057824 */ /* 0x000fe400078e0207 */
[----:B------:R-:W-:Y:S02]  /*a0d0*/  IMAD R7, R8, c[0x0][0x1b0], RZ ;  /* 0x00006c0008077a24 */ /* 0x000fe400078e02ff */
[----:B------:R-:W-:Y:S02]  /*a0e0*/  IMAD R6, R9, c[0x0][0x2c4], R6 ;  /* 0x0000b10009067a24 */ /* 0x000fe400078e0206 */
[C---:B------:R-:W-:Y:S02]  /*a0f0*/  IMAD R7, R0.reuse, c[0x0][0x1b4], R7 ;  /* 0x00006d0000077a24 */ /* 0x040fe400078e0207 */
[----:B------:R-:W-:Y:S01]  /*a100*/  IMAD.WIDE.U32 R4, R0, c[0x0][0x1b0], R4 ;  /* 0x00006c0000047a25 */ /* 0x000fe200078e0004 */
[----:B------:R-:W-:-:S03]  /*a110*/  SHF.R.S32.HI R0, RZ, 0x1f, R6 ;  /* 0x0000001fff007819 */ /* 0x000fc60000011406 */
[----:B------:R-:W-:Y:S02]  /*a120*/  IMAD.IADD R5, R5, 0x1, R7 ;  /* 0x0000000105057824 */ /* 0x000fe400078e0207 */
[----:B------:R-:W-:Y:S02]  /*a130*/  IMAD R0, R0, c[0x0][0x1a8], RZ ;  /* 0x00006a0000007a24 */ /* 0x000fe400078e02ff */
[----:B------:R-:W-:-:S04]  /*a140*/  IMAD.WIDE.U32 R4, R6, c[0x0][0x1a8], R4 ;  /* 0x00006a0006047a25 */ /* 0x000fc800078e0004 */
[----:B------:R-:W-:-:S04]  /*a150*/  IMAD R0, R6, c[0x0][0x1ac], R0 ;  /* 0x00006b0006007a24 */ /* 0x000fc800078e0200 */
[----:B------:R-:W-:Y:S01]  /*a160*/  IMAD.IADD R0, R5, 0x1, R0 ;  /* 0x0000000105007824 */ /* 0x000fe200078e0200 */
[----:B------:R-:W-:-:S04]  /*a170*/  LEA R5, P3, R4, c[0x0][0x160], 0x1 ;  /* 0x0000580004057a11 */ /* 0x000fc800078608ff */
[----:B------:R-:W-:Y:S01]  /*a180*/  LEA.HI.X R4, R4, c[0x0][0x164], R0, 0x1, P3 ;  /* 0x0000590004047a11 */ /* 0x000fe200018f0c00 */
[----:B------:R-:W3:Y:S01]  /*a190*/  SHFL.IDX PT, R6, R5, RZ, 0x181f ;  /* 0x00181fff05067589 */ /* 0x000ee200000e0000 */
[----:B------:R-:W-:-:S03]  /*a1a0*/  IMAD.IADD R0, R110, 0x1, R252 ;  /* 0x000000016e007824 */ /* 0x000fc600078e02fc */
[----:B------:R-:W4:Y:S02]  /*a1b0*/  SHFL.IDX PT, R7, R4, RZ, 0x181f ;  /* 0x00181fff04077589 */ /* 0x000f2400000e0000 */
[C---:B------:R-:W-:Y:S02]  /*a1c0*/  ISETP.GE.AND P3, PT, R0.reuse, R56, PT ;  /* 0x000000380000720c */ /* 0x040fe40003f66270 */
[----:B------:R-:W-:-:S11]  /*a1d0*/  IADD3 R8, R0, 0x20, RZ ;  /* 0x0000002000087810 */ /* 0x000fd60007ffe0ff */
[----:B---3--:R-:W-:-:S04]  /*a1e0*/  @!P3 LEA R18, P4, R36, R6, 0x1 ;  /* 0x000000062412b211 */ /* 0x008fc800078808ff */
[-C--:B----4-:R-:W-:Y:S02]  /*a1f0*/  @!P3 LEA.HI.X R19, R36, R7.reuse, R3, 0x1, P4 ;  /* 0x000000072413b211 */ /* 0x090fe400020f0c03 */
[C---:B------:R-:W-:Y:S02]  /*a200*/  @!P3 LEA R16, P4, R218.reuse, R6, 0x1 ;  /* 0x00000006da10b211 */ /* 0x040fe400078808ff */
[----:B------:R-:W3:Y:S02]  /*a210*/  SHFL.IDX PT, R6, R5, 0x1, 0x181f ;  /* 0x00381f0005067f89 */ /* 0x000ee400000e0000 */
[----:B------:R-:W-:Y:S02]  /*a220*/  @!P3 LEA.HI.X R17, R218, R7, R39, 0x1, P4 ;  /* 0x00000007da11b211 */ /* 0x000fe400020f0c27 */
[----:B------:R-:W4:Y:S01]  /*a230*/  SHFL.IDX PT, R7, R4, 0x1, 0x181f ;  /* 0x00381f0004077f89 */ /* 0x000f2200000e0000 */
[----:B------:R-:W-:Y:S02]  /*a240*/  ISETP.GE.AND P1, PT, R8, R56, PT ;  /* 0x000000380800720c */ /* 0x000fe40003f26270 */
[----:B------:R-:W-:Y:S01]  /*a250*/  IADD3 R8, R0, 0x40, RZ ;  /* 0x0000004000087810 */ /* 0x000fe20007ffe0ff */
[----:B------:R1:W-:Y:S10]  /*a260*/  @!P3 LDGSTS.E.BYPASS.LTC128B.128 [R215+0x100], [R18.64], !P6 ;  /* 0x0010000012d7bfae */ /* 0x0003f4000f101d46 */
[----:B---3--:R-:W-:-:S04]  /*a270*/  @!P1 LEA R14, P4, R36, R6, 0x1 ;  /* 0x00000006240e9211 */ /* 0x008fc800078808ff */
[-C--:B----4-:R-:W-:Y:S02]  /*a280*/  @!P1 LEA.HI.X R15, R36, R7.reuse, R3, 0x1, P4 ;  /* 0x00000007240f9211 */ /* 0x090fe400020f0c03 */
[C---:B------:R-:W-:Y:S02]  /*a290*/  @!P1 LEA R12, P4, R218.reuse, R6, 0x1 ;  /* 0x00000006da0c9211 */ /* 0x040fe400078808ff */
[----:B------:R-:W3:Y:S02]  /*a2a0*/  SHFL.IDX PT, R6, R5, 0x2, 0x181f ;  /* 0x00581f0005067f89 */ /* 0x000ee400000e0000 */
[----:B------:R-:W-:Y:S02]  /*a2b0*/  @!P1 LEA.HI.X R13, R218, R7, R39, 0x1, P4 ;  /* 0x00000007da0d9211 */ /* 0x000fe400020f0c27 */
[----:B------:R-:W4:Y:S01]  /*a2c0*/  SHFL.IDX PT, R7, R4, 0x2, 0x181f ;  /* 0x00581f0004077f89 */ /* 0x000f2200000e0000 */
[----:B------:R-:W-:-:S13]  /*a2d0*/  ISETP.GE.AND P2, PT, R8, R56, PT ;  /* 0x000000380800720c */ /* 0x000fda0003f46270 */
[----:B---3--:R-:W-:-:S04]  /*a2e0*/  @!P2 LEA R10, P4, R36, R6, 0x1 ;  /* 0x00000006240aa211 */ /* 0x008fc800078808ff */
[-C--:B----4-:R-:W-:Y:S02]  /*a2f0*/  @!P2 LEA.HI.X R11, R36, R7.reuse, R3, 0x1, P4 ;  /* 0x00000007240ba211 */ /* 0x090fe400020f0c03 */
[C---:B------:R-:W-:Y:S02]  /*a300*/  @!P2 LEA R8, P4, R218.reuse, R6, 0x1 ;  /* 0x00000006da08a211 */ /* 0x040fe400078808ff */
[----:B------:R-:W3:Y:S02]  /*a310*/  SHFL.IDX PT, R6, R5, 0x3, 0x181f ;  /* 0x00781f0005067f89 */ /* 0x000ee400000e0000 */
[----:B------:R-:W-:Y:S02]  /*a320*/  @!P2 LEA.HI.X R9, R218, R7, R39, 0x1, P4 ;  /* 0x00000007da09a211 */ /* 0x000fe400020f0c27 */
[----:B------:R4:W2:Y:S02]  /*a330*/  SHFL.IDX PT, R7, R4, 0x3, 0x181f ;  /* 0x00781f0004077f89 */ /* 0x0008a400000e0000 */
[----:B----4-:R-:W-:-:S04]  /*a340*/  IADD3 R4, R0, 0x60, RZ ;  /* 0x0000006000047810 */ /* 0x010fc80007ffe0ff */
[----:B------:R-:W-:-:S13]  /*a350*/  ISETP.GE.AND P5, PT, R4, R56, PT ;  /* 0x000000380400720c */ /* 0x000fda0003fa6270 */
[----:B---3--:R-:W-:-:S04]  /*a360*/  @!P5 LEA R4, P4, R218, R6, 0x1 ;  /* 0x00000006da04d211 */ /* 0x008fc800078808ff */
[----:B--2---:R-:W-:Y:S02]  /*a370*/  @!P5 LEA.HI.X R5, R218, R7, R39, 0x1, P4 ;  /* 0x00000007da05d211 */ /* 0x004fe400020f0c27 */
[----:B------:R-:W-:-:S04]  /*a380*/  @!P5 LEA R6, P4, R36, R6, 0x1 ;  /* 0x000000062406d211 */ /* 0x000fc800078808ff */
[----:B------:R-:W-:Y:S02]  /*a390*/  @!P5 LEA.HI.X R7, R36, R7, R3, 0x1, P4 ;  /* 0x000000072407d211 */ /* 0x000fe400020f0c03 */
[----:B------:R-:W-:Y:S02]  /*a3a0*/  ISETP.GE.AND P4, PT, R218, c[0x0][0x198], PT ;  /* 0x00006600da007a0c */ /* 0x000fe40003f86270 */
[----:B------:R-:W-:Y:S02]  /*a3b0*/  P2R R44, PR, RZ, 0x20 ;  /* 0x00000020ff2c7803 */ /* 0x000fe40000000000 */
[----:B------:R-:W-:-:S09]  /*a3c0*/  P2R R38, PR, RZ, 0x4 ;  /* 0x00000004ff267803 */ /* 0x000fd20000000000 */
[----:B------:R1:W-:Y:S04]  /*a3d0*/  @!P3 LDGSTS.E.BYPASS.LTC128B.128 [R215+0x4100], [R16.64], !P4 ;  /* 0x0410000010d7bfae */ /* 0x0003e8000e101d46 */
[----:B------:R1:W-:Y:S04]  /*a3e0*/  @!P1 LDGSTS.E.BYPASS.LTC128B.128 [R216+0x1100], [R14.64], !P6 ;  /* 0x011000000ed89fae */ /* 0x0003e8000f101d46 */
[----:B------:R1:W-:Y:S04]  /*a3f0*/  @!P1 LDGSTS.E.BYPASS.LTC128B.128 [R216+0x5100], [R12.64], !P4 ;  /* 0x051000000cd89fae */ /* 0x0003e8000e101d46 */
[----:B------:R1:W-:Y:S04]  /*a400*/  @!P2 LDGSTS.E.BYPASS.LTC128B.128 [R216+0x2100], [R10.64], !P6 ;  /* 0x021000000ad8afae */ /* 0x0003e8000f101d46 */
[----:B------:R1:W-:Y:S04]  /*a410*/  @!P2 LDGSTS.E.BYPASS.LTC128B.128 [R216+0x6100], [R8.64], !P4 ;  /* 0x0610000008d8afae */ /* 0x0003e8000e101d46 */
[----:B------:R1:W-:Y:S01]  /*a420*/  @!P5 LDGSTS.E.BYPASS.LTC128B.128 [R216+0x3100], [R6.64], !P6 ;  /* 0x0310000006d8dfae */ /* 0x0003e2000f101d46 */
[----:B------:R-:W-:-:S03]  /*a430*/  ISETP.NE.AND P6, PT, R35, RZ, PT ;  /* 0x000000ff2300720c */ /* 0x000fc60003fc5270 */
[----:B------:R1:W-:Y:S01]  /*a440*/  @!P5 LDGSTS.E.BYPASS.LTC128B.128 [R216+0x7100], [R4.64], !P4 ;  /* 0x0710000004d8dfae */ /* 0x0003e2000e101d46 */
[----:B------:R-:W-:Y:S02]  /*a450*/  ISETP.GE.AND P4, PT, R30, 0x1, PT ;  /* 0x000000011e00780c */ /* 0x000fe40003f86270 */
[----:B------:R-:W-:Y:S01]  /*a460*/  ISETP.NE.AND P5, PT, R34, RZ, PT ;  /* 0x000000ff2200720c */ /* 0x000fe20003fa5270 */
[----:B------:R-:W0:Y:S01]  /*a470*/  LDGDEPBAR ;  /* 0x00000000000079af */ /* 0x000e220000000000 */
[----:B------:R-:W-:Y:S02]  /*a480*/  ISETP.NE.AND P2, PT, R33, RZ, PT ;  /* 0x000000ff2100720c */ /* 0x000fe40003f45270 */
[----:B------:R-:W-:Y:S02]  /*a490*/  P2R R31, PR, RZ, 0x2 ;  /* 0x00000002ff1f7803 */ /* 0x000fe40000000000 */
[----:B------:R-:W-:-:S05]  /*a4a0*/  ISETP.NE.AND P1, PT, R32, RZ, PT ;  /* 0x000000ff2000720c */ /* 0x000fca0003f25270 */
[----:B------:R1:W-:Y:S04]  /*a4b0*/  @P4 LDGSTS.E.BYPASS.LTC128B.128 [R215+0x8100], [R26.64], !P6 ;  /* 0x081000001ad74fae */ /* 0x0003e8000f101d46 */
[----:B------:R1:W-:Y:S04]  /*a4c0*/  @P4 LDGSTS.E.BYPASS.LTC128B.128 [R215+0xb900], [R26.64+0x80], !P5 ;  /* 0x0b9000801ad74fae */ /* 0x0003e8000e901d46 */
[----:B------:R1:W-:Y:S04]  /*a4d0*/  @P2 LDGSTS.E.BYPASS.LTC128B.128 [R216+0x9100], [R24.64], !P6 ;  /* 0x0910000018d82fae */ /* 0x0003e8000f101d46 */
[----:B------:R1:W-:Y:S04]  /*a4e0*/  @P2 LDGSTS.E.BYPASS.LTC128B.128 [R216+0xc900], [R24.64+0x80], !P5 ;  /* 0x0c90008018d82fae */ /* 0x0003e8000e901d46 */
[----:B------:R1:W-:Y:S04]  /*a4f0*/  @P1 LDGSTS.E.BYPASS.LTC128B.128 [R216+0xa100], [R22.64], !P6 ;  /* 0x0a10000016d81fae */ /* 0x0003e8000f101d46 */
        /* <DEDUP_REMOVED lines=8> */
.L_x_1195:
[----:B------:R-:W-:Y:S01]  /*a580*/  ULDC.U8 UR4, c[0x0][0x298] ;  /* 0x0000a60000047ab9 */ /* 0x000fe20000000000 */
[----:B-1---5:R-:W-:Y:S01]  /*a590*/  SHF.R.S32.HI R4, RZ, 0x1f, R145 ;  /* 0x0000001fff047819 */ /* 0x022fe20000011491 */
[----:B------:R-:W-:Y:S01]  /*a5a0*/  IMAD.WIDE.U32 R6, R145, c[0x0][0x280], RZ ;  /* 0x0000a00091067a25 */ /* 0x000fe200078e00ff */
[----:B------:R-:W-:Y:S01]  /*a5b0*/  ISETP.NE.AND P0, PT, RZ, UR4, PT ;  /* 0x00000004ff007c0c */ /* 0x000fe2000bf05270 */
[----:B------:R-:W-:Y:S01]  /*a5c0*/  BSSY B2, `(.L_x_1196) ;  /* 0x00004c2000027945 */ /* 0x000fe20003800000 */
[----:B------:R-:W-:Y:S01]  /*a5d0*/  LEA R0, R147, R0, 0x5 ;  /* 0x0000000093007211 */ /* 0x000fe200078e28ff */
[C---:B------:R-:W-:Y:S02]  /*a5e0*/  IMAD R5, R4.reuse, c[0x0][0x280], RZ ;  /* 0x0000a00004057a24 */ /* 0x040fe400078e02ff */
[----:B------:R-:W-:Y:S02]  /*a5f0*/  IMAD R4, R4, c[0x0][0x290], RZ ;  /* 0x0000a40004047a24 */ /* 0x000fe400078e02ff */
[----:B------:R-:W-:-:S02]  /*a600*/  IMAD R8, R145, c[0x0][0x284], R5 ;  /* 0x0000a10091087a24 */ /* 0x000fc400078e0205 */
[C---:B------:R-:W-:Y:S02]  /*a610*/  IMAD R9, R145.reuse, c[0x0][0x294], R4 ;  /* 0x0000a50091097a24 */ /* 0x040fe400078e0204 */
        /* <DEDUP_REMOVED lines=9> */
[----:B------:R-:W-:Y:S01]  /*a6b0*/  SHF.R.S32.HI R60, RZ, 0x1f, R68 ;  /* 0x0000001fff3c7819 */ /* 0x000fe20000011444 */
[----:B------:R-:W-:Y:S01]  /*a6c0*/  CS2R R20, SRZ ;  /* 0x0000000000147805 */ /* 0x000fe2000001ff00 */
[----:B------:R-:W-:Y:S01]  /*a6d0*/  CS2R R16, SRZ ;  /* 0x0000000000107805 */ /* 0x000fe2000001ff00 */
[----:B------:R-:W-:Y:S01]  /*a6e0*/  CS2R R22, SRZ ;  /* 0x0000000000167805 */ /* 0x000fe2000001ff00 */
[----:B------:R-:W-:-:S04]  /*a6f0*/  CS2R R14, SRZ ;  /* 0x00000000000e7805 */ /* 0x000fc8000001ff00 */
[----:B------:R-:W-:-:S05]  /*a700*/  @P1 IMAD.HI.U32 R2, R0, c[0x0][0x2c8], RZ ;  /* 0x0000b20000021a27 */ /* 0x000fca00078e00ff */
[----:B------:R-:W-:Y:S01]  /*a710*/  @P1 SHF.R.U32.HI R0, RZ, c[0x0][0x2cc], R2 ;  /* 0x0000b300ff001a19 */ /* 0x000fe20000011602 */
[----:B------:R-:W-:-:S03]  /*a720*/  IMAD.MOV.U32 R2, RZ, RZ, R6 ;  /* 0x000000ffff027224 */ /* 0x000fc600078e0006 */
[----:B------:R-:W-:Y:S01]  /*a730*/  SHF.R.S32.HI R5, RZ, 0x1f, R0 ;  /* 0x0000001fff057819 */ /* 0x000fe20000011400 */
[----:B------:R-:W-:-:S04]  /*a740*/  IMAD.WIDE.U32 R2, R0, c[0x0][0x280], R2 ;  /* 0x0000a00000027a25 */ /* 0x000fc800078e0002 */
[C---:B------:R-:W-:Y:S01]  /*a750*/  IMAD R7, R5.reuse, c[0x0][0x280], RZ ;  /* 0x0000a00005077a24 */ /* 0x040fe200078e02ff */
[----:B------:R-:W-:Y:S01]  /*a760*/  LEA R25, P0, R2, c[0x0][0x270], 0x1 ;  /* 0x00009c0002197a11 */ /* 0x000fe200078008ff */
[----:B------:R-:W-:Y:S02]  /*a770*/  IMAD R5, R5, c[0x0][0x290], RZ ;  /* 0x0000a40005057a24 */ /* 0x000fe400078e02ff */
[----:B------:R-:W-:-:S05]  /*a780*/  IMAD R6, R0, c[0x0][0x284], R7 ;  /* 0x0000a10000067a24 */ /* 0x000fca00078e0207 */
[----:B------:R-:W-:-:S04]  /*a790*/  IADD3 R3, R3, R6, RZ ;  /* 0x0000000603037210 */ /* 0x000fc80007ffe0ff */
[----:B------:R-:W-:Y:S01]  /*a7a0*/  LEA.HI.X R13, R2, c[0x0][0x274], R3, 0x1, P0 ;  /* 0x00009d00020d7a11 */ /* 0x000fe200000f0c03 */
[----:B------:R-:W-:Y:S01]  /*a7b0*/  IMAD.MOV.U32 R2, RZ, RZ, R4 ;  /* 0x000000ffff027224 */ /* 0x000fe200078e0004 */
[----:B------:R-:W-:-:S05]  /*a7c0*/  MOV R3, R10 ;  /* 0x0000000a00037202 */ /* 0x000fca0000000f00 */
[----:B------:R-:W-:-:S04]  /*a7d0*/  IMAD.WIDE.U32 R2, R0, c[0x0][0x290], R2 ;  /* 0x0000a40000027a25 */ /* 0x000fc800078e0002 */
[----:B------:R-:W-:Y:S01]  /*a7e0*/  IMAD R0, R0, c[0x0][0x294], R5 ;  /* 0x0000a50000007a24 */ /* 0x000fe200078e0205 */
[C---:B------:R-:W-:Y:S01]  /*a7f0*/  LEA R19, P0, R2.reuse, c[0x0][0x288], 0x1 ;  /* 0x0000a20002137a11 */ /* 0x040fe200078008ff */
[----:B------:R1:W2:Y:S02]  /*a800*/  SHFL.IDX PT, R5, R13, RZ, 0x181f ;  /* 0x00181fff0d057589 */ /* 0x0002a400000e0000 */
[----:B------:R-:W-:Y:S02]  /*a810*/  IMAD.IADD R0, R3, 0x1, R0 ;  /* 0x0000000103007824 */ /* 0x000fe400078e0200 */
[----:B------:R1:W3:Y:S03]  /*a820*/  SHFL.IDX PT, R10, R19, RZ, 0x181f ;  /* 0x00181fff130a7589 */ /* 0x0002e600000e0000 */
[----:B------:R-:W-:Y:S02]  /*a830*/  LEA.HI.X R18, R2, c[0x0][0x28c], R0, 0x1, P0 ;  /* 0x0000a30002127a11 */ /* 0x000fe400000f0c00 */
        /* <DEDUP_REMOVED lines=25> */
.L_x_1199:
[----:B------:R-:W-:Y:S05]  /*a9d0*/  BSYNC B0 ;  /* 0x0000000000007941 */ /* 0x000fea0003800000 */
.L_x_1198:
[----:B------:R-:W-:Y:S01]  /*a9e0*/  ISETP.NE.AND P0, PT, R31, RZ, PT ;  /* 0x000000ff1f00720c */ /* 0x000fe20003f05270 */
        /* <DEDUP_REMOVED lines=36> */
[----:B------:R-:W-:Y:S01]  /*ac30*/  @!P1 IMAD.X R7, R12, 0x1, R2, P0 ;  /* 0x000000010c079824 */ /* 0x000fe200000e0602 */
        /* <DEDUP_REMOVED lines=10> */
.L_x_1201:
[----:B------:R-:W-:Y:S05]  /*ace0*/  BSYNC B0 ;  /* 0x0000000000007941 */ /* 0x000fea0003800000 */
.L_x_1200:
[----:B------:R-:W-:Y:S01]  /*acf0*/  ISETP.NE.AND P0, PT, R38, RZ, PT ;  /* 0x000000ff2600720c */ /* 0x000fe20003f05270 */
        /* <DEDUP_REMOVED lines=24> */
[----:B------:R-:W-:Y:S01]  /*ae80*/  CS2R R40, SRZ ;  /* 0x0000000000287805 */ /* 0x000fe2000001ff00 */
[----:B------:R-:W-:Y:S01]  /*ae90*/  CS2R R38, SRZ ;  /* 0x0000000000267805 */ /* 0x000fe2000001ff00 */
[----:B------:R-:W-:Y:S05]  /*aea0*/  @P0 BRA `(.L_x_1203) ;  /* 0x0000016000000947 */ /* 0x000fea0003800000 */
[----:B-1----:R-:W-:Y:S01]  /*aeb0*/  ISETP.GE.AND P1, PT, R28, c[0x0][0x27c], PT ;  /* 0x00009f001c007a0c */ /* 0x002fe20003f26270 */
[----:B------:R-:W-:Y:S01]  /*aec0*/  CS2R R42, SRZ ;  /* 0x00000000002a7805 */ /* 0x000fe2000001ff00 */
[----:B------:R-:W-:Y:S01]  /*aed0*/  ISETP.GE.AND P0, PT, R68, c[0x0][0x27c], PT ;  /* 0x00009f0044007a0c */ /* 0x000fe20003f06270 */
[----:B------:R-:W-:-:S10]  /*aee0*/  CS2R R36, SRZ ;  /* 0x0000000000247805 */ /* 0x000fd4000001ff00 */
[C---:B------:R-:W-:Y:S01]  /*aef0*/  @!P1 IMAD.SHL.U32 R0, R28.reuse, 0x2, RZ ;  /* 0x000000021c009824 */ /* 0x040fe200078e00ff */
[----:B------:R-:W-:Y:S01]  /*af00*/  @!P1 SHF.L.U64.HI R2, R28, 0x1, R24 ;  /* 0x000000011c029819 */ /* 0x000fe20000010218 */
[----:B------:R-:W-:-:S03]  /*af10*/  @!P0 IMAD.SHL.U32 R3, R68, 0x2, RZ ;  /* 0x0000000244038824 */ /* 0x000fc600078e00ff */
[----:B----4-:R-:W-:-:S05]  /*af20*/  @!P1 IADD3 R8, P2, R5, R0, RZ ;  /* 0x0000000005089210 */ /* 0x010fca0007f5e0ff */
[----:B------:R-:W-:Y:S01]  /*af30*/  @!P1 IMAD.X R9, R11, 0x1, R2, P2 ;  /* 0x000000010b099824 */ /* 0x000fe200010e0602 */
        /* <DEDUP_REMOVED lines=13> */
.L_x_1203:
[----:B-1----:R-:W-:Y:S05]  /*b010*/  BSYNC B0 ;  /* 0x0000000000007941 */ /* 0x002fea0003800000 */
.L_x_1202:
[----:B------:R-:W-:Y:S01]  /*b020*/  ISETP.NE.AND P0, PT, R44, RZ, PT ;  /* 0x000000ff2c00720c */ /* 0x000fe20003f05270 */
[----:B-----5:R-:W-:Y:S01]  /*b030*/  IMAD.MOV.U32 R4, RZ, RZ, R42 ;  /* 0x000000ffff047224 */ /* 0x020fe200078e002a */
[----:B----4-:R1:W4:Y:S01]  /*b040*/  SHFL.IDX PT, R5, R25, 0x3, 0x181f ;  /* 0x00781f0019057f89 */ /* 0x01032200000e0000 */
[----:B------:R-:W-:Y:S01]  /*b050*/  IMAD.MOV.U32 R3, RZ, RZ, R43 ;  /* 0x000000ffff037224 */ /* 0x000fe200078e002b */
[----:B------:R-:W-:Y:S01]  /*b060*/  BSSY B0, `(.L_x_1204) ;  /* 0x000002c000007945 */ /* 0x000fe20003800000 */
[----:B------:R-:W-:Y:S01]  /*b070*/  IMAD.MOV.U32 R2, RZ, RZ, R36 ;  /* 0x000000ffff027224 */ /* 0x000fe200078e0024 */
[----:B------:R-:W-:Y:S01]  /*b080*/  PRMT R63, R63, 0x5410, R4 ;  /* 0x000054103f3f7816 */ /* 0x000fe20000000004 */
[----:B------:R-:W-:Y:S01]  /*b090*/  IMAD.MOV.U32 R0, RZ, RZ, R37 ;  /* 0x000000ffff007224 */ /* 0x000fe200078e0025 */
[----:B------:R-:W-:Y:S01]  /*b0a0*/  PRMT R64, R64, 0x5410, R3 ;  /* 0x0000541040407816 */ /* 0x000fe20000000003 */
[----:B------:R-:W-:Y:S01]  /*b0b0*/  IMAD.MOV.U32 R4, RZ, RZ, R40 ;  /* 0x000000ffff047224 */ /* 0x000fe200078e0028 */
[----:B--2---:R-:W2:Y:S01]  /*b0c0*/  SHFL.IDX PT, R13, R13, 0x3, 0x181f ;  /* 0x00781f000d0d7f89 */ /* 0x004ea200000e0000 */
[----:B------:R-:W-:Y:S01]  /*b0d0*/  IMAD.MOV.U32 R3, RZ, RZ, R41 ;  /* 0x000000ffff037224 */ /* 0x000fe200078e0029 */
[----:B------:R-:W-:Y:S01]  /*b0e0*/  PRMT R62, R62, 0x5410, R0 ;  /* 0x000054103e3e7816 */ /* 0x000fe20000000000 */
[----:B------:R-:W-:Y:S01]  /*b0f0*/  IMAD.MOV.U32 R0, RZ, RZ, R39 ;  /* 0x000000ffff007224 */ /* 0x000fe200078e0027 */
[----:B------:R3:W2:Y:S01]  /*b100*/  SHFL.IDX PT, R12, R18, 0x3, 0x181f ;  /* 0x00781f00120c7f89 */ /* 0x0006a200000e0000 */
[----:B------:R-:W-:Y:S01]  /*b110*/  PRMT R63, R4, 0x7610, R63 ;  /* 0x00007610043f7816 */ /* 0x000fe2000000003f */
[----:B------:R-:W-:Y:S01]  /*b120*/  CS2R R44, SRZ ;  /* 0x00000000002c7805 */ /* 0x000fe2000001ff00 */
[----:B------:R-:W-:Y:S01]  /*b130*/  PRMT R64, R3, 0x7610, R64 ;  /* 0x0000761003407816 */ /* 0x000fe20000000040 */
[----:B------:R3:W2:Y:S01]  /*b140*/  SHFL.IDX PT, R11, R19, 0x3, 0x181f ;  /* 0x00781f00130b7f89 */ /* 0x0006a200000e0000 */
[----:B------:R-:W-:Y:S01]  /*b150*/  PRMT R62, R0, 0x7610, R62 ;  /* 0x00007610003e7816 */ /* 0x000fe2000000003e */
[----:B------:R-:W-:Y:S01]  /*b160*/  CS2R R48, SRZ ;  /* 0x0000000000307805 */ /* 0x000fe2000001ff00 */
[----:B------:R-:W-:Y:S01]  /*b170*/  CS2R R46, SRZ ;  /* 0x00000000002e7805 */ /* 0x000fe2000001ff00 */
[----:B-1----:R-:W-:Y:S01]  /*b180*/  PRMT R25, R25, 0x5410, R2 ;  /* 0x0000541019197816 */ /* 0x002fe20000000002 */
[----:B------:R-:W-:-:S05]  /*b190*/  IMAD.MOV.U32 R2, RZ, RZ, R38 ;  /* 0x000000ffff027224 */ /* 0x000fca00078e0026 */
[----:B------:R-:W-:Y:S01]  /*b1a0*/  PRMT R25, R2, 0x7610, R25 ;  /* 0x0000761002197816 */ /* 0x000fe20000000019 */
        /* <DEDUP_REMOVED lines=8> */
[----:B---3--:R-:W-:Y:S02]  /*b230*/  @!P0 SHF.L.U64.HI R10, R68, 0x1, R60 ;  /* 0x00000001440a8819 */ /* 0x008fe4000001023c */
[-C--:B------:R-:W-:Y:S02]  /*b240*/  @!P1 IADD3 R8, P2, R5, R0.reuse, RZ ;  /* 0x0000000005089210 */ /* 0x080fe40007f5e0ff */
[----:B--2---:R-:W-:Y:S02]  /*b250*/  @!P1 IADD3 R6, P4, R11, R0, RZ ;  /* 0x000000000b069210 */ /* 0x004fe40007f9e0ff */
        /* <DEDUP_REMOVED lines=12> */
.L_x_1205:
[----:B----4-:R-:W-:Y:S05]  /*b320*/  BSYNC B0 ;  /* 0x0000000000007941 */ /* 0x010fea0003800000 */
.L_x_1204:
[----:B-1----:R-:W-:Y:S01]  /*b330*/  IMAD.IADD R3, R56, 0x1, -R252 ;  /* 0x0000000138037824 */ /* 0x002fe200078e0afc */
[----:B------:R-:W-:-:S04]  /*b340*/  DEPBAR.LE SB0, 0x1 ;  /* 0x000080400000791a */ /* 0x000fc80000000000 */
[----:B---3--:R-:W-:Y:S01]  /*b350*/  IMNMX R19, R3, 0x80, PT ;  /* 0x0000008003137817 */ /* 0x008fe20003800200 */
[----:B-----5:R-:W-:Y:S01]  /*b360*/  IMAD.MOV.U32 R0, RZ, RZ, R50 ;  /* 0x000000ffff007224 */ /* 0x020fe200078e0032 */
[----:B------:R-:W-:Y:S01]  /*b370*/  BSSY B1, `(.L_x_1206) ;  /* 0x000006b000017945 */ /* 0x000fe20003800000 */
[----:B------:R-:W-:Y:S01]  /*b380*/  IMAD.MOV.U32 R4, RZ, RZ, R51 ;  /* 0x000000ffff047224 */ /* 0x000fe200078e0033 */
[----:B------:R-:W-:Y:S01]  /*b390*/  BAR.SYNC.DEFER_BLOCKING 0x0 ;  /* 0x0000000000007b1d */ /* 0x000fe20000010000 */
[----:B------:R-:W-:Y:S01]  /*b3a0*/  ISETP.GE.AND P0, PT, R110, R19, PT ;  /* 0x000000136e00720c */ /* 0x000fe20003f06270 */
[----:B------:R-:W-:Y:S02]  /*b3b0*/  IMAD.MOV.U32 R2, RZ, RZ, R44 ;  /* 0x000000ffff027224 */ /* 0x000fe400078e002c */
[----:B------:R-:W-:Y:S01]  /*b3c0*/  PRMT R65, R0, 0x5410, R4 ;  /* 0x0000541000417816 */ /* 0x000fe20000000004 */
[----:B------:R-:W-:Y:S01]  /*b3d0*/  IMAD.MOV.U32 R4, RZ, RZ, R48 ;  /* 0x000000ffff047224 */ /* 0x000fe200078e0030 */
[----:B------:R-:W-:Y:S01]  /*b3e0*/  MOV R0, R45 ;  /* 0x0000002d00007202 */ /* 0x000fe20000000f00 */
[----:B------:R-:W-:Y:S01]  /*b3f0*/  IMAD.MOV.U32 R3, RZ, RZ, R49 ;  /* 0x000000ffff037224 */ /* 0x000fe200078e0031 */
[----:B------:R-:W-:-:S02]  /*b400*/  PRMT R24, R24, 0x5410, R2 ;  /* 0x0000541018187816 */ /* 0x000fc40000000002 */
[----:B------:R-:W-:Y:S01]  /*b410*/  PRMT R56, R56, 0x5410, R0 ;  /* 0x0000541038387816 */ /* 0x000fe20000000000 */
[----:B------:R-:W-:Y:S01]  /*b420*/  IMAD.MOV.U32 R0, RZ, RZ, R47 ;  /* 0x000000ffff007224 */ /* 0x000fe200078e002f */
[----:B------:R-:W-:Y:S02]  /*b430*/  MOV R2, R46 ;  /* 0x0000002e00027202 */ /* 0x000fe40000000f00 */
        /* <DEDUP_REMOVED lines=9> */
[--C-:B------:R-:W-:Y:S02]  /*b4d0*/  SHF.R.U32.HI R2, RZ, 0x10, R17.reuse ;  /* 0x00000010ff027819 */ /* 0x100fe40000011611 */
[----:B------:R-:W-:Y:S01]  /*b4e0*/  SHF.R.U64 R18, R16, 0x10, R17 ;  /* 0x0000001010127819 */ /* 0x000fe20000001211 */
[----:B--2---:R-:W-:Y:S01]  /*b4f0*/  HADD2.F32 R12, -RZ, R0.H0_H0 ;  /* 0x20000000ff0c7230 */ /* 0x004fe20000004100 */
        /* <DEDUP_REMOVED lines=37> */
.L_x_1209:
[----:B------:R-:W-:Y:S05]  /*b750*/  BSYNC B0 ;  /* 0x0000000000007941 */ /* 0x000fea0003800000 */
.L_x_1208:
[----:B------:R-:W-:-:S13]  /*b760*/  ISETP.GE.AND P0, PT, R68, c[0x0][0x27c], PT ;  /* 0x00009f0044007a0c */ /* 0x000fda0003f06270 */
[----:B------:R-:W-:Y:S05]  /*b770*/  @P0 BRA `(.L_x_1207) ;  /* 0x000002a000000947 */ /* 0x000fea0003800000 */
[----:B-1----:R-:W1:Y:S01]  /*b780*/  LDS.128 R4, [R215+0x4100] ;  /* 0x00410000d7047984 */ /* 0x002e620000000c00 */
[----:B------:R-:W-:Y:S02]  /*b790*/  SHF.R.U32.HI R0, RZ, 0x10, R23 ;  /* 0x00000010ff007819 */ /* 0x000fe40000011617 */
[----:B------:R-:W-:Y:S02]  /*b7a0*/  SHF.R.U32.HI R2, RZ, 0x10, R21 ;  /* 0x00000010ff027819 */ /* 0x000fe40000011615 */
        /* <DEDUP_REMOVED lines=39> */
.L_x_1207:
[----:B------:R-:W-:Y:S05]  /*ba20*/  BSYNC B1 ;  /* 0x0000000000017941 */ /* 0x000fea0003800000 */
.L_x_1206:
[----:B------:R-:W3:Y:S01]  /*ba30*/  S2R R2, SR_TID.X ;  /* 0x0000000000027919 */ /* 0x000ee20000002100 */
[----:B------:R-:W-:Y:S01]  /*ba40*/  BSSY B1, `(.L_x_1210) ;  /* 0x0000061000017945 */ /* 0x000fe20003800000 */
[----:B---3--:R-:W-:-:S04]  /*ba50*/  SHF.R.S32.HI R0, RZ, 0x1f, R2 ;  /* 0x0000001fff007819 */ /* 0x008fc80000011402 */
[----:B------:R-:W-:-:S04]  /*ba60*/  LEA.HI R0, R0, R2, RZ, 0x3 ;  /* 0x0000000200007211 */ /* 0x000fc800078f18ff */
[----:B------:R-:W-:-:S04]  /*ba70*/  SHF.R.S32.HI R0, RZ, 0x3, R0 ;  /* 0x00000003ff007819 */ /* 0x000fc80000011400 */
[----:B------:R-:W-:-:S04]  /*ba80*/  IADD3 R0, R0, 0x20, RZ ;  /* 0x0000002000007810 */ /* 0x000fc80007ffe0ff */
        /* <DEDUP_REMOVED lines=47> */
.L_x_1213:
[----:B------:R-:W-:Y:S05]  /*bd80*/  BSYNC B0 ;  /* 0x0000000000007941 */ /* 0x000fea0003800000 */
.L_x_1212:
        /* <DEDUP_REMOVED lines=44> */
.L_x_1211:
[----:B------:R-:W-:Y:S05]  /*c050*/  BSYNC B1 ;  /* 0x0000000000017941 */ /* 0x000fea0003800000 */
.L_x_1210:
        /* <DEDUP_REMOVED lines=53> */
.L_x_1217:
[----:B------:R-:W-:Y:S05]  /*c3b0*/  BSYNC B0 ;  /* 0x0000000000007941 */ /* 0x000fea0003800000 */
.L_x_1216:
        /* <DEDUP_REMOVED lines=44> */
.L_x_1215:
[----:B------:R-:W-:Y:S05]  /*c680*/  BSYNC B1 ;  /* 0x0000000000017941 */ /* 0x000fea0003800000 */
.L_x_1214:
[----:B------:R-:W3:Y:S02]  /*c690*/  S2R R2, SR_TID.X ;  /* 0x0000000000027919 */ /* 0x000ee40000002100 */
        /* <DEDUP_REMOVED lines=51> */
.L_x_1220:
[----:B------:R-:W-:Y:S05]  /*c9d0*/  BSYNC B0 ;  /* 0x0000000000007941 */ /* 0x000fea0003800000 */
.L_x_1219:
        /* <DEDUP_REMOVED lines=45> */
.L_x_1197:
[----:B------:R-:W-:Y:S01]  /*ccb0*/  ISETP.NE.AND P0, PT, R153, 0x1, PT ;  /* 0x000000019900780c */ /* 0x000fe20003f05270 */
[----:B------:R-:W-:Y:S01]  /*ccc0*/  IMAD.MOV.U32 R7, RZ, RZ, R8 ;  /* 0x000000ffff077224 */ /* 0x000fe200078e0008 */
[----:B------:R-:W-:-:S11]  /*ccd0*/  ISETP.NE.AND P2, PT, R31, RZ, PT ;  /* 0x000000ff1f00720c */ /* 0x000fd60003f45270 */
[----:B------:R-:W-:-:S05]  /*cce0*/  @P0 IMAD.HI.U32 R5, R0, c[0x0][0x2c8], RZ ;  /* 0x0000b20000050a27 */ /* 0x000fca00078e00ff */
[----:B------:R-:W-:-:S04]  /*ccf0*/  @P0 SHF.R.U32.HI R0, RZ, c[0x0][0x2cc], R5 ;  /* 0x0000b300ff000a19 */ /* 0x000fc80000011605 */
[----:B------:R-:W-:Y:S01]  /*cd00*/  SHF.R.S32.HI R5, RZ, 0x1f, R0 ;  /* 0x0000001fff057819 */ /* 0x000fe20000011400 */
[----:B------:R-:W-:-:S04]  /*cd10*/  IMAD.WIDE.U32 R6, R0, c[0x0][0x280], R6 ;  /* 0x0000a00000067a25 */ /* 0x000fc800078e0006 */
[----:B------:R-:W-:Y:S01]  /*cd20*/  IMAD R9, R5, c[0x0][0x280], RZ ;  /* 0x0000a00005097a24 */ /* 0x000fe200078e02ff */
[----:B------:R-:W-:-:S03]  /*cd30*/  LEA R19, P0, R6, c[0x0][0x270], 0x1 ;  /* 0x00009c0006137a11 */ /* 0x000fc600078008ff */
[----:B------:R-:W-:-:S04]  /*cd40*/  IMAD R8, R0, c[0x0][0x284], R9 ;  /* 0x0000a10000087a24 */ /* 0x000fc800078e0209 */
[----:B------:R-:W-:-:S05]  /*cd50*/  IMAD.IADD R7, R7, 0x1, R8 ;  /* 0x0000000107077824 */ /* 0x000fca00078e0208 */
[----:B------:R-:W-:Y:S01]  /*cd60*/  LEA.HI.X R18, R6, c[0x0][0x274], R7, 0x1, P0 ;  /* 0x00009d0006127a11 */ /* 0x000fe200000f0c07 */
[----:B------:R-:W-:Y:S02]  /*cd70*/  IMAD R6, R5, c[0x0][0x290], RZ ;  /* 0x0000a40005067a24 */ /* 0x000fe400078e02ff */
[----:B------:R-:W-:Y:S02]  /*cd80*/  IMAD.MOV.U32 R5, RZ, RZ, R10 ;  /* 0x000000ffff057224 */ /* 0x000fe400078e000a */
[----:B------:R-:W-:Y:S02]  /*cd90*/  CS2R R10, SRZ ;  /* 0x00000000000a7805 */ /* 0x000fe4000001ff00 */
[----:B------:R-:W-:-:S04]  /*cda0*/  IMAD.WIDE.U32 R4, R0, c[0x0][0x290], R4 ;  /* 0x0000a40000047a25 */ /* 0x000fc800078e0004 */
[----:B------:R-:W-:Y:S01]  /*cdb0*/  IMAD R0, R0, c[0x0][0x294], R6 ;  /* 0x0000a50000007a24 */ /* 0x000fe200078e0206 */
[----:B------:R-:W-:-:S03]  /*cdc0*/  LEA R17, P0, R4, c[0x0][0x288], 0x1 ;  /* 0x0000a20004117a11 */ /* 0x000fc600078008ff */
[----:B------:R-:W-:Y:S02]  /*cdd0*/  IMAD.IADD R0, R5, 0x1, R0 ;  /* 0x0000000105007824 */ /* 0x000fe400078e0200 */
[----:B------:R-:W-:Y:S03]  /*cde0*/  SHFL.IDX PT, R5, R18, RZ, 0x181f ;  /* 0x00181fff12057589 */ /* 0x000fe600000e0000 */
[----:B------:R-:W-:Y:S01]  /*cdf0*/  LEA.HI.X R16, R4, c[0x0][0x28c], R0, 0x1, P0 ;  /* 0x0000a30004107a11 */ /* 0x000fe200000f0c00 */
[----:B------:R-:W-:Y:S01]  /*ce00*/  SHFL.IDX PT, R7, R17, RZ, 0x181f ;  /* 0x00181fff11077589 */ /* 0x000fe200000e0000 */
[----:B------:R-:W-:-:S03]  /*ce10*/  ISETP.GE.OR P0, PT, R36, c[0x0][0x27c], P3 ;  /* 0x00009f0024007a0c */ /* 0x000fc60001f06670 */
[----:B------:R-:W1:Y:S04]  /*ce20*/  SHFL.IDX PT, R4, R19, RZ, 0x181f ;  /* 0x00181fff13047589 */ /* 0x000e6800000e0000 */
[----:B------:R-:W2:Y:S06]  /*ce30*/  SHFL.IDX PT, R8, R16, RZ, 0x181f ;  /* 0x00181fff10087589 */ /* 0x000eac00000e0000 */
[C---:B------:R-:W-:Y:S01]  /*ce40*/  @!P0 IMAD.SHL.U32 R0, R36.reuse, 0x2, RZ ;  /* 0x0000000224008824 */ /* 0x040fe200078e00ff */
[----:B------:R-:W-:-:S04]  /*ce50*/  @!P0 SHF.L.U64.HI R6, R36, 0x1, R3 ;  /* 0x0000000124068819 */ /* 0x000fc80000010203 */
[----:B-1----:R-:W-:-:S04]  /*ce60*/  @!P0 IADD3 R4, P1, R4, R0, RZ ;  /* 0x0000000004048210 */ /* 0x002fc80007f3e0ff */
[----:B------:R-:W-:Y:S02]  /*ce70*/  @!P0 IADD3.X R5, R5, R6, RZ, P1, !PT ;  /* 0x0000000605058210 */ /* 0x000fe40000ffe4ff */
[----:B------:R-:W-:-:S05]  /*ce80*/  @!P0 IADD3 R12, P1, R7, R0, RZ ;  /* 0x00000000070c8210 */ /* 0x000fca0007f3e0ff */
[----:B--2---:R-:W-:Y:S02]  /*ce90*/  @!P0 IMAD.X R13, R8, 0x1, R6, P1 ;  /* 0x00000001080d8824 */ /* 0x004fe400008e0606 */
[----:B------:R-:W-:-:S06]  /*cea0*/  CS2R R8, SRZ ;  /* 0x0000000000087805 */ /* 0x000fcc000001ff00 */
[----:B------:R1:W2:Y:S01]  /*ceb0*/  @!P0 LD.E.128 R8, [R4.64] ;  /* 0x0000000604088980 */ /* 0x0002a2000c101d00 */
[----:B------:R-:W-:Y:S01]  /*cec0*/  CS2R R6, SRZ ;  /* 0x0000000000067805 */ /* 0x000fe2000001ff00 */
[----:B-1----:R-:W-:-:S06]  /*ced0*/  CS2R R4, SRZ ;  /* 0x0000000000047805 */ /* 0x002fcc000001ff00 */
        /* <DEDUP_REMOVED lines=20> */
[----:B------:R-:W-:-:S05]  /*d020*/  IMAD.MOV.U32 R13, RZ, RZ, R7 ;  /* 0x000000ffff0d7224 */ /* 0x000fca00078e0007 */
[----:B------:R-:W-:Y:S01]  /*d030*/  PRMT R58, R0, 0x5410, R13 ;  /* 0x00005410003a7816 */ /* 0x000fe2000000000d */
[----:B------:R-:W-:-:S05]  /*d040*/  IMAD.MOV.U32 R0, RZ, RZ, R5 ;  /* 0x000000ffff007224 */ /* 0x000fca00078e0005 */
        /* <DEDUP_REMOVED lines=8> */
[----:B------:R-:W-:-:S05]  /*d0d0*/  IADD3 R14, P0, R14, R0, RZ ;  /* 0x000000000e0e7210 */ /* 0x000fca0007f1e0ff */
[----:B------:R-:W-:Y:S01]  /*d0e0*/  IMAD.X R15, R15, 0x1, R13, P0 ;  /* 0x000000010f0f7824 */ /* 0x000fe200000e060d */
[----:B------:R-:W-:-:S04]  /*d0f0*/  IADD3 R12, P0, R20, R0, RZ ;  /* 0x00000000140c7210 */ /* 0x000fc80007f1e0ff */
[----:B------:R1:W5:Y:S01]  /*d100*/  LD.E.128 R32, [R14.64] ;  /* 0x000000060e207980 */ /* 0x000362000c101d00 */
[----:B------:R-:W-:-:S05]  /*d110*/  IMAD.X R13, R21, 0x1, R13, P0 ;  /* 0x00000001150d7824 */ /* 0x000fca00000e060d */
[----:B------:R1:W5:Y:S03]  /*d120*/  LD.E.128 R28, [R12.64] ;  /* 0x000000060c1c7980 */ /* 0x000366000c101d00 */
.L_x_1222:
[----:B----4-:R-:W-:Y:S05]  /*d130*/  BSYNC B0 ;  /* 0x0000000000007941 */ /* 0x010fea0003800000 */
.L_x_1221:
[----:B-1----:R-:W1:Y:S01]  /*d140*/  SHFL.IDX PT, R14, R19, 0x2, 0x181f ;  /* 0x00581f00130e7f89 */ /* 0x002e6200000e0000 */
[----:B------:R-:W-:Y:S01]  /*d150*/  ISETP.NE.AND P0, PT, R38, RZ, PT ;  /* 0x000000ff2600720c */ /* 0x000fe20003f05270 */
[----:B------:R-:W-:Y:S01]  /*d160*/  CS2R R54, SRZ ;  /* 0x0000000000367805 */ /* 0x000fe2000001ff00 */
[----:B------:R-:W-:Y:S01]  /*d170*/  CS2R R52, SRZ ;  /* 0x0000000000347805 */ /* 0x000fe2000001ff00 */
[----:B------:R-:W2:Y:S01]  /*d180*/  SHFL.IDX PT, R15, R18, 0x2, 0x181f ;  /* 0x00581f00120f7f89 */ /* 0x000ea200000e0000 */
[----:B------:R-:W-:Y:S02]  /*d190*/  ISETP.GE.OR P0, PT, R36, c[0x0][0x27c], P0 ;  /* 0x00009f0024007a0c */ /* 0x000fe40000706670 */
[----:B------:R-:W-:Y:S01]  /*d1a0*/  ISETP.NE.AND P3, PT, R44, RZ, PT ;  /* 0x000000ff2c00720c */ /* 0x000fe20003f65270 */
[----:B------:R-:W3:Y:S04]  /*d1b0*/  SHFL.IDX PT, R12, R17, 0x2, 0x181f ;  /* 0x00581f00110c7f89 */ /* 0x000ee800000e0000 */
[----:B------:R-:W4:Y:S06]  /*d1c0*/  SHFL.IDX PT, R20, R16, 0x2, 0x181f ;  /* 0x00581f0010147f89 */ /* 0x000f2c00000e0000 */
        /* <DEDUP_REMOVED lines=10> */
[----:B-----5:R-:W-:Y:S01]  /*d270*/  IMAD.MOV.U32 R0, RZ, RZ, R33 ;  /* 0x000000ffff007224 */ /* 0x020fe200078e0021 */
        /* <DEDUP_REMOVED lines=18> */
[----:B------:R-:W-:Y:S01]  /*d3a0*/  IMAD.MOV.U32 R0, RZ, RZ, R29 ;  /* 0x000000ffff007224 */ /* 0x000fe200078e001d */
[----:B------:R-:W-:-:S04]  /*d3b0*/  MOV R12, R28 ;  /* 0x0000001c000c7202 */ /* 0x000fc80000000f00 */
[----:B------:R-:W-:Y:S02]  /*d3c0*/  PRMT R70, R13, 0x5410, R0 ;  /* 0x000054100d467816 */ /* 0x000fe40000000000 */
[----:B------:R-:W-:Y:S01]  /*d3d0*/  PRMT R72, R12, 0x7610, R72 ;  /* 0x000076100c487816 */ /* 0x000fe20000000048 */
[----:B--2---:R-:W-:Y:S02]  /*d3e0*/  IMAD.MOV.U32 R13, RZ, RZ, R55 ;  /* 0x000000ffff0d7224 */ /* 0x004fe400078e0037 */
[----:B------:R-:W-:Y:S02]  /*d3f0*/  IMAD.MOV.U32 R12, RZ, RZ, R52 ;  /* 0x000000ffff0c7224 */ /* 0x000fe400078e0034 */
[----:B------:R-:W-:Y:S02]  /*d400*/  IMAD.MOV.U32 R0, RZ, RZ, R53 ;  /* 0x000000ffff007224 */ /* 0x000fe400078e0035 */
[----:B------:R-:W-:Y:S01]  /*d410*/  IMAD.MOV.U32 R14, RZ, RZ, R54 ;  /* 0x000000ffff0e7224 */ /* 0x000fe200078e0036 */
[----:B------:R-:W-:Y:S01]  /*d420*/  PRMT R76, R76, 0x5410, R12 ;  /* 0x000054104c4c7816 */ /* 0x000fe2000000000c */
[----:B----4-:R-:W-:Y:S01]  /*d430*/  IMAD.MOV.U32 R12, RZ, RZ, R48 ;  /* 0x000000ffff0c7224 */ /* 0x010fe200078e0030 */
[----:B------:R-:W-:Y:S01]  /*d440*/  PRMT R75, R13, 0x5410, R0 ;  /* 0x000054100d4b7816 */ /* 0x000fe20000000000 */
[----:B------:R-:W-:Y:S01]  /*d450*/  IMAD.MOV.U32 R13, RZ, RZ, R51 ;  /* 0x000000ffff0d7224 */ /* 0x000fe200078e0033 */
[----:B------:R-:W-:Y:S01]  /*d460*/  PRMT R77, R77, 0x5410, R14 ;  /* 0x000054104d4d7816 */ /* 0x000fe2000000000e */
[----:B------:R-:W-:Y:S01]  /*d470*/  IMAD.MOV.U32 R0, RZ, RZ, R49 ;  /* 0x000000ffff007224 */ /* 0x000fe200078e0031 */
[----:B------:R-:W-:-:S02]  /*d480*/  MOV R14, R50 ;  /* 0x00000032000e7202 */ /* 0x000fc40000000f00 */
[----:B------:R-:W-:Y:S02]  /*d490*/  PRMT R76, R12, 0x7610, R76 ;  /* 0x000076100c4c7816 */ /* 0x000fe4000000004c */
        /* <DEDUP_REMOVED lines=15> */
.L_x_1224:
[----:B-1----:R-:W-:Y:S05]  /*d590*/  BSYNC B0 ;  /* 0x0000000000007941 */ /* 0x002fea0003800000 */
.L_x_1223:
        /* <DEDUP_REMOVED lines=16> */
[----:B------:R-:W-:-:S02]  /*d6a0*/  IMAD.MOV.U32 R2, RZ, RZ, R60 ;  /* 0x000000ffff027224 */ /* 0x000fc400078e003c */
[----:B------:R-:W-:Y:S01]  /*d6b0*/  IMAD.MOV.U32 R0, RZ, RZ, R61 ;  /* 0x000000ffff007224 */ /* 0x000fe200078e003d */
[----:B------:R-:W-:Y:S02]  /*d6c0*/  PRMT R79, R3, 0x7610, R79 ;  /* 0x00007610034f7816 */ /* 0x000fe4000000004f */
[----:B------:R-:W-:Y:S02]  /*d6d0*/  PRMT R80, R2, 0x5410, R12 ;  /* 0x0000541002507816 */ /* 0x000fe4000000000c */
[----:B------:R-:W-:Y:S01]  /*d6e0*/  PRMT R78, R0, 0x7610, R78 ;  /* 0x00007610004e7816 */ /* 0x000fe2000000004e */
[----:B------:R-:W-:Y:S05]  /*d6f0*/  @P0 BRA `(.L_x_1226) ;  /* 0x000005f000000947 */ /* 0x000fea0003800000 */
[----:B------:R-:W-:Y:S01]  /*d700*/  MOV R0, c[0x0][0x27c] ;  /* 0x00009f0000007a02 */ /* 0x000fe20000000f00 */
[----:B------:R-:W1:Y:S01]  /*d710*/  LDS.128 R12, [R215+0x100] ;  /* 0x00010000d70c7984 */ /* 0x000e620000000c00 */
[----:B------:R-:W-:Y:S02]  /*d720*/  SHF.R.U64 R46, R4, 0x10, R5 ;  /* 0x00000010042e7819 */ /* 0x000fe40000001205 */
[----:B------:R-:W-:-:S02]  /*d730*/  LEA.HI R0, R0, R147, RZ, 0x1d ;  /* 0x0000009300007211 */ /* 0x000fc400078fe8ff */
[----:B------:R-:W-:Y:S02]  /*d740*/  SHF.R.U32.HI R4, RZ, 0x10, R5 ;  /* 0x00000010ff047819 */ /* 0x000fe40000011605 */
[----:B------:R-:W-:Y:S02]  /*d750*/  SHF.R.S32.HI R3, RZ, 0x1f, R0 ;  /* 0x0000001fff037819 */ /* 0x000fe40000011400 */
[----:B------:R-:W-:Y:S02]  /*d760*/  SHF.L.U32 R2, R0, 0x3, RZ ;  /* 0x0000000300027819 */ /* 0x000fe400000006ff */
[----:B------:R-:W-:Y:S02]  /*d770*/  LEA.HI R0, R3, R0, RZ, 0x3 ;  /* 0x0000000003007211 */ /* 0x000fe400078f18ff */
[----:B------:R-:W-:Y:S02]  /*d780*/  LOP3.LUT R2, R159, 0x38, R2, 0xf8, !PT ;  /* 0x000000389f027812 */ /* 0x000fe400078ef802 */
[----:B------:R-:W-:-:S02]  /*d790*/  SHF.L.U32 R0, R0, 0xa, RZ ;  /* 0x0000000a00007819 */ /* 0x000fc400000006ff */
[----:B------:R-:W-:Y:S02]  /*d7a0*/  LOP3.LUT R2, R2, R199, RZ, 0x3c, !PT ;  /* 0x000000c702027212 */ /* 0x000fe400078e3cff */
[----:B------:R-:W-:Y:S02]  /*d7b0*/  LOP3.LUT R0, R0, 0x7fffe000, RZ, 0xc0, !PT ;  /* 0x7fffe00000007812 */ /* 0x000fe400078ec0ff */
[----:B------:R-:W-:Y:S02]  /*d7c0*/  SHF.R.U32.HI R26, RZ, 0x10, R9 ;  /* 0x00000010ff1a7819 */ /* 0x000fe40000011609 */
[----:B------:R-:W-:Y:S02]  /*d7d0*/  IADD3 R0, R2, R0, R169 ;  /* 0x0000000002007210 */ /* 0x000fe40007ffe0a9 */
[--C-:B------:R-:W-:Y:S01]  /*d7e0*/  SHF.R.U64 R47, R10, 0x10, R11.reuse ;  /* 0x000000100a2f7819 */ /* 0x100fe2000000120b */
[----:B------:R-:W-:Y:S01]  /*d7f0*/  HADD2.F32 R59, -RZ, R26.H0_H0 ;  /* 0x2000001aff3b7230 */ /* 0x000fe20000004100 */
[----:B------:R-:W-:Y:S01]  /*d800*/  SHF.L.U32 R39, R0, 0x1, RZ ;  /* 0x0000000100277819 */ /* 0x000fe200000006ff */
[----:B------:R-:W-:Y:S01]  /*d810*/  HADD2.F32 R0, -RZ, R40.H0_H0 ;  /* 0x20000028ff007230 */ /* 0x000fe20000004100 */
[----:B------:R-:W-:Y:S01]  /*d820*/  SHF.R.U32.HI R42, RZ, 0x10, R11 ;  /* 0x00000010ff2a7819 */ /* 0x000fe2000001160b */
[--C-:B------:R-:W-:Y:S01]  /*d830*/  HADD2.F32 R11, -RZ, R41.reuse.H0_H0 ;  /* 0x20000029ff0b7230 */ /* 0x100fe20000004100 */
[----:B------:R-:W-:Y:S01]  /*d840*/  SHF.R.U64 R56, R8, 0x10, R9 ;  /* 0x0000001008387819 */ /* 0x000fe20000001209 */
[----:B------:R-:W2:Y:S01]  /*d850*/  LDS.128 R16, [R39+0x100] ;  /* 0x0001000027107984 */ /* 0x000ea20000000c00 */
[----:B------:R-:W-:Y:S01]  /*d860*/  HADD2.F32 R10, -RZ, R41.H1_H1 ;  /* 0x30000029ff0a7230 */ /* 0x000fe20000004100 */
[----:B------:R-:W-:-:S02]  /*d870*/  SHF.R.U64 R43, R6, 0x10, R7 ;  /* 0x00000010062b7819 */ /* 0x000fc40000001207 */
[----:B------:R-:W-:Y:S01]  /*d880*/  SHF.R.U32.HI R27, RZ, 0x10, R7 ;  /* 0x00000010ff1b7819 */ /* 0x000fe20000011607 */
[--C-:B-1----:R-:W-:Y:S02]  /*d890*/  HADD2.F32 R21, -RZ, R13.reuse.H0_H0 ;  /* 0x2000000dff157230 */ /* 0x102fe40000004100 */
[----:B------:R-:W-:Y:S02]  /*d8a0*/  HADD2.F32 R20, -RZ, R13.H1_H1 ;  /* 0x3000000dff147230 */ /* 0x000fe40000004100 */
[----:B------:R-:W-:Y:S01]  /*d8b0*/  HADD2.F32 R23, -RZ, R12.H0_H0 ;  /* 0x2000000cff177230 */ /* 0x000fe20000004100 */
[----:B------:R-:W-:Y:S01]  /*d8c0*/  FMUL.FTZ R9, R21, R0 ;  /* 0x0000000015097220 */ /* 0x000fe20000410000 */
[--C-:B------:R-:W-:Y:S02]  /*d8d0*/  HADD2.F32 R22, -RZ, R14.reuse.H0_H0 ;  /* 0x2000000eff167230 */ /* 0x100fe40000004100 */
[----:B------:R-:W-:Y:S02]  /*d8e0*/  HADD2.F32 R24, -RZ, R14.H1_H1 ;  /* 0x3000000eff187230 */ /* 0x000fe40000004100 */
[----:B------:R-:W-:-:S02]  /*d8f0*/  HADD2.F32 R14, -RZ, R15.H0_H0 ;  /* 0x2000000fff0e7230 */ /* 0x000fc40000004100 */
[----:B------:R-:W-:Y:S02]  /*d900*/  HADD2.F32 R15, -RZ, R15.H1_H1 ;  /* 0x3000000fff0f7230 */ /* 0x000fe40000004100 */
[----:B------:R-:W-:Y:S02]  /*d910*/  HADD2.F32 R25, -RZ, R12.H1_H1 ;  /* 0x3000000cff197230 */ /* 0x000fe40000004100 */
[----:B--2---:R-:W-:Y:S02]  /*d920*/  HADD2.F32 R3, -RZ, R17.H0_H0 ;  /* 0x20000011ff037230 */ /* 0x004fe40000004100 */
[--C-:B------:R-:W-:Y:S02]  /*d930*/  HADD2.F32 R5, -RZ, R16.reuse.H0_H0 ;  /* 0x20000010ff057230 */ /* 0x100fe40000004100 */
[----:B------:R-:W-:Y:S01]  /*d940*/  HADD2.F32 R13, -RZ, R16.H1_H1 ;  /* 0x30000010ff0d7230 */ /* 0x000fe20000004100 */
[----:B------:R-:W-:Y:S01]  /*d950*/  FFMA.FTZ R45, R3, R11, R9 ;  /* 0x0000000b032d7223 */ /* 0x000fe20000010009 */
[----:B------:R-:W-:-:S02]  /*d960*/  HADD2.F32 R16, -RZ, R4.H0_H0 ;  /* 0x20000004ff107230 */ /* 0x000fc40000004100 */
[----:B------:R-:W-:Y:S01]  /*d970*/  HADD2.F32 R4, -RZ, R40.H1_H1 ;  /* 0x30000028ff047230 */ /* 0x000fe20000004100 */
[----:B------:R-:W-:Y:S01]  /*d980*/  FMUL.FTZ R40, R3, R0 ;  /* 0x0000000003287220 */ /* 0x000fe20000410000 */
[----:B------:R-:W-:Y:S01]  /*d990*/  HADD2.F32 R2, -RZ, R17.H1_H1 ;  /* 0x30000011ff027230 */ /* 0x000fe20000004100 */
[----:B------:R-:W-:Y:S01]  /*d9a0*/  FMUL.FTZ R0, R20, R16 ;  /* 0x0000001014007220 */ /* 0x000fe20000410000 */
[----:B------:R-:W-:Y:S01]  /*d9b0*/  HADD2.F32 R6, -RZ, R19.H0_H0 ;  /* 0x20000013ff067230 */ /* 0x000fe20000004100 */
[----:B------:R-:W-:Y:S01]  /*d9c0*/  FMUL.FTZ R3, R23, R4 ;  /* 0x0000000417037220 */ /* 0x000fe20000410000 */
[----:B------:R-:W-:Y:S01]  /*d9d0*/  HADD2.F32 R7, -RZ, R18.H0_H0 ;  /* 0x20000012ff077230 */ /* 0x000fe20000004100 */
[C---:B------:R-:W-:Y:S01]  /*d9e0*/  FFMA.FTZ R44, R2.reuse, R59, R0 ;  /* 0x0000003b022c7223 */ /* 0x040fe20000010000 */
[--C-:B------:R-:W-:Y:S01]  /*d9f0*/  HADD2.F32 R0, -RZ, R58.reuse.H1_H1 ;  /* 0x3000003aff007230 */ /* 0x100fe20000004100 */
[----:B------:R-:W-:Y:S01]  /*da00*/  FMUL.FTZ R38, R2, R16 ;  /* 0x0000001002267220 */ /* 0x000fe20000410000 */
[----:B------:R-:W-:Y:S01]  /*da10*/  HADD2.F32 R2, -RZ, R58.H0_H0 ;  /* 0x2000003aff027230 */ /* 0x000fe20000004100 */
[C---:B------:R-:W-:Y:S01]  /*da20*/  FFMA.FTZ R41, R5.reuse, R10, R3 ;  /* 0x0000000a05297223 */ /* 0x040fe20000010003 */
[----:B------:R-:W-:Y:S01]  /*da30*/  HADD2.F32 R3, -RZ, R69.H0_H0 ;  /* 0x20000045ff037230 */ /* 0x000fe20000004100 */
[----:B------:R-:W-:Y:S01]  /*da40*/  FMUL.FTZ R26, R5, R4 ;  /* 0x00000004051a7220 */ /* 0x000fe20000410000 */
[----:B------:R-:W-:Y:S01]  /*da50*/  HADD2.F32 R8, -RZ, R19.H1_H1 ;  /* 0x30000013ff087230 */ /* 0x000fe20000004100 */
[----:B------:R-:W-:Y:S01]  /*da60*/  FMUL.FTZ R5, R14, R0 ;  /* 0x000000000e057220 */ /* 0x000fe20000410000 */
[----:B------:R-:W-:Y:S01]  /*da70*/  HADD2.F32 R4, -RZ, R69.H1_H1 ;  /* 0x30000045ff047230 */ /* 0x000fe20000004100 */
[----:B------:R-:W-:Y:S01]  /*da80*/  FMUL.FTZ R9, R22, R2 ;  /* 0x0000000216097220 */ /* 0x000fe20000410000 */
[----:B------:R-:W-:Y:S01]  /*da90*/  HADD2.F32 R19, -RZ, R27.H0_H0 ;  /* 0x2000001bff137230 */ /* 0x000fe20000004100 */
[C---:B------:R-:W-:Y:S01]  /*daa0*/  FFMA.FTZ R17, R6.reuse, R3, R5 ;  /* 0x0000000306117223 */ /* 0x040fe20000010005 */
[----:B------:R-:W-:Y:S01]  /*dab0*/  HADD2.F32 R5, -RZ, R46.H0_H0 ;  /* 0x2000002eff057230 */ /* 0x000fe20000004100 */
[----:B------:R-:W-:Y:S01]  /*dac0*/  FFMA.FTZ R27, R7, R4, R9 ;  /* 0x00000004071b7223 */ /* 0x000fe20000010009 */
[----:B------:R-:W-:Y:S01]  /*dad0*/  HADD2.F32 R58, -RZ, R42.H0_H0 ;  /* 0x2000002aff3a7230 */ /* 0x000fe20000004100 */
[----:B------:R-:W-:Y:S01]  /*dae0*/  FMUL.FTZ R16, R6, R0 ;  /* 0x0000000006107220 */ /* 0x000fe20000410000 */
[----:B------:R-:W-:Y:S01]  /*daf0*/  HADD2.F32 R12, -RZ, R18.H1_H1 ;  /* 0x30000012ff0c7230 */ /* 0x000fe20000004100 */
[----:B------:R-:W-:Y:S01]  /*db00*/  FMUL.FTZ R0, R15, R19 ;  /* 0x000000130f007220 */ /* 0x000fe20000410000 */
[----:B------:R-:W-:Y:S01]  /*db10*/  HADD2.F32 R9, -RZ, R43.H0_H0 ;  /* 0x2000002bff097230 */ /* 0x000fe20000004100 */
[----:B------:R-:W-:Y:S01]  /*db20*/  FMUL.FTZ R18, R7, R2 ;  /* 0x0000000207127220 */ /* 0x000fe20000410000 */
[----:B------:R-:W-:Y:S01]  /*db30*/  HADD2.F32 R43, -RZ, R56.H0_H0 ;  /* 0x20000038ff2b7230 */ /* 0x000fe20000004100 */
[----:B------:R-:W-:Y:S01]  /*db40*/  FMUL.FTZ R2, R25, R5 ;  /* 0x0000000519027220 */ /* 0x000fe20000410000 */
[----:B------:R-:W-:Y:S01]  /*db50*/  HADD2.F32 R42, -RZ, R47.H0_H0 ;  /* 0x2000002fff2a7230 */ /* 0x000fe20000004100 */
[----:B------:R-:W-:-:S02]  /*db60*/  FFMA.FTZ R7, R8, R58, R0 ;  /* 0x0000003a08077223 */ /* 0x000fc40000010000 */
[----:B------:R-:W-:Y:S02]  /*db70*/  FMUL.FTZ R0, R24, R9 ;  /* 0x0000000918007220 */ /* 0x000fe40000410000 */
[----:B------:R-:W-:Y:S01]  /*db80*/  FMUL.FTZ R5, R13, R5 ;  /* 0x000000050d057220 */ /* 0x000fe20000410000 */
[----:B------:R-:W-:Y:S01]  /*db90*/  F2FP.PACK_AB R7, R7, R17 ;  /* 0x000000110707723e */ /* 0x000fe200000000ff */
[----:B------:R-:W-:Y:S02]  /*dba0*/  FMUL.FTZ R6, R8, R19 ;  /* 0x0000001308067220 */ /* 0x000fe40000410000 */
[----:B------:R-:W-:Y:S02]  /*dbb0*/  FFMA.FTZ R13, R13, R43, R2 ;  /* 0x0000002b0d0d7223 */ /* 0x000fe40000010002 */
[C---:B------:R-:W-:Y:S02]  /*dbc0*/  FMUL.FTZ R2, R12.reuse, R9 ;  /* 0x000000090c027220 */ /* 0x040fe40000410000 */
[----:B------:R-:W-:-:S02]  /*dbd0*/  FFMA.FTZ R19, R12, R42, R0 ;  /* 0x0000002a0c137223 */ /* 0x000fc40000010000 */
        /* <DEDUP_REMOVED lines=17> */
.L_x_1226:
[----:B------:R-:W-:Y:S05]  /*dcf0*/  BSYNC B0 ;  /* 0x0000000000007941 */ /* 0x000fea0003800000 */
.L_x_1225:
[----:B------:R-:W2:Y:S01]  /*dd00*/  S2R R0, SR_TID.X ;  /* 0x0000000000007919 */ /* 0x000ea20000002100 */
[----:B------:R-:W-:Y:S01]  /*dd10*/  BSSY B0, `(.L_x_1227) ;  /* 0x000006e000007945 */ /* 0x000fe20003800000 */
[----:B--2---:R-:W-:-:S04]  /*dd20*/  SHF.R.S32.HI R2, RZ, 0x1f, R0 ;  /* 0x0000001fff027819 */ /* 0x004fc80000011400 */
[----:B------:R-:W-:-:S04]  /*dd30*/  LEA.HI R2, R2, R0, RZ, 0x3 ;  /* 0x0000000002027211 */ /* 0x000fc800078f18ff */
[----:B------:R-:W-:-:S04]  /*dd40*/  SHF.R.S32.HI R2, RZ, 0x3, R2 ;  /* 0x00000003ff027819 */ /* 0x000fc80000011402 */
[----:B------:R-:W-:-:S04]  /*dd50*/  IADD3 R2, R2, 0x20, RZ ;  /* 0x0000002002027810 */ /* 0x000fc80007ffe0ff */
[----:B------:R-:W-:-:S13]  /*dd60*/  ISETP.GE.OR P0, PT, R2, R57, P1 ;  /* 0x000000390200720c */ /* 0x000fda0000f06670 */
[----:B------:R-:W-:Y:S05]  /*dd70*/  @P0 BRA `(.L_x_1228) ;  /* 0x0000067000000947 */ /* 0x000fea0003800000 */
[----:B------:R-:W-:Y:S02]  /*dd80*/  SHF.R.S32.HI R0, RZ, 0x1f, R2 ;  /* 0x0000001fff007819 */ /* 0x000fe40000011402 */
[----:B------:R-:W-:Y:S02]  /*dd90*/  MOV R3, c[0x0][0x27c] ;  /* 0x00009f0000037a02 */ /* 0x000fe40000000f00 */
        /* <DEDUP_REMOVED lines=14> */
[----:B------:R-:W-:Y:S02]  /*de80*/  LOP3.LUT R2, R3, 0x7fffe000, RZ, 0xc0, !PT ;  /* 0x7fffe00003027812 */ /* 0x000fe400078ec0ff */
[----:B------:R-:W-:-:S02]  /*de90*/  SHF.R.U32.HI R22, RZ, 0x10, R35 ;  /* 0x00000010ff167819 */ /* 0x000fc40000011623 */
[----:B------:R-:W-:Y:S01]  /*dea0*/  IADD3 R2, R4, R2, R0 ;  /* 0x0000000204027210 */ /* 0x000fe20007ffe000 */
[----:B------:R-:W-:Y:S01]  /*deb0*/  HADD2.F32 R0, -RZ, R70.H0_H0 ;  /* 0x20000046ff007230 */ /* 0x000fe20000004100 */
[----:B------:R-:W1:Y:S01]  /*dec0*/  LDS.128 R4, [R39] ;  /* 0x0000000027047984 */ /* 0x000e620000000c00 */
[----:B------:R-:W-:Y:S01]  /*ded0*/  SHF.R.U64 R26, R28, 0x10, R29 ;  /* 0x000000101c1a7819 */ /* 0x000fe2000000121d */
[----:B------:R-:W-:Y:S01]  /*dee0*/  HADD2.F32 R42, -RZ, R22.H0_H0 ;  /* 0x20000016ff2a7230 */ /* 0x000fe20000004100 */
[----:B------:R-:W-:Y:S02]  /*def0*/  SHF.L.U32 R38, R2, 0x1, RZ ;  /* 0x0000000102267819 */ /* 0x000fe400000006ff */
[----:B------:R-:W-:Y:S02]  /*df00*/  SHF.R.U32.HI R2, RZ, 0x10, R31 ;  /* 0x00000010ff027819 */ /* 0x000fe4000001161f */
[----:B------:R-:W-:Y:S01]  /*df10*/  SHF.R.U32.HI R21, RZ, 0x10, R29 ;  /* 0x00000010ff157819 */ /* 0x000fe2000001161d */
[----:B------:R-:W2:Y:S01]  /*df20*/  LDS.128 R8, [R38+0x100] ;  /* 0x0001000026087984 */ /* 0x000ea20000000c00 */
[----:B------:R-:W-:Y:S01]  /*df30*/  SHF.R.U64 R40, R34, 0x10, R35 ;  /* 0x0000001022287819 */ /* 0x000fe20000001223 */
[----:B------:R-:W-:Y:S01]  /*df40*/  HADD2.F32 R24, -RZ, R2.H0_H0 ;  /* 0x20000002ff187230 */ /* 0x000fe20000004100 */
[----:B------:R-:W-:Y:S01]  /*df50*/  SHF.R.U64 R34, R32, 0x10, R33 ;  /* 0x0000001020227819 */ /* 0x000fe20000001221 */
[----:B------:R-:W-:Y:S01]  /*df60*/  HADD2.F32 R2, -RZ, R70.H1_H1 ;  /* 0x30000046ff027230 */ /* 0x000fe20000004100 */
[----:B------:R-:W-:Y:S01]  /*df70*/  SHF.R.U64 R35, R30, 0x10, R31 ;  /* 0x000000101e237819 */ /* 0x000fe2000000121f */
[----:B------:R-:W-:Y:S01]  /*df80*/  HADD2.F32 R21, -RZ, R21.H0_H0 ;  /* 0x20000015ff157230 */ /* 0x000fe20000004100 */
[----:B------:R-:W-:Y:S01]  /*df90*/  SHF.R.U32.HI R23, RZ, 0x10, R33 ;  /* 0x00000010ff177819 */ /* 0x000fe20000011621 */
[----:B------:R-:W-:-:S02]  /*dfa0*/  HADD2.F32 R34, -RZ, R34.H0_H0 ;  /* 0x20000022ff227230 */ /* 0x000fc40000004100 */
[----:B------:R-:W-:Y:S02]  /*dfb0*/  HADD2.F32 R33, -RZ, R40.H0_H0 ;  /* 0x20000028ff217230 */ /* 0x000fe40000004100 */
[----:B------:R-:W-:Y:S02]  /*dfc0*/  HADD2.F32 R41, -RZ, R23.H0_H0 ;  /* 0x20000017ff297230 */ /* 0x000fe40000004100 */
[--C-:B-1----:R-:W-:Y:S02]  /*dfd0*/  HADD2.F32 R18, -RZ, R4.reuse.H0_H0 ;  /* 0x20000004ff127230 */ /* 0x102fe40000004100 */
[----:B------:R-:W-:Y:S02]  /*dfe0*/  HADD2.F32 R20, -RZ, R4.H1_H1 ;  /* 0x30000004ff147230 */ /* 0x000fe40000004100 */
[--C-:B------:R-:W-:Y:S02]  /*dff0*/  HADD2.F32 R14, -RZ, R7.reuse.H0_H0 ;  /* 0x20000007ff0e7230 */ /* 0x100fe40000004100 */
[----:B------:R-:W-:-:S02]  /*e000*/  HADD2.F32 R13, -RZ, R7.H1_H1 ;  /* 0x30000007ff0d7230 */ /* 0x000fc40000004100 */
[--C-:B------:R-:W-:Y:S02]  /*e010*/  HADD2.F32 R16, -RZ, R5.reuse.H0_H0 ;  /* 0x20000005ff107230 */ /* 0x100fe40000004100 */
[----:B------:R-:W-:Y:S02]  /*e020*/  HADD2.F32 R15, -RZ, R5.H1_H1 ;  /* 0x30000005ff0f7230 */ /* 0x000fe40000004100 */
[----:B--2---:R-:W-:Y:S02]  /*e030*/  HADD2.F32 R4, -RZ, R11.H0_H0 ;  /* 0x2000000bff047230 */ /* 0x004fe40000004100 */
[--C-:B------:R-:W-:Y:S02]  /*e040*/  HADD2.F32 R5, -RZ, R9.reuse.H0_H0 ;  /* 0x20000009ff057230 */ /* 0x100fe40000004100 */
[----:B------:R-:W-:Y:S01]  /*e050*/  HADD2.F32 R7, -RZ, R9.H1_H1 ;  /* 0x30000009ff077230 */ /* 0x000fe20000004100 */
[----:B------:R-:W-:Y:S01]  /*e060*/  FMUL.FTZ R29, R4, R0 ;  /* 0x00000000041d7220 */ /* 0x000fe20000410000 */
[----:B------:R-:W-:-:S02]  /*e070*/  HADD2.F32 R3, -RZ, R11.H1_H1 ;  /* 0x3000000bff037230 */ /* 0x000fc40000004100 */
[--C-:B------:R-:W-:Y:S01]  /*e080*/  HADD2.F32 R9, -RZ, R8.reuse.H0_H0 ;  /* 0x20000008ff097230 */ /* 0x100fe20000004100 */
[----:B------:R-:W-:Y:S01]  /*e090*/  FMUL.FTZ R23, R7, R21 ;  /* 0x0000001507177220 */ /* 0x000fe20000410000 */
        /* <DEDUP_REMOVED lines=8> */
[----:B------:R-:W-:-:S02]  /*e120*/  FMUL.FTZ R0, R13, R24 ;  /* 0x000000180d007220 */ /* 0x000fc40000410000 */
[----:B------:R-:W-:Y:S02]  /*e130*/  FMUL.FTZ R24, R5, R2 ;  /* 0x0000000205187220 */ /* 0x000fe40000410000 */
[----:B------:R-:W-:Y:S01]  /*e140*/  FFMA.FTZ R32, R4, R10, R6 ;  /* 0x0000000a04207223 */ /* 0x000fe20000010006 */
[----:B------:R-:W-:Y:S01]  /*e150*/  HADD2.F32 R6, -RZ, R71.H1_H1 ;  /* 0x30000047ff067230 */ /* 0x000fe20000004100 */
[----:B------:R-:W-:Y:S01]  /*e160*/  FFMA.FTZ R31, R3, R42, R0 ;  /* 0x0000002a031f7223 */ /* 0x000fe20000010000 */
[--C-:B------:R-:W-:Y:S01]  /*e170*/  HADD2.F32 R0, -RZ, R72.reuse.H0_H0 ;  /* 0x20000048ff007230 */ /* 0x100fe20000004100 */
[----:B------:R-:W-:Y:S01]  /*e180*/  FMUL.FTZ R4, R16, R2 ;  /* 0x0000000210047220 */ /* 0x000fe20000410000 */
[----:B------:R-:W-:Y:S02]  /*e190*/  HADD2.F32 R3, -RZ, R72.H1_H1 ;  /* 0x30000048ff037230 */ /* 0x000fe40000004100 */
[----:B------:R-:W-:Y:S01]  /*e1a0*/  HADD2.F32 R2, -RZ, R73.H0_H0 ;  /* 0x20000049ff027230 */ /* 0x000fe20000004100 */
[----:B------:R-:W-:-:S02]  /*e1b0*/  FFMA.FTZ R30, R5, R6, R4 ;  /* 0x00000006051e7223 */ /* 0x000fc40000010004 */
[-C--:B------:R-:W-:Y:S02]  /*e1c0*/  FMUL.FTZ R5, R18, R0.reuse ;  /* 0x0000000012057220 */ /* 0x080fe40000410000 */
[----:B------:R-:W-:Y:S02]  /*e1d0*/  FMUL.FTZ R4, R15, R21 ;  /* 0x000000150f047220 */ /* 0x000fe40000410000 */
[C---:B------:R-:W-:Y:S01]  /*e1e0*/  FFMA.FTZ R25, R9.reuse, R3, R5 ;  /* 0x0000000309197223 */ /* 0x040fe20000010005 */
[----:B------:R-:W-:Y:S01]  /*e1f0*/  HADD2.F32 R5, -RZ, R26.H0_H0 ;  /* 0x2000001aff057230 */ /* 0x000fe20000004100 */
[----:B------:R-:W-:Y:S01]  /*e200*/  FMUL.FTZ R21, R9, R0 ;  /* 0x0000000009157220 */ /* 0x000fe20000410000 */
[----:B------:R-:W-:Y:S01]  /*e210*/  HADD2.F32 R0, -RZ, R73.H1_H1 ;  /* 0x30000049ff007230 */ /* 0x000fe20000004100 */
[----:B------:R-:W-:Y:S01]  /*e220*/  FFMA.FTZ R27, R7, R41, R4 ;  /* 0x00000029071b7223 */ /* 0x000fe20000010004 */
[----:B------:R-:W-:Y:S01]  /*e230*/  HADD2.F32 R9, -RZ, R35.H0_H0 ;  /* 0x20000023ff097230 */ /* 0x000fe20000004100 */
[----:B------:R-:W-:-:S02]  /*e240*/  FMUL.FTZ R4, R17, R2 ;  /* 0x0000000211047220 */ /* 0x000fc40000410000 */
[----:B------:R-:W-:Y:S02]  /*e250*/  FMUL.FTZ R7, R8, R2 ;  /* 0x0000000208077220 */ /* 0x000fe40000410000 */
[----:B------:R-:W-:Y:S02]  /*e260*/  FMUL.FTZ R2, R20, R5 ;  /* 0x0000000514027220 */ /* 0x000fe40000410000 */
[----:B------:R-:W-:Y:S02]  /*e270*/  FFMA.FTZ R26, R8, R0, R4 ;  /* 0x00000000081a7223 */ /* 0x000fe40000010004 */
[----:B------:R-:W-:Y:S02]  /*e280*/  FMUL.FTZ R4, R19, R9 ;  /* 0x0000000913047220 */ /* 0x000fe40000410000 */
[C---:B------:R-:W-:Y:S02]  /*e290*/  FMUL.FTZ R5, R12.reuse, R5 ;  /* 0x000000050c057220 */ /* 0x040fe40000410000 */
[----:B------:R-:W-:-:S02]  /*e2a0*/  FFMA.FTZ R12, R12, R34, R2 ;  /* 0x000000220c0c7223 */ /* 0x000fc40000010002 */
[C---:B------:R-:W-:Y:S02]  /*e2b0*/  FMUL.FTZ R2, R11.reuse, R9 ;  /* 0x000000090b027220 */ /* 0x040fe40000410000 */
[----:B------:R-:W-:Y:S02]  /*e2c0*/  FFMA.FTZ R8, R14, R10, -R29 ;  /* 0x0000000a0e087223 */ /* 0x000fe4000001081d */
[----:B------:R-:W-:Y:S01]  /*e2d0*/  FFMA.FTZ R22, R11, R33, R4 ;  /* 0x000000210b167223 */ /* 0x000fe20000010004 */
[----:B------:R-:W-:Y:S01]  /*e2e0*/  F2FP.PACK_AB R4, R12, R25 ;  /* 0x000000190c04723e */ /* 0x000fe200000000ff */
        /* <DEDUP_REMOVED lines=8> */
[----:B------:R-:W-:-:S02]  /*e370*/  FFMA.FTZ R6, R15, R41, -R23 ;  /* 0x000000290f067223 */ /* 0x000fc40000010817 */
[----:B------:R-:W-:Y:S01]  /*e380*/  FFMA.FTZ R2, R19, R33, -R2 ;  /* 0x0000002113027223 */ /* 0x000fe20000010802 */
[----:B------:R-:W-:Y:S02]  /*e390*/  F2FP.PACK_AB R8, R0, R10 ;  /* 0x0000000a0008723e */ /* 0x000fe400000000ff */
[----:B------:R-:W-:Y:S02]  /*e3a0*/  F2FP.PACK_AB R9, R6, R9 ;  /* 0x000000090609723e */ /* 0x000fe400000000ff */
[----:B------:R-:W-:Y:S02]  /*e3b0*/  F2FP.PACK_AB R10, R2, R3 ;  /* 0x00000003020a723e */ /* 0x000fe400000000ff */
[----:B------:R-:W-:-:S03]  /*e3c0*/  F2FP.PACK_AB R6, R22, R26 ;  /* 0x0000001a1606723e */ /* 0x000fc600000000ff */
[----:B------:R1:W-:Y:S04]  /*e3d0*/  STS.128 [R39], R8 ;  /* 0x0000000827007388 */ /* 0x0003e80000000c00 */
[----:B------:R1:W-:Y:S02]  /*e3e0*/  STS.128 [R38+0x100], R4 ;  /* 0x0001000426007388 */ /* 0x0003e40000000c00 */
.L_x_1228:
[----:B------:R-:W-:Y:S05]  /*e3f0*/  BSYNC B0 ;  /* 0x0000000000007941 */ /* 0x000fea0003800000 */
.L_x_1227:
        /* <DEDUP_REMOVED lines=29> */
[----:B------:R-:W-:Y:S01]  /*e5d0*/  HADD2.F32 R41, -RZ, R21.H0_H0 ;  /* 0x20000015ff297230 */ /* 0x000fe20000004100 */
[----:B------:R-:W-:Y:S02]  /*e5e0*/  SHF.L.U32 R28, R2, 0x1, RZ ;  /* 0x00000001021c7819 */ /* 0x000fe400000006ff */
[----:B------:R-:W-:Y:S02]  /*e5f0*/  SHF.R.U32.HI R2, RZ, 0x10, R51 ;  /* 0x00000010ff027819 */ /* 0x000fe40000011633 */
[----:B------:R-:W-:Y:S01]  /*e600*/  SHF.R.U32.HI R22, RZ, 0x10, R49 ;  /* 0x00000010ff167819 */ /* 0x000fe20000011631 */
[----:B------:R-:W2:Y:S01]  /*e610*/  LDS.128 R8, [R28+0x100] ;  /* 0x000100001c087984 */ /* 0x000ea20000000c00 */
[----:B------:R-:W-:Y:S01]  /*e620*/  SHF.R.U32.HI R23, RZ, 0x10, R53 ;  /* 0x00000010ff177819 */ /* 0x000fe20000011635 */
[----:B------:R-:W-:Y:S01]  /*e630*/  HADD2.F32 R24, -RZ, R2.H0_H0 ;  /* 0x20000002ff187230 */ /* 0x000fe20000004100 */
[----:B------:R-:W-:Y:S01]  /*e640*/  SHF.R.U64 R26, R48, 0x10, R49 ;  /* 0x00000010301a7819 */ /* 0x000fe20000001231 */
[----:B------:R-:W-:Y:S01]  /*e650*/  HADD2.F32 R2, -RZ, R74.H1_H1 ;  /* 0x3000004aff027230 */ /* 0x000fe20000004100 */
[----:B------:R-:W-:Y:S01]  /*e660*/  SHF.R.U64 R33, R50, 0x10, R51 ;  /* 0x0000001032217819 */ /* 0x000fe20000001233 */
[----:B------:R-:W-:Y:S01]  /*e670*/  HADD2.F32 R22, -RZ, R22.H0_H0 ;  /* 0x20000016ff167230 */ /* 0x000fe20000004100 */
[----:B------:R-:W-:Y:S01]  /*e680*/  SHF.R.U64 R35, R52, 0x10, R53 ;  /* 0x0000001034237819 */ /* 0x000fe20000001235 */
[----:B------:R-:W-:Y:S01]  /*e690*/  HADD2.F32 R40, -RZ, R23.H0_H0 ;  /* 0x20000017ff287230 */ /* 0x000fe20000004100 */
        /* <DEDUP_REMOVED lines=8> */
[----:B--2---:R-:W-:Y:S02]  /*e720*/  HADD2.F32 R4, -RZ, R11.H0_H0 ;  /* 0x2000000bff047230 */ /* 0x004fe40000004100 */
[--C-:B------:R-:W-:Y:S02]  /*e730*/  HADD2.F32 R5, -RZ, R9.reuse.H0_H0 ;  /* 0x20000009ff057230 */ /* 0x100fe40000004100 */
[----:B------:R-:W-:Y:S01]  /*e740*/  HADD2.F32 R7, -RZ, R9.H1_H1 ;  /* 0x30000009ff077230 */ /* 0x000fe20000004100 */
[----:B------:R-:W-:Y:S01]  /*e750*/  FMUL.FTZ R31, R4, R0 ;  /* 0x00000000041f7220 */ /* 0x000fe20000410000 */
[----:B------:R-:W-:Y:S02]  /*e760*/  HADD2.F32 R3, -RZ, R11.H1_H1 ;  /* 0x3000000bff037230 */ /* 0x000fe40000004100 */
[--C-:B------:R-:W-:Y:S01]  /*e770*/  HADD2.F32 R9, -RZ, R8.reuse.H0_H0 ;  /* 0x20000008ff097230 */ /* 0x100fe20000004100 */
[----:B------:R-:W-:Y:S01]  /*e780*/  FMUL.FTZ R23, R7, R22 ;  /* 0x0000001607177220 */ /* 0x000fe20000410000 */
[----:B------:R-:W-:Y:S01]  /*e790*/  HADD2.F32 R12, -RZ, R8.H1_H1 ;  /* 0x30000008ff0c7230 */ /* 0x000fe20000004100 */
[----:B------:R-:W-:Y:S01]  /*e7a0*/  FMUL.FTZ R29, R3, R24 ;  /* 0x00000018031d7220 */ /* 0x000fe20000410000 */
[----:B------:R-:W-:-:S02]  /*e7b0*/  HADD2.F32 R8, -RZ, R10.H0_H0 ;  /* 0x2000000aff087230 */ /* 0x000fc40000004100 */
[----:B------:R-:W-:Y:S02]  /*e7c0*/  HADD2.F32 R11, -RZ, R10.H1_H1 ;  /* 0x3000000aff0b7230 */ /* 0x000fe40000004100 */
[--C-:B------:R-:W-:Y:S02]  /*e7d0*/  HADD2.F32 R17, -RZ, R6.reuse.H0_H0 ;  /* 0x20000006ff117230 */ /* 0x100fe40000004100 */
[----:B------:R-:W-:Y:S01]  /*e7e0*/  HADD2.F32 R19, -RZ, R6.H1_H1 ;  /* 0x30000006ff137230 */ /* 0x000fe20000004100 */
[----:B------:R-:W-:Y:S01]  /*e7f0*/  FMUL.FTZ R6, R14, R0 ;  /* 0x000000000e067220 */ /* 0x000fe20000410000 */
[--C-:B------:R-:W-:Y:S01]  /*e800*/  HADD2.F32 R10, -RZ, R75.reuse.H0_H0 ;  /* 0x2000004bff0a7230 */ /* 0x100fe20000004100 */
[----:B------:R-:W-:Y:S02]  /*e810*/  FMUL.FTZ R0, R13, R24 ;  /* 0x000000180d007220 */ /* 0x000fe40000410000 */
[----:B------:R-:W-:Y:S02]  /*e820*/  FMUL.FTZ R24, R5, R2 ;  /* 0x0000000205187220 */ /* 0x000fe40000410000 */
[----:B------:R-:W-:Y:S01]  /*e830*/  FFMA.FTZ R39, R4, R10, R6 ;  /* 0x0000000a04277223 */ /* 0x000fe20000010006 */
[----:B------:R-:W-:Y:S01]  /*e840*/  HADD2.F32 R6, -RZ, R75.H1_H1 ;  /* 0x3000004bff067230 */ /* 0x000fe20000004100 */
[----:B------:R-:W-:Y:S01]  /*e850*/  FFMA.FTZ R34, R3, R41, R0 ;  /* 0x0000002903227223 */ /* 0x000fe20000010000 */
[--C-:B------:R-:W-:Y:S01]  /*e860*/  HADD2.F32 R0, -RZ, R76.reuse.H0_H0 ;  /* 0x2000004cff007230 */ /* 0x100fe20000004100 */
[----:B------:R-:W-:Y:S01]  /*e870*/  FMUL.FTZ R4, R16, R2 ;  /* 0x0000000210047220 */ /* 0x000fe20000410000 */
[----:B------:R-:W-:-:S02]  /*e880*/  HADD2.F32 R3, -RZ, R76.H1_H1 ;  /* 0x3000004cff037230 */ /* 0x000fc40000004100 */
[--C-:B------:R-:W-:Y:S01]  /*e890*/  HADD2.F32 R2, -RZ, R77.reuse.H0_H0 ;  /* 0x2000004dff027230 */ /* 0x100fe20000004100 */
[----:B------:R-:W-:Y:S02]  /*e8a0*/  FFMA.FTZ R32, R5, R6, R4 ;  /* 0x0000000605207223 */ /* 0x000fe40000010004 */
[----:B------:R-:W-:Y:S02]  /*e8b0*/  FMUL.FTZ R5, R18, R0 ;  /* 0x0000000012057220 */ /* 0x000fe40000410000 */
        /* <DEDUP_REMOVED lines=35> */
.L_x_1230:
[----:B------:R-:W-:Y:S05]  /*eaf0*/  BSYNC B0 ;  /* 0x0000000000007941 */ /* 0x000fea0003800000 */
.L_x_1229:
[----:B------:R-:W2:Y:S02]  /*eb00*/  S2R R0, SR_TID.X ;  /* 0x0000000000007919 */ /* 0x000ea40000002100 */
[----:B--2---:R-:W-:-:S04]  /*eb10*/  SHF.R.S32.HI R3, RZ, 0x1f, R0 ;  /* 0x0000001fff037819 */ /* 0x004fc80000011400 */
[----:B------:R-:W-:-:S04]  /*eb20*/  LEA.HI R3, R3, R0, RZ, 0x3 ;  /* 0x0000000003037211 */ /* 0x000fc800078f18ff */
[----:B------:R-:W-:-:S04]  /*eb30*/  SHF.R.S32.HI R3, RZ, 0x3, R3 ;  /* 0x00000003ff037819 */ /* 0x000fc80000011403 */
[----:B------:R-:W-:-:S04]  /*eb40*/  IADD3 R3, R3, 0x60, RZ ;  /* 0x0000006003037810 */ /* 0x000fc80007ffe0ff */
[----:B------:R-:W-:-:S13]  /*eb50*/  ISETP.GE.OR P0, PT, R3, R57, P1 ;  /* 0x000000390300720c */ /* 0x000fda0000f06670 */
[----:B------:R-:W-:Y:S05]  /*eb60*/  @P0 BRA `(.L_x_1218) ;  /* 0x0000067000000947 */ /* 0x000fea0003800000 */
[----:B------:R-:W-:Y:S02]  /*eb70*/  MOV R2, c[0x0][0x27c] ;  /* 0x00009f0000027a02 */ /* 0x000fe40000000f00 */
[----:B------:R-:W-:Y:S02]  /*eb80*/  SHF.R.S32.HI R0, RZ, 0x1f, R3 ;  /* 0x0000001fff007819 */ /* 0x000fe40000011403 */
[----:B------:R-:W-:Y:S02]  /*eb90*/  LEA.HI R2, R2, R147, RZ, 0x1d ;  /* 0x0000009302027211 */ /* 0x000fe400078fe8ff */
[----:B------:R-:W-:Y:S02]  /*eba0*/  LEA.HI R0, R0, R3, RZ, 0x3 ;  /* 0x0000000300007211 */ /* 0x000fe400078f18ff */
[----:B-1----:R-:W-:Y:S02]  /*ebb0*/  SHF.R.S32.HI R5, RZ, 0x1f, R2 ;  /* 0x0000001fff057819 */ /* 0x002fe40000011402 */
[----:B------:R-:W-:-:S02]  /*ebc0*/  SHF.L.U32 R3, R2, 0x3, RZ ;  /* 0x0000000302037819 */ /* 0x000fc400000006ff */
[----:B------:R-:W-:Y:S02]  /*ebd0*/  LEA.HI R2, R5, R2, RZ, 0x3 ;  /* 0x0000000205027211 */ /* 0x000fe400078f18ff */
[----:B------:R-:W-:Y:S02]  /*ebe0*/  SHF.L.U32 R0, R0, 0x6, RZ ;  /* 0x0000000600007819 */ /* 0x000fe400000006ff */
[----:B------:R-:W-:Y:S02]  /*ebf0*/  SHF.R.U32.HI R6, RZ, 0x3, R158 ;  /* 0x00000003ff067819 */ /* 0x000fe4000001169e */
[----:B------:R-:W-:Y:S02]  /*ec00*/  LOP3.LUT R3, R158, 0x38, R3, 0xf8, !PT ;  /* 0x000000389e037812 */ /* 0x000fe400078ef803 */
[----:B------:R-:W-:Y:S02]  /*ec10*/  SHF.L.U32 R2, R2, 0xa, RZ ;  /* 0x0000000a02027819 */ /* 0x000fe400000006ff */
[----:B------:R-:W-:-:S02]  /*ec20*/  LOP3.LUT R4, R158, 0x38, R36, 0xf8, !PT ;  /* 0x000000389e047812 */ /* 0x000fc400078ef824 */
[----:B------:R-:W-:Y:S02]  /*ec30*/  LOP3.LUT R0, R0, 0xfffffe00, RZ, 0xc0, !PT ;  /* 0xfffffe0000007812 */ /* 0x000fe400078ec0ff */
[----:B------:R-:W-:Y:S02]  /*ec40*/  LOP3.LUT R3, R3, R6, RZ, 0x3c, !PT ;  /* 0x0000000603037212 */ /* 0x000fe400078e3cff */
[----:B------:R-:W-:Y:S02]  /*ec50*/  LOP3.LUT R2, R2, 0x7fffe000, RZ, 0xc0, !PT ;  /* 0x7fffe00002027812 */ /* 0x000fe400078ec0ff */
[----:B------:R-:W-:Y:S02]  /*ec60*/  LOP3.LUT R4, R0, R4, R6, 0xf6, !PT ;  /* 0x0000000400047212 */ /* 0x000fe400078ef606 */
[----:B------:R-:W-:Y:S02]  /*ec70*/  IADD3 R2, R3, R2, R0 ;  /* 0x0000000203027210 */ /* 0x000fe40007ffe000 */
[----:B------:R-:W-:-:S02]  /*ec80*/  LEA R31, R4, 0x100, 0x1 ;  /* 0x00000100041f7811 */ /* 0x000fc400078e08ff */
[----:B------:R-:W-:Y:S01]  /*ec90*/  SHF.L.U32 R29, R2, 0x1, RZ ;  /* 0x00000001021d7819 */ /* 0x000fe200000006ff */
[----:B------:R-:W-:Y:S01]  /*eca0*/  HADD2.F32 R2, -RZ, R78.H0_H0 ;  /* 0x2000004eff027230 */ /* 0x000fe20000004100 */
[----:B------:R-:W-:Y:S01]  /*ecb0*/  SHF.R.U32.HI R0, RZ, 0x10, R61 ;  /* 0x00000010ff007819 */ /* 0x000fe2000001163d */
[----:B------:R-:W1:Y:S01]  /*ecc0*/  LDS.128 R4, [R31] ;  /* 0x000000001f047984 */ /* 0x000e620000000c00 */
[----:B------:R-:W-:Y:S02]  /*ecd0*/  SHF.R.U32.HI R21, RZ, 0x10, R65 ;  /* 0x00000010ff157819 */ /* 0x000fe40000011641 */
[----:B------:R-:W-:Y:S01]  /*ece0*/  SHF.R.U32.HI R22, RZ, 0x10, R63 ;  /* 0x00000010ff167819 */ /* 0x000fe2000001163f */
[----:B------:R-:W2:Y:S01]  /*ecf0*/  LDS.128 R8, [R29+0x100] ;  /* 0x000100001d087984 */ /* 0x000ea20000000c00 */
[----:B------:R-:W-:Y:S01]  /*ed00*/  HADD2.F32 R24, -RZ, R0.H0_H0 ;  /* 0x20000000ff187230 */ /* 0x000fe20000004100 */
[----:B------:R-:W-:Y:S01]  /*ed10*/  SHF.R.U32.HI R23, RZ, 0x10, R67 ;  /* 0x00000010ff177819 */ /* 0x000fe20000011643 */
[----:B------:R-:W-:Y:S01]  /*ed20*/  HADD2.F32 R0, -RZ, R79.H0_H0 ;  /* 0x2000004fff007230 */ /* 0x000fe20000004100 */
[----:B------:R-:W-:Y:S01]  /*ed30*/  SHF.R.U64 R27, R60, 0x10, R61 ;  /* 0x000000103c1b7819 */ /* 0x000fe2000000123d */
[----:B------:R-:W-:Y:S01]  /*ed40*/  HADD2.F32 R39, -RZ, R21.H0_H0 ;  /* 0x20000015ff277230 */ /* 0x000fe20000004100 */
        /* <DEDUP_REMOVED lines=21> */
[----:B------:R-:W-:Y:S02]  /*eea0*/  HADD2.F32 R11, -RZ, R10.H1_H1 ;  /* 0x3000000aff0b7230 */ /* 0x000fe40000004100 */
[--C-:B------:R-:W-:Y:S02]  /*eeb0*/  HADD2.F32 R17, -RZ, R6.reuse.H0_H0 ;  /* 0x20000006ff117230 */ /* 0x100fe40000004100 */
[----:B------:R-:W-:Y:S01]  /*eec0*/  HADD2.F32 R19, -RZ, R6.H1_H1 ;  /* 0x30000006ff137230 */ /* 0x000fe20000004100 */
[----:B------:R-:W-:Y:S01]  /*eed0*/  FMUL.FTZ R6, R14, R2 ;  /* 0x000000020e067220 */ /* 0x000fe20000410000 */
[----:B------:R-:W-:Y:S01]  /*eee0*/  HADD2.F32 R10, -RZ, R78.H1_H1 ;  /* 0x3000004eff0a7230 */ /* 0x000fe20000004100 */
        /* <DEDUP_REMOVED lines=16> */
[C---:B------:R-:W-:Y:S01]  /*eff0*/  FFMA.FTZ R26, R7.reuse, R38, R4 ;  /* 0x00000026071a7223 */ /* 0x040fe20000010004 */
[----:B------:R-:W-:Y:S01]  /*f000*/  HADD2.F32 R9, -RZ, R33.H0_H0 ;  /* 0x20000021ff097230 */ /* 0x000fe20000004100 */
[----:B------:R-:W-:Y:S01]  /*f010*/  FMUL.FTZ R22, R7, R22 ;  /* 0x0000001607167220 */ /* 0x000fe20000410000 */
        /* <DEDUP_REMOVED lines=9> */
[----:B------:R-:W-:Y:S01]  /*f0b0*/  FFMA.FTZ R23, R11, R33, R4 ;  /* 0x000000210b177223 */ /* 0x000fe20000010004 */
[----:B------:R-:W-:Y:S01]  /*f0c0*/  F2FP.PACK_AB R4, R12, R25 ;  /* 0x000000190c04723e */ /* 0x000fe200000000ff */
[----:B------:R-:W-:Y:S02]  /*f0d0*/  FFMA.FTZ R8, R18, R3, -R21 ;  /* 0x0000000312087223 */ /* 0x000fe40000010815 */
[----:B------:R-:W-:Y:S02]  /*f0e0*/  FFMA.FTZ R10, R14, R10, -R32 ;  /* 0x0000000a0e0a7223 */ /* 0x000fe40000010820 */
[----:B------:R-:W-:Y:S02]  /*f0f0*/  FFMA.FTZ R9, R13, R39, -R28 ;  /* 0x000000270d097223 */ /* 0x000fe4000001081c */
[----:B------:R-:W-:-:S02]  /*f100*/  FFMA.FTZ R11, R16, R6, -R24 ;  /* 0x00000006100b7223 */ /* 0x000fc40000010818 */
        /* <DEDUP_REMOVED lines=8> */
[----:B------:R-:W-:Y:S02]  /*f190*/  F2FP.PACK_AB R8, R0, R8 ;  /* 0x000000080008723e */ /* 0x000fe400000000ff */
[----:B------:R-:W-:-:S02]  /*f1a0*/  F2FP.PACK_AB R10, R2, R3 ;  /* 0x00000003020a723e */ /* 0x000fc400000000ff */
[----:B------:R-:W-:-:S03]  /*f1b0*/  F2FP.PACK_AB R6, R23, R27 ;  /* 0x0000001b1706723e */ /* 0x000fc600000000ff */
[----:B------:R1:W-:Y:S04]  /*f1c0*/  STS.128 [R31], R8 ;  /* 0x000000081f007388 */ /* 0x0003e80000000c00 */
[----:B------:R1:W-:Y:S02]  /*f1d0*/  STS.128 [R29+0x100], R4 ;  /* 0x000100041d007388 */ /* 0x0003e40000000c00 */
.L_x_1218:
[----:B------:R-:W-:Y:S05]  /*f1e0*/  BSYNC B2 ;  /* 0x0000000000027941 */ /* 0x000fea0003800000 */
.L_x_1196:
[----:B-----5:R-:W3:Y:S01]  /*f1f0*/  S2R R145, SR_TID.X ;  /* 0x0000000000917919 */ /* 0x020ee20000002100 */
[----:B-1----:R-:W-:Y:S01]  /*f200*/  IMAD R4, R82, c[0x0][0x208], RZ ;  /* 0x0000820052047a24 */ /* 0x002fe200078e02ff */
[----:B------:R-:W-:Y:S01]  /*f210*/  MOV R5, R85 ;  /* 0x0000005500057202 */ /* 0x000fe20000000f00 */
[C---:B------:R-:W-:Y:S01]  /*f220*/  IMAD.WIDE.U32 R2, R144.reuse, c[0x0][0x208], RZ ;  /* 0x0000820090027a25 */ /* 0x040fe200078e00ff */
[----:B------:R-:W-:Y:S01]  /*f230*/  SEL R8, RZ, 0x2, P5 ;  /* 0x00000002ff087807 */ /* 0x000fe20002800000 */
[----:B------:R-:W-:Y:S01]  /*f240*/  BAR.SYNC.DEFER_BLOCKING 0x0 ;  /* 0x0000000000007b1d */ /* 0x000fe20000010000 */
[----:B------:R-:W-:Y:S01]  /*f250*/  LOP3.LUT P2, RZ, R147, 0x2, RZ, 0xc0, !PT ;  /* 0x0000000293ff7812 */ /* 0x000fe2000784c0ff */
[----:B------:R-:W-:Y:S01]  /*f260*/  IMAD R4, R144, c[0x0][0x20c], R4 ;  /* 0x0000830090047a24 */ /* 0x000fe200078e0204 */
[----:B------:R-:W-:-:S03]  /*f270*/  IADD3 R199, R194, 0x20, RZ ;  /* 0x00000020c2c77810 */ /* 0x000fc60007ffe0ff */
[----:B------:R-:W-:Y:S01]  /*f280*/  UMOV UR8, 0x6 ;  /* 0x0000000600087882 */ /* 0x000fe20000000000 */
[----:B------:R-:W-:Y:S01]  /*f290*/  IADD3 R6, R3, R4, RZ ;  /* 0x0000000403067210 */ /* 0x000fe20007ffe0ff */
[----:B------:R-:W-:Y:S01]  /*f2a0*/  ULDC.64 UR4, c[0x0][0x208] ;  /* 0x0000820000047ab9 */ /* 0x000fe20000000a00 */
[----:B------:R-:W-:Y:S01]  /*f2b0*/  MOV R4, R86 ;  /* 0x0000005600047202 */ /* 0x000fe20000000f00 */
[----:B------:R-:W-:Y:S01]  /*f2c0*/  USHF.L.U64.HI UR5, UR4, UR8, UR5 ;  /* 0x0000000804057299 */ /* 0x000fe20008010205 */
[----:B------:R-:W-:Y:S01]  /*f2d0*/  BSSY B0, `(.L_x_1231) ;  /* 0x00001a1000007945 */ /* 0x000fe20003800000 */
[----:B------:R-:W-:Y:S01]  /*f2e0*/  IMAD R6, R6, 0x70, RZ ;  /* 0x0000007006067824 */ /* 0x000fe200078e02ff */
[----:B------:R-:W-:Y:S01]  /*f2f0*/  USHF.L.U32 UR4, UR4, 0x6, URZ ;  /* 0x0000000604047899 */ /* 0x000fe2000800063f */
[----:B------:R-:W-:Y:S01]  /*f300*/  IMAD.WIDE.U32 R2, R2, 0x70, R4 ;  /* 0x0000007002027825 */ /* 0x000fe200078e0004 */
[----:B------:R-:W-:Y:S02]  /*f310*/  IADD3 R4, R84, R8, RZ ;  /* 0x0000000854047210 */ /* 0x000fe40007ffe0ff */
[----:B------:R-:W-:-:S02]  /*f320*/  @P2 IADD3 R199, R194, -0x20, RZ ;  /* 0xffffffe0c2c72810 */ /* 0x000fc40007ffe0ff */
[-C--:B---3--:R-:W-:Y:S02]  /*f330*/  LEA.HI R0, R214, R145.reuse, RZ, 0x4 ;  /* 0x00000091d6007211 */ /* 0x088fe400078f20ff */
[----:B------:R-:W-:Y:S02]  /*f340*/  LEA R8, P0, R2, c[0x0][0x1f8], 0x1 ;  /* 0x00007e0002087a11 */ /* 0x000fe400078008ff */
[----:B------:R-:W-:Y:S01]  /*f350*/  LOP3.LUT R0, R0, 0xfffffff0, RZ, 0xc0, !PT ;  /* 0xfffffff000007812 */ /* 0x000fe200078ec0ff */
[----:B------:R-:W-:Y:S01]  /*f360*/  LDSM.16.M88.4 R132, [R213] ;  /* 0x00000000d584783b */ /* 0x000fe20000000200 */
[----:B------:R-:W-:Y:S02]  /*f370*/  IADD3 R3, R3, R6, RZ ;  /* 0x0000000603037210 */ /* 0x000fe40007ffe0ff */
[----:B------:R-:W-:Y:S01]  /*f380*/  IADD3 R0, -R0, R145, RZ ;  /* 0x0000009100007210 */ /* 0x000fe20007ffe1ff */
[----:B------:R-:W-:Y:S01]  /*f390*/  LDSM.16.M88.4 R172, [R213+0x4000] ;  /* 0x00400000d5ac783b */ /* 0x000fe20000000200 */
[----:B------:R-:W-:-:S02]  /*f3a0*/  LEA.HI.X R9, R2, c[0x0][0x1fc], R3, 0x1, P0 ;  /* 0x00007f0002097a11 */ /* 0x000fc400000f0c03 */
[----:B------:R-:W-:Y:S02]  /*f3b0*/  SHF.R.S32.HI R7, RZ, 0x1f, R0 ;  /* 0x0000001fff077819 */ /* 0x000fe40000011400 */
[----:B------:R-:W-:Y:S02]  /*f3c0*/  MOV R3, 0x40 ;  /* 0x0000004000037802 */ /* 0x000fe40000000f00 */
[----:B------:R-:W-:Y:S02]  /*f3d0*/  LEA.HI R5, R7, R0, RZ, 0x3 ;  /* 0x0000000007057211 */ /* 0x000fe400078f18ff */
[----:B------:R-:W-:Y:S02]  /*f3e0*/  ISETP.GT.AND P3, PT, R145, 0x7f, PT ;  /* 0x0000007f9100780c */ /* 0x000fe40003f64270 */
[----:B------:R-:W-:Y:S02]  /*f3f0*/  LOP3.LUT R5, R5, 0xfffffff8, RZ, 0xc0, !PT ;  /* 0xfffffff805057812 */ /* 0x000fe400078ec0ff */
[----:B------:R-:W-:-:S02]  /*f400*/  LOP3.LUT P2, RZ, R4, 0x2, RZ, 0xc0, !PT ;  /* 0x0000000204ff7812 */ /* 0x000fc4000784c0ff */
[----:B------:R-:W-:Y:S02]  /*f410*/  IADD3 R0, R0, -R5, RZ ;  /* 0x8000000500007210 */ /* 0x000fe40007ffe0ff */
[----:B------:R-:W-:Y:S02]  /*f420*/  IADD3 R212, R199, 0x3000, RZ ;  /* 0x00003000c7d47810 */ /* 0x000fe40007ffe0ff */
[C---:B------:R-:W-:Y:S02]  /*f430*/  LOP3.LUT P0, RZ, R0.reuse, 0x2, RZ, 0xc0, !PT ;  /* 0x0000000200ff7812 */ /* 0x040fe4000780c0ff */
[----:B------:R-:W-:Y:S02]  /*f440*/  LOP3.LUT P1, RZ, R0, 0x4, RZ, 0xc0, !PT ;  /* 0x0000000400ff7812 */ /* 0x000fe4000782c0ff */
[----:B------:R-:W-:Y:S02]  /*f450*/  MOV R0, 0x20 ;  /* 0x0000002000007802 */ /* 0x000fe40000000f00 */
[----:B------:R-:W-:-:S02]  /*f460*/  SEL R3, R3, 0xffffffc0, !P1 ;  /* 0xffffffc003037807 */ /* 0x000fc40004800000 */
[----:B------:R-:W-:Y:S02]  /*f470*/  SEL R0, R0, 0xffffffe0, !P0 ;  /* 0xffffffe000007807 */ /* 0x000fe40004000000 */
[CC--:B------:R-:W-:Y:S02]  /*f480*/  IADD3 R2, R213.reuse, R3.reuse, RZ ;  /* 0x00000003d5027210 */ /* 0x0c0fe40007ffe0ff */
[----:B------:R-:W-:Y:S02]  /*f490*/  IADD3 R0, R213, R0, RZ ;  /* 0x00000000d5007210 */ /* 0x000fe40007ffe0ff */
[----:B------:R-:W-:Y:S01]  /*f4a0*/  IADD3 R6, P0, R8, UR4, RZ ;  /* 0x0000000408067c10 */ /* 0x000fe2000ff1e0ff */
[----:B------:R-:W-:Y:S01]  /*f4b0*/  LDSM.16.M88.4 R164, [R2] ;  /* 0x0000000002a4783b */ /* 0x000fe20000000200 */
[----:B------:R-:W-:Y:S02]  /*f4c0*/  IADD3 R3, R0, R3, RZ ;  /* 0x0000000300037210 */ /* 0x000fe40007ffe0ff */
[----:B------:R-:W-:Y:S01]  /*f4d0*/  LOP3.LUT P1, RZ, R4, 0x1, RZ, 0xc0, !PT ;  /* 0x0000000104ff7812 */ /* 0x000fe2000782c0ff */
[----:B------:R-:W-:Y:S01]  /*f4e0*/  LDSM.16.M88.4 R136, [R0] ;  /* 0x000000000088783b */ /* 0x000fe20000000200 */
[----:B------:R-:W-:-:S02]  /*f4f0*/  IADD3.X R7, R9, UR5, RZ, P0, !PT ;  /* 0x0000000509077c10 */ /* 0x000fc400087fe4ff */
[----:B------:R-:W-:Y:S01]  /*f500*/  IADD3 R4, P0, R6, UR4, RZ ;  /* 0x0000000406047c10 */ /* 0x000fe2000ff1e0ff */
[----:B------:R1:W-:Y:S01]  /*f510*/  LDSM.16.M88.4 R176, [R0+0x4000] ;  /* 0x0040000000b0783b */ /* 0x0003e20000000200 */
[----:B------:R-:W-:Y:S02]  /*f520*/  IADD3 R211, R199, 0x2800, RZ ;  /* 0x00002800c7d37810 */ /* 0x000fe40007ffe0ff */
[----:B------:R-:W-:Y:S01]  /*f530*/  IADD3.X R5, R7, UR5, RZ, P0, !PT ;  /* 0x0000000507057c10 */ /* 0x000fe200087fe4ff */
[----:B------:R3:W-:Y:S01]  /*f540*/  LDSM.16.M88.4 R180, [R2+0x4000] ;  /* 0x0040000002b4783b */ /* 0x0007e20000000200 */
[----:B------:R-:W-:Y:S02]  /*f550*/  @!P3 IADD3 R10, P0, R4, UR4, RZ ;  /* 0x00000004040abc10 */ /* 0x000fe4000ff1e0ff */
[----:B------:R-:W-:Y:S01]  /*f560*/  IADD3 R210, R199, 0x2000, RZ ;  /* 0x00002000c7d27810 */ /* 0x000fe20007ffe0ff */
[----:B------:R-:W-:Y:S01]  /*f570*/  LDSM.16.M88.4 R168, [R3] ;  /* 0x0000000003a8783b */ /* 0x000fe20000000200 */
[----:B--2---:R-:W-:-:S02]  /*f580*/  @!P3 IADD3.X R11, R5, UR5, RZ, P0, !PT ;  /* 0x00000005050bbc10 */ /* 0x004fc400087fe4ff */
[C---:B------:R-:W-:Y:S01]  /*f590*/  IADD3 R209, R199.reuse, 0x1800, RZ ;  /* 0x00001800c7d17810 */ /* 0x040fe20007ffe0ff */
[----:B------:R-:W-:Y:S01]  /*f5a0*/  LDSM.16.M88.4 R184, [R3+0x4000] ;  /* 0x0040000003b8783b */ /* 0x000fe20000000200 */
[C---:B------:R-:W-:Y:S02]  /*f5b0*/  IADD3 R208, R199.reuse, 0x1000, RZ ;  /* 0x00001000c7d07810 */ /* 0x040fe40007ffe0ff */
[C---:B------:R-:W-:Y:S01]  /*f5c0*/  IADD3 R207, R199.reuse, 0x800, RZ ;  /* 0x00000800c7cf7810 */ /* 0x040fe20007ffe0ff */
[----:B------:R-:W-:Y:S01]  /*f5d0*/  BAR.SYNC.DEFER_BLOCKING 0x0 ;  /* 0x0000000000007b1d */ /* 0x000fe20000010000 */
[C---:B------:R-:W-:Y:S02]  /*f5e0*/  IADD3 R206, R199.reuse, 0x3800, RZ ;  /* 0x00003800c7ce7810 */ /* 0x040fe40007ffe0ff */
[C---:B------:R-:W-:Y:S02]  /*f5f0*/  IADD3 R205, R199.reuse, 0x6800, RZ ;  /* 0x00006800c7cd7810 */ /* 0x040fe40007ffe0ff */
[----:B------:R-:W-:-:S02]  /*f600*/  IADD3 R204, R199, 0x6000, RZ ;  /* 0x00006000c7cc7810 */ /* 0x000fc40007ffe0ff */
[----:B-1----:R-:W-:Y:S02]  /*f610*/  MOV R0, 0x40 ;  /* 0x0000004000007802 */ /* 0x002fe40000000f00 */
[----:B------:R-:W-:Y:S02]  /*f620*/  IADD3 R203, R199, 0x5800, RZ ;  /* 0x00005800c7cb7810 */ /* 0x000fe40007ffe0ff */
[----:B---3--:R-:W-:Y:S02]  /*f630*/  IADD3 R2, R83, R151, -R110 ;  /* 0x0000009753027210 */ /* 0x008fe40007ffe86e */
[C---:B------:R-:W-:Y:S02]  /*f640*/  IADD3 R202, R199.reuse, 0x5000, RZ ;  /* 0x00005000c7ca7810 */ /* 0x040fe40007ffe0ff */
[----:B------:R-:W-:Y:S02]  /*f650*/  ISETP.LT.OR P0, PT, R2, 0x1, !P1 ;  /* 0x000000010200780c */ /* 0x000fe40004f01670 */
[----:B------:R-:W-:-:S02]  /*f660*/  IADD3 R201, R199, 0x4800, RZ ;  /* 0x00004800c7c97810 */ /* 0x000fc40007ffe0ff */
[----:B------:R-:W-:Y:S01]  /*f670*/  IADD3 R200, R199, 0x4000, RZ ;  /* 0x00004000c7c87810 */ /* 0x000fe20007ffe0ff */
[----:B------:R-:W-:-:S04]  /*f680*/  DEPBAR.LE SB0, 0x0 ;  /* 0x000080000000791a */ /* 0x000fc80000000000 */
[----:B------:R-:W-:Y:S06]  /*f690*/  BAR.SYNC.DEFER_BLOCKING 0x0 ;  /* 0x0000000000007b1d */ /* 0x000fec0000010000 */
[----:B------:R-:W1:Y:S04]  /*f6a0*/  LDSM.16.M88.4 R20, [R194] ;  /* 0x00000000c214783b */ /* 0x000e680000000200 */
[----:B------:R-:W-:Y:S04]  /*f6b0*/  LDSM.16.M88.4 R16, [R194+0x800] ;  /* 0x00080000c210783b */ /* 0x000fe80000000200 */
[----:B------:R-:W2:Y:S04]  /*f6c0*/  LDSM.16.M88.4 R12, [R194+0x1000] ;  /* 0x00100000c20c783b */ /* 0x000ea80000000200 */
[----:B------:R-:W3:Y:S04]  /*f6d0*/  LDSM.16.M88.4 R32, [R194+0x1800] ;  /* 0x00180000c220783b */ /* 0x000ee80000000200 */
[----:B------:R-:W4:Y:S04]  /*f6e0*/  LDSM.16.M88.4 R52, [R194+0x2000] ;  /* 0x00200000c234783b */ /* 0x000f280000000200 */
[----:B------:R-:W-:Y:S04]  /*f6f0*/  LDSM.16.M88.4 R76, [R194+0x2800] ;  /* 0x00280000c24c783b */ /* 0x000fe80000000200 */
[----:B------:R-:W-:Y:S04]  /*f700*/  LDSM.16.M88.4 R92, [R194+0x3000] ;  /* 0x00300000c25c783b */ /* 0x000fe80000000200 */
[----:B------:R-:W3:Y:S04]  /*f710*/  LDSM.16.M88.4 R56, [R199] ;  /* 0x00000000c738783b */ /* 0x000ee80000000200 */
[----:B------:R-:W-:Y:S04]  /*f720*/  LDSM.16.M88.4 R72, [R199+0x800] ;  /* 0x00080000c748783b */ /* 0x000fe80000000200 */
[----:B------:R-:W3:Y:S04]  /*f730*/  LDSM.16.M88.4 R64, [R199+0x1000] ;  /* 0x00100000c740783b */ /* 0x000ee80000000200 */
[----:B------:R-:W3:Y:S01]  /*f740*/  LDSM.16.M88.4 R60, [R199+0x1800] ;  /* 0x00180000c73c783b */ /* 0x000ee20000000200 */
[C---:B-1----:R-:W-:Y:S03]  /*f750*/  HMMA.16816.F32 R48, R132.reuse, R20, RZ ;  /* 0x000000148430723c */ /* 0x042fe600000018ff */
[----:B------:R-:W1:Y:S04]  /*f760*/  LDSM.16.M88.4 R96, [R199+0x2000] ;  /* 0x00200000c760783b */ /* 0x000e680000000200 */
[----:B------:R-:W-:Y:S01]  /*f770*/  LDSM.16.M88.4 R116, [R199+0x2800] ;  /* 0x00280000c774783b */ /* 0x000fe20000000200 */
[C---:B--2---:R-:W-:Y:S03]  /*f780*/  HMMA.16816.F32 R28, R132.reuse, R12, RZ ;  /* 0x0000000c841c723c */ /* 0x044fe600000018ff */
[----:B------:R-:W-:Y:S04]  /*f790*/  LDSM.16.M88.4 R120, [R199+0x3000] ;  /* 0x00300000c778783b */ /* 0x000fe80000000200 */
[----:B------:R-:W-:Y:S01]  /*f7a0*/  @!PT LDS RZ, [RZ] ;  /* 0x00000000fffff984 */ /* 0x000fe20000000800 */
[----:B------:R-:W-:Y:S01]  /*f7b0*/  @!PT LDS RZ, [RZ] ;  /* 0x00000000fffff984 */ /* 0x000fe20000000800 */
[----:B------:R-:W-:Y:S01]  /*f7c0*/  @!PT LDS RZ, [RZ] ;  /* 0x00000000fffff984 */ /* 0x000fe20000000800 */
[----:B------:R2:W-:Y:S01]  /*f7d0*/  LDGSTS.E.BYPASS.LTC128B.128 [R215+0x100], [R8.64], !P0 ;  /* 0x0010000008d77fae */ /* 0x0005e2000c101d46 */
[C---:B------:R-:W-:Y:S01]  /*f7e0*/  ISETP.LT.OR P0, PT, R2.reuse, 0x1, !P2 ;  /* 0x000000010200780c */ /* 0x040fe20005701670 */
[C---:B------:R-:W-:Y:S08]  /*f7f0*/  HMMA.16816.F32 R44, R132.reuse, R22, RZ ;  /* 0x00000016842c723c */ /* 0x040ff000000018ff */
[----:B------:R-:W-:Y:S04]  /*f800*/  HMMA.16816.F32 R40, R132, R16, RZ ;  /* 0x000000108428723c */ /* 0x000fe800000018ff */
[----:B------:R2:W-:Y:S01]  /*f810*/  LDGSTS.E.BYPASS.LTC128B.128 [R215+0x3900], [R8.64+0x80], !P0 ;  /* 0x0390008008d77fae */ /* 0x0005e2000c101d46 */
[----:B------:R-:W-:-:S02]  /*f820*/  ISETP.LT.OR P0, PT, R2, 0x21, !P1 ;  /* 0x000000210200780c */ /* 0x000fc40004f01670 */
[C---:B------:R-:W-:Y:S01]  /*f830*/  ISETP.LT.OR P1, PT, R2.reuse, 0x41, !P1 ;  /* 0x000000410200780c */ /* 0x040fe20004f21670 */
[C---:B------:R-:W-:Y:S08]  /*f840*/  HMMA.16816.F32 R36, R132.reuse, R18, RZ ;  /* 0x000000128424723c */ /* 0x040ff000000018ff */
[----:B------:R-:W-:Y:S02]  /*f850*/  HMMA.16816.F32 R24, R132, R14, RZ ;  /* 0x0000000e8418723c */ /* 0x000fe400000018ff */
[----:B------:R1:W-:Y:S01]  /*f860*/  LDGSTS.E.BYPASS.LTC128B.128 [R215+0x1100], [R6.64], !P0 ;  /* 0x0110000006d77fae */ /* 0x0003e2000c101d46 */
[----:B------:R-:W-:-:S02]  /*f870*/  ISETP.LT.OR P0, PT, R2, 0x21, !P2 ;  /* 0x000000210200780c */ /* 0x000fc40005701670 */
[----:B------:R-:W-:-:S03]  /*f880*/  ISETP.LT.OR P2, PT, R2, 0x41, !P2 ;  /* 0x000000410200780c */ /* 0x000fc60005741670 */
[C---:B---3--:R-:W-:Y:S08]  /*f890*/  HMMA.16816.F32 R20, R132.reuse, R32, RZ ;  /* 0x000000208414723c */ /* 0x048ff000000018ff */
[----:B------:R1:W-:Y:S01]  /*f8a0*/  LDGSTS.E.BYPASS.LTC128B.128 [R215+0x4900], [R6.64+0x80], !P0 ;  /* 0x0490008006d77fae */ /* 0x0003e2000c101d46 */
[----:B------:R-:W-:Y:S01]  /*f8b0*/  LOP3.LUT P0, RZ, R147, 0x4, RZ, 0xc0, !PT ;  /* 0x0000000493ff7812 */ /* 0x000fe2000780c0ff */
[----:B------:R-:W-:Y:S02]  /*f8c0*/  HMMA.16816.F32 R16, R132, R34, RZ ;  /* 0x000000228410723c */ /* 0x000fe400000018ff */
[----:B------:R1:W-:Y:S01]  /*f8d0*/  LDGSTS.E.BYPASS.LTC128B.128 [R215+0x2100], [R4.64], !P1 ;  /* 0x0210000004d77fae */ /* 0x0003e2000c901d46 */
[----:B------:R-:W-:-:S02]  /*f8e0*/  @!P3 ISETP.LT.OR P1, PT, R2, 0x61, P6 ;  /* 0x000000610200b80c */ /* 0x000fc40003721670 */
[----:B------:R-:W-:Y:S01]  /*f8f0*/  SEL R0, R0, 0xffffffc0, !P0 ;  /* 0xffffffc000007807 */ /* 0x000fe20004000000 */
[----:B------:R1:W-:Y:S01]  /*f900*/  LDGSTS.E.BYPASS.LTC128B.128 [R215+0x5900], [R4.64+0x80], !P2 ;  /* 0x0590008004d77fae */ /* 0x0003e2000d101d46 */
[----:B------:R-:W-:Y:S01]  /*f910*/  @!P3 ISETP.LT.OR P0, PT, R2, 0x61, P5 ;  /* 0x000000610200b80c */ /* 0x000fe20002f01670 */
[----:B----4-:R-:W-:Y:S01]  /*f920*/  HMMA.16816.F32 R12, R132, R52, RZ ;  /* 0x00000034840c723c */ /* 0x010fe200000018ff */
[-C--:B------:R-:W-:Y:S02]  /*f930*/  IADD3 R193, R194, R0.reuse, RZ ;  /* 0x00000000c2c17210 */ /* 0x080fe40007ffe0ff */
[----:B------:R-:W-:-:S05]  /*f940*/  IADD3 R192, R199, R0, RZ ;  /* 0x00000000c7c07210 */ /* 0x000fca0007ffe0ff */
[----:B------:R2:W-:Y:S01]  /*f950*/  @!P3 LDGSTS.E.BYPASS.LTC128B.128 [R216+0x3100], [R10.64], !P1 ;  /* 0x031000000ad8bfae */ /* 0x0005e2000c901d46 */
[----:B------:R-:W-:Y:S03]  /*f960*/  HMMA.16816.F32 R48, R136, R56, R48 ;  /* 0x000000388830723c */ /* 0x000fe60000001830 */
[----:B------:R2:W-:Y:S01]  /*f970*/  @!P3 LDGSTS.E.BYPASS.LTC128B.128 [R216+0x6900], [R10.64+0x80], !P0 ;  /* 0x069000800ad8bfae */ /* 0x0005e2000c101d46 */
[----:B------:R-:W-:-:S03]  /*f980*/  ISETP.GT.AND P0, PT, R144, R150, PT ;  /* 0x000000969000720c */ /* 0x000fc60003f04270 */
[----:B------:R-:W3:Y:S01]  /*f990*/  LDSM.16.M88.4 R80, [R193] ;  /* 0x00000000c150783b */ /* 0x000ee20000000200 */
[----:B------:R-:W-:Y:S03]  /*f9a0*/  HMMA.16816.F32 R104, R136, R64, R28 ;  /* 0x000000408868723c */ /* 0x000fe6000000181c */
[----:B------:R-:W4:Y:S04]  /*f9b0*/  LDSM.16.M88.4 R28, [R192] ;  /* 0x00000000c01c783b */ /* 0x000f280000000200 */
[----:B------:R-:W2:Y:S01]  /*f9c0*/  LDSM.16.M88.4 R32, [R193+0x800] ;  /* 0x00080000c120783b */ /* 0x000ea20000000200 */
[----:B-1----:R-:W-:Y:S03]  /*f9d0*/  HMMA.16816.F32 R4, R132, R94, RZ ;  /* 0x0000005e8404723c */ /* 0x002fe600000018ff */
[----:B------:R-:W0:Y:S05]  /*f9e0*/  LDGDEPBAR ;  /* 0x00000000000079af */ /* 0x000e2a0000000000 */
[C---:B------:R-:W-:Y:S08]  /*f9f0*/  HMMA.16816.F32 R84, R136.reuse, R58, R44 ;  /* 0x0000003a8854723c */ /* 0x040ff0000000182c */
[C---:B------:R-:W-:Y:S08]  /*fa00*/  HMMA.16816.F32 R88, R136.reuse, R60, R20 ;  /* 0x0000003c8858723c */ /* 0x040ff00000001814 */
[C---:B------:R-:W-:Y:S08]  /*fa10*/  HMMA.16816.F32 R112, R136.reuse, R62, R16 ;  /* 0x0000003e8870723c */ /* 0x040ff00000001810 */
[C---:B------:R-:W-:Y:S08]  /*fa20*/  HMMA.16816.F32 R60, R136.reuse, R96, R12 ;  /* 0x00000060883c723c */ /* 0x040ff0000000180c */
[----:B------:R-:W-:Y:S01]  /*fa30*/  HMMA.16816.F32 R100, R136, R66, R24 ;  /* 0x000000428864723c */ /* 0x000fe20000001818 */
[----:B------:R-:W-:Y:S07]  /*fa40*/  LDSM.16.M88.4 R64, [R199+0x3800] ;  /* 0x00380000c740783b */ /* 0x000fee0000000200 */
[----:B------:R-:W-:Y:S08]  /*fa50*/  HMMA.16816.F32 R12, R132, R78, RZ ;  /* 0x0000004e840c723c */ /* 0x000ff000000018ff */
[----:B---3--:R-:W-:Y:S01]  /*fa60*/  HMMA.16816.F32 R24, R164, R80, R48 ;  /* 0x00000050a418723c */ /* 0x008fe20000001830 */
[----:B------:R-:W-:Y:S07]  /*fa70*/  LDSM.16.M88.4 R48, [R194+0x3800] ;  /* 0x00380000c230783b */ /* 0x000fee0000000200 */
[----:B------:R-:W-:Y:S01]  /*fa80*/  HMMA.16816.F32 R108, R136, R72, R40 ;  /* 0x00000048886c723c */ /* 0x000fe20000001828 */
[----:B------:R-:W1:Y:S07]  /*fa90*/  LDSM.16.M88.4 R40, [R193+0x1000] ;  /* 0x00100000c128783b */ /* 0x000e6e0000000200 */
[C---:B--2---:R-:W-:Y:S08]  /*faa0*/  HMMA.16816.F32 R8, R132.reuse, R92, RZ ;  /* 0x0000005c8408723c */ /* 0x044ff000000018ff */
[----:B------:R-:W-:Y:S01]  /*fab0*/  HMMA.16816.F32 R16, R132, R76, RZ ;  /* 0x0000004c8410723c */ /* 0x000fe200000018ff */
[----:B------:R-:W-:Y:S07]  /*fac0*/  LDSM.16.M88.4 R76, [R192+0x1000] ;  /* 0x00100000c04c783b */ /* 0x000fee0000000200 */
[----:B------:R-:W-:Y:S08]  /*fad0*/  HMMA.16816.F32 R124, R136, R122, R4 ;  /* 0x0000007a887c723c */ /* 0x000ff00000001804 */
[----:B------:R-:W-:Y:S01]  /*fae0*/  HMMA.16816.F32 R20, R132, R54, RZ ;  /* 0x000000368414723c */ /* 0x000fe200000018ff */
[----:B------:R-:W-:Y:S07]  /*faf0*/  LDSM.16.M88.4 R52, [R193+0x1800] ;  /* 0x00180000c134783b */ /* 0x000fee0000000200 */
[----:B------:R-:W-:Y:S01]  /*fb00*/  HMMA.16816.F32 R4, R164, R82, R84 ;  /* 0x00000052a404723c */ /* 0x000fe20000001854 */
[----:B------:R-:W-:Y:S07]  /*fb10*/  LDSM.16.M88.4 R80, [R194+0x4000] ;  /* 0x00400000c250783b */ /* 0x000fee0000000200 */
[C---:B------:R-:W-:Y:S01]  /*fb20*/  HMMA.16816.F32 R72, R136.reuse, R74, R36 ;  /* 0x0000004a8848723c */ /* 0x040fe20000001824 */
[----:B------:R-:W2:Y:S07]  /*fb30*/  LDSM.16.M88.4 R36, [R192+0x800] ;  /* 0x00080000c024783b */ /* 0x000eae0000000200 */
[----:B------:R-:W-:Y:S08]  /*fb40*/  HMMA.16816.F32 R128, R136, R118, R12 ;  /* 0x000000768880723c */ /* 0x000ff0000000180c */
[----:B----4-:R-:W-:Y:S08]  /*fb50*/  HMMA.16816.F32 R12, R168, R28, R24 ;  /* 0x0000001ca80c723c */ /* 0x010ff00000001818 */
[C---:B------:R-:W-:Y:S01]  /*fb60*/  HMMA.16816.F32 R140, R136.reuse, R120, R8 ;  /* 0x00000078888c723c */ /* 0x040fe20000001808 */
[----:B------:R-:W3:Y:S07]  /*fb70*/  LDSM.16.M88.4 R8, [R193+0x2000] ;  /* 0x00200000c108783b */ /* 0x000eee0000000200 */
[----:B------:R-:W-:Y:S08]  /*fb80*/  HMMA.16816.F32 R44, R136, R116, R16 ;  /* 0x00000074882c723c */ /* 0x000ff00000001810 */
[----:B------:R-:W-:Y:S08]  /*fb90*/  HMMA.16816.F32 R16, R164, R32, R108 ;  /* 0x00000020a410723c */ /* 0x000ff0000000186c */
[----:B------:R-:W-:Y:S01]  /*fba0*/  HMMA.16816.F32 R56, R136, R98, R20 ;  /* 0x000000628838723c */ /* 0x000fe20000001814 */
[----:B------:R-:W4:Y:S04]  /*fbb0*/  LDSM.16.M88.4 R20, [R193+0x2800] ;  /* 0x00280000c114783b */ /* 0x000f280000000200 */
[----:B------:R-:W-:Y:S03]  /*fbc0*/  LDSM.16.M88.4 R96, [R193+0x3800] ;  /* 0x00380000c160783b */ /* 0x000fe60000000200 */
[C---:B-1----:R-:W-:Y:S01]  /*fbd0*/  HMMA.16816.F32 R92, R164.reuse, R40, R104 ;  /* 0x00000028a45c723c */ /* 0x042fe20000001868 */
[----:B------:R-:W-:Y:S07]  /*fbe0*/  LDSM.16.M88.4 R104, [R192+0x3800] ;  /* 0x00380000c068783b */ /* 0x000fee0000000200 */
[----:B------:R-:W-:Y:S01]  /*fbf0*/  HMMA.16816.F32 R116, R164, R42, R100 ;  /* 0x0000002aa474723c */ /* 0x000fe20000001864 */
[----:B------:R-:W1:Y:S07]  /*fc00*/  LDSM.16.M88.4 R40, [R193+0x3000] ;  /* 0x00300000c128783b */ /* 0x000e6e0000000200 */
[----:B------:R-:W-:Y:S08]  /*fc10*/  HMMA.16816.F32 R4, R168, R30, R4 ;  /* 0x0000001ea804723c */ /* 0x000ff00000001804 */
[----:B------:R-:W-:Y:S08]  /*fc20*/  HMMA.16816.F32 R12, R172, R48, R12 ;  /* 0x00000030ac0c723c */ /* 0x000ff0000000180c */
[----:B------:R-:W-:Y:S01]  /*fc30*/  HMMA.16816.F32 R72, R164, R34, R72 ;  /* 0x00000022a448723c */ /* 0x000fe20000001848 */
[----:B------:R-:W-:Y:S07]  /*fc40*/  LDSM.16.M88.4 R32, [R192+0x2800] ;  /* 0x00280000c020783b */ /* 0x000fee0000000200 */
[----:B--2---:R-:W-:Y:S08]  /*fc50*/  HMMA.16816.F32 R16, R168, R36, R16 ;  /* 0x00000024a810723c */ /* 0x004ff00000001810 */
[----:B---3--:R-:W-:Y:S01]  /*fc60*/  HMMA.16816.F32 R100, R164, R10, R56 ;  /* 0x0000000aa464723c */ /* 0x008fe20000001838 */
[----:B------:R-:W2:Y:S07]  /*fc70*/  LDSM.16.M88.4 R56, [R192+0x3000] ;  /* 0x00300000c038783b */ /* 0x000eae0000000200 */
[----:B------:R-:W-:Y:S01]  /*fc80*/  HMMA.16816.F32 R4, R172, R50, R4 ;  /* 0x00000032ac04723c */ /* 0x000fe20000001804 */
[----:B------:R-:W-:Y:S07]  /*fc90*/  LDSM.16.M88.4 R48, [R192+0x1800] ;  /* 0x00180000c030783b */ /* 0x000fee0000000200 */
[----:B------:R-:W-:Y:S01]  /*fca0*/  HMMA.16816.F32 R120, R164, R52, R88 ;  /* 0x00000034a478723c */ /* 0x000fe20000001858 */
[----:B------:R-:W3:Y:S07]  /*fcb0*/  LDSM.16.M88.4 R88, [R199+0x4000] ;  /* 0x00400000c758783b */ /* 0x000eee0000000200 */
        /* <DEDUP_REMOVED lines=13> */
[----:B------:R-:W-:Y:S01]  /*fd90*/  HMMA.16816.F32 R72, R168, R76, R92 ;  /* 0x0000004ca848723c */ /* 0x000fe2000000185c */
[----:B------:R-:W4:Y:S07]  /*fda0*/  LDSM.16.M88.4 R92, [R193+0x4000] ;  /* 0x00400000c15c783b */ /* 0x000f2e0000000200 */
[----:B------:R-:W-:Y:S08]  /*fdb0*/  HMMA.16816.F32 R4, R180, R96, R12 ;  /* 0x00000060b404723c */ /* 0x000ff0000000180c */
[C---:B------:R-:W-:Y:S08]  /*fdc0*/  HMMA.16816.F32 R40, R168.reuse, R78, R116 ;  /* 0x0000004ea828723c */ /* 0x040ff00000001874 */
[----:B--2---:R-:W-:Y:S08]  /*fdd0*/  HMMA.16816.F32 R116, R168, R56, R24 ;  /* 0x00000038a874723c */ /* 0x004ff00000001818 */
[----:B------:R-:W-:Y:S08]  /*fde0*/  HMMA.16816.F32 R24, R172, R82, R20 ;  /* 0x00000052ac18723c */ /* 0x000ff00000001814 */
[----:B---3--:R-:W-:Y:S08]  /*fdf0*/  HMMA.16816.F32 R20, R176, R88, R16 ;  /* 0x00000058b014723c */ /* 0x008ff00000001810 */
[C---:B------:R-:W-:Y:S08]  /*fe00*/  HMMA.16816.F32 R52, R168.reuse, R48, R120 ;  /* 0x00000030a834723c */ /* 0x040ff00000001878 */
[C---:B------:R-:W-:Y:S08]  /*fe10*/  HMMA.16816.F32 R48, R168.reuse, R50, R112 ;  /* 0x00000032a830723c */ /* 0x040ff00000001870 */
[C---:B------:R-:W-:Y:S08]  /*fe20*/  HMMA.16816.F32 R84, R168.reuse, R32, R84 ;  /* 0x00000020a854723c */ /* 0x040ff00000001854 */
[----:B------:R-:W-:Y:S01]  /*fe30*/  HMMA.16816.F32 R112, R168, R34, R28 ;  /* 0x00000022a870723c */ /* 0x000fe2000000181c */
[----:B------:R-:W2:Y:S04]  /*fe40*/  LDSM.16.M88.4 R32, [R199+0x4800] ;  /* 0x00480000c720783b */ /* 0x000ea80000000200 */
[----:B------:R-:W-:Y:S03]  /*fe50*/  LDSM.16.M88.4 R28, [R199+0x5000] ;  /* 0x00500000c71c783b */ /* 0x000fe60000000200 */
[----:B------:R-:W-:Y:S08]  /*fe60*/  HMMA.16816.F32 R16, R180, R98, R8 ;  /* 0x00000062b410723c */ /* 0x000ff00000001808 */
[----:B------:R-:W-:Y:S01]  /*fe70*/  HMMA.16816.F32 R80, R168, R58, R60 ;  /* 0x0000003aa850723c */ /* 0x000fe2000000183c */
[----:B------:R-:W3:Y:S07]  /*fe80*/  LDSM.16.M88.4 R56, [R192+0x4000] ;  /* 0x00400000c038783b */ /* 0x000eee0000000200 */
[----:B------:R-:W-:Y:S08]  /*fe90*/  HMMA.16816.F32 R4, R184, R104, R4 ;  /* 0x00000068b804723c */ /* 0x000ff00000001804 */
[----:B-1----:R-:W-:Y:S08]  /*fea0*/  HMMA.16816.F32 R12, R172, R36, R72 ;  /* 0x00000024ac0c723c */ /* 0x002ff00000001848 */
[----:B----4-:R-:W-:Y:S08]  /*feb0*/  HMMA.16816.F32 R8, R180, R92, R20 ;  /* 0x0000005cb408723c */ /* 0x010ff00000001814 */
[----:B------:R-:W-:Y:S01]  /*fec0*/  HMMA.16816.F32 R24, R176, R90, R24 ;  /* 0x0000005ab018723c */ /* 0x000fe20000001818 */
[----:B------:R-:W-:-:S04]  /*fed0*/  FMUL.FTZ R0, R4, c[0x0][0x320] ;  /* 0x0000c80004007a20 */ /* 0x000fc80000410000 */
[----:B------:R1:W4:Y:S03]  /*fee0*/  MUFU.TANH R104, R0 ;  /* 0x0000000000687308 */ /* 0x0003260000002400 */
[----:B------:R-:W-:Y:S01]  /*fef0*/  HMMA.16816.F32 R76, R172, R66, R48 ;  /* 0x00000042ac4c723c */ /* 0x000fe20000001830 */
[----:B------:R-:W-:Y:S07]  /*ff00*/  LDSM.16.M88.4 R48, [R193+0x4800] ;  /* 0x00480000c130783b */ /* 0x000fee0000000200 */
[----:B------:R-:W-:Y:S01]  /*ff10*/  HMMA.16816.F32 R16, R184, R106, R16 ;  /* 0x0000006ab810723c */ /* 0x000fe20000001810 */
[----:B-1----:R-:W-:-:S07]  /*ff20*/  FMUL.FTZ R0, R5, c[0x0][0x320] ;  /* 0x0000c80005007a20 */ /* 0x002fce0000410000 */
[C---:B------:R-:W-:Y:S01]  /*ff30*/  HMMA.16816.F32 R108, R168.reuse, R44, R108 ;  /* 0x0000002ca86c723c */ /* 0x040fe2000000186c */
[----:B------:R1:W1:Y:S07]  /*ff40*/  MUFU.TANH R99, R0 ;  /* 0x0000000000637308 */ /* 0x00026e0000002400 */
[----:B------:R-:W-:Y:S08]  /*ff50*/  HMMA.16816.F32 R100, R168, R46, R100 ;  /* 0x0000002ea864723c */ /* 0x000ff00000001864 */
[----:B------:R-:W-:Y:S01]  /*ff60*/  HMMA.16816.F32 R44, R172, R38, R40 ;  /* 0x00000026ac2c723c */ /* 0x000fe20000001828 */
[----:B-1----:R-:W-:Y:S01]  /*ff70*/  FMUL.FTZ R0, R6, c[0x0][0x320] ;  /* 0x0000c80006007a20 */ /* 0x002fe20000410000 */
[----:B------:R-:W1:Y:S03]  /*ff80*/  LDSM.16.M88.4 R40, [R194+0x5800] ;  /* 0x00580000c228783b */ /* 0x000e660000000200 */
[----:B------:R3:W1:Y:S01]  /*ff90*/  MUFU.TANH R106, R0 ;  /* 0x00000000006a7308 */ /* 0x0006620000002400 */
[----:B------:R-:W1:Y:S02]  /*ffa0*/  LDSM.16.M88.4 R36, [R192+0x4800] ;  /* 0x00480000c024783b */ /* 0x000e640000000200 */
[----:B--2---:R-:W-:Y:S08]  /*ffb0*/  HMMA.16816.F32 R12, R176, R32, R12 ;  /* 0x00000020b00c723c */ /* 0x004ff0000000180c */
[----:B------:R-:W-:Y:S01]  /*ffc0*/  HMMA.16816.F32 R72, R172, R64, R52 ;  /* 0x00000040ac48723c */ /* 0x000fe20000001834 */
[----:B------:R-:W2:Y:S01]  /*ffd0*/  LDSM.16.M88.4 R52, [R194+0x6000] ;  /* 0x00600000c234783b */ /* 0x000ea20000000200 */
[----:B---3--:R-:W-:-:S06]  /*ffe0*/  FMUL.FTZ R0, R7, c[0x0][0x320] ;  /* 0x0000c80007007a20 */ /* 0x008fcc0000410000 */
[----:B------:R-:W-:Y:S01]  /*fff0*/  HMMA.16816.F32 R4, R184, R56, R8 ;  /* 0x00000038b804723c */ /* 0x000fe20000001808 */
[----:B------:R3:W1:Y:S07]  /*10000*/  MUFU.TANH R105, R0 ;  /* 0x0000000000697308 */ /* 0x00066e0000002400 */
[----:B------:R-:W-:Y:S08]  /*10010*/  HMMA.16816.F32 R8, R180, R94, R24 ;  /* 0x0000005eb408723c */ /* 0x000ff00000001818 */
[----:B------:R-:W-:Y:S01]  /*10020*/  HMMA.16816.F32 R20, R176, R34, R44 ;  /* 0x00000022b014723c */ /* 0x000fe2000000182c */
[----:B---3--:R-:W-:Y:S01]  /*10030*/  FMUL.FTZ R0, R16, c[0x0][0x320] ;  /* 0x0000c80010007a20 */ /* 0x008fe20000410000 */
[----:B------:R-:W3:Y:S03]  /*10040*/  LDSM.16.M88.4 R32, [R193+0x5000] ;  /* 0x00500000c120783b */ /* 0x000ee60000000200 */
[----:B------:R2:W2:Y:S01]  /*10050*/  MUFU.TANH R96, R0 ;  /* 0x0000000000607308 */ /* 0x0004a20000002400 */
[----:B------:R-:W-:Y:S02]  /*10060*/  LDSM.16.M88.4 R44, [R193+0x5800] ;  /* 0x00580000c12c783b */ /* 0x000fe40000000200 */
[C---:B-1----:R-:W-:Y:S08]  /*10070*/  HMMA.16816.F32 R64, R172.reuse, R40, R108 ;  /* 0x00000028ac40723c */ /* 0x042ff0000000186c */
[----:B------:R-:W-:Y:S01]  /*10080*/  HMMA.16816.F32 R60, R172, R42, R100 ;  /* 0x0000002aac3c723c */ /* 0x000fe20000001864 */
[----:B------:R-:W1:Y:S01]  /*10090*/  LDSM.16.M88.4 R40, [R199+0x5800] ;  /* 0x00580000c728783b */ /* 0x000e620000000200 */
[----:B--2---:R-:W-:-:S04]  /*100a0*/  FMUL.FTZ R0, R17, c[0x0][0x320] ;  /* 0x0000c80011007a20 */ /* 0x004fc80000410000 */
[----:B------:R2:W1:Y:S02]  /*100b0*/  MUFU.TANH R93, R0 ;  /* 0x00000000005d7308 */ /* 0x0004640000002400 */
[----:B--2---:R-:W-:-:S06]  /*100c0*/  FMUL.FTZ R0, R18, c[0x0][0x320] ;  /* 0x0000c80012007a20 */ /* 0x004fcc0000410000 */
[----:B------:R2:W1:Y:S02]  /*100d0*/  MUFU.TANH R98, R0 ;  /* 0x0000000000627308 */ /* 0x0004640000002400 */
[----:B--2---:R-:W-:Y:S02]  /*100e0*/  FMUL.FTZ R0, R19, c[0x0][0x320] ;  /* 0x0000c80013007a20 */ /* 0x004fe40000410000 */
[----:B------:R-:W-:Y:S04]  /*100f0*/  HMMA.16816.F32 R16, R180, R48, R12 ;  /* 0x00000030b410723c */ /* 0x000fe8000000180c */
[----:B------:R2:W1:Y:S04]  /*10100*/  MUFU.TANH R97, R0 ;  /* 0x0000000000617308 */ /* 0x0004680000002400 */
[----:B------:R-:W-:Y:S01]  /*10110*/  HMMA.16816.F32 R12, R184, R58, R8 ;  /* 0x0000003ab80c723c */ /* 0x000fe20000001808 */
[----:B------:R-:W1:Y:S07]  /*10120*/  LDSM.16.M88.4 R56, [R194+0x6800] ;  /* 0x00680000c238783b */ /* 0x000e6e0000000200 */
[----:B------:R-:W-:Y:S01]  /*10130*/  HMMA.16816.F32 R8, R176, R28, R72 ;  /* 0x0000001cb008723c */ /* 0x000fe20000001848 */
[----:B--2---:R-:W-:-:S04]  /*10140*/  FMUL.FTZ R0, R4, c[0x0][0x320] ;  /* 0x0000c80004007a20 */ /* 0x004fc80000410000 */
[----:B------:R2:W1:Y:S03]  /*10150*/  MUFU.TANH R91, R0 ;  /* 0x00000000005b7308 */ /* 0x0004660000002400 */
[----:B------:R-:W-:Y:S08]  /*10160*/  HMMA.16816.F32 R24, R184, R36, R16 ;  /* 0x00000024b818723c */ /* 0x000ff00000001810 */
[----:B------:R-:W-:Y:S01]  /*10170*/  HMMA.16816.F32 R72, R172, R52, R84 ;  /* 0x00000034ac48723c */ /* 0x000fe20000001854 */
[----:B--2---:R-:W-:-:S07]  /*10180*/  FMUL.FTZ R0, R5, c[0x0][0x320] ;  /* 0x0000c80005007a20 */ /* 0x004fce0000410000 */
[----:B---3--:R-:W-:Y:S01]  /*10190*/  HMMA.16816.F32 R16, R180, R32, R8 ;  /* 0x00000020b410723c */ /* 0x008fe20000001808 */
[----:B------:R2:W3:Y:S02]  /*101a0*/  MUFU.TANH R90, R0 ;  /* 0x00000000005a7308 */ /* 0x0004e40000002400 */
[----:B--2---:R-:W-:-:S06]  /*101b0*/  FMUL.FTZ R0, R6, c[0x0][0x320] ;  /* 0x0000c80006007a20 */ /* 0x004fcc0000410000 */
[----:B------:R2:W1:Y:S02]  /*101c0*/  MUFU.TANH R95, R0 ;  /* 0x00000000005f7308 */ /* 0x0004640000002400 */
[----:B--2---:R-:W-:Y:S02]  /*101d0*/  FMUL.FTZ R0, R7, c[0x0][0x320] ;  /* 0x0000c80007007a20 */ /* 0x004fe40000410000 */
[----:B------:R-:W-:Y:S01]  /*101e0*/  HMMA.16816.F32 R4, R180, R50, R20 ;  /* 0x00000032b404723c */ /* 0x000fe20000001814 */
[----:B------:R-:W2:Y:S03]  /*101f0*/  LDSM.16.M88.4 R48, [R192+0x5000] ;  /* 0x00500000c030783b */ /* 0x000ea60000000200 */
[----:B------:R1:W1:Y:S04]  /*10200*/  MUFU.TANH R92, R0 ;  /* 0x00000000005c7308 */ /* 0x0002680000002400 */
[----:B------:R-:W-:Y:S01]  /*10210*/  HMMA.16816.F32 R20, R176, R30, R76 ;  /* 0x0000001eb014723c */ /* 0x000fe2000000184c */
[----:B------:R-:W2:Y:S01]  /*10220*/  LDSM.16.M88.4 R28, [R199+0x6000] ;  /* 0x00600000c71c783b */ /* 0x000ea20000000200 */
[----:B-1----:R-:W-:-:S04]  /*10230*/  FMUL.FTZ R0, R12, c[0x0][0x320] ;  /* 0x0000c8000c007a20 */ /* 0x002fc80000410000 */
[----:B------:R1:W1:Y:S10]  /*10240*/  MUFU.TANH R89, R0 ;  /* 0x0000000000597308 */ /* 0x0002740000002400 */
[----:B------:R-:W-:Y:S01]  /*10250*/  HMMA.16816.F32 R4, R184, R38, R4 ;  /* 0x00000026b804723c */ /* 0x000fe20000001804 */
[----:B------:R-:W2:Y:S07]  /*10260*/  LDSM.16.M88.4 R36, [R192+0x5800] ;  /* 0x00580000c024783b */ /* 0x000eae0000000200 */
[----:B------:R-:W-:Y:S01]  /*10270*/  HMMA.16816.F32 R8, R180, R34, R20 ;  /* 0x00000022b408723c */ /* 0x000fe20000001814 */
[----:B-1----:R-:W-:-:S07]  /*10280*/  FMUL.FTZ R0, R13, c[0x0][0x320] ;  /* 0x0000c8000d007a20 */ /* 0x002fce0000410000 */
[----:B------:R-:W-:Y:S01]  /*10290*/  HMMA.16816.F32 R20, R176, R42, R60 ;  /* 0x0000002ab014723c */ /* 0x000fe2000000183c */
[----:B------:R1:W1:Y:S07]  /*102a0*/  MUFU.TANH R88, R0 ;  /* 0x0000000000587308 */ /* 0x00026e0000002400 */
[C---:B------:R-:W-:Y:S08]  /*102b0*/  HMMA.16816.F32 R32, R172.reuse, R54, R112 ;  /* 0x00000036ac20723c */ /* 0x040ff00000001870 */
[----:B------:R-:W-:Y:S01]  /*102c0*/  HMMA.16816.F32 R52, R172, R56, R116 ;  /* 0x00000038ac34723c */ /* 0x000fe20000001874 */
[----:B-1----:R-:W-:-:S04]  /*102d0*/  FMUL.FTZ R0, R14, c[0x0][0x320] ;  /* 0x0000c8000e007a20 */ /* 0x002fc80000410000 */
[----:B------:R1:W1:Y:S02]  /*102e0*/  MUFU.TANH R84, R0 ;  /* 0x0000000000547308 */ /* 0x0002640000002400 */
[----:B-1----:R-:W-:Y:S02]  /*102f0*/  FMUL.FTZ R0, R15, c[0x0][0x320] ;  /* 0x0000c8000f007a20 */ /* 0x002fe40000410000 */
[----:B------:R-:W-:Y:S01]  /*10300*/  HMMA.16816.F32 R12, R176, R40, R64 ;  /* 0x00000028b00c723c */ /* 0x000fe20000001840 */
[----:B------:R-:W-:Y:S03]  /*10310*/  LDSM.16.M88.4 R40, [R192+0x6000] ;  /* 0x00600000c028783b */ /* 0x000fe60000000200 */
[----:B------:R1:W1:Y:S02]  /*10320*/  MUFU.TANH R78, R0 ;  /* 0x00000000004e7308 */ /* 0x0002640000002400 */
[----:B-1----:R-:W-:-:S06]  /*10330*/  FMUL.FTZ R0, R24, c[0x0][0x320] ;  /* 0x0000c80018007a20 */ /* 0x002fcc0000410000 */
[----:B------:R1:W1:Y:S02]  /*10340*/  MUFU.TANH R71, R0 ;  /* 0x0000000000477308 */ /* 0x0002640000002400 */
[----:B-1----:R-:W-:-:S06]  /*10350*/  FMUL.FTZ R0, R25, c[0x0][0x320] ;  /* 0x0000c80019007a20 */ /* 0x002fcc0000410000 */
[----:B------:R1:W1:Y:S02]  /*10360*/  MUFU.TANH R70, R0 ;  /* 0x0000000000467308 */ /* 0x0002640000002400 */
[----:B-1----:R-:W-:-:S06]  /*10370*/  FMUL.FTZ R0, R26, c[0x0][0x320] ;  /* 0x0000c8001a007a20 */ /* 0x002fcc0000410000 */
[----:B------:R1:W1:Y:S02]  /*10380*/  MUFU.TANH R77, R0 ;  /* 0x00000000004d7308 */ /* 0x0002640000002400 */
[----:B-1----:R-:W-:Y:S02]  /*10390*/  FMUL.FTZ R0, R27, c[0x0][0x320] ;  /* 0x0000c8001b007a20 */ /* 0x002fe40000410000 */
[----:B--2---:R-:W-:Y:S04]  /*103a0*/  HMMA.16816.F32 R24, R184, R48, R16 ;  /* 0x00000030b818723c */ /* 0x004fe80000001810 */
        /* <DEDUP_REMOVED lines=111> */
[----:B------:R-:W-:-:S03]  /*10aa0*/  @P0 IADD3 R0, P3, R160, R2, RZ ;  /* 0x00000002a0000210 */ /* 0x000fc60007f7e0ff */
[----:B------:R-:W-:Y:S01]  /*10ab0*/  IMAD.IADD R3, R3, 0x1, R4 ;  /* 0x0000000103037824 */ /* 0x000fe200078e0204 */
[----:B------:R-:W-:-:S03]  /*10ac0*/  @P0 LEA R4, P1, R0, c[0x0][0x1c8], 0x1 ;  /* 0x0000720000040a11 */ /* 0x000fc600078208ff */
[----:B------:R-:W-:-:S05]  /*10ad0*/  @P0 IMAD.X R5, R3, 0x1, R156, P3 ;  /* 0x0000000103050824 */ /* 0x000fca00018e069c */
[----:B------:R-:W-:Y:S02]  /*10ae0*/  @P0 LEA.HI.X R5, R0, c[0x0][0x1cc], R5, 0x1, P1 ;  /* 0x0000730000050a11 */ /* 0x000fe400008f0c05 */
[----:B------:R-:W-:Y:S02]  /*10af0*/  @P2 LEA R0, P4, R149, R2, 0x5 ;  /* 0x0000000295002211 */ /* 0x000fe400078828ff */
[----:B------:R-:W-:Y:S01]  /*10b00*/  ISETP.GE.AND P1, PT, R238, 0x41, PT ;  /* 0x00000041ee00780c */ /* 0x000fe20003f26270 */
[----:B------:R-:W-:Y:S01]  /*10b10*/  @!PT LDS RZ, [RZ] ;  /* 0x00000000fffff984 */ /* 0x000fe20000000800 */
[----:B------:R-:W-:Y:S01]  /*10b20*/  @!PT LDS RZ, [RZ] ;  /* 0x00000000fffff984 */ /* 0x000fe20000000800 */
[----:B------:R-:W-:Y:S01]  /*10b30*/  @!PT LDS RZ, [RZ] ;  /* 0x00000000fffff984 */ /* 0x000fe20000000800 */
[----:B------:R1:W-:Y:S01]  /*10b40*/  @P0 LDGSTS.E.BYPASS.LTC128B.128 [R215+0x8100], [R4.64], !P6 ;  /* 0x0810000004d70fae */ /* 0x0003e2000f101d46 */
[----:B------:R-:W-:-:S03]  /*10b50*/  @P2 IADD3 R0, P3, R0, R160, RZ ;  /* 0x000000a000002210 */ /* 0x000fc60007f7e0ff */
[----:B------:R1:W-:Y:S01]  /*10b60*/  @P0 LDGSTS.E.BYPASS.LTC128B.128 [R215+0xb900], [R4.64+0x80], !P5 ;  /* 0x0b90008004d70fae */ /* 0x0003e2000e901d46 */
[----:B------:R-:W-:-:S13]  /*10b70*/  ISETP.GE.AND P0, PT, R238, 0x61, PT ;  /* 0x00000061ee00780c */ /* 0x000fda0003f06270 */
[----:B------:R-:W-:Y:S01]  /*10b80*/  @P0 IMAD R8, R148, 0x60, RZ ;  /* 0x0000006094080824 */ /* 0x000fe200078e02ff */
[----:B-1----:R-:W-:-:S05]  /*10b90*/  @P2 LEA.HI.X R4, R149, R3, R148, 0x5, P4 ;  /* 0x0000000395042211 */ /* 0x002fca00020f2c94 */
[----:B------:R-:W-:Y:S01]  /*10ba0*/  @P2 IMAD.X R4, R4, 0x1, R156, P3 ;  /* 0x0000000104042824 */ /* 0x000fe200018e069c */
[----:B------:R-:W-:-:S04]  /*10bb0*/  @P2 LEA R6, P3, R0, c[0x0][0x1c8], 0x1 ;  /* 0x0000720000062a11 */ /* 0x000fc800078608ff */
[----:B------:R-:W-:Y:S02]  /*10bc0*/  @P2 LEA.HI.X R7, R0, c[0x0][0x1cc], R4, 0x1, P3 ;  /* 0x0000730000072a11 */ /* 0x000fe400018f0c04 */
[----:B------:R-:W-:-:S03]  /*10bd0*/  @P1 LEA R0, P3, R149, R2, 0x6 ;  /* 0x0000000295001211 */ /* 0x000fc600078630ff */
[----:B------:R1:W-:Y:S01]  /*10be0*/  @P2 LDGSTS.E.BYPASS.LTC128B.128 [R216+0x9100], [R6.64], !P6 ;  /* 0x0910000006d82fae */ /* 0x0003e2000f101d46 */
[C---:B------:R-:W-:Y:S01]  /*10bf0*/  @P1 LEA.HI.X R4, R149.reuse, R3, R148, 0x6, P3 ;  /* 0x0000000395041211 */ /* 0x040fe200018f3494 */
        /* <DEDUP_REMOVED lines=14> */
.L_x_1232:
[----:B--234-:R-:W-:Y:S05]  /*10ce0*/  BSYNC B0 ;  /* 0x0000000000007941 */ /* 0x01cfea0003800000 */
.L_x_1231:
[----:B-1----:R-:W2:Y:S01]  /*10cf0*/  LDL R7, [R1+0x58] ;  /* 0x0000580001077983 */ /* 0x002ea20000100800 */
[CC--:B------:R-:W-:Y:S02]  /*10d00*/  LEA.HI R2, R214.reuse, R145.reuse, RZ, 0x5 ;  /* 0x00000091d6027211 */ /* 0x0c0fe400078f28ff */
[----:B------:R-:W-:Y:S01]  /*10d10*/  LEA.HI R5, R214, R145, RZ, 0x2 ;  /* 0x00000091d6057211 */ /* 0x000fe200078f10ff */
[----:B------:R-:W0:Y:S01]  /*10d20*/  LDGDEPBAR ;  /* 0x00000000000079af */ /* 0x000e220000000000 */
[----:B------:R-:W-:Y:S02]  /*10d30*/  LOP3.LUT R0, R2, 0xffffffe0, RZ, 0xc0, !PT ;  /* 0xffffffe002007812 */ /* 0x000fe400078ec0ff */
[----:B------:R-:W-:-:S02]  /*10d40*/  SHF.R.S32.HI R3, RZ, 0x5, R2 ;  /* 0x00000005ff037819 */ /* 0x000fc40000011402 */
[----:B------:R-:W-:Y:S01]  /*10d50*/  SHF.R.S32.HI R2, RZ, 0x1f, R2 ;  /* 0x0000001fff027819 */ /* 0x000fe20000011402 */
[----:B------:R-:W-:Y:S01]  /*10d60*/  IMAD.IADD R0, R145, 0x1, -R0 ;  /* 0x0000000191007824 */ /* 0x000fe200078e0a00 */
[----:B------:R-:W-:Y:S02]  /*10d70*/  LOP3.LUT R5, R5, 0xfffffffc, RZ, 0xc0, !PT ;  /* 0xfffffffc05057812 */ /* 0x000fe400078ec0ff */
[----:B------:R-:W-:Y:S02]  /*10d80*/  LEA.HI R4, R2, R3, RZ, 0x3 ;  /* 0x0000000302047211 */ /* 0x000fe400078f18ff */
[----:B------:R-:W-:Y:S01]  /*10d90*/  ISETP.NE.AND P0, PT, R153, 0x1, PT ;  /* 0x000000019900780c */ /* 0x000fe20003f05270 */
[----:B------:R-:W-:Y:S01]  /*10da0*/  IMAD.IADD R2, R145, 0x1, -R5 ;  /* 0x0000000191027824 */ /* 0x000fe200078e0a05 */
[----:B------:R-:W-:Y:S02]  /*10db0*/  SHF.R.S32.HI R5, RZ, 0x1f, R0 ;  /* 0x0000001fff057819 */ /* 0x000fe40000011400 */
[----:B------:R-:W-:-:S02]  /*10dc0*/  LOP3.LUT R6, R4, 0xffffff8, RZ, 0xc0, !PT ;  /* 0x0ffffff804067812 */ /* 0x000fc400078ec0ff */
[----:B------:R-:W-:Y:S02]  /*10dd0*/  LEA.HI R4, R2, R2, RZ, 0x1 ;  /* 0x0000000202047211 */ /* 0x000fe400078f08ff */
[----:B------:R-:W-:Y:S01]  /*10de0*/  LEA.HI R5, R5, R0, RZ, 0x2 ;  /* 0x0000000005057211 */ /* 0x000fe200078f10ff */
[----:B------:R-:W-:Y:S01]  /*10df0*/  IMAD.IADD R6, R3, 0x1, -R6 ;  /* 0x0000000103067824 */ /* 0x000fe200078e0a06 */
[----:B------:R-:W-:Y:S02]  /*10e00*/  LOP3.LUT R0, R4, 0x1ffffffe, RZ, 0xc0, !PT ;  /* 0x1ffffffe04007812 */ /* 0x000fe400078ec0ff */
[----:B------:R-:W-:-:S03]  /*10e10*/  SHF.R.S32.HI R3, RZ, 0x2, R5 ;  /* 0x00000002ff037819 */ /* 0x000fc60000011405 */
[----:B------:R-:W-:Y:S02]  /*10e20*/  IMAD.IADD R2, R2, 0x1, -R0 ;  /* 0x0000000102027824 */ /* 0x000fe400078e0a00 */
[----:B------:R-:W-:-:S04]  /*10e30*/  IMAD R0, R6, 0x10, R3 ;  /* 0x0000001006007824 */ /* 0x000fc800078e0203 */
[----:B------:R-:W-:-:S04]  /*10e40*/  IMAD R250, R2, 0x8, R0 ;  /* 0x0000000802fa7824 */ /* 0x000fc800078e0200 */
[----:B------:R-:W-:-:S04]  /*10e50*/  IMAD.IADD R0, R250, 0x1, R252 ;  /* 0x00000001fa007824 */ /* 0x000fc800078e02fc */
[----:B------:R-:W-:-:S05]  /*10e60*/  @P0 IMAD.HI.U32 R2, R0, c[0x0][0x2c8], RZ ;  /* 0x0000b20000020a27 */ /* 0x000fca00078e00ff */
[----:B------:R-:W-:-:S05]  /*10e70*/  @P0 SHF.R.U32.HI R0, RZ, c[0x0][0x2cc], R2 ;  /* 0x0000b300ff000a19 */ /* 0x000fca0000011602 */
[----:B------:R-:W1:Y:S04]  /*10e80*/  SHFL.IDX PT, R4, R0, RZ, 0x1c1f ;  /* 0x001c1fff00047589 */ /* 0x000e6800000e0000 */
[----:B------:R2:W3:Y:S02]  /*10e90*/  SHFL.IDX PT, R2, R0, 0x1, 0x1c1f ;  /* 0x003c1f0000027f89 */ /* 0x0004e400000e0000 */
[----:B--2---:R-:W-:Y:S01]  /*10ea0*/  IADD3 R0, -R7, 0x1, R146 ;  /* 0x0000000107007810 */ /* 0x004fe20007ffe192 */
[----:B------:R-:W-:-:S04]  /*10eb0*/  IMAD.IADD R3, R146, 0x1, -R7 ;  /* 0x0000000192037824 */ /* 0x000fc800078e0a07 */
[----:B------:R-:W-:-:S04]  /*10ec0*/  IMAD.IADD R0, R0, 0x1, -R152 ;  /* 0x0000000100007824 */ /* 0x000fc800078e0a98 */
[C---:B-1----:R-:W-:Y:S02]  /*10ed0*/  IMAD.IADD R4, R0.reuse, 0x1, R4 ;  /* 0x0000000100047824 */ /* 0x042fe400078e0204 */
[----:B---3--:R-:W-:-:S03]  /*10ee0*/  IMAD.IADD R0, R0, 0x1, R2 ;  /* 0x0000000100007824 */ /* 0x008fc600078e0202 */
[C---:B------:R-:W-:Y:S02]  /*10ef0*/  IMNMX R2, R3.reuse, R4, PT ;  /* 0x0000000403027217 */ /* 0x040fe40003800200 */
[----:B------:R-:W-:Y:S02]  /*10f00*/  IMNMX R0, R3, R0, PT ;  /* 0x0000000003007217 */ /* 0x000fe40003800200 */
[C---:B------:R-:W-:Y:S02]  /*10f10*/  ISETP.GT.AND P0, PT, R2.reuse, RZ, PT ;  /* 0x000000ff0200720c */ /* 0x040fe40003f04270 */
[C---:B------:R-:W-:Y:S02]  /*10f20*/  ISETP.GT.AND P1, PT, R2.reuse, 0x1, PT ;  /* 0x000000010200780c */ /* 0x040fe40003f24270 */
[C---:B------:R-:W-:Y:S02]  /*10f30*/  ISETP.GT.AND P2, PT, R2.reuse, 0x8, PT ;  /* 0x000000080200780c */ /* 0x040fe40003f44270 */
[----:B------:R-:W-:-:S02]  /*10f40*/  ISETP.GT.AND P3, PT, R2, 0x9, PT ;  /* 0x000000090200780c */ /* 0x000fc40003f64270 */
[----:B------:R-:W-:Y:S02]  /*10f50*/  FSEL R6, R104, -INF , P0 ;  /* 0xff80000068067808 */ /* 0x000fe40000000000 */
[----:B------:R-:W-:Y:S02]  /*10f60*/  FSEL R7, R99, -INF , P1 ;  /* 0xff80000063077808 */ /* 0x000fe40000800000 */
[C---:B------:R-:W-:Y:S02]  /*10f70*/  ISETP.GT.AND P0, PT, R2.reuse, 0x10, PT ;  /* 0x000000100200780c */ /* 0x040fe40003f04270 */
[----:B------:R-:W-:Y:S02]  /*10f80*/  ISETP.GT.AND P1, PT, R2, 0x11, PT ;  /* 0x000000110200780c */ /* 0x000fe40003f24270 */
[----:B------:R-:W-:Y:S02]  /*10f90*/  FSEL R9, R96, -INF , P2 ;  /* 0xff80000060097808 */ /* 0x000fe40001000000 */
[----:B------:R-:W-:-:S02]  /*10fa0*/  FSEL R10, R93, -INF , P3 ;  /* 0xff8000005d0a7808 */ /* 0x000fc40001800000 */
[C---:B------:R-:W-:Y:S02]  /*10fb0*/  ISETP.GT.AND P2, PT, R2.reuse, 0x18, PT ;  /* 0x000000180200780c */ /* 0x040fe40003f44270 */
[----:B------:R-:W-:Y:S02]  /*10fc0*/  ISETP.GT.AND P3, PT, R2, 0x19, PT ;  /* 0x000000190200780c */ /* 0x000fe40003f64270 */
[----:B------:R-:W-:Y:S02]  /*10fd0*/  FSEL R28, R91, -INF , P0 ;  /* 0xff8000005b1c7808 */ /* 0x000fe40000000000 */
[----:B------:R-:W-:Y:S02]  /*10fe0*/  FSEL R32, R90, -INF , P1 ;  /* 0xff8000005a207808 */ /* 0x000fe40000800000 */
[C---:B------:R-:W-:Y:S02]  /*10ff0*/  ISETP.GT.AND P0, PT, R2.reuse, 0x20, PT ;  /* 0x000000200200780c */ /* 0x040fe40003f04270 */
[----:B------:R-:W-:-:S02]  /*11000*/  ISETP.GT.AND P1, PT, R2, 0x21, PT ;  /* 0x000000210200780c */ /* 0x000fc40003f24270 */
[----:B------:R-:W-:Y:S02]  /*11010*/  FSEL R33, R89, -INF , P2 ;  /* 0xff80000059217808 */ /* 0x000fe40001000000 */
[----:B------:R-:W-:Y:S02]  /*11020*/  FSEL R35, R88, -INF , P3 ;  /* 0xff80000058237808 */ /* 0x000fe40001800000 */
        /* <DEDUP_REMOVED lines=8> */
[----:B------:R-:W-:Y:S02]  /*110b0*/  FSEL R129, R60, -INF , P1 ;  /* 0xff8000003c817808 */ /* 0x000fe40000800000 */
[----:B------:R-:W-:-:S02]  /*110c0*/  ISETP.GT.AND P0, PT, R2, 0x40, PT ;  /* 0x000000400200780c */ /* 0x000fc40003f04270 */
[----:B------:R-:W-:Y:S02]  /*110d0*/  ISETP.GT.AND P1, PT, R2, 0x41, PT ;  /* 0x000000410200780c */ /* 0x000fe40003f24270 */
[----:B------:R-:W-:Y:S02]  /*110e0*/  FSEL R130, R57, -INF , P2 ;  /* 0xff80000039827808 */ /* 0x000fe40001000000 */
[----:B------:R-:W-:Y:S02]  /*110f0*/  FMNMX.FTZ R3, R6, R7, !PT ;  /* 0x0000000706037209 */ /* 0x000fe40007810000 */
[----:B------:R-:W-:Y:S02]  /*11100*/  ISETP.GT.AND P2, PT, R2, 0x48, PT ;  /* 0x000000480200780c */ /* 0x000fe40003f44270 */
[----:B------:R-:W-:Y:S02]  /*11110*/  FSEL R144, R48, -INF , P0 ;  /* 0xff80000030907808 */ /* 0x000fe40000000000 */
[----:B------:R-:W-:-:S02]  /*11120*/  FSEL R145, R38, -INF , P1 ;  /* 0xff80000026917808 */ /* 0x000fc40000800000 */
[C---:B------:R-:W-:Y:S02]  /*11130*/  ISETP.GT.AND P0, PT, R2.reuse, 0x50, PT ;  /* 0x000000500200780c */ /* 0x040fe40003f04270 */
[C---:B------:R-:W-:Y:S02]  /*11140*/  ISETP.GT.AND P1, PT, R2.reuse, 0x51, PT ;  /* 0x000000510200780c */ /* 0x040fe40003f24270 */
        /* <DEDUP_REMOVED lines=102> */
[C---:B------:R-:W-:Y:S02]  /*117b0*/  ISETP.GT.AND P2, PT, R0.reuse, 0x51, PT ;  /* 0x000000510000780c */ /* 0x040fe40003f44270 */
        /* <DEDUP_REMOVED lines=17> */
[C---:B------:R-:W-:Y:S02]  /*118d0*/  ISETP.GT.AND P2, PT, R0.reuse, 0x61, PT ;  /* 0x000000610000780c */ /* 0x040fe40003f44270 */
[----:B------:R-:W-:Y:S01]  /*118e0*/  FSEL R225, R23, -INF , P0 ;  /* 0xff80000017e17808 */ /* 0x000fe20000000000 */
[----:B------:R-:W1:Y:S01]  /*118f0*/  SHFL.BFLY PT, R5, R3, 0x2, 0x1f ;  /* 0x0c401f0003057f89 */ /* 0x000e6200000e0000 */
[----:B------:R-:W-:Y:S02]  /*11900*/  FMNMX.FTZ R2, R163, R2, !PT ;  /* 0x00000002a3027209 */ /* 0x000fe40007810000 */
[----:B------:R-:W-:Y:S02]  /*11910*/  ISETP.GT.AND P1, PT, R0, 0x68, PT ;  /* 0x000000680000780c */ /* 0x000fe40003f24270 */
[----:B------:R-:W-:Y:S02]  /*11920*/  FSEL R227, R22, -INF , P2 ;  /* 0xff80000016e37808 */ /* 0x000fe40001000000 */
[----:B------:R-:W-:-:S02]  /*11930*/  FMNMX.FTZ R2, R225, R2, !PT ;  /* 0x00000002e1027209 */ /* 0x000fc40007810000 */
[----:B------:R-:W-:Y:S02]  /*11940*/  ISETP.GT.AND P0, PT, R0, 0x69, PT ;  /* 0x000000690000780c */ /* 0x000fe40003f04270 */
[----:B------:R-:W-:Y:S02]  /*11950*/  FSEL R229, R21, -INF , P1 ;  /* 0xff80000015e57808 */ /* 0x000fe40000800000 */
[----:B------:R-:W-:Y:S01]  /*11960*/  FMNMX.FTZ R2, R227, R2, !PT ;  /* 0x00000002e3027209 */ /* 0x000fe20007810000 */
[----:B------:R-:W-:Y:S01]  /*11970*/  LDSM.16.MT88.4 R20, [R197] ;  /* 0x00000000c514783b */ /* 0x000fe20000004200 */
        /* <DEDUP_REMOVED lines=25> */
[----:B-1----:R-:W-:Y:S01]  /*11b10*/  FFMA.FTZ R3, R8, c[0x0][0x2d0], -R0 ;  /* 0x0000b40008037a23 */ /* 0x002fe20000010800 */
[----:B----4-:R-:W-:-:S03]  /*11b20*/  F2FP.PACK_AB R6, R249, R244 ;  /* 0x000000f4f906723e */ /* 0x010fc600000000ff */
        /* <DEDUP_REMOVED lines=11> */
[----:B------:R-:W-:-:S02]  /*11be0*/  FFMA.FTZ R3, R28, c[0x0][0x2d0], -R2 ;  /* 0x0000b4001c037a23 */ /* 0x000fc40000010802 */
[----:B------:R-:W-:Y:S03]  /*11bf0*/  LDSM.16.MT88.4 R28, [R196+0x3800] ;  /* 0x00380000c41c783b */ /* 0x000fe60000004200 */
        /* <DEDUP_REMOVED lines=9> */
[----:B--2---:R-:W-:Y:S01]  /*11c90*/  HMMA.16816.F32 R48, R4, R16, RZ ;  /* 0x000000100430723c */ /* 0x004fe200000018ff */
[----:B-1----:R-:W-:-:S04]  /*11ca0*/  FFMA.FTZ R3, R33, c[0x0][0x2d0], -R2 ;  /* 0x0000b40021037a23 */ /* 0x002fc80000010802 */
[----:B------:R1:W-:Y:S03]  /*11cb0*/  MUFU.EX2 R234, R3 ;  /* 0x0000000300ea7308 */ /* 0x0003e60000000800 */
[C---:B------:R-:W-:Y:S01]  /*11cc0*/  HMMA.16816.F32 R44, R4.reuse, R18, RZ ;  /* 0x00000012042c723c */ /* 0x040fe200000018ff */
[----:B------:R-:W2:Y:S07]  /*11cd0*/  LDSM.16.MT88.4 R16, [R195+0x800] ;  /* 0x00080000c310783b */ /* 0x000eae0000004200 */
[----:B------:R-:W-:Y:S01]  /*11ce0*/  HMMA.16816.F32 R40, R4, R20, RZ ;  /* 0x000000140428723c */ /* 0x000fe200000018ff */
[----:B-1----:R-:W-:-:S07]  /*11cf0*/  FFMA.FTZ R3, R35, c[0x0][0x2d0], -R2 ;  /* 0x0000b40023037a23 */ /* 0x002fce0000010802 */
[C---:B----4-:R-:W-:Y:S01]  /*11d00*/  HMMA.16816.F32 R84, R4.reuse, R12, RZ ;  /* 0x0000000c0454723c */ /* 0x050fe200000018ff */
[----:B------:R1:W-:Y:S07]  /*11d10*/  MUFU.EX2 R242, R3 ;  /* 0x0000000300f27308 */ /* 0x0003ee0000000800 */
[C---:B------:R-:W-:Y:S01]  /*11d20*/  HMMA.16816.F32 R96, R4.reuse, R14, RZ ;  /* 0x0000000e0460723c */ /* 0x040fe200000018ff */
[----:B------:R-:W-:Y:S07]  /*11d30*/  LDSM.16.MT88.4 R12, [R198+0x800] ;  /* 0x00080000c60c783b */ /* 0x000fee0000004200 */
[----:B------:R-:W-:Y:S01]  /*11d40*/  HMMA.16816.F32 R72, R4, R24, RZ ;  /* 0x000000180448723c */ /* 0x000fe200000018ff */
[----:B-1----:R-:W-:-:S04]  /*11d50*/  FFMA.FTZ R3, R34, c[0x0][0x2d0], -R0 ;  /* 0x0000b40022037a23 */ /* 0x002fc80000010800 */
[----:B------:R1:W-:Y:S03]  /*11d60*/  MUFU.EX2 R231, R3 ;  /* 0x0000000300e77308 */ /* 0x0003e60000000800 */
[C---:B------:R-:W-:Y:S01]  /*11d70*/  HMMA.16816.F32 R32, R4.reuse, R22, RZ ;  /* 0x000000160420723c */ /* 0x040fe200000018ff */
[----:B------:R-:W4:Y:S07]  /*11d80*/  LDSM.16.MT88.4 R20, [R196+0x800] ;  /* 0x00080000c414783b */ /* 0x000f2e0000004200 */
[----:B-----5:R-:W-:Y:S01]  /*11d90*/  HMMA.16816.F32 R104, R4, R8, RZ ;  /* 0x000000080468723c */ /* 0x020fe200000018ff */
[----:B-1----:R-:W-:-:S07]  /*11da0*/  FFMA.FTZ R3, R37, c[0x0][0x2d0], -R0 ;  /* 0x0000b40025037a23 */ /* 0x002fce0000010800 */
[C---:B------:R-:W-:Y:S01]  /*11db0*/  HMMA.16816.F32 R100, R4.reuse, R10, RZ ;  /* 0x0000000a0464723c */ /* 0x040fe200000018ff */
[----:B------:R-:W1:Y:S01]  /*11dc0*/  LDSM.16.MT88.4 R8, [R197+0x800] ;  /* 0x00080000c508783b */ /* 0x000e620000004200 */
[----:B------:R5:W2:Y:S06]  /*11dd0*/  MUFU.EX2 R232, R3 ;  /* 0x0000000300e87308 */ /* 0x000aac0000000800 */
[C---:B------:R-:W-:Y:S08]  /*11de0*/  HMMA.16816.F32 R24, R4.reuse, R26, RZ ;  /* 0x0000001a0418723c */ /* 0x040ff000000018ff */
[----:B------:R-:W-:Y:S01]  /*11df0*/  HMMA.16816.F32 R76, R4, R28, RZ ;  /* 0x0000001c044c723c */ /* 0x000fe200000018ff */
[----:B-----5:R-:W-:-:S04]  /*11e00*/  FFMA.FTZ R3, R36, c[0x0][0x2d0], -R0 ;  /* 0x0000b40024037a23 */ /* 0x020fc80000010800 */
[----:B------:R5:W-:Y:S03]  /*11e10*/  MUFU.EX2 R230, R3 ;  /* 0x0000000300e67308 */ /* 0x000be60000000800 */
[----:B------:R-:W-:Y:S07]  /*11e20*/  HMMA.16816.F32 R80, R4, R30, RZ ;  /* 0x0000001e0450723c */ /* 0x000fee00000018ff */
[----:B---3--:R-:W-:-:S02]  /*11e30*/  F2FP.PACK_AB R4, R239, R235 ;  /* 0x000000ebef04723e */ /* 0x008fc400000000ff */
[----:B--2---:R-:W-:Y:S02]  /*11e40*/  F2FP.PACK_AB R5, R232, R231 ;  /* 0x000000e7e805723e */ /* 0x004fe400000000ff */
[----:B------:R-:W-:Y:S01]  /*11e50*/  F2FP.PACK_AB R6, R242, R234 ;  /* 0x000000eaf206723e */ /* 0x000fe200000000ff */
[----:B-----5:R-:W-:-:S04]  /*11e60*/  FFMA.FTZ R3, R38, c[0x0][0x2d0], -R0 ;  /* 0x0000b40026037a23 */ /* 0x020fc80000010800 */
[----:B------:R-:W2:Y:S02]  /*11e70*/  MUFU.EX2 R233, R3 ;  /* 0x0000000300e97308 */ /* 0x000ea40000000800 */
[----:B--2---:R-:W-:Y:S01]  /*11e80*/  F2FP.PACK_AB R7, R233, R230 ;  /* 0x000000e6e907723e */ /* 0x004fe200000000ff */
[----:B------:R-:W-:-:S05]  /*11e90*/  FFMA.FTZ R3, R88, c[0x0][0x2d0], -R2 ;  /* 0x0000b40058037a23 */ /* 0x000fca0000010802 */
[----:B------:R2:W-:Y:S01]  /*11ea0*/  MUFU.EX2 R223, R3 ;  /* 0x0000000300df7308 */ /* 0x0005e20000000800 */
[C---:B------:R-:W-:Y:S08]  /*11eb0*/  HMMA.16816.F32 R120, R4.reuse, R16, R64 ;  /* 0x000000100478723c */ /* 0x040ff00000001840 */
[----:B------:R-:W-:Y:S01]  /*11ec0*/  HMMA.16816.F32 R108, R4, R18, R56 ;  /* 0x00000012046c723c */ /* 0x000fe20000001838 */
[----:B------:R-:W3:Y:S01]  /*11ed0*/  LDSM.16.MT88.4 R16, [R195+0x4000] ;  /* 0x00400000c310783b */ /* 0x000ee20000004200 */
[----:B--2---:R-:W-:-:S06]  /*11ee0*/  FFMA.FTZ R3, R89, c[0x0][0x2d0], -R2 ;  /* 0x0000b40059037a23 */ /* 0x004fcc0000010802 */
[C---:B----4-:R-:W-:Y:S01]  /*11ef0*/  HMMA.16816.F32 R116, R4.reuse, R20, R60 ;  /* 0x000000140474723c */ /* 0x050fe2000000183c */
[----:B------:R2:W4:Y:S07]  /*11f00*/  MUFU.EX2 R224, R3 ;  /* 0x0000000300e07308 */ /* 0x00052e0000000800 */
[C---:B------:R-:W-:Y:S01]  /*11f10*/  HMMA.16816.F32 R60, R4.reuse, R22, R52 ;  /* 0x00000016043c723c */ /* 0x040fe20000001834 */
[----:B------:R-:W5:Y:S07]  /*11f20*/  LDSM.16.MT88.4 R20, [R198+0x4000] ;  /* 0x00400000c614783b */ /* 0x000f6e0000004200 */
[----:B------:R-:W-:Y:S01]  /*11f30*/  HMMA.16816.F32 R112, R4, R12, R48 ;  /* 0x0000000c0470723c */ /* 0x000fe20000001830 */
[----:B--2---:R-:W-:-:S04]  /*11f40*/  FFMA.FTZ R3, R93, c[0x0][0x2d0], -R2 ;  /* 0x0000b4005d037a23 */ /* 0x004fc80000010802 */
[----:B------:R2:W-:Y:S03]  /*11f50*/  MUFU.EX2 R222, R3 ;  /* 0x0000000300de7308 */ /* 0x0005e60000000800 */
[C---:B------:R-:W-:Y:S01]  /*11f60*/  HMMA.16816.F32 R52, R4.reuse, R14, R44 ;  /* 0x0000000e0434723c */ /* 0x040fe2000000182c */
[----:B------:R-:W4:Y:S07]  /*11f70*/  LDSM.16.MT88.4 R12, [R196+0x4000] ;  /* 0x00400000c40c783b */ /* 0x000f2e0000004200 */
[----:B-1----:R-:W-:Y:S01]  /*11f80*/  HMMA.16816.F32 R44, R4, R8, R40 ;  /* 0x00000008042c723c */ /* 0x002fe20000001828 */
[----:B--2---:R-:W-:-:S07]  /*11f90*/  FFMA.FTZ R3, R94, c[0x0][0x2d0], -R2 ;  /* 0x0000b4005e037a23 */ /* 0x004fce0000010802 */
[C---:B------:R-:W-:Y:S01]  /*11fa0*/  HMMA.16816.F32 R36, R4.reuse, R10, R32 ;  /* 0x0000000a0424723c */ /* 0x040fe20000001820 */
[----:B------:R-:W1:Y:S01]  /*11fb0*/  LDSM.16.MT88.4 R8, [R197+0x4000] ;  /* 0x00400000c508783b */ /* 0x000e620000004200 */
[----:B------:R2:W-:Y:S06]  /*11fc0*/  MUFU.EX2 R221, R3 ;  /* 0x0000000300dd7308 */ /* 0x0005ec0000000800 */
[C---:B---3--:R-:W-:Y:S08]  /*11fd0*/  HMMA.16816.F32 R40, R4.reuse, R16, R72 ;  /* 0x000000100428723c */ /* 0x048ff00000001848 */
[----:B------:R-:W-:Y:S01]  /*11fe0*/  HMMA.16816.F32 R32, R4, R18, R24 ;  /* 0x000000120420723c */ /* 0x000fe20000001818 */
[----:B------:R-:W3:Y:S01]  /*11ff0*/  LDSM.16.MT88.4 R16, [R196+0x1000] ;  /* 0x00100000c410783b */ /* 0x000ee20000004200 */
[----:B--2---:R-:W-:-:S02]  /*12000*/  FFMA.FTZ R3, R71, c[0x0][0x2d0], -R0 ;  /* 0x0000b40047037a23 */ /* 0x004fc40000010800 */
[----:B------:R-:W-:Y:S01]  /*12010*/  IMAD.MOV.U32 R71, RZ, RZ, R152 ;  /* 0x000000ffff477224 */ /* 0x000fe200078e0098 */
[----:B------:R-:W2:Y:S01]  /*12020*/  LDSM.16.MT88.4 R24, [R195+0x1000] ;  /* 0x00100000c318783b */ /* 0x000ea20000004200 */
[----:B------:R1:W-:Y:S02]  /*12030*/  MUFU.EX2 R217, R3 ;  /* 0x0000000300d97308 */ /* 0x0003e40000000800 */
[C---:B-----5:R-:W-:Y:S08]  /*12040*/  HMMA.16816.F32 R56, R4.reuse, R20, R84 ;  /* 0x000000140438723c */ /* 0x060ff00000001854 */
[----:B----4-:R-:W-:Y:S01]  /*12050*/  HMMA.16816.F32 R28, R4, R12, R76 ;  /* 0x0000000c041c723c */ /* 0x010fe2000000184c */
[----:B-1----:R-:W-:-:S07]  /*12060*/  FFMA.FTZ R3, R91, c[0x0][0x2d0], -R0 ;  /* 0x0000b4005b037a23 */ /* 0x002fce0000010800 */
[C---:B------:R-:W-:Y:S01]  /*12070*/  HMMA.16816.F32 R48, R4.reuse, R14, R80 ;  /* 0x0000000e0430723c */ /* 0x040fe20000001850 */
[----:B------:R-:W1:Y:S01]  /*12080*/  LDSM.16.MT88.4 R12, [R198+0x1000] ;  /* 0x00100000c60c783b */ /* 0x000e620000004200 */
[----:B------:R4:W5:Y:S06]  /*12090*/  MUFU.EX2 R188, R3 ;  /* 0x0000000300bc7308 */ /* 0x00096c0000000800 */
[C---:B------:R-:W-:Y:S08]  /*120a0*/  HMMA.16816.F32 R76, R4.reuse, R8, R104 ;  /* 0x00000008044c723c */ /* 0x040ff00000001868 */
[----:B------:R-:W-:Y:S01]  /*120b0*/  HMMA.16816.F32 R72, R4, R10, R100 ;  /* 0x0000000a0448723c */ /* 0x000fe20000001864 */
[----:B------:R-:W1:Y:S01]  /*120c0*/  LDSM.16.MT88.4 R8, [R197+0x1000] ;  /* 0x00100000c508783b */ /* 0x000e620000004200 */
[----:B----4-:R-:W-:-:S04]  /*120d0*/  FFMA.FTZ R3, R90, c[0x0][0x2d0], -R0 ;  /* 0x0000b4005a037a23 */ /* 0x010fc80000010800 */
[----:B------:R4:W-:Y:S02]  /*120e0*/  MUFU.EX2 R190, R3 ;  /* 0x0000000300be7308 */ /* 0x0009e40000000800 */
[----:B------:R-:W-:Y:S01]  /*120f0*/  HMMA.16816.F32 R64, R4, R22, R96 ;  /* 0x000000160440723c */ /* 0x000fe20000001860 */
[----:B------:R-:W-:Y:S06]  /*12100*/  LDSM.16.MT88.4 R20, [R198+0x4800] ;  /* 0x00480000c614783b */ /* 0x000fec0000004200 */
[----:B------:R-:W-:Y:S02]  /*12110*/  F2FP.PACK_AB R4, R224, R223 ;  /* 0x000000dfe004723e */ /* 0x000fe400000000ff */
[----:B-----5:R-:W-:-:S02]  /*12120*/  F2FP.PACK_AB R5, R188, R217 ;  /* 0x000000d9bc05723e */ /* 0x020fc400000000ff */
[----:B------:R-:W-:Y:S01]  /*12130*/  F2FP.PACK_AB R6, R221, R222 ;  /* 0x000000dedd06723e */ /* 0x000fe200000000ff */
[----:B----4-:R-:W-:-:S04]  /*12140*/  FFMA.FTZ R3, R92, c[0x0][0x2d0], -R0 ;  /* 0x0000b4005c037a23 */ /* 0x010fc80000010800 */
[----:B------:R-:W4:Y:S02]  /*12150*/  MUFU.EX2 R189, R3 ;  /* 0x0000000300bd7308 */ /* 0x000f240000000800 */
[----:B----4-:R-:W-:Y:S01]  /*12160*/  F2FP.PACK_AB R7, R189, R190 ;  /* 0x000000bebd07723e */ /* 0x010fe200000000ff */
[----:B------:R-:W-:-:S05]  /*12170*/  FFMA.FTZ R3, R128, c[0x0][0x2d0], -R2 ;  /* 0x0000b40080037a23 */ /* 0x000fca0000010802 */
[----:B------:R4:W-:Y:S01]  /*12180*/  MUFU.EX2 R158, R3 ;  /* 0x00000003009e7308 */ /* 0x0009e20000000800 */
[C---:B---3--:R-:W-:Y:S08]  /*12190*/  HMMA.16816.F32 R104, R4.reuse, R16, R116 ;  /* 0x000000100468723c */ /* 0x048ff00000001874 */
[----:B------:R-:W-:Y:S01]  /*121a0*/  HMMA.16816.F32 R96, R4, R18, R60 ;  /* 0x000000120460723c */ /* 0x000fe2000000183c */
[----:B------:R-:W3:Y:S01]  /*121b0*/  LDSM.16.MT88.4 R16, [R195+0x4800] ;  /* 0x00480000c310783b */ /* 0x000ee20000004200 */
[----:B----4-:R-:W-:-:S06]  /*121c0*/  FFMA.FTZ R3, R129, c[0x0][0x2d0], -R2 ;  /* 0x0000b40081037a23 */ /* 0x010fcc0000010802 */
[C---:B--2---:R-:W-:Y:S01]  /*121d0*/  HMMA.16816.F32 R88, R4.reuse, R26, R108 ;  /* 0x0000001a0458723c */ /* 0x044fe2000000186c */
[----:B------:R2:W4:Y:S07]  /*121e0*/  MUFU.EX2 R159, R3 ;  /* 0x00000003009f7308 */ /* 0x00052e0000000800 */
[C---:B-1----:R-:W-:Y:S01]  /*121f0*/  HMMA.16816.F32 R108, R4.reuse, R12, R112 ;  /* 0x0000000c046c723c */ /* 0x042fe20000001870 */
[----:B------:R-:W-:Y:S07]  /*12200*/  LDSM.16.MT88.4 R112, [R195+0x6800] ;  /* 0x00680000c370783b */ /* 0x000fee0000004200 */
[----:B------:R-:W-:Y:S01]  /*12210*/  HMMA.16816.F32 R92, R4, R14, R52 ;  /* 0x0000000e045c723c */ /* 0x000fe20000001834 */
[----:B------:R-:W1:Y:S01]  /*12220*/  LDSM.16.MT88.4 R12, [R196+0x4800] ;  /* 0x00480000c40c783b */ /* 0x000e620000004200 */
[----:B--2---:R-:W-:-:S04]  /*12230*/  FFMA.FTZ R3, R130, c[0x0][0x2d0], -R2 ;  /* 0x0000b40082037a23 */ /* 0x004fc80000010802 */
[----:B------:R2:W-:Y:S02]  /*12240*/  MUFU.EX2 R157, R3 ;  /* 0x00000003009d7308 */ /* 0x0005e40000000800 */
[C---:B------:R-:W-:Y:S08]  /*12250*/  HMMA.16816.F32 R100, R4.reuse, R8, R44 ;  /* 0x000000080464723c */ /* 0x040ff0000000182c */
[----:B------:R-:W-:Y:S01]  /*12260*/  HMMA.16816.F32 R80, R4, R10, R36 ;  /* 0x0000000a0450723c */ /* 0x000fe20000001824 */
[----:B------:R-:W5:Y:S01]  /*12270*/  LDSM.16.MT88.4 R8, [R197+0x4800] ;  /* 0x00480000c508783b */ /* 0x000f620000004200 */
[----:B--2---:R-:W-:-:S06]  /*12280*/  FFMA.FTZ R3, R131, c[0x0][0x2d0], -R2 ;  /* 0x0000b40083037a23 */ /* 0x004fcc0000010802 */
[C---:B------:R-:W-:Y:S01]  /*12290*/  HMMA.16816.F32 R84, R4.reuse, R24, R120 ;  /* 0x000000180454723c */ /* 0x040fe20000001878 */
[----:B------:R-:W2:Y:S01]  /*122a0*/  LDSM.16.MT88.4 R24, [R195+0x1800] ;  /* 0x00180000c318783b */ /* 0x000ea20000004200 */
[----:B------:R1:W-:Y:S03]  /*122b0*/  MUFU.EX2 R156, R3 ;  /* 0x00000003009c7308 */ /* 0x0003e60000000800 */
[----:B------:R-:W-:Y:S02]  /*122c0*/  LDSM.16.MT88.4 R128, [R198+0x6800] ;  /* 0x00680000c680783b */ /* 0x000fe40000004200 */
[----:B------:R-:W-:Y:S01]  /*122d0*/  IMAD.MOV.U32 R123, RZ, RZ, R151 ;  /* 0x000000ffff7b7224 */ /* 0x000fe200078e0097 */
[----:B---3--:R-:W-:Y:S01]  /*122e0*/  HMMA.16816.F32 R60, R4, R16, R40 ;  /* 0x00000010043c723c */ /* 0x008fe20000001828 */
[----:B------:R-:W-:-:S07]  /*122f0*/  IMAD.MOV.U32 R122, RZ, RZ, R150 ;  /* 0x000000ffff7a7224 */ /* 0x000fce00078e0096 */
[----:B------:R-:W-:Y:S01]  /*12300*/  HMMA.16816.F32 R44, R4, R18, R32 ;  /* 0x00000012042c723c */ /* 0x000fe20000001820 */
[----:B------:R-:W3:Y:S01]  /*12310*/  LDSM.16.MT88.4 R16, [R196+0x1800] ;  /* 0x00180000c410783b */ /* 0x000ee20000004200 */
[----:B-1----:R-:W-:-:S04]  /*12320*/  FFMA.FTZ R3, R124, c[0x0][0x2d0], -R0 ;  /* 0x0000b4007c037a23 */ /* 0x002fc80000010800 */
[----:B------:R1:W-:Y:S02]  /*12330*/  MUFU.EX2 R155, R3 ;  /* 0x00000003009b7308 */ /* 0x0003e40000000800 */
[C---:B------:R-:W-:Y:S08]  /*12340*/  HMMA.16816.F32 R32, R4.reuse, R12, R28 ;  /* 0x0000000c0420723c */ /* 0x040ff0000000181c */
[----:B------:R-:W-:Y:S01]  /*12350*/  HMMA.16816.F32 R36, R4, R14, R48 ;  /* 0x0000000e0424723c */ /* 0x000fe20000001830 */
[----:B------:R-:W2:Y:S01]  /*12360*/  LDSM.16.MT88.4 R12, [R198+0x1800] ;  /* 0x00180000c60c783b */ /* 0x000ea20000004200 */
[----:B-1----:R-:W-:-:S06]  /*12370*/  FFMA.FTZ R3, R126, c[0x0][0x2d0], -R0 ;  /* 0x0000b4007e037a23 */ /* 0x002fcc0000010800 */
[C---:B------:R-:W-:Y:S01]  /*12380*/  HMMA.16816.F32 R28, R4.reuse, R20, R56 ;  /* 0x00000014041c723c */ /* 0x040fe20000001838 */
[----:B------:R1:W1:Y:S07]  /*12390*/  MUFU.EX2 R126, R3 ;  /* 0x00000003007e7308 */ /* 0x00026e0000000800 */
[C---:B------:R-:W-:Y:S01]  /*123a0*/  HMMA.16816.F32 R40, R4.reuse, R22, R64 ;  /* 0x000000160428723c */ /* 0x040fe20000001840 */
[----:B------:R-:W-:Y:S07]  /*123b0*/  LDSM.16.MT88.4 R20, [R198+0x5000] ;  /* 0x00500000c614783b */ /* 0x000fee0000004200 */
[----:B-----5:R-:W-:Y:S01]  /*123c0*/  HMMA.16816.F32 R52, R4, R8, R76 ;  /* 0x000000080434723c */ /* 0x020fe2000000184c */
[----:B-1----:R-:W-:-:S04]  /*123d0*/  FFMA.FTZ R3, R125, c[0x0][0x2d0], -R0 ;  /* 0x0000b4007d037a23 */ /* 0x002fc80000010800 */
[----:B------:R1:W-:Y:S03]  /*123e0*/  MUFU.EX2 R154, R3 ;  /* 0x00000003009a7308 */ /* 0x0003e60000000800 */
[----:B------:R-:W-:Y:S01]  /*123f0*/  HMMA.16816.F32 R48, R4, R10, R72 ;  /* 0x0000000a0430723c */ /* 0x000fe20000001848 */
[----:B------:R-:W5:Y:S06]  /*12400*/  LDSM.16.MT88.4 R8, [R197+0x1800] ;  /* 0x00180000c508783b */ /* 0x000f6c0000004200 */
[----:B----4-:R-:W-:-:S02]  /*12410*/  F2FP.PACK_AB R4, R159, R158 ;  /* 0x0000009e9f04723e */ /* 0x010fc400000000ff */
[----:B------:R-:W-:Y:S02]  /*12420*/  F2FP.PACK_AB R5, R126, R155 ;  /* 0x0000009b7e05723e */ /* 0x000fe400000000ff */
[----:B------:R-:W-:Y:S01]  /*12430*/  F2FP.PACK_AB R6, R156, R157 ;  /* 0x0000009d9c06723e */ /* 0x000fe200000000ff */
[----:B-1----:R-:W-:-:S04]  /*12440*/  FFMA.FTZ R3, R127, c[0x0][0x2d0], -R0 ;  /* 0x0000b4007f037a23 */ /* 0x002fc80000010800 */
[----:B------:R-:W1:Y:S02]  /*12450*/  MUFU.EX2 R125, R3 ;  /* 0x00000003007d7308 */ /* 0x000e640000000800 */
[----:B-1----:R-:W-:Y:S01]  /*12460*/  F2FP.PACK_AB R7, R125, R154 ;  /* 0x0000009a7d07723e */ /* 0x002fe200000000ff */
[----:B------:R-:W-:-:S05]  /*12470*/  FFMA.FTZ R3, R144, c[0x0][0x2d0], -R2 ;  /* 0x0000b40090037a23 */ /* 0x000fca0000010802 */
[----:B------:R1:W-:Y:S01]  /*12480*/  MUFU.EX2 R124, R3 ;  /* 0x00000003007c7308 */ /* 0x0003e20000000800 */
[C---:B--2---:R-:W-:Y:S08]  /*12490*/  HMMA.16816.F32 R76, R4.reuse, R24, R84 ;  /* 0x00000018044c723c */ /* 0x044ff00000001854 */
[----:B---3--:R-:W-:Y:S01]  /*124a0*/  HMMA.16816.F32 R84, R4, R16, R104 ;  /* 0x000000100454723c */ /* 0x008fe20000001868 */
[----:B-1----:R-:W-:-:S07]  /*124b0*/  FFMA.FTZ R3, R145, c[0x0][0x2d0], -R2 ;  /* 0x0000b40091037a23 */ /* 0x002fce0000010802 */
[C---:B------:R-:W-:Y:S01]  /*124c0*/  HMMA.16816.F32 R72, R4.reuse, R18, R96 ;  /* 0x000000120448723c */ /* 0x040fe20000001860 */
[----:B------:R-:W1:Y:S01]  /*124d0*/  LDSM.16.MT88.4 R16, [R195+0x5000] ;  /* 0x00500000c310783b */ /* 0x000e620000004200 */
[----:B------:R2:W3:Y:S06]  /*124e0*/  MUFU.EX2 R153, R3 ;  /* 0x0000000300997308 */ /* 0x0004ec0000000800 */
[C---:B------:R-:W-:Y:S01]  /*124f0*/  HMMA.16816.F32 R64, R4.reuse, R26, R88 ;  /* 0x0000001a0440723c */ /* 0x040fe20000001858 */
[----:B------:R-:W-:Y:S07]  /*12500*/  LDSM.16.MT88.4 R24, [R195+0x2000] ;  /* 0x00200000c318783b */ /* 0x000fee0000004200 */
[----:B------:R-:W-:Y:S01]  /*12510*/  HMMA.16816.F32 R104, R4, R12, R108 ;  /* 0x0000000c0468723c */ /* 0x000fe2000000186c */
[----:B--2---:R-:W-:-:S04]  /*12520*/  FFMA.FTZ R3, R146, c[0x0][0x2d0], -R2 ;  /* 0x0000b40092037a23 */ /* 0x004fc80000010802 */
[----:B------:R2:W-:Y:S03]  /*12530*/  MUFU.EX2 R151, R3 ;  /* 0x0000000300977308 */ /* 0x0005e60000000800 */
[C---:B------:R-:W-:Y:S01]  /*12540*/  HMMA.16816.F32 R88, R4.reuse, R14, R92 ;  /* 0x0000000e0458723c */ /* 0x040fe2000000185c */
[----:B------:R-:W4:Y:S07]  /*12550*/  LDSM.16.MT88.4 R12, [R196+0x5000] ;  /* 0x00500000c40c783b */ /* 0x000f2e0000004200 */
[----:B-----5:R-:W-:Y:S01]  /*12560*/  HMMA.16816.F32 R100, R4, R8, R100 ;  /* 0x000000080464723c */ /* 0x020fe20000001864 */
[----:B--2---:R-:W-:-:S07]  /*12570*/  FFMA.FTZ R3, R147, c[0x0][0x2d0], -R2 ;  /* 0x0000b40093037a23 */ /* 0x004fce0000010802 */
[C---:B------:R-:W-:Y:S01]  /*12580*/  HMMA.16816.F32 R80, R4.reuse, R10, R80 ;  /* 0x0000000a0450723c */ /* 0x040fe20000001850 */
[----:B------:R-:W2:Y:S01]  /*12590*/  LDSM.16.MT88.4 R8, [R197+0x5000] ;  /* 0x00500000c508783b */ /* 0x000ea20000004200 */
[----:B------:R5:W-:Y:S06]  /*125a0*/  MUFU.EX2 R152, R3 ;  /* 0x0000000300987308 */ /* 0x000bec0000000800 */
[C---:B-1----:R-:W-:Y:S08]  /*125b0*/  HMMA.16816.F32 R96, R4.reuse, R16, R60 ;  /* 0x000000100460723c */ /* 0x042ff0000000183c */
[----:B------:R-:W-:Y:S01]  /*125c0*/  HMMA.16816.F32 R60, R4, R18, R44 ;  /* 0x00000012043c723c */ /* 0x000fe2000000182c */
[----:B------:R-:W1:Y:S01]  /*125d0*/  LDSM.16.MT88.4 R16, [R196+0x2000] ;  /* 0x00200000c410783b */ /* 0x000e620000004200 */
[----:B-----5:R-:W-:-:S04]  /*125e0*/  FFMA.FTZ R3, R140, c[0x0][0x2d0], -R0 ;  /* 0x0000b4008c037a23 */ /* 0x020fc80000010800 */
[----:B------:R5:W-:Y:S02]  /*125f0*/  MUFU.EX2 R149, R3 ;  /* 0x0000000300957308 */ /* 0x000be40000000800 */
[C---:B----4-:R-:W-:Y:S08]  /*12600*/  HMMA.16816.F32 R56, R4.reuse, R12, R32 ;  /* 0x0000000c0438723c */ /* 0x050ff00000001820 */
[----:B------:R-:W-:Y:S01]  /*12610*/  HMMA.16816.F32 R44, R4, R14, R36 ;  /* 0x0000000e042c723c */ /* 0x000fe20000001824 */
[----:B------:R-:W4:Y:S01]  /*12620*/  LDSM.16.MT88.4 R12, [R198+0x2000] ;  /* 0x00200000c60c783b */ /* 0x000f220000004200 */
[----:B-----5:R-:W-:-:S06]  /*12630*/  FFMA.FTZ R3, R142, c[0x0][0x2d0], -R0 ;  /* 0x0000b4008e037a23 */ /* 0x020fcc0000010800 */
[C---:B------:R-:W-:Y:S01]  /*12640*/  HMMA.16816.F32 R32, R4.reuse, R20, R28 ;  /* 0x000000140420723c */ /* 0x040fe2000000181c */
[----:B------:R5:W1:Y:S07]  /*12650*/  MUFU.EX2 R147, R3 ;  /* 0x0000000300937308 */ /* 0x000a6e0000000800 */
[C---:B------:R-:W-:Y:S01]  /*12660*/  HMMA.16816.F32 R36, R4.reuse, R22, R40 ;  /* 0x000000160424723c */ /* 0x040fe20000001828 */
[----:B------:R-:W-:Y:S07]  /*12670*/  LDSM.16.MT88.4 R20, [R198+0x5800] ;  /* 0x00580000c614783b */ /* 0x000fee0000004200 */
[----:B--2---:R-:W-:Y:S01]  /*12680*/  HMMA.16816.F32 R40, R4, R8, R52 ;  /* 0x000000080428723c */ /* 0x004fe20000001834 */
[----:B-----5:R-:W-:-:S04]  /*12690*/  FFMA.FTZ R3, R141, c[0x0][0x2d0], -R0 ;  /* 0x0000b4008d037a23 */ /* 0x020fc80000010800 */
[----:B------:R2:W-:Y:S03]  /*126a0*/  MUFU.EX2 R150, R3 ;  /* 0x0000000300967308 */ /* 0x0005e60000000800 */
[----:B------:R-:W-:Y:S01]  /*126b0*/  HMMA.16816.F32 R28, R4, R10, R48 ;  /* 0x0000000a041c723c */ /* 0x000fe20000001830 */
[----:B------:R-:W5:Y:S06]  /*126c0*/  LDSM.16.MT88.4 R8, [R197+0x2000] ;  /* 0x00200000c508783b */ /* 0x000f6c0000004200 */
[----:B---3--:R-:W-:-:S02]  /*126d0*/  F2FP.PACK_AB R4, R153, R124 ;  /* 0x0000007c9904723e */ /* 0x008fc400000000ff */
[----:B-1----:R-:W-:Y:S02]  /*126e0*/  F2FP.PACK_AB R5, R147, R149 ;  /* 0x000000959305723e */ /* 0x002fe400000000ff */
[----:B------:R-:W-:Y:S01]  /*126f0*/  F2FP.PACK_AB R6, R152, R151 ;  /* 0x000000979806723e */ /* 0x000fe200000000ff */
[----:B--2---:R-:W-:-:S04]  /*12700*/  FFMA.FTZ R3, R143, c[0x0][0x2d0], -R0 ;  /* 0x0000b4008f037a23 */ /* 0x004fc80000010800 */
[----:B------:R-:W1:Y:S02]  /*12710*/  MUFU.EX2 R148, R3 ;  /* 0x0000000300947308 */ /* 0x000e640000000800 */
[----:B-1----:R-:W-:Y:S01]  /*12720*/  F2FP.PACK_AB R7, R148, R150 ;  /* 0x000000969407723e */ /* 0x002fe200000000ff */
[----:B------:R-:W-:Y:S02]  /*12730*/  FFMA.FTZ R3, R191, c[0x0][0x2d0], -R2 ;  /* 0x0000b400bf037a23 */ /* 0x000fe40000010802 */
[----:B------:R-:W-:-:S03]  /*12740*/  IMAD.MOV.U32 R191, RZ, RZ, R122 ;  /* 0x000000ffffbf7224 */ /* 0x000fc600078e007a */
[----:B------:R1:W-:Y:S01]  /*12750*/  MUFU.EX2 R143, R3 ;  /* 0x00000003008f7308 */ /* 0x0003e20000000800 */
[C---:B------:R-:W-:Y:S08]  /*12760*/  HMMA.16816.F32 R84, R4.reuse, R16, R84 ;  /* 0x000000100454723c */ /* 0x040ff00000001854 */
[----:B------:R-:W-:Y:S01]  /*12770*/  HMMA.16816.F32 R48, R4, R18, R72 ;  /* 0x000000120430723c */ /* 0x000fe20000001848 */
[----:B------:R-:W2:Y:S01]  /*12780*/  LDSM.16.MT88.4 R16, [R195+0x5800] ;  /* 0x00580000c310783b */ /* 0x000ea20000004200 */
[----:B-1----:R-:W-:-:S06]  /*12790*/  FFMA.FTZ R3, R214, c[0x0][0x2d0], -R2 ;  /* 0x0000b400d6037a23 */ /* 0x002fcc0000010802 */
[C---:B----4-:R-:W-:Y:S01]  /*127a0*/  HMMA.16816.F32 R92, R4.reuse, R12, R104 ;  /* 0x0000000c045c723c */ /* 0x050fe20000001868 */
[----:B------:R-:W-:Y:S01]  /*127b0*/  IMAD.MOV.U32 R214, RZ, RZ, R123 ;  /* 0x000000ffffd67224 */ /* 0x000fe200078e007b */
[----:B------:R1:W3:Y:S01]  /*127c0*/  MUFU.EX2 R146, R3 ;  /* 0x0000000300927308 */ /* 0x0002e20000000800 */
[----:B------:R-:W-:Y:S04]  /*127d0*/  LDSM.16.MT88.4 R120, [R196+0x6800] ;  /* 0x00680000c478783b */ /* 0x000fe80000004200 */
[----:B------:R-:W-:Y:S01]  /*127e0*/  LDSM.16.MT88.4 R104, [R197+0x3000] ;  /* 0x00300000c568783b */ /* 0x000fe20000004200 */
[C---:B------:R-:W-:Y:S03]  /*127f0*/  HMMA.16816.F32 R52, R4.reuse, R14, R88 ;  /* 0x0000000e0434723c */ /* 0x040fe60000001858 */
[----:B------:R-:W4:Y:S04]  /*12800*/  LDSM.16.MT88.4 R12, [R196+0x5800] ;  /* 0x00580000c40c783b */ /* 0x000f280000004200 */
[----:B------:R-:W-:Y:S01]  /*12810*/  LDSM.16.MT88.4 R88, [R196+0x3000] ;  /* 0x00300000c458783b */ /* 0x000fe20000004200 */
[----:B------:R-:W-:Y:S01]  /*12820*/  HMMA.16816.F32 R76, R4, R24, R76 ;  /* 0x00000018044c723c */ /* 0x000fe2000000184c */
[----:B-1----:R-:W-:-:S02]  /*12830*/  FFMA.FTZ R3, R219, c[0x0][0x2d0], -R2 ;  /* 0x0000b400db037a23 */ /* 0x002fc40000010802 */
[----:B------:R-:W-:Y:S02]  /*12840*/  IMAD.MOV.U32 R219, RZ, RZ, R71 ;  /* 0x000000ffffdb7224 */ /* 0x000fe400078e0047 */
[----:B------:R1:W-:Y:S03]  /*12850*/  MUFU.EX2 R145, R3 ;  /* 0x0000000300917308 */ /* 0x0003e60000000800 */
[C---:B------:R-:W-:Y:S08]  /*12860*/  HMMA.16816.F32 R24, R4.reuse, R26, R64 ;  /* 0x0000001a0418723c */ /* 0x040ff00000001840 */
[----:B-----5:R-:W-:Y:S01]  /*12870*/  HMMA.16816.F32 R100, R4, R8, R100 ;  /* 0x000000080464723c */ /* 0x020fe20000001864 */
[----:B-1----:R-:W-:-:S07]  /*12880*/  FFMA.FTZ R3, R220, c[0x0][0x2d0], -R2 ;  /* 0x0000b400dc037a23 */ /* 0x002fce0000010802 */
[----:B------:R-:W-:Y:S01]  /*12890*/  HMMA.16816.F32 R64, R4, R10, R80 ;  /* 0x0000000a0440723c */ /* 0x000fe20000001850 */
[----:B------:R-:W1:Y:S01]  /*128a0*/  LDSM.16.MT88.4 R8, [R197+0x5800] ;  /* 0x00580000c508783b */ /* 0x000e620000004200 */
[----:B------:R5:W-:Y:S01]  /*128b0*/  MUFU.EX2 R144, R3 ;  /* 0x0000000300907308 */ /* 0x000be20000000800 */
[----:B------:R-:W-:-:S05]  /*128c0*/  IMAD.MOV.U32 R220, RZ, RZ, c[0x0][0x2c4] ;  /* 0x0000b100ffdc7624 */ /* 0x000fca00078e00ff */
[----:B--2---:R-:W-:Y:S01]  /*128d0*/  HMMA.16816.F32 R96, R4, R16, R96 ;  /* 0x000000100460723c */ /* 0x004fe20000001860 */
[----:B------:R-:W-:-:S07]  /*128e0*/  ISETP.NE.AND P3, PT, R220, 0x1, PT ;  /* 0x00000001dc00780c */ /* 0x000fce0003f65270 */
[----:B------:R-:W-:Y:S01]  /*128f0*/  HMMA.16816.F32 R72, R4, R18, R60 ;  /* 0x000000120448723c */ /* 0x000fe2000000183c */
[----:B------:R-:W2:Y:S01]  /*12900*/  LDSM.16.MT88.4 R16, [R195+0x2800] ;  /* 0x00280000c310783b */ /* 0x000ea20000004200 */
[----:B-----5:R-:W-:-:S04]  /*12910*/  FFMA.FTZ R3, R160, c[0x0][0x2d0], -R0 ;  /* 0x0000b400a0037a23 */ /* 0x020fc80000010800 */
[----:B------:R5:W-:Y:S02]  /*12920*/  MUFU.EX2 R142, R3 ;  /* 0x00000003008e7308 */ /* 0x000be40000000800 */
[C---:B----4-:R-:W-:Y:S08]  /*12930*/  HMMA.16816.F32 R80, R4.reuse, R12, R56 ;  /* 0x0000000c0450723c */ /* 0x050ff00000001838 */
[----:B------:R-:W-:Y:S01]  /*12940*/  HMMA.16816.F32 R60, R4, R14, R44 ;  /* 0x0000000e043c723c */ /* 0x000fe2000000182c */
[----:B------:R-:W4:Y:S01]  /*12950*/  LDSM.16.MT88.4 R12, [R198+0x2800] ;  /* 0x00280000c60c783b */ /* 0x000f220000004200 */
[----:B-----5:R-:W-:-:S06]  /*12960*/  FFMA.FTZ R3, R162, c[0x0][0x2d0], -R0 ;  /* 0x0000b400a2037a23 */ /* 0x020fcc0000010800 */
[C---:B------:R-:W-:Y:S01]  /*12970*/  HMMA.16816.F32 R56, R4.reuse, R20, R32 ;  /* 0x000000140438723c */ /* 0x040fe20000001820 */
[----:B------:R5:W2:Y:S07]  /*12980*/  MUFU.EX2 R140, R3 ;  /* 0x00000003008c7308 */ /* 0x000aae0000000800 */
[C---:B------:R-:W-:Y:S01]  /*12990*/  HMMA.16816.F32 R36, R4.reuse, R22, R36 ;  /* 0x000000160424723c */ /* 0x040fe20000001824 */
[----:B------:R-:W4:Y:S07]  /*129a0*/  LDSM.16.MT88.4 R20, [R196+0x2800] ;  /* 0x00280000c414783b */ /* 0x000f2e0000004200 */
[----:B-1----:R-:W-:Y:S01]  /*129b0*/  HMMA.16816.F32 R40, R4, R8, R40 ;  /* 0x000000080428723c */ /* 0x002fe20000001828 */
[----:B-----5:R-:W-:-:S04]  /*129c0*/  FFMA.FTZ R3, R161, c[0x0][0x2d0], -R0 ;  /* 0x0000b400a1037a23 */ /* 0x020fc80000010800 */
[----:B------:R1:W-:Y:S03]  /*129d0*/  MUFU.EX2 R71, R3 ;  /* 0x0000000300477308 */ /* 0x0003e60000000800 */
[----:B------:R-:W-:Y:S01]  /*129e0*/  HMMA.16816.F32 R28, R4, R10, R28 ;  /* 0x0000000a041c723c */ /* 0x000fe2000000181c */
[----:B------:R-:W5:Y:S06]  /*129f0*/  LDSM.16.MT88.4 R8, [R197+0x2800] ;  /* 0x00280000c508783b */ /* 0x000f6c0000004200 */
[----:B---3--:R-:W-:-:S02]  /*12a00*/  F2FP.PACK_AB R4, R146, R143 ;  /* 0x0000008f9204723e */ /* 0x008fc400000000ff */
[----:B--2---:R-:W-:Y:S02]  /*12a10*/  F2FP.PACK_AB R5, R140, R142 ;  /* 0x0000008e8c05723e */ /* 0x004fe400000000ff */
[----:B------:R-:W-:Y:S01]  /*12a20*/  F2FP.PACK_AB R6, R144, R145 ;  /* 0x000000919006723e */ /* 0x000fe200000000ff */
[----:B-1----:R-:W-:-:S04]  /*12a30*/  FFMA.FTZ R3, R163, c[0x0][0x2d0], -R0 ;  /* 0x0000b400a3037a23 */ /* 0x002fc80000010800 */
[----:B------:R-:W1:Y:S02]  /*12a40*/  MUFU.EX2 R141, R3 ;  /* 0x00000003008d7308 */ /* 0x000e640000000800 */
[----:B-1----:R-:W-:Y:S01]  /*12a50*/  F2FP.PACK_AB R7, R141, R71 ;  /* 0x000000478d07723e */ /* 0x002fe200000000ff */
[----:B------:R-:W-:-:S06]  /*12a60*/  FFMA.FTZ R3, R241, c[0x0][0x2d0], -R2 ;  /* 0x0000b400f1037a23 */ /* 0x000fcc0000010802 */
[C---:B------:R-:W-:Y:S08]  /*12a70*/  HMMA.16816.F32 R76, R4.reuse, R16, R76 ;  /* 0x00000010044c723c */ /* 0x040ff0000000184c */
[C---:B------:R-:W-:Y:S01]  /*12a80*/  HMMA.16816.F32 R24, R4.reuse, R18, R24 ;  /* 0x000000120418723c */ /* 0x040fe20000001818 */
[----:B------:R-:W1:Y:S07]  /*12a90*/  LDSM.16.MT88.4 R16, [R195+0x6000] ;  /* 0x00600000c310783b */ /* 0x000e6e0000004200 */
[C---:B----4-:R-:W-:Y:S08]  /*12aa0*/  HMMA.16816.F32 R92, R4.reuse, R12, R92 ;  /* 0x0000000c045c723c */ /* 0x050ff0000000185c */
[C---:B------:R-:W-:Y:S01]  /*12ab0*/  HMMA.16816.F32 R44, R4.reuse, R14, R52 ;  /* 0x0000000e042c723c */ /* 0x040fe20000001834 */
[----:B------:R-:W2:Y:S07]  /*12ac0*/  LDSM.16.MT88.4 R12, [R196+0x6000] ;  /* 0x00600000c40c783b */ /* 0x000eae0000004200 */
[C---:B------:R-:W-:Y:S01]  /*12ad0*/  HMMA.16816.F32 R32, R4.reuse, R22, R48 ;  /* 0x000000160420723c */ /* 0x040fe20000001830 */
[----:B------:R3:W-:Y:S07]  /*12ae0*/  MUFU.EX2 R49, R3 ;  /* 0x0000000300317308 */ /* 0x0007ee0000000800 */
[C---:B------:R-:W-:Y:S01]  /*12af0*/  HMMA.16816.F32 R84, R4.reuse, R20, R84 ;  /* 0x000000140454723c */ /* 0x040fe20000001854 */
[----:B------:R-:W4:Y:S07]  /*12b00*/  LDSM.16.MT88.4 R20, [R198+0x6000] ;  /* 0x00600000c614783b */ /* 0x000f2e0000004200 */
[----:B-----5:R-:W-:Y:S01]  /*12b10*/  HMMA.16816.F32 R100, R4, R8, R100 ;  /* 0x000000080464723c */ /* 0x020fe20000001864 */
[----:B---3--:R-:W-:-:S04]  /*12b20*/  FFMA.FTZ R3, R248, c[0x0][0x2d0], -R2 ;  /* 0x0000b400f8037a23 */ /* 0x008fc80000010802 */
[----:B------:R3:W5:Y:S03]  /*12b30*/  MUFU.EX2 R48, R3 ;  /* 0x0000000300307308 */ /* 0x0007660000000800 */
[C---:B-1----:R-:W-:Y:S01]  /*12b40*/  HMMA.16816.F32 R108, R4.reuse, R16, R96 ;  /* 0x00000010046c723c */ /* 0x042fe20000001860 */
[----:B------:R-:W-:Y:S07]  /*12b50*/  LDSM.16.MT88.4 R96, [R198+0x3000] ;  /* 0x00300000c660783b */ /* 0x000fee0000004200 */
[----:B------:R-:W-:Y:S01]  /*12b60*/  HMMA.16816.F32 R72, R4, R18, R72 ;  /* 0x000000120448723c */ /* 0x000fe20000001848 */
[----:B---3--:R-:W-:-:S02]  /*12b70*/  FFMA.FTZ R3, R247, c[0x0][0x2d0], -R2 ;  /* 0x0000b400f7037a23 */ /* 0x008fc40000010802 */
[----:B------:R-:W-:-:S05]  /*12b80*/  FFMA.FTZ R2, R226, c[0x0][0x2d0], -R2 ;  /* 0x0000b400e2027a23 */ /* 0x000fca0000010802 */
[C---:B--2---:R-:W-:Y:S01]  /*12b90*/  HMMA.16816.F32 R60, R4.reuse, R14, R60 ;  /* 0x0000000e043c723c */ /* 0x044fe2000000183c */
[----:B------:R-:W-:Y:S07]  /*12ba0*/  MUFU.EX2 R18, R3 ;  /* 0x0000000300127308 */ /* 0x000fee0000000800 */
[C---:B------:R-:W-:Y:S01]  /*12bb0*/  HMMA.16816.F32 R116, R4.reuse, R12, R80 ;  /* 0x0000000c0474723c */ /* 0x040fe20000001850 */
[----:B------:R1:W2:Y:S01]  /*12bc0*/  MUFU.EX2 R17, R2 ;  /* 0x0000000200117308 */ /* 0x0002a20000000800 */
[----:B------:R-:W-:Y:S06]  /*12bd0*/  LDSM.16.MT88.4 R80, [R195+0x3000] ;  /* 0x00300000c350783b */ /* 0x000fec0000004200 */
[C---:B------:R-:W-:Y:S01]  /*12be0*/  HMMA.16816.F32 R52, R4.reuse, R10, R64 ;  /* 0x0000000a0434723c */ /* 0x040fe20000001840 */
[----:B------:R-:W3:Y:S06]  /*12bf0*/  LDSM.16.MT88.4 R8, [R197+0x6000] ;  /* 0x00600000c508783b */ /* 0x000eec0000004200 */
[----:B-----5:R-:W-:Y:S01]  /*12c00*/  F2FP.PACK_AB R64, R48, R49 ;  /* 0x000000313040723e */ /* 0x020fe200000000ff */
[----:B----4-:R-:W-:Y:S01]  /*12c10*/  HMMA.16816.F32 R56, R4, R20, R56 ;  /* 0x000000140438723c */ /* 0x010fe20000001838 */
[----:B-1----:R-:W-:Y:S01]  /*12c20*/  FFMA.FTZ R2, R225, c[0x0][0x2d0], -R0 ;  /* 0x0000b400e1027a23 */ /* 0x002fe20000010800 */
[----:B--2---:R-:W-:-:S03]  /*12c30*/  F2FP.PACK_AB R66, R17, R18 ;  /* 0x000000121142723e */ /* 0x004fc600000000ff */
[----:B------:R1:W-:Y:S03]  /*12c40*/  MUFU.EX2 R16, R2 ;  /* 0x0000000200107308 */ /* 0x0003e60000000800 */
[----:B------:R-:W-:Y:S01]  /*12c50*/  HMMA.16816.F32 R36, R4, R22, R36 ;  /* 0x000000160424723c */ /* 0x000fe20000001824 */
[----:B-1----:R-:W-:-:S04]  /*12c60*/  FFMA.FTZ R2, R227, c[0x0][0x2d0], -R0 ;  /* 0x0000b400e3027a23 */ /* 0x002fc80000010800 */
[----:B------:R1:W2:Y:S03]  /*12c70*/  MUFU.EX2 R14, R2 ;  /* 0x00000002000e7308 */ /* 0x0002a60000000800 */
[----:B---3--:R-:W-:Y:S01]  /*12c80*/  HMMA.16816.F32 R40, R4, R8, R40 ;  /* 0x000000080428723c */ /* 0x008fe20000001828 */
[----:B-1----:R-:W-:-:S07]  /*12c90*/  FFMA.FTZ R2, R229, c[0x0][0x2d0], -R0 ;  /* 0x0000b400e5027a23 */ /* 0x002fce0000010800 */
[----:B------:R-:W-:Y:S01]  /*12ca0*/  HMMA.16816.F32 R28, R4, R10, R28 ;  /* 0x0000000a041c723c */ /* 0x000fe2000000181c */
[----:B------:R-:W-:Y:S01]  /*12cb0*/  FFMA.FTZ R0, R228, c[0x0][0x2d0], -R0 ;  /* 0x0000b400e4007a23 */ /* 0x000fe20000010800 */
[----:B------:R-:W1:Y:S01]  /*12cc0*/  LDSM.16.MT88.4 R8, [R197+0x6800] ;  /* 0x00680000c508783b */ /* 0x000e620000004200 */
[----:B------:R3:W-:Y:S01]  /*12cd0*/  MUFU.EX2 R13, R2 ;  /* 0x00000002000d7308 */ /* 0x0007e20000000800 */
[----:B--2---:R-:W-:-:S03]  /*12ce0*/  F2FP.PACK_AB R65, R14, R16 ;  /* 0x000000100e41723e */ /* 0x004fc600000000ff */
[----:B------:R-:W-:-:S04]  /*12cf0*/  @P3 IMAD.HI.U32 R4, R252, c[0x0][0x2c8], RZ ;  /* 0x0000b200fc043a27 */ /* 0x000fc800078e00ff */
[----:B------:R2:W4:Y:S01]  /*12d00*/  MUFU.EX2 R12, R0 ;  /* 0x00000000000c7308 */ /* 0x0005220000000800 */
[----:B---3--:R-:W-:-:S04]  /*12d10*/  FADD.FTZ R2, R246, R245 ;  /* 0x000000f5f6027221 */ /* 0x008fc80000010000 */
[----:B------:R-:W-:Y:S02]  /*12d20*/  FADD.FTZ R2, R244, R2 ;  /* 0x00000002f4027221 */ /* 0x000fe40000010000 */
[----:B--2---:R-:W-:Y:S01]  /*12d30*/  FADD.FTZ R0, R240, R237 ;  /* 0x000000edf0007221 */ /* 0x004fe20000010000 */
[----:B----4-:R-:W-:Y:S01]  /*12d40*/  F2FP.PACK_AB R67, R12, R13 ;  /* 0x0000000d0c43723e */ /* 0x010fe200000000ff */
        /* <DEDUP_REMOVED lines=10> */
[----:B------:R-:W-:Y:S02]  /*12df0*/  FADD.FTZ R2, R230, R0 ;  /* 0x00000000e6027221 */ /* 0x000fe40000010000 */
[----:B------:R-:W-:-:S02]  /*12e00*/  FADD.FTZ R0, R242, R3 ;  /* 0x00000003f2007221 */ /* 0x000fc40000010000 */
[----:B------:R-:W-:Y:S01]  /*12e10*/  FADD.FTZ R2, R233, R2 ;  /* 0x00000002e9027221 */ /* 0x000fe20000010000 */
[C---:B------:R-:W-:Y:S01]  /*12e20*/  HMMA.16816.F32 R84, R64.reuse, R88, R84 ;  /* 0x000000584054723c */ /* 0x040fe20000001854 */
[----:B------:R-:W-:Y:S02]  /*12e30*/  FADD.FTZ R0, R223, R0 ;  /* 0x00000000df007221 */ /* 0x000fe40000010000 */
[----:B------:R-:W-:Y:S01]  /*12e40*/  FADD.FTZ R2, R217, R2 ;  /* 0x00000002d9027221 */ /* 0x000fe20000010000 */
[----:B------:R-:W-:Y:S01]  /*12e50*/  IADD3 R217, R251, -0x2, RZ ;  /* 0xfffffffefbd97810 */ /* 0x000fe20007ffe0ff */
        /* <DEDUP_REMOVED lines=24> */
[----:B------:R-:W-:Y:S01]  /*12fe0*/  IMAD.MOV.U32 R0, RZ, RZ, R252 ;  /* 0x000000ffff007224 */ /* 0x000fe200078e00fc */
[----:B------:R-:W-:Y:S01]  /*12ff0*/  @P3 SHF.R.U32.HI R0, RZ, c[0x0][0x2cc], R4 ;  /* 0x0000b300ff003a19 */ /* 0x000fe20000011604 */
[----:B------:R-:W-:-:S02]  /*13000*/  FADD.FTZ R2, R152, R2 ;  /* 0x0000000298027221 */ /* 0x000fc40000010000 */
[----:B------:R-:W-:Y:S01]  /*13010*/  FADD.FTZ R3, R150, R3 ;  /* 0x0000000396037221 */ /* 0x000fe20000010000 */
[C---:B------:R-:W-:Y:S01]  /*13020*/  HMMA.16816.F32 R80, R64.reuse, R82, R24 ;  /* 0x000000524050723c */ /* 0x040fe20000001818 */
[----:B------:R-:W-:Y:S02]  /*13030*/  FADD.FTZ R2, R143, R2 ;  /* 0x000000028f027221 */ /* 0x000fe40000010000 */
[----:B------:R-:W-:Y:S01]  /*13040*/  FADD.FTZ R4, R148, R3 ;  /* 0x0000000394047221 */ /* 0x000fe20000010000 */
[----:B------:R-:W-:Y:S01]  /*13050*/  IADD3 R3, R0, R214, -R219 ;  /* 0x000000d600037210 */ /* 0x000fe20007ffe8db */
[----:B------:R-:W-:Y:S02]  /*13060*/  FADD.FTZ R0, R146, R2 ;  /* 0x0000000292007221 */ /* 0x000fe40000010000 */
[----:B------:R-:W-:Y:S01]  /*13070*/  IMAD.MOV.U32 R2, RZ, RZ, RZ ;  /* 0x000000ffff027224 */ /* 0x000fe200078e00ff */
[----:B------:R-:W-:Y:S01]  /*13080*/  HMMA.16816.F32 R88, R64, R90, R32 ;  /* 0x0000005a4058723c */ /* 0x000fe20000001820 */
[----:B------:R-:W-:-:S02]  /*13090*/  FADD.FTZ R4, R142, R4 ;  /* 0x000000048e047221 */ /* 0x000fc40000010000 */
[----:B------:R-:W-:-:S04]  /*130a0*/  IMAD.HI R2, R3, -0x6db6db6d, R2 ;  /* 0x9249249303027827 */ /* 0x000fc800078e0202 */
[----:B------:R-:W-:Y:S01]  /*130b0*/  FADD.FTZ R3, R140, R4 ;  /* 0x000000048c037221 */ /* 0x000fe20000010000 */
[C---:B------:R-:W-:Y:S01]  /*130c0*/  HMMA.16816.F32 R96, R64.reuse, R98, R44 ;  /* 0x000000624060723c */ /* 0x040fe2000000182c */
[----:B------:R-:W-:Y:S02]  /*130d0*/  FADD.FTZ R0, R145, R0 ;  /* 0x0000000091007221 */ /* 0x000fe40000010000 */
[----:B------:R-:W-:Y:S02]  /*130e0*/  FADD.FTZ R3, R71, R3 ;  /* 0x0000000347037221 */ /* 0x000fe40000010000 */
[----:B------:R-:W-:Y:S01]  /*130f0*/  FADD.FTZ R4, R144, R0 ;  /* 0x0000000090047221 */ /* 0x000fe20000010000 */
[----:B------:R-:W-:Y:S01]  /*13100*/  SHF.R.U32.HI R0, RZ, 0x1f, R2 ;  /* 0x0000001fff007819 */ /* 0x000fe20000011602 */
[----:B------:R-:W-:Y:S01]  /*13110*/  FADD.FTZ R3, R141, R3 ;  /* 0x000000038d037221 */ /* 0x000fe20000010000 */
[----:B------:R-:W-:Y:S02]  /*13120*/  HMMA.16816.F32 R104, R64, R106, R52 ;  /* 0x0000006a4068723c */ /* 0x000fe40000001834 */
[----:B------:R-:W-:Y:S01]  /*13130*/  LEA.HI.SX32 R2, R2, R0, 0x1a ;  /* 0x0000000002027211 */ /* 0x000fe200078fd2ff */
        /* <DEDUP_REMOVED lines=12> */
[----:B------:R-:W-:-:S05]  /*13200*/  FADD.FTZ R0, R12, R2 ;  /* 0x000000020c007221 */ /* 0x000fca0000010000 */
[----:B------:R2:W-:Y:S02]  /*13210*/  STL [R1+0x38], R0 ;  /* 0x0000380001007387 */ /* 0x0005e40000100800 */
[C---:B-1----:R-:W-:Y:S02]  /*13220*/  HMMA.16816.F32 R60, R64.reuse, R8, R40 ;  /* 0x00000008403c723c */ /* 0x042fe40000001828 */
[----:B------:R2:W-:Y:S06]  /*13230*/  STL [R1+0x34], R3 ;  /* 0x0000340301007387 */ /* 0x0005ec0000100800 */
[----:B------:R-:W-:Y:S01]  /*13240*/  HMMA.16816.F32 R64, R64, R10, R28 ;  /* 0x0000000a4040723c */ /* 0x000fe2000000181c */
[----:B------:R-:W-:Y:S07]  /*13250*/  @!P0 BRA `(.L_x_1233) ;  /* 0x0000428000008947 */ /* 0x000fee0003800000 */
[----:B--2---:R-:W-:Y:S01]  /*13260*/  IMAD.IADD R0, R250, 0x1, R252 ;  /* 0x00000001fa007824 */ /* 0x004fe200078e02fc */
[----:B------:R-:W-:Y:S01]  /*13270*/  MOV R3, R70 ;  /* 0x0000004600037202 */ /* 0x000fe20000000f00 */
[----:B------:R-:W-:Y:S01]  /*13280*/  IMAD.MOV.U32 R71, RZ, RZ, R69 ;  /* 0x000000ffff477224 */ /* 0x000fe200078e0045 */
[----:B------:R-:W-:-:S02]  /*13290*/  MOV R188, R217 ;  /* 0x000000d900bc7202 */ /* 0x000fc40000000f00 */
[----:B------:R1:W-:Y:S02]  /*132a0*/  STL [R1+0x20], R0 ;  /* 0x0000200001007387 */ /* 0x0003e40000100800 */
[----:B-1----:R-:W-:-:S05]  /*132b0*/  @P3 IMAD.HI.U32 R0, R0, c[0x0][0x2c8], RZ ;  /* 0x0000b20000003a27 */ /* 0x002fca00078e00ff */
[----:B------:R-:W-:-:S05]  /*132c0*/  @P3 SHF.R.U32.HI R0, RZ, c[0x0][0x2cc], R0 ;  /* 0x0000b300ff003a19 */ /* 0x000fca0000011600 */
[----:B------:R1:W-:Y:S02]  /*132d0*/  @P3 STL [R1+0x28], R0 ;  /* 0x0000280001003387 */ /* 0x0003e40000100800 */
.L_x_1238:
[----:B--2---:R-:W2:Y:S01]  /*132e0*/  LDL R189, [R1+0x40] ;  /* 0x0000400001bd7983 */ /* 0x004ea20000100800 */
        /* <DEDUP_REMOVED lines=21> */
[----:B-1-34-:R-:W-:Y:S01]  /*13440*/  IMAD.WIDE.U32 R22, R188, c[0x0][0x208], RZ ;  /* 0x00008200bc167a25 */ /* 0x01afe200078e00ff */
[----:B------:R-:W2:Y:S01]  /*13450*/  LDL.64 R30, [R1+0x8] ;  /* 0x00000800011e7983 */ /* 0x000ea20000100a00 */
[----:B------:R-:W-:Y:S01]  /*13460*/  ULDC.64 UR4, c[0x0][0x208] ;  /* 0x0000820000047ab9 */ /* 0x000fe20000000a00 */
[----:B------:R-:W-:Y:S01]  /*13470*/  SHF.R.S32.HI R0, RZ, 0x1f, R188 ;  /* 0x0000001fff007819 */ /* 0x000fe200000114bc */
[----:B------:R-:W-:Y:S01]  /*13480*/  USHF.L.U32 UR9, UR4, 0x5, URZ ;  /* 0x0000000504097899 */ /* 0x000fe2000800063f */
[----:B------:R-:W3:Y:S01]  /*13490*/  LDL R28, [R1] ;  /* 0x00000000011c7983 */ /* 0x000ee20000100800 */
        /* <DEDUP_REMOVED lines=52> */
.L_x_1235:
[----:B-1-34-:R-:W-:Y:S05]  /*137e0*/  BSYNC B0 ;  /* 0x0000000000007941 */ /* 0x01afea0003800000 */
.L_x_1234:
        /* <DEDUP_REMOVED lines=36> */
[----:B------:R-:W-:Y:S01]  /*13a30*/  HMMA.16816.F32 R56, R136, R162, R56 ;  /* 0x000000a28838723c */ /* 0x000fe20000001838 */
[----:B------:R-:W4:Y:S07]  /*13a40*/  LDSM.16.M88.4 R160, [R193+0x3000] ;  /* 0x00300000c1a0783b */ /* 0x000f2e0000000200 */
[C---:B-1----:R-:W-:Y:S08]  /*13a50*/  HMMA.16816.F32 R4, R164.reuse, R72, R4 ;  /* 0x00000048a404723c */ /* 0x042ff00000001804 */
[C---:B------:R-:W-:Y:S01]  /*13a60*/  HMMA.16816.F32 R8, R164.reuse, R74, R8 ;  /* 0x0000004aa408723c */ /* 0x040fe20000001808 */
[----:B------:R-:W1:Y:S07]  /*13a70*/  LDSM.16.M88.4 R72, [R192] ;  /* 0x00000000c048783b */ /* 0x000e6e0000000200 */
        /* <DEDUP_REMOVED lines=44> */
[----:B------:R-:W2:Y:S07]  /*13d40*/  LDSM.16.M88.4 R140, [R200] ;  /* 0x00000000c88c783b */ /* 0x000eae0000000200 */
[C---:B---3--:R-:W-:Y:S08]  /*13d50*/  HMMA.16816.F32 R20, R172.reuse, R144, R20 ;  /* 0x00000090ac14723c */ /* 0x048ff00000001814 */
[C---:B------:R-:W-:Y:S01]  /*13d60*/  HMMA.16816.F32 R24, R172.reuse, R146, R24 ;  /* 0x00000092ac18723c */ /* 0x040fe20000001818 */
[----:B------:R-:W3:Y:S07]  /*13d70*/  LDSM.16.M88.4 R144, [R201] ;  /* 0x00000000c990783b */ /* 0x000eee0000000200 */
        /* <DEDUP_REMOVED lines=8> */
[----:B------:R-:W3:Y:S07]  /*13e00*/  LDSM.16.M88.4 R156, [R204] ;  /* 0x00000000cc9c783b */ /* 0x000eee0000000200 */
[C---:B------:R-:W-:Y:S08]  /*13e10*/  HMMA.16816.F32 R52, R172.reuse, R160, R52 ;  /* 0x000000a0ac34723c */ /* 0x040ff00000001834 */
[----:B------:R-:W-:Y:S01]  /*13e20*/  HMMA.16816.F32 R56, R172, R162, R56 ;  /* 0x000000a2ac38723c */ /* 0x000fe20000001838 */
[----:B------:R-:W4:Y:S07]  /*13e30*/  LDSM.16.M88.4 R160, [R205] ;  /* 0x00000000cda0783b */ /* 0x000f2e0000000200 */
        /* <DEDUP_REMOVED lines=28> */
[C---:B------:R-:W-:Y:S08]  /*14000*/  HMMA.16816.F32 R24, R180.reuse, R146, R24 ;  /* 0x00000092b418723c */ /* 0x040ff00000001818 */
[C---:B----4-:R-:W-:Y:S08]  /*14010*/  HMMA.16816.F32 R28, R180.reuse, R148, R28 ;  /* 0x00000094b41c723c */ /* 0x050ff0000000181c */
[C---:B------:R-:W-:Y:S08]  /*14020*/  HMMA.16816.F32 R32, R180.reuse, R150, R32 ;  /* 0x00000096b420723c */ /* 0x040ff00000001820 */
        /* <DEDUP_REMOVED lines=8> */
[C---:B--2---:R-:W-:Y:S08]  /*140b0*/  HMMA.16816.F32 R12, R184.reuse, R140, R12 ;  /* 0x0000008cb80c723c */ /* 0x044ff0000000180c */
        /* <DEDUP_REMOVED lines=137> */
[----:B------:R-:W3:Y:S01]  /*14950*/  LDL R189, [R1+0x10] ;  /* 0x0000100001bd7983 */ /* 0x000ee20000100800 */
        /* <DEDUP_REMOVED lines=47> */
.L_x_1237:
[----:B--234-:R-:W-:Y:S05]  /*14c50*/  BSYNC B0 ;  /* 0x0000000000007941 */ /* 0x01cfea0003800000 */
.L_x_1236:
        /* <DEDUP_REMOVED lines=19> */
[----:B------:R-:W-:Y:S02]  /*14d90*/  ISETP.GT.AND P0, PT, R0, 0x1, PT ;  /* 0x000000010000780c */ /* 0x000fe40003f04270 */
[----:B------:R-:W-:Y:S02]  /*14da0*/  FSEL R5, R160, -INF , P1 ;  /* 0xff800000a0057808 */ /* 0x000fe40000800000 */
[----:B------:R-:W-:Y:S02]  /*14db0*/  FSEL R6, R158, -INF , P0 ;  /* 0xff8000009e067808 */ /* 0x000fe40000000000 */
[----:B------:R-:W-:Y:S02]  /*14dc0*/  ISETP.GT.AND P4, PT, R0, 0x8, PT ;  /* 0x000000080000780c */ /* 0x000fe40003f84270 */
[----:B------:R-:W-:Y:S02]  /*14dd0*/  FMNMX.FTZ R2, R5, R71, !PT ;  /* 0x0000004705027209 */ /* 0x000fe40007810000 */
        /* <DEDUP_REMOVED lines=9> */
[----:B------:R-:W-:Y:S02]  /*14e70*/  ISETP.GT.AND P4, PT, R4, RZ, PT ;  /* 0x000000ff0400720c */ /* 0x000fe40003f84270 */
[----:B------:R-:W-:Y:S02]  /*14e80*/  FMNMX.FTZ R2, R41, R2, !PT ;  /* 0x0000000229027209 */ /* 0x000fe40007810000 */
[----:B------:R-:W-:Y:S02]  /*14e90*/  ISETP.GT.AND P1, PT, R0, 0x18, PT ;  /* 0x000000180000780c */ /* 0x000fe40003f24270 */
[----:B------:R-:W-:Y:S02]  /*14ea0*/  FSEL R48, R146, -INF , P0 ;  /* 0xff80000092307808 */ /* 0x000fe40000000000 */
[----:B------:R-:W-:Y:S02]  /*14eb0*/  FSEL R8, R163, -INF , P4 ;  /* 0xff800000a3087808 */ /* 0x000fe40002000000 */
[----:B------:R-:W-:Y:S02]  /*14ec0*/  ISETP.GT.AND P2, PT, R4, 0x1, PT ;  /* 0x000000010400780c */ /* 0x000fe40003f44270 */
[----:B------:R-:W-:Y:S02]  /*14ed0*/  FSEL R57, R75, -INF , P1 ;  /* 0xff8000004b397808 */ /* 0x000fe40000800000 */
[----:B------:R-:W-:Y:S02]  /*14ee0*/  ISETP.GT.AND P0, PT, R0, 0x19, PT ;  /* 0x000000190000780c */ /* 0x000fe40003f04270 */
        /* <DEDUP_REMOVED lines=44> */
[----:B------:R-:W-:Y:S02]  /*151b0*/  ISETP.GT.AND P2, PT, R4, 0x21, PT ;  /* 0x000000210400780c */ /* 0x000fe40003f44270 */
[----:B------:R-:W-:Y:S02]  /*151c0*/  FSEL R144, R153, -INF , P3 ;  /* 0xff80000099907808 */ /* 0x000fe40001800000 */
[----:B------:R-:W-:Y:S02]  /*151d0*/  FSEL R158, R34, -INF , P1 ;  /* 0xff800000229e7808 */ /* 0x000fe40000800000 */
[----:B------:R-:W-:Y:S02]  /*151e0*/  ISETP.GT.AND P0, PT, R0, 0x39, PT ;  /* 0x000000390000780c */ /* 0x000fe40003f04270 */
[----:B------:R-:W-:Y:S02]  /*151f0*/  FMNMX.FTZ R2, R157, R2, !PT ;  /* 0x000000029d027209 */ /* 0x000fe40007810000 */
        /* <DEDUP_REMOVED lines=43> */
[C---:B------:R-:W-:Y:S02]  /*154b0*/  ISETP.GT.AND P2, PT, R4.reuse, 0x41, PT ;  /* 0x000000410400780c */ /* 0x040fe40003f44270 */
[----:B------:R-:W-:Y:S02]  /*154c0*/  FMNMX.FTZ R7, R155, R7, !PT ;  /* 0x000000079b077209 */ /* 0x000fe40007810000 */
[----:B------:R-:W-:Y:S02]  /*154d0*/  ISETP.GT.AND P3, PT, R4, 0x48, PT ;  /* 0x000000480400780c */ /* 0x000fe40003f64270 */
[----:B------:R-:W-:Y:S02]  /*154e0*/  FSEL R232, R18, -INF , P1 ;  /* 0xff80000012e87808 */ /* 0x000fe40000800000 */
[----:B------:R-:W-:Y:S02]  /*154f0*/  ISETP.GT.AND P0, PT, R0, 0x59, PT ;  /* 0x000000590000780c */ /* 0x000fe40003f04270 */
        /* <DEDUP_REMOVED lines=38> */
[C---:B------:R-:W-:Y:S02]  /*15760*/  ISETP.GT.AND P0, PT, R4.reuse, 0x61, PT ;  /* 0x000000610400780c */ /* 0x040fe40003f04270 */
[----:B------:R-:W-:Y:S02]  /*15770*/  FSEL R239, R29, -INF , P1 ;  /* 0xff8000001def7808 */ /* 0x000fe40000800000 */
[----:B------:R-:W-:Y:S01]  /*15780*/  FSEL R240, R25, -INF , P0 ;  /* 0xff80000019f07808 */ /* 0x000fe20000000000 */
[----:B------:R-:W-:Y:S01]  /*15790*/  LDSM.16.MT88.4 R28, [R198] ;  /* 0x00000000c61c783b */ /* 0x000fe20000004200 */
[----:B------:R-:W-:Y:S02]  /*157a0*/  ISETP.GT.AND P0, PT, R4, 0x69, PT ;  /* 0x000000690400780c */ /* 0x000fe40003f04270 */
[----:B------:R-:W-:Y:S02]  /*157b0*/  FMNMX.FTZ R7, R228, R7, !PT ;  /* 0x00000007e4077209 */ /* 0x000fe40007810000 */
[----:B------:R-:W-:Y:S02]  /*157c0*/  FSEL R244, R21, -INF , P0 ;  /* 0xff80000015f47808 */ /* 0x000fe40000000000 */
[----:B------:R-:W-:Y:S02]  /*157d0*/  ISETP.GT.AND P1, PT, R4, 0x68, PT ;  /* 0x000000680400780c */ /* 0x000fe40003f24270 */
[----:B------:R-:W-:Y:S02]  /*157e0*/  FMNMX.FTZ R7, R239, R7, !PT ;  /* 0x00000007ef077209 */ /* 0x000fe40007810000 */
[----:B------:R-:W-:Y:S02]  /*157f0*/  FSEL R243, R23, -INF , P1 ;  /* 0xff80000017f37808 */ /* 0x000fe40000800000 */
[----:B------:R-:W-:Y:S01]  /*15800*/  FMNMX.FTZ R4, R240, R7, !PT ;  /* 0x00000007f0047209 */ /* 0x000fe20007810000 */
[----:B------:R-:W-:Y:S01]  /*15810*/  LDSM.16.MT88.4 R20, [R196] ;  /* 0x00000000c414783b */ /* 0x000fe20000004200 */
[----:B--2---:R-:W-:Y:S02]  /*15820*/  FMNMX.FTZ R0, R0, R2, !PT ;  /* 0x0000000200007209 */ /* 0x004fe40007810000 */
[----:B------:R-:W-:Y:S04]  /*15830*/  FMNMX.FTZ R4, R243, R4, !PT ;  /* 0x00000004f3047209 */ /* 0x000fe80007810000 */
[----:B------:R-:W-:Y:S01]  /*15840*/  FMNMX.FTZ R4, R244, R4, !PT ;  /* 0x00000004f4047209 */ /* 0x000fe20007810000 */
[----:B------:R-:W2:Y:S08]  /*15850*/  SHFL.BFLY PT, R2, R0, 0x1, 0x1f ;  /* 0x0c201f0000027f89 */ /* 0x000eb000000e0000 */
        /* <DEDUP_REMOVED lines=16> */
[--C-:B------:R-:W-:Y:S02]  /*15960*/  FFMA.FTZ R5, R8, c[0x0][0x2d0], -R73.reuse ;  /* 0x0000b40008057a23 */ /* 0x100fe40000010849 */
[--C-:B------:R-:W-:Y:S02]  /*15970*/  FFMA.FTZ R4, R11, c[0x0][0x2d0], -R73.reuse ;  /* 0x0000b4000b047a23 */ /* 0x100fe40000010849 */
[----:B------:R4:W-:Y:S10]  /*15980*/  MUFU.EX2 R252, R2 ;  /* 0x0000000200fc7308 */ /* 0x0009f40000000800 */
[----:B------:R-:W-:Y:S01]  /*15990*/  MUFU.EX2 R248, R5 ;  /* 0x0000000500f87308 */ /* 0x000fe20000000800 */
[--C-:B--2---:R-:W-:Y:S01]  /*159a0*/  FFMA.FTZ R0, R9, c[0x0][0x2d0], -R74.reuse ;  /* 0x0000b40009007a23 */ /* 0x104fe2000001084a */
[----:B---3--:R-:W-:Y:S08]  /*159b0*/  F2FP.PACK_AB R141, R250, R251 ;  /* 0x000000fbfa8d723e */ /* 0x008ff000000000ff */
[----:B------:R2:W-:Y:S01]  /*159c0*/  MUFU.EX2 R51, R0 ;  /* 0x0000000000337308 */ /* 0x0005e20000000800 */
[----:B----4-:R-:W-:Y:S09]  /*159d0*/  FSEL R2, R69, RZ, P0 ;  /* 0x000000ff45027208 */ /* 0x010ff20000000000 */
[----:B------:R-:W3:Y:S01]  /*159e0*/  MUFU.EX2 R247, R4 ;  /* 0x0000000400f77308 */ /* 0x000ee20000000800 */
[--C-:B--2---:R-:W-:Y:S09]  /*159f0*/  FFMA.FTZ R0, R10, c[0x0][0x2d0], -R74.reuse ;  /* 0x0000b4000a007a23 */ /* 0x104ff2000001084a */
[----:B------:R2:W4:Y:S01]  /*15a00*/  MUFU.EX2 R58, R0 ;  /* 0x00000000003a7308 */ /* 0x0005220000000800 */
[----:B---3--:R-:W-:Y:S01]  /*15a10*/  F2FP.PACK_AB R140, R247, R248 ;  /* 0x000000f8f78c723e */ /* 0x008fe200000000ff */
[----:B--2---:R-:W-:Y:S01]  /*15a20*/  FFMA.FTZ R0, R12, c[0x0][0x2d0], -R73 ;  /* 0x0000b4000c007a23 */ /* 0x004fe20000010849 */
[----:B----4-:R-:W-:Y:S01]  /*15a30*/  F2FP.PACK_AB R143, R58, R51 ;  /* 0x000000333a8f723e */ /* 0x010fe200000000ff */
        /* <DEDUP_REMOVED lines=9> */
[----:B------:R-:W-:Y:S04]  /*15ad0*/  FMUL.FTZ R0, R0, c[0x0][0x2d0] ;  /* 0x0000b40000007a20 */ /* 0x000fe80000410000 */
[----:B------:R3:W-:Y:S01]  /*15ae0*/  MUFU.EX2 R242, R2 ;  /* 0x0000000200f27308 */ /* 0x0007e20000000800 */
[C---:B----4-:R-:W-:Y:S02]  /*15af0*/  FMUL.FTZ R4, R3.reuse, R76 ;  /* 0x0000004c03047220 */ /* 0x050fe40000410000 */
        /* <DEDUP_REMOVED lines=10> */
[----:B------:R-:W5:Y:S01]  /*15ba0*/  LDL.LU R105, [R1+0x38] ;  /* 0x0000380001697983 */ /* 0x000f620000300800 */
[C---:B------:R-:W-:Y:S02]  /*15bb0*/  FMUL.FTZ R60, R3.reuse, R60 ;  /* 0x0000003c033c7220 */ /* 0x040fe40000410000 */
[--C-:B---3--:R-:W-:Y:S01]  /*15bc0*/  FFMA.FTZ R2, R40, c[0x0][0x2d0], -R73.reuse ;  /* 0x0000b40028027a23 */ /* 0x108fe20000010849 */
[----:B------:R-:W3:Y:S01]  /*15bd0*/  LDL.LU R104, [R1+0x34] ;  /* 0x0000340001687983 */ /* 0x000ee20000300800 */
[C---:B------:R-:W-:Y:S02]  /*15be0*/  FMUL.FTZ R40, R3.reuse, R112 ;  /* 0x0000007003287220 */ /* 0x040fe40000410000 */
[----:B------:R1:W1:Y:S01]  /*15bf0*/  MUFU.EX2 R241, R2 ;  /* 0x0000000200f17308 */ /* 0x0002620000000800 */
[C---:B------:R-:W-:Y:S02]  /*15c00*/  FMUL.FTZ R61, R3.reuse, R61 ;  /* 0x0000003d033d7220 */ /* 0x040fe40000410000 */
[C---:B------:R-:W-:Y:S02]  /*15c10*/  FMUL.FTZ R64, R3.reuse, R64 ;  /* 0x0000004003407220 */ /* 0x040fe40000410000 */
[C---:B------:R-:W-:Y:S02]  /*15c20*/  FMUL.FTZ R65, R3.reuse, R65 ;  /* 0x0000004103417220 */ /* 0x040fe40000410000 */
[C---:B----4-:R-:W-:Y:S02]  /*15c30*/  FMUL.FTZ R6, R0.reuse, R78 ;  /* 0x0000004e00067220 */ /* 0x050fe40000410000 */
[C---:B------:R-:W-:Y:S02]  /*15c40*/  FMUL.FTZ R7, R0.reuse, R79 ;  /* 0x0000004f00077220 */ /* 0x040fe40000410000 */
[----:B------:R-:W4:Y:S01]  /*15c50*/  LDSM.16.MT88.4 R76, [R198+0x3800] ;  /* 0x00380000c64c783b */ /* 0x000f220000004200 */
[C---:B------:R-:W-:Y:S02]  /*15c60*/  FMUL.FTZ R10, R0.reuse, R82 ;  /* 0x00000052000a7220 */ /* 0x040fe40000410000 */
[C---:B------:R-:W-:Y:S02]  /*15c70*/  FMUL.FTZ R11, R0.reuse, R83 ;  /* 0x00000053000b7220 */ /* 0x040fe40000410000 */
[C---:B--2---:R-:W-:Y:S03]  /*15c80*/  HMMA.16816.F32 R4, R140.reuse, R12, R4 ;  /* 0x0000000c8c04723c */ /* 0x044fe60000001804 */
[----:B------:R-:W2:Y:S02]  /*15c90*/  LDSM.16.MT88.4 R80, [R197+0x3800] ;  /* 0x00380000c550783b */ /* 0x000ea40000004200 */
[C---:B------:R-:W-:Y:S02]  /*15ca0*/  FMUL.FTZ R18, R0.reuse, R90 ;  /* 0x0000005a00127220 */ /* 0x040fe40000410000 */
[----:B------:R-:W-:Y:S01]  /*15cb0*/  FMUL.FTZ R12, R3, R84 ;  /* 0x00000054030c7220 */ /* 0x000fe20000410000 */
[C---:B------:R-:W-:Y:S04]  /*15cc0*/  HMMA.16816.F32 R8, R140.reuse, R14, R8 ;  /* 0x0000000e8c08723c */ /* 0x040fe80000001808 */
[--C-:B-1----:R-:W-:Y:S02]  /*15cd0*/  FFMA.FTZ R2, R41, c[0x0][0x2d0], -R74.reuse ;  /* 0x0000b40029027a23 */ /* 0x102fe4000001084a */
        /* <DEDUP_REMOVED lines=8> */
[----:B------:R-:W2:Y:S01]  /*15d60*/  LDSM.16.MT88.4 R88, [R196+0x800] ;  /* 0x00080000c458783b */ /* 0x000ea20000004200 */
[C---:B------:R-:W-:Y:S02]  /*15d70*/  FMUL.FTZ R27, R0.reuse, R99 ;  /* 0x00000063001b7220 */ /* 0x040fe40000410000 */
[----:B------:R-:W-:Y:S02]  /*15d80*/  FMUL.FTZ R34, R0, R106 ;  /* 0x0000006a00227220 */ /* 0x000fe40000410000 */
[C---:B------:R-:W-:Y:S03]  /*15d90*/  HMMA.16816.F32 R16, R140.reuse, R22, R16 ;  /* 0x000000168c10723c */ /* 0x040fe60000001810 */
[----:B------:R-:W-:Y:S01]  /*15da0*/  LDSM.16.MT88.4 R96, [R197+0x800] ;  /* 0x00080000c560783b */ /* 0x000fe20000004200 */
[C---:B------:R-:W-:Y:S02]  /*15db0*/  FMUL.FTZ R20, R3.reuse, R92 ;  /* 0x0000005c03147220 */ /* 0x040fe40000410000 */
[----:B-1----:R-:W-:Y:S02]  /*15dc0*/  FFMA.FTZ R2, R48, c[0x0][0x2d0], -R74 ;  /* 0x0000b40030027a23 */ /* 0x002fe4000001084a */
[C---:B------:R-:W-:Y:S02]  /*15dd0*/  FMUL.FTZ R21, R3.reuse, R93 ;  /* 0x0000005d03157220 */ /* 0x040fe40000410000 */
[----:B------:R1:W1:Y:S02]  /*15de0*/  MUFU.EX2 R236, R2 ;  /* 0x0000000200ec7308 */ /* 0x0002640000000800 */
[C---:B------:R-:W-:Y:S02]  /*15df0*/  FMUL.FTZ R22, R0.reuse, R94 ;  /* 0x0000005e00167220 */ /* 0x040fe40000410000 */
[C---:B------:R-:W-:Y:S02]  /*15e00*/  FMUL.FTZ R23, R0.reuse, R95 ;  /* 0x0000005f00177220 */ /* 0x040fe40000410000 */
[----:B------:R-:W2:Y:S01]  /*15e10*/  LDSM.16.MT88.4 R92, [R198+0x800] ;  /* 0x00080000c65c783b */ /* 0x000ea20000004200 */
[C---:B------:R-:W-:Y:S02]  /*15e20*/  FMUL.FTZ R35, R0.reuse, R107 ;  /* 0x0000006b00237220 */ /* 0x040fe40000410000 */
[C---:B------:R-:W-:Y:S02]  /*15e30*/  FMUL.FTZ R41, R3.reuse, R113 ;  /* 0x0000007103297220 */ /* 0x040fe40000410000 */
[C---:B------:R-:W-:Y:S03]  /*15e40*/  HMMA.16816.F32 R20, R140.reuse, R28, R20 ;  /* 0x0000001c8c14723c */ /* 0x040fe60000001814 */
[C---:B------:R-:W-:Y:S02]  /*15e50*/  FMUL.FTZ R42, R0.reuse, R114 ;  /* 0x00000072002a7220 */ /* 0x040fe40000410000 */
[C---:B------:R-:W-:Y:S02]  /*15e60*/  FMUL.FTZ R43, R0.reuse, R115 ;  /* 0x00000073002b7220 */ /* 0x040fe40000410000 */
[----:B------:R-:W-:Y:S01]  /*15e70*/  LDSM.16.MT88.4 R112, [R195+0x6800] ;  /* 0x00680000c370783b */ /* 0x000fe20000004200 */
[C---:B------:R-:W-:Y:S04]  /*15e80*/  HMMA.16816.F32 R24, R140.reuse, R30, R24 ;  /* 0x0000001e8c18723c */ /* 0x040fe80000001818 */
[----:B------:R-:W-:Y:S02]  /*15e90*/  FMUL.FTZ R28, R3, R100 ;  /* 0x00000064031c7220 */ /* 0x000fe40000410000 */
[--C-:B-1----:R-:W-:Y:S02]  /*15ea0*/  FFMA.FTZ R2, R49, c[0x0][0x2d0], -R73.reuse ;  /* 0x0000b40031027a23 */ /* 0x102fe40000010849 */
[C---:B------:R-:W-:Y:S02]  /*15eb0*/  FMUL.FTZ R29, R3.reuse, R101 ;  /* 0x00000065031d7220 */ /* 0x040fe40000410000 */
[----:B------:R1:W-:Y:S02]  /*15ec0*/  MUFU.EX2 R235, R2 ;  /* 0x0000000200eb7308 */ /* 0x0003e40000000800 */
[C---:B------:R-:W-:Y:S02]  /*15ed0*/  FMUL.FTZ R30, R0.reuse, R102 ;  /* 0x00000066001e7220 */ /* 0x040fe40000410000 */
[C---:B------:R-:W-:Y:S02]  /*15ee0*/  FMUL.FTZ R31, R0.reuse, R103 ;  /* 0x00000067001f7220 */ /* 0x040fe40000410000 */
[----:B------:R-:W-:Y:S01]  /*15ef0*/  LDSM.16.MT88.4 R100, [R198+0x3000] ;  /* 0x00300000c664783b */ /* 0x000fe20000004200 */
[C---:B------:R-:W-:Y:S02]  /*15f00*/  FMUL.FTZ R59, R0.reuse, R131 ;  /* 0x00000083003b7220 */ /* 0x040fe40000410000 */
[C---:B------:R-:W-:Y:S02]  /*15f10*/  FMUL.FTZ R48, R3.reuse, R120 ;  /* 0x0000007803307220 */ /* 0x040fe40000410000 */
[C---:B------:R-:W-:Y:S03]  /*15f20*/  HMMA.16816.F32 R28, R140.reuse, R36, R28 ;  /* 0x000000248c1c723c */ /* 0x040fe6000000181c */
[----:B------:R-:W-:Y:S02]  /*15f30*/  IMAD.MOV.U32 R120, RZ, RZ, R58 ;  /* 0x000000ffff787224 */ /* 0x000fe400078e003a */
[----:B------:R-:W-:Y:S02]  /*15f40*/  FMUL.FTZ R58, R0, R130 ;  /* 0x00000082003a7220 */ /* 0x000fe40000410000 */
[C---:B------:R-:W-:Y:S01]  /*15f50*/  FMUL.FTZ R37, R3.reuse, R109 ;  /* 0x0000006d03257220 */ /* 0x040fe20000410000 */
[C---:B------:R-:W-:Y:S04]  /*15f60*/  HMMA.16816.F32 R32, R140.reuse, R38, R32 ;  /* 0x000000268c20723c */ /* 0x040fe80000001820 */
[C---:B------:R-:W-:Y:S02]  /*15f70*/  FMUL.FTZ R36, R3.reuse, R108 ;  /* 0x0000006c03247220 */ /* 0x040fe40000410000 */
[----:B-1----:R-:W-:Y:S02]  /*15f80*/  FFMA.FTZ R2, R56, c[0x0][0x2d0], -R73 ;  /* 0x0000b40038027a23 */ /* 0x002fe40000010849 */
[C---:B------:R-:W-:Y:S02]  /*15f90*/  FMUL.FTZ R56, R3.reuse, R128 ;  /* 0x0000008003387220 */ /* 0x040fe40000410000 */
[----:B------:R1:W1:Y:S02]  /*15fa0*/  MUFU.EX2 R233, R2 ;  /* 0x0000000200e97308 */ /* 0x0002640000000800 */
[C---:B------:R-:W-:Y:S02]  /*15fb0*/  FMUL.FTZ R39, R0.reuse, R111 ;  /* 0x0000006f00277220 */ /* 0x040fe40000410000 */
[C---:B------:R-:W-:Y:S02]  /*15fc0*/  FMUL.FTZ R38, R0.reuse, R110 ;  /* 0x0000006e00267220 */ /* 0x040fe40000410000 */
[C---:B------:R-:W-:Y:S02]  /*15fd0*/  FMUL.FTZ R49, R3.reuse, R121 ;  /* 0x0000007903317220 */ /* 0x040fe40000410000 */
[----:B------:R-:W-:Y:S02]  /*15fe0*/  IMAD.MOV.U32 R121, RZ, RZ, R50 ;  /* 0x000000ffff797224 */ /* 0x000fe400078e0032 */
[C---:B------:R-:W-:Y:S01]  /*15ff0*/  FMUL.FTZ R50, R0.reuse, R122 ;  /* 0x0000007a00327220 */ /* 0x040fe20000410000 */
[C---:B------:R-:W-:Y:S03]  /*16000*/  HMMA.16816.F32 R36, R140.reuse, R44, R36 ;  /* 0x0000002c8c24723c */ /* 0x040fe60000001824 */
[----:B------:R-:W-:Y:S02]  /*16010*/  IMAD.MOV.U32 R122, RZ, RZ, R51 ;  /* 0x000000ffff7a7224 */ /* 0x000fe400078e0033 */
[C---:B------:R-:W-:Y:S02]  /*16020*/  FMUL.FTZ R51, R0.reuse, R123 ;  /* 0x0000007b00337220 */ /* 0x040fe40000410000 */
[C---:B------:R-:W-:Y:S01]  /*16030*/  FMUL.FTZ R45, R3.reuse, R117 ;  /* 0x00000075032d7220 */ /* 0x040fe20000410000 */
[C---:B------:R-:W-:Y:S04]  /*16040*/  HMMA.16816.F32 R40, R140.reuse, R46, R40 ;  /* 0x0000002e8c28723c */ /* 0x040fe80000001828 */
[----:B------:R-:W-:Y:S02]  /*16050*/  FMUL.FTZ R44, R3, R116 ;  /* 0x00000074032c7220 */ /* 0x000fe40000410000 */
[--C-:B-1----:R-:W-:Y:S02]  /*16060*/  FFMA.FTZ R2, R57, c[0x0][0x2d0], -R74.reuse ;  /* 0x0000b40039027a23 */ /* 0x102fe4000001084a */
[C---:B------:R-:W-:Y:S02]  /*16070*/  FMUL.FTZ R47, R0.reuse, R119 ;  /* 0x00000077002f7220 */ /* 0x040fe40000410000 */
[----:B------:R1:W-:Y:S02]  /*16080*/  MUFU.EX2 R231, R2 ;  /* 0x0000000200e77308 */ /* 0x0003e40000000800 */
[C---:B------:R-:W-:Y:S02]  /*16090*/  FMUL.FTZ R46, R0.reuse, R118 ;  /* 0x00000076002e7220 */ /* 0x040fe40000410000 */
[C---:B------:R-:W-:Y:S02]  /*160a0*/  FMUL.FTZ R57, R3.reuse, R129 ;  /* 0x0000008103397220 */ /* 0x040fe40000410000 */
[C---:B------:R-:W-:Y:S02]  /*160b0*/  FMUL.FTZ R62, R0.reuse, R62 ;  /* 0x0000003e003e7220 */ /* 0x040fe40000410000 */
[C---:B------:R-:W-:Y:S01]  /*160c0*/  FMUL.FTZ R63, R0.reuse, R63 ;  /* 0x0000003f003f7220 */ /* 0x040fe20000410000 */
[C---:B------:R-:W-:Y:S03]  /*160d0*/  HMMA.16816.F32 R44, R140.reuse, R52, R44 ;  /* 0x000000348c2c723c */ /* 0x040fe6000000182c */
[C---:B------:R-:W-:Y:S02]  /*160e0*/  FMUL.FTZ R66, R0.reuse, R66 ;  /* 0x0000004200427220 */ /* 0x040fe40000410000 */
[C---:B------:R-:W-:Y:S02]  /*160f0*/  FMUL.FTZ R67, R0.reuse, R67 ;  /* 0x0000004300437220 */ /* 0x040fe40000410000 */
[C---:B------:R-:W-:Y:S01]  /*16100*/  FMUL.FTZ R53, R3.reuse, R125 ;  /* 0x0000007d03357220 */ /* 0x040fe20000410000 */
[C---:B------:R-:W-:Y:S04]  /*16110*/  HMMA.16816.F32 R48, R140.reuse, R54, R48 ;  /* 0x000000368c30723c */ /* 0x040fe80000001830 */
[----:B------:R-:W-:Y:S02]  /*16120*/  FMUL.FTZ R52, R3, R124 ;  /* 0x0000007c03347220 */ /* 0x000fe40000410000 */
[--C-:B-1----:R-:W-:Y:S02]  /*16130*/  FFMA.FTZ R2, R75, c[0x0][0x2d0], -R74.reuse ;  /* 0x0000b4004b027a23 */ /* 0x102fe4000001084a */
[C---:B------:R-:W-:Y:S02]  /*16140*/  FMUL.FTZ R55, R0.reuse, R127 ;  /* 0x0000007f00377220 */ /* 0x040fe40000410000 */
[----:B------:R1:W1:Y:S02]  /*16150*/  MUFU.EX2 R128, R2 ;  /* 0x0000000200807308 */ /* 0x0002640000000800 */
[----:B------:R-:W-:Y:S07]  /*16160*/  FMUL.FTZ R54, R0, R126 ;  /* 0x0000007e00367220 */ /* 0x000fee0000410000 */
[C---:B----4-:R-:W-:Y:S07]  /*16170*/  HMMA.16816.F32 R52, R140.reuse, R76, R52 ;  /* 0x0000004c8c34723c */ /* 0x050fee0000001834 */
[----:B------:R-:W-:Y:S01]  /*16180*/  F2FP.PACK_AB R76, R241, R242 ;  /* 0x000000f2f14c723e */ /* 0x000fe200000000ff */
[C---:B------:R-:W-:Y:S04]  /*16190*/  HMMA.16816.F32 R56, R140.reuse, R78, R56 ;  /* 0x0000004e8c38723c */ /* 0x040fe80000001838 */
[----:B------:R-:W-:Y:S03]  /*161a0*/  F2FP.PACK_AB R77, R236, R237 ;  /* 0x000000edec4d723e */ /* 0x000fe600000000ff */
[----:B------:R-:W-:Y:S01]  /*161b0*/  F2FP.PACK_AB R78, R233, R235 ;  /* 0x000000ebe94e723e */ /* 0x000fe200000000ff */
[C---:B--2---:R-:W-:Y:S04]  /*161c0*/  HMMA.16816.F32 R60, R140.reuse, R80, R60 ;  /* 0x000000508c3c723c */ /* 0x044fe8000000183c */
[--C-:B-1----:R-:W-:Y:S01]  /*161d0*/  FFMA.FTZ R2, R144, c[0x0][0x2d0], -R73.reuse ;  /* 0x0000b40090027a23 */ /* 0x102fe20000010849 */
[----:B------:R-:W-:Y:S03]  /*161e0*/  F2FP.PACK_AB R79, R128, R231 ;  /* 0x000000e7804f723e */ /* 0x000fe600000000ff */
[----:B------:R-:W-:Y:S01]  /*161f0*/  HMMA.16816.F32 R64, R140, R82, R64 ;  /* 0x000000528c40723c */ /* 0x000fe20000001840 */
[----:B------:R1:W-:Y:S01]  /*16200*/  MUFU.EX2 R227, R2 ;  /* 0x0000000200e37308 */ /* 0x0003e20000000800 */
[----:B------:R-:W2:Y:S06]  /*16210*/  LDSM.16.MT88.4 R80, [R195+0x4000] ;  /* 0x00400000c350783b */ /* 0x000eac0000004200 */
[C---:B------:R-:W-:Y:S08]  /*16220*/  HMMA.16816.F32 R4, R76.reuse, R84, R4 ;  /* 0x000000544c04723c */ /* 0x040ff00000001804 */
[C---:B------:R-:W-:Y:S01]  /*16230*/  HMMA.16816.F32 R8, R76.reuse, R86, R8 ;  /* 0x000000564c08723c */ /* 0x040fe20000001808 */
[----:B------:R-:W4:Y:S07]  /*16240*/  LDSM.16.MT88.4 R84, [R196+0x4000] ;  /* 0x00400000c454783b */ /* 0x000f2e0000004200 */
[C---:B------:R-:W-:Y:S04]  /*16250*/  HMMA.16816.F32 R12, R76.reuse, R88, R12 ;  /* 0x000000584c0c723c */ /* 0x040fe8000000180c */
[----:B-1----:R-:W-:Y:S04]  /*16260*/  FFMA.FTZ R2, R145, c[0x0][0x2d0], -R73 ;  /* 0x0000b40091027a23 */ /* 0x002fe80000010849 */
[C---:B------:R-:W-:Y:S01]  /*16270*/  HMMA.16816.F32 R16, R76.reuse, R90, R16 ;  /* 0x0000005a4c10723c */ /* 0x040fe20000001810 */
[----:B------:R1:W1:Y:S01]  /*16280*/  MUFU.EX2 R111, R2 ;  /* 0x00000002006f7308 */ /* 0x0002620000000800 */
[----:B------:R-:W3:Y:S06]  /*16290*/  LDSM.16.MT88.4 R88, [R198+0x4000] ;  /* 0x00400000c658783b */ /* 0x000eec0000004200 */
[C---:B------:R-:W-:Y:S08]  /*162a0*/  HMMA.16816.F32 R20, R76.reuse, R92, R20 ;  /* 0x0000005c4c14723c */ /* 0x040ff00000001814 */
[C---:B------:R-:W-:Y:S01]  /*162b0*/  HMMA.16816.F32 R24, R76.reuse, R94, R24 ;  /* 0x0000005e4c18723c */ /* 0x040fe20000001818 */
[----:B------:R-:W3:Y:S07]  /*162c0*/  LDSM.16.MT88.4 R92, [R197+0x4000] ;  /* 0x00400000c55c783b */ /* 0x000eee0000004200 */
[C---:B------:R-:W-:Y:S04]  /*162d0*/  HMMA.16816.F32 R28, R76.reuse, R96, R28 ;  /* 0x000000604c1c723c */ /* 0x040fe8000000181c */
[--C-:B-1----:R-:W-:Y:S04]  /*162e0*/  FFMA.FTZ R2, R146, c[0x0][0x2d0], -R74.reuse ;  /* 0x0000b40092027a23 */ /* 0x102fe8000001084a */
[C---:B------:R-:W-:Y:S01]  /*162f0*/  HMMA.16816.F32 R32, R76.reuse, R98, R32 ;  /* 0x000000624c20723c */ /* 0x040fe20000001820 */
[----:B------:R1:W-:Y:S01]  /*16300*/  MUFU.EX2 R109, R2 ;  /* 0x00000002006d7308 */ /* 0x0003e20000000800 */
[----:B------:R-:W-:Y:S06]  /*16310*/  LDSM.16.MT88.4 R96, [R196+0x1000] ;  /* 0x00100000c460783b */ /* 0x000fec0000004200 */
[C---:B--2---:R-:W-:Y:S08]  /*16320*/  HMMA.16816.F32 R36, R76.reuse, R80, R36 ;  /* 0x000000504c24723c */ /* 0x044ff00000001824 */
[C---:B------:R-:W-:Y:S01]  /*16330*/  HMMA.16816.F32 R40, R76.reuse, R82, R40 ;  /* 0x000000524c28723c */ /* 0x040fe20000001828 */
[----:B------:R-:W2:Y:S03]  /*16340*/  LDSM.16.MT88.4 R80, [R195+0x1000] ;  /* 0x00100000c350783b */ /* 0x000ea60000004200 */
[----:B-----5:R-:W-:Y:S04]  /*16350*/  FFMA.FTZ R0, R0, R105, R251 ;  /* 0x0000006900007223 */ /* 0x020fe800000100fb */
[C---:B----4-:R-:W-:Y:S04]  /*16360*/  HMMA.16816.F32 R44, R76.reuse, R84, R44 ;  /* 0x000000544c2c723c */ /* 0x050fe8000000182c */
[----:B-1----:R-:W-:Y:S02]  /*16370*/  FFMA.FTZ R2, R148, c[0x0][0x2d0], -R74 ;  /* 0x0000b40094027a23 */ /* 0x002fe4000001084a */
[----:B---3--:R-:W-:Y:S02]  /*16380*/  FFMA.FTZ R3, R3, R104, R248 ;  /* 0x0000006803037223 */ /* 0x008fe400000100f8 */
[C---:B------:R-:W-:Y:S01]  /*16390*/  HMMA.16816.F32 R48, R76.reuse, R86, R48 ;  /* 0x000000564c30723c */ /* 0x040fe20000001830 */
[----:B------:R1:W3:Y:S01]  /*163a0*/  MUFU.EX2 R110, R2 ;  /* 0x00000002006e7308 */ /* 0x0002e20000000800 */
[----:B------:R-:W4:Y:S02]  /*163b0*/  LDSM.16.MT88.4 R84, [R198+0x1000] ;  /* 0x00100000c654783b */ /* 0x000f240000004200 */
[----:B------:R-:W-:Y:S04]  /*163c0*/  FADD.FTZ R0, R250, R0 ;  /* 0x00000000fa007221 */ /* 0x000fe80000010000 */
[C---:B------:R-:W-:Y:S02]  /*163d0*/  HMMA.16816.F32 R52, R76.reuse, R88, R52 ;  /* 0x000000584c34723c */ /* 0x040fe40000001834 */
[----:B------:R-:W-:Y:S02]  /*163e0*/  LDSM.16.MT88.4 R104, [R197+0x3000] ;  /* 0x00300000c568783b */ /* 0x000fe40000004200 */
[----:B------:R-:W-:Y:S04]  /*163f0*/  FADD.FTZ R0, R122, R0 ;  /* 0x000000007a007221 */ /* 0x000fe80000010000 */
[C---:B------:R-:W-:Y:S02]  /*16400*/  HMMA.16816.F32 R56, R76.reuse, R90, R56 ;  /* 0x0000005a4c38723c */ /* 0x040fe40000001838 */
[----:B------:R-:W5:Y:S02]  /*16410*/  LDSM.16.MT88.4 R88, [R197+0x1000] ;  /* 0x00100000c558783b */ /* 0x000f640000004200 */
[----:B------:R-:W-:Y:S04]  /*16420*/  FADD.FTZ R0, R120, R0 ;  /* 0x0000000078007221 */ /* 0x000fe80000010000 */
[C---:B------:R-:W-:Y:S04]  /*16430*/  HMMA.16816.F32 R60, R76.reuse, R92, R60 ;  /* 0x0000005c4c3c723c */ /* 0x040fe8000000183c */
[--C-:B-1----:R-:W-:Y:S02]  /*16440*/  FFMA.FTZ R2, R147, c[0x0][0x2d0], -R73.reuse ;  /* 0x0000b40093027a23 */ /* 0x102fe40000010849 */
[----:B------:R-:W-:Y:S02]  /*16450*/  FADD.FTZ R0, R237, R0 ;  /* 0x00000000ed007221 */ /* 0x000fe40000010000 */
[----:B------:R-:W-:Y:S01]  /*16460*/  HMMA.16816.F32 R64, R76, R94, R64 ;  /* 0x0000005e4c40723c */ /* 0x000fe20000001840 */
[----:B------:R1:W-:Y:S01]  /*16470*/  MUFU.EX2 R224, R2 ;  /* 0x0000000200e07308 */ /* 0x0003e20000000800 */
[----:B------:R-:W-:Y:S02]  /*16480*/  LDSM.16.MT88.4 R92, [R196+0x4800] ;  /* 0x00480000c45c783b */ /* 0x000fe40000004200 */
[----:B------:R-:W-:Y:S03]  /*16490*/  FADD.FTZ R0, R236, R0 ;  /* 0x00000000ec007221 */ /* 0x000fe60000010000 */
[----:B------:R-:W-:Y:S01]  /*164a0*/  F2FP.PACK_AB R76, R111, R227 ;  /* 0x000000e36f4c723e */ /* 0x000fe200000000ff */
[----:B------:R-:W-:Y:S01]  /*164b0*/  FADD.FTZ R0, R231, R0 ;  /* 0x00000000e7007221 */ /* 0x000fe20000010000 */
[----:B---3--:R-:W-:Y:S03]  /*164c0*/  F2FP.PACK_AB R77, R110, R109 ;  /* 0x0000006d6e4d723e */ /* 0x008fe600000000ff */
[----:B------:R-:W-:Y:S02]  /*164d0*/  FADD.FTZ R0, R128, R0 ;  /* 0x0000000080007221 */ /* 0x000fe40000010000 */
[----:B------:R-:W-:Y:S02]  /*164e0*/  LDSM.16.MT88.4 R128, [R198+0x6800] ;  /* 0x00680000c680783b */ /* 0x000fe40000004200 */
[----:B------:R-:W-:Y:S04]  /*164f0*/  FADD.FTZ R0, R109, R0 ;  /* 0x000000006d007221 */ /* 0x000fe80000010000 */
[----:B------:R-:W-:Y:S02]  /*16500*/  FADD.FTZ R0, R110, R0 ;  /* 0x000000006e007221 */ /* 0x000fe40000010000 */
[--C-:B-1----:R-:W-:Y:S04]  /*16510*/  FFMA.FTZ R2, R149, c[0x0][0x2d0], -R73.reuse ;  /* 0x0000b40095027a23 */ /* 0x102fe80000010849 */
[----:B------:R1:W3:Y:S02]  /*16520*/  MUFU.EX2 R221, R2 ;  /* 0x0000000200dd7308 */ /* 0x0002e40000000800 */
[--C-:B-1----:R-:W-:Y:S01]  /*16530*/  FFMA.FTZ R2, R151, c[0x0][0x2d0], -R74.reuse ;  /* 0x0000b40097027a23 */ /* 0x102fe2000001084a */
[----:B---3--:R-:W-:Y:S07]  /*16540*/  F2FP.PACK_AB R78, R221, R224 ;  /* 0x000000e0dd4e723e */ /* 0x008fee00000000ff */
[----:B------:R1:W3:Y:S02]  /*16550*/  MUFU.EX2 R108, R2 ;  /* 0x00000002006c7308 */ /* 0x0002e40000000800 */
[----:B-1----:R-:W-:Y:S02]  /*16560*/  FFMA.FTZ R2, R152, c[0x0][0x2d0], -R74 ;  /* 0x0000b40098027a23 */ /* 0x002fe4000001084a */
[----:B---3--:R-:W-:Y:S06]  /*16570*/  FADD.FTZ R0, R108, R0 ;  /* 0x000000006c007221 */ /* 0x008fec0000010000 */
[----:B------:R1:W3:Y:S02]  /*16580*/  MUFU.EX2 R219, R2 ;  /* 0x0000000200db7308 */ /* 0x0002e40000000800 */
[--C-:B-1----:R-:W-:Y:S01]  /*16590*/  FFMA.FTZ R2, R153, c[0x0][0x2d0], -R73.reuse ;  /* 0x0000b40099027a23 */ /* 0x102fe20000010849 */
[C---:B---3--:R-:W-:Y:S01]  /*165a0*/  F2FP.PACK_AB R79, R219.reuse, R108 ;  /* 0x0000006cdb4f723e */ /* 0x048fe200000000ff */
[----:B------:R-:W-:Y:S06]  /*165b0*/  FADD.FTZ R0, R219, R0 ;  /* 0x00000000db007221 */ /* 0x000fec0000010000 */
[----:B------:R1:W-:Y:S01]  /*165c0*/  MUFU.EX2 R189, R2 ;  /* 0x0000000200bd7308 */ /* 0x0003e20000000800 */
[C---:B--2---:R-:W-:Y:S08]  /*165d0*/  HMMA.16816.F32 R4, R76.reuse, R80, R4 ;  /* 0x000000504c04723c */ /* 0x044ff00000001804 */
[C---:B------:R-:W-:Y:S01]  /*165e0*/  HMMA.16816.F32 R8, R76.reuse, R82, R8 ;  /* 0x000000524c08723c */ /* 0x040fe20000001808 */
[----:B------:R-:W2:Y:S07]  /*165f0*/  LDSM.16.MT88.4 R80, [R195+0x4800] ;  /* 0x00480000c350783b */ /* 0x000eae0000004200 */
[C---:B------:R-:W-:Y:S04]  /*16600*/  HMMA.16816.F32 R12, R76.reuse, R96, R12 ;  /* 0x000000604c0c723c */ /* 0x040fe8000000180c */
[--C-:B-1----:R-:W-:Y:S04]  /*16610*/  FFMA.FTZ R2, R150, c[0x0][0x2d0], -R73.reuse ;  /* 0x0000b40096027a23 */ /* 0x102fe80000010849 */
[C---:B------:R-:W-:Y:S01]  /*16620*/  HMMA.16816.F32 R16, R76.reuse, R98, R16 ;  /* 0x000000624c10723c */ /* 0x040fe20000001810 */
[----:B------:R1:W-:Y:S01]  /*16630*/  MUFU.EX2 R119, R2 ;  /* 0x0000000200777308 */ /* 0x0003e20000000800 */
[----:B------:R-:W-:Y:S06]  /*16640*/  LDSM.16.MT88.4 R96, [R196+0x1800] ;  /* 0x00180000c460783b */ /* 0x000fec0000004200 */
[C---:B----4-:R-:W-:Y:S08]  /*16650*/  HMMA.16816.F32 R20, R76.reuse, R84, R20 ;  /* 0x000000544c14723c */ /* 0x050ff00000001814 */
[C---:B------:R-:W-:Y:S01]  /*16660*/  HMMA.16816.F32 R24, R76.reuse, R86, R24 ;  /* 0x000000564c18723c */ /* 0x040fe20000001818 */
[----:B------:R-:W3:Y:S07]  /*16670*/  LDSM.16.MT88.4 R84, [R198+0x4800] ;  /* 0x00480000c654783b */ /* 0x000eee0000004200 */
[C---:B-----5:R-:W-:Y:S04]  /*16680*/  HMMA.16816.F32 R28, R76.reuse, R88, R28 ;  /* 0x000000584c1c723c */ /* 0x060fe8000000181c */
        /* <DEDUP_REMOVED lines=8> */
[----:B-1----:R-:W-:Y:S02]  /*16710*/  FFMA.FTZ R2, R157, c[0x0][0x2d0], -R74 ;  /* 0x0000b4009d027a23 */ /* 0x002fe4000001084a */
[----:B----4-:R-:W-:Y:S02]  /*16720*/  FADD.FTZ R0, R117, R0 ;  /* 0x0000000075007221 */ /* 0x010fe40000010000 */
[C---:B------:R-:W-:Y:S01]  /*16730*/  HMMA.16816.F32 R48, R76.reuse, R94, R48 ;  /* 0x0000005e4c30723c */ /* 0x040fe20000001830 */
[----:B------:R1:W4:Y:S01]  /*16740*/  MUFU.EX2 R118, R2 ;  /* 0x0000000200767308 */ /* 0x0003220000000800 */
[----:B------:R-:W2:Y:S06]  /*16750*/  LDSM.16.MT88.4 R92, [R198+0x1800] ;  /* 0x00180000c65c783b */ /* 0x000eac0000004200 */
[C---:B---3--:R-:W-:Y:S08]  /*16760*/  HMMA.16816.F32 R52, R76.reuse, R84, R52 ;  /* 0x000000544c34723c */ /* 0x048ff00000001834 */
[C---:B------:R-:W-:Y:S01]  /*16770*/  HMMA.16816.F32 R56, R76.reuse, R86, R56 ;  /* 0x000000564c38723c */ /* 0x040fe20000001838 */
[----:B------:R-:W3:Y:S07]  /*16780*/  LDSM.16.MT88.4 R84, [R197+0x1800] ;  /* 0x00180000c554783b */ /* 0x000eee0000004200 */
[C---:B-----5:R-:W-:Y:S04]  /*16790*/  HMMA.16816.F32 R60, R76.reuse, R88, R60 ;  /* 0x000000584c3c723c */ /* 0x060fe8000000183c */
[--C-:B-1----:R-:W-:Y:S02]  /*167a0*/  FFMA.FTZ R2, R154, c[0x0][0x2d0], -R73.reuse ;  /* 0x0000b4009a027a23 */ /* 0x102fe40000010849 */
[C---:B----4-:R-:W-:Y:S02]  /*167b0*/  FADD.FTZ R0, R118.reuse, R0 ;  /* 0x0000000076007221 */ /* 0x050fe40000010000 */
[----:B------:R-:W-:Y:S01]  /*167c0*/  HMMA.16816.F32 R64, R76, R90, R64 ;  /* 0x0000005a4c40723c */ /* 0x000fe20000001840 */
[----:B------:R1:W-:Y:S01]  /*167d0*/  MUFU.EX2 R161, R2 ;  /* 0x0000000200a17308 */ /* 0x0003e20000000800 */
[----:B------:R-:W-:Y:S05]  /*167e0*/  LDSM.16.MT88.4 R88, [R196+0x5000] ;  /* 0x00500000c458783b */ /* 0x000fea0000004200 */
[----:B------:R-:W-:Y:S02]  /*167f0*/  F2FP.PACK_AB R76, R119, R189 ;  /* 0x000000bd774c723e */ /* 0x000fe400000000ff */
[----:B------:R-:W-:Y:S03]  /*16800*/  F2FP.PACK_AB R77, R118, R117 ;  /* 0x00000075764d723e */ /* 0x000fe600000000ff */
[--C-:B-1----:R-:W-:Y:S04]  /*16810*/  FFMA.FTZ R2, R155, c[0x0][0x2d0], -R73.reuse ;  /* 0x0000b4009b027a23 */ /* 0x102fe80000010849 */
[----:B------:R1:W4:Y:S02]  /*16820*/  MUFU.EX2 R160, R2 ;  /* 0x0000000200a07308 */ /* 0x0003240000000800 */
[--C-:B-1----:R-:W-:Y:S01]  /*16830*/  FFMA.FTZ R2, R158, c[0x0][0x2d0], -R74.reuse ;  /* 0x0000b4009e027a23 */ /* 0x102fe2000001084a */
[----:B----4-:R-:W-:Y:S07]  /*16840*/  F2FP.PACK_AB R78, R160, R161 ;  /* 0x000000a1a04e723e */ /* 0x010fee00000000ff */
[----:B------:R1:W4:Y:S02]  /*16850*/  MUFU.EX2 R116, R2 ;  /* 0x0000000200747308 */ /* 0x0003240000000800 */
[----:B-1----:R-:W-:Y:S02]  /*16860*/  FFMA.FTZ R2, R159, c[0x0][0x2d0], -R74 ;  /* 0x0000b4009f027a23 */ /* 0x002fe4000001084a */
[----:B----4-:R-:W-:Y:S06]  /*16870*/  FADD.FTZ R0, R116, R0 ;  /* 0x0000000074007221 */ /* 0x010fec0000010000 */
[----:B------:R1:W4:Y:S02]  /*16880*/  MUFU.EX2 R159, R2 ;  /* 0x00000002009f7308 */ /* 0x0003240000000800 */
[--C-:B-1----:R-:W-:Y:S01]  /*16890*/  FFMA.FTZ R2, R162, c[0x0][0x2d0], -R73.reuse ;  /* 0x0000b400a2027a23 */ /* 0x102fe20000010849 */
[C---:B----4-:R-:W-:Y:S01]  /*168a0*/  F2FP.PACK_AB R79, R159.reuse, R116 ;  /* 0x000000749f4f723e */ /* 0x050fe200000000ff */
        /* <DEDUP_REMOVED lines=10> */
[C---:B------:R-:W-:Y:S08]  /*16950*/  HMMA.16816.F32 R20, R76.reuse, R92, R20 ;  /* 0x0000005c4c14723c */ /* 0x040ff00000001814 */
[C---:B------:R-:W-:Y:S01]  /*16960*/  HMMA.16816.F32 R24, R76.reuse, R94, R24 ;  /* 0x0000005e4c18723c */ /* 0x040fe20000001818 */
[----:B------:R-:W4:Y:S07]  /*16970*/  LDSM.16.MT88.4 R92, [R198+0x5000] ;  /* 0x00500000c65c783b */ /* 0x000f2e0000004200 */
[C---:B---3--:R-:W-:Y:S04]  /*16980*/  HMMA.16816.F32 R28, R76.reuse, R84, R28 ;  /* 0x000000544c1c723c */ /* 0x048fe8000000181c */
[--C-:B-1----:R-:W-:Y:S04]  /*16990*/  FFMA.FTZ R2, R214, c[0x0][0x2d0], -R74.reuse ;  /* 0x0000b400d6027a23 */ /* 0x102fe8000001084a */
[C---:B------:R-:W-:Y:S01]  /*169a0*/  HMMA.16816.F32 R32, R76.reuse, R86, R32 ;  /* 0x000000564c20723c */ /* 0x040fe20000001820 */
[----:B------:R1:W3:Y:S01]  /*169b0*/  MUFU.EX2 R126, R2 ;  /* 0x00000002007e7308 */ /* 0x0002e20000000800 */
[----:B------:R-:W-:Y:S06]  /*169c0*/  LDSM.16.MT88.4 R84, [R196+0x2000] ;  /* 0x00200000c454783b */ /* 0x000fec0000004200 */
[C---:B--2---:R-:W-:Y:S08]  /*169d0*/  HMMA.16816.F32 R36, R76.reuse, R80, R36 ;  /* 0x000000504c24723c */ /* 0x044ff00000001824 */
[C---:B------:R-:W-:Y:S01]  /*169e0*/  HMMA.16816.F32 R40, R76.reuse, R82, R40 ;  /* 0x000000524c28723c */ /* 0x040fe20000001828 */
[----:B------:R-:W2:Y:S07]  /*169f0*/  LDSM.16.MT88.4 R80, [R195+0x2000] ;  /* 0x00200000c350783b */ /* 0x000eae0000004200 */
[C---:B------:R-:W-:Y:S04]  /*16a00*/  HMMA.16816.F32 R44, R76.reuse, R88, R44 ;  /* 0x000000584c2c723c */ /* 0x040fe8000000182c */
[----:B-1----:R-:W-:Y:S01]  /*16a10*/  FFMA.FTZ R2, R217, c[0x0][0x2d0], -R74 ;  /* 0x0000b400d9027a23 */ /* 0x002fe2000001084a */
[----:B------:R-:W-:Y:S01]  /*16a20*/  IADD3 R217, R188, -0x1, RZ ;  /* 0xffffffffbcd97810 */ /* 0x000fe20007ffe0ff */
[----:B---3--:R-:W-:Y:S02]  /*16a30*/  FADD.FTZ R0, R126, R0 ;  /* 0x000000007e007221 */ /* 0x008fe40000010000 */
[C---:B------:R-:W-:Y:S01]  /*16a40*/  HMMA.16816.F32 R48, R76.reuse, R90, R48 ;  /* 0x0000005a4c30723c */ /* 0x040fe20000001830 */
[----:B------:R1:W3:Y:S01]  /*16a50*/  MUFU.EX2 R125, R2 ;  /* 0x00000002007d7308 */ /* 0x0002e20000000800 */
[----:B------:R-:W5:Y:S06]  /*16a60*/  LDSM.16.MT88.4 R88, [R198+0x2000] ;  /* 0x00200000c658783b */ /* 0x000f6c0000004200 */
[C---:B----4-:R-:W-:Y:S08]  /*16a70*/  HMMA.16816.F32 R52, R76.reuse, R92, R52 ;  /* 0x0000005c4c34723c */ /* 0x050ff00000001834 */
[C---:B------:R-:W-:Y:S01]  /*16a80*/  HMMA.16816.F32 R56, R76.reuse, R94, R56 ;  /* 0x0000005e4c38723c */ /* 0x040fe20000001838 */
[----:B------:R-:W4:Y:S07]  /*16a90*/  LDSM.16.MT88.4 R92, [R197+0x2000] ;  /* 0x00200000c55c783b */ /* 0x000f2e0000004200 */
[C---:B------:R-:W-:Y:S04]  /*16aa0*/  HMMA.16816.F32 R60, R76.reuse, R96, R60 ;  /* 0x000000604c3c723c */ /* 0x040fe8000000183c */
[--C-:B-1----:R-:W-:Y:S02]  /*16ab0*/  FFMA.FTZ R2, R191, c[0x0][0x2d0], -R73.reuse ;  /* 0x0000b400bf027a23 */ /* 0x102fe40000010849 */
[----:B---3--:R-:W-:Y:S02]  /*16ac0*/  FADD.FTZ R0, R125, R0 ;  /* 0x000000007d007221 */ /* 0x008fe40000010000 */
[----:B------:R-:W-:Y:S01]  /*16ad0*/  HMMA.16816.F32 R64, R76, R98, R64 ;  /* 0x000000624c40723c */ /* 0x000fe20000001840 */
[----:B------:R1:W-:Y:S01]  /*16ae0*/  MUFU.EX2 R157, R2 ;  /* 0x00000002009d7308 */ /* 0x0003e20000000800 */
[----:B------:R-:W-:Y:S05]  /*16af0*/  LDSM.16.MT88.4 R96, [R196+0x2800] ;  /* 0x00280000c460783b */ /* 0x000fea0000004200 */
[----:B------:R-:W-:Y:S02]  /*16b00*/  F2FP.PACK_AB R76, R127, R158 ;  /* 0x0000009e7f4c723e */ /* 0x000fe400000000ff */
[----:B------:R-:W-:Y:S03]  /*16b10*/  F2FP.PACK_AB R77, R125, R126 ;  /* 0x0000007e7d4d723e */ /* 0x000fe600000000ff */
        /* <DEDUP_REMOVED lines=19> */
[----:B------:R-:W3:Y:S06]  /*16c50*/  LDSM.16.MT88.4 R84, [R196+0x5800] ;  /* 0x00580000c454783b */ /* 0x000eec0000004200 */
[C---:B-----5:R-:W-:Y:S08]  /*16c60*/  HMMA.16816.F32 R20, R76.reuse, R88, R20 ;  /* 0x000000584c14723c */ /* 0x060ff00000001814 */
[C---:B------:R-:W-:Y:S01]  /*16c70*/  HMMA.16816.F32 R24, R76.reuse, R90, R24 ;  /* 0x0000005a4c18723c */ /* 0x040fe20000001818 */
[----:B------:R-:W5:Y:S07]  /*16c80*/  LDSM.16.MT88.4 R88, [R198+0x5800] ;  /* 0x00580000c658783b */ /* 0x000f6e0000004200 */
[C---:B----4-:R-:W-:Y:S04]  /*16c90*/  HMMA.16816.F32 R28, R76.reuse, R92, R28 ;  /* 0x0000005c4c1c723c */ /* 0x050fe8000000181c */
[--C-:B-1----:R-:W-:Y:S04]  /*16ca0*/  FFMA.FTZ R2, R230, c[0x0][0x2d0], -R74.reuse ;  /* 0x0000b400e6027a23 */ /* 0x102fe8000001084a */
[C---:B------:R-:W-:Y:S01]  /*16cb0*/  HMMA.16816.F32 R32, R76.reuse, R94, R32 ;  /* 0x0000005e4c20723c */ /* 0x040fe20000001820 */
[----:B------:R1:W4:Y:S01]  /*16cc0*/  MUFU.EX2 R152, R2 ;  /* 0x0000000200987308 */ /* 0x0003220000000800 */
[----:B------:R-:W5:Y:S06]  /*16cd0*/  LDSM.16.MT88.4 R92, [R197+0x5800] ;  /* 0x00580000c55c783b */ /* 0x000f6c0000004200 */
[C---:B--2---:R-:W-:Y:S08]  /*16ce0*/  HMMA.16816.F32 R36, R76.reuse, R80, R36 ;  /* 0x000000504c24723c */ /* 0x044ff00000001824 */
[C---:B------:R-:W-:Y:S01]  /*16cf0*/  HMMA.16816.F32 R40, R76.reuse, R82, R40 ;  /* 0x000000524c28723c */ /* 0x040fe20000001828 */
[----:B------:R-:W2:Y:S07]  /*16d00*/  LDSM.16.MT88.4 R80, [R195+0x2800] ;  /* 0x00280000c350783b */ /* 0x000eae0000004200 */
[C---:B---3--:R-:W-:Y:S04]  /*16d10*/  HMMA.16816.F32 R44, R76.reuse, R84, R44 ;  /* 0x000000544c2c723c */ /* 0x048fe8000000182c */
[----:B-1----:R-:W-:Y:S02]  /*16d20*/  FFMA.FTZ R2, R229, c[0x0][0x2d0], -R74 ;  /* 0x0000b400e5027a23 */ /* 0x002fe4000001084a */
[----:B----4-:R-:W-:Y:S02]  /*16d30*/  FADD.FTZ R0, R152, R0 ;  /* 0x0000000098007221 */ /* 0x010fe40000010000 */
[C---:B------:R-:W-:Y:S01]  /*16d40*/  HMMA.16816.F32 R48, R76.reuse, R86, R48 ;  /* 0x000000564c30723c */ /* 0x040fe20000001830 */
[----:B------:R1:W3:Y:S01]  /*16d50*/  MUFU.EX2 R150, R2 ;  /* 0x0000000200967308 */ /* 0x0002e20000000800 */
[----:B------:R-:W4:Y:S06]  /*16d60*/  LDSM.16.MT88.4 R84, [R198+0x2800] ;  /* 0x00280000c654783b */ /* 0x000f2c0000004200 */
[C---:B-----5:R-:W-:Y:S08]  /*16d70*/  HMMA.16816.F32 R52, R76.reuse, R88, R52 ;  /* 0x000000584c34723c */ /* 0x060ff00000001834 */
[C---:B------:R-:W-:Y:S01]  /*16d80*/  HMMA.16816.F32 R56, R76.reuse, R90, R56 ;  /* 0x0000005a4c38723c */ /* 0x040fe20000001838 */
[----:B------:R-:W5:Y:S07]  /*16d90*/  LDSM.16.MT88.4 R88, [R197+0x2800] ;  /* 0x00280000c558783b */ /* 0x000f6e0000004200 */
[C---:B------:R-:W-:Y:S04]  /*16da0*/  HMMA.16816.F32 R60, R76.reuse, R92, R60 ;  /* 0x0000005c4c3c723c */ /* 0x040fe8000000183c */
[--C-:B-1----:R-:W-:Y:S02]  /*16db0*/  FFMA.FTZ R2, R226, c[0x0][0x2d0], -R73.reuse ;  /* 0x0000b400e2027a23 */ /* 0x102fe40000010849 */
[C---:B---3--:R-:W-:Y:S02]  /*16dc0*/  FADD.FTZ R0, R150.reuse, R0 ;  /* 0x0000000096007221 */ /* 0x048fe40000010000 */
        /* <DEDUP_REMOVED lines=35> */
[----:B------:R-:W3:Y:S07]  /*17000*/  LDSM.16.MT88.4 R80, [R195+0x3000] ;  /* 0x00300000c350783b */ /* 0x000eee0000004200 */
[C---:B------:R-:W-:Y:S04]  /*17010*/  HMMA.16816.F32 R44, R76.reuse, R92, R44 ;  /* 0x0000005c4c2c723c */ /* 0x040fe8000000182c */
[----:B-1----:R-:W-:Y:S02]  /*17020*/  FFMA.FTZ R2, R246, c[0x0][0x2d0], -R74 ;  /* 0x0000b400f6027a23 */ /* 0x002fe4000001084a */
[----:B----4-:R-:W-:Y:S02]  /*17030*/  FADD.FTZ R0, R144, R0 ;  /* 0x0000000090007221 */ /* 0x010fe40000010000 */
[C---:B------:R-:W-:Y:S01]  /*17040*/  HMMA.16816.F32 R48, R76.reuse, R94, R48 ;  /* 0x0000005e4c30723c */ /* 0x040fe20000001830 */
[----:B------:R1:W4:Y:S07]  /*17050*/  MUFU.EX2 R143, R2 ;  /* 0x00000002008f7308 */ /* 0x00032e0000000800 */
[C---:B---3--:R-:W-:Y:S08]  /*17060*/  HMMA.16816.F32 R52, R76.reuse, R84, R52 ;  /* 0x000000544c34723c */ /* 0x048ff00000001834 */
[C---:B------:R-:W-:Y:S08]  /*17070*/  HMMA.16816.F32 R56, R76.reuse, R86, R56 ;  /* 0x000000564c38723c */ /* 0x040ff00000001838 */
[C---:B-----5:R-:W-:Y:S04]  /*17080*/  HMMA.16816.F32 R60, R76.reuse, R88, R60 ;  /* 0x000000584c3c723c */ /* 0x060fe8000000183c */
[--C-:B-1----:R-:W-:Y:S02]  /*17090*/  FFMA.FTZ R2, R243, c[0x0][0x2d0], -R73.reuse ;  /* 0x0000b400f3027a23 */ /* 0x102fe40000010849 */
[----:B------:R-:W-:Y:S02]  /*170a0*/  FFMA.FTZ R73, R244, c[0x0][0x2d0], -R73 ;  /* 0x0000b400f4497a23 */ /* 0x000fe40000010849 */
[----:B------:R-:W-:Y:S01]  /*170b0*/  HMMA.16816.F32 R64, R76, R90, R64 ;  /* 0x0000005a4c40723c */ /* 0x000fe20000001840 */
[----:B------:R1:W-:Y:S03]  /*170c0*/  MUFU.EX2 R142, R2 ;  /* 0x00000002008e7308 */ /* 0x0003e60000000800 */
[----:B----4-:R-:W-:Y:S07]  /*170d0*/  FADD.FTZ R0, R143, R0 ;  /* 0x000000008f007221 */ /* 0x010fee0000010000 */
[----:B------:R3:W-:Y:S01]  /*170e0*/  MUFU.EX2 R141, R73 ;  /* 0x00000049008d7308 */ /* 0x0007e20000000800 */
[--C-:B-1----:R-:W-:Y:S02]  /*170f0*/  FFMA.FTZ R2, R249, c[0x0][0x2d0], -R74.reuse ;  /* 0x0000b400f9027a23 */ /* 0x102fe4000001084a */
[----:B------:R-:W-:Y:S01]  /*17100*/  FFMA.FTZ R74, R72, c[0x0][0x2d0], -R74 ;  /* 0x0000b400484a7a23 */ /* 0x000fe2000001084a */
[----:B------:R-:W-:Y:S06]  /*17110*/  F2FP.PACK_AB R72, R145, R146 ;  /* 0x000000929148723e */ /* 0x000fec00000000ff */
[----:B------:R1:W4:Y:S01]  /*17120*/  MUFU.EX2 R140, R2 ;  /* 0x00000002008c7308 */ /* 0x0003220000000800 */
[----:B---3--:R-:W-:Y:S09]  /*17130*/  F2FP.PACK_AB R73, R143, R144 ;  /* 0x000000908f49723e */ /* 0x008ff200000000ff */
[----:B------:R3:W5:Y:S01]  /*17140*/  MUFU.EX2 R71, R74 ;  /* 0x0000004a00477308 */ /* 0x0007620000000800 */
[----:B-1----:R-:W-:Y:S02]  /*17150*/  FADD.FTZ R2, R247, R3 ;  /* 0x00000003f7027221 */ /* 0x002fe40000010000 */
[----:B------:R-:W2:Y:S01]  /*17160*/  LDL R3, [R1+0x24] ;  /* 0x0000240001037983 */ /* 0x000ea20000100800 */
[----:B----4-:R-:W-:Y:S02]  /*17170*/  FADD.FTZ R0, R140, R0 ;  /* 0x000000008c007221 */ /* 0x010fe40000010000 */
[----:B------:R-:W-:Y:S02]  /*17180*/  FADD.FTZ R2, R121, R2 ;  /* 0x0000000279027221 */ /* 0x000fe40000010000 */
[----:B------:R-:W1:Y:S02]  /*17190*/  LDSM.16.MT88.4 R120, [R196+0x6800] ;  /* 0x00680000c478783b */ /* 0x000e640000004200 */
[----:B------:R-:W-:Y:S01]  /*171a0*/  FADD.FTZ R2, R252, R2 ;  /* 0x00000002fc027221 */ /* 0x000fe20000010000 */
[----:B---3--:R-:W-:Y:S02]  /*171b0*/  F2FP.PACK_AB R74, R141, R142 ;  /* 0x0000008e8d4a723e */ /* 0x008fe400000000ff */
[----:B-----5:R-:W-:Y:S01]  /*171c0*/  F2FP.PACK_AB R75, R71, R140 ;  /* 0x0000008c474b723e */ /* 0x020fe200000000ff */
[----:B------:R-:W-:Y:S04]  /*171d0*/  FADD.FTZ R2, R242, R2 ;  /* 0x00000002f2027221 */ /* 0x000fe80000010000 */
[----:B------:R-:W-:Y:S02]  /*171e0*/  FADD.FTZ R2, R241, R2 ;  /* 0x00000002f1027221 */ /* 0x000fe40000010000 */
[C---:B------:R-:W-:Y:S01]  /*171f0*/  HMMA.16816.F32 R76, R72.reuse, R80, R4 ;  /* 0x00000050484c723c */ /* 0x040fe20000001804 */
[----:B------:R-:W3:Y:S04]  /*17200*/  LDSM.16.MT88.4 R4, [R197+0x6800] ;  /* 0x00680000c504783b */ /* 0x000ee80000004200 */
[----:B------:R-:W-:Y:S03]  /*17210*/  FADD.FTZ R2, R235, R2 ;  /* 0x00000002eb027221 */ /* 0x000fe60000010000 */
        /* <DEDUP_REMOVED lines=20> */
[C---:B------:R-:W-:Y:S04]  /*17360*/  HMMA.16816.F32 R120, R72.reuse, R122, R48 ;  /* 0x0000007a4878723c */ /* 0x040fe80000001830 */
[----:B------:R-:W-:Y:S04]  /*17370*/  FADD.FTZ R2, R127, R2 ;  /* 0x000000027f027221 */ /* 0x000fe80000010000 */
[C---:B------:R-:W-:Y:S04]  /*17380*/  HMMA.16816.F32 R124, R72.reuse, R128, R52 ;  /* 0x00000080487c723c */ /* 0x040fe80000001834 */
[----:B------:R-:W-:Y:S04]  /*17390*/  FADD.FTZ R2, R157, R2 ;  /* 0x000000029d027221 */ /* 0x000fe80000010000 */
[----:B------:R-:W-:Y:S01]  /*173a0*/  FADD.FTZ R2, R156, R2 ;  /* 0x000000029c027221 */ /* 0x000fe20000010000 */
[C---:B------:R-:W-:Y:S03]  /*173b0*/  HMMA.16816.F32 R128, R72.reuse, R130, R56 ;  /* 0x000000824880723c */ /* 0x040fe60000001838 */
[----:B------:R-:W-:Y:S04]  /*173c0*/  FADD.FTZ R2, R154, R2 ;  /* 0x000000029a027221 */ /* 0x000fe80000010000 */
[----:B------:R-:W-:Y:S01]  /*173d0*/  FADD.FTZ R2, R153, R2 ;  /* 0x0000000299027221 */ /* 0x000fe20000010000 */
[C---:B---3--:R-:W-:Y:S04]  /*173e0*/  HMMA.16816.F32 R60, R72.reuse, R4, R60 ;  /* 0x00000004483c723c */ /* 0x048fe8000000183c */
[----:B------:R-:W-:Y:S04]  /*173f0*/  FADD.FTZ R2, R151, R2 ;  /* 0x0000000297027221 */ /* 0x000fe80000010000 */
[----:B------:R-:W-:Y:S01]  /*17400*/  FADD.FTZ R2, R149, R2 ;  /* 0x0000000295027221 */ /* 0x000fe20000010000 */
[----:B------:R-:W-:Y:S03]  /*17410*/  HMMA.16816.F32 R64, R72, R6, R64 ;  /* 0x000000064840723c */ /* 0x000fe60000001840 */
[----:B------:R-:W-:Y:S04]  /*17420*/  FADD.FTZ R2, R146, R2 ;  /* 0x0000000292027221 */ /* 0x000fe80000010000 */
[----:B------:R-:W-:Y:S05]  /*17430*/  FADD.FTZ R2, R145, R2 ;  /* 0x0000000291027221 */ /* 0x000fea0000010000 */
[----:B------:R-:W-:Y:S01]  /*17440*/  FADD.FTZ R2, R142, R2 ;  /* 0x000000028e027221 */ /* 0x000fe20000010000 */
[----:B--2---:R-:W-:Y:S01]  /*17450*/  ISETP.GT.AND P0, PT, R188, R3, PT ;  /* 0x00000003bc00720c */ /* 0x004fe20003f04270 */
[----:B------:R-:W-:Y:S02]  /*17460*/  FADD.FTZ R3, R71, R0 ;  /* 0x0000000047037221 */ /* 0x000fe40000010000 */
[----:B------:R-:W-:Y:S02]  /*17470*/  FADD.FTZ R0, R141, R2 ;  /* 0x000000028d007221 */ /* 0x000fe40000010000 */
[----:B------:R-:W-:Y:S01]  /*17480*/  IMAD.MOV.U32 R188, RZ, RZ, R217 ;  /* 0x000000ffffbc7224 */ /* 0x000fe200078e00d9 */
[----:B------:R1:W-:Y:S01]  /*17490*/  STL [R1+0x38], R3 ;  /* 0x0000380301007387 */ /* 0x0003e20000100800 */
[----:B------:R-:W-:Y:S03]  /*174a0*/  IMAD.MOV.U32 R71, RZ, RZ, R69 ;  /* 0x000000ffff477224 */ /* 0x000fe600078e0045 */
[----:B------:R2:W-:Y:S01]  /*174b0*/  STL [R1+0x34], R0 ;  /* 0x0000340001007387 */ /* 0x0005e20000100800 */
[----:B-1----:R-:W-:Y:S02]  /*174c0*/  IMAD.MOV.U32 R3, RZ, RZ, R70 ;  /* 0x000000ffff037224 */ /* 0x002fe400078e0046 */
[----:B------:R-:W-:-:S05]  /*174d0*/  @P0 BRA `(.L_x_1238) ;  /* 0xffffbe0000000947 */ /* 0x000fca000383ffff */
.L_x_1233:
[----:B--2---:R-:W2:Y:S02]  /*174e0*/  LDL R0, [R1+0x40] ;  /* 0x0000400001007983 */ /* 0x004ea40000100800 */
[----:B--2---:R-:W-:-:S13]  /*174f0*/  ISETP.GE.AND P0, PT, R217, R0, PT ;  /* 0x00000000d900720c */ /* 0x004fda0003f06270 */
[----:B------:R-:W-:Y:S05]  /*17500*/  @!P0 BRA `(.L_x_1239) ;  /* 0x00003ab000008947 */ /* 0x000fea0003800000 */
.L_x_1242:
[----:B------:R-:W2:Y:S01]  /*17510*/  LDL.64 R190, [R1+0x8] ;  /* 0x0000080001be7983 */ /* 0x000ea20000100a00 */
[----:B------:R-:W-:Y:S04]  /*17520*/  DEPBAR.LE SB0, 0x0 ;  /* 0x000080000000791a */ /* 0x000fe80000000000 */
[----:B------:R-:W-:Y:S01]  /*17530*/  WARPSYNC 0xffffffff ;  /* 0xffffffff00007948 */ /* 0x000fe20003800000 */
[----:B------:R-:W3:Y:S01]  /*17540*/  LDL R55, [R1] ;  /* 0x0000000001377983 */ /* 0x000ee20000100800 */
[----:B-1----:R-:W-:Y:S01]  /*17550*/  SHF.R.S32.HI R0, RZ, 0x1f, R217 ;  /* 0x0000001fff007819 */ /* 0x002fe200000114d9 */
[C---:B------:R-:W-:Y:S01]  /*17560*/  IMAD.WIDE.U32 R38, R217.reuse, c[0x0][0x208], RZ ;  /* 0x00008200d9267a25 */ /* 0x040fe200078e00ff */
[----:B------:R-:W-:Y:S01]  /*17570*/  ULDC.64 UR4, c[0x0][0x208] ;  /* 0x0000820000047ab9 */ /* 0x000fe20000000a00 */
[----:B------:R-:W-:Y:S01]  /*17580*/  BAR.SYNC.DEFER_BLOCKING 0x0 ;  /* 0x0000000000007b1d */ /* 0x000fe20000010000 */
[----:B------:R-:W-:Y:S01]  /*17590*/  ISETP.GE.AND P4, PT, R218, c[0x0][0x1d4], PT ;  /* 0x00007500da007a0c */ /* 0x000fe20003f86270 */
[----:B------:R-:W-:Y:S03]  /*175a0*/  IMAD R2, R0, c[0x0][0x208], RZ ;  /* 0x0000820000027a24 */ /* 0x000fe600078e02ff */
[----:B------:R-:W-:Y:S01]  /*175b0*/  USHF.L.U32 UR8, UR4, 0x5, URZ ;  /* 0x0000000504087899 */ /* 0x000fe2000800063f */
[----:B------:R-:W-:Y:S05]  /*175c0*/  IMAD R2, R217, c[0x0][0x20c], R2 ;  /* 0x00008300d9027a24 */ /* 0x000fea00078e0202 */
[----:B------:R-:W-:Y:S05]  /*175d0*/  IADD3 R28, R39, R2, RZ ;  /* 0x00000002271c7210 */ /* 0x000fea0007ffe0ff */
[----:B------:R-:W-:Y:S01]  /*175e0*/  IMAD R54, R28, 0x70, RZ ;  /* 0x000000701c367824 */ /* 0x000fe200078e02ff */
[----:B------:R-:W-:Y:S01]  /*175f0*/  MOV R28, UR8 ;  /* 0x00000008001c7c02 */ /* 0x000fe20008000f00 */
[----:B------:R-:W1:Y:S01]  /*17600*/  LDSM.16.M88.4 R8, [R194] ;  /* 0x00000000c208783b */ /* 0x000e620000000200 */
[----:B------:R-:W-:Y:S01]  /*17610*/  UMOV UR9, 0x5 ;  /* 0x0000000500097882 */ /* 0x000fe20000000000 */
[----:B------:R-:W-:Y:S01]  /*17620*/  BSSY B0, `(.L_x_1240) ;  /* 0x000018b000007945 */ /* 0x000fe20003800000 */
[----:B------:R-:W-:Y:S02]  /*17630*/  USHF.L.U64.HI UR9, UR4, UR9, UR5 ;  /* 0x0000000904097299 */ /* 0x000fe40008010205 */
[----:B------:R-:W-:Y:S03]  /*17640*/  UIADD3 UR5, UP0, UR8, UR8, URZ ;  /* 0x0000000808057290 */ /* 0x000fe6000ff1e03f */
[----:B------:R-:W4:Y:S01]  /*17650*/  LDSM.16.M88.4 R16, [R194+0x800] ;  /* 0x00080000c210783b */ /* 0x000f220000000200 */
[----:B------:R-:W-:Y:S01]  /*17660*/  MOV R29, UR9 ;  /* 0x00000009001d7c02 */ /* 0x000fe20008000f00 */
[----:B------:R-:W-:Y:S04]  /*17670*/  UIADD3.X UR4, UR9, UR9, URZ, UP0, !UPT ;  /* 0x0000000909047290 */ /* 0x000fe800087fe43f */
[----:B------:R-:W-:Y:S02]  /*17680*/  IMAD.WIDE.U32 R36, R38, 0x70, R28 ;  /* 0x0000007026247825 */ /* 0x000fe400078e001c */
[----:B------:R-:W5:Y:S03]  /*17690*/  S2R R52, SR_TID.X ;  /* 0x0000000000347919 */ /* 0x000f660000002100 */
[----:B------:R-:W-:Y:S05]  /*176a0*/  IADD3 R46, P1, R36, UR8, RZ ;  /* 0x00000008242e7c10 */ /* 0x000fea000ff3e0ff */
[----:B------:R-:W4:Y:S08]  /*176b0*/  LDSM.16.M88.4 R24, [R194+0x1000] ;  /* 0x00100000c218783b */ /* 0x000f300000000200 */
[----:B------:R-:W3:Y:S04]  /*176c0*/  LDL R243, [R1+0x40] ;  /* 0x0000400001f37983 */ /* 0x000ee80000100800 */
[----:B------:R-:W4:Y:S01]  /*176d0*/  LDSM.16.M88.4 R32, [R194+0x1800] ;  /* 0x00180000c220783b */ /* 0x000f220000000200 */
[C---:B-1----:R-:W-:Y:S03]  /*176e0*/  HMMA.16816.F32 R4, R132.reuse, R8, RZ ;  /* 0x000000088404723c */ /* 0x042fe600000018ff */
[----:B-----5:R-:W-:Y:S04]  /*176f0*/  ISETP.GT.AND P6, PT, R52, 0x7f, PT ;  /* 0x0000007f3400780c */ /* 0x020fe80003fc4270 */
[----:B------:R-:W1:Y:S01]  /*17700*/  LDSM.16.M88.4 R40, [R194+0x2000] ;  /* 0x00200000c228783b */ /* 0x000e620000000200 */
[----:B------:R-:W-:Y:S01]  /*17710*/  SHF.R.S32.HI R3, RZ, 0x1f, R52 ;  /* 0x0000001fff037819 */ /* 0x000fe20000011434 */
[C---:B------:R-:W-:Y:S03]  /*17720*/  HMMA.16816.F32 R8, R132.reuse, R10, RZ ;  /* 0x0000000a8408723c */ /* 0x040fe600000018ff */
[-C--:B------:R-:W-:Y:S03]  /*17730*/  LEA.HI R3, R3, R52.reuse, RZ, 0x3 ;  /* 0x0000003403037211 */ /* 0x080fe600078f18ff */
[----:B------:R-:W5:Y:S01]  /*17740*/  LDSM.16.M88.4 R48, [R194+0x2800] ;  /* 0x00280000c230783b */ /* 0x000f620000000200 */
[----:B------:R-:W-:Y:S01]  /*17750*/  LOP3.LUT R0, R3, 0xfffffff8, RZ, 0xc0, !PT ;  /* 0xfffffff803007812 */ /* 0x000fe200078ec0ff */
[C---:B----4-:R-:W-:Y:S04]  /*17760*/  HMMA.16816.F32 R12, R132.reuse, R16, RZ ;  /* 0x00000010840c723c */ /* 0x050fe800000018ff */
[----:B------:R-:W-:Y:S02]  /*17770*/  IADD3 R0, -R0, R52, RZ ;  /* 0x0000003400007210 */ /* 0x000fe40007ffe1ff */
[----:B------:R-:W4:Y:S02]  /*17780*/  LDSM.16.M88.4 R56, [R194+0x3000] ;  /* 0x00300000c238783b */ /* 0x000f240000000200 */
[----:B------:R-:W-:Y:S01]  /*17790*/  SHF.L.U32 R0, R0, 0x3, RZ ;  /* 0x0000000300007819 */ /* 0x000fe200000006ff */
[C---:B------:R-:W-:Y:S03]  /*177a0*/  HMMA.16816.F32 R16, R132.reuse, R18, RZ ;  /* 0x000000128410723c */ /* 0x040fe600000018ff */
[----:B------:R-:W-:Y:S02]  /*177b0*/  ISETP.GE.AND P5, PT, R0, c[0x0][0x1d4], PT ;  /* 0x0000750000007a0c */ /* 0x000fe40003fa6270 */
[----:B------:R-:W1:Y:S03]  /*177c0*/  LDSM.16.M88.4 R72, [R199] ;  /* 0x00000000c748783b */ /* 0x000e660000000200 */
[C---:B------:R-:W-:Y:S05]  /*177d0*/  HMMA.16816.F32 R20, R132.reuse, R24, RZ ;  /* 0x000000188414723c */ /* 0x040fea00000018ff */
[----:B------:R-:W1:Y:S03]  /*177e0*/  LDSM.16.M88.4 R140, [R207] ;  /* 0x00000000cf8c783b */ /* 0x000e660000000200 */
[C---:B------:R-:W-:Y:S05]  /*177f0*/  HMMA.16816.F32 R24, R132.reuse, R26, RZ ;  /* 0x0000001a8418723c */ /* 0x040fea00000018ff */
[----:B------:R-:W1:Y:S03]  /*17800*/  LDSM.16.M88.4 R144, [R208] ;  /* 0x00000000d090783b */ /* 0x000e660000000200 */
[C---:B------:R-:W-:Y:S05]  /*17810*/  HMMA.16816.F32 R28, R132.reuse, R32, RZ ;  /* 0x00000020841c723c */ /* 0x040fea00000018ff */
[----:B------:R-:W1:Y:S03]  /*17820*/  LDSM.16.M88.4 R148, [R209] ;  /* 0x00000000d194783b */ /* 0x000e660000000200 */
[C---:B------:R-:W-:Y:S05]  /*17830*/  HMMA.16816.F32 R32, R132.reuse, R34, RZ ;  /* 0x000000228420723c */ /* 0x040fea00000018ff */
[----:B------:R-:W1:Y:S08]  /*17840*/  LDSM.16.M88.4 R152, [R210] ;  /* 0x00000000d298783b */ /* 0x000e700000000200 */
[----:B------:R-:W1:Y:S08]  /*17850*/  LDSM.16.M88.4 R156, [R211] ;  /* 0x00000000d39c783b */ /* 0x000e700000000200 */
[----:B------:R-:W1:Y:S01]  /*17860*/  LDSM.16.M88.4 R160, [R212] ;  /* 0x00000000d4a0783b */ /* 0x000e620000000200 */
[----:B--2---:R-:W-:Y:S02]  /*17870*/  MOV R2, R190 ;  /* 0x000000be00027202 */ /* 0x004fe40000000f00 */
[----:B------:R-:W-:Y:S02]  /*17880*/  @!P6 IADD3 R53, P3, P2, R190, UR8, R46 ;  /* 0x00000008be35ec10 */ /* 0x000fe4000fa7e02e */
[----:B---3--:R-:W-:Y:S05]  /*17890*/  MOV R3, R55 ;  /* 0x0000003700037202 */ /* 0x008fea0000000f00 */
[----:B------:R-:W-:Y:S05]  /*178a0*/  IMAD.WIDE.U32 R2, R38, 0x70, R2 ;  /* 0x0000007026027825 */ /* 0x000fea00078e0002 */
[C---:B------:R-:W-:Y:S02]  /*178b0*/  LEA R44, P0, R2.reuse, c[0x0][0x1f8], 0x1 ;  /* 0x00007e00022c7a11 */ /* 0x040fe400078008ff */
[----:B------:R-:W-:Y:S02]  /*178c0*/  IADD3 R0, R3, R54, RZ ;  /* 0x0000003603007210 */ /* 0x000fe40007ffe0ff */
[----:B------:R-:W-:Y:S02]  /*178d0*/  MOV R3, UR4 ;  /* 0x0000000400037c02 */ /* 0x000fe40008000f00 */
[----:B------:R-:W-:Y:S02]  /*178e0*/  LEA.HI.X R45, R2, c[0x0][0x1fc], R0, 0x1, P0 ;  /* 0x00007f00022d7a11 */ /* 0x000fe400000f0c00 */
[----:B------:R-:W-:Y:S02]  /*178f0*/  MOV R2, UR5 ;  /* 0x0000000500027c02 */ /* 0x000fe40008000f00 */
[----:B------:R-:W-:Y:S01]  /*17900*/  IADD3 R47, P0, R190, R36, RZ ;  /* 0x00000024be2f7210 */ /* 0x000fe20007f1e0ff */
[----:B------:R-:W-:Y:S01]  /*17910*/  @!PT LDS RZ, [RZ] ;  /* 0x00000000fffff984 */ /* 0x000fe20000000800 */
[----:B------:R-:W-:Y:S01]  /*17920*/  @!PT LDS RZ, [RZ] ;  /* 0x00000000fffff984 */ /* 0x000fe20000000800 */
[----:B------:R-:W-:Y:S01]  /*17930*/  @!PT LDS RZ, [RZ] ;  /* 0x00000000fffff984 */ /* 0x000fe20000000800 */
[----:B------:R5:W-:Y:S01]  /*17940*/  LDGSTS.E.BYPASS.LTC128B.128 [R216+0x100], [R44.64], !P5 ;  /* 0x001000002cd87fae */ /* 0x000be2000e901d46 */
[----:B------:R-:W-:Y:S01]  /*17950*/  IADD3 R0, R54, R37, RZ ;  /* 0x0000002536007210 */ /* 0x000fe20007ffe0ff */
[----:B------:R-:W-:Y:S02]  /*17960*/  IMAD.WIDE.U32 R188, R38, 0x70, R2 ;  /* 0x0000007026bc7825 */ /* 0x000fe400078e0002 */
[C---:B-1----:R-:W-:Y:S01]  /*17970*/  HMMA.16816.F32 R36, R132.reuse, R40, RZ ;  /* 0x000000288424723c */ /* 0x042fe200000018ff */
[CC--:B------:R-:W-:Y:S02]  /*17980*/  IADD3.X R3, R0.reuse, R55.reuse, RZ, P0, !PT ;  /* 0x0000003700037210 */ /* 0x0c0fe400007fe4ff */
[C---:B------:R-:W-:Y:S01]  /*17990*/  LEA R2, P0, R47.reuse, c[0x0][0x1f8], 0x1 ;  /* 0x00007e002f027a11 */ /* 0x040fe200078008ff */
[----:B------:R5:W-:Y:S01]  /*179a0*/  LDGSTS.E.BYPASS.LTC128B.128 [R216+0x3900], [R44.64+0x80], !P4 ;  /* 0x039000802cd87fae */ /* 0x000be2000e101d46 */
[----:B------:R-:W-:Y:S02]  /*179b0*/  IADD3.X R0, R0, UR9, RZ, P1, !PT ;  /* 0x0000000900007c10 */ /* 0x000fe40008ffe4ff */
[----:B------:R-:W-:Y:S01]  /*179c0*/  LEA.HI.X R3, R47, c[0x0][0x1fc], R3, 0x1, P0 ;  /* 0x00007f002f037a11 */ /* 0x000fe200000f0c03 */
[C---:B------:R-:W-:Y:S01]  /*179d0*/  HMMA.16816.F32 R40, R132.reuse, R42, RZ ;  /* 0x0000002a8428723c */ /* 0x040fe200000018ff */
[----:B------:R-:W-:Y:S03]  /*179e0*/  IADD3 R52, P1, R46, R190, RZ ;  /* 0x000000be2e347210 */ /* 0x000fe60007f3e0ff */
[----:B------:R1:W-:Y:S01]  /*179f0*/  LDGSTS.E.BYPASS.LTC128B.128 [R216+0x1100], [R2.64], !P5 ;  /* 0x0110000002d87fae */ /* 0x0003e2000e901d46 */
[----:B------:R-:W-:Y:S04]  /*17a00*/  IADD3 R71, P0, R190, R188, RZ ;  /* 0x000000bcbe477210 */ /* 0x000fe80007f1e0ff */
[----:B------:R-:W-:Y:S03]  /*17a10*/  IADD3.X R214, R55, R54, R189, P0, !PT ;  /* 0x0000003637d67210 */ /* 0x000fe600007fe4bd */
[----:B------:R1:W-:Y:S01]  /*17a20*/  LDGSTS.E.BYPASS.LTC128B.128 [R216+0x4900], [R2.64+0x80], !P4 ;  /* 0x0490008002d87fae */ /* 0x0003e2000e101d46 */
[----:B------:R-:W-:Y:S01]  /*17a30*/  @!P6 LEA R188, P0, R53, c[0x0][0x1f8], 0x1 ;  /* 0x00007e0035bcea11 */ /* 0x000fe200078008ff */
[C---:B-----5:R-:W-:Y:S07]  /*17a40*/  HMMA.16816.F32 R44, R132.reuse, R48, RZ ;  /* 0x00000030842c723c */ /* 0x060fee00000018ff */
[----:B------:R-:W-:Y:S02]  /*17a50*/  IADD3.X R48, R0, R55, RZ, P1, !PT ;  /* 0x0000003700307210 */ /* 0x000fe40000ffe4ff */
[C---:B------:R-:W-:Y:S03]  /*17a60*/  LEA R190, P1, R52.reuse, c[0x0][0x1f8], 0x1 ;  /* 0x00007e0034be7a11 */ /* 0x040fe600078208ff */
[----:B------:R-:W-:Y:S02]  /*17a70*/  @!P6 IADD3.X R0, R55, UR9, R0, P3, P2 ;  /* 0x000000093700ec10 */ /* 0x000fe40009fe4400 */
[----:B------:R-:W-:Y:S02]  /*17a80*/  LEA.HI.X R191, R52, c[0x0][0x1fc], R48, 0x1, P1 ;  /* 0x00007f0034bf7a11 */ /* 0x000fe400008f0c30 */
[C---:B------:R-:W-:Y:S01]  /*17a90*/  HMMA.16816.F32 R48, R132.reuse, R50, RZ ;  /* 0x000000328430723c */ /* 0x040fe200000018ff */
[----:B------:R-:W-:Y:S02]  /*17aa0*/  @!P6 LEA.HI.X R189, R53, c[0x0][0x1fc], R0, 0x1, P0 ;  /* 0x00007f0035bdea11 */ /* 0x000fe400000f0c00 */
[----:B------:R2:W-:Y:S01]  /*17ab0*/  LDGSTS.E.BYPASS.LTC128B.128 [R216+0x2100], [R190.64], !P5 ;  /* 0x02100000bed87fae */ /* 0x0005e2000e901d46 */
[----:B-1----:R-:W-:Y:S02]  /*17ac0*/  LEA R2, P0, R71, c[0x0][0x1f8], 0x1 ;  /* 0x00007e0047027a11 */ /* 0x002fe400078008ff */
[----:B------:R-:W-:Y:S02]  /*17ad0*/  ISETP.GT.AND P2, PT, R217, R243, PT ;  /* 0x000000f3d900720c */ /* 0x000fe40003f44270 */
[C---:B----4-:R-:W-:Y:S01]  /*17ae0*/  HMMA.16816.F32 R52, R132.reuse, R56, RZ ;  /* 0x000000388434723c */ /* 0x050fe200000018ff */
[----:B------:R-:W-:Y:S05]  /*17af0*/  LEA.HI.X R3, R71, c[0x0][0x1fc], R214, 0x1, P0 ;  /* 0x00007f0047037a11 */ /* 0x000fea00000f0cd6 */
[----:B------:R1:W-:Y:S02]  /*17b00*/  LDGSTS.E.BYPASS.LTC128B.128 [R216+0x5900], [R2.64+0x80], !P4 ;  /* 0x0590008002d87fae */ /* 0x0003e4000e101d46 */
[----:B------:R-:W-:Y:S06]  /*17b10*/  HMMA.16816.F32 R56, R132, R58, RZ ;  /* 0x0000003a8438723c */ /* 0x000fec00000018ff */
[----:B------:R2:W-:Y:S02]  /*17b20*/  @!P6 LDGSTS.E.BYPASS.LTC128B.128 [R216+0x3100], [R188.64], !P5 ;  /* 0x03100000bcd8efae */ /* 0x0005e4000e901d46 */
[C---:B------:R-:W-:Y:S06]  /*17b30*/  HMMA.16816.F32 R4, R136.reuse, R72, R4 ;  /* 0x000000488804723c */ /* 0x040fec0000001804 */
[----:B------:R2:W-:Y:S02]  /*17b40*/  @!P6 LDGSTS.E.BYPASS.LTC128B.128 [R216+0x6900], [R188.64+0x80], !P4 ;  /* 0x06900080bcd8efae */ /* 0x0005e4000e101d46 */
[C---:B------:R-:W-:Y:S06]  /*17b50*/  HMMA.16816.F32 R8, R136.reuse, R74, R8 ;  /* 0x0000004a8808723c */ /* 0x040fec0000001808 */
[----:B------:R-:W-:Y:S02]  /*17b60*/  LDSM.16.M88.4 R72, [R193+0x800] ;  /* 0x00080000c148783b */ /* 0x000fe40000000200 */
[C---:B------:R-:W-:Y:S06]  /*17b70*/  HMMA.16816.F32 R12, R136.reuse, R140, R12 ;  /* 0x0000008c880c723c */ /* 0x040fec000000180c */
[----:B------:R-:W0:Y:S02]  /*17b80*/  LDGDEPBAR ;  /* 0x00000000000079af */ /* 0x000e240000000000 */
[C---:B------:R-:W-:Y:S06]  /*17b90*/  HMMA.16816.F32 R16, R136.reuse, R142, R16 ;  /* 0x0000008e8810723c */ /* 0x040fec0000001810 */
[----:B------:R-:W-:Y:S02]  /*17ba0*/  LDSM.16.M88.4 R140, [R193+0x1000] ;  /* 0x00100000c18c783b */ /* 0x000fe40000000200 */
[C---:B------:R-:W-:Y:S06]  /*17bb0*/  HMMA.16816.F32 R20, R136.reuse, R144, R20 ;  /* 0x000000908814723c */ /* 0x040fec0000001814 */
[----:B--2---:R-:W2:Y:S02]  /*17bc0*/  LDSM.16.M88.4 R188, [R193] ;  /* 0x00000000c1bc783b */ /* 0x004ea40000000200 */
[C---:B------:R-:W-:Y:S06]  /*17bd0*/  HMMA.16816.F32 R24, R136.reuse, R146, R24 ;  /* 0x000000928818723c */ /* 0x040fec0000001818 */
[----:B------:R-:W3:Y:S02]  /*17be0*/  LDSM.16.M88.4 R144, [R193+0x1800] ;  /* 0x00180000c190783b */ /* 0x000ee40000000200 */
        /* <DEDUP_REMOVED lines=10> */
[----:B------:R-:W-:Y:S01]  /*17c90*/  HMMA.16816.F32 R56, R136, R162, R56 ;  /* 0x000000a28838723c */ /* 0x000fe20000001838 */
[----:B------:R-:W1:Y:S07]  /*17ca0*/  LDSM.16.M88.4 R160, [R192] ;  /* 0x00000000c0a0783b */ /* 0x000e6e0000000200 */
        /* <DEDUP_REMOVED lines=20> */
[----:B------:R-:W-:Y:S07]  /*17df0*/  LDSM.16.M88.4 R156, [R194+0x4000] ;  /* 0x00400000c29c783b */ /* 0x000fee0000000200 */
[C---:B------:R-:W-:Y:S08]  /*17e00*/  HMMA.16816.F32 R4, R168.reuse, R160, R4 ;  /* 0x000000a0a804723c */ /* 0x040ff00000001804 */
[C---:B------:R-:W-:Y:S01]  /*17e10*/  HMMA.16816.F32 R8, R168.reuse, R162, R8 ;  /* 0x000000a2a808723c */ /* 0x040fe20000001808 */
[----:B------:R-:W-:Y:S07]  /*17e20*/  LDSM.16.M88.4 R160, [R194+0x4800] ;  /* 0x00480000c2a0783b */ /* 0x000fee0000000200 */
[C---:B--2---:R-:W-:Y:S08]  /*17e30*/  HMMA.16816.F32 R12, R168.reuse, R188, R12 ;  /* 0x000000bca80c723c */ /* 0x044ff0000000180c */
[C---:B------:R-:W-:Y:S01]  /*17e40*/  HMMA.16816.F32 R16, R168.reuse, R190, R16 ;  /* 0x000000bea810723c */ /* 0x040fe20000001810 */
[----:B------:R-:W-:Y:S07]  /*17e50*/  LDSM.16.M88.4 R188, [R194+0x5000] ;  /* 0x00500000c2bc783b */ /* 0x000fee0000000200 */
[C---:B------:R-:W-:Y:S08]  /*17e60*/  HMMA.16816.F32 R20, R168.reuse, R72, R20 ;  /* 0x00000048a814723c */ /* 0x040ff00000001814 */
        /* <DEDUP_REMOVED lines=10> */
[----:B------:R-:W-:Y:S07]  /*17f10*/  LDSM.16.M88.4 R148, [R206] ;  /* 0x00000000ce94783b */ /* 0x000fee0000000200 */
[C---:B-1----:R-:W-:Y:S08]  /*17f20*/  HMMA.16816.F32 R52, R168.reuse, R72, R52 ;  /* 0x00000048a834723c */ /* 0x042ff00000001834 */
[----:B------:R-:W-:Y:S01]  /*17f30*/  HMMA.16816.F32 R56, R168, R74, R56 ;  /* 0x0000004aa838723c */ /* 0x000fe20000001838 */
[----:B------:R-:W1:Y:S07]  /*17f40*/  LDSM.16.M88.4 R72, [R194+0x6800] ;  /* 0x00680000c248783b */ /* 0x000e6e0000000200 */
[C---:B------:R-:W-:Y:S08]  /*17f50*/  HMMA.16816.F32 R4, R172.reuse, R152, R4 ;  /* 0x00000098ac04723c */ /* 0x040ff00000001804 */
[C---:B------:R-:W-:Y:S01]  /*17f60*/  HMMA.16816.F32 R8, R172.reuse, R154, R8 ;  /* 0x0000009aac08723c */ /* 0x040fe20000001808 */
[----:B------:R-:W4:Y:S07]  /*17f70*/  LDSM.16.M88.4 R152, [R200] ;  /* 0x00000000c898783b */ /* 0x000f2e0000000200 */
[C---:B------:R-:W-:Y:S08]  /*17f80*/  HMMA.16816.F32 R12, R172.reuse, R156, R12 ;  /* 0x0000009cac0c723c */ /* 0x040ff0000000180c */
[C---:B------:R-:W-:Y:S01]  /*17f90*/  HMMA.16816.F32 R16, R172.reuse, R158, R16 ;  /* 0x0000009eac10723c */ /* 0x040fe20000001810 */
[----:B------:R-:W5:Y:S07]  /*17fa0*/  LDSM.16.M88.4 R156, [R201] ;  /* 0x00000000c99c783b */ /* 0x000f6e0000000200 */
        /* <DEDUP_REMOVED lines=9> */
[C---:B---3--:R-:W-:Y:S08]  /*18040*/  HMMA.16816.F32 R44, R172.reuse, R144, R44 ;  /* 0x00000090ac2c723c */ /* 0x048ff0000000182c */
[C---:B------:R-:W-:Y:S01]  /*18050*/  HMMA.16816.F32 R48, R172.reuse, R146, R48 ;  /* 0x00000092ac30723c */ /* 0x040fe20000001830 */
[----:B------:R-:W3:Y:S07]  /*18060*/  LDSM.16.M88.4 R144, [R205] ;  /* 0x00000000cd90783b */ /* 0x000eee0000000200 */
[C---:B-1----:R-:W-:Y:S08]  /*18070*/  HMMA.16816.F32 R52, R172.reuse, R72, R52 ;  /* 0x00000048ac34723c */ /* 0x042ff00000001834 */
[----:B------:R-:W-:Y:S01]  /*18080*/  HMMA.16816.F32 R56, R172, R74, R56 ;  /* 0x0000004aac38723c */ /* 0x000fe20000001838 */
[----:B------:R-:W1:Y:S07]  /*18090*/  LDSM.16.M88.4 R72, [R193+0x3800] ;  /* 0x00380000c148783b */ /* 0x000e6e0000000200 */
        /* <DEDUP_REMOVED lines=36> */
[C---:B---3--:R-:W-:Y:S08]  /*182e0*/  HMMA.16816.F32 R4, R184.reuse, R144, R4 ;  /* 0x00000090b804723c */ /* 0x048ff00000001804 */
        /* <DEDUP_REMOVED lines=8> */
[----:B------:R-:W-:Y:S01]  /*18370*/  FMUL.FTZ R2, R12, c[0x0][0x320] ;  /* 0x0000c8000c027a20 */ /* 0x000fe20000410000 */
[----:B------:R-:W-:Y:S07]  /*18380*/  P2R R12, PR, RZ, 0x4 ;  /* 0x00000004ff0c7803 */ /* 0x000fee0000000000 */
        /* <DEDUP_REMOVED lines=130> */
[----:B------:R-:W3:Y:S01]  /*18bb0*/  LDL R243, [R1+0x10] ;  /* 0x0000100001f37983 */ /* 0x000ee20000100800 */
        /* <DEDUP_REMOVED lines=49> */
.L_x_1241:
[----:B---34-:R-:W-:Y:S05]  /*18ed0*/  BSYNC B0 ;  /* 0x0000000000007941 */ /* 0x018fea0003800000 */
.L_x_1240:
        /* <DEDUP_REMOVED lines=79> */
[--C-:B------:R-:W-:Y:S02]  /*193d0*/  FFMA.FTZ R48, R150, c[0x0][0x2d0], -R148.reuse ;  /* 0x0000b40096307a23 */ /* 0x100fe40000010894 */
[--C-:B------:R-:W-:Y:S05]  /*193e0*/  FFMA.FTZ R74, R226, c[0x0][0x2d0], -R148.reuse ;  /* 0x0000b400e24a7a23 */ /* 0x100fea0000010894 */
[----:B------:R2:W3:Y:S10]  /*193f0*/  MUFU.EX2 R2, R0 ;  /* 0x0000000000027308 */ /* 0x0004f40000000800 */
[----:B------:R-:W-:Y:S01]  /*19400*/  MUFU.EX2 R58, R48 ;  /* 0x00000030003a7308 */ /* 0x000fe20000000800 */
[--C-:B-1----:R-:W-:Y:S09]  /*19410*/  FFMA.FTZ R4, R144, c[0x0][0x2d0], -R148.reuse ;  /* 0x0000b40090047a23 */ /* 0x102ff20000010894 */
[----:B------:R1:W4:Y:S01]  /*19420*/  MUFU.EX2 R7, R4 ;  /* 0x0000000400077308 */ /* 0x0003220000000800 */
[C---:B--2---:R-:W-:Y:S02]  /*19430*/  FADD.FTZ R0, -R3.reuse, R69 ;  /* 0x0000004503007221 */ /* 0x044fe40000010100 */
[----:B------:R-:W-:Y:S02]  /*19440*/  FMUL.FTZ R69, R3, c[0x0][0x2d0] ;  /* 0x0000b40003457a20 */ /* 0x000fe40000410000 */
[----:B------:R-:W-:Y:S02]  /*19450*/  FMUL.FTZ R0, R0, c[0x0][0x2d0] ;  /* 0x0000b40000007a20 */ /* 0x000fe40000410000 */
[--C-:B------:R-:W-:Y:S02]  /*19460*/  FFMA.FTZ R8, R146, c[0x0][0x2d0], -R69.reuse ;  /* 0x0000b40092087a23 */ /* 0x100fe40000010845 */
[--C-:B------:R-:W-:Y:S02]  /*19470*/  FFMA.FTZ R6, R140, c[0x0][0x2d0], -R69.reuse ;  /* 0x0000b4008c067a23 */ /* 0x100fe40000010845 */
[----:B------:R-:W2:Y:S01]  /*19480*/  MUFU.EX2 R0, R0 ;  /* 0x0000000000007308 */ /* 0x000ea20000000800 */
[C---:B---3--:R-:W-:Y:S02]  /*19490*/  FMUL.FTZ R9, R2.reuse, R81 ;  /* 0x0000005102097220 */ /* 0x048fe40000410000 */
[C---:B------:R-:W-:Y:S02]  /*194a0*/  FMUL.FTZ R16, R2.reuse, R88 ;  /* 0x0000005802107220 */ /* 0x040fe40000410000 */
[----:B------:R-:W-:Y:S02]  /*194b0*/  FMUL.FTZ R17, R2, R89 ;  /* 0x0000005902117220 */ /* 0x000fe40000410000 */
[--C-:B------:R-:W-:Y:S02]  /*194c0*/  FFMA.FTZ R56, R152, c[0x0][0x2d0], -R69.reuse ;  /* 0x0000b40098387a23 */ /* 0x100fe40000010845 */
[----:B------:R-:W-:Y:S01]  /*194d0*/  FMUL.FTZ R24, R2, R96 ;  /* 0x0000006002187220 */ /* 0x000fe20000410000 */
[----:B------:R3:W-:Y:S01]  /*194e0*/  MUFU.EX2 R140, R8 ;  /* 0x00000008008c7308 */ /* 0x0007e20000000800 */
[--C-:B-1----:R-:W-:Y:S01]  /*194f0*/  FFMA.FTZ R4, R142, c[0x0][0x2d0], -R148.reuse ;  /* 0x0000b4008e047a23 */ /* 0x102fe20000010894 */
[----:B----4-:R-:W-:Y:S01]  /*19500*/  MOV R142, R7 ;  /* 0x00000007008e7202 */ /* 0x010fe20000000f00 */
[C---:B------:R-:W-:Y:S02]  /*19510*/  FMUL.FTZ R25, R2.reuse, R97 ;  /* 0x0000006102197220 */ /* 0x040fe40000410000 */
[C---:B------:R-:W-:Y:S02]  /*19520*/  FMUL.FTZ R33, R2.reuse, R105 ;  /* 0x0000006902217220 */ /* 0x040fe40000410000 */
[--C-:B------:R-:W-:Y:S02]  /*19530*/  FFMA.FTZ R40, R147, c[0x0][0x2d0], -R69.reuse ;  /* 0x0000b40093287a23 */ /* 0x100fe40000010845 */
[C---:B------:R-:W-:Y:S01]  /*19540*/  FMUL.FTZ R57, R2.reuse, R129 ;  /* 0x0000008102397220 */ /* 0x040fe20000410000 */
[----:B------:R-:W1:Y:S01]  /*19550*/  MUFU.EX2 R7, R4 ;  /* 0x0000000400077308 */ /* 0x000e620000000800 */
[----:B------:R-:W-:Y:S01]  /*19560*/  MOV R129, R58 ;  /* 0x0000003a00817202 */ /* 0x000fe20000000f00 */
[----:B------:R-:W-:Y:S02]  /*19570*/  FMUL.FTZ R41, R2, R113 ;  /* 0x0000007102297220 */ /* 0x000fe40000410000 */
[C---:B--2---:R-:W-:Y:S02]  /*19580*/  FMUL.FTZ R10, R0.reuse, R82 ;  /* 0x00000052000a7220 */ /* 0x044fe40000410000 */
[C---:B------:R-:W-:Y:S02]  /*19590*/  FMUL.FTZ R11, R0.reuse, R83 ;  /* 0x00000053000b7220 */ /* 0x040fe40000410000 */
[C---:B------:R-:W-:Y:S02]  /*195a0*/  FMUL.FTZ R18, R0.reuse, R90 ;  /* 0x0000005a00127220 */ /* 0x040fe40000410000 */
[----:B------:R2:W-:Y:S01]  /*195b0*/  MUFU.EX2 R144, R6 ;  /* 0x0000000600907308 */ /* 0x0005e20000000800 */
[C---:B------:R-:W-:Y:S02]  /*195c0*/  FMUL.FTZ R19, R0.reuse, R91 ;  /* 0x0000005b00137220 */ /* 0x040fe40000410000 */
[----:B------:R-:W-:Y:S01]  /*195d0*/  FMUL.FTZ R26, R0, R98 ;  /* 0x00000062001a7220 */ /* 0x000fe20000410000 */
[----:B------:R-:W-:Y:S01]  /*195e0*/  LDSM.16.MT88.4 R88, [R195+0x800] ;  /* 0x00080000c358783b */ /* 0x000fe20000004200 */
[----:B---3--:R-:W-:Y:S02]  /*195f0*/  FMUL.FTZ R8, R2, R80 ;  /* 0x0000005002087220 */ /* 0x008fe40000410000 */
[C---:B------:R-:W-:Y:S02]  /*19600*/  FMUL.FTZ R27, R0.reuse, R99 ;  /* 0x00000063001b7220 */ /* 0x040fe40000410000 */
[C---:B------:R-:W-:Y:S01]  /*19610*/  FMUL.FTZ R34, R0.reuse, R106 ;  /* 0x0000006a00227220 */ /* 0x040fe20000410000 */
[----:B------:R3:W-:Y:S01]  /*19620*/  MUFU.EX2 R251, R56 ;  /* 0x0000003800fb7308 */ /* 0x0007e20000000800 */
[C---:B------:R-:W-:Y:S01]  /*19630*/  FMUL.FTZ R35, R0.reuse, R107 ;  /* 0x0000006b00237220 */ /* 0x040fe20000410000 */
[----:B------:R-:W4:Y:S01]  /*19640*/  LDSM.16.MT88.4 R80, [R198+0x3800] ;  /* 0x00380000c650783b */ /* 0x000f220000004200 */
[C---:B------:R-:W-:Y:S01]  /*19650*/  FMUL.FTZ R58, R0.reuse, R130 ;  /* 0x00000082003a7220 */ /* 0x040fe20000410000 */
[----:B-1----:R-:W-:Y:S01]  /*19660*/  MOV R146, R7 ;  /* 0x0000000700927202 */ /* 0x002fe20000000f00 */
[--C-:B------:R-:W-:Y:S02]  /*19670*/  FFMA.FTZ R4, R73, c[0x0][0x2d0], -R148.reuse ;  /* 0x0000b40049047a23 */ /* 0x100fe40000010894 */
[C---:B------:R-:W-:Y:S02]  /*19680*/  FMUL.FTZ R7, R0.reuse, R79 ;  /* 0x0000004f00077220 */ /* 0x040fe40000410000 */
[C---:B------:R-:W-:Y:S01]  /*19690*/  FMUL.FTZ R42, R0.reuse, R114 ;  /* 0x00000072002a7220 */ /* 0x040fe20000410000 */
[----:B------:R1:W5:Y:S01]  /*196a0*/  MUFU.EX2 R5, R4 ;  /* 0x0000000400057308 */ /* 0x0003620000000800 */
[----:B------:R-:W-:Y:S01]  /*196b0*/  FMUL.FTZ R43, R0, R115 ;  /* 0x00000073002b7220 */ /* 0x000fe20000410000 */
[----:B------:R-:W-:Y:S01]  /*196c0*/  LDSM.16.MT88.4 R96, [R197+0x4000] ;  /* 0x00400000c560783b */ /* 0x000fe20000004200 */
[----:B------:R-:W-:Y:S02]  /*196d0*/  FMUL.FTZ R48, R2, R120 ;  /* 0x0000007802307220 */ /* 0x000fe40000410000 */
[----:B--2---:R-:W-:Y:S02]  /*196e0*/  FMUL.FTZ R6, R0, R78 ;  /* 0x0000004e00067220 */ /* 0x004fe40000410000 */
[----:B------:R-:W-:Y:S02]  /*196f0*/  FMUL.FTZ R49, R2, R121 ;  /* 0x0000007902317220 */ /* 0x000fe40000410000 */
[C---:B------:R-:W-:Y:S02]  /*19700*/  FMUL.FTZ R50, R0.reuse, R122 ;  /* 0x0000007a00327220 */ /* 0x040fe40000410000 */
[----:B------:R-:W-:Y:S01]  /*19710*/  FMUL.FTZ R51, R0, R123 ;  /* 0x0000007b00337220 */ /* 0x000fe20000410000 */
[----:B------:R-:W-:Y:S01]  /*19720*/  MOV R123, R146 ;  /* 0x00000092007b7202 */ /* 0x000fe20000000f00 */
[C---:B------:R-:W-:Y:S02]  /*19730*/  FMUL.FTZ R60, R2.reuse, R60 ;  /* 0x0000003c023c7220 */ /* 0x040fe40000410000 */
[C---:B---3--:R-:W-:Y:S02]  /*19740*/  FMUL.FTZ R56, R2.reuse, R128 ;  /* 0x0000008002387220 */ /* 0x048fe40000410000 */
[----:B------:R-:W-:Y:S02]  /*19750*/  FMUL.FTZ R61, R2, R61 ;  /* 0x0000003d023d7220 */ /* 0x000fe40000410000 */
[C---:B------:R-:W-:Y:S02]  /*19760*/  FMUL.FTZ R62, R0.reuse, R62 ;  /* 0x0000003e003e7220 */ /* 0x040fe40000410000 */
[----:B------:R-:W-:Y:S02]  /*19770*/  FMUL.FTZ R63, R0, R63 ;  /* 0x0000003f003f7220 */ /* 0x000fe40000410000 */
[C---:B------:R-:W-:Y:S02]  /*19780*/  FMUL.FTZ R64, R2.reuse, R64 ;  /* 0x0000004002407220 */ /* 0x040fe40000410000 */
[--C-:B-1----:R-:W-:Y:S02]  /*19790*/  FFMA.FTZ R4, R141, c[0x0][0x2d0], -R69.reuse ;  /* 0x0000b4008d047a23 */ /* 0x102fe40000010845 */
[----:B------:R-:W-:Y:S02]  /*197a0*/  FMUL.FTZ R65, R2, R65 ;  /* 0x0000004102417220 */ /* 0x000fe40000410000 */
[----:B------:R1:W2:Y:S01]  /*197b0*/  MUFU.EX2 R141, R4 ;  /* 0x00000004008d7308 */ /* 0x0002a20000000800 */
[C---:B------:R-:W-:Y:S02]  /*197c0*/  FMUL.FTZ R66, R0.reuse, R66 ;  /* 0x0000004200427220 */ /* 0x040fe40000410000 */
[----:B------:R-:W-:Y:S02]  /*197d0*/  FMUL.FTZ R67, R0, R67 ;  /* 0x0000004300437220 */ /* 0x000fe40000410000 */
[--C-:B------:R-:W-:Y:S06]  /*197e0*/  FFMA.FTZ R71, R71, c[0x0][0x2d0], -R69.reuse ;  /* 0x0000b40047477a23 */ /* 0x100fec0000010845 */
[----:B------:R-:W-:Y:S01]  /*197f0*/  MUFU.EX2 R71, R71 ;  /* 0x0000004700477308 */ /* 0x000fe20000000800 */
[--C-:B-1----:R-:W-:Y:S01]  /*19800*/  FFMA.FTZ R4, R143, c[0x0][0x2d0], -R69.reuse ;  /* 0x0000b4008f047a23 */ /* 0x102fe20000010845 */
[----:B-----5:R-:W-:Y:S01]  /*19810*/  MOV R143, R5 ;  /* 0x00000005008f7202 */ /* 0x020fe20000000f00 */
[----:B------:R-:W-:Y:S01]  /*19820*/  FMUL.FTZ R5, R2, R77 ;  /* 0x0000004d02057220 */ /* 0x000fe20000410000 */
[----:B------:R-:W-:Y:S06]  /*19830*/  F2FP.PACK_AB R77, R140, R144 ;  /* 0x000000908c4d723e */ /* 0x000fec00000000ff */
[----:B------:R1:W3:Y:S01]  /*19840*/  MUFU.EX2 R73, R4 ;  /* 0x0000000400497308 */ /* 0x0002e20000000800 */
[----:B------:R-:W-:Y:S02]  /*19850*/  F2FP.PACK_AB R78, R143, R146 ;  /* 0x000000928f4e723e */ /* 0x000fe400000000ff */
[----:B------:R-:W-:Y:S02]  /*19860*/  MOV R121, R143 ;  /* 0x0000008f00797202 */ /* 0x000fe40000000f00 */
[----:B--2---:R-:W-:Y:S01]  /*19870*/  MOV R122, R141 ;  /* 0x0000008d007a7202 */ /* 0x004fe20000000f00 */
[----:B-1----:R-:W-:Y:S01]  /*19880*/  FMUL.FTZ R4, R2, R76 ;  /* 0x0000004c02047220 */ /* 0x002fe20000410000 */
[----:B------:R-:W-:Y:S02]  /*19890*/  F2FP.PACK_AB R76, R142, R145 ;  /* 0x000000918e4c723e */ /* 0x000fe400000000ff */
[----:B---3--:R-:W-:Y:S07]  /*198a0*/  F2FP.PACK_AB R79, R73, R141 ;  /* 0x0000008d494f723e */ /* 0x008fee00000000ff */
        /* <DEDUP_REMOVED lines=15> */
[----:B------:R-:W-:Y:S01]  /*199a0*/  FMUL.FTZ R28, R2, R100 ;  /* 0x00000064021c7220 */ /* 0x000fe20000410000 */
[C---:B------:R-:W-:Y:S04]  /*199b0*/  HMMA.16816.F32 R24, R76.reuse, R30, R24 ;  /* 0x0000001e4c18723c */ /* 0x040fe80000001818 */
[----:B------:R-:W-:Y:S01]  /*199c0*/  MOV R100, R73 ;  /* 0x0000004900647202 */ /* 0x000fe20000000f00 */
[--C-:B------:R-:W-:Y:S02]  /*199d0*/  FFMA.FTZ R73, R153, c[0x0][0x2d0], -R69.reuse ;  /* 0x0000b40099497a23 */ /* 0x100fe40000010845 */
[----:B------:R-:W-:Y:S01]  /*199e0*/  FMUL.FTZ R31, R0, R103 ;  /* 0x00000067001f7220 */ /* 0x000fe20000410000 */
[----:B------:R-:W-:Y:S01]  /*199f0*/  MOV R120, R100 ;  /* 0x0000006400787202 */ /* 0x000fe20000000f00 */
[----:B------:R2:W-:Y:S03]  /*19a00*/  MUFU.EX2 R128, R73 ;  /* 0x0000004900807308 */ /* 0x0005e60000000800 */
[----:B------:R-:W-:Y:S02]  /*19a10*/  FMUL.FTZ R29, R2, R101 ;  /* 0x00000065021d7220 */ /* 0x000fe40000410000 */
[----:B------:R-:W-:Y:S05]  /*19a20*/  FMUL.FTZ R30, R0, R102 ;  /* 0x00000066001e7220 */ /* 0x000fea0000410000 */
[----:B------:R3:W-:Y:S02]  /*19a30*/  MUFU.EX2 R101, R32 ;  /* 0x0000002000657308 */ /* 0x0007e40000000800 */
[C---:B------:R-:W-:Y:S07]  /*19a40*/  HMMA.16816.F32 R28, R76.reuse, R36, R28 ;  /* 0x000000244c1c723c */ /* 0x040fee000000181c */
[--C-:B------:R-:W-:Y:S01]  /*19a50*/  FFMA.FTZ R36, R75, c[0x0][0x2d0], -R148.reuse ;  /* 0x0000b4004b247a23 */ /* 0x100fe20000010894 */
[----:B------:R5:W-:Y:S01]  /*19a60*/  MUFU.EX2 R102, R40 ;  /* 0x0000002800667308 */ /* 0x000be20000000800 */
[----:B------:R-:W-:Y:S03]  /*19a70*/  FMUL.FTZ R37, R2, R109 ;  /* 0x0000006d02257220 */ /* 0x000fe60000410000 */
[--C-:B--2---:R-:W-:Y:S06]  /*19a80*/  FFMA.FTZ R73, R154, c[0x0][0x2d0], -R148.reuse ;  /* 0x0000b4009a497a23 */ /* 0x104fec0000010894 */
[----:B------:R2:W-:Y:S01]  /*19a90*/  MUFU.EX2 R250, R73 ;  /* 0x0000004900fa7308 */ /* 0x0005e20000000800 */
[C---:B---3--:R-:W-:Y:S02]  /*19aa0*/  FMUL.FTZ R32, R2.reuse, R104 ;  /* 0x0000006802207220 */ /* 0x048fe40000410000 */
[----:B------:R-:W-:Y:S07]  /*19ab0*/  LDSM.16.MT88.4 R104, [R196+0x3000] ;  /* 0x00300000c468783b */ /* 0x000fee0000004200 */
[----:B------:R3:W-:Y:S01]  /*19ac0*/  MUFU.EX2 R243, R36 ;  /* 0x0000002400f37308 */ /* 0x0007e20000000800 */
[C---:B------:R-:W-:Y:S03]  /*19ad0*/  HMMA.16816.F32 R32, R76.reuse, R38, R32 ;  /* 0x000000264c20723c */ /* 0x040fe60000001820 */
[----:B-----5:R-:W-:Y:S01]  /*19ae0*/  FMUL.FTZ R40, R2, R112 ;  /* 0x0000007002287220 */ /* 0x020fe20000410000 */
[----:B------:R-:W-:Y:S03]  /*19af0*/  MOV R112, R145 ;  /* 0x0000009100707202 */ /* 0x000fe60000000f00 */
[C---:B------:R-:W-:Y:S02]  /*19b00*/  FMUL.FTZ R38, R0.reuse, R110 ;  /* 0x0000006e00267220 */ /* 0x040fe40000410000 */
[----:B------:R-:W-:Y:S03]  /*19b10*/  FMUL.FTZ R39, R0, R111 ;  /* 0x0000006f00277220 */ /* 0x000fe60000410000 */
[--C-:B--2---:R-:W-:Y:S04]  /*19b20*/  FFMA.FTZ R73, R155, c[0x0][0x2d0], -R148.reuse ;  /* 0x0000b4009b497a23 */ /* 0x104fe80000010894 */
[----:B------:R2:W-:Y:S01]  /*19b30*/  MUFU.EX2 R249, R73 ;  /* 0x0000004900f97308 */ /* 0x0005e20000000800 */
[----:B---3--:R-:W-:Y:S02]  /*19b40*/  FMUL.FTZ R36, R2, R108 ;  /* 0x0000006c02247220 */ /* 0x008fe40000410000 */
[----:B------:R-:W-:Y:S05]  /*19b50*/  LDSM.16.MT88.4 R108, [R198+0x3000] ;  /* 0x00300000c66c783b */ /* 0x000fea0000004200 */
[C---:B------:R-:W-:Y:S07]  /*19b60*/  HMMA.16816.F32 R36, R76.reuse, R44, R36 ;  /* 0x0000002c4c24723c */ /* 0x040fee0000001824 */
[--C-:B------:R-:W-:Y:S01]  /*19b70*/  FFMA.FTZ R44, R149, c[0x0][0x2d0], -R69.reuse ;  /* 0x0000b400952c7a23 */ /* 0x100fe20000010845 */
[C---:B------:R-:W-:Y:S03]  /*19b80*/  HMMA.16816.F32 R40, R76.reuse, R46, R40 ;  /* 0x0000002e4c28723c */ /* 0x040fe60000001828 */
[----:B------:R-:W3:Y:S01]  /*19b90*/  MUFU.EX2 R59, R44 ;  /* 0x0000002c003b7308 */ /* 0x000ee20000000800 */
[--C-:B--2---:R-:W-:Y:S02]  /*19ba0*/  FFMA.FTZ R73, R156, c[0x0][0x2d0], -R69.reuse ;  /* 0x0000b4009c497a23 */ /* 0x104fe40000010845 */
[----:B------:R-:W-:Y:S02]  /*19bb0*/  FMUL.FTZ R45, R2, R117 ;  /* 0x00000075022d7220 */ /* 0x000fe40000410000 */
[C---:B------:R-:W-:Y:S04]  /*19bc0*/  FMUL.FTZ R47, R0.reuse, R119 ;  /* 0x00000077002f7220 */ /* 0x040fe80000410000 */
[C---:B------:R-:W-:Y:S01]  /*19bd0*/  FMUL.FTZ R46, R0.reuse, R118 ;  /* 0x00000076002e7220 */ /* 0x040fe20000410000 */
[----:B------:R2:W-:Y:S01]  /*19be0*/  MUFU.EX2 R248, R73 ;  /* 0x0000004900f87308 */ /* 0x0005e20000000800 */
[----:B---3--:R-:W-:Y:S01]  /*19bf0*/  MOV R130, R59 ;  /* 0x0000003b00827202 */ /* 0x008fe20000000f00 */
[----:B------:R-:W-:Y:S01]  /*19c00*/  FMUL.FTZ R59, R0, R131 ;  /* 0x00000083003b7220 */ /* 0x000fe20000410000 */
[----:B------:R-:W-:Y:S01]  /*19c10*/  MOV R131, R243 ;  /* 0x000000f300837202 */ /* 0x000fe20000000f00 */
[C---:B------:R-:W-:Y:S07]  /*19c20*/  FMUL.FTZ R44, R2.reuse, R116 ;  /* 0x00000074022c7220 */ /* 0x040fee0000410000 */
[C---:B------:R-:W-:Y:S03]  /*19c30*/  HMMA.16816.F32 R44, R76.reuse, R52, R44 ;  /* 0x000000344c2c723c */ /* 0x040fe6000000182c */
[--C-:B--2---:R-:W-:Y:S04]  /*19c40*/  FFMA.FTZ R73, R157, c[0x0][0x2d0], -R69.reuse ;  /* 0x0000b4009d497a23 */ /* 0x104fe80000010845 */
[----:B------:R2:W-:Y:S01]  /*19c50*/  MUFU.EX2 R247, R73 ;  /* 0x0000004900f77308 */ /* 0x0005e20000000800 */
[C---:B------:R-:W-:Y:S04]  /*19c60*/  HMMA.16816.F32 R48, R76.reuse, R54, R48 ;  /* 0x000000364c30723c */ /* 0x040fe80000001830 */
[--C-:B------:R-:W-:Y:S02]  /*19c70*/  FFMA.FTZ R52, R151, c[0x0][0x2d0], -R148.reuse ;  /* 0x0000b40097347a23 */ /* 0x100fe40000010894 */
[----:B------:R-:W-:Y:S02]  /*19c80*/  FMUL.FTZ R53, R2, R125 ;  /* 0x0000007d02357220 */ /* 0x000fe40000410000 */
[C---:B------:R-:W-:Y:S01]  /*19c90*/  FMUL.FTZ R54, R0.reuse, R126 ;  /* 0x0000007e00367220 */ /* 0x040fe20000410000 */
[----:B------:R3:W5:Y:S03]  /*19ca0*/  MUFU.EX2 R252, R52 ;  /* 0x0000003400fc7308 */ /* 0x0007660000000800 */
[----:B------:R-:W-:Y:S02]  /*19cb0*/  FMUL.FTZ R55, R0, R127 ;  /* 0x0000007f00377220 */ /* 0x000fe40000410000 */
[--C-:B--2---:R-:W-:Y:S05]  /*19cc0*/  FFMA.FTZ R73, R158, c[0x0][0x2d0], -R148.reuse ;  /* 0x0000b4009e497a23 */ /* 0x104fea0000010894 */
[----:B------:R-:W-:Y:S01]  /*19cd0*/  MUFU.EX2 R158, R74 ;  /* 0x0000004a009e7308 */ /* 0x000fe20000000800 */
[----:B---3--:R-:W-:Y:S09]  /*19ce0*/  FMUL.FTZ R52, R2, R124 ;  /* 0x0000007c02347220 */ /* 0x008ff20000410000 */
[----:B------:R2:W-:Y:S01]  /*19cf0*/  MUFU.EX2 R246, R73 ;  /* 0x0000004900f67308 */ /* 0x0005e20000000800 */
[C---:B----4-:R-:W-:Y:S08]  /*19d00*/  HMMA.16816.F32 R52, R76.reuse, R80, R52 ;  /* 0x000000504c34723c */ /* 0x050ff00000001834 */
[C---:B------:R-:W-:Y:S01]  /*19d10*/  HMMA.16816.F32 R56, R76.reuse, R82, R56 ;  /* 0x000000524c38723c */ /* 0x040fe20000001838 */
[----:B------:R-:W3:Y:S07]  /*19d20*/  LDSM.16.MT88.4 R80, [R196+0x800] ;  /* 0x00080000c450783b */ /* 0x000eee0000004200 */
[C---:B-1----:R-:W-:Y:S04]  /*19d30*/  HMMA.16816.F32 R60, R76.reuse, R84, R60 ;  /* 0x000000544c3c723c */ /* 0x042fe8000000183c */
[--C-:B--2---:R-:W-:Y:S04]  /*19d40*/  FFMA.FTZ R73, R159, c[0x0][0x2d0], -R148.reuse ;  /* 0x0000b4009f497a23 */ /* 0x104fe80000010894 */
[----:B------:R-:W-:Y:S01]  /*19d50*/  HMMA.16816.F32 R64, R76, R86, R64 ;  /* 0x000000564c40723c */ /* 0x000fe20000001840 */
[----:B------:R1:W2:Y:S01]  /*19d60*/  MUFU.EX2 R245, R73 ;  /* 0x0000004900f57308 */ /* 0x0002a20000000800 */
[----:B------:R-:W4:Y:S05]  /*19d70*/  LDSM.16.MT88.4 R84, [R197+0x800] ;  /* 0x00080000c554783b */ /* 0x000f2a0000004200 */
[----:B------:R-:W-:Y:S02]  /*19d80*/  F2FP.PACK_AB R76, R131, R101 ;  /* 0x00000065834c723e */ /* 0x000fe400000000ff */
[-C--:B------:R-:W-:Y:S03]  /*19d90*/  F2FP.PACK_AB R77, R130, R102.reuse ;  /* 0x00000066824d723e */ /* 0x080fe600000000ff */
[----:B-----5:R-:W-:Y:S02]  /*19da0*/  F2FP.PACK_AB R78, R252, R129 ;  /* 0x00000081fc4e723e */ /* 0x020fe400000000ff */
[----:B------:R-:W-:Y:S07]  /*19db0*/  F2FP.PACK_AB R79, R128, R251 ;  /* 0x000000fb804f723e */ /* 0x000fee00000000ff */
[C---:B------:R-:W-:Y:S03]  /*19dc0*/  HMMA.16816.F32 R4, R76.reuse, R88, R4 ;  /* 0x000000584c04723c */ /* 0x040fe60000001804 */
[--C-:B-1----:R-:W-:Y:S05]  /*19dd0*/  FFMA.FTZ R73, R160, c[0x0][0x2d0], -R69.reuse ;  /* 0x0000b400a0497a23 */ /* 0x102fea0000010845 */
[C---:B------:R-:W-:Y:S01]  /*19de0*/  HMMA.16816.F32 R8, R76.reuse, R90, R8 ;  /* 0x0000005a4c08723c */ /* 0x040fe20000001808 */
[----:B------:R1:W-:Y:S01]  /*19df0*/  MUFU.EX2 R244, R73 ;  /* 0x0000004900f47308 */ /* 0x0003e20000000800 */
[----:B------:R-:W5:Y:S06]  /*19e00*/  LDSM.16.MT88.4 R88, [R195+0x4000] ;  /* 0x00400000c358783b */ /* 0x000f6c0000004200 */
[C---:B---3--:R-:W-:Y:S08]  /*19e10*/  HMMA.16816.F32 R12, R76.reuse, R80, R12 ;  /* 0x000000504c0c723c */ /* 0x048ff0000000180c */
[C---:B------:R-:W-:Y:S01]  /*19e20*/  HMMA.16816.F32 R16, R76.reuse, R82, R16 ;  /* 0x000000524c10723c */ /* 0x040fe20000001810 */
[----:B------:R-:W3:Y:S07]  /*19e30*/  LDSM.16.MT88.4 R80, [R196+0x4000] ;  /* 0x00400000c450783b */ /* 0x000eee0000004200 */
[C---:B------:R-:W-:Y:S04]  /*19e40*/  HMMA.16816.F32 R20, R76.reuse, R92, R20 ;  /* 0x0000005c4c14723c */ /* 0x040fe80000001814 */
[--C-:B-1----:R-:W-:Y:S04]  /*19e50*/  FFMA.FTZ R73, R161, c[0x0][0x2d0], -R69.reuse ;  /* 0x0000b400a1497a23 */ /* 0x102fe80000010845 */
[C---:B------:R-:W-:Y:S01]  /*19e60*/  HMMA.16816.F32 R24, R76.reuse, R94, R24 ;  /* 0x0000005e4c18723c */ /* 0x040fe20000001818 */
[----:B------:R1:W1:Y:S01]  /*19e70*/  MUFU.EX2 R243, R73 ;  /* 0x0000004900f37308 */ /* 0x0002620000000800 */
[----:B------:R-:W2:Y:S06]  /*19e80*/  LDSM.16.MT88.4 R92, [R198+0x4000] ;  /* 0x00400000c65c783b */ /* 0x000eac0000004200 */
[C---:B----4-:R-:W-:Y:S08]  /*19e90*/  HMMA.16816.F32 R28, R76.reuse, R84, R28 ;  /* 0x000000544c1c723c */ /* 0x050ff0000000181c */
[C---:B------:R-:W-:Y:S01]  /*19ea0*/  HMMA.16816.F32 R32, R76.reuse, R86, R32 ;  /* 0x000000564c20723c */ /* 0x040fe20000001820 */
[----:B------:R-:W4:Y:S07]  /*19eb0*/  LDSM.16.MT88.4 R84, [R195+0x1000] ;  /* 0x00100000c354783b */ /* 0x000f2e0000004200 */
[C---:B-----5:R-:W-:Y:S04]  /*19ec0*/  HMMA.16816.F32 R36, R76.reuse, R88, R36 ;  /* 0x000000584c24723c */ /* 0x060fe80000001824 */
[--C-:B-1----:R-:W-:Y:S04]  /*19ed0*/  FFMA.FTZ R73, R162, c[0x0][0x2d0], -R148.reuse ;  /* 0x0000b400a2497a23 */ /* 0x102fe80000010894 */
[C---:B------:R-:W-:Y:S01]  /*19ee0*/  HMMA.16816.F32 R40, R76.reuse, R90, R40 ;  /* 0x0000005a4c28723c */ /* 0x040fe20000001828 */
[----:B------:R1:W-:Y:S01]  /*19ef0*/  MUFU.EX2 R119, R73 ;  /* 0x0000004900777308 */ /* 0x0003e20000000800 */
[----:B------:R-:W5:Y:S06]  /*19f00*/  LDSM.16.MT88.4 R88, [R196+0x1000] ;  /* 0x00100000c458783b */ /* 0x000f6c0000004200 */
[C---:B---3--:R-:W-:Y:S08]  /*19f10*/  HMMA.16816.F32 R44, R76.reuse, R80, R44 ;  /* 0x000000504c2c723c */ /* 0x048ff0000000182c */
[C---:B------:R-:W-:Y:S01]  /*19f20*/  HMMA.16816.F32 R48, R76.reuse, R82, R48 ;  /* 0x000000524c30723c */ /* 0x040fe20000001830 */
[----:B------:R-:W3:Y:S07]  /*19f30*/  LDSM.16.MT88.4 R80, [R198+0x1000] ;  /* 0x00100000c650783b */ /* 0x000eee0000004200 */
[C---:B--2---:R-:W-:Y:S04]  /*19f40*/  HMMA.16816.F32 R52, R76.reuse, R92, R52 ;  /* 0x0000005c4c34723c */ /* 0x044fe80000001834 */
[--C-:B-1----:R-:W-:Y:S01]  /*19f50*/  FFMA.FTZ R73, R163, c[0x0][0x2d0], -R148.reuse ;  /* 0x0000b400a3497a23 */ /* 0x102fe20000010894 */
[----:B------:R-:W-:Y:S03]  /*19f60*/  MOV R163, R102 ;  /* 0x0000006600a37202 */ /* 0x000fe60000000f00 */
[C---:B------:R-:W-:Y:S01]  /*19f70*/  HMMA.16816.F32 R56, R76.reuse, R94, R56 ;  /* 0x0000005e4c38723c */ /* 0x040fe20000001838 */
[----:B------:R1:W2:Y:S01]  /*19f80*/  MUFU.EX2 R118, R73 ;  /* 0x0000004900767308 */ /* 0x0002a20000000800 */
[----:B------:R-:W2:Y:S06]  /*19f90*/  LDSM.16.MT88.4 R92, [R197+0x1000] ;  /* 0x00100000c55c783b */ /* 0x000eac0000004200 */
[C---:B------:R-:W-:Y:S08]  /*19fa0*/  HMMA.16816.F32 R60, R76.reuse, R96, R60 ;  /* 0x000000604c3c723c */ /* 0x040ff0000000183c */
[----:B------:R-:W-:Y:S01]  /*19fb0*/  HMMA.16816.F32 R64, R76, R98, R64 ;  /* 0x000000624c40723c */ /* 0x000fe20000001840 */
[----:B------:R-:W-:Y:S06]  /*19fc0*/  LDSM.16.MT88.4 R96, [R198+0x4800] ;  /* 0x00480000c660783b */ /* 0x000fec0000004200 */
[----:B------:R-:W-:Y:S01]  /*19fd0*/  F2FP.PACK_AB R76, R249, R250 ;  /* 0x000000faf94c723e */ /* 0x000fe200000000ff */
[--C-:B-1----:R-:W-:Y:S01]  /*19fe0*/  FFMA.FTZ R73, R188, c[0x0][0x2d0], -R69.reuse ;  /* 0x0000b400bc497a23 */ /* 0x102fe20000010845 */
[----:B------:R-:W-:Y:S03]  /*19ff0*/  F2FP.PACK_AB R77, R247, R248 ;  /* 0x000000f8f74d723e */ /* 0x000fe600000000ff */
[----:B------:R1:W-:Y:S01]  /*1a000*/  MUFU.EX2 R117, R73 ;  /* 0x0000004900757308 */ /* 0x0003e20000000800 */
[----:B------:R-:W-:Y:S02]  /*1a010*/  F2FP.PACK_AB R78, R245, R246 ;  /* 0x000000f6f54e723e */ /* 0x000fe400000000ff */
[----:B------:R-:W-:Y:S02]  /*1a020*/  F2FP.PACK_AB R79, R243, R244 ;  /* 0x000000f4f34f723e */ /* 0x000fe400000000ff */
[----:B------:R-:W-:Y:S02]  /*1a030*/  MOV R188, R101 ;  /* 0x0000006500bc7202 */ /* 0x000fe40000000f00 */
[----:B------:R-:W-:Y:S03]  /*1a040*/  LDSM.16.MT88.4 R100, [R196+0x1800] ;  /* 0x00180000c464783b */ /* 0x000fe60000004200 */
[C---:B----4-:R-:W-:Y:S08]  /*1a050*/  HMMA.16816.F32 R4, R76.reuse, R84, R4 ;  /* 0x000000544c04723c */ /* 0x050ff00000001804 */
[C---:B------:R-:W-:Y:S01]  /*1a060*/  HMMA.16816.F32 R8, R76.reuse, R86, R8 ;  /* 0x000000564c08723c */ /* 0x040fe20000001808 */
[----:B------:R-:W4:Y:S03]  /*1a070*/  LDSM.16.MT88.4 R84, [R195+0x4800] ;  /* 0x00480000c354783b */ /* 0x000f260000004200 */
[--C-:B-1----:R-:W-:Y:S01]  /*1a080*/  FFMA.FTZ R73, R189, c[0x0][0x2d0], -R69.reuse ;  /* 0x0000b400bd497a23 */ /* 0x102fe20000010845 */
[----:B------:R-:W-:Y:S03]  /*1a090*/  MOV R189, R140 ;  /* 0x0000008c00bd7202 */ /* 0x000fe60000000f00 */
[C---:B-----5:R-:W-:Y:S01]  /*1a0a0*/  HMMA.16816.F32 R12, R76.reuse, R88, R12 ;  /* 0x000000584c0c723c */ /* 0x060fe2000000180c */
[----:B------:R1:W5:Y:S07]  /*1a0b0*/  MUFU.EX2 R116, R73 ;  /* 0x0000004900747308 */ /* 0x00036e0000000800 */
[C---:B------:R-:W-:Y:S01]  /*1a0c0*/  HMMA.16816.F32 R16, R76.reuse, R90, R16 ;  /* 0x0000005a4c10723c */ /* 0x040fe20000001810 */
[----:B------:R-:W5:Y:S07]  /*1a0d0*/  LDSM.16.MT88.4 R88, [R196+0x4800] ;  /* 0x00480000c458783b */ /* 0x000f6e0000004200 */
[C---:B---3--:R-:W-:Y:S08]  /*1a0e0*/  HMMA.16816.F32 R20, R76.reuse, R80, R20 ;  /* 0x000000504c14723c */ /* 0x048ff00000001814 */
[C---:B------:R-:W-:Y:S01]  /*1a0f0*/  HMMA.16816.F32 R24, R76.reuse, R82, R24 ;  /* 0x000000524c18723c */ /* 0x040fe20000001818 */
[----:B------:R-:W3:Y:S03]  /*1a100*/  LDSM.16.MT88.4 R80, [R197+0x4800] ;  /* 0x00480000c550783b */ /* 0x000ee60000004200 */
[--C-:B-1----:R-:W-:Y:S01]  /*1a110*/  FFMA.FTZ R73, R190, c[0x0][0x2d0], -R148.reuse ;  /* 0x0000b400be497a23 */ /* 0x102fe20000010894 */
[----:B------:R-:W-:Y:S03]  /*1a120*/  MOV R190, R142 ;  /* 0x0000008e00be7202 */ /* 0x000fe60000000f00 */
[C---:B--2---:R-:W-:Y:S01]  /*1a130*/  HMMA.16816.F32 R28, R76.reuse, R92, R28 ;  /* 0x0000005c4c1c723c */ /* 0x044fe2000000181c */
[----:B------:R1:W-:Y:S07]  /*1a140*/  MUFU.EX2 R162, R73 ;  /* 0x0000004900a27308 */ /* 0x0003ee0000000800 */
[C---:B------:R-:W-:Y:S01]  /*1a150*/  HMMA.16816.F32 R32, R76.reuse, R94, R32 ;  /* 0x0000005e4c20723c */ /* 0x040fe20000001820 */
[----:B------:R-:W2:Y:S07]  /*1a160*/  LDSM.16.MT88.4 R92, [R195+0x1800] ;  /* 0x00180000c35c783b */ /* 0x000eae0000004200 */
[C---:B----4-:R-:W-:Y:S08]  /*1a170*/  HMMA.16816.F32 R36, R76.reuse, R84, R36 ;  /* 0x000000544c24723c */ /* 0x050ff00000001824 */
[C---:B------:R-:W-:Y:S01]  /*1a180*/  HMMA.16816.F32 R40, R76.reuse, R86, R40 ;  /* 0x000000564c28723c */ /* 0x040fe20000001828 */
[----:B------:R-:W2:Y:S03]  /*1a190*/  LDSM.16.MT88.4 R84, [R198+0x1800] ;  /* 0x00180000c654783b */ /* 0x000ea60000004200 */
[--C-:B-1----:R-:W-:Y:S04]  /*1a1a0*/  FFMA.FTZ R73, R191, c[0x0][0x2d0], -R148.reuse ;  /* 0x0000b400bf497a23 */ /* 0x102fe80000010894 */
[C---:B-----5:R-:W-:Y:S01]  /*1a1b0*/  HMMA.16816.F32 R44, R76.reuse, R88, R44 ;  /* 0x000000584c2c723c */ /* 0x060fe2000000182c */
[----:B------:R1:W5:Y:S01]  /*1a1c0*/  MUFU.EX2 R161, R73 ;  /* 0x0000004900a17308 */ /* 0x0003620000000800 */
[----:B------:R-:W4:Y:S04]  /*1a1d0*/  LDL.LU R191, [R1+0x38] ;  /* 0x0000380001bf7983 */ /* 0x000f280000300800 */
[----:B------:R-:W4:Y:S02]  /*1a1e0*/  LDL.LU R75, [R1+0x34] ;  /* 0x00003400014b7983 */ /* 0x000f240000300800 */
[C---:B------:R-:W-:Y:S02]  /*1a1f0*/  HMMA.16816.F32 R48, R76.reuse, R90, R48 ;  /* 0x0000005a4c30723c */ /* 0x040fe40000001830 */
[----:B------:R-:W-:Y:S06]  /*1a200*/  LDSM.16.MT88.4 R88, [R195+0x5000] ;  /* 0x00500000c358783b */ /* 0x000fec0000004200 */
[C---:B------:R-:W-:Y:S08]  /*1a210*/  HMMA.16816.F32 R52, R76.reuse, R96, R52 ;  /* 0x000000604c34723c */ /* 0x040ff00000001834 */
[C---:B------:R-:W-:Y:S01]  /*1a220*/  HMMA.16816.F32 R56, R76.reuse, R98, R56 ;  /* 0x000000624c38723c */ /* 0x040fe20000001838 */
[----:B------:R-:W-:Y:S03]  /*1a230*/  LDSM.16.MT88.4 R96, [R196+0x5800] ;  /* 0x00580000c460783b */ /* 0x000fe60000004200 */
[--C-:B-1----:R-:W-:Y:S01]  /*1a240*/  FFMA.FTZ R73, R214, c[0x0][0x2d0], -R69.reuse ;  /* 0x0000b400d6497a23 */ /* 0x102fe20000010845 */
[----:B------:R-:W-:Y:S03]  /*1a250*/  MOV R214, R144 ;  /* 0x0000009000d67202 */ /* 0x000fe60000000f00 */
[C---:B---3--:R-:W-:Y:S01]  /*1a260*/  HMMA.16816.F32 R60, R76.reuse, R80, R60 ;  /* 0x000000504c3c723c */ /* 0x048fe2000000183c */
[----:B------:R1:W-:Y:S07]  /*1a270*/  MUFU.EX2 R160, R73 ;  /* 0x0000004900a07308 */ /* 0x0003ee0000000800 */
[----:B------:R-:W-:Y:S01]  /*1a280*/  HMMA.16816.F32 R64, R76, R82, R64 ;  /* 0x000000524c40723c */ /* 0x000fe20000001840 */
[----:B------:R-:W3:Y:S06]  /*1a290*/  LDSM.16.MT88.4 R80, [R197+0x1800] ;  /* 0x00180000c550783b */ /* 0x000eec0000004200 */
[----:B------:R-:W-:Y:S02]  /*1a2a0*/  F2FP.PACK_AB R76, R118, R119 ;  /* 0x00000077764c723e */ /* 0x000fe400000000ff */
[----:B------:R-:W-:Y:S03]  /*1a2b0*/  F2FP.PACK_AB R77, R116, R117 ;  /* 0x00000075744d723e */ /* 0x000fe600000000ff */
[----:B-----5:R-:W-:Y:S01]  /*1a2c0*/  F2FP.PACK_AB R78, R161, R162 ;  /* 0x000000a2a14e723e */ /* 0x020fe200000000ff */
[--C-:B-1----:R-:W-:Y:S04]  /*1a2d0*/  FFMA.FTZ R73, R219, c[0x0][0x2d0], -R69.reuse ;  /* 0x0000b400db497a23 */ /* 0x102fe80000010845 */
[----:B------:R1:W5:Y:S02]  /*1a2e0*/  MUFU.EX2 R159, R73 ;  /* 0x00000049009f7308 */ /* 0x0003640000000800 */
[--C-:B-1----:R-:W-:Y:S01]  /*1a2f0*/  FFMA.FTZ R73, R220, c[0x0][0x2d0], -R148.reuse ;  /* 0x0000b400dc497a23 */ /* 0x102fe20000010894 */
[----:B-----5:R-:W-:Y:S07]  /*1a300*/  F2FP.PACK_AB R79, R159, R160 ;  /* 0x000000a09f4f723e */ /* 0x020fee00000000ff */
[----:B------:R1:W-:Y:S01]  /*1a310*/  MUFU.EX2 R127, R73 ;  /* 0x00000049007f7308 */ /* 0x0003e20000000800 */
[C---:B--2---:R-:W-:Y:S08]  /*1a320*/  HMMA.16816.F32 R4, R76.reuse, R92, R4 ;  /* 0x0000005c4c04723c */ /* 0x044ff00000001804 */
[C---:B------:R-:W-:Y:S01]  /*1a330*/  HMMA.16816.F32 R8, R76.reuse, R94, R8 ;  /* 0x0000005e4c08723c */ /* 0x040fe20000001808 */
[----:B------:R-:W2:Y:S07]  /*1a340*/  LDSM.16.MT88.4 R92, [R196+0x5000] ;  /* 0x00500000c45c783b */ /* 0x000eae0000004200 */
[C---:B------:R-:W-:Y:S04]  /*1a350*/  HMMA.16816.F32 R12, R76.reuse, R100, R12 ;  /* 0x000000644c0c723c */ /* 0x040fe8000000180c */
[--C-:B-1----:R-:W-:Y:S04]  /*1a360*/  FFMA.FTZ R73, R221, c[0x0][0x2d0], -R148.reuse ;  /* 0x0000b400dd497a23 */ /* 0x102fe80000010894 */
[C---:B------:R-:W-:Y:S01]  /*1a370*/  HMMA.16816.F32 R16, R76.reuse, R102, R16 ;  /* 0x000000664c10723c */ /* 0x040fe20000001810 */
[----:B------:R1:W5:Y:S01]  /*1a380*/  MUFU.EX2 R126, R73 ;  /* 0x00000049007e7308 */ /* 0x0003620000000800 */
[----:B------:R-:W-:Y:S06]  /*1a390*/  LDSM.16.MT88.4 R100, [R198+0x5800] ;  /* 0x00580000c664783b */ /* 0x000fec0000004200 */
[C---:B------:R-:W-:Y:S08]  /*1a3a0*/  HMMA.16816.F32 R20, R76.reuse, R84, R20 ;  /* 0x000000544c14723c */ /* 0x040ff00000001814 */
[C---:B------:R-:W-:Y:S01]  /*1a3b0*/  HMMA.16816.F32 R24, R76.reuse, R86, R24 ;  /* 0x000000564c18723c */ /* 0x040fe20000001818 */
[----:B------:R-:W5:Y:S07]  /*1a3c0*/  LDSM.16.MT88.4 R84, [R198+0x5000] ;  /* 0x00500000c654783b */ /* 0x000f6e0000004200 */
[C---:B---3--:R-:W-:Y:S04]  /*1a3d0*/  HMMA.16816.F32 R28, R76.reuse, R80, R28 ;  /* 0x000000504c1c723c */ /* 0x048fe8000000181c */
[--C-:B-1----:R-:W-:Y:S04]  /*1a3e0*/  FFMA.FTZ R73, R222, c[0x0][0x2d0], -R69.reuse ;  /* 0x0000b400de497a23 */ /* 0x102fe80000010845 */
[C---:B------:R-:W-:Y:S01]  /*1a3f0*/  HMMA.16816.F32 R32, R76.reuse, R82, R32 ;  /* 0x000000524c20723c */ /* 0x040fe20000001820 */
[----:B------:R1:W-:Y:S01]  /*1a400*/  MUFU.EX2 R125, R73 ;  /* 0x00000049007d7308 */ /* 0x0003e20000000800 */
[----:B------:R-:W3:Y:S06]  /*1a410*/  LDSM.16.MT88.4 R80, [R197+0x5000] ;  /* 0x00500000c550783b */ /* 0x000eec0000004200 */
[C---:B------:R-:W-:Y:S08]  /*1a420*/  HMMA.16816.F32 R36, R76.reuse, R88, R36 ;  /* 0x000000584c24723c */ /* 0x040ff00000001824 */
[C---:B------:R-:W-:Y:S01]  /*1a430*/  HMMA.16816.F32 R40, R76.reuse, R90, R40 ;  /* 0x0000005a4c28723c */ /* 0x040fe20000001828 */
[----:B------:R-:W3:Y:S07]  /*1a440*/  LDSM.16.MT88.4 R88, [R195+0x2000] ;  /* 0x00200000c358783b */ /* 0x000eee0000004200 */
        /* <DEDUP_REMOVED lines=9> */
[--C-:B-1----:R-:W-:Y:S04]  /*1a4e0*/  FFMA.FTZ R73, R224, c[0x0][0x2d0], -R148.reuse ;  /* 0x0000b400e0497a23 */ /* 0x102fe80000010894 */
[----:B------:R-:W-:Y:S01]  /*1a4f0*/  HMMA.16816.F32 R64, R76, R82, R64 ;  /* 0x000000524c40723c */ /* 0x000fe20000001840 */
[----:B------:R1:W3:Y:S01]  /*1a500*/  MUFU.EX2 R157, R73 ;  /* 0x00000049009d7308 */ /* 0x0002e20000000800 */
[----:B------:R-:W4:Y:S05]  /*1a510*/  LDSM.16.MT88.4 R80, [R197+0x2000] ;  /* 0x00200000c550783b */ /* 0x000f2a0000004200 */
[----:B------:R-:W-:Y:S02]  /*1a520*/  F2FP.PACK_AB R76, R126, R127 ;  /* 0x0000007f7e4c723e */ /* 0x000fe400000000ff */
[----:B--2---:R-:W-:Y:S03]  /*1a530*/  F2FP.PACK_AB R77, R124, R125 ;  /* 0x0000007d7c4d723e */ /* 0x004fe600000000ff */
[--C-:B-1----:R-:W-:Y:S01]  /*1a540*/  FFMA.FTZ R73, R225, c[0x0][0x2d0], -R69.reuse ;  /* 0x0000b400e1497a23 */ /* 0x102fe20000010845 */
[----:B---3--:R-:W-:Y:S03]  /*1a550*/  F2FP.PACK_AB R78, R157, R158 ;  /* 0x0000009e9d4e723e */ /* 0x008fe600000000ff */
[----:B------:R1:W-:Y:S02]  /*1a560*/  MUFU.EX2 R156, R73 ;  /* 0x00000049009c7308 */ /* 0x0003e40000000800 */
[--C-:B-1----:R-:W-:Y:S08]  /*1a570*/  FFMA.FTZ R73, R227, c[0x0][0x2d0], -R69.reuse ;  /* 0x0000b400e3497a23 */ /* 0x102ff00000010845 */
[----:B------:R1:W2:Y:S02]  /*1a580*/  MUFU.EX2 R155, R73 ;  /* 0x00000049009b7308 */ /* 0x0002a40000000800 */
[----:B-1----:R-:W-:Y:S01]  /*1a590*/  FFMA.FTZ R73, R228, c[0x0][0x2d0], -R148 ;  /* 0x0000b400e4497a23 */ /* 0x002fe20000010894 */
[----:B--2---:R-:W-:Y:S07]  /*1a5a0*/  F2FP.PACK_AB R79, R155, R156 ;  /* 0x0000009c9b4f723e */ /* 0x004fee00000000ff */
[----:B------:R1:W-:Y:S01]  /*1a5b0*/  MUFU.EX2 R154, R73 ;  /* 0x00000049009a7308 */ /* 0x0003e20000000800 */
[C---:B------:R-:W-:Y:S03]  /*1a5c0*/  HMMA.16816.F32 R4, R76.reuse, R88, R4 ;  /* 0x000000584c04723c */ /* 0x040fe60000001804 */
[----:B----4-:R-:W-:Y:S02]  /*1a5d0*/  FFMA.FTZ R0, R0, R191, R214 ;  /* 0x000000bf00007223 */ /* 0x010fe400000100d6 */
[----:B------:R-:W-:Y:S02]  /*1a5e0*/  FFMA.FTZ R2, R2, R75, R112 ;  /* 0x0000004b02027223 */ /* 0x000fe40000010070 */
[----:B------:R-:W-:Y:S01]  /*1a5f0*/  LDSM.16.MT88.4 R112, [R197+0x3000] ;  /* 0x00300000c570783b */ /* 0x000fe20000004200 */
[C---:B------:R-:W-:Y:S04]  /*1a600*/  HMMA.16816.F32 R8, R76.reuse, R90, R8 ;  /* 0x0000005a4c08723c */ /* 0x040fe80000001808 */
[----:B------:R-:W-:Y:S02]  /*1a610*/  FADD.FTZ R2, R190, R2 ;  /* 0x00000002be027221 */ /* 0x000fe40000010000 */
[----:B------:R-:W-:Y:S01]  /*1a620*/  FADD.FTZ R0, R189, R0 ;  /* 0x00000000bd007221 */ /* 0x000fe20000010000 */
[----:B------:R-:W2:Y:S01]  /*1a630*/  LDSM.16.MT88.4 R88, [R195+0x5800] ;  /* 0x00580000c358783b */ /* 0x000ea20000004200 */
[C---:B------:R-:W-:Y:S04]  /*1a640*/  HMMA.16816.F32 R12, R76.reuse, R92, R12 ;  /* 0x0000005c4c0c723c */ /* 0x040fe8000000180c */
[----:B-1----:R-:W-:Y:S02]  /*1a650*/  FFMA.FTZ R73, R229, c[0x0][0x2d0], -R148 ;  /* 0x0000b400e5497a23 */ /* 0x002fe40000010894 */
[----:B------:R-:W-:Y:S02]  /*1a660*/  FADD.FTZ R2, R123, R2 ;  /* 0x000000027b027221 */ /* 0x000fe40000010000 */
[C---:B------:R-:W-:Y:S01]  /*1a670*/  HMMA.16816.F32 R16, R76.reuse, R94, R16 ;  /* 0x0000005e4c10723c */ /* 0x040fe20000001810 */
[----:B------:R1:W3:Y:S01]  /*1a680*/  MUFU.EX2 R153, R73 ;  /* 0x0000004900997308 */ /* 0x0002e20000000800 */
[----:B------:R-:W4:Y:S02]  /*1a690*/  LDSM.16.MT88.4 R92, [R197+0x5800] ;  /* 0x00580000c55c783b */ /* 0x000f240000004200 */
[----:B------:R-:W-:Y:S02]  /*1a6a0*/  FADD.FTZ R0, R122, R0 ;  /* 0x000000007a007221 */ /* 0x000fe40000010000 */
[----:B------:R-:W-:Y:S02]  /*1a6b0*/  FADD.FTZ R2, R121, R2 ;  /* 0x0000000279027221 */ /* 0x000fe40000010000 */
[C---:B-----5:R-:W-:Y:S04]  /*1a6c0*/  HMMA.16816.F32 R20, R76.reuse, R84, R20 ;  /* 0x000000544c14723c */ /* 0x060fe80000001814 */
[----:B------:R-:W-:Y:S02]  /*1a6d0*/  FADD.FTZ R0, R120, R0 ;  /* 0x0000000078007221 */ /* 0x000fe40000010000 */
[----:B------:R-:W-:Y:S01]  /*1a6e0*/  LDSM.16.MT88.4 R120, [R196+0x6800] ;  /* 0x00680000c478783b */ /* 0x000fe20000004200 */
[----:B------:R-:W-:Y:S01]  /*1a6f0*/  FADD.FTZ R2, R188, R2 ;  /* 0x00000002bc027221 */ /* 0x000fe20000010000 */
[C---:B------:R-:W-:Y:S04]  /*1a700*/  HMMA.16816.F32 R24, R76.reuse, R86, R24 ;  /* 0x000000564c18723c */ /* 0x040fe80000001818 */
[----:B------:R-:W-:Y:S02]  /*1a710*/  FADD.FTZ R2, R131, R2 ;  /* 0x0000000283027221 */ /* 0x000fe40000010000 */
[----:B------:R-:W5:Y:S01]  /*1a720*/  LDSM.16.MT88.4 R84, [R195+0x2800] ;  /* 0x00280000c354783b */ /* 0x000f620000004200 */
[----:B------:R-:W-:Y:S01]  /*1a730*/  FADD.FTZ R0, R163, R0 ;  /* 0x00000000a3007221 */ /* 0x000fe20000010000 */
[C---:B------:R-:W-:Y:S04]  /*1a740*/  HMMA.16816.F32 R28, R76.reuse, R80, R28 ;  /* 0x000000504c1c723c */ /* 0x040fe8000000181c */
[--C-:B-1----:R-:W-:Y:S02]  /*1a750*/  FFMA.FTZ R73, R231, c[0x0][0x2d0], -R69.reuse ;  /* 0x0000b400e7497a23 */ /* 0x102fe40000010845 */
[----:B------:R-:W-:Y:S02]  /*1a760*/  FADD.FTZ R0, R130, R0 ;  /* 0x0000000082007221 */ /* 0x000fe40000010000 */
[C---:B------:R-:W-:Y:S01]  /*1a770*/  HMMA.16816.F32 R32, R76.reuse, R82, R32 ;  /* 0x000000524c20723c */ /* 0x040fe20000001820 */
[----:B------:R1:W-:Y:S01]  /*1a780*/  MUFU.EX2 R152, R73 ;  /* 0x0000004900987308 */ /* 0x0003e20000000800 */
[----:B------:R-:W3:Y:S02]  /*1a790*/  LDSM.16.MT88.4 R80, [R196+0x2800] ;  /* 0x00280000c450783b */ /* 0x000ee40000004200 */
[----:B------:R-:W-:Y:S02]  /*1a7a0*/  FADD.FTZ R2, R129, R2 ;  /* 0x0000000281027221 */ /* 0x000fe40000010000 */
[----:B------:R-:W-:Y:S02]  /*1a7b0*/  FADD.FTZ R0, R251, R0 ;  /* 0x00000000fb007221 */ /* 0x000fe40000010000 */
[C---:B--2---:R-:W-:Y:S04]  /*1a7c0*/  HMMA.16816.F32 R36, R76.reuse, R88, R36 ;  /* 0x000000584c24723c */ /* 0x044fe80000001824 */
[----:B------:R-:W-:Y:S02]  /*1a7d0*/  FADD.FTZ R0, R128, R0 ;  /* 0x0000000080007221 */ /* 0x000fe40000010000 */
[----:B------:R-:W-:Y:S01]  /*1a7e0*/  LDSM.16.MT88.4 R128, [R198+0x6800] ;  /* 0x00680000c680783b */ /* 0x000fe20000004200 */
[----:B------:R-:W-:Y:S01]  /*1a7f0*/  FADD.FTZ R2, R252, R2 ;  /* 0x00000002fc027221 */ /* 0x000fe20000010000 */
[C---:B------:R-:W-:Y:S04]  /*1a800*/  HMMA.16816.F32 R40, R76.reuse, R90, R40 ;  /* 0x0000005a4c28723c */ /* 0x040fe80000001828 */
[----:B------:R-:W-:Y:S02]  /*1a810*/  FADD.FTZ R2, R250, R2 ;  /* 0x00000002fa027221 */ /* 0x000fe40000010000 */
[----:B------:R-:W2:Y:S01]  /*1a820*/  LDSM.16.MT88.4 R88, [R198+0x2800] ;  /* 0x00280000c658783b */ /* 0x000ea20000004200 */
[----:B------:R-:W-:Y:S01]  /*1a830*/  FADD.FTZ R0, R248, R0 ;  /* 0x00000000f8007221 */ /* 0x000fe20000010000 */
[C---:B------:R-:W-:Y:S04]  /*1a840*/  HMMA.16816.F32 R44, R76.reuse, R96, R44 ;  /* 0x000000604c2c723c */ /* 0x040fe8000000182c */
[--C-:B-1----:R-:W-:Y:S02]  /*1a850*/  FFMA.FTZ R73, R232, c[0x0][0x2d0], -R69.reuse ;  /* 0x0000b400e8497a23 */ /* 0x102fe40000010845 */
[----:B------:R-:W-:Y:S02]  /*1a860*/  FADD.FTZ R2, R249, R2 ;  /* 0x00000002f9027221 */ /* 0x000fe40000010000 */
[C---:B------:R-:W-:Y:S01]  /*1a870*/  HMMA.16816.F32 R48, R76.reuse, R98, R48 ;  /* 0x000000624c30723c */ /* 0x040fe20000001830 */
[----:B------:R1:W1:Y:S01]  /*1a880*/  MUFU.EX2 R151, R73 ;  /* 0x0000004900977308 */ /* 0x0002620000000800 */
[----:B------:R-:W-:Y:S02]  /*1a890*/  LDSM.16.MT88.4 R96, [R198+0x6000] ;  /* 0x00600000c660783b */ /* 0x000fe40000004200 */
[----:B------:R-:W-:Y:S02]  /*1a8a0*/  FADD.FTZ R2, R246, R2 ;  /* 0x00000002f6027221 */ /* 0x000fe40000010000 */
[----:B------:R-:W-:Y:S02]  /*1a8b0*/  FADD.FTZ R0, R247, R0 ;  /* 0x00000000f7007221 */ /* 0x000fe40000010000 */
[C---:B------:R-:W-:Y:S04]  /*1a8c0*/  HMMA.16816.F32 R52, R76.reuse, R100, R52 ;  /* 0x000000644c34723c */ /* 0x040fe80000001834 */
[----:B------:R-:W-:Y:S02]  /*1a8d0*/  FADD.FTZ R2, R245, R2 ;  /* 0x00000002f5027221 */ /* 0x000fe40000010000 */
[----:B------:R-:W-:Y:S02]  /*1a8e0*/  FADD.FTZ R0, R244, R0 ;  /* 0x00000000f4007221 */ /* 0x000fe40000010000 */
[C---:B------:R-:W-:Y:S01]  /*1a8f0*/  HMMA.16816.F32 R56, R76.reuse, R102, R56 ;  /* 0x000000664c38723c */ /* 0x040fe20000001838 */
[----:B------:R-:W-:Y:S03]  /*1a900*/  LDSM.16.MT88.4 R100, [R197+0x6000] ;  /* 0x00600000c564783b */ /* 0x000fe60000004200 */
[----:B------:R-:W-:Y:S02]  /*1a910*/  FADD.FTZ R2, R119, R2 ;  /* 0x0000000277027221 */ /* 0x000fe40000010000 */
[----:B------:R-:W-:Y:S02]  /*1a920*/  FADD.FTZ R0, R243, R0 ;  /* 0x00000000f3007221 */ /* 0x000fe40000010000 */
[C---:B----4-:R-:W-:Y:S04]  /*1a930*/  HMMA.16816.F32 R60, R76.reuse, R92, R60 ;  /* 0x0000005c4c3c723c */ /* 0x050fe8000000183c */
[----:B-1----:R-:W-:Y:S02]  /*1a940*/  FFMA.FTZ R73, R230, c[0x0][0x2d0], -R148 ;  /* 0x0000b400e6497a23 */ /* 0x002fe40000010894 */
[----:B------:R-:W-:Y:S02]  /*1a950*/  FADD.FTZ R0, R117, R0 ;  /* 0x0000000075007221 */ /* 0x000fe40000010000 */
[----:B------:R-:W-:Y:S01]  /*1a960*/  HMMA.16816.F32 R64, R76, R94, R64 ;  /* 0x0000005e4c40723c */ /* 0x000fe20000001840 */
[----:B------:R1:W4:Y:S01]  /*1a970*/  MUFU.EX2 R150, R73 ;  /* 0x0000004900967308 */ /* 0x0003220000000800 */
[----:B------:R-:W2:Y:S02]  /*1a980*/  LDSM.16.MT88.4 R92, [R197+0x2800] ;  /* 0x00280000c55c783b */ /* 0x000ea40000004200 */
[----:B------:R-:W-:Y:S02]  /*1a990*/  FADD.FTZ R2, R118, R2 ;  /* 0x0000000276027221 */ /* 0x000fe40000010000 */
[----:B------:R-:W-:Y:S01]  /*1a9a0*/  FADD.FTZ R0, R116, R0 ;  /* 0x0000000074007221 */ /* 0x000fe20000010000 */
[----:B---3--:R-:W-:Y:S01]  /*1a9b0*/  F2FP.PACK_AB R76, R153, R154 ;  /* 0x0000009a994c723e */ /* 0x008fe200000000ff */
[----:B------:R-:W-:Y:S01]  /*1a9c0*/  FADD.FTZ R2, R162, R2 ;  /* 0x00000002a2027221 */ /* 0x000fe20000010000 */
[----:B------:R-:W-:Y:S03]  /*1a9d0*/  F2FP.PACK_AB R77, R151, R152 ;  /* 0x00000098974d723e */ /* 0x000fe600000000ff */
        /* <DEDUP_REMOVED lines=9> */
[----:B------:R1:W3:Y:S01]  /*1aa70*/  MUFU.EX2 R149, R73 ;  /* 0x0000004900957308 */ /* 0x0002e20000000800 */
[----:B------:R-:W-:Y:S02]  /*1aa80*/  FADD.FTZ R2, R157, R2 ;  /* 0x000000029d027221 */ /* 0x000fe40000010000 */
[----:B------:R-:W-:Y:S02]  /*1aa90*/  FADD.FTZ R0, R156, R0 ;  /* 0x000000009c007221 */ /* 0x000fe40000010000 */
[----:B------:R-:W-:Y:S02]  /*1aaa0*/  FADD.FTZ R2, R154, R2 ;  /* 0x000000029a027221 */ /* 0x000fe40000010000 */
[----:B------:R-:W-:Y:S02]  /*1aab0*/  FADD.FTZ R0, R155, R0 ;  /* 0x000000009b007221 */ /* 0x000fe40000010000 */
[----:B------:R-:W-:Y:S02]  /*1aac0*/  FADD.FTZ R2, R153, R2 ;  /* 0x0000000299027221 */ /* 0x000fe40000010000 */
[----:B------:R-:W-:Y:S02]  /*1aad0*/  FADD.FTZ R0, R152, R0 ;  /* 0x0000000098007221 */ /* 0x000fe40000010000 */
[----:B----4-:R-:W-:Y:S02]  /*1aae0*/  FADD.FTZ R2, R150, R2 ;  /* 0x0000000296027221 */ /* 0x010fe40000010000 */
[----:B------:R-:W-:Y:S02]  /*1aaf0*/  FADD.FTZ R0, R151, R0 ;  /* 0x0000000097007221 */ /* 0x000fe40000010000 */
[--C-:B-1----:R-:W-:Y:S01]  /*1ab00*/  FFMA.FTZ R73, R234, c[0x0][0x2d0], -R69.reuse ;  /* 0x0000b400ea497a23 */ /* 0x102fe20000010845 */
[----:B---3--:R-:W-:Y:S03]  /*1ab10*/  F2FP.PACK_AB R78, R149, R150 ;  /* 0x00000096954e723e */ /* 0x008fe600000000ff */
[----:B------:R1:W3:Y:S02]  /*1ab20*/  MUFU.EX2 R147, R73 ;  /* 0x0000004900937308 */ /* 0x0002e40000000800 */
[--C-:B-1----:R-:W-:Y:S02]  /*1ab30*/  FFMA.FTZ R73, R235, c[0x0][0x2d0], -R69.reuse ;  /* 0x0000b400eb497a23 */ /* 0x102fe40000010845 */
[----:B---3--:R-:W-:Y:S06]  /*1ab40*/  FADD.FTZ R0, R147, R0 ;  /* 0x0000000093007221 */ /* 0x008fec0000010000 */
[----:B------:R1:W3:Y:S02]  /*1ab50*/  MUFU.EX2 R146, R73 ;  /* 0x0000004900927308 */ /* 0x0002e40000000800 */
[--C-:B-1----:R-:W-:Y:S01]  /*1ab60*/  FFMA.FTZ R73, R236, c[0x0][0x2d0], -R148.reuse ;  /* 0x0000b400ec497a23 */ /* 0x102fe20000010894 */
[----:B---3--:R-:W-:Y:S07]  /*1ab70*/  F2FP.PACK_AB R79, R146, R147 ;  /* 0x00000093924f723e */ /* 0x008fee00000000ff */
[----:B------:R1:W-:Y:S01]  /*1ab80*/  MUFU.EX2 R145, R73 ;  /* 0x0000004900917308 */ /* 0x0003e20000000800 */
[C---:B-----5:R-:W-:Y:S08]  /*1ab90*/  HMMA.16816.F32 R4, R76.reuse, R84, R4 ;  /* 0x000000544c04723c */ /* 0x060ff00000001804 */
        /* <DEDUP_REMOVED lines=13> */
[----:B------:R1:W-:Y:S07]  /*1ac70*/  MUFU.EX2 R143, R73 ;  /* 0x00000049008f7308 */ /* 0x0003ee0000000800 */
[C---:B---3--:R-:W-:Y:S08]  /*1ac80*/  HMMA.16816.F32 R36, R76.reuse, R84, R36 ;  /* 0x000000544c24723c */ /* 0x048ff00000001824 */
[C---:B------:R-:W-:Y:S08]  /*1ac90*/  HMMA.16816.F32 R40, R76.reuse, R86, R40 ;  /* 0x000000564c28723c */ /* 0x040ff00000001828 */
[C---:B-----5:R-:W-:Y:S04]  /*1aca0*/  HMMA.16816.F32 R44, R76.reuse, R80, R44 ;  /* 0x000000504c2c723c */ /* 0x060fe8000000182c */
[--C-:B-1----:R-:W-:Y:S02]  /*1acb0*/  FFMA.FTZ R73, R240, c[0x0][0x2d0], -R69.reuse ;  /* 0x0000b400f0497a23 */ /* 0x102fe40000010845 */
[----:B------:R-:W-:Y:S01]  /*1acc0*/  FFMA.FTZ R69, R72, c[0x0][0x2d0], -R69 ;  /* 0x0000b40048457a23 */ /* 0x000fe20000010845 */
[----:B----4-:R-:W-:Y:S01]  /*1acd0*/  F2FP.PACK_AB R72, R144, R145 ;  /* 0x000000919048723e */ /* 0x010fe200000000ff */
[C---:B------:R-:W-:Y:S01]  /*1ace0*/  HMMA.16816.F32 R48, R76.reuse, R82, R48 ;  /* 0x000000524c30723c */ /* 0x040fe20000001830 */
[----:B------:R1:W-:Y:S07]  /*1acf0*/  MUFU.EX2 R142, R73 ;  /* 0x00000049008e7308 */ /* 0x0003ee0000000800 */
[C---:B------:R-:W-:Y:S03]  /*1ad00*/  HMMA.16816.F32 R52, R76.reuse, R96, R52 ;  /* 0x000000604c34723c */ /* 0x040fe60000001834 */
[----:B------:R-:W3:Y:S05]  /*1ad10*/  MUFU.EX2 R69, R69 ;  /* 0x0000004500457308 */ /* 0x000eea0000000800 */
[C---:B------:R-:W-:Y:S08]  /*1ad20*/  HMMA.16816.F32 R56, R76.reuse, R98, R56 ;  /* 0x000000624c38723c */ /* 0x040ff00000001838 */
[C---:B------:R-:W-:Y:S04]  /*1ad30*/  HMMA.16816.F32 R60, R76.reuse, R100, R60 ;  /* 0x000000644c3c723c */ /* 0x040fe8000000183c */
[--C-:B-1----:R-:W-:Y:S04]  /*1ad40*/  FFMA.FTZ R73, R241, c[0x0][0x2d0], -R148.reuse ;  /* 0x0000b400f1497a23 */ /* 0x102fe80000010894 */
[----:B------:R-:W-:Y:S01]  /*1ad50*/  HMMA.16816.F32 R64, R76, R102, R64 ;  /* 0x000000664c40723c */ /* 0x000fe20000001840 */
[----:B------:R1:W-:Y:S03]  /*1ad60*/  MUFU.EX2 R141, R73 ;  /* 0x00000049008d7308 */ /* 0x0003e60000000800 */
[----:B---3--:R-:W-:Y:S01]  /*1ad70*/  F2FP.PACK_AB R75, R69, R71 ;  /* 0x00000047454b723e */ /* 0x008fe200000000ff */
[----:B-1----:R-:W-:Y:S06]  /*1ad80*/  FFMA.FTZ R73, R242, c[0x0][0x2d0], -R148 ;  /* 0x0000b400f2497a23 */ /* 0x002fec0000010894 */
[----:B------:R1:W3:Y:S02]  /*1ad90*/  MUFU.EX2 R140, R73 ;  /* 0x00000049008c7308 */ /* 0x0002e40000000800 */
[----:B-1----:R-:W-:Y:S02]  /*1ada0*/  F2FP.PACK_AB R73, R142, R143 ;  /* 0x0000008f8e49723e */ /* 0x002fe400000000ff */
[----:B---3--:R-:W-:Y:S07]  /*1adb0*/  F2FP.PACK_AB R74, R140, R141 ;  /* 0x0000008d8c4a723e */ /* 0x008fee00000000ff */
[C---:B--2---:R-:W-:Y:S01]  /*1adc0*/  HMMA.16816.F32 R76, R72.reuse, R88, R4 ;  /* 0x00000058484c723c */ /* 0x044fe20000001804 */
        /* <DEDUP_REMOVED lines=31> */
.L_x_1239:
[----:B------:R-:W-:Y:S02]  /*1afc0*/  MOV R7, 0x1f ;  /* 0x0000001f00077802 */ /* 0x000fe40000000f00 */
[----:B------:R-:W-:Y:S01]  /*1afd0*/  MOV R6, 0xffffffff ;  /* 0xffffffff00067802 */ /* 0x000fe20000000f00 */
[----:B------:R-:W-:Y:S05]  /*1afe0*/  BRA.DIV ~URZ, `(.L_x_1243) ;  /* 0x000048527f007947 */ /* 0x000fea000b800000 */
[----:B-1----:R-:W2:Y:S04]  /*1aff0*/  LDL R2, [R1+0x34] ;  /* 0x0000340001027983 */ /* 0x002ea80000100800 */
[----:B--2---:R1:W2:Y:S02]  /*1b000*/  SHFL.BFLY PT, R0, R2, 0x2, 0x1f ;  /* 0x0c401f0002007f89 */ /* 0x0042a400000e0000 */
.L_x_1310:
        /* <DEDUP_REMOVED lines=9> */
.L_x_1311:
[----:B------:R-:W-:Y:S01]  /*1b0a0*/  FSETP.NE.FTZ.AND P1, PT, R0, RZ, PT ;  /* 0x000000ff0000720b */ /* 0x000fe20003f35000 */
[----:B-12---:R-:W-:Y:S01]  /*1b0b0*/  FADD.FTZ R3, R4, R3 ;  /* 0x0000000304037221 */ /* 0x006fe20000010000 */
[----:B------:R-:W-:Y:S02]  /*1b0c0*/  MOV R2, RZ ;  /* 0x000000ff00027202 */ /* 0x000fe40000000f00 */
[----:B------:R-:W-:Y:S02]  /*1b0d0*/  MOV R24, 0xff800000 ;  /* 0xff80000000187802 */ /* 0x000fe40000000f00 */
[----:B------:R-:W-:Y:S02]  /*1b0e0*/  FSETP.NE.FTZ.AND P0, PT, R3, RZ, PT ;  /* 0x000000ff0300720b */ /* 0x000fe40003f15000 */
        /* <DEDUP_REMOVED lines=59> */
[----:B------:R-:W-:Y:S02]  /*1b4a0*/  FMUL.FTZ R87, R0, R107 ;  /* 0x0000006b00577220 */ /* 0x000fe40000410000 */
[----:B------:R-:W-:Y:S01]  /*1b4b0*/  @P0 FFMA.FTZ R22, R3, R69, R2 ;  /* 0x0000004503160223 */ /* 0x000fe20000010002 */
        /* <DEDUP_REMOVED lines=19> */
.L_x_1194:
        /* <DEDUP_REMOVED lines=19> */
.L_x_1246:
[----:B--2---:R-:W-:Y:S05]  /*1b720*/  BSYNC B0 ;  /* 0x0000000000007941 */ /* 0x004fea0003800000 */
.L_x_1245:
        /* <DEDUP_REMOVED lines=99> */
[----:B-1----:R-:W-:Y:S01]  /*1bd60*/  F2FP.PACK_AB R0, R89, R88 ;  /* 0x000000585900723e */ /* 0x002fe200000000ff */
[----:B------:R-:W-:-:S04]  /*1bd70*/  IMAD.MOV.U32 R16, RZ, RZ, c[0x0][0x388] ;  /* 0x0000e200ff107624 */ /* 0x000fc800078e00ff */
        /* <DEDUP_REMOVED lines=24> */
.L_x_1249:
[----:B-1----:R-:W2:Y:S04]  /*1bf00*/  LDL R112, [R1+0x4c] ;  /* 0x00004c0001707983 */ /* 0x002ea80000100800 */
[----:B------:R-:W3:Y:S04]  /*1bf10*/  LDL R25, [R1+0x60] ;  /* 0x0000600001197983 */ /* 0x000ee80000100800 */
[----:B------:R-:W4:Y:S01]  /*1bf20*/  LDL R15, [R1+0x64] ;  /* 0x00006400010f7983 */ /* 0x000f220000100800 */
[----:B------:R-:W-:Y:S01]  /*1bf30*/  IMAD.MOV.U32 R6, RZ, RZ, 0x368 ;  /* 0x00000368ff067424 */ /* 0x000fe200078e00ff */
[----:B------:R-:W-:-:S04]  /*1bf40*/  ISETP.GT.AND P2, PT, R2, 0x1, PT ;  /* 0x000000010200780c */ /* 0x000fc80003f44270 */
        /* <DEDUP_REMOVED lines=13> */
[----:B------:R-:W-:Y:S02]  /*1c020*/  LEA.HI R2, R2, R14, RZ, 0x2 ;  /* 0x0000000e02027211 */ /* 0x000fe400078f10ff */
[----:B------:R-:W-:-:S02]  /*1c030*/  ISETP.NE.U32.AND P0, PT, RZ, c[0x0][0x500], PT ;  /* 0x00014000ff007a0c */ /* 0x000fc40003f05070 */
[----:B------:R-:W-:Y:S02]  /*1c040*/  LOP3.LUT R0, R0, 0x1ffffffe, RZ, 0xc0, !PT ;  /* 0x1ffffffe00007812 */ /* 0x000fe400078ec0ff */
[----:B------:R-:W-:Y:S02]  /*1c050*/  SHF.R.S32.HI R2, RZ, 0x2, R2 ;  /* 0x00000002ff027819 */ /* 0x000fe40000011402 */
[----:B------:R-:W-:Y:S01]  /*1c060*/  ISETP.NE.AND.EX P0, PT, RZ, c[0x0][0x504], PT, P0 ;  /* 0x00014100ff007a0c */ /* 0x000fe20003f05300 */
[----:B------:R-:W-:Y:S02]  /*1c070*/  IMAD.IADD R0, R8, 0x1, -R0 ;  /* 0x0000000108007824 */ /* 0x000fe400078e0a00 */
[----:B------:R-:W-:Y:S02]  /*1c080*/  IMAD R17, R3, 0x10, R2 ;  /* 0x0000001003117824 */ /* 0x000fe400078e0202 */
[----:B-1----:R-:W-:Y:S01]  /*1c090*/  IMAD.MOV.U32 R6, RZ, RZ, c[0x0][0x4e8] ;  /* 0x00013a00ff067624 */ /* 0x002fe200078e00ff */
[----:B------:R-:W-:-:S04]  /*1c0a0*/  SEL R8, R26, RZ, !P0 ;  /* 0x000000ff1a087207 */ /* 0x000fc80004000000 */
[----:B------:R-:W-:Y:S01]  /*1c0b0*/  ISETP.NE.AND P3, PT, R6, 0x1, PT ;  /* 0x000000010600780c */ /* 0x000fe20003f65270 */
[----:B------:R-:W-:Y:S01]  /*1c0c0*/  IMAD R0, R0, 0x8, R17 ;  /* 0x0000000800007824 */ /* 0x000fe200078e0211 */
[----:B------:R-:W-:Y:S01]  /*1c0d0*/  SEL R3, R11, RZ, !P0 ;  /* 0x000000ff0b037207 */ /* 0x000fe20004000000 */
[----:B------:R-:W-:-:S04]  /*1c0e0*/  IMAD R2, R5, R8, RZ ;  /* 0x0000000805027224 */ /* 0x000fc800078e02ff */
[C---:B------:R-:W-:Y:S02]  /*1c0f0*/  IMAD R10, R4.reuse, R3, R2 ;  /* 0x00000003040a7224 */ /* 0x040fe400078e0202 */
[----:B------:R-:W-:-:S04]  /*1c100*/  IMAD.WIDE.U32 R2, R4, R8, RZ ;  /* 0x0000000804027225 */ /* 0x000fc800078e00ff */
[----:B--2---:R-:W-:-:S04]  /*1c110*/  IMAD.IADD R11, R0, 0x1, R112 ;  /* 0x00000001000b7824 */ /* 0x004fc800078e0270 */
[----:B------:R-:W-:-:S04]  /*1c120*/  @P3 IMAD.HI.U32 R6, R11, c[0x0][0x4ec], RZ ;  /* 0x00013b000b063a27 */ /* 0x000fc800078e00ff */
[----:B---3--:R-:W-:-:S04]  /*1c130*/  IMAD.WIDE.U32 R4, R12, R25, RZ ;  /* 0x000000190c047225 */ /* 0x008fc800078e00ff */
[----:B------:R-:W-:Y:S01]  /*1c140*/  IMAD.MOV.U32 R0, RZ, RZ, R11 ;  /* 0x000000ffff007224 */ /* 0x000fe200078e000b */
[----:B------:R-:W-:Y:S01]  /*1c150*/  @P3 SHF.R.U32.HI R0, RZ, c[0x0][0x4f0], R6 ;  /* 0x00013c00ff003a19 */ /* 0x000fe20000011606 */
[----:B------:R-:W-:Y:S01]  /*1c160*/  IMAD R12, R13, R25, RZ ;  /* 0x000000190d0c7224 */ /* 0x000fe200078e02ff */
[----:B----4-:R-:W-:Y:S01]  /*1c170*/  SEL R6, R15, RZ, P2 ;  /* 0x000000ff0f067207 */ /* 0x010fe20001000000 */
[----:B------:R-:W-:Y:S01]  /*1c180*/  IMAD.IADD R13, R3, 0x1, R10 ;  /* 0x00000001030d7824 */ /* 0x000fe200078e020a */
[--C-:B-----5:R-:W-:Y:S01]  /*1c190*/  IADD3 R15, P1, P0, R2, R4, R9.reuse ;  /* 0x00000004020f7210 */ /* 0x120fe2000783e009 */
[----:B------:R-:W-:Y:S01]  /*1c1a0*/  IMAD.IADD R4, R5, 0x1, R12 ;  /* 0x0000000105047824 */ /* 0x000fe200078e020c */
[----:B------:R-:W-:Y:S01]  /*1c1b0*/  SHF.R.S32.HI R10, RZ, 0x1f, R9 ;  /* 0x0000001fff0a7819 */ /* 0x000fe20000011409 */
        /* <DEDUP_REMOVED lines=43> */
[----:B------:R-:W-:-:S03]  /*1c470*/  IMAD R5, R5, c[0x0][0x3f0], RZ ;  /* 0x0000fc0005057a24 */ /* 0x000fc600078e02ff */
[----:B------:R-:W-:Y:S01]  /*1c480*/  IADD3 R3, R3, R0, RZ ;  /* 0x0000000003037210 */ /* 0x000fe20007ffe0ff */
[----:B------:R1:W1:Y:S01]  /*1c490*/  LDS.128 R44, [R215+0x3080] ;  /* 0x00308000d72c7984 */ /* 0x0002620000000c00 */
[----:B------:R-:W-:-:S03]  /*1c4a0*/  IMAD R9, R8, c[0x0][0x3f4], R5 ;  /* 0x0000fd0008097a24 */ /* 0x000fc600078e0205 */
[C---:B------:R-:W-:Y:S01]  /*1c4b0*/  IMAD.WIDE.U32 R2, R25.reuse, c[0x0][0x3e8], R2 ;  /* 0x0000fa0019027a25 */ /* 0x040fe200078e0002 */
[----:B------:R1:W1:Y:S03]  /*1c4c0*/  LDS.128 R16, [R215+0x4080] ;  /* 0x00408000d7107984 */ /* 0x0002660000000c00 */
[----:B------:R-:W-:Y:S01]  /*1c4d0*/  IMAD R3, R25, c[0x0][0x3ec], R3 ;  /* 0x0000fb0019037a24 */ /* 0x000fe200078e0203 */
[----:B------:R1:W1:Y:S01]  /*1c4e0*/  LDS.128 R32, [R215+0x6080] ;  /* 0x00608000d7207984 */ /* 0x0002620000000c00 */
[----:B--2---:R-:W-:Y:S02]  /*1c4f0*/  SHF.R.S32.HI R111, RZ, 0x1f, R26 ;  /* 0x0000001fff6f7819 */ /* 0x004fe4000001141a */
[----:B------:R-:W-:Y:S01]  /*1c500*/  IMAD.WIDE.U32 R2, R8, c[0x0][0x3f0], R2 ;  /* 0x0000fc0008027a25 */ /* 0x000fe200078e0002 */
[----:B------:R2:W1:Y:S01]  /*1c510*/  LDS.128 R40, [R215+0x7080] ;  /* 0x00708000d7287984 */ /* 0x0004620000000c00 */
[----:B------:R-:W-:-:S03]  /*1c520*/  LEA.HI R111, R111, R26, RZ, 0x3 ;  /* 0x0000001a6f6f7211 */ /* 0x000fc600078f18ff */
[----:B------:R2:W1:Y:S01]  /*1c530*/  LDS.128 R24, [R215+0x5080] ;  /* 0x00508000d7187984 */ /* 0x0004620000000c00 */
[----:B------:R-:W-:Y:S02]  /*1c540*/  IADD3 R3, R3, R9, RZ ;  /* 0x0000000903037210 */ /* 0x000fe40007ffe0ff */
[----:B------:R-:W-:-:S04]  /*1c550*/  SHF.R.S32.HI R111, RZ, 0x3, R111 ;  /* 0x00000003ff6f7819 */ /* 0x000fc8000001146f */
[----:B------:R-:W-:Y:S02]  /*1c560*/  LEA R4, R23, R111, 0x5 ;  /* 0x0000006f17047211 */ /* 0x000fe400078e28ff */
[----:B------:R2:W1:Y:S02]  /*1c570*/  LDS.128 R20, [R215+0x80] ;  /* 0x00008000d7147984 */ /* 0x0004640000000c00 */
[----:B------:R-:W-:-:S04]  /*1c580*/  IADD3 R4, R112, R4, RZ ;  /* 0x0000000470047210 */ /* 0x000fc80007ffe0ff */
[----:B------:R-:W-:Y:S01]  /*1c590*/  MOV R0, R4 ;  /* 0x0000000400007202 */ /* 0x000fe20000000f00 */
[----:B------:R-:W-:-:S05]  /*1c5a0*/  @P3 IMAD.HI.U32 R6, R4, c[0x0][0x4ec], RZ ;  /* 0x00013b0004063a27 */ /* 0x000fca00078e00ff */
        /* <DEDUP_REMOVED lines=8> */
[----:B------:R-:W-:Y:S02]  /*1c630*/  SHF.R.S32.HI R0, RZ, 0x1f, R4 ;  /* 0x0000001fff007819 */ /* 0x000fe40000011404 */
[----:B------:R-:W-:-:S03]  /*1c640*/  IADD3 R3, R3, R5, RZ ;  /* 0x0000000503037210 */ /* 0x000fc60007ffe0ff */
        /* <DEDUP_REMOVED lines=8> */
.L_x_1312:
[----:B------:R-:W-:Y:S05]  /*1c6d0*/  BRA.DIV ~URZ, `(.L_x_1252) ;  /* 0x000033427f007947 */ /* 0x000fea000b800000 */
[----:B------:R3:W4:Y:S02]  /*1c6e0*/  SHFL.IDX PT, R0, R9, RZ, 0x181f ;  /* 0x00181fff09007589 */ /* 0x00072400000e0000 */
.L_x_1313:
[----:B------:R-:W-:Y:S01]  /*1c6f0*/  ISETP.GE.AND P0, PT, R6, R12, PT ;  /* 0x0000000c0600720c */ /* 0x000fe20003f06270 */
[----:B------:R-:W-:-:S12]  /*1c700*/  BSSY B0, `(.L_x_1253) ;  /* 0x000000a000007945 */ /* 0x000fd80003800000 */
[----:B------:R-:W-:Y:S05]  /*1c710*/  @P0 BRA `(.L_x_1254) ;  /* 0x0000008000000947 */ /* 0x000fea0003800000 */
[----:B------:R-:W-:Y:S02]  /*1c720*/  ISETP.GE.AND P1, PT, R7, c[0x0][0x3c8], PT ;  /* 0x0000f20007007a0c */ /* 0x000fe40003f26270 */
[----:B------:R-:W-:-:S11]  /*1c730*/  ISETP.GE.AND P0, PT, R218, c[0x0][0x3c8], PT ;  /* 0x0000f200da007a0c */ /* 0x000fd60003f06270 */
[CC--:B----4-:R-:W-:Y:S02]  /*1c740*/  @!P1 LEA R4, P3, R7.reuse, R0.reuse, 0x1 ;  /* 0x0000000007049211 */ /* 0x0d0fe400078608ff */
[C---:B------:R-:W-:Y:S02]  /*1c750*/  @!P0 LEA R2, P2, R218.reuse, R0, 0x1 ;  /* 0x00000000da028211 */ /* 0x040fe400078408ff */
[-C--:B--2---:R-:W-:Y:S02]  /*1c760*/  @!P1 LEA.HI.X R5, R7, R10.reuse, R69, 0x1, P3 ;  /* 0x0000000a07059211 */ /* 0x084fe400018f0c45 */
[----:B------:R-:W-:-:S03]  /*1c770*/  @!P0 LEA.HI.X R3, R218, R10, R110, 0x1, P2 ;  /* 0x0000000ada038211 */ /* 0x000fc600010f0c6e */
[----:B------:R2:W-:Y:S04]  /*1c780*/  @!P1 ST.E.128 [R4.64], R20 ;  /* 0x0000001404009985 */ /* 0x0005e8000c101d06 */
[----:B------:R2:W-:Y:S02]  /*1c790*/  @!P0 ST.E.128 [R2.64], R16 ;  /* 0x0000001002008985 */ /* 0x0005e4000c101d06 */
.L_x_1254:
[----:B------:R-:W-:Y:S05]  /*1c7a0*/  BSYNC B0 ;  /* 0x0000000000007941 */ /* 0x000fea0003800000 */
.L_x_1253:
[----:B------:R-:W-:Y:S05]  /*1c7b0*/  BRA.DIV ~URZ, `(.L_x_1255) ;  /* 0x000032c27f007947 */ /* 0x000fea000b800000 */
[----:B--2---:R2:W1:Y:S04]  /*1c7c0*/  SHFL.IDX PT, R10, R8, 0x1, 0x181f ;  /* 0x00381f00080a7f89 */ /* 0x00446800000e0000 */
[----:B----4-:R2:W4:Y:S02]  /*1c7d0*/  SHFL.IDX PT, R0, R9, 0x1, 0x181f ;  /* 0x00381f0009007f89 */ /* 0x01052400000e0000 */
.L_x_1314:
        /* <DEDUP_REMOVED lines=10> */
[----:B------:R1:W-:Y:S04]  /*1c880*/  @!P1 ST.E.128 [R4.64], R28 ;  /* 0x0000001c04009985 */ /* 0x0003e8000c101d06 */
[----:B------:R1:W-:Y:S02]  /*1c890*/  @!P0 ST.E.128 [R2.64], R24 ;  /* 0x0000001802008985 */ /* 0x0003e4000c101d06 */
.L_x_1257:
[----:B------:R-:W-:Y:S05]  /*1c8a0*/  BSYNC B0 ;  /* 0x0000000000007941 */ /* 0x000fea0003800000 */
.L_x_1256:
[----:B------:R-:W-:Y:S05]  /*1c8b0*/  BRA.DIV ~URZ, `(.L_x_1258) ;  /* 0x000032827f007947 */ /* 0x000fea000b800000 */
[----:B-1----:R1:W2:Y:S02]  /*1c8c0*/  SHFL.IDX PT, R10, R8, 0x2, 0x181f ;  /* 0x00581f00080a7f89 */ /* 0x0022a400000e0000 */
.L_x_1315:
[----:B------:R-:W-:Y:S05]  /*1c8d0*/  BRA.DIV ~URZ, `(.L_x_1259) ;  /* 0x000032d27f007947 */ /* 0x000fea000b800000 */
[----:B----4-:R4:W1:Y:S02]  /*1c8e0*/  SHFL.IDX PT, R0, R9, 0x2, 0x181f ;  /* 0x00581f0009007f89 */ /* 0x01086400000e0000 */
.L_x_1316:
        /* <DEDUP_REMOVED lines=10> */
[----:B------:R1:W-:Y:S04]  /*1c990*/  @!P1 ST.E.128 [R4.64], R36 ;  /* 0x0000002404009985 */ /* 0x0003e8000c101d06 */
[----:B------:R1:W-:Y:S02]  /*1c9a0*/  @!P0 ST.E.128 [R2.64], R32 ;  /* 0x0000002002008985 */ /* 0x0003e4000c101d06 */
.L_x_1261:
[----:B------:R-:W-:Y:S05]  /*1c9b0*/  BSYNC B0 ;  /* 0x0000000000007941 */ /* 0x000fea0003800000 */
.L_x_1260:
[----:B------:R-:W-:Y:S05]  /*1c9c0*/  BRA.DIV ~URZ, `(.L_x_1262) ;  /* 0x000032427f007947 */ /* 0x000fea000b800000 */
[----:B-1----:R1:W3:Y:S04]  /*1c9d0*/  SHFL.IDX PT, R4, R8, 0x3, 0x181f ;  /* 0x00781f0008047f89 */ /* 0x0022e800000e0000 */
[----:B------:R1:W4:Y:S02]  /*1c9e0*/  SHFL.IDX PT, R0, R9, 0x3, 0x181f ;  /* 0x00781f0009007f89 */ /* 0x00032400000e0000 */
.L_x_1317:
[----:B------:R-:W-:-:S04]  /*1c9f0*/  IADD3 R2, R6, 0x60, RZ ;  /* 0x0000006006027810 */ /* 0x000fc80007ffe0ff */
[----:B------:R-:W-:-:S13]  /*1ca00*/  ISETP.GE.AND P0, PT, R2, R12, PT ;  /* 0x0000000c0200720c */ /* 0x000fda0003f06270 */
[----:B------:R-:W-:Y:S05]  /*1ca10*/  @P0 BRA `(.L_x_1263) ;  /* 0x0000194000000947 */ /* 0x000fea0003800000 */
[----:B------:R-:W-:-:S13]  /*1ca20*/  ISETP.GE.AND P0, PT, R7, c[0x0][0x3c8], PT ;  /* 0x0000f20007007a0c */ /* 0x000fda0003f06270 */
[----:B----4-:R-:W-:-:S04]  /*1ca30*/  @!P0 LEA R2, P1, R7, R0, 0x1 ;  /* 0x0000000007028211 */ /* 0x010fc800078208ff */
[----:B---3--:R-:W-:-:S05]  /*1ca40*/  @!P0 LEA.HI.X R3, R7, R4, R69, 0x1, P1 ;  /* 0x0000000407038211 */ /* 0x008fca00008f0c45 */
[----:B------:R3:W-:Y:S01]  /*1ca50*/  @!P0 ST.E.128 [R2.64], R44 ;  /* 0x0000002c02008985 */ /* 0x0007e2000c101d06 */
[----:B------:R-:W-:-:S13]  /*1ca60*/  ISETP.GE.AND P0, PT, R218, c[0x0][0x3c8], PT ;  /* 0x0000f200da007a0c */ /* 0x000fda0003f06270 */
[----:B------:R-:W-:Y:S05]  /*1ca70*/  @P0 BRA `(.L_x_1263) ;  /* 0x000018e000000947 */ /* 0x000fea0003800000 */
[----:B---3--:R-:W-:-:S04]  /*1ca80*/  LEA R2, P0, R218, R0, 0x1 ;  /* 0x00000000da027211 */ /* 0x008fc800078008ff */
[----:B------:R-:W-:-:S05]  /*1ca90*/  LEA.HI.X R3, R218, R4, R110, 0x1, P0 ;  /* 0x00000004da037211 */ /* 0x000fca00000f0c6e */
[----:B------:R3:W-:Y:S01]  /*1caa0*/  ST.E.128 [R2.64], R40 ;  /* 0x0000002802007985 */ /* 0x0007e2000c101d06 */
[----:B------:R-:W-:Y:S05]  /*1cab0*/  BRA `(.L_x_1263) ;  /* 0x000018a000007947 */ /* 0x000fea0003800000 */
.L_x_1250:
        /* <DEDUP_REMOVED lines=34> */
.L_x_1318:
[----:B------:R-:W-:Y:S05]  /*1cce0*/  BRA.DIV ~URZ, `(.L_x_1265) ;  /* 0x000030527f007947 */ /* 0x000fea000b800000 */
[----:B------:R3:W4:Y:S02]  /*1ccf0*/  SHFL.IDX PT, R0, R28, RZ, 0x1c1f ;  /* 0x001c1fff1c007589 */ /* 0x00072400000e0000 */
.L_x_1319:
        /* <DEDUP_REMOVED lines=98> */
.L_x_1267:
[----:B------:R-:W-:Y:S05]  /*1d320*/  BSYNC B0 ;  /* 0x0000000000007941 */ /* 0x000fea0003800000 */
.L_x_1266:
[----:B------:R-:W-:Y:S05]  /*1d330*/  BRA.DIV ~URZ, `(.L_x_1268) ;  /* 0x00002a627f007947 */ /* 0x000fea000b800000 */
[----:B--2---:R2:W1:Y:S04]  /*1d340*/  SHFL.IDX PT, R4, R14, 0x1, 0x1c1f ;  /* 0x003c1f000e047f89 */ /* 0x00446800000e0000 */
[----:B----4-:R2:W4:Y:S02]  /*1d350*/  SHFL.IDX PT, R0, R28, 0x1, 0x1c1f ;  /* 0x003c1f001c007f89 */ /* 0x01052400000e0000 */
.L_x_1320:
        /* <DEDUP_REMOVED lines=71> */
.L_x_1248:
        /* <DEDUP_REMOVED lines=21> */
.L_x_1269:
        /* <DEDUP_REMOVED lines=57> */
.L_x_1271:
[----:B------:R-:W-:Y:S05]  /*1dcb0*/  BSYNC B0 ;  /* 0x0000000000007941 */ /* 0x000fea0003800000 */
.L_x_1270:
[----:B------:R-:W-:-:S13]  /*1dcc0*/  ISETP.GT.AND P0, PT, R19, 0x1, PT ;  /* 0x000000011300780c */ /* 0x000fda0003f04270 */
[----:B------:R-:W-:Y:S05]  /*1dcd0*/  @P0 BRA `(.L_x_1263) ;  /* 0x0000068000000947 */ /* 0x000fea0003800000 */
[----:B------:R-:W2:Y:S04]  /*1dce0*/  LDL.LU R3, [R1+0x60] ;  /* 0x0000600001037983 */ /* 0x000ea80000300800 */
[----:B------:R-:W3:Y:S01]  /*1dcf0*/  LDL.LU R2, [R1+0x4c] ;  /* 0x00004c0001027983 */ /* 0x000ee20000300800 */
[----:B-1----:R-:W-:-:S03]  /*1dd00*/  IMAD R5, R21, c[0x0][0x3f0], RZ ;  /* 0x0000fc0015057a24 */ /* 0x002fc600078e02ff */
[----:B------:R-:W1:Y:S02]  /*1dd10*/  S2R R0, SR_TID.X ;  /* 0x0000000000007919 */ /* 0x000e640000002100 */
[----:B-1----:R-:W-:-:S04]  /*1dd20*/  SHF.R.S32.HI R9, RZ, 0x1f, R0 ;  /* 0x0000001fff097819 */ /* 0x002fc80000011400 */
[----:B------:R-:W-:Y:S01]  /*1dd30*/  LEA.HI R9, R9, R0, RZ, 0x3 ;  /* 0x0000000009097211 */ /* 0x000fe200078f18ff */
[----:B------:R-:W-:-:S03]  /*1dd40*/  IMAD R0, R18, c[0x0][0x3a0], RZ ;  /* 0x0000e80012007a24 */ /* 0x000fc600078e02ff */
[----:B------:R-:W-:Y:S01]  /*1dd50*/  SHF.R.S32.HI R9, RZ, 0x3, R9 ;  /* 0x00000003ff097819 */ /* 0x000fe20000011409 */
[----:B------:R-:W-:-:S03]  /*1dd60*/  IMAD R0, R10, c[0x0][0x3a4], R0 ;  /* 0x0000e9000a007a24 */ /* 0x000fc600078e0200 */
[----:B------:R-:W-:Y:S02]  /*1dd70*/  LEA R4, R23, R9, 0x5 ;  /* 0x0000000917047211 */ /* 0x000fe400078e28ff */
[----:B--2---:R-:W-:Y:S02]  /*1dd80*/  MOV R8, R3 ;  /* 0x0000000300087202 */ /* 0x004fe40000000f00 */
[----:B---3--:R-:W-:Y:S02]  /*1dd90*/  MOV R11, R2 ;  /* 0x00000002000b7202 */ /* 0x008fe40000000f00 */
[----:B------:R-:W-:Y:S02]  /*1dda0*/  MOV R2, c[0x0][0x4e8] ;  /* 0x00013a0000027a02 */ /* 0x000fe40000000f00 */
[----:B------:R-:W-:Y:S02]  /*1ddb0*/  IADD3 R4, R11, R4, RZ ;  /* 0x000000040b047210 */ /* 0x000fe40007ffe0ff */
[----:B------:R-:W-:Y:S01]  /*1ddc0*/  ISETP.NE.AND P0, PT, R2, 0x1, PT ;  /* 0x000000010200780c */ /* 0x000fe20003f05270 */
[----:B------:R-:W-:Y:S01]  /*1ddd0*/  IMAD.WIDE.U32 R2, R10, c[0x0][0x3a0], RZ ;  /* 0x0000e8000a027a25 */ /* 0x000fe200078e00ff */
[----:B------:R-:W-:-:S03]  /*1dde0*/  IADD3 R9, R9, R11, RZ ;  /* 0x0000000b09097210 */ /* 0x000fc60007ffe0ff */
[----:B------:R-:W-:Y:S01]  /*1ddf0*/  IMAD.IADD R3, R3, 0x1, R0 ;  /* 0x0000000103037824 */ /* 0x000fe200078e0200 */
[----:B------:R-:W-:-:S03]  /*1de00*/  MOV R0, R4 ;  /* 0x0000000400007202 */ /* 0x000fc60000000f00 */
[----:B------:R-:W-:-:S04]  /*1de10*/  IMAD.WIDE.U32 R2, R8, c[0x0][0x3e8], R2 ;  /* 0x0000fa0008027a25 */ /* 0x000fc800078e0002 */
[----:B------:R-:W-:-:S04]  /*1de20*/  @P0 IMAD.HI.U32 R6, R4, c[0x0][0x4ec], RZ ;  /* 0x00013b0004060a27 */ /* 0x000fc800078e00ff */
[----:B------:R-:W-:Y:S01]  /*1de30*/  IMAD R3, R8, c[0x0][0x3ec], R3 ;  /* 0x0000fb0008037a24 */ /* 0x000fe200078e0203 */
[----:B------:R-:W-:Y:S01]  /*1de40*/  @P0 SHF.R.U32.HI R0, RZ, c[0x0][0x4f0], R6 ;  /* 0x00013c00ff000a19 */ /* 0x000fe20000011606 */
[C---:B------:R-:W-:Y:S02]  /*1de50*/  IMAD R8, R16.reuse, c[0x0][0x3f4], R5 ;  /* 0x0000fd0010087a24 */ /* 0x040fe400078e0205 */
[----:B------:R-:W-:Y:S01]  /*1de60*/  IMAD.WIDE.U32 R2, R16, c[0x0][0x3f0], R2 ;  /* 0x0000fc0010027a25 */ /* 0x000fe200078e0002 */
[----:B------:R-:W-:Y:S02]  /*1de70*/  SHF.R.S32.HI R6, RZ, 0x1f, R0 ;  /* 0x0000001fff067819 */ /* 0x000fe40000011400 */
[----:B------:R-:W-:Y:S01]  /*1de80*/  IADD3 R5, -R0, RZ, RZ ;  /* 0x000000ff00057210 */ /* 0x000fe20007ffe1ff */
[----:B------:R-:W-:Y:S02]  /*1de90*/  IMAD.IADD R3, R3, 0x1, R8 ;  /* 0x0000000103037824 */ /* 0x000fe400078e0208 */
[----:B------:R-:W-:-:S02]  /*1dea0*/  IMAD R6, R6, c[0x0][0x3e0], RZ ;  /* 0x0000f80006067a24 */ /* 0x000fc400078e02ff */
        /* <DEDUP_REMOVED lines=13> */
.L_x_1321:
[----:B------:R-:W-:Y:S05]  /*1df80*/  BRA.DIV ~URZ, `(.L_x_1273) ;  /* 0x00001f427f007947 */ /* 0x000fea000b800000 */
[----:B------:R3:W4:Y:S02]  /*1df90*/  SHFL.IDX PT, R0, R10, RZ, 0x181f ;  /* 0x00181fff0a007589 */ /* 0x00072400000e0000 */
.L_x_1322:
        /* <DEDUP_REMOVED lines=12> */
.L_x_1275:
[----:B------:R-:W-:Y:S05]  /*1e060*/  BSYNC B0 ;  /* 0x0000000000007941 */ /* 0x000fea0003800000 */
.L_x_1274:
[----:B------:R-:W-:Y:S05]  /*1e070*/  BRA.DIV ~URZ, `(.L_x_1276) ;  /* 0x00001eb27f007947 */ /* 0x000fea000b800000 */
[----:B--2---:R2:W1:Y:S04]  /*1e080*/  SHFL.IDX PT, R11, R6, 0x1, 0x181f ;  /* 0x00381f00060b7f89 */ /* 0x00446800000e0000 */
[----:B----4-:R2:W4:Y:S02]  /*1e090*/  SHFL.IDX PT, R0, R10, 0x1, 0x181f ;  /* 0x00381f000a007f89 */ /* 0x01052400000e0000 */
.L_x_1323:
        /* <DEDUP_REMOVED lines=12> */
.L_x_1278:
[----:B------:R-:W-:Y:S05]  /*1e160*/  BSYNC B0 ;  /* 0x0000000000007941 */ /* 0x000fea0003800000 */
.L_x_1277:
[----:B------:R-:W-:Y:S05]  /*1e170*/  BRA.DIV ~URZ, `(.L_x_1279) ;  /* 0x00001e727f007947 */ /* 0x000fea000b800000 */
[----:B-1----:R1:W2:Y:S02]  /*1e180*/  SHFL.IDX PT, R11, R6, 0x2, 0x181f ;  /* 0x00581f00060b7f89 */ /* 0x0022a400000e0000 */
.L_x_1324:
[----:B------:R-:W-:Y:S05]  /*1e190*/  BRA.DIV ~URZ, `(.L_x_1280) ;  /* 0x00001ec27f007947 */ /* 0x000fea000b800000 */
[----:B----4-:R4:W1:Y:S02]  /*1e1a0*/  SHFL.IDX PT, R0, R10, 0x2, 0x181f ;  /* 0x00581f000a007f89 */ /* 0x01086400000e0000 */
.L_x_1325:
        /* <DEDUP_REMOVED lines=12> */
.L_x_1282:
[----:B------:R-:W-:Y:S05]  /*1e270*/  BSYNC B0 ;  /* 0x0000000000007941 */ /* 0x000fea0003800000 */
.L_x_1281:
[----:B------:R-:W-:Y:S05]  /*1e280*/  BRA.DIV ~URZ, `(.L_x_1283) ;  /* 0x00001e327f007947 */ /* 0x000fea000b800000 */
[----:B-12---:R-:W1:Y:S04]  /*1e290*/  SHFL.IDX PT, R6, R6, 0x3, 0x181f ;  /* 0x00781f0006067f89 */ /* 0x006e6800000e0000 */
[----:B------:R2:W3:Y:S02]  /*1e2a0*/  SHFL.IDX PT, R0, R10, 0x3, 0x181f ;  /* 0x00781f000a007f89 */ /* 0x0004e400000e0000 */
.L_x_1326:
        /* <DEDUP_REMOVED lines=11> */
.L_x_1263:
[----:B------:R-:W-:Y:S05]  /*1e360*/  BSYNC B1 ;  /* 0x0000000000017941 */ /* 0x000fea0003800000 */
.L_x_1247:
        /* <DEDUP_REMOVED lines=15> */
.L_x_1327:
[----:B------:R-:W-:Y:S05]  /*1e460*/  BRA.DIV ~URZ, `(.L_x_1286) ;  /* 0x00001d827f007947 */ /* 0x000fea000b800000 */
[----:B------:R3:W4:Y:S02]  /*1e470*/  SHFL.IDX PT, R8, R67, 0x1, 0x1f ;  /* 0x00201f0043087f89 */ /* 0x00072400000e0000 */
.L_x_1328:
        /* <DEDUP_REMOVED lines=19> */
.L_x_1329:
        /* <DEDUP_REMOVED lines=16> */
.L_x_1330:
[----:B---3--:R-:W-:Y:S01]  /*1e6b0*/  IMAD R0, R0, c[0x0][0x538], RZ ;  /* 0x00014e0000007a24 */ /* 0x008fe200078e02ff */
[----:B------:R-:W-:Y:S04]  /*1e6c0*/  BSSY B1, `(.L_x_1289) ;  /* 0x00000cf000017945 */ /* 0x000fe80003800000 */
[----:B----4-:R-:W-:-:S04]  /*1e6d0*/  IADD3 R8, R0, R8, RZ ;  /* 0x0000000800087210 */ /* 0x010fc80007ffe0ff */
[----:B--2---:R-:W-:-:S13]  /*1e6e0*/  ISETP.GT.AND P0, PT, R8, R9, PT ;  /* 0x000000090800720c */ /* 0x004fda0003f04270 */
[----:B------:R-:W-:Y:S05]  /*1e6f0*/  @P0 BRA `(.L_x_1290) ;  /* 0x0000025000000947 */ /* 0x000fea0003800000 */
.L_x_1294:
        /* <DEDUP_REMOVED lines=17> */
.L_x_1331:
        /* <DEDUP_REMOVED lines=16> */
.L_x_1332:
[----:B--2---:R-:W-:-:S05]  /*1e910*/  IMAD R0, R0, c[0x0][0x538], RZ ;  /* 0x00014e0000007a24 */ /* 0x004fca00078e02ff */
[----:B------:R-:W-:-:S04]  /*1e920*/  IADD3 R8, R0, R8, RZ ;  /* 0x0000000800087210 */ /* 0x000fc80007ffe0ff */
[----:B------:R-:W-:-:S13]  /*1e930*/  ISETP.GT.AND P0, PT, R8, R9, PT ;  /* 0x000000090800720c */ /* 0x000fda0003f04270 */
[----:B-1----:R-:W-:Y:S05]  /*1e940*/  @!P0 BRA `(.L_x_1294) ;  /* 0xfffffdb000008947 */ /* 0x002fea000383ffff */
.L_x_1290:
[----:B------:R-:W-:-:S05]  /*1e950*/  IADD3 R11, -R0, R8, RZ ;  /* 0x00000008000b7210 */ /* 0x000fca0007ffe1ff */
[----:B------:R-:W-:-:S05]  /*1e960*/  IMAD R0, R4, c[0x0][0x538], R11 ;  /* 0x00014e0004007a24 */ /* 0x000fca00078e020b */
[----:B------:R-:W-:Y:S01]  /*1e970*/  ISETP.GT.AND P0, PT, R0, R9, PT ;  /* 0x000000090000720c */ /* 0x000fe20003f04270 */
[----:B------:R-:W-:-:S12]  /*1e980*/  BRA.DIV ~URZ, `(.L_x_1295) ;  /* 0x00001ca27f007947 */ /* 0x000fd8000b800000 */
[----:B------:R-:W-:-:S03]  /*1e990*/  VOTE.ANY R10, PT, !P0 ;  /* 0x00000000000a7806 */ /* 0x000fc600040e0100 */
.L_x_1333:
[----:B------:R-:W2:Y:S01]  /*1e9a0*/  LDL.LU R0, [R1+0x54] ;  /* 0x0000540001007983 */ /* 0x000ea20000300800 */
[----:B------:R-:W2:Y:S02]  /*1e9b0*/  POPC R8, R10 ;  /* 0x0000000a00087309 */ /* 0x000ea40000000000 */
[----:B--2---:R-:W-:-:S05]  /*1e9c0*/  IADD3 R0, R8, R0, RZ ;  /* 0x0000000008007210 */ /* 0x004fca0007ffe0ff */
[----:B------:R2:W-:Y:S01]  /*1e9d0*/  STL [R1+0x54], R0 ;  /* 0x0000540001007387 */ /* 0x0005e20000100800 */
[----:B------:R-:W-:Y:S05]  /*1e9e0*/  BRA.DIV ~URZ, `(.L_x_1296) ;  /* 0x00001c927f007947 */ /* 0x000fea000b800000 */
[----:B------:R3:W4:Y:S04]  /*1e9f0*/  SHFL.IDX PT, R12, R6, R8, 0x1f ;  /* 0x00001f08060c7589 */ /* 0x00072800000e0000 */
[----:B------:R3:W1:Y:S02]  /*1ea00*/  SHFL.IDX PT, R7, R7, R8, 0x1f ;  /* 0x00001f0807077589 */ /* 0x00066400000e0000 */
.L_x_1334:
[----:B------:R-:W-:Y:S01]  /*1ea10*/  ISETP.NE.AND P0, PT, R10, RZ, PT ;  /* 0x000000ff0a00720c */ /* 0x000fe20003f05270 */
[----:B------:R-:W-:-:S12]  /*1ea20*/  BSSY B0, `(.L_x_1297) ;  /* 0x0000005000007945 */ /* 0x000fd80003800000 */
[----:B------:R-:W-:Y:S05]  /*1ea30*/  @!P0 BRA `(.L_x_1298) ;  /* 0x0000003000008947 */ /* 0x000fea0003800000 */
[----:B------:R-:W-:Y:S01]  /*1ea40*/  IADD3 R3, R8, -0x1, RZ ;  /* 0xffffffff08037810 */ /* 0x000fe20007ffe0ff */
[----:B------:R-:W-:Y:S05]  /*1ea50*/  BRA.DIV ~URZ, `(.L_x_1299) ;  /* 0x00001cf27f007947 */ /* 0x000fea000b800000 */
[----:B------:R2:W3:Y:S02]  /*1ea60*/  SHFL.IDX PT, R13, R4, R3, 0x1f ;  /* 0x00001f03040d7589 */ /* 0x0004e400000e0000 */
.L_x_1298:
[----:B------:R-:W-:Y:S05]  /*1ea70*/  BSYNC B0 ;  /* 0x0000000000007941 */ /* 0x000fea0003800000 */
.L_x_1297:
        /* <DEDUP_REMOVED lines=69> */
.L_x_1301:
        /* <DEDUP_REMOVED lines=36> */
[----:B------:R-:W-:Y:S01]  /*1f110*/  IMNMX R2, R4, R2, PT ;  /* 0x0000000204027217 */ /* 0x000fe20003800200 */
[----:B------:R-:W-:-:S03]  /*1f120*/  IMAD.MOV.U32 R4, RZ, RZ, RZ ;  /* 0x000000ffff047224 */ /* 0x000fc600078e00ff */
[-C--:B------:R-:W-:Y:S02]  /*1f130*/  IABS R3, R2.reuse ;  /* 0x0000000200037213 */ /* 0x080fe40000000000 */
[----:B------:R-:W-:-:S03]  /*1f140*/  IABS R8, R2 ;  /* 0x0000000200087213 */ /* 0x000fc60000000000 */
[----:B------:R-:W-:-:S04]  /*1f150*/  IMAD.MOV.U32 R6, RZ, RZ, R3 ;  /* 0x000000ffff067224 */ /* 0x000fc800078e0003 */
[----:B------:R-:W1:Y:S08]  /*1f160*/  I2F.RP R3, R6 ;  /* 0x0000000600037306 */ /* 0x000e700000209400 */
[----:B-1----:R-:W1:Y:S02]  /*1f170*/  MUFU.RCP R3, R3 ;  /* 0x0000000300037308 */ /* 0x002e640000001000 */
[----:B-1----:R-:W-:-:S06]  /*1f180*/  IADD3 R3, R3, 0xffffffe, RZ ;  /* 0x0ffffffe03037810 */ /* 0x002fcc0007ffe0ff */
[----:B------:R-:W1:Y:S02]  /*1f190*/  F2I.FTZ.U32.TRUNC.NTZ R5, R3 ;  /* 0x0000000300057305 */ /* 0x000e64000021f000 */
[----:B-1----:R-:W-:-:S05]  /*1f1a0*/  IMAD.MOV R3, RZ, RZ, -R5 ;  /* 0x000000ffff037224 */ /* 0x002fca00078e0a05 */
[----:B------:R-:W-:Y:S02]  /*1f1b0*/  MOV R0, R3 ;  /* 0x0000000300007202 */ /* 0x000fe40000000f00 */
[----:B------:R-:W-:-:S03]  /*1f1c0*/  IABS R3, R7 ;  /* 0x0000000700037213 */ /* 0x000fc60000000000 */
[----:B------:R-:W-:-:S04]  /*1f1d0*/  IMAD R0, R0, R6, RZ ;  /* 0x0000000600007224 */ /* 0x000fc800078e02ff */
        /* <DEDUP_REMOVED lines=19> */
.L_x_1302:
[----:B------:R-:W-:Y:S05]  /*1f310*/  BSYNC B0 ;  /* 0x0000000000007941 */ /* 0x000fea0003800000 */
.L_x_1300:
[----:B------:R-:W-:-:S04]  /*1f320*/  LOP3.LUT R0, RZ, R0, RZ, 0x33, !PT ;  /* 0x00000000ff007212 */ /* 0x000fc800078e33ff */
[----:B------:R-:W-:-:S05]  /*1f330*/  IADD3 R0, R0, R12, RZ ;  /* 0x0000000c00007210 */ /* 0x000fca0007ffe0ff */
[----:B------:R2:W-:Y:S01]  /*1f340*/  STL [R1+0x4c], R0 ;  /* 0x00004c0001007387 */ /* 0x0005e20000100800 */
[----:B------:R-:W-:Y:S05]  /*1f350*/  BRA `(.L_x_1303) ;  /* 0x0000005000007947 */ /* 0x000fea0003800000 */
.L_x_1291:
[----:B------:R-:W-:Y:S01]  /*1f360*/  MOV R0, c[0x0][0x53c] ;  /* 0x00014f0000007a02 */ /* 0x000fe20000000f00 */
[----:B------:R2:W-:Y:S04]  /*1f370*/  STL [R1+0x48], R9 ;  /* 0x0000480901007387 */ /* 0x0005e80000100800 */
[----:B------:R2:W-:Y:S04]  /*1f380*/  STL [R1+0x4c], RZ ;  /* 0x00004cff01007387 */ /* 0x0005e80000100800 */
[----:B------:R2:W-:Y:S04]  /*1f390*/  STL [R1+0x50], RZ ;  /* 0x000050ff01007387 */ /* 0x0005e80000100800 */
[----:B------:R2:W-:Y:S02]  /*1f3a0*/  STL [R1+0x54], R0 ;  /* 0x0000540001007387 */ /* 0x0005e40000100800 */
.L_x_1303:
[----:B------:R-:W-:Y:S05]  /*1f3b0*/  BSYNC B1 ;  /* 0x0000000000017941 */ /* 0x000fea0003800000 */
.L_x_1289:
        /* <DEDUP_REMOVED lines=9> */
.L_x_1284:
[----:B--2---:R-:W2:Y:S02]  /*1f450*/  LDL R0, [R1+0x54] ;  /* 0x0000540001007983 */ /* 0x004ea40000100800 */
[----:B--2---:R-:W-:-:S13]  /*1f460*/  ISETP.GE.AND P0, PT, R0, c[0x0][0x53c], PT ;  /* 0x00014f0000007a0c */ /* 0x004fda0003f06270 */
[----:B-1----:R-:W-:Y:S01]  /*1f470*/  @P0 CALL.REL.NOINC `(.L_x_1304) ;  /* 0x0000001000000944 */ /* 0x002fe20003c00000 */
[----:B------:R-:W-:Y:S05]  /*1f480*/  BRA `(.L_x_1305) ;  /* 0xfffe231000007947 */ /* 0x000fea000383ffff */
.L_x_1304:
[----:B------:R-:W-:Y:S05]  /*1f490*/  EXIT ;  /* 0x000000000000794d */ /* 0x000fea0003800000 */
.L_x_1125:
[----:B------:R-:W-:Y:S01]  /*1f4a0*/  IMAD.MOV.U32 R0, RZ, RZ, R5 ;  /* 0x000000ffff007224 */ /* 0x000fe200078e0005 */
[----:B------:R-:W-:Y:S02]  /*1f4b0*/  MOV R2, 0x1 ;  /* 0x0000000100027802 */ /* 0x000fe40000000f00 */
[----:B------:R-:W-:Y:S02]  /*1f4c0*/  MOV R3, 0x1f4e0 ;  /* 0x0001f4e000037802 */ /* 0x000fe40000000f00 */
[----:B------:R-:W-:Y:S05]  /*1f4d0*/  CALL.REL.NOINC `($__internal_26_$__cuda_sm70_shflsync_up_p) ;  /* 0x0000136000007944 */ /* 0x000fea0003c00000 */
[----:B------:R-:W-:Y:S01]  /*1f4e0*/  MOV R0, R4 ;  /* 0x0000000400007202 */ /* 0x000fe20000000f00 */
[----:B------:R-:W-:Y:S05]  /*1f4f0*/  BRA `(.L_x_1306) ;  /* 0xfffe0f6000007947 */ /* 0x000fea000383ffff */
.L_x_1126:
[----:B------:R-:W-:Y:S01]  /*1f500*/  IMAD.MOV.U32 R0, RZ, RZ, R5 ;  /* 0x000000ffff007224 */ /* 0x000fe200078e0005 */
[----:B------:R-:W-:Y:S02]  /*1f510*/  MOV R2, 0x2 ;  /* 0x0000000200027802 */ /* 0x000fe40000000f00 */
[----:B------:R-:W-:Y:S02]  /*1f520*/  MOV R3, 0x1f540 ;  /* 0x0001f54000037802 */ /* 0x000fe40000000f00 */
[----:B------:R-:W-:Y:S05]  /*1f530*/  CALL.REL.NOINC `($__internal_26_$__cuda_sm70_shflsync_up_p) ;  /* 0x0000130000007944 */ /* 0x000fea0003c00000 */
[----:B------:R-:W-:Y:S01]  /*1f540*/  SEL R0, R4, RZ, P4 ;  /* 0x000000ff04007207 */ /* 0x000fe20002000000 */
[----:B------:R-:W-:Y:S01]  /*1f550*/  IMAD.MOV.U32 R2, RZ, RZ, 0x4 ;  /* 0x00000004ff027424 */ /* 0x000fe200078e00ff */
[----:B------:R-:W-:-:S03]  /*1f560*/  MOV R3, 0x1f590 ;  /* 0x0001f59000037802 */ /* 0x000fc60000000f00 */
[----:B------:R-:W-:Y:S02]  /*1f570*/  IMAD.IADD R0, R5, 0x1, R0 ;  /* 0x0000000105007824 */ /* 0x000fe400078e0200 */
        /* <DEDUP_REMOVED lines=14> */
[----:B------:R-:W-:Y:S01]  /*1f660*/  IMAD.IADD R4, R0, 0x1, R4 ;  /* 0x0000000100047824 */ /* 0x000fe200078e0204 */
[----:B------:R-:W-:-:S03]  /*1f670*/  MOV R0, 0x1f ;  /* 0x0000001f00007802 */ /* 0x000fc60000000f00 */
[----:B------:R-:W-:Y:S02]  /*1f680*/  IMAD.MOV.U32 R5, RZ, RZ, R4 ;  /* 0x000000ffff057224 */ /* 0x000fe400078e0004 */
[----:B------:R-:W-:Y:S05]  /*1f690*/  CALL.REL.NOINC `($__internal_25_$__cuda_sm70_shflsync_idx_p) ;  /* 0x0000115000007944 */ /* 0x000fea0003c00000 */
[----:B------:R-:W-:Y:S05]  /*1f6a0*/  BRA `(.L_x_1307) ;  /* 0xfffe0eb000007947 */ /* 0x000fea000383ffff */
.L_x_1128:
[----:B------:R-:W-:Y:S02]  /*1f6b0*/  SEL R0, RZ, 0x1, P0 ;  /* 0x00000001ff007807 */ /* 0x000fe40000000000 */
[----:B------:R-:W-:Y:S02]  /*1f6c0*/  MOV R2, 0x1f6e0 ;  /* 0x0001f6e000027802 */ /* 0x000fe40000000f00 */
[----:B------:R-:W-:Y:S05]  /*1f6d0*/  CALL.REL.NOINC `($__internal_27_$__cuda_sm70_votesync_ballot) ;  /* 0x000011d000007944 */ /* 0x000fea0003c00000 */
[----:B------:R-:W-:Y:S01]  /*1f6e0*/  MOV R10, R0 ;  /* 0x00000000000a7202 */ /* 0x000fe20000000f00 */
[----:B------:R-:W-:Y:S05]  /*1f6f0*/  BRA `(.L_x_1308) ;  /* 0xfffe0ef000007947 */ /* 0x000fea000383ffff */
.L_x_1129:
[----:B------:R-:W-:Y:S01]  /*1f700*/  IMAD.MOV.U32 R5, RZ, RZ, R9 ;  /* 0x000000ffff057224 */ /* 0x000fe200078e0009 */
[----:B------:R-:W-:Y:S01]  /*1f710*/  MOV R3, R6 ;  /* 0x0000000600037202 */ /* 0x000fe20000000f00 */
[----:B-1----:R-:W-:Y:S01]  /*1f720*/  IMAD.MOV.U32 R0, RZ, RZ, 0x1f ;  /* 0x0000001fff007424 */ /* 0x002fe200078e00ff */
[----:B------:R-:W-:Y:S02]  /*1f730*/  MOV R2, 0x1f750 ;  /* 0x0001f75000027802 */ /* 0x000fe40000000f00 */
[----:B------:R-:W-:Y:S05]  /*1f740*/  CALL.REL.NOINC `($__internal_25_$__cuda_sm70_shflsync_idx_p) ;  /* 0x000010a000007944 */ /* 0x000fea0003c00000 */
[----:B------:R-:W-:Y:S01]  /*1f750*/  IMAD.MOV.U32 R12, RZ, RZ, R0 ;  /* 0x000000ffff0c7224 */ /* 0x000fe200078e0000 */
[----:B------:R-:W-:Y:S01]  /*1f760*/  MOV R5, R8 ;  /* 0x0000000800057202 */ /* 0x000fe20000000f00 */
[----:B------:R-:W-:Y:S01]  /*1f770*/  IMAD.MOV.U32 R7, RZ, RZ, RZ ;  /* 0x000000ffff077224 */ /* 0x000fe200078e00ff */
[----:B------:R-:W-:Y:S01]  /*1f780*/  MOV R3, R6 ;  /* 0x0000000600037202 */ /* 0x000fe20000000f00 */
[----:B------:R-:W-:Y:S01]  /*1f790*/  IMAD.MOV.U32 R0, RZ, RZ, 0x1f ;  /* 0x0000001fff007424 */ /* 0x000fe200078e00ff */
[----:B------:R-:W-:-:S02]  /*1f7a0*/  MOV R2, 0x1f7c0 ;  /* 0x0001f7c000027802 */ /* 0x000fc40000000f00 */
[----:B------:R-:W-:Y:S05]  /*1f7b0*/  CALL.REL.NOINC `($__internal_25_$__cuda_sm70_shflsync_idx_p) ;  /* 0x0000103000007944 */ /* 0x000fea0003c00000 */
[----:B------:R-:W-:Y:S01]  /*1f7c0*/  MOV R9, R0 ;  /* 0x0000000000097202 */ /* 0x000fe20000000f00 */
[----:B------:R-:W-:Y:S05]  /*1f7d0*/  BRA `(.L_x_1309) ;  /* 0xfffe0e8000007947 */ /* 0x000fea000383ffff */
.L_x_1132:
[----:B------:R-:W-:Y:S01]  /*1f7e0*/  IMAD.MOV.U32 R5, RZ, RZ, R4 ;  /* 0x000000ffff057224 */ /* 0x000fe200078e0004 */
[----:B-1----:R-:W-:-:S02]  /*1f7f0*/  MOV R0, 0x1f ;  /* 0x0000001f00007802 */ /* 0x002fc40000000f00 */
[----:B------:R-:W-:Y:S02]  /*1f800*/  MOV R2, 0x1f820 ;  /* 0x0001f82000027802 */ /* 0x000fe40000000f00 */
[----:B--234-:R-:W-:Y:S05]  /*1f810*/  CALL.REL.NOINC `($__internal_25_$__cuda_sm70_shflsync_idx_p) ;  /* 0x00000fd000007944 */ /* 0x01cfea0003c00000 */
[----:B------:R-:W-:Y:S01]  /*1f820*/  MOV R7, R0 ;  /* 0x0000000000077202 */ /* 0x000fe20000000f00 */
[----:B------:R-:W-:Y:S05]  /*1f830*/  BRA `(.L_x_1131) ;  /* 0xfffe0e8000007947 */ /* 0x000fea000383ffff */
.L_x_1243:
[----:B-1----:R1:W5:Y:S01]  /*1f840*/  LDL R2, [R1+0x34] ;  /* 0x0000340001027983 */ /* 0x0023620000100800 */
[----:B------:R-:W-:Y:S02]  /*1f850*/  MOV R5, 0x2 ;  /* 0x0000000200057802 */ /* 0x000fe40000000f00 */
[----:B------:R-:W-:Y:S02]  /*1f860*/  MOV R4, 0x1f880 ;  /* 0x0001f88000047802 */ /* 0x000fe40000000f00 */
[----:B-1---5:R-:W-:Y:S05]  /*1f870*/  CALL.REL.NOINC `($__internal_24_$__cuda_sm70_shflsync_bfly_p) ;  /* 0x00000f3000007944 */ /* 0x022fea0003c00000 */
[----:B------:R-:W-:Y:S01]  /*1f880*/  MOV R0, R2 ;  /* 0x0000000200007202 */ /* 0x000fe20000000f00 */
[----:B------:R-:W-:Y:S05]  /*1f890*/  BRA `(.L_x_1310) ;  /* 0xffffb77000007947 */ /* 0x000fea000383ffff */
.L_x_1244:
[----:B------:R-:W-:Y:S01]  /*1f8a0*/  IMAD.MOV.U32 R2, RZ, RZ, R0 ;  /* 0x000000ffff027224 */ /* 0x000fe200078e0000 */
[----:B------:R-:W-:Y:S02]  /*1f8b0*/  MOV R5, 0x1 ;  /* 0x0000000100057802 */ /* 0x000fe40000000f00 */
[----:B------:R-:W-:Y:S02]  /*1f8c0*/  MOV R4, 0x1f8e0 ;  /* 0x0001f8e000047802 */ /* 0x000fe40000000f00 */
[----:B------:R-:W-:Y:S05]  /*1f8d0*/  CALL.REL.NOINC `($__internal_24_$__cuda_sm70_shflsync_bfly_p) ;  /* 0x00000ed000007944 */ /* 0x000fea0003c00000 */
[----:B------:R-:W-:Y:S02]  /*1f8e0*/  FADD.FTZ R0, R0, R2 ;  /* 0x0000000200007221 */ /* 0x000fe40000010000 */
[----:B------:R1:W5:Y:S01]  /*1f8f0*/  LDL R2, [R1+0x38] ;  /* 0x0000380001027983 */ /* 0x0003620000100800 */
[----:B------:R-:W-:-:S02]  /*1f900*/  MOV R5, 0x2 ;  /* 0x0000000200057802 */ /* 0x000fc40000000f00 */
[----:B------:R-:W-:Y:S02]  /*1f910*/  MOV R4, 0x1f930 ;  /* 0x0001f93000047802 */ /* 0x000fe40000000f00 */
[----:B-1---5:R-:W-:Y:S05]  /*1f920*/  CALL.REL.NOINC `($__internal_24_$__cuda_sm70_shflsync_bfly_p) ;  /* 0x00000e8000007944 */ /* 0x022fea0003c00000 */
[----:B------:R-:W2:Y:S01]  /*1f930*/  LDL.LU R3, [R1+0x38] ;  /* 0x0000380001037983 */ /* 0x000ea20000300800 */
[----:B------:R-:W-:Y:S02]  /*1f940*/  MOV R5, 0x1 ;  /* 0x0000000100057802 */ /* 0x000fe40000000f00 */
[----:B------:R-:W-:Y:S01]  /*1f950*/  MOV R4, 0x1f990 ;  /* 0x0001f99000047802 */ /* 0x000fe20000000f00 */
[----:B--2---:R-:W-:-:S05]  /*1f960*/  FADD.FTZ R3, R3, R2 ;  /* 0x0000000203037221 */ /* 0x004fca0000010000 */
[----:B------:R-:W-:Y:S02]  /*1f970*/  MOV R2, R3 ;  /* 0x0000000300027202 */ /* 0x000fe40000000f00 */
[----:B------:R-:W-:Y:S05]  /*1f980*/  CALL.REL.NOINC `($__internal_24_$__cuda_sm70_shflsync_bfly_p) ;  /* 0x00000e2000007944 */ /* 0x000fea0003c00000 */
[----:B------:R-:W-:Y:S01]  /*1f990*/  MOV R4, R2 ;  /* 0x0000000200047202 */ /* 0x000fe20000000f00 */
[----:B------:R-:W-:Y:S05]  /*1f9a0*/  BRA `(.L_x_1311) ;  /* 0xffffb6f000007947 */ /* 0x000fea000383ffff */
.L_x_1251:
[----:B-1234-:R-:W-:Y:S01]  /*1f9b0*/  IMAD.MOV.U32 R5, RZ, RZ, R8 ;  /* 0x000000ffff057224 */ /* 0x01efe200078e0008 */
[----:B------:R-:W-:Y:S01]  /*1f9c0*/  MOV R3, RZ ;  /* 0x000000ff00037202 */ /* 0x000fe20000000f00 */
[----:B------:R-:W-:Y:S01]  /*1f9d0*/  IMAD.MOV.U32 R0, RZ, RZ, 0x181f ;  /* 0x0000181fff007424 */ /* 0x000fe200078e00ff */
[----:B------:R-:W-:Y:S02]  /*1f9e0*/  MOV R2, 0x1fa00 ;  /* 0x0001fa0000027802 */ /* 0x000fe40000000f00 */
[----:B------:R-:W-:Y:S05]  /*1f9f0*/  CALL.REL.NOINC `($__internal_25_$__cuda_sm70_shflsync_idx_p) ;  /* 0x00000df000007944 */ /* 0x000fea0003c00000 */
[----:B------:R-:W-:Y:S01]  /*1fa00*/  MOV R10, R0 ;  /* 0x00000000000a7202 */ /* 0x000fe20000000f00 */
[----:B------:R-:W-:Y:S05]  /*1fa10*/  BRA `(.L_x_1312) ;  /* 0xffffccb000007947 */ /* 0x000fea000383ffff */
.L_x_1252:
[----:B------:R-:W-:Y:S01]  /*1fa20*/  IMAD.MOV.U32 R5, RZ, RZ, R9 ;  /* 0x000000ffff057224 */ /* 0x000fe200078e0009 */
[----:B------:R-:W-:Y:S01]  /*1fa30*/  MOV R3, RZ ;  /* 0x000000ff00037202 */ /* 0x000fe20000000f00 */
[----:B------:R-:W-:Y:S01]  /*1fa40*/  IMAD.MOV.U32 R0, RZ, RZ, 0x181f ;  /* 0x0000181fff007424 */ /* 0x000fe200078e00ff */
[----:B------:R-:W-:Y:S02]  /*1fa50*/  MOV R2, 0x1fa70 ;  /* 0x0001fa7000027802 */ /* 0x000fe40000000f00 */
[----:B-12---:R-:W-:Y:S05]  /*1fa60*/  CALL.REL.NOINC `($__internal_25_$__cuda_sm70_shflsync_idx_p) ;  /* 0x00000d8000007944 */ /* 0x006fea0003c00000 */
[----:B------:R-:W-:Y:S05]  /*1fa70*/  BRA `(.L_x_1313) ;  /* 0xffffcc7000007947 */ /* 0x000fea000383ffff */
.L_x_1255:
[----:B--2---:R-:W-:Y:S01]  /*1fa80*/  IMAD.MOV.U32 R5, RZ, RZ, R8 ;  /* 0x000000ffff057224 */ /* 0x004fe200078e0008 */
[----:B------:R-:W-:Y:S01]  /*1fa90*/  MOV R3, 0x1 ;  /* 0x0000000100037802 */ /* 0x000fe20000000f00 */
[----:B----4-:R-:W-:Y:S01]  /*1faa0*/  IMAD.MOV.U32 R0, RZ, RZ, 0x181f ;  /* 0x0000181fff007424 */ /* 0x010fe200078e00ff */
[----:B------:R-:W-:-:S02]  /*1fab0*/  MOV R2, 0x1fad0 ;  /* 0x0001fad000027802 */ /* 0x000fc40000000f00 */
[----:B-1-3--:R-:W-:Y:S05]  /*1fac0*/  CALL.REL.NOINC `($__internal_25_$__cuda_sm70_shflsync_idx_p) ;  /* 0x00000d2000007944 */ /* 0x00afea0003c00000 */
[----:B------:R-:W-:Y:S01]  /*1fad0*/  IMAD.MOV.U32 R10, RZ, RZ, R0 ;  /* 0x000000ffff0a7224 */ /* 0x000fe200078e0000 */
[----:B------:R-:W-:Y:S01]  /*1fae0*/  MOV R3, 0x1 ;  /* 0x0000000100037802 */ /* 0x000fe20000000f00 */
[----:B------:R-:W-:Y:S01]  /*1faf0*/  IMAD.MOV.U32 R5, RZ, RZ, R9 ;  /* 0x000000ffff057224 */ /* 0x000fe200078e0009 */
[----:B------:R-:W-:-:S02]  /*1fb00*/  MOV R0, 0x181f ;  /* 0x0000181f00007802 */ /* 0x000fc40000000f00 */
[----:B------:R-:W-:Y:S02]  /*1fb10*/  MOV R2, 0x1fb30 ;  /* 0x0001fb3000027802 */ /* 0x000fe40000000f00 */
[----:B------:R-:W-:Y:S05]  /*1fb20*/  CALL.REL.NOINC `($__internal_25_$__cuda_sm70_shflsync_idx_p) ;  /* 0x00000cc000007944 */ /* 0x000fea0003c00000 */
[----:B------:R-:W-:Y:S05]  /*1fb30*/  BRA `(.L_x_1314) ;  /* 0xffffcca000007947 */ /* 0x000fea000383ffff */
.L_x_1258:
[----:B-1----:R-:W-:Y:S01]  /*1fb40*/  IMAD.MOV.U32 R5, RZ, RZ, R8 ;  /* 0x000000ffff057224 */ /* 0x002fe200078e0008 */
[----:B------:R-:W-:Y:S01]  /*1fb50*/  MOV R3, 0x2 ;  /* 0x0000000200037802 */ /* 0x000fe20000000f00 */
[----:B----4-:R-:W-:Y:S01]  /*1fb60*/  IMAD.MOV.U32 R0, RZ, RZ, 0x181f ;  /* 0x0000181fff007424 */ /* 0x010fe200078e00ff */
[----:B------:R-:W-:Y:S02]  /*1fb70*/  MOV R2, 0x1fb90 ;  /* 0x0001fb9000027802 */ /* 0x000fe40000000f00 */
[----:B--23--:R-:W-:Y:S05]  /*1fb80*/  CALL.REL.NOINC `($__internal_25_$__cuda_sm70_shflsync_idx_p) ;  /* 0x00000c6000007944 */ /* 0x00cfea0003c00000 */
[----:B------:R-:W-:Y:S01]  /*1fb90*/  MOV R10, R0 ;  /* 0x00000000000a7202 */ /* 0x000fe20000000f00 */
[----:B------:R-:W-:Y:S05]  /*1fba0*/  BRA `(.L_x_1315) ;  /* 0xffffcd2000007947 */ /* 0x000fea000383ffff */
.L_x_1259:
[----:B------:R-:W-:Y:S01]  /*1fbb0*/  IMAD.MOV.U32 R5, RZ, RZ, R9 ;  /* 0x000000ffff057224 */ /* 0x000fe200078e0009 */
[----:B------:R-:W-:Y:S01]  /*1fbc0*/  MOV R3, 0x2 ;  /* 0x0000000200037802 */ /* 0x000fe20000000f00 */
[----:B----4-:R-:W-:Y:S01]  /*1fbd0*/  IMAD.MOV.U32 R0, RZ, RZ, 0x181f ;  /* 0x0000181fff007424 */ /* 0x010fe200078e00ff */
[----:B------:R-:W-:Y:S02]  /*1fbe0*/  MOV R2, 0x1fc00 ;  /* 0x0001fc0000027802 */ /* 0x000fe40000000f00 */
[----:B-123--:R-:W-:Y:S05]  /*1fbf0*/  CALL.REL.NOINC `($__internal_25_$__cuda_sm70_shflsync_idx_p) ;  /* 0x00000bf000007944 */ /* 0x00efea0003c00000 */
[----:B------:R-:W-:Y:S05]  /*1fc00*/  BRA `(.L_x_1316) ;  /* 0xffffcce000007947 */ /* 0x000fea000383ffff */
.L_x_1262:
[----:B-1----:R-:W-:Y:S01]  /*1fc10*/  IMAD.MOV.U32 R5, RZ, RZ, R8 ;  /* 0x000000ffff057224 */ /* 0x002fe200078e0008 */
[----:B------:R-:W-:Y:S01]  /*1fc20*/  MOV R3, 0x3 ;  /* 0x0000000300037802 */ /* 0x000fe20000000f00 */
[----:B------:R-:W-:Y:S01]  /*1fc30*/  IMAD.MOV.U32 R0, RZ, RZ, 0x181f ;  /* 0x0000181fff007424 */ /* 0x000fe200078e00ff */
[----:B------:R-:W-:-:S02]  /*1fc40*/  MOV R2, 0x1fc60 ;  /* 0x0001fc6000027802 */ /* 0x000fc40000000f00 */
[----:B--234-:R-:W-:Y:S05]  /*1fc50*/  CALL.REL.NOINC `($__internal_25_$__cuda_sm70_shflsync_idx_p) ;  /* 0x00000b9000007944 */ /* 0x01cfea0003c00000 */
[----:B------:R-:W-:Y:S01]  /*1fc60*/  IMAD.MOV.U32 R4, RZ, RZ, R0 ;  /* 0x000000ffff047224 */ /* 0x000fe200078e0000 */
[----:B------:R-:W-:Y:S01]  /*1fc70*/  MOV R3, 0x3 ;  /* 0x0000000300037802 */ /* 0x000fe20000000f00 */
[----:B------:R-:W-:Y:S01]  /*1fc80*/  IMAD.MOV.U32 R5, RZ, RZ, R9 ;  /* 0x000000ffff057224 */ /* 0x000fe200078e0009 */
[----:B------:R-:W-:-:S02]  /*1fc90*/  MOV R0, 0x181f ;  /* 0x0000181f00007802 */ /* 0x000fc40000000f00 */
[----:B------:R-:W-:Y:S02]  /*1fca0*/  MOV R2, 0x1fcc0 ;  /* 0x0001fcc000027802 */ /* 0x000fe40000000f00 */
[----:B------:R-:W-:Y:S05]  /*1fcb0*/  CALL.REL.NOINC `($__internal_25_$__cuda_sm70_shflsync_idx_p) ;  /* 0x00000b3000007944 */ /* 0x000fea0003c00000 */
[----:B------:R-:W-:Y:S05]  /*1fcc0*/  BRA `(.L_x_1317) ;  /* 0xffffcd2000007947 */ /* 0x000fea000383ffff */
.L_x_1264:
[----:B------:R-:W-:Y:S01]  /*1fcd0*/  IMAD.MOV.U32 R5, RZ, RZ, R14 ;  /* 0x000000ffff057224 */ /* 0x000fe200078e000e */
[----:B------:R-:W-:Y:S01]  /*1fce0*/  MOV R3, RZ ;  /* 0x000000ff00037202 */ /* 0x000fe20000000f00 */
[----:B------:R-:W-:Y:S01]  /*1fcf0*/  IMAD.MOV.U32 R0, RZ, RZ, 0x1c1f ;  /* 0x00001c1fff007424 */ /* 0x000fe200078e00ff */
[----:B------:R-:W-:Y:S02]  /*1fd00*/  MOV R2, 0x1fd20 ;  /* 0x0001fd2000027802 */ /* 0x000fe40000000f00 */
[----:B------:R-:W-:Y:S05]  /*1fd10*/  CALL.REL.NOINC `($__internal_25_$__cuda_sm70_shflsync_idx_p) ;  /* 0x00000ad000007944 */ /* 0x000fea0003c00000 */
[----:B------:R-:W-:Y:S01]  /*1fd20*/  MOV R4, R0 ;  /* 0x0000000000047202 */ /* 0x000fe20000000f00 */
[----:B------:R-:W-:Y:S05]  /*1fd30*/  BRA `(.L_x_1318) ;  /* 0xffffcfa000007947 */ /* 0x000fea000383ffff */
.L_x_1265:
[----:B------:R-:W-:Y:S01]  /*1fd40*/  IMAD.MOV.U32 R5, RZ, RZ, R28 ;  /* 0x000000ffff057224 */ /* 0x000fe200078e001c */
[----:B------:R-:W-:Y:S01]  /*1fd50*/  MOV R3, RZ ;  /* 0x000000ff00037202 */ /* 0x000fe20000000f00 */
[----:B------:R-:W-:Y:S01]  /*1fd60*/  IMAD.MOV.U32 R0, RZ, RZ, 0x1c1f ;  /* 0x00001c1fff007424 */ /* 0x000fe200078e00ff */
[----:B------:R-:W-:Y:S02]  /*1fd70*/  MOV R2, 0x1fd90 ;  /* 0x0001fd9000027802 */ /* 0x000fe40000000f00 */
[----:B-12---:R-:W-:Y:S05]  /*1fd80*/  CALL.REL.NOINC `($__internal_25_$__cuda_sm70_shflsync_idx_p) ;  /* 0x00000a6000007944 */ /* 0x006fea0003c00000 */
[----:B------:R-:W-:Y:S05]  /*1fd90*/  BRA `(.L_x_1319) ;  /* 0xffffcf6000007947 */ /* 0x000fea000383ffff */
.L_x_1268:
[----:B------:R-:W-:Y:S01]  /*1fda0*/  IMAD.MOV.U32 R5, RZ, RZ, R14 ;  /* 0x000000ffff057224 */ /* 0x000fe200078e000e */
[----:B----4-:R-:W-:Y:S01]  /*1fdb0*/  MOV R3, 0x1 ;  /* 0x0000000100037802 */ /* 0x010fe20000000f00 */
[----:B------:R-:W-:Y:S01]  /*1fdc0*/  IMAD.MOV.U32 R0, RZ, RZ, 0x1c1f ;  /* 0x00001c1fff007424 */ /* 0x000fe200078e00ff */
[----:B------:R-:W-:-:S02]  /*1fdd0*/  MOV R2, 0x1fdf0 ;  /* 0x0001fdf000027802 */ /* 0x000fc40000000f00 */
[----:B-123--:R-:W-:Y:S05]  /*1fde0*/  CALL.REL.NOINC `($__internal_25_$__cuda_sm70_shflsync_idx_p) ;  /* 0x00000a0000007944 */ /* 0x00efea0003c00000 */
[----:B------:R-:W-:Y:S01]  /*1fdf0*/  IMAD.MOV.U32 R4, RZ, RZ, R0 ;  /* 0x000000ffff047224 */ /* 0x000fe200078e0000 */
[----:B------:R-:W-:Y:S01]  /*1fe00*/  MOV R3, 0x1 ;  /* 0x0000000100037802 */ /* 0x000fe20000000f00 */
[----:B------:R-:W-:Y:S01]  /*1fe10*/  IMAD.MOV.U32 R5, RZ, RZ, R28 ;  /* 0x000000ffff057224 */ /* 0x000fe200078e001c */
[----:B------:R-:W-:-:S02]  /*1fe20*/  MOV R0, 0x1c1f ;  /* 0x00001c1f00007802 */ /* 0x000fc40000000f00 */
[----:B------:R-:W-:Y:S02]  /*1fe30*/  MOV R2, 0x1fe50 ;  /* 0x0001fe5000027802 */ /* 0x000fe40000000f00 */
[----:B------:R-:W-:Y:S05]  /*1fe40*/  CALL.REL.NOINC `($__internal_25_$__cuda_sm70_shflsync_idx_p) ;  /* 0x000009a000007944 */ /* 0x000fea0003c00000 */
[----:B------:R-:W-:Y:S05]  /*1fe50*/  BRA `(.L_x_1320) ;  /* 0xffffd50000007947 */ /* 0x000fea000383ffff */
.L_x_1272:
[----:B------:R-:W-:Y:S01]  /*1fe60*/  IMAD.MOV.U32 R5, RZ, RZ, R6 ;  /* 0x000000ffff057224 */ /* 0x000fe200078e0006 */
[----:B------:R-:W-:Y:S01]  /*1fe70*/  MOV R3, RZ ;  /* 0x000000ff00037202 */ /* 0x000fe20000000f00 */
[----:B------:R-:W-:Y:S01]  /*1fe80*/  IMAD.MOV.U32 R0, RZ, RZ, 0x181f ;  /* 0x0000181fff007424 */ /* 0x000fe200078e00ff */
[----:B------:R-:W-:Y:S02]  /*1fe90*/  MOV R2, 0x1feb0 ;  /* 0x0001feb000027802 */ /* 0x000fe40000000f00 */
[----:B------:R-:W-:Y:S05]  /*1fea0*/  CALL.REL.NOINC `($__internal_25_$__cuda_sm70_shflsync_idx_p) ;  /* 0x0000094000007944 */ /* 0x000fea0003c00000 */
[----:B------:R-:W-:Y:S01]  /*1feb0*/  MOV R11, R0 ;  /* 0x00000000000b7202 */ /* 0x000fe20000000f00 */
[----:B------:R-:W-:Y:S05]  /*1fec0*/  BRA `(.L_x_1321) ;  /* 0xffffe0b000007947 */ /* 0x000fea000383ffff */
.L_x_1273:
[----:B------:R-:W-:Y:S01]  /*1fed0*/  IMAD.MOV.U32 R5, RZ, RZ, R10 ;  /* 0x000000ffff057224 */ /* 0x000fe200078e000a */
[----:B------:R-:W-:Y:S01]  /*1fee0*/  MOV R3, RZ ;  /* 0x000000ff00037202 */ /* 0x000fe20000000f00 */
[----:B------:R-:W-:Y:S01]  /*1fef0*/  IMAD.MOV.U32 R0, RZ, RZ, 0x181f ;  /* 0x0000181fff007424 */ /* 0x000fe200078e00ff */
[----:B------:R-:W-:Y:S02]  /*1ff00*/  MOV R2, 0x1ff20 ;  /* 0x0001ff2000027802 */ /* 0x000fe40000000f00 */
[----:B-12---:R-:W-:Y:S05]  /*1ff10*/  CALL.REL.NOINC `($__internal_25_$__cuda_sm70_shflsync_idx_p) ;  /* 0x000008d000007944 */ /* 0x006fea0003c00000 */
[----:B------:R-:W-:Y:S05]  /*1ff20*/  BRA `(.L_x_1322) ;  /* 0xffffe07000007947 */ /* 0x000fea000383ffff */
.L_x_1276:
        /* <DEDUP_REMOVED lines=12> */
.L_x_1279:
[----:B-1----:R-:W-:Y:S01]  /*1fff0*/  IMAD.MOV.U32 R5, RZ, RZ, R6 ;  /* 0x000000ffff057224 */ /* 0x002fe200078e0006 */
[----:B------:R-:W-:Y:S01]  /*20000*/  MOV R3, 0x2 ;  /* 0x0000000200037802 */ /* 0x000fe20000000f00 */
[----:B----4-:R-:W-:Y:S01]  /*20010*/  IMAD.MOV.U32 R0, RZ, RZ, 0x181f ;  /* 0x0000181fff007424 */ /* 0x010fe200078e00ff */
[----:B------:R-:W-:Y:S02]  /*20020*/  MOV R2, 0x20040 ;  /* 0x0002004000027802 */ /* 0x000fe40000000f00 */
[----:B--23--:R-:W-:Y:S05]  /*20030*/  CALL.REL.NOINC `($__internal_25_$__cuda_sm70_shflsync_idx_p) ;  /* 0x000007b000007944 */ /* 0x00cfea0003c00000 */
[----:B------:R-:W-:Y:S01]  /*20040*/  MOV R11, R0 ;  /* 0x00000000000b7202 */ /* 0x000fe20000000f00 */
[----:B------:R-:W-:Y:S05]  /*20050*/  BRA `(.L_x_1324) ;  /* 0xffffe13000007947 */ /* 0x000fea000383ffff */
.L_x_1280:
[----:B------:R-:W-:Y:S01]  /*20060*/  IMAD.MOV.U32 R5, RZ, RZ, R10 ;  /* 0x000000ffff057224 */ /* 0x000fe200078e000a */
[----:B------:R-:W-:Y:S01]  /*20070*/  MOV R3, 0x2 ;  /* 0x0000000200037802 */ /* 0x000fe20000000f00 */
[----:B----4-:R-:W-:Y:S01]  /*20080*/  IMAD.MOV.U32 R0, RZ, RZ, 0x181f ;  /* 0x0000181fff007424 */ /* 0x010fe200078e00ff */
[----:B------:R-:W-:Y:S02]  /*20090*/  MOV R2, 0x200b0 ;  /* 0x000200b000027802 */ /* 0x000fe40000000f00 */
[----:B-123--:R-:W-:Y:S05]  /*200a0*/  CALL.REL.NOINC `($__internal_25_$__cuda_sm70_shflsync_idx_p) ;  /* 0x0000074000007944 */ /* 0x00efea0003c00000 */
[----:B------:R-:W-:Y:S05]  /*200b0*/  BRA `(.L_x_1325) ;  /* 0xffffe0f000007947 */ /* 0x000fea000383ffff */
.L_x_1283:
        /* <DEDUP_REMOVED lines=12> */
.L_x_1285:
[----:B------:R-:W-:Y:S01]  /*20180*/  IMAD.MOV.U32 R5, RZ, RZ, R67 ;  /* 0x000000ffff057224 */ /* 0x000fe200078e0043 */
[----:B------:R-:W-:Y:S01]  /*20190*/  MOV R3, RZ ;  /* 0x000000ff00037202 */ /* 0x000fe20000000f00 */
[----:B------:R-:W-:Y:S01]  /*201a0*/  IMAD.MOV.U32 R0, RZ, RZ, 0x1f ;  /* 0x0000001fff007424 */ /* 0x000fe200078e00ff */
[----:B------:R-:W-:Y:S02]  /*201b0*/  MOV R2, 0x201d0 ;  /* 0x000201d000027802 */ /* 0x000fe40000000f00 */
[----:B------:R-:W-:Y:S05]  /*201c0*/  CALL.REL.NOINC `($__internal_25_$__cuda_sm70_shflsync_idx_p) ;  /* 0x0000062000007944 */ /* 0x000fea0003c00000 */
[----:B------:R-:W-:Y:S01]  /*201d0*/  MOV R9, R0 ;  /* 0x0000000000097202 */ /* 0x000fe20000000f00 */
[----:B------:R-:W-:Y:S05]  /*201e0*/  BRA `(.L_x_1327) ;  /* 0xffffe27000007947 */ /* 0x000fea000383ffff */
.L_x_1286:
[----:B------:R-:W-:Y:S01]  /*201f0*/  IMAD.MOV.U32 R5, RZ, RZ, R67 ;  /* 0x000000ffff057224 */ /* 0x000fe200078e0043 */
[----:B------:R-:W-:Y:S01]  /*20200*/  MOV R3, 0x1 ;  /* 0x0000000100037802 */ /* 0x000fe20000000f00 */
[----:B------:R-:W-:Y:S01]  /*20210*/  IMAD.MOV.U32 R0, RZ, RZ, 0x1f ;  /* 0x0000001fff007424 */ /* 0x000fe200078e00ff */
[----:B------:R-:W-:Y:S02]  /*20220*/  MOV R2, 0x20240 ;  /* 0x0002024000027802 */ /* 0x000fe40000000f00 */
[----:B-12---:R-:W-:Y:S05]  /*20230*/  CALL.REL.NOINC `($__internal_25_$__cuda_sm70_shflsync_idx_p) ;  /* 0x000005b000007944 */ /* 0x006fea0003c00000 */
[----:B------:R-:W-:Y:S01]  /*20240*/  MOV R8, R0 ;  /* 0x0000000000087202 */ /* 0x000fe20000000f00 */
[----:B------:R-:W-:Y:S05]  /*20250*/  BRA `(.L_x_1328) ;  /* 0xffffe22000007947 */ /* 0x000fea000383ffff */
.L_x_1287:
[----:B------:R-:W-:Y:S02]  /*20260*/  MOV R2, 0x1 ;  /* 0x0000000100027802 */ /* 0x000fe40000000f00 */
[----:B------:R-:W-:-:S02]  /*20270*/  MOV R3, 0x20290 ;  /* 0x0002029000037802 */ /* 0x000fc40000000f00 */
[----:B-1234-:R-:W-:Y:S05]  /*20280*/  CALL.REL.NOINC `($__internal_26_$__cuda_sm70_shflsync_up_p) ;  /* 0x000005b000007944 */ /* 0x01efea0003c00000 */
[----:B------:R-:W-:Y:S05]  /*20290*/  BRA `(.L_x_1329) ;  /* 0xffffe31000007947 */ /* 0x000fea000383ffff */
.L_x_1288:
[----:B------:R-:W-:Y:S02]  /*202a0*/  MOV R2, 0x2 ;  /* 0x0000000200027802 */ /* 0x000fe40000000f00 */
[----:B------:R-:W-:-:S02]  /*202b0*/  MOV R3, 0x202d0 ;  /* 0x000202d000037802 */ /* 0x000fc40000000f00 */
[----:B--2-4-:R-:W-:Y:S05]  /*202c0*/  CALL.REL.NOINC `($__internal_26_$__cuda_sm70_shflsync_up_p) ;  /* 0x0000057000007944 */ /* 0x014fea0003c00000 */
[----:B------:R-:W-:Y:S01]  /*202d0*/  SEL R3, R4, RZ, P1 ;  /* 0x000000ff04037207 */ /* 0x000fe20000800000 */
[----:B------:R-:W-:-:S04]  /*202e0*/  IMAD.MOV.U32 R2, RZ, RZ, 0x4 ;  /* 0x00000004ff027424 */ /* 0x000fc800078e00ff */
[----:B------:R-:W-:Y:S01]  /*202f0*/  IMAD.IADD R0, R0, 0x1, R3 ;  /* 0x0000000100007824 */ /* 0x000fe200078e0203 */
        /* <DEDUP_REMOVED lines=20> */
.L_x_1292:
[----:B------:R-:W-:Y:S02]  /*20440*/  MOV R2, 0x1 ;  /* 0x0000000100027802 */ /* 0x000fe40000000f00 */
[----:B------:R-:W-:Y:S02]  /*20450*/  MOV R3, 0x20470 ;  /* 0x0002047000037802 */ /* 0x000fe40000000f00 */
[----:B------:R-:W-:Y:S05]  /*20460*/  CALL.REL.NOINC `($__internal_26_$__cuda_sm70_shflsync_up_p) ;  /* 0x000003d000007944 */ /* 0x000fea0003c00000 */
[----:B------:R-:W-:Y:S01]  /*20470*/  MOV R2, R4 ;  /* 0x0000000400027202 */ /* 0x000fe20000000f00 */
[----:B------:R-:W-:Y:S05]  /*20480*/  BRA `(.L_x_1331) ;  /* 0xffffe38000007947 */ /* 0x000fea000383ffff */
.L_x_1293:
        /* <DEDUP_REMOVED lines=26> */
.L_x_1295:
[----:B------:R-:W-:Y:S02]  /*20630*/  SEL R0, RZ, 0x1, P0 ;  /* 0x00000001ff007807 */ /* 0x000fe40000000000 */
[----:B------:R-:W-:Y:S02]  /*20640*/  MOV R2, 0x20660 ;  /* 0x0002066000027802 */ /* 0x000fe40000000f00 */
[----:B-1----:R-:W-:Y:S05]  /*20650*/  CALL.REL.NOINC `($__internal_27_$__cuda_sm70_votesync_ballot) ;  /* 0x0000025000007944 */ /* 0x002fea0003c00000 */
[----:B------:R-:W-:Y:S01]  /*20660*/  MOV R10, R0 ;  /* 0x00000000000a7202 */ /* 0x000fe20000000f00 */
[----:B------:R-:W-:Y:S05]  /*20670*/  BRA `(.L_x_1333) ;  /* 0xffffe32000007947 */ /* 0x000fea000383ffff */
.L_x_1296:
[----:B------:R-:W-:Y:S01]  /*20680*/  IMAD.MOV.U32 R5, RZ, RZ, R6 ;  /* 0x000000ffff057224 */ /* 0x000fe200078e0006 */
[----:B------:R-:W-:Y:S01]  /*20690*/  MOV R3, R8 ;  /* 0x0000000800037202 */ /* 0x000fe20000000f00 */
[----:B--2---:R-:W-:Y:S01]  /*206a0*/  IMAD.MOV.U32 R0, RZ, RZ, 0x1f ;  /* 0x0000001fff007424 */ /* 0x004fe200078e00ff */
[----:B------:R-:W-:Y:S02]  /*206b0*/  MOV R2, 0x206d0 ;  /* 0x000206d000027802 */ /* 0x000fe40000000f00 */
[----:B-1----:R-:W-:Y:S05]  /*206c0*/  CALL.REL.NOINC `($__internal_25_$__cuda_sm70_shflsync_idx_p) ;  /* 0x0000012000007944 */ /* 0x002fea0003c00000 */
[----:B------:R-:W-:Y:S01]  /*206d0*/  IMAD.MOV.U32 R12, RZ, RZ, R0 ;  /* 0x000000ffff0c7224 */ /* 0x000fe200078e0000 */
[----:B------:R-:W-:Y:S01]  /*206e0*/  MOV R3, R8 ;  /* 0x0000000800037202 */ /* 0x000fe20000000f00 */
[----:B------:R-:W-:Y:S01]  /*206f0*/  IMAD.MOV.U32 R5, RZ, RZ, R7 ;  /* 0x000000ffff057224 */ /* 0x000fe200078e0007 */
[----:B------:R-:W-:Y:S02]  /*20700*/  MOV R0, 0x1f ;  /* 0x0000001f00007802 */ /* 0x000fe40000000f00 */
[----:B------:R-:W-:-:S02]  /*20710*/  MOV R2, 0x20730 ;  /* 0x0002073000027802 */ /* 0x000fc40000000f00 */
[----:B------:R-:W-:Y:S05]  /*20720*/  CALL.REL.NOINC `($__internal_25_$__cuda_sm70_shflsync_idx_p) ;  /* 0x000000c000007944 */ /* 0x000fea0003c00000 */
[----:B------:R-:W-:Y:S01]  /*20730*/  MOV R7, R0 ;  /* 0x0000000000077202 */ /* 0x000fe20000000f00 */
[----:B------:R-:W-:Y:S05]  /*20740*/  BRA `(.L_x_1334) ;  /* 0xffffe2c000007947 */ /* 0x000fea000383ffff */
.L_x_1299:
[----:B------:R-:W-:Y:S01]  /*20750*/  IMAD.MOV.U32 R5, RZ, RZ, R4 ;  /* 0x000000ffff057224 */ /* 0x000fe200078e0004 */
[----:B--2---:R-:W-:-:S02]  /*20760*/  MOV R0, 0x1f ;  /* 0x0000001f00007802 */ /* 0x004fc40000000f00 */
[----:B------:R-:W-:Y:S02]  /*20770*/  MOV R2, 0x20790 ;  /* 0x0002079000027802 */ /* 0x000fe40000000f00 */
[----:B-1-34-:R-:W-:Y:S05]  /*20780*/  CALL.REL.NOINC `($__internal_25_$__cuda_sm70_shflsync_idx_p) ;  /* 0x0000006000007944 */ /* 0x01afea0003c00000 */
[----:B------:R-:W-:Y:S01]  /*20790*/  MOV R13, R0 ;  /* 0x00000000000d7202 */ /* 0x000fe20000000f00 */
[----:B------:R-:W-:Y:S05]  /*207a0*/  BRA `(.L_x_1298) ;  /* 0xffffe2c000007947 */ /* 0x000fea000383ffff */
        .weak           $__internal_24_$__cuda_sm70_shflsync_bfly_p
        .type           $__internal_24_$__cuda_sm70_shflsync_bfly_p,@function
        .size           $__internal_24_$__cuda_sm70_shflsync_bfly_p,($__internal_25_$__cuda_sm70_shflsync_idx_p - $__internal_24_$__cuda_sm70_shflsync_bfly_p)
$__internal_24_$__cuda_sm70_shflsync_bfly_p:
[----:B------:R-:W-:Y:S04]  /*207b0*/  WARPSYNC R6 ;  /* 0x0000000600007348 */ /* 0x000fe80003800000 */
[----:B------:R1:W2:Y:S02]  /*207c0*/  SHFL.BFLY PT, R2, R2, R5, R7 ;  /* 0x0c00000502027389 */ /* 0x0002a400000e0007 */
[----:B-1----:R-:W-:-:S04]  /*207d0*/  MOV R5, 0x0 ;  /* 0x0000000000057802 */ /* 0x002fc80000000f00 */
[----:B--2---:R-:W-:Y:S05]  /*207e0*/  RET.REL.NODEC R4 `(_ZN7cutlass13device_kernelIN5flash19enable_sm80_to_sm89INS1_16FlashAttnFwdSm80INS1_25CollectiveMainloopFwdSm80ILi8ELi1ELb1EN4cute5tupleIJNS5_1CILi128EEENS7_ILi112EEES8_EEELi128ENS_6half_tEfNS_4arch4Sm80ELb1ELb0ELb1ELb1ELb0ELb1ELb1ELb1EEENS1_21CollectiveEpilogueFwdINS6_IJS8_S8_S9_EEENS6_IJNS7_ILi1EEESH_SH_EEESB_SD_Li256ELb1ELb1ELb1ELb0EEENS1_36VarlenDynamicPersistentTileSchedulerILi128ELi112ELi256ELi256ELb1ELb1ELb0ELb1ELb1ELb1EEEEEEEEEvNT_6ParamsE) ;  /* 0xfffdf81004007950 */ /* 0x004fea0003c3ffff */
        .weak           $__internal_25_$__cuda_sm70_shflsync_idx_p
        .type           $__internal_25_$__cuda_sm70_shflsync_idx_p,@function
        .size           $__internal_25_$__cuda_sm70_shflsync_idx_p,($__internal_26_$__cuda_sm70_shflsync_up_p - $__internal_25_$__cuda_sm70_shflsync_idx_p)
$__internal_25_$__cuda_sm70_shflsync_idx_p:
[----:B------:R-:W-:-:S04]  /*207f0*/  MOV R111, 0xffffffff ;  /* 0xffffffff006f7802 */ /* 0x000fc80000000f00 */
[----:B------:R-:W-:Y:S04]  /*20800*/  WARPSYNC R111 ;  /* 0x0000006f00007348 */ /* 0x000fe80003800000 */
[----:B------:R1:W2:Y:S02]  /*20810*/  SHFL.IDX PT, R0, R5, R3, R0 ;  /* 0x0000000305007389 */ /* 0x0002a400000e0000 */
[----:B-1----:R-:W-:-:S04]  /*20820*/  MOV R3, 0x0 ;  /* 0x0000000000037802 */ /* 0x002fc80000000f00 */
[----:B--2---:R-:W-:Y:S05]  /*20830*/  RET.REL.NODEC R2 `(_ZN7cutlass13device_kernelIN5flash19enable_sm80_to_sm89INS1_16FlashAttnFwdSm80INS1_25CollectiveMainloopFwdSm80ILi8ELi1ELb1EN4cute5tupleIJNS5_1CILi128EEENS7_ILi112EEES8_EEELi128ENS_6half_tEfNS_4arch4Sm80ELb1ELb0ELb1ELb1ELb0ELb1ELb1ELb1EEENS1_21CollectiveEpilogueFwdINS6_IJS8_S8_S9_EEENS6_IJNS7_ILi1EEESH_SH_EEESB_SD_Li256ELb1ELb1ELb1ELb0EEENS1_36VarlenDynamicPersistentTileSchedulerILi128ELi112ELi256ELi256ELb1ELb1ELb0ELb1ELb1ELb1EEEEEEEEEvNT_6ParamsE) ;  /* 0xfffdf7c002007950 */ /* 0x004fea0003c3ffff */
        .weak           $__internal_26_$__cuda_sm70_shflsync_up_p
        .type           $__internal_26_$__cuda_sm70_shflsync_up_p,@function
        .size           $__internal_26_$__cuda_sm70_shflsync_up_p,($__internal_27_$__cuda_sm70_votesync_ballot - $__internal_26_$__cuda_sm70_shflsync_up_p)
$__internal_26_$__cuda_sm70_shflsync_up_p:
[----:B------:R-:W-:Y:S02]  /*20840*/  IMAD.MOV.U32 R4, RZ, RZ, RZ ;  /* 0x000000ffff047224 */ /* 0x000fe400078e00ff */
[----:B------:R-:W-:-:S04]  /*20850*/  IMAD.MOV.U32 R10, RZ, RZ, -0x1 ;  /* 0xffffffffff0a7424 */ /* 0x000fc800078e00ff */
[----:B------:R-:W-:Y:S04]  /*20860*/  WARPSYNC R10 ;  /* 0x0000000a00007348 */ /* 0x000fe80003800000 */
[----:B------:R1:W2:Y:S02]  /*20870*/  SHFL.UP PT, R4, R0, R2, R4 ;  /* 0x0400000200047389 */ /* 0x0002a400000e0004 */
[----:B-1----:R-:W-:Y:S02]  /*20880*/  MOV R2, R3 ;  /* 0x0000000300027202 */ /* 0x002fe40000000f00 */
[----:B------:R-:W-:-:S04]  /*20890*/  MOV R3, 0x0 ;  /* 0x0000000000037802 */ /* 0x000fc80000000f00 */
[----:B--2---:R-:W-:Y:S05]  /*208a0*/  RET.REL.NODEC R2 `(_ZN7cutlass13device_kernelIN5flash19enable_sm80_to_sm89INS1_16FlashAttnFwdSm80INS1_25CollectiveMainloopFwdSm80ILi8ELi1ELb1EN4cute5tupleIJNS5_1CILi128EEENS7_ILi112EEES8_EEELi128ENS_6half_tEfNS_4arch4Sm80ELb1ELb0ELb1ELb1ELb0ELb1ELb1ELb1EEENS1_21CollectiveEpilogueFwdINS6_IJS8_S8_S9_EEENS6_IJNS7_ILi1EEESH_SH_EEESB_SD_Li256ELb1ELb1ELb1ELb0EEENS1_36VarlenDynamicPersistentTileSchedulerILi128ELi112ELi256ELi256ELb1ELb1ELb0ELb1ELb1ELb1EEEEEEEEEvNT_6ParamsE) ;  /* 0xfffdf75002007950 */ /* 0x004fea0003c3ffff */
        .weak           $__internal_27_$__cuda_sm70_votesync_ballot
        .type           $__internal_27_$__cuda_sm70_votesync_ballot,@function
        .size           $__internal_27_$__cuda_sm70_votesync_ballot,(.L_x_2707 - $__internal_27_$__cuda_sm70_votesync_ballot)
$__internal_27_$__cuda_sm70_votesync_ballot:
[----:B------:R-:W-:Y:S01]  /*208b0*/  ISETP.NE.U32.AND P0, PT, R0, 0x1, PT ;  /* 0x000000010000780c */ /* 0x000fe20003f05070 */
[----:B------:R-:W-:-:S04]  /*208c0*/  IMAD.MOV.U32 R3, RZ, RZ, -0x1 ;  /* 0xffffffffff037424 */ /* 0x000fc800078e00ff */
[----:B------:R-:W-:Y:S08]  /*208d0*/  WARPSYNC R3 ;  /* 0x0000000300007348 */ /* 0x000ff00003800000 */
[----:B------:R-:W-:-:S04]  /*208e0*/  VOTE.ANY R0, PT, !P0 ;  /* 0x0000000000007806 */ /* 0x000fc800040e0100 */
[----:B------:R-:W-:Y:S01]  /*208f0*/  LOP3.LUT R0, R0, R3, RZ, 0xc0, !PT ;  /* 0x0000000300007212 */ /* 0x000fe200078ec0ff */
[----:B------:R-:W-:-:S04]  /*20900*/  IMAD.MOV.U32 R3, RZ, RZ, 0x0 ;  /* 0x00000000ff037424 */ /* 0x000fc800078e00ff */
[----:B------:R-:W-:Y:S05]  /*20910*/  RET.REL.NODEC R2 `(_ZN7cutlass13device_kernelIN5flash19enable_sm80_to_sm89INS1_16FlashAttnFwdSm80INS1_25CollectiveMainloopFwdSm80ILi8ELi1ELb1EN4cute5tupleIJNS5_1CILi128EEENS7_ILi112EEES8_EEELi128ENS_6half_tEfNS_4arch4Sm80ELb1ELb0ELb1ELb1ELb0ELb1ELb1ELb1EEENS1_21CollectiveEpilogueFwdINS6_IJS8_S8_S9_EEENS6_IJNS7_ILi1EEESH_SH_EEESB_SD_Li256ELb1ELb1ELb1ELb0EEENS1_36VarlenDynamicPersistentTileSchedulerILi128ELi112ELi256ELi256ELb1ELb1ELb0ELb1ELb1ELb1EEEEEEEEEvNT_6ParamsE) ;  /* 0xfffdf6e002007950 */ /* 0x000fea0003c3ffff */
.L_x_1335:
        /* <DEDUP_REMOVED lines=14> */
.L_x_2707:


//--------------------- .text._ZN7cutlass13device_kernelIN5flash19enable_sm80_to_sm89INS1_16FlashAttnFwdSm80INS1_25CollectiveMainloopFwdSm80ILi8ELi1ELb1EN4cute5tupleIJNS5_1CILi128EEES8_S8_EEELi128ENS_6half_tEfNS_4arch4Sm80ELb0ELb0ELb0ELb0ELb0ELb0ELb1ELb1EEENS1_21CollectiveEpilogueFwdIS9_NS6_IJNS7_ILi1EEESF_SF_EEESA_SC_Li256ELb0ELb1ELb1ELb0EEENS1_19SingleTileSchedulerILb0ELb1ELb1ELi128EEEEEEEEEvNT_6ParamsE --------------------------
	.section	.text._ZN7cutlass13device_kernelIN5flash19enable_sm80_to_sm89INS1_16FlashAttnFwdSm80INS1_25CollectiveMainloopFwdSm80ILi8ELi1ELb1EN4cute5tupleIJNS5_1CILi128EEES8_S8_EEELi128ENS_6half_tEfNS_4arch4Sm80ELb0ELb0ELb0ELb0ELb0ELb0ELb1ELb1EEENS1_21CollectiveEpilogueFwdIS9_NS6_IJNS7_ILi1EEESF_SF_EEESA_SC_Li256ELb0ELb1ELb1ELb0EEENS1_19SingleTileSchedulerILb0ELb1ELb1ELi128EEEEEEEEEvNT_6ParamsE,"ax",@progbits
	.sectioninfo	@"SHI_REGISTERS=255"
	.align	128
.text._ZN7cutlass13device_kernelIN5flash19enable_sm80_to_sm89INS1_16FlashAttnFwdSm80INS1_25CollectiveMainloopFwdSm80ILi8ELi1ELb1EN4cute5tupleIJNS5_1CILi128EEES8_S8_EEELi128ENS_6half_tEfNS_4arch4Sm80ELb0ELb0ELb0ELb0ELb0ELb0ELb1ELb1EEENS1_21CollectiveEpilogueFwdIS9_NS6_IJNS7_ILi1EEESF_SF_EEESA_SC_Li256ELb0ELb1ELb1ELb0EEENS1_19SingleTileSchedulerILb0ELb1ELb1ELi128EEEEEEEEEvNT_6ParamsE:
        .type           _ZN7cutlass13device_kernelIN5flash19enable_sm80_to_sm89INS1_16FlashAttnFwdSm80INS1_25CollectiveMainloopFwdSm80ILi8ELi1ELb1EN4cute5tupleIJNS5_1CILi128EEES8_S8_EEELi128ENS_6half_tEfNS_4arch4Sm80ELb0ELb0ELb0ELb0ELb0ELb0ELb1ELb1EEENS1_21CollectiveEpilogueFwdIS9_NS6_IJNS7_ILi1EEESF_SF_EEESA_SC_Li256ELb0ELb1ELb1ELb0EEENS1_19SingleTileSchedulerILb0ELb1ELb1ELi128EEEEEEEEEvNT_6ParamsE,@function
        .size           _ZN7cutlass13device_kernelIN5flash19enable_sm80_to_sm89INS1_16FlashAttnFwdSm80INS1_25CollectiveMainloopFwdSm80ILi8ELi1ELb1EN4cute5tupleIJNS5_1CILi128EEES8_S8_EEELi128ENS_6half_tEfNS_4arch4Sm80ELb0ELb0ELb0ELb0ELb0ELb0ELb1ELb1EEENS1_21CollectiveEpilogueFwdIS9_NS6_IJNS7_ILi1EEESF_SF_EEESA_SC_Li256ELb0ELb1ELb1ELb0EEENS1_19SingleTileSchedulerILb0ELb1ELb1ELi128EEEEEEEEEvNT_6ParamsE,(.L_x_2712 - _ZN7cutlass13device_kernelIN5flash19enable_sm80_to_sm89INS1_16FlashAttnFwdSm80INS1_25CollectiveMainloopFwdSm80ILi8ELi1ELb1EN4cute5tupleIJNS5_1CILi128EEES8_S8_EEELi128ENS_6half_tEfNS_4arch4Sm80ELb0ELb0ELb0ELb0ELb0ELb0ELb1ELb1EEENS1_21CollectiveEpilogueFwdIS9_NS6_IJNS7_ILi1EEESF_SF_EEESA_SC_Li256ELb0ELb1ELb1ELb0EEENS1_19SingleTileSchedulerILb0ELb1ELb1ELi128EEEEEEEEEvNT_6ParamsE)
        .other          _ZN7cutlass13device_kernelIN5flash19enable_sm80_to_sm89INS1_16FlashAttnFwdSm80INS1_25CollectiveMainloopFwdSm80ILi8ELi1ELb1EN4cute5tupleIJNS5_1CILi128EEES8_S8_EEELi128ENS_6half_tEfNS_4arch4Sm80ELb0ELb0ELb0ELb0ELb0ELb0ELb1ELb1EEENS1_21CollectiveEpilogueFwdIS9_NS6_IJNS7_ILi1EEESF_SF_EEESA_SC_Li256ELb0ELb1ELb1ELb0EEENS1_19SingleTileSchedulerILb0ELb1ELb1ELi128EEEEEEEEEvNT_6ParamsE,@"STO_CUDA_ENTRY STV_DEFAULT"
_ZN7cutlass13device_kernelIN5flash19enable_sm80_to_sm89INS1_16FlashAttnFwdSm80INS1_25CollectiveMainloopFwdSm80ILi8ELi1ELb1EN4cute5tupleIJNS5_1CILi128EEES8_S8_EEELi128ENS_6half_tEfNS_4arch4Sm80ELb0ELb0ELb0ELb0ELb0ELb0ELb1ELb1EEENS1_21CollectiveEpilogueFwdIS9_NS6_IJNS7_ILi1EEESF_SF_EEESA_SC_Li256ELb0ELb1ELb1ELb0EEENS1_19SingleTileSchedulerILb0ELb1ELb1ELi128EEEEEEEEEvNT_6ParamsE:
        /* <DEDUP_REMOVED lines=17> */
.L_x_1336:
[----:B---3--:R-:W-:Y:S02]  /*0110*/  ULDC.64 UR4, c[0x0][0x550] ;  /* 0x0001540000047ab9 */ /* 0x008fe40000000a00 */
[----:B------:R-:W-:Y:S02]  /*0120*/  UISETP.NE.AND UP0, UPT, UR4, 0x1, UPT ;  /* 0x000000010400788c */ /* 0x000fe4000bf05270 */
[----:B------:R-:W-:-:S02]  /*0130*/  UIMAD.WIDE.U32 UR8, UR6, UR5, URZ ;  /* 0x00000005060872a5 */ /* 0x000fc4000f8e003f */
[----:B------:R-:W-:Y:S02]  /*0140*/  ULDC UR4, c[0x0][0x558] ;  /* 0x0001560000047ab9 */ /* 0x000fe40000000800 */
[----:B------:R-:W-:-:S05]  /*0150*/  UMOV UR10, UR6 ;  /* 0x00000006000a7c82 */ /* 0x000fca0008000000 */
[----:B------:R-:W-:-:S03]  /*0160*/  @UP0 USHF.R.U32.HI UR10, URZ, UR4, UR9 ;  /* 0x000000043f0a0299 */ /* 0x000fc60008011609 */
.L_x_1337:
        /* <DEDUP_REMOVED lines=50> */
.L_x_1338:
        /* <DEDUP_REMOVED lines=68> */
[----:B------:R-:W-:Y:S01]  /*08d0*/  IMAD.U32 R12, RZ, RZ, UR6 ;  /* 0x00000006ff0c7e24 */ /* 0x000fe2000f8e00ff */
[----:B------:R-:W-:Y:S01]  /*08e0*/  UMOV UR18, 0x7 ;  /* 0x0000000700127882 */ /* 0x000fe20000000000 */
[----:B------:R-:W-:Y:S01]  /*08f0*/  IMAD R5, R7, c[0x0][0x1c0], RZ ;  /* 0x0000700007057a24 */ /* 0x000fe200078e02ff */
[----:B------:R-:W-:Y:S01]  /*0900*/  ULDC.64 UR6, c[0x0][0x1e0] ;  /* 0x0000780000067ab9 */ /* 0x000fe20000000a00 */
[----:B------:R-:W-:Y:S01]  /*0910*/  IMAD R9, R9, c[0x0][0x168], RZ ;  /* 0x00005a0009097a24 */ /* 0x000fe200078e02ff */
[----:B------:R-:W-:Y:S01]  /*0920*/  USHF.L.U64.HI UR18, UR6, UR18, UR7 ;  /* 0x0000001206127299 */ /* 0x000fe20008010207 */
[----:B------:R-:W-:Y:S01]  /*0930*/  IMAD.U32 R13, RZ, RZ, UR4 ;  /* 0x00000004ff0d7e24 */ /* 0x000fe2000f8e00ff */
[----:B------:R-:W-:Y:S01]  /*0940*/  ULDC.64 UR4, c[0x0][0x1e8] ;  /* 0x00007a0000047ab9 */ /* 0x000fe20000000a00 */
[C---:B------:R-:W-:Y:S01]  /*0950*/  IMAD R14, R0.reuse, c[0x0][0x1c4], R5 ;  /* 0x00007100000e7a24 */ /* 0x040fe200078e0205 */
[----:B------:R-:W-:Y:S01]  /*0960*/  UIMAD UR4, UR20, UR4, URZ ;  /* 0x00000004140472a4 */ /* 0x000fe2000f8e023f */
[----:B------:R-:W-:Y:S01]  /*0970*/  IMAD.WIDE.U32 R12, R0, c[0x0][0x1c0], R12 ;  /* 0x00007000000c7a25 */ /* 0x000fe200078e000c */
[----:B------:R-:W-:-:S02]  /*0980*/  USHF.L.U32 UR19, UR6, 0x7, URZ ;  /* 0x0000000706137899 */ /* 0x000fc4000800063f */
[----:B------:R-:W-:Y:S01]  /*0990*/  UIMAD UR4, UR10, UR5, UR4 ;  /* 0x000000050a0472a4 */ /* 0x000fe2000f8e0204 */
[----:B-1----:R-:W-:Y:S01]  /*09a0*/  IMAD R11, R3, 0x80, R2 ;  /* 0x00000080030b7824 */ /* 0x002fe200078e0202 */
[----:B------:R-:W-:Y:S01]  /*09b0*/  USHF.R.S32.HI UR11, URZ, 0x1f, UR16 ;  /* 0x0000001f3f0b7899 */ /* 0x000fe20008011410 */
[----:B------:R-:W-:Y:S01]  /*09c0*/  IMAD.IADD R15, R13, 0x1, R14 ;  /* 0x000000010d0f7824 */ /* 0x000fe200078e020e */
[----:B------:R-:W-:Y:S01]  /*09d0*/  UIMAD.WIDE.U32 UR12, UR6, 0x40, URZ ;  /* 0x00000040060c78a5 */ /* 0x000fe2000f8e003f */
[----:B------:R-:W-:Y:S01]  /*09e0*/  @P0 IMAD.HI.U32 R4, R11, c[0x0][0x2c8], RZ ;  /* 0x0000b2000b040a27 */ /* 0x000fe200078e00ff */
[----:B------:R-:W-:-:S03]  /*09f0*/  USHF.L.U32 UR9, UR7, 0x6, URZ ;  /* 0x0000000607097899 */ /* 0x000fc6000800063f */
[----:B------:R-:W-:Y:S01]  /*0a00*/  IMAD.MOV.U32 R2, RZ, RZ, R11 ;  /* 0x000000ffff027224 */ /* 0x000fe200078e000b */
[----:B------:R-:W-:Y:S01]  /*0a10*/  @P0 SHF.R.U32.HI R2, RZ, c[0x0][0x2cc], R4 ;  /* 0x0000b300ff020a19 */ /* 0x000fe20000011604 */
[----:B------:R-:W-:Y:S01]  /*0a20*/  IMAD.MOV.U32 R14, RZ, RZ, R12 ;  /* 0x000000ffff0e7224 */ /* 0x000fe200078e000c */
[----:B------:R-:W-:Y:S01]  /*0a30*/  UIADD3 UR9, UR13, UR9, URZ ;  /* 0x000000090d097290 */ /* 0x000fe2000fffe03f */
[----:B------:R-:W-:Y:S01]  /*0a40*/  IMAD R6, R3, 0x80, R40 ;  /* 0x0000008003067824 */ /* 0x000fe200078e0228 */
[--C-:B------:R-:W-:Y:S01]  /*0a50*/  SHF.R.S32.HI R5, RZ, 0x1f, R2.reuse ;  /* 0x0000001fff057819 */ /* 0x100fe20000011402 */
[----:B------:R-:W-:Y:S01]  /*0a60*/  IMAD.MOV R12, RZ, RZ, -R2 ;  /* 0x000000ffff0c7224 */ /* 0x000fe200078e0a02 */
[----:B------:R-:W-:Y:S01]  /*0a70*/  IADD3 R3, -R40, c[0x0][0x1d0], RZ ;  /* 0x0000740028037a10 */ /* 0x000fe20007ffe1ff */
[----:B------:R-:W-:Y:S01]  /*0a80*/  IMAD.WIDE.U32 R14, R2, c[0x0][0x1b0], R14 ;  /* 0x00006c00020e7a25 */ /* 0x000fe200078e000e */
[C---:B------:R-:W-:Y:S01]  /*0a90*/  IADD3 R4, R6.reuse, 0x20, RZ ;  /* 0x0000002006047810 */ /* 0x040fe20007ffe0ff */
[----:B------:R-:W-:Y:S01]  /*0aa0*/  BAR.SYNC.DEFER_BLOCKING 0x0 ;  /* 0x0000000000007b1d */ /* 0x000fe20000010000 */
[-C--:B------:R-:W-:Y:S01]  /*0ab0*/  ISETP.GE.AND P5, PT, R6, R9.reuse, PT ;  /* 0x000000090600720c */ /* 0x080fe20003fa6270 */
[----:B------:R-:W-:Y:S01]  /*0ac0*/  IMAD R5, R5, c[0x0][0x1b0], RZ ;  /* 0x00006c0005057a24 */ /* 0x000fe200078e02ff */
[-C--:B------:R-:W-:Y:S01]  /*0ad0*/  ISETP.GE.AND P3, PT, R4, R9.reuse, PT ;  /* 0x000000090400720c */ /* 0x080fe20003f66270 */
[----:B------:R-:W-:Y:S01]  /*0ae0*/  IMAD R12, R12, c[0x0][0x2c4], R11 ;  /* 0x0000b1000c0c7a24 */ /* 0x000fe200078e020b */
[----:B------:R-:W-:Y:S01]  /*0af0*/  IADD3 R4, R6, 0x40, RZ ;  /* 0x0000004006047810 */ /* 0x000fe20007ffe0ff */
[----:B------:R-:W-:Y:S01]  /*0b00*/  IMAD R5, R2, c[0x0][0x1b4], R5 ;  /* 0x00006d0002057a24 */ /* 0x000fe200078e0205 */
[----:B------:R-:W-:Y:S01]  /*0b10*/  IADD3 R6, R6, 0x60, RZ ;  /* 0x0000006006067810 */ /* 0x000fe20007ffe0ff */
[----:B------:R-:W-:Y:S01]  /*0b20*/  IMAD.SHL.U32 R11, R40, 0x40, RZ ;  /* 0x00000040280b7824 */ /* 0x000fe200078e00ff */
[----:B------:R-:W-:Y:S01]  /*0b30*/  ISETP.GE.AND P4, PT, R4, R9, PT ;  /* 0x000000090400720c */ /* 0x000fe20003f86270 */
[----:B------:R-:W-:Y:S01]  /*0b40*/  IMAD.IADD R15, R15, 0x1, R5 ;  /* 0x000000010f0f7824 */ /* 0x000fe200078e0205 */
[----:B------:R-:W-:Y:S01]  /*0b50*/  SHF.R.S32.HI R5, RZ, 0x1f, R12 ;  /* 0x0000001fff057819 */ /* 0x000fe2000001140c */
[----:B------:R-:W-:Y:S01]  /*0b60*/  IMAD.SHL.U32 R42, R41, 0x8, RZ ;  /* 0x00000008292a7824 */ /* 0x000fe200078e00ff */
[----:B------:R-:W-:Y:S01]  /*0b70*/  LOP3.LUT R11, R11, 0x1c0, RZ, 0xc0, !PT ;  /* 0x000001c00b0b7812 */ /* 0x000fe200078ec0ff */
[----:B------:R-:W-:-:S02]  /*0b80*/  IMAD.U32 R2, RZ, RZ, UR16 ;  /* 0x00000010ff027e24 */ /* 0x000fc4000f8e00ff */
[----:B------:R-:W-:Y:S01]  /*0b90*/  IMAD R5, R5, c[0x0][0x1a8], RZ ;  /* 0x00006a0005057a24 */ /* 0x000fe200078e02ff */
[----:B------:R-:W-:Y:S01]  /*0ba0*/  SHF.R.U32.HI R8, RZ, 0x3, R11 ;  /* 0x00000003ff087819 */ /* 0x000fe2000001160b */
[----:B------:R-:W-:Y:S01]  /*0bb0*/  IMAD R2, R2, -0x80, R3 ;  /* 0xffffff8002027824 */ /* 0x000fe200078e0203 */
[--C-:B------:R-:W-:Y:S01]  /*0bc0*/  LOP3.LUT R11, R11, 0x38, R42.reuse, 0xf8, !PT ;  /* 0x000000380b0b7812 */ /* 0x100fe200078ef82a */
[C---:B------:R-:W-:Y:S01]  /*0bd0*/  IMAD R5, R12.reuse, c[0x0][0x1ac], R5 ;  /* 0x00006b000c057a24 */ /* 0x040fe200078e0205 */
[----:B------:R-:W-:Y:S01]  /*0be0*/  SHF.R.S32.HI R43, RZ, 0x1f, R42 ;  /* 0x0000001fff2b7819 */ /* 0x000fe2000001142a */
[----:B------:R-:W-:Y:S01]  /*0bf0*/  IMAD.WIDE.U32 R12, R12, c[0x0][0x1a8], R14 ;  /* 0x00006a000c0c7a25 */ /* 0x000fe200078e000e */
[----:B------:R-:W-:Y:S02]  /*0c00*/  LOP3.LUT R8, R11, R8, RZ, 0x3c, !PT ;  /* 0x000000080b087212 */ /* 0x000fe400078e3cff */
[----:B------:R-:W-:Y:S01]  /*0c10*/  ISETP.GE.AND P6, PT, R42, c[0x0][0x198], PT ;  /* 0x000066002a007a0c */ /* 0x000fe20003fc6270 */
[----:B------:R-:W-:-:S02]  /*0c20*/  IMAD R3, R44, c[0x0][0x1e0], RZ ;  /* 0x000078002c037a24 */ /* 0x000fc400078e02ff */
[----:B------:R-:W-:Y:S01]  /*0c30*/  IMAD.IADD R4, R13, 0x1, R5 ;  /* 0x000000010d047824 */ /* 0x000fe200078e0205 */
[----:B------:R-:W-:Y:S01]  /*0c40*/  LEA R5, P0, R12, c[0x0][0x160], 0x1 ;  /* 0x000058000c057a11 */ /* 0x000fe200078008ff */
[----:B------:R-:W-:-:S03]  /*0c50*/  IMAD.WIDE.U32 R10, R40, c[0x0][0x1e0], R42 ;  /* 0x00007800280a7a25 */ /* 0x000fc600078e002a */
[----:B------:R-:W-:Y:S01]  /*0c60*/  LEA.HI.X R4, R12, c[0x0][0x164], R4, 0x1, P0 ;  /* 0x000059000c047a11 */ /* 0x000fe200000f0c04 */
[----:B------:R-:W-:Y:S01]  /*0c70*/  IMAD R3, R40, c[0x0][0x1e4], R3 ;  /* 0x0000790028037a24 */ /* 0x000fe200078e0203 */
[----:B------:R-:W1:Y:S01]  /*0c80*/  SHFL.IDX PT, R14, R5, RZ, 0x181f ;  /* 0x00181fff050e7589 */ /* 0x000e6200000e0000 */
[----:B------:R-:W-:Y:S01]  /*0c90*/  IMAD.MOV.U32 R12, RZ, RZ, R10 ;  /* 0x000000ffff0c7224 */ /* 0x000fe200078e000a */
[----:B------:R-:W-:Y:S01]  /*0ca0*/  ISETP.GE.AND P0, PT, R6, R9, PT ;  /* 0x000000090600720c */ /* 0x000fe20003f06270 */
[----:B------:R-:W-:Y:S01]  /*0cb0*/  IMAD.U32 R228, RZ, RZ, UR10 ;  /* 0x0000000affe47e24 */ /* 0x000fe2000f8e00ff */
[----:B------:R-:W3:Y:S01]  /*0cc0*/  SHFL.IDX PT, R15, R4, RZ, 0x181f ;  /* 0x00181fff040f7589 */ /* 0x000ee200000e0000 */
[----:B------:R-:W-:Y:S01]  /*0cd0*/  IMAD.IADD R13, R11, 0x1, R3 ;  /* 0x000000010b0d7824 */ /* 0x000fe200078e0203 */
[----:B------:R-:W-:Y:S02]  /*0ce0*/  IADD3 R3, R42, 0x40, RZ ;  /* 0x000000402a037810 */ /* 0x000fe40007ffe0ff */
[----:B------:R-:W-:Y:S01]  /*0cf0*/  LEA.HI R11, R125, R124, RZ, 0x6 ;  /* 0x0000007c7d0b7211 */ /* 0x000fe200078f30ff */
[----:B------:R-:W-:Y:S01]  /*0d00*/  IMAD.WIDE.U32 R228, R228, c[0x0][0x1e8], R12 ;  /* 0x00007a00e4e47a25 */ /* 0x000fe200078e000c */
[----:B------:R-:W-:Y:S01]  /*0d10*/  @!P5 SHF.R.S32.HI R6, RZ, 0x1f, R3 ;  /* 0x0000001fff06d819 */ /* 0x000fe20000011403 */
[----:B------:R-:W4:Y:S02]  /*0d20*/  SHFL.IDX PT, R12, R5, 0x1, 0x181f ;  /* 0x00381f00050c7f89 */ /* 0x000f2400000e0000 */
[----:B------:R-:W-:Y:S01]  /*0d30*/  IMAD.SHL.U32 R11, R11, 0x8, RZ ;  /* 0x000000080b0b7824 */ /* 0x000fe200078e00ff */
[----:B------:R-:W-:Y:S01]  /*0d40*/  @!P5 LEA.HI R6, R6, R3, RZ, 0x3 ;  /* 0x000000030606d211 */ /* 0x000fe200078f18ff */
[----:B------:R-:W5:Y:S01]  /*0d50*/  SHFL.IDX PT, R13, R4, 0x1, 0x181f ;  /* 0x00381f00040d7f89 */ /* 0x000f6200000e0000 */
[----:B------:R-:W-:Y:S01]  /*0d60*/  IADD3 R229, R229, UR4, RZ ;  /* 0x00000004e5e57c10 */ /* 0x000fe2000fffe0ff */
[----:B------:R-:W-:Y:S01]  /*0d70*/  UIMAD UR4, UR18, UR16, URZ ;  /* 0x00000010120472a4 */ /* 0x000fe2000f8e023f */
[----:B------:R-:W-:Y:S01]  /*0d80*/  LOP3.LUT R8, R8, 0xfffffe00, R11, 0xf8, !PT ;  /* 0xfffffe0008087812 */ /* 0x000fe200078ef80b */
[----:B------:R-:W5:Y:S02]  /*0d90*/  SHFL.IDX PT, R18, R5, 0x2, 0x181f ;  /* 0x00581f0005127f89 */ /* 0x000f6400000e0000 */
[----:B------:R-:W-:-:S02]  /*0da0*/  UIMAD UR4, UR11, UR19, UR4 ;  /* 0x000000130b0472a4 */ /* 0x000fc4000f8e0204 */
[----:B------:R-:W5:Y:S01]  /*0db0*/  SHFL.IDX PT, R19, R4, 0x2, 0x181f ;  /* 0x00581f0004137f89 */ /* 0x000f6200000e0000 */
[----:B-1----:R-:W-:Y:S01]  /*0dc0*/  @!P5 LEA R16, P2, R42, R14, 0x1 ;  /* 0x0000000e2a10d211 */ /* 0x002fe200078408ff */
[----:B------:R-:W-:Y:S02]  /*0dd0*/  IMAD.SHL.U32 R227, R8, 0x2, RZ ;  /* 0x0000000208e37824 */ /* 0x000fe400078e00ff */
[----:B------:R1:W2:Y:S01]  /*0de0*/  SHFL.IDX PT, R10, R5, 0x3, 0x181f ;  /* 0x00781f00050a7f89 */ /* 0x0002a200000e0000 */
[----:B---3--:R-:W-:-:S03]  /*0df0*/  @!P5 LEA.HI.X R17, R42, R15, R43, 0x1, P2 ;  /* 0x0000000f2a11d211 */ /* 0x008fc600010f0c2b */
[----:B------:R3:W2:Y:S01]  /*0e00*/  SHFL.IDX PT, R11, R4, 0x3, 0x181f ;  /* 0x00781f00040b7f89 */ /* 0x0006a200000e0000 */
[----:B----4-:R-:W-:-:S03]  /*0e10*/  @!P3 LEA R8, P2, R42, R12, 0x1 ;  /* 0x0000000c2a08b211 */ /* 0x010fc600078408ff */
[----:B------:R4:W-:Y:S01]  /*0e20*/  @!P5 LDGSTS.E.BYPASS.LTC128B.128 [R227+0x100], [R16.64], !P6 ;  /* 0x0010000010e3dfae */ /* 0x0009e2000f101d4e */
[C---:B-----5:R-:W-:Y:S01]  /*0e30*/  @!P3 LEA.HI.X R9, R42.reuse, R13, R43, 0x1, P2 ;  /* 0x0000000d2a09b211 */ /* 0x060fe200010f0c2b */
[----:B-1----:R-:W-:Y:S02]  /*0e40*/  IMAD.U32 R5, RZ, RZ, UR6 ;  /* 0x00000006ff057e24 */ /* 0x002fe4000f8e00ff */
[----:B---3--:R-:W-:Y:S01]  /*0e50*/  IMAD.U32 R4, RZ, RZ, UR7 ;  /* 0x00000007ff047e24 */ /* 0x008fe2000f8e00ff */
        /* <DEDUP_REMOVED lines=72> */
[----:B------:R-:W-:-:S03]  /*12e0*/  LEA.HI R125, R125, R124, RZ, 0x5 ;  /* 0x0000007c7d7d7211 */ /* 0x000fc600078f28ff */
[----:B------:R-:W-:Y:S02]  /*12f0*/  IMAD.SHL.U32 R10, R2, 0x40, RZ ;  /* 0x00000040020a7824 */ /* 0x000fe400078e00ff */
[----:B------:R-:W-:Y:S02]  /*1300*/  IMAD.SHL.U32 R7, R6, 0x8, RZ ;  /* 0x0000000806077824 */ /* 0x000fe400078e00ff */
[----:B------:R-:W-:Y:S01]  /*1310*/  IMAD.SHL.U32 R0, R0, 0x40, RZ ;  /* 0x0000004000007824 */ /* 0x000fe200078e00ff */
[----:B------:R-:W-:Y:S01]  /*1320*/  LOP3.LUT R10, R10, 0x1c0, RZ, 0xc0, !PT ;  /* 0x000001c00a0a7812 */ /* 0x000fe200078ec0ff */
[----:B------:R-:W-:Y:S02]  /*1330*/  IMAD.SHL.U32 R5, R125, 0x20, RZ ;  /* 0x000000207d057824 */ /* 0x000fe400078e00ff */
        /* <DEDUP_REMOVED lines=24> */
[----:B------:R-:W-:Y:S01]  /*14c0*/  IMAD.IADD R3, R0, 0x1, R3 ;  /* 0x0000000100037824 */ /* 0x000fe200078e0203 */
[----:B------:R-:W-:Y:S01]  /*14d0*/  LOP3.LUT R9, R4, 0x8, R9, 0xf8, !PT ;  /* 0x0000000804097812 */ /* 0x000fe200078ef809 */
[----:B------:R-:W0:Y:S01]  /*14e0*/  LDGDEPBAR ;  /* 0x00000000000079af */ /* 0x000e220000000000 */
[----:B------:R-:W-:Y:S01]  /*14f0*/  SHF.R.U32.HI R4, RZ, 0x3, R4 ;  /* 0x00000003ff047819 */ /* 0x000fe20000011604 */
[----:B------:R-:W-:Y:S01]  /*1500*/  ULDC.64 UR4, c[0x0][0x208] ;  /* 0x0000820000047ab9 */ /* 0x000fe20000000a00 */
[----:B------:R-:W-:Y:S01]  /*1510*/  SEL R7, R7, 0xfffffff0, !P1 ;  /* 0xfffffff007077807 */ /* 0x000fe20004800000 */
[----:B------:R-:W-:Y:S01]  /*1520*/  UIMAD UR11, UR11, UR4, URZ ;  /* 0x000000040b0b72a4 */ /* 0x000fe2000f8e023f */
[----:B------:R-:W-:Y:S01]  /*1530*/  LEA R2, R3, 0x100, 0x1 ;  /* 0x0000010003027811 */ /* 0x000fe200078e08ff */
[----:B------:R-:W-:Y:S01]  /*1540*/  UIMAD.WIDE.U32 UR22, UR16, UR4, URZ ;  /* 0x00000004101672a5 */ /* 0x000fe2000f8e003f */
[----:B------:R-:W-:Y:S01]  /*1550*/  LOP3.LUT R9, R9, R4, RZ, 0x3c, !PT ;  /* 0x0000000409097212 */ /* 0x000fe200078e3cff */
[----:B------:R-:W-:Y:S01]  /*1560*/  UIMAD UR11, UR16, UR5, UR11 ;  /* 0x00000005100b72a4 */ /* 0x000fe2000f8e020b */
[----:B------:R-:W-:Y:S01]  /*1570*/  SEL R5, R5, 0xffffffe0, !P2 ;  /* 0xffffffe005057807 */ /* 0x000fe20005000000 */
[--C-:B------:R-:W-:Y:S01]  /*1580*/  IMAD R4, R7, 0x2, R2.reuse ;  /* 0x0000000207047824 */ /* 0x100fe200078e0202 */
[----:B------:R-:W-:Y:S01]  /*1590*/  LOP3.LUT P1, RZ, R41, 0x2, RZ, 0xc0, !PT ;  /* 0x0000000229ff7812 */ /* 0x000fe2000782c0ff */
[----:B------:R-:W-:Y:S01]  /*15a0*/  IMAD R226, R6, 0x200, R9 ;  /* 0x0000020006e27824 */ /* 0x000fe200078e0209 */
[----:B------:R-:W-:Y:S01]  /*15b0*/  UIADD3 UR20, UR23, UR11, URZ ;  /* 0x0000000b17147290 */ /* 0x000fe2000fffe03f */
[----:B------:R-:W-:Y:S01]  /*15c0*/  IMAD.SHL.U32 R6, R3, 0x2, RZ ;  /* 0x0000000203067824 */ /* 0x000fe200078e00ff */
[----:B------:R-:W-:Y:S01]  /*15d0*/  LOP3.LUT P2, RZ, R41, 0x4, RZ, 0xc0, !PT ;  /* 0x0000000429ff7812 */ /* 0x000fe2000784c0ff */
[C---:B------:R-:W-:Y:S01]  /*15e0*/  IMAD R3, R5.reuse, 0x2, R2 ;  /* 0x0000000205037824 */ /* 0x040fe200078e0202 */
[----:B------:R-:W-:Y:S01]  /*15f0*/  UMOV UR11, 0xffffff80 ;  /* 0xffffff80000b7882 */ /* 0x000fe20000000000 */
[----:B------:R-:W-:-:S02]  /*1600*/  IMAD R2, R5, 0x2, R4 ;  /* 0x0000000205027824 */ /* 0x000fc400078e0204 */
[----:B------:R-:W-:Y:S01]  /*1610*/  IMAD.SHL.U32 R226, R226, 0x2, RZ ;  /* 0x00000002e2e27824 */ /* 0x000fe200078e00ff */
[----:B------:R-:W-:-:S04]  /*1620*/  DEPBAR.LE SB0, 0x1 ;  /* 0x000080400000791a */ /* 0x000fc80000000000 */
[----:B------:R-:W-:Y:S01]  /*1630*/  BAR.SYNC.DEFER_BLOCKING 0x0 ;  /* 0x0000000000007b1d */ /* 0x000fe20000010000 */
[----:B------:R-:W-:-:S05]  /*1640*/  IADD3 R225, R226, 0x8120, RZ ;  /* 0x00008120e2e17810 */ /* 0x000fca0007ffe0ff */
[----:B------:R-:W-:Y:S04]  /*1650*/  LDSM.16.M88.4 R140, [R6+0x100] ;  /* 0x00010000068c783b */ /* 0x000fe80000000200 */
[----:B------:R-:W-:Y:S04]  /*1660*/  LDSM.16.M88.4 R184, [R6+0x4100] ;  /* 0x0041000006b8783b */ /* 0x000fe80000000200 */
[----:B------:R-:W-:Y:S04]  /*1670*/  LDSM.16.M88.4 R168, [R4] ;  /* 0x0000000004a8783b */ /* 0x000fe80000000200 */
[----:B------:R3:W-:Y:S04]  /*1680*/  LDSM.16.M88.4 R188, [R4+0x4000] ;  /* 0x0040000004bc783b */ /* 0x0007e80000000200 */
[----:B------:R-:W-:Y:S04]  /*1690*/  LDSM.16.M88.4 R176, [R3] ;  /* 0x0000000003b0783b */ /* 0x000fe80000000200 */
[----:B------:R4:W-:Y:S04]  /*16a0*/  LDSM.16.M88.4 R196, [R3+0x4000] ;  /* 0x0040000003c4783b */ /* 0x0009e80000000200 */
[----:B------:R-:W-:Y:S04]  /*16b0*/  LDSM.16.M88.4 R180, [R2] ;  /* 0x0000000002b4783b */ /* 0x000fe80000000200 */
[----:B------:R5:W-:Y:S04]  /*16c0*/  LDSM.16.M88.4 R200, [R2+0x4000] ;  /* 0x0040000002c8783b */ /* 0x000be80000000200 */
[----:B------:R-:W-:Y:S01]  /*16d0*/  BAR.SYNC.DEFER_BLOCKING 0x0 ;  /* 0x0000000000007b1d */ /* 0x000fe20000010000 */
[----:B---3--:R-:W-:-:S04]  /*16e0*/  IADD3 R4, R226, 0x8100, RZ ;  /* 0x00008100e2047810 */ /* 0x008fc80007ffe0ff */
[----:B------:R-:W-:Y:S01]  /*16f0*/  @P1 IADD3 R225, R4, -0x20, RZ ;  /* 0xffffffe004e11810 */ /* 0x000fe20007ffe0ff */
[----:B----4-:R-:W-:-:S03]  /*1700*/  IMAD R3, R44, c[0x0][0x208], RZ ;  /* 0x000082002c037a24 */ /* 0x010fc600078e02ff */
[C---:B------:R-:W-:Y:S02]  /*1710*/  IADD3 R219, R225.reuse, 0x800, RZ ;  /* 0x00000800e1db7810 */ /* 0x040fe40007ffe0ff */
[C---:B------:R-:W-:Y:S02]  /*1720*/  IADD3 R218, R225.reuse, 0x1000, RZ ;  /* 0x00001000e1da7810 */ /* 0x040fe40007ffe0ff */
[C---:B------:R-:W-:Y:S02]  /*1730*/  IADD3 R217, R225.reuse, 0x1800, RZ ;  /* 0x00001800e1d97810 */ /* 0x040fe40007ffe0ff */
[C---:B------:R-:W-:Y:S01]  /*1740*/  IADD3 R216, R225.reuse, 0x2000, RZ ;  /* 0x00002000e1d87810 */ /* 0x040fe20007ffe0ff */
[----:B-----5:R-:W-:Y:S01]  /*1750*/  IMAD R2, R40, c[0x0][0x20c], R3 ;  /* 0x0000830028027a24 */ /* 0x020fe200078e0203 */
[C---:B------:R-:W-:Y:S02]  /*1760*/  IADD3 R215, R225.reuse, 0x2800, RZ ;  /* 0x00002800e1d77810 */ /* 0x040fe40007ffe0ff */
[----:B------:R-:W-:Y:S01]  /*1770*/  IADD3 R214, R225, 0x3000, RZ ;  /* 0x00003000e1d67810 */ /* 0x000fe20007ffe0ff */
[----:B------:R-:W-:Y:S01]  /*1780*/  IMAD.IADD R43, R43, 0x1, R2 ;  /* 0x000000012b2b7824 */ /* 0x000fe200078e0202 */
[----:B------:R-:W-:-:S04]  /*1790*/  DEPBAR.LE SB0, 0x0 ;  /* 0x000080000000791a */ /* 0x000fc80000000000 */
[----:B------:R-:W-:Y:S01]  /*17a0*/  BAR.SYNC.DEFER_BLOCKING 0x0 ;  /* 0x0000000000007b1d */ /* 0x000fe20000010000 */
[----:B------:R-:W-:Y:S01]  /*17b0*/  IMAD.U32 R2, RZ, RZ, UR10 ;  /* 0x0000000aff027e24 */ /* 0x000fe2000f8e00ff */
[C---:B------:R-:W-:Y:S02]  /*17c0*/  IADD3 R213, R225.reuse, 0x3800, RZ ;  /* 0x00003800e1d57810 */ /* 0x040fe40007ffe0ff */
[C---:B------:R-:W-:Y:S01]  /*17d0*/  IADD3 R211, R225.reuse, 0x4000, RZ ;  /* 0x00004000e1d37810 */ /* 0x040fe20007ffe0ff */
[----:B------:R-:W-:Y:S01]  /*17e0*/  IMAD.WIDE.U32 R2, R2, c[0x0][0x210], R42 ;  /* 0x0000840002027a25 */ /* 0x000fe200078e002a */
[C---:B------:R-:W-:Y:S02]  /*17f0*/  IADD3 R210, R225.reuse, 0x4800, RZ ;  /* 0x00004800e1d27810 */ /* 0x040fe40007ffe0ff */
[----:B------:R-:W-:Y:S02]  /*1800*/  IADD3 R209, R225, 0x5000, RZ ;  /* 0x00005000e1d17810 */ /* 0x000fe40007ffe0ff */
[----:B------:R-:W-:Y:S01]  /*1810*/  IADD3 R3, R3, UR7, RZ ;  /* 0x0000000703037c10 */ /* 0x000fe2000fffe0ff */
[----:B------:R-:W-:Y:S01]  /*1820*/  ULDC UR7, c[0x0][0x1d0] ;  /* 0x0000740000077ab9 */ /* 0x000fe20000000800 */
[C---:B------:R-:W-:Y:S01]  /*1830*/  IADD3 R208, R225.reuse, 0x5800, RZ ;  /* 0x00005800e1d07810 */ /* 0x040fe20007ffe0ff */
[----:B------:R-:W-:Y:S01]  /*1840*/  UIMAD UR7, UR16, UR11, UR7 ;  /* 0x0000000b100772a4 */ /* 0x000fe2000f8e0207 */
[C---:B------:R-:W-:Y:S01]  /*1850*/  IADD3 R207, R225.reuse, 0x6000, RZ ;  /* 0x00006000e1cf7810 */ /* 0x040fe20007ffe0ff */
[----:B------:R-:W-:Y:S01]  /*1860*/  USHF.L.U32 UR11, UR4, 0x6, URZ ;  /* 0x00000006040b7899 */ /* 0x000fe2000800063f */
[----:B------:R-:W-:-:S02]  /*1870*/  IADD3 R206, R225, 0x6800, RZ ;  /* 0x00006800e1ce7810 */ /* 0x000fc40007ffe0ff */
[C---:B------:R-:W-:Y:S02]  /*1880*/  IADD3 R205, R225.reuse, 0x7000, RZ ;  /* 0x00007000e1cd7810 */ /* 0x040fe40007ffe0ff */
[----:B------:R-:W-:Y:S01]  /*1890*/  IADD3 R40, -R40, UR7, RZ ;  /* 0x0000000728287c10 */ /* 0x000fe2000fffe1ff */
[----:B------:R-:W-:Y:S01]  /*18a0*/  IMAD.U32 R45, RZ, RZ, UR11 ;  /* 0x0000000bff2d7e24 */ /* 0x000fe2000f8e00ff */
[----:B------:R-:W-:Y:S01]  /*18b0*/  IADD3 R204, R225, 0x7800, RZ ;  /* 0x00007800e1cc7810 */ /* 0x000fe20007ffe0ff */
[----:B------:R-:W3:Y:S01]  /*18c0*/  LDSM.16.M88.4 R24, [R226+0x8100] ;  /* 0x00810000e218783b */ /* 0x000ee20000000200 */
[C---:B------:R-:W-:Y:S02]  /*18d0*/  ISETP.LT.OR P5, PT, R40.reuse, 0x1, P3 ;  /* 0x000000012800780c */ /* 0x040fe40001fa1670 */
[C---:B------:R-:W-:Y:S01]  /*18e0*/  ISETP.LT.OR P6, PT, R40.reuse, 0x1, P0 ;  /* 0x000000012800780c */ /* 0x040fe200007c1670 */
[----:B--2---:R-:W2:Y:S01]  /*18f0*/  LDSM.16.M88.4 R16, [R226+0x8900] ;  /* 0x00890000e210783b */ /* 0x004ea20000000200 */
[----:B------:R-:W-:-:S03]  /*1900*/  ISETP.LT.OR P4, PT, R40, 0x21, P3 ;  /* 0x000000212800780c */ /* 0x000fc60001f81670 */
[----:B-1----:R-:W1:Y:S04]  /*1910*/  LDSM.16.M88.4 R12, [R225] ;  /* 0x00000000e10c783b */ /* 0x002e680000000200 */
[----:B------:R-:W4:Y:S04]  /*1920*/  LDSM.16.M88.4 R8, [R226+0x9100] ;  /* 0x00910000e208783b */ /* 0x000f280000000200 */
[----:B------:R-:W5:Y:S04]  /*1930*/  LDSM.16.M88.4 R36, [R225+0x800] ;  /* 0x00080000e124783b */ /* 0x000f680000000200 */
[----:B------:R-:W1:Y:S04]  /*1940*/  LDSM.16.M88.4 R96, [R226+0x9900] ;  /* 0x00990000e260783b */ /* 0x000e680000000200 */
[----:B------:R-:W1:Y:S04]  /*1950*/  LDSM.16.M88.4 R32, [R225+0x1000] ;  /* 0x00100000e120783b */ /* 0x000e680000000200 */
[----:B------:R-:W1:Y:S04]  /*1960*/  LDSM.16.M88.4 R88, [R226+0xa100] ;  /* 0x00a10000e258783b */ /* 0x000e680000000200 */
[----:B------:R-:W-:Y:S04]  /*1970*/  LDSM.16.M88.4 R64, [R226+0xb900] ;  /* 0x00b90000e240783b */ /* 0x000fe80000000200 */
[----:B------:R-:W-:Y:S01]  /*1980*/  LDSM.16.M88.4 R72, [R226+0xb100] ;  /* 0x00b10000e248783b */ /* 0x000fe20000000200 */
[C---:B---3--:R-:W-:Y:S03]  /*1990*/  HMMA.16816.F32 R28, R140.reuse, R24, RZ ;  /* 0x000000188c1c723c */ /* 0x048fe600000018ff */
[----:B------:R-:W-:Y:S04]  /*19a0*/  LDSM.16.M88.4 R80, [R226+0xa900] ;  /* 0x00a90000e250783b */ /* 0x000fe80000000200 */
[----:B------:R-:W-:Y:S01]  /*19b0*/  LDSM.16.M88.4 R48, [R225+0x2800] ;  /* 0x00280000e130783b */ /* 0x000fe20000000200 */
[C---:B------:R-:W-:Y:S08]  /*19c0*/  HMMA.16816.F32 R24, R140.reuse, R26, RZ ;  /* 0x0000001a8c18723c */ /* 0x040ff000000018ff */
[C---:B--2---:R-:W-:Y:S08]  /*19d0*/  HMMA.16816.F32 R20, R140.reuse, R16, RZ ;  /* 0x000000108c14723c */ /* 0x044ff000000018ff */
[----:B------:R-:W-:Y:S08]  /*19e0*/  HMMA.16816.F32 R16, R140, R18, RZ ;  /* 0x000000128c10723c */ /* 0x000ff000000018ff */
[C---:B-1----:R-:W-:Y:S08]  /*19f0*/  HMMA.16816.F32 R28, R168.reuse, R12, R28 ;  /* 0x0000000ca81c723c */ /* 0x042ff0000000181c */
[----:B------:R-:W-:Y:S08]  /*1a00*/  HMMA.16816.F32 R24, R168, R14, R24 ;  /* 0x0000000ea818723c */ /* 0x000ff00000001818 */
[C---:B----4-:R-:W-:Y:S08]  /*1a10*/  HMMA.16816.F32 R12, R140.reuse, R8, RZ ;  /* 0x000000088c0c723c */ /* 0x050ff000000018ff */
[----:B------:R-:W-:Y:S08]  /*1a20*/  HMMA.16816.F32 R8, R140, R10, RZ ;  /* 0x0000000a8c08723c */ /* 0x000ff000000018ff */
[C---:B-----5:R-:W-:Y:S08]  /*1a30*/  HMMA.16816.F32 R20, R168.reuse, R36, R20 ;  /* 0x00000024a814723c */ /* 0x060ff00000001814 */
[----:B------:R-:W-:Y:S01]  /*1a40*/  HMMA.16816.F32 R16, R168, R38, R16 ;  /* 0x00000026a810723c */ /* 0x000fe20000001810 */
[----:B------:R-:W1:Y:S07]  /*1a50*/  LDSM.16.M88.4 R36, [R225+0x1800] ;  /* 0x00180000e124783b */ /* 0x000e6e0000000200 */
[----:B------:R-:W-:Y:S08]  /*1a60*/  HMMA.16816.F32 R100, R140, R96, RZ ;  /* 0x000000608c64723c */ /* 0x000ff000000018ff */
[----:B------:R-:W-:Y:S08]  /*1a70*/  HMMA.16816.F32 R12, R168, R32, R12 ;  /* 0x00000020a80c723c */ /* 0x000ff0000000180c */
[----:B------:R-:W-:Y:S08]  /*1a80*/  HMMA.16816.F32 R96, R140, R98, RZ ;  /* 0x000000628c60723c */ /* 0x000ff000000018ff */
[----:B------:R-:W-:Y:S01]  /*1a90*/  HMMA.16816.F32 R8, R168, R34, R8 ;  /* 0x00000022a808723c */ /* 0x000fe20000001808 */
[----:B------:R-:W2:Y:S07]  /*1aa0*/  LDSM.16.M88.4 R32, [R225+0x2000] ;  /* 0x00200000e120783b */ /* 0x000eae0000000200 */
[C---:B------:R-:W-:Y:S08]  /*1ab0*/  HMMA.16816.F32 R92, R140.reuse, R88, RZ ;  /* 0x000000588c5c723c */ /* 0x040ff000000018ff */
[----:B------:R-:W-:Y:S08]  /*1ac0*/  HMMA.16816.F32 R88, R140, R90, RZ ;  /* 0x0000005a8c58723c */ /* 0x000ff000000018ff */
[C---:B-1----:R-:W-:Y:S07]  /*1ad0*/  HMMA.16816.F32 R100, R168.reuse, R36, R100 ;  /* 0x00000024a864723c */ /* 0x042fee0000001864 */
[----:B------:R-:W-:Y:S01]  /*1ae0*/  IMAD R37, R235, c[0x0][0x218], RZ ;  /* 0x00008600eb257a24 */ /* 0x000fe200078e02ff */
[----:B------:R-:W-:Y:S03]  /*1af0*/  HMMA.16816.F32 R96, R168, R38, R96 ;  /* 0x00000026a860723c */ /* 0x000fe60000001860 */
[----:B------:R-:W-:-:S02]  /*1b00*/  IMAD R37, R234, c[0x0][0x21c], R37 ;  /* 0x00008700ea257a24 */ /* 0x000fc400078e0225 */
[----:B------:R-:W-:-:S03]  /*1b10*/  IMAD.WIDE.U32 R234, R234, c[0x0][0x218], R2 ;  /* 0x00008600eaea7a25 */ /* 0x000fc600078e0002 */
[----:B------:R-:W-:Y:S01]  /*1b20*/  HMMA.16816.F32 R68, R140, R64, RZ ;  /* 0x000000408c44723c */ /* 0x000fe200000018ff */
[----:B------:R-:W-:Y:S01]  /*1b30*/  IMAD.U32 R38, RZ, RZ, UR22 ;  /* 0x00000016ff267e24 */ /* 0x000fe2000f8e00ff */
[----:B------:R-:W-:Y:S01]  /*1b40*/  UIADD3 UR22, UP0, UR11, 0x80, URZ ;  /* 0x000000800b167890 */ /* 0x000fe2000ff1e03f */
[----:B------:R-:W-:Y:S02]  /*1b50*/  IMAD.U32 R3, RZ, RZ, UR20 ;  /* 0x00000014ff037e24 */ /* 0x000fe4000f8e00ff */
[----:B------:R-:W-:Y:S01]  /*1b60*/  IMAD.IADD R232, R235, 0x1, R37 ;  /* 0x00000001ebe87824 */ /* 0x000fe200078e0225 */
[C---:B------:R-:W-:Y:S01]  /*1b70*/  LEA R2, P1, R38.reuse, R234, 0x7 ;  /* 0x000000ea26027211 */ /* 0x040fe200078238ff */
[----:B------:R-:W-:Y:S01]  /*1b80*/  IMAD.U32 R39, RZ, RZ, UR23 ;  /* 0x00000017ff277e24 */ /* 0x000fe2000f8e00ff */
[----:B------:R-:W-:Y:S01]  /*1b90*/  UMOV UR23, 0x6 ;  /* 0x0000000600177882 */ /* 0x000fe20000000000 */
[C---:B--2---:R-:W-:Y:S01]  /*1ba0*/  HMMA.16816.F32 R92, R168.reuse, R32, R92 ;  /* 0x00000020a85c723c */ /* 0x044fe2000000185c */
[----:B------:R-:W-:Y:S01]  /*1bb0*/  LEA.HI.X R3, R38, R232, R3, 0x7, P1 ;  /* 0x000000e826037211 */ /* 0x000fe200008f3c03 */
[----:B------:R-:W-:Y:S01]  /*1bc0*/  USHF.L.U64.HI UR20, UR4, UR23, UR5 ;  /* 0x0000001704147299 */ /* 0x000fe20008010205 */
[C---:B------:R-:W-:Y:S01]  /*1bd0*/  LEA R46, P1, R2.reuse, c[0x0][0x1f8], 0x1 ;  /* 0x00007e00022e7a11 */ /* 0x040fe200078208ff */
[----:B------:R-:W-:Y:S02]  /*1be0*/  LDSM.16.M88.4 R36, [R225+0x3000] ;  /* 0x00300000e124783b */ /* 0x000fe40000000200 */
[----:B------:R-:W-:Y:S01]  /*1bf0*/  UIADD3.X UR21, URZ, UR20, URZ, UP0, !UPT ;  /* 0x000000143f157290 */ /* 0x000fe200087fe43f */
[----:B------:R-:W-:Y:S01]  /*1c00*/  LEA.HI.X R47, R2, c[0x0][0x1fc], R3, 0x1, P1 ;  /* 0x00007f00022f7a11 */ /* 0x000fe200008f0c03 */
[----:B------:R-:W-:Y:S01]  /*1c10*/  HMMA.16816.F32 R88, R168, R34, R88 ;  /* 0x00000022a858723c */ /* 0x000fe20000001858 */
[----:B------:R-:W-:Y:S01]  /*1c20*/  IADD3 R2, P1, R46, UR11, RZ ;  /* 0x0000000b2e027c10 */ /* 0x000fe2000ff3e0ff */
[----:B------:R-:W1:Y:S01]  /*1c30*/  LDSM.16.M88.4 R32, [R225+0x3800] ;  /* 0x00380000e120783b */ /* 0x000e620000000200 */
[----:B------:R-:W-:-:S02]  /*1c40*/  UISETP.GT.AND UP0, UPT, UR16, UR8, UPT ;  /* 0x000000081000728c */ /* 0x000fc4000bf04270 */
[----:B------:R-:W-:Y:S01]  /*1c50*/  IADD3.X R3, R47, UR20, RZ, P1, !PT ;  /* 0x000000142f037c10 */ /* 0x000fe20008ffe4ff */
[----:B------:R-:W-:Y:S01]  /*1c60*/  @!PT LDS RZ, [RZ] ;  /* 0x00000000fffff984 */ /* 0x000fe20000000800 */
[----:B------:R-:W-:Y:S01]  /*1c70*/  @!PT LDS RZ, [RZ] ;  /* 0x00000000fffff984 */ /* 0x000fe20000000800 */
[----:B------:R-:W-:Y:S01]  /*1c80*/  @!PT LDS RZ, [RZ] ;  /* 0x00000000fffff984 */ /* 0x000fe20000000800 */
[----:B------:R2:W-:Y:S01]  /*1c90*/  LDGSTS.E.BYPASS.LTC128B.128 [R227+0x100], [R46.64], !P5 ;  /* 0x001000002ee37fae */ /* 0x0005e2000e901d4e */
[----:B------:R-:W-:Y:S01]  /*1ca0*/  IADD3 R44, P5, P1, R45, 0x80, R46 ;  /* 0x000000802d2c7810 */ /* 0x000fe200079be02e */
[C---:B------:R-:W-:Y:S02]  /*1cb0*/  HMMA.16816.F32 R76, R140.reuse, R72, RZ ;  /* 0x000000488c4c723c */ /* 0x040fe400000018ff */
[----:B------:R2:W-:Y:S01]  /*1cc0*/  LDGSTS.E.BYPASS.LTC128B.128 [R227+0x4100], [R46.64+0x80], !P6 ;  /* 0x041000802ee37fae */ /* 0x0005e2000f101d4e */
[----:B------:R-:W-:Y:S02]  /*1cd0*/  ISETP.LT.OR P6, PT, R40, 0x21, P0 ;  /* 0x000000212800780c */ /* 0x000fe400007c1670 */
[----:B------:R-:W-:Y:S01]  /*1ce0*/  IADD3.X R45, RZ, UR20, R47, P5, P1 ;  /* 0x00000014ff2d7c10 */ /* 0x000fe2000afe242f */
[----:B------:R3:W-:Y:S01]  /*1cf0*/  LDGSTS.E.BYPASS.LTC128B.128 [R227+0x1100], [R2.64], !P4 ;  /* 0x0110000002e37fae */ /* 0x0007e2000e101d4e */
[----:B------:R-:W-:Y:S01]  /*1d00*/  IADD3 R42, P4, R2, UR11, RZ ;  /* 0x0000000b022a7c10 */ /* 0x000fe2000ff9e0ff */
[----:B------:R-:W-:Y:S01]  /*1d10*/  HMMA.16816.F32 R64, R140, R66, RZ ;  /* 0x000000428c40723c */ /* 0x000fe200000018ff */
[----:B------:R-:W-:-:S02]  /*1d20*/  ISETP.LT.OR P1, PT, R40, 0x41, P3 ;  /* 0x000000412800780c */ /* 0x000fc40001f21670 */
[C---:B------:R-:W-:Y:S02]  /*1d30*/  IADD3.X R43, R3.reuse, UR20, RZ, P4, !PT ;  /* 0x00000014032b7c10 */ /* 0x040fe4000a7fe4ff */
[----:B------:R-:W-:Y:S02]  /*1d40*/  IADD3 R52, P5, R2, UR22, RZ ;  /* 0x0000001602347c10 */ /* 0x000fe4000ffbe0ff */
[----:B------:R-:W-:Y:S01]  /*1d50*/  IADD3 R54, P4, R42, UR11, RZ ;  /* 0x0000000b2a367c10 */ /* 0x000fe2000ff9e0ff */
[----:B------:R2:W-:Y:S01]  /*1d60*/  LDGSTS.E.BYPASS.LTC128B.128 [R227+0x5100], [R44.64], !P6 ;  /* 0x051000002ce37fae */ /* 0x0005e2000f101d4e */
[C---:B------:R-:W-:Y:S01]  /*1d70*/  HMMA.16816.F32 R72, R140.reuse, R74, RZ ;  /* 0x0000004a8c48723c */ /* 0x040fe200000018ff */
[----:B------:R-:W-:Y:S02]  /*1d80*/  IADD3.X R53, R3, UR21, RZ, P5, !PT ;  /* 0x0000001503357c10 */ /* 0x000fe4000affe4ff */
[C---:B------:R-:W-:Y:S02]  /*1d90*/  ISETP.LT.OR P6, PT, R40.reuse, 0x41, P0 ;  /* 0x000000412800780c */ /* 0x040fe400007c1670 */
[----:B------:R-:W-:Y:S01]  /*1da0*/  IADD3.X R55, R43, UR20, RZ, P4, !PT ;  /* 0x000000142b377c10 */ /* 0x000fe2000a7fe4ff */
[----:B------:R4:W-:Y:S01]  /*1db0*/  LDGSTS.E.BYPASS.LTC128B.128 [R227+0x2100], [R42.64], !P1 ;  /* 0x021000002ae37fae */ /* 0x0009e2000c901d4e */
[C---:B------:R-:W-:Y:S01]  /*1dc0*/  ISETP.LT.OR P5, PT, R40.reuse, 0x61, P3 ;  /* 0x000000612800780c */ /* 0x040fe20001fa1670 */
[----:B------:R-:W-:Y:S01]  /*1dd0*/  HMMA.16816.F32 R84, R140, R80, RZ ;  /* 0x000000508c54723c */ /* 0x000fe200000018ff */
[----:B------:R-:W-:-:S02]  /*1de0*/  ISETP.LT.OR P4, PT, R40, 0x61, P0 ;  /* 0x000000612800780c */ /* 0x000fc40000781670 */
[----:B------:R-:W-:-:S04]  /*1df0*/  IADD3 R56, P1, R42, UR22, RZ ;  /* 0x000000162a387c10 */ /* 0x000fc8000ff3e0ff */
[----:B------:R-:W-:Y:S01]  /*1e00*/  IADD3.X R57, R43, UR21, RZ, P1, !PT ;  /* 0x000000152b397c10 */ /* 0x000fe20008ffe4ff */
[----:B---3--:R-:W-:Y:S01]  /*1e10*/  IMAD.MOV.U32 R2, RZ, RZ, 0x40 ;  /* 0x00000040ff027424 */ /* 0x008fe200078e00ff */
[----:B------:R3:W-:Y:S01]  /*1e20*/  LDGSTS.E.BYPASS.LTC128B.128 [R227+0x6100], [R52.64], !P6 ;  /* 0x0610000034e37fae */ /* 0x0007e2000f101d4e */
[----:B------:R-:W-:Y:S01]  /*1e30*/  HMMA.16816.F32 R80, R140, R82, RZ ;  /* 0x000000528c50723c */ /* 0x000fe200000018ff */
[----:B------:R-:W-:Y:S02]  /*1e40*/  PLOP3.LUT P1, PT, PT, PT, UP0, 0x80, 0x0 ;  /* 0x000000000000781c */ /* 0x000fe40003f2f008 */
[----:B------:R-:W-:Y:S01]  /*1e50*/  SEL R2, R2, 0xffffffc0, !P2 ;  /* 0xffffffc002027807 */ /* 0x000fe20005000000 */
[----:B------:R3:W-:Y:S04]  /*1e60*/  LDGSTS.E.BYPASS.LTC128B.128 [R227+0x3100], [R54.64], !P5 ;  /* 0x0310000036e37fae */ /* 0x0007e8000e901d4e */
[----:B------:R-:W-:Y:S01]  /*1e70*/  IMAD.IADD R223, R226, 0x1, R2 ;  /* 0x00000001e2df7824 */ /* 0x000fe200078e0202 */
[----:B------:R5:W-:Y:S01]  /*1e80*/  LDGSTS.E.BYPASS.LTC128B.128 [R227+0x7100], [R56.64], !P4 ;  /* 0x0710000038e37fae */ /* 0x000be2000e101d4e */
[----:B-1----:R-:W-:Y:S01]  /*1e90*/  HMMA.16816.F32 R68, R168, R32, R68 ;  /* 0x00000020a844723c */ /* 0x002fe20000001844 */
[----:B------:R-:W-:-:S02]  /*1ea0*/  IMAD.IADD R212, R2, 0x1, R225 ;  /* 0x0000000102d47824 */ /* 0x000fc400078e02e1 */
[----:B--2---:R-:W1:Y:S04]  /*1eb0*/  LDSM.16.M88.4 R44, [R223+0x8100] ;  /* 0x00810000df2c783b */ /* 0x004e680000000200 */
[----:B----4-:R-:W-:Y:S01]  /*1ec0*/  LDSM.16.M88.4 R40, [R223+0x8900] ;  /* 0x00890000df28783b */ /* 0x010fe20000000200 */
[C---:B------:R-:W-:Y:S03]  /*1ed0*/  HMMA.16816.F32 R64, R168.reuse, R34, R64 ;  /* 0x00000022a840723c */ /* 0x040fe60000001840 */
[----:B------:R-:W2:Y:S04]  /*1ee0*/  LDSM.16.M88.4 R32, [R223+0xa100] ;  /* 0x00a10000df20783b */ /* 0x000ea80000000200 */
[----:B------:R-:W-:Y:S01]  /*1ef0*/  LDSM.16.M88.4 R108, [R226+0xf900] ;  /* 0x00f90000e26c783b */ /* 0x000fe20000000200 */
[C---:B------:R-:W-:Y:S03]  /*1f00*/  HMMA.16816.F32 R76, R168.reuse, R36, R76 ;  /* 0x00000024a84c723c */ /* 0x040fe6000000184c */
[----:B------:R-:W-:Y:S04]  /*1f10*/  LDSM.16.M88.4 R112, [R226+0xf100] ;  /* 0x00f10000e270783b */ /* 0x000fe80000000200 */
[----:B------:R-:W-:Y:S01]  /*1f20*/  LDSM.16.M88.4 R104, [R225+0x4000] ;  /* 0x00400000e168783b */ /* 0x000fe20000000200 */
[C---:B------:R-:W-:Y:S03]  /*1f30*/  HMMA.16816.F32 R72, R168.reuse, R38, R72 ;  /* 0x00000026a848723c */ /* 0x040fe60000001848 */
[----:B------:R-:W4:Y:S04]  /*1f40*/  LDSM.16.M88.4 R36, [R223+0x9900] ;  /* 0x00990000df24783b */ /* 0x000f280000000200 */
[----:B------:R-:W-:Y:S01]  /*1f50*/  LDSM.16.M88.4 R60, [R225+0x5800] ;  /* 0x00580000e13c783b */ /* 0x000fe20000000200 */
[C---:B------:R-:W-:Y:S03]  /*1f60*/  HMMA.16816.F32 R84, R168.reuse, R48, R84 ;  /* 0x00000030a854723c */ /* 0x040fe60000001854 */
[----:B-----5:R-:W-:Y:S04]  /*1f70*/  LDSM.16.M88.4 R56, [R225+0x6000] ;  /* 0x00600000e138783b */ /* 0x020fe80000000200 */
[----:B---3--:R-:W-:Y:S01]  /*1f80*/  LDSM.16.M88.4 R52, [R225+0x6800] ;  /* 0x00680000e134783b */ /* 0x008fe20000000200 */
[----:B------:R-:W-:Y:S03]  /*1f90*/  HMMA.16816.F32 R80, R168, R50, R80 ;  /* 0x00000032a850723c */ /* 0x000fe60000001850 */
[----:B------:R-:W3:Y:S04]  /*1fa0*/  LDSM.16.M88.4 R48, [R223+0x9100] ;  /* 0x00910000df30783b */ /* 0x000ee80000000200 */
[----:B------:R-:W-:Y:S01]  /*1fb0*/  LDSM.16.M88.4 R120, [R223+0xd900] ;  /* 0x00d90000df78783b */ /* 0x000fe20000000200 */
[C---:B-1----:R-:W-:Y:S03]  /*1fc0*/  HMMA.16816.F32 R28, R176.reuse, R44, R28 ;  /* 0x0000002cb01c723c */ /* 0x042fe6000000181c */
[----:B------:R-:W-:Y:S04]  /*1fd0*/  LDSM.16.M88.4 R116, [R223+0xe100] ;  /* 0x00e10000df74783b */ /* 0x000fe80000000200 */
[----:B------:R-:W0:Y:S01]  /*1fe0*/  LDGDEPBAR ;  /* 0x00000000000079af */ /* 0x000e220000000000 */
[C---:B------:R-:W-:Y:S03]  /*1ff0*/  HMMA.16816.F32 R24, R176.reuse, R46, R24 ;  /* 0x0000002eb018723c */ /* 0x040fe60000001818 */
[----:B------:R-:W1:Y:S05]  /*2000*/  LDSM.16.M88.4 R44, [R223+0xa900] ;  /* 0x00a90000df2c783b */ /* 0x000e6a0000000200 */
[C---:B--2---:R-:W-:Y:S08]  /*2010*/  HMMA.16816.F32 R92, R176.reuse, R32, R92 ;  /* 0x00000020b05c723c */ /* 0x044ff0000000185c */
[C---:B------:R-:W-:Y:S01]  /*2020*/  HMMA.16816.F32 R88, R176.reuse, R34, R88 ;  /* 0x00000022b058723c */ /* 0x040fe20000001858 */
[----:B------:R-:W2:Y:S07]  /*2030*/  LDSM.16.M88.4 R32, [R212+0x800] ;  /* 0x00080000d420783b */ /* 0x000eae0000000200 */
[C---:B------:R-:W-:Y:S08]  /*2040*/  HMMA.16816.F32 R20, R176.reuse, R40, R20 ;  /* 0x00000028b014723c */ /* 0x040ff00000001814 */
[C---:B------:R-:W-:Y:S01]  /*2050*/  HMMA.16816.F32 R16, R176.reuse, R42, R16 ;  /* 0x0000002ab010723c */ /* 0x040fe20000001810 */
[----:B------:R-:W5:Y:S07]  /*2060*/  LDSM.16.M88.4 R40, [R223+0xb100] ;  /* 0x00b10000df28783b */ /* 0x000f6e0000000200 */
[C---:B----4-:R-:W-:Y:S08]  /*2070*/  HMMA.16816.F32 R100, R176.reuse, R36, R100 ;  /* 0x00000024b064723c */ /* 0x050ff00000001864 */
[C---:B------:R-:W-:Y:S01]  /*2080*/  HMMA.16816.F32 R96, R176.reuse, R38, R96 ;  /* 0x00000026b060723c */ /* 0x040fe20000001860 */
[----:B------:R-:W4:Y:S07]  /*2090*/  LDSM.16.M88.4 R36, [R212] ;  /* 0x00000000d424783b */ /* 0x000f2e0000000200 */
[C---:B---3--:R-:W-:Y:S08]  /*20a0*/  HMMA.16816.F32 R12, R176.reuse, R48, R12 ;  /* 0x00000030b00c723c */ /* 0x048ff0000000180c */
[C---:B------:R-:W-:Y:S01]  /*20b0*/  HMMA.16816.F32 R8, R176.reuse, R50, R8 ;  /* 0x00000032b008723c */ /* 0x040fe20000001808 */
[----:B------:R-:W3:Y:S07]  /*20c0*/  LDSM.16.M88.4 R48, [R223+0xb900] ;  /* 0x00b90000df30783b */ /* 0x000eee0000000200 */
[C---:B-1----:R-:W-:Y:S08]  /*20d0*/  HMMA.16816.F32 R84, R176.reuse, R44, R84 ;  /* 0x0000002cb054723c */ /* 0x042ff00000001854 */
[----:B------:R-:W-:Y:S01]  /*20e0*/  HMMA.16816.F32 R80, R176, R46, R80 ;  /* 0x0000002eb050723c */ /* 0x000fe20000001850 */
[----:B------:R-:W1:Y:S07]  /*20f0*/  LDSM.16.M88.4 R44, [R212+0x1000] ;  /* 0x00100000d42c783b */ /* 0x000e6e0000000200 */
[C---:B--2---:R-:W-:Y:S08]  /*2100*/  HMMA.16816.F32 R20, R180.reuse, R32, R20 ;  /* 0x00000020b414723c */ /* 0x044ff00000001814 */
[----:B------:R-:W-:Y:S01]  /*2110*/  HMMA.16816.F32 R16, R180, R34, R16 ;  /* 0x00000022b410723c */ /* 0x000fe20000001810 */
[----:B------:R-:W2:Y:S07]  /*2120*/  LDSM.16.M88.4 R32, [R212+0x3000] ;  /* 0x00300000d420783b */ /* 0x000eae0000000200 */
[C---:B-----5:R-:W-:Y:S08]  /*2130*/  HMMA.16816.F32 R76, R176.reuse, R40, R76 ;  /* 0x00000028b04c723c */ /* 0x060ff0000000184c */
[----:B------:R-:W-:Y:S01]  /*2140*/  HMMA.16816.F32 R72, R176, R42, R72 ;  /* 0x0000002ab048723c */ /* 0x000fe20000001848 */
[----:B------:R-:W5:Y:S07]  /*2150*/  LDSM.16.M88.4 R40, [R212+0x1800] ;  /* 0x00180000d428783b */ /* 0x000f6e0000000200 */
[C---:B----4-:R-:W-:Y:S08]  /*2160*/  HMMA.16816.F32 R28, R180.reuse, R36, R28 ;  /* 0x00000024b41c723c */ /* 0x050ff0000000181c */
[----:B------:R-:W-:Y:S01]  /*2170*/  HMMA.16816.F32 R24, R180, R38, R24 ;  /* 0x00000026b418723c */ /* 0x000fe20000001818 */
        /* <DEDUP_REMOVED lines=20> */
[----:B------:R-:W-:Y:S01]  /*22c0*/  HMMA.16816.F32 R64, R180, R46, R64 ;  /* 0x0000002eb440723c */ /* 0x000fe20000001840 */
        /* <DEDUP_REMOVED lines=12> */
[----:B------:R-:W-:Y:S07]  /*2390*/  LDSM.16.M88.4 R48, [R225+0x7000] ;  /* 0x00700000e130783b */ /* 0x000fee0000000200 */
        /* <DEDUP_REMOVED lines=8> */
[----:B------:R-:W3:Y:S07]  /*2420*/  LDSM.16.M88.4 R40, [R223+0xc100] ;  /* 0x00c10000df28783b */ /* 0x000eee0000000200 */
[C---:B----4-:R-:W-:Y:S08]  /*2430*/  HMMA.16816.F32 R20, R188.reuse, R36, R20 ;  /* 0x00000024bc14723c */ /* 0x050ff00000001814 */
[----:B------:R-:W-:Y:S01]  /*2440*/  HMMA.16816.F32 R16, R188, R38, R16 ;  /* 0x00000026bc10723c */ /* 0x000fe20000001810 */
[----:B------:R-:W4:Y:S07]  /*2450*/  LDSM.16.M88.4 R36, [R223+0xc900] ;  /* 0x00c90000df24783b */ /* 0x000f2e0000000200 */
[C---:B------:R-:W-:Y:S08]  /*2460*/  HMMA.16816.F32 R68, R184.reuse, R108, R68 ;  /* 0x0000006cb844723c */ /* 0x040ff00000001844 */
[C---:B------:R-:W-:Y:S08]  /*2470*/  HMMA.16816.F32 R76, R184.reuse, R112, R76 ;  /* 0x00000070b84c723c */ /* 0x040ff0000000184c */
[C---:B------:R-:W-:Y:S01]  /*2480*/  HMMA.16816.F32 R72, R184.reuse, R114, R72 ;  /* 0x00000072b848723c */ /* 0x040fe20000001848 */
[----:B------:R-:W-:Y:S07]  /*2490*/  LDSM.16.M88.4 R112, [R223+0xe900] ;  /* 0x00e90000df70783b */ /* 0x000fee0000000200 */
[----:B------:R-:W-:Y:S01]  /*24a0*/  HMMA.16816.F32 R64, R184, R110, R64 ;  /* 0x0000006eb840723c */ /* 0x000fe20000001840 */
[----:B------:R-:W-:Y:S07]  /*24b0*/  LDSM.16.M88.4 R108, [R223+0xf100] ;  /* 0x00f10000df6c783b */ /* 0x000fee0000000200 */
[C---:B------:R-:W-:Y:S08]  /*24c0*/  HMMA.16816.F32 R28, R188.reuse, R104, R28 ;  /* 0x00000068bc1c723c */ /* 0x040ff0000000181c */
[C---:B------:R-:W-:Y:S01]  /*24d0*/  HMMA.16816.F32 R24, R188.reuse, R106, R24 ;  /* 0x0000006abc18723c */ /* 0x040fe20000001818 */
[----:B------:R-:W5:Y:S07]  /*24e0*/  LDSM.16.M88.4 R104, [R223+0xf900] ;  /* 0x00f90000df68783b */ /* 0x000f6e0000000200 */
[C---:B-1----:R-:W-:Y:S08]  /*24f0*/  HMMA.16816.F32 R68, R188.reuse, R44, R68 ;  /* 0x0000002cbc44723c */ /* 0x042ff00000001844 */
        /* <DEDUP_REMOVED lines=12> */
[----:B------:R-:W-:Y:S01]  /*25c0*/  HMMA.16816.F32 R64, R188, R46, R64 ;  /* 0x0000002ebc40723c */ /* 0x000fe20000001840 */
[----:B------:R-:W-:Y:S07]  /*25d0*/  LDSM.16.M88.4 R44, [R212+0x6000] ;  /* 0x00600000d42c783b */ /* 0x000fee0000000200 */
[C---:B--2---:R-:W-:Y:S08]  /*25e0*/  HMMA.16816.F32 R12, R196.reuse, R32, R12 ;  /* 0x00000020c40c723c */ /* 0x044ff0000000180c */
[C---:B------:R-:W-:Y:S01]  /*25f0*/  HMMA.16816.F32 R8, R196.reuse, R34, R8 ;  /* 0x00000022c408723c */ /* 0x040fe20000001808 */
[----:B------:R-:W1:Y:S07]  /*2600*/  LDSM.16.M88.4 R32, [R212+0x7800] ;  /* 0x00780000d420783b */ /* 0x000e6e0000000200 */
[C---:B---3--:R-:W-:Y:S08]  /*2610*/  HMMA.16816.F32 R28, R196.reuse, R40, R28 ;  /* 0x00000028c41c723c */ /* 0x048ff0000000181c */
[C---:B------:R-:W-:Y:S01]  /*2620*/  HMMA.16816.F32 R24, R196.reuse, R42, R24 ;  /* 0x0000002ac418723c */ /* 0x040fe20000001818 */
[----:B------:R-:W2:Y:S07]  /*2630*/  LDSM.16.M88.4 R40, [R212+0x6800] ;  /* 0x00680000d428783b */ /* 0x000eae0000000200 */
[C---:B----4-:R-:W-:Y:S08]  /*2640*/  HMMA.16816.F32 R20, R196.reuse, R36, R20 ;  /* 0x00000024c414723c */ /* 0x050ff00000001814 */
[----:B------:R-:W-:Y:S01]  /*2650*/  HMMA.16816.F32 R16, R196, R38, R16 ;  /* 0x00000026c410723c */ /* 0x000fe20000001810 */
[----:B------:R-:W3:Y:S01]  /*2660*/  LDSM.16.M88.4 R36, [R212+0x7000] ;  /* 0x00700000d424783b */ /* 0x000ee20000000200 */
[----:B------:R-:W-:-:S06]  /*2670*/  DEPBAR.LE SB0, 0x0 ;  /* 0x000080000000791a */ /* 0x000fcc0000000000 */
[C---:B-----5:R-:W-:Y:S08]  /*2680*/  HMMA.16816.F32 R68, R196.reuse, R104, R68 ;  /* 0x00000068c444723c */ /* 0x060ff00000001844 */
        /* <DEDUP_REMOVED lines=9> */
[C---:B-1----:R-:W-:Y:S08]  /*2720*/  HMMA.16816.F32 R68, R200.reuse, R32, R68 ;  /* 0x00000020c844723c */ /* 0x042ff00000001844 */
        /* <DEDUP_REMOVED lines=14> */
[----:B------:R-:W-:Y:S01]  /*2810*/  HMMA.16816.F32 R32, R200, R34, R64 ;  /* 0x00000022c820723c */ /* 0x000fe20000001840 */
[----:B------:R-:W-:Y:S06]  /*2820*/  BAR.SYNC.DEFER_BLOCKING 0x0 ;  /* 0x0000000000007b1d */ /* 0x000fec0000010000 */
[----:B------:R-:W-:Y:S05]  /*2830*/  @!P1 BRA `(.L_x_1340) ;  /* 0x0000026000009947 */ /* 0x000fea0003800000 */
[----:B------:R-:W-:Y:S02]  /*2840*/  UIADD3 UR5, UR17, -0x2, URZ ;  /* 0xfffffffe11057890 */ /* 0x000fe4000fffe03f */
        /* <DEDUP_REMOVED lines=37> */
.L_x_1340:
[----:B-1----:R-:W-:Y:S01]  /*2aa0*/  LOP3.LUT R3, R125, 0xffffffe0, RZ, 0xc0, !PT ;  /* 0xffffffe07d037812 */ /* 0x002fe200078ec0ff */
        /* <DEDUP_REMOVED lines=14> */
[----:B------:R-:W-:-:S05]  /*2b90*/  LOP3.LUT R2, R2, 0x7ffffffc, RZ, 0xc0, !PT ;  /* 0x7ffffffc02027812 */ /* 0x000fca00078ec0ff */
[----:B------:R-:W-:-:S04]  /*2ba0*/  IMAD.IADD R3, R3, 0x1, -R2 ;  /* 0x0000000103037824 */ /* 0x000fc800078e0a02 */
[----:B------:R-:W-:-:S05]  /*2bb0*/  IMAD R6, R3, R6, UR7 ;  /* 0x0000000703067e24 */ /* 0x000fca000f8e0206 */
[C---:B------:R-:W-:Y:S02]  /*2bc0*/  ISETP.GT.AND P1, PT, R6.reuse, 0x1, PT ;  /* 0x000000010600780c */ /* 0x040fe40003f24270 */
[C---:B------:R-:W-:Y:S02]  /*2bd0*/  ISETP.GT.AND P4, PT, R6.reuse, RZ, PT ;  /* 0x000000ff0600720c */ /* 0x040fe40003f84270 */
        /* <DEDUP_REMOVED lines=16> */
[C---:B------:R-:W-:Y:S02]  /*2ce0*/  ISETP.GT.AND P1, PT, R6.reuse, 0x28, PT ;  /* 0x000000280600780c */ /* 0x040fe40003f24270 */
[----:B------:R-:W-:Y:S02]  /*2cf0*/  ISETP.GT.AND P4, PT, R6, 0x10, PT ;  /* 0x000000100600780c */ /* 0x000fe40003f84270 */
[----:B------:R-:W-:Y:S02]  /*2d00*/  FMNMX.FTZ R2, R55, R2, !PT ;  /* 0x0000000237027209 */ /* 0x000fe40007810000 */
[----:B------:R-:W-:Y:S02]  /*2d10*/  FSEL R31, R8, -INF , P1 ;  /* 0xff800000081f7808 */ /* 0x000fe40000800000 */
[----:B------:R-:W-:Y:S02]  /*2d20*/  FSEL R47, R20, -INF , P4 ;  /* 0xff800000142f7808 */ /* 0x000fe40002000000 */
[----:B------:R-:W-:-:S02]  /*2d30*/  FMNMX.FTZ R8, R59, R2, !PT ;  /* 0x000000023b087209 */ /* 0x000fc40007810000 */
[----:B------:R-:W-:Y:S02]  /*2d40*/  FSEL R51, R26, -INF , P2 ;  /* 0xff8000001a337808 */ /* 0x000fe40001000000 */
[----:B------:R-:W-:Y:S02]  /*2d50*/  ISETP.GT.AND P2, PT, R6, 0x18, PT ;  /* 0x000000180600780c */ /* 0x000fe40003f44270 */
[----:B------:R-:W-:Y:S02]  /*2d60*/  FMNMX.FTZ R8, R47, R8, !PT ;  /* 0x000000082f087209 */ /* 0x000fe40007810000 */
[----:B------:R-:W-:Y:S02]  /*2d70*/  FSEL R27, R16, -INF , P2 ;  /* 0xff800000101b7808 */ /* 0x000fe40001000000 */
[----:B------:R-:W-:Y:S02]  /*2d80*/  FMNMX.FTZ R8, R21, R8, !PT ;  /* 0x0000000815087209 */ /* 0x000fe40007810000 */
[----:B------:R-:W-:-:S02]  /*2d90*/  FSEL R25, R22, -INF , P4 ;  /* 0xff80000016197808 */ /* 0x000fc40002000000 */
[----:B------:R-:W-:Y:S02]  /*2da0*/  ISETP.GT.AND P4, PT, R6, 0x20, PT ;  /* 0x000000200600780c */ /* 0x000fe40003f84270 */
[----:B------:R-:W-:Y:S02]  /*2db0*/  FMNMX.FTZ R8, R27, R8, !PT ;  /* 0x000000081b087209 */ /* 0x000fe40007810000 */
        /* <DEDUP_REMOVED lines=8> */
[----:B------:R-:W-:Y:S02]  /*2e40*/  FMNMX.FTZ R10, R39, R8, !PT ;  /* 0x00000008270a7209 */ /* 0x000fe40007810000 */
[----:B------:R-:W-:-:S02]  /*2e50*/  FSEL R36, R15, -INF , P2 ;  /* 0xff8000000f247808 */ /* 0x000fc40001000000 */
[----:B------:R-:W-:Y:S02]  /*2e60*/  ISETP.GT.AND P2, PT, R6, 0x29, PT ;  /* 0x000000290600780c */ /* 0x000fe40003f44270 */
[----:B------:R-:W-:Y:S02]  /*2e70*/  FMNMX.FTZ R8, R49, R12, !PT ;  /* 0x0000000c31087209 */ /* 0x000fe40007810000 */
[----:B------:R-:W-:Y:S02]  /*2e80*/  FMNMX.FTZ R10, R29, R10, !PT ;  /* 0x0000000a1d0a7209 */ /* 0x000fe40007810000 */
[----:B------:R-:W-:Y:S02]  /*2e90*/  FSEL R41, R14, -INF , P4 ;  /* 0xff8000000e297808 */ /* 0x000fe40002000000 */
[----:B------:R-:W-:Y:S01]  /*2ea0*/  FSEL R2, R9, -INF , P2 ;  /* 0xff80000009027808 */ /* 0x000fe20001000000 */
[----:B------:R-:W-:Y:S01]  /*2eb0*/  LDSM.16.MT88.4 R12, [R220+0x900] ;  /* 0x00090000dc0c783b */ /* 0x000fe20000004200 */
[----:B------:R-:W-:-:S02]  /*2ec0*/  FMNMX.FTZ R8, R25, R8, !PT ;  /* 0x0000000819087209 */ /* 0x000fc40007810000 */
[C---:B------:R-:W-:Y:S02]  /*2ed0*/  ISETP.GT.AND P4, PT, R6.reuse, 0x30, PT ;  /* 0x000000300600780c */ /* 0x040fe40003f84270 */
        /* <DEDUP_REMOVED lines=10> */
[----:B------:R-:W-:-:S02]  /*2f80*/  FSEL R144, R103, -INF , P2 ;  /* 0xff80000067907808 */ /* 0x000fc40001000000 */
[----:B------:R-:W-:Y:S02]  /*2f90*/  ISETP.GT.AND P2, PT, R6, 0x39, PT ;  /* 0x000000390600780c */ /* 0x000fe40003f44270 */
[----:B------:R-:W-:Y:S02]  /*2fa0*/  FMNMX.FTZ R10, R43, R10, !PT ;  /* 0x0000000a2b0a7209 */ /* 0x000fe40007810000 */
[----:B------:R-:W-:Y:S02]  /*2fb0*/  FSEL R147, R96, -INF , P1 ;  /* 0xff80000060937808 */ /* 0x000fe40000800000 */
[----:B------:R-:W-:Y:S02]  /*2fc0*/  FMNMX.FTZ R8, R145, R8, !PT ;  /* 0x0000000891087209 */ /* 0x000fe40007810000 */
[----:B------:R-:W-:Y:S02]  /*2fd0*/  FSEL R155, R99, -INF , P2 ;  /* 0xff800000639b7808 */ /* 0x000fe40001000000 */
[----:B------:R-:W-:-:S02]  /*2fe0*/  FSEL R62, R97, -INF , P2 ;  /* 0xff800000613e7808 */ /* 0x000fc40001000000 */
[----:B------:R-:W-:Y:S02]  /*2ff0*/  FMNMX.FTZ R9, R41, R10, !PT ;  /* 0x0000000a29097209 */ /* 0x000fe40007810000 */
[----:B------:R-:W-:Y:S02]  /*3000*/  ISETP.GT.AND P2, PT, R6, 0x40, PT ;  /* 0x000000400600780c */ /* 0x000fe40003f44270 */
[----:B------:R-:W-:Y:S02]  /*3010*/  FMNMX.FTZ R11, R147, R8, !PT ;  /* 0x00000008930b7209 */ /* 0x000fe40007810000 */
[----:B------:R-:W-:Y:S02]  /*3020*/  FSEL R66, R98, -INF , P1 ;  /* 0xff80000062427808 */ /* 0x000fe40000800000 */
[----:B------:R-:W-:Y:S01]  /*3030*/  FMNMX.FTZ R8, R36, R9, !PT ;  /* 0x0000000924087209 */ /* 0x000fe20007810000 */
[----:B------:R-:W-:Y:S01]  /*3040*/  LDSM.16.MT88.4 R96, [R224+0x4100] ;  /* 0x00410000e060783b */ /* 0x000fe20000004200 */
[----:B------:R-:W-:-:S02]  /*3050*/  ISETP.GT.AND P1, PT, R6, 0x41, PT ;  /* 0x000000410600780c */ /* 0x000fc40003f24270 */
[----:B------:R-:W-:Y:S02]  /*3060*/  FSEL R134, R92, -INF , P2 ;  /* 0xff8000005c867808 */ /* 0x000fe40001000000 */
[----:B------:R-:W-:Y:S02]  /*3070*/  FMNMX.FTZ R11, R62, R11, !PT ;  /* 0x0000000b3e0b7209 */ /* 0x000fe40007810000 */
[----:B------:R-:W-:Y:S02]  /*3080*/  FSEL R138, R94, -INF , P2 ;  /* 0xff8000005e8a7808 */ /* 0x000fe40001000000 */
[----:B------:R-:W-:Y:S02]  /*3090*/  FMNMX.FTZ R9, R37, R8, !PT ;  /* 0x0000000825097209 */ /* 0x000fe40007810000 */
[----:B------:R-:W-:Y:S02]  /*30a0*/  FSEL R173, R93, -INF , P1 ;  /* 0xff8000005dad7808 */ /* 0x000fe40000800000 */
[----:B------:R-:W-:-:S02]  /*30b0*/  ISETP.GT.AND P2, PT, R6, 0x48, PT ;  /* 0x000000480600780c */ /* 0x000fc40003f44270 */
[----:B------:R-:W-:Y:S02]  /*30c0*/  FMNMX.FTZ R8, R134, R11, !PT ;  /* 0x0000000b86087209 */ /* 0x000fe40007810000 */
[----:B------:R-:W-:Y:S02]  /*30d0*/  FSEL R195, R95, -INF , P1 ;  /* 0xff8000005fc37808 */ /* 0x000fe40000800000 */
[----:B------:R-:W-:Y:S02]  /*30e0*/  ISETP.GT.AND P1, PT, R6, 0x49, PT ;  /* 0x000000490600780c */ /* 0x000fe40003f24270 */
[----:B------:R-:W-:Y:S02]  /*30f0*/  FSEL R175, R88, -INF , P2 ;  /* 0xff80000058af7808 */ /* 0x000fe40001000000 */
[----:B------:R-:W-:Y:S02]  /*3100*/  FMNMX.FTZ R8, R173, R8, !PT ;  /* 0x00000008ad087209 */ /* 0x000fe40007810000 */
[----:B------:R-:W-:-:S02]  /*3110*/  FSEL R153, R102, -INF , P4 ;  /* 0xff80000066997808 */ /* 0x000fc40002000000 */
[----:B------:R-:W-:Y:S02]  /*3120*/  FMNMX.FTZ R10, R64, R9, !PT ;  /* 0x00000009400a7209 */ /* 0x000fe40007810000 */
[----:B------:R-:W-:Y:S02]  /*3130*/  FSEL R237, R90, -INF , P2 ;  /* 0xff8000005aed7808 */ /* 0x000fe40001000000 */
[----:B------:R-:W-:Y:S02]  /*3140*/  FSEL R136, R89, -INF , P1 ;  /* 0xff80000059887808 */ /* 0x000fe40000800000 */
[----:B------:R-:W-:Y:S02]  /*3150*/  ISETP.GT.AND P2, PT, R6, 0x50, PT ;  /* 0x000000500600780c */ /* 0x000fe40003f44270 */
[----:B------:R-:W-:Y:S02]  /*3160*/  FMNMX.FTZ R11, R175, R8, !PT ;  /* 0x00000008af0b7209 */ /* 0x000fe40007810000 */
[----:B------:R-:W-:-:S02]  /*3170*/  FMNMX.FTZ R9, R153, R10, !PT ;  /* 0x0000000a99097209 */ /* 0x000fc40007810000 */
[----:B------:R-:W-:Y:S02]  /*3180*/  FSEL R251, R91, -INF , P1 ;  /* 0xff8000005bfb7808 */ /* 0x000fe40000800000 */
[----:B------:R-:W-:Y:S01]  /*3190*/  ISETP.GT.AND P1, PT, R6, 0x51, PT ;  /* 0x000000510600780c */ /* 0x000fe20003f24270 */
[----:B------:R-:W-:Y:S01]  /*31a0*/  LDSM.16.MT88.4 R88, [R220+0x100] ;  /* 0x00010000dc58783b */ /* 0x000fe20000004200 */
[----:B------:R-:W-:Y:S02]  /*31b0*/  FSEL R249, R84, -INF , P2 ;  /* 0xff80000054f97808 */ /* 0x000fe40001000000 */
[----:B------:R-:W-:Y:S02]  /*31c0*/  FMNMX.FTZ R8, R136, R11, !PT ;  /* 0x0000000b88087209 */ /* 0x000fe40007810000 */
[----:B------:R-:W-:Y:S02]  /*31d0*/  FMNMX.FTZ R9, R144, R9, !PT ;  /* 0x0000000990097209 */ /* 0x000fe40007810000 */
[----:B------:R-:W-:-:S02]  /*31e0*/  FSEL R241, R86, -INF , P2 ;  /* 0xff80000056f17808 */ /* 0x000fc40001000000 */
[----:B------:R-:W-:Y:S02]  /*31f0*/  FSEL R247, R85, -INF , P1 ;  /* 0xff80000055f77808 */ /* 0x000fe40000800000 */
[----:B------:R-:W-:Y:S02]  /*3200*/  ISETP.GT.AND P2, PT, R6, 0x58, PT ;  /* 0x000000580600780c */ /* 0x000fe40003f44270 */
        /* <DEDUP_REMOVED lines=8> */
[----:B------:R-:W-:Y:S02]  /*3290*/  FSEL R243, R81, -INF , P1 ;  /* 0xff80000051f37808 */ /* 0x000fe40000800000 */
[----:B------:R-:W-:-:S02]  /*32a0*/  ISETP.GT.AND P2, PT, R6, 0x60, PT ;  /* 0x000000600600780c */ /* 0x000fc40003f44270 */
[----:B------:R-:W-:Y:S02]  /*32b0*/  FMNMX.FTZ R8, R245, R8, !PT ;  /* 0x00000008f5087209 */ /* 0x000fe40007810000 */
[----:B------:R-:W-:Y:S02]  /*32c0*/  FMNMX.FTZ R10, R138, R9, !PT ;  /* 0x000000098a0a7209 */ /* 0x000fe40007810000 */
[----:B------:R-:W-:Y:S02]  /*32d0*/  FSEL R193, R83, -INF , P1 ;  /* 0xff80000053c17808 */ /* 0x000fe40000800000 */
[----:B------:R-:W-:Y:S01]  /*32e0*/  ISETP.GT.AND P1, PT, R6, 0x61, PT ;  /* 0x000000610600780c */ /* 0x000fe20003f24270 */
[----:B------:R-:W-:Y:S01]  /*32f0*/  LDSM.16.MT88.4 R80, [R221+0x100] ;  /* 0x00010000dd50783b */ /* 0x000fe20000004200 */
[----:B------:R-:W-:Y:S02]  /*3300*/  FSEL R167, R76, -INF , P2 ;  /* 0xff8000004ca77808 */ /* 0x000fe40001000000 */
[----:B------:R-:W-:-:S02]  /*3310*/  FMNMX.FTZ R8, R243, R8, !PT ;  /* 0x00000008f3087209 */ /* 0x000fc40007810000 */
[----:B------:R-:W-:Y:S02]  /*3320*/  FMNMX.FTZ R10, R195, R10, !PT ;  /* 0x0000000ac30a7209 */ /* 0x000fe40007810000 */
[----:B------:R-:W-:Y:S02]  /*3330*/  FSEL R157, R79, -INF , P1 ;  /* 0xff8000004f9d7808 */ /* 0x000fe40000800000 */
[----:B------:R-:W-:Y:S02]  /*3340*/  FSEL R165, R77, -INF , P1 ;  /* 0xff8000004da57808 */ /* 0x000fe40000800000 */
[----:B------:R-:W-:Y:S02]  /*3350*/  ISETP.GT.AND P1, PT, R6, 0x68, PT ;  /* 0x000000680600780c */ /* 0x000fe40003f24270 */
        /* <DEDUP_REMOVED lines=25> */
[----:B------:R-:W-:-:S02]  /*34f0*/  FMNMX.FTZ R6, R135, R8, !PT ;  /* 0x0000000887067209 */ /* 0x000fc40007810000 */
[----:B------:R-:W-:Y:S02]  /*3500*/  FMNMX.FTZ R10, R159, R10, !PT ;  /* 0x0000000a9f0a7209 */ /* 0x000fe40007810000 */
[----:B------:R-:W-:Y:S02]  /*3510*/  FMNMX.FTZ R6, R133, R6, !PT ;  /* 0x0000000685067209 */ /* 0x000fe40007810000 */
[----:B------:R-:W-:Y:S02]  /*3520*/  FMNMX.FTZ R8, R157, R10, !PT ;  /* 0x0000000a9d087209 */ /* 0x000fe40007810000 */
[----:B------:R-:W-:Y:S01]  /*3530*/  FSEL R149, R75, -INF , P6 ;  /* 0xff8000004b957808 */ /* 0x000fe20003000000 */
[----:B------:R-:W1:Y:S01]  /*3540*/  SHFL.BFLY PT, R9, R6, 0x2, 0x1f ;  /* 0x0c401f0006097f89 */ /* 0x000e6200000e0000 */
[----:B------:R-:W-:Y:S02]  /*3550*/  FMNMX.FTZ R8, R151, R8, !PT ;  /* 0x0000000897087209 */ /* 0x000fe40007810000 */
[----:B------:R-:W-:Y:S01]  /*3560*/  FSEL R67, R70, -INF , P5 ;  /* 0xff80000046437808 */ /* 0x000fe20002800000 */
[----:B------:R-:W-:Y:S01]  /*3570*/  LDSM.16.MT88.4 R72, [R222+0x100] ;  /* 0x00010000de48783b */ /* 0x000fe20000004200 */
        /* <DEDUP_REMOVED lines=26> */
[----:B------:R-:W1:Y:S01]  /*3720*/  LDSM.16.MT88.4 R4, [R220+0x4100] ;  /* 0x00410000dc04783b */ /* 0x000e620000004200 */
[--C-:B------:R-:W-:Y:S01]  /*3730*/  FFMA.FTZ R38, R29, c[0x0][0x2d0], -R58.reuse ;  /* 0x0000b4001d267a23 */ /* 0x100fe2000001083a */
[C---:B------:R-:W-:Y:S01]  /*3740*/  FSETP.NEU.FTZ.AND P1, PT, R3.reuse, -INF , PT ;  /* 0xff8000000300780b */ /* 0x040fe20003f3d000 */
[----:B------:R-:W-:Y:S01]  /*3750*/  FMUL.FTZ R56, R3, c[0x0][0x2d0] ;  /* 0x0000b40003387a20 */ /* 0x000fe20000410000 */
[----:B------:R-:W2:Y:S01]  /*3760*/  MUFU.EX2 R50, R50 ;  /* 0x0000003200327308 */ /* 0x000ea20000000800 */
[----:B------:R-:W3:Y:S01]  /*3770*/  LDSM.16.MT88.4 R8, [R224+0x4900] ;  /* 0x00490000e008783b */ /* 0x000ee20000004200 */
[----:B------:R-:W-:-:S02]  /*3780*/  FFMA.FTZ R2, R2, c[0x0][0x2d0], -R58 ;  /* 0x0000b40002027a23 */ /* 0x000fc4000001083a */
[----:B------:R-:W-:Y:S01]  /*3790*/  FSEL R56, R56, RZ, P1 ;  /* 0x000000ff38387208 */ /* 0x000fe20000800000 */
[----:B------:R-:W-:Y:S01]  /*37a0*/  LDSM.16.MT88.4 R16, [R221+0x900] ;  /* 0x00090000dd10783b */ /* 0x000fe20000004200 */
[----:B------:R-:W-:Y:S01]  /*37b0*/  FFMA.FTZ R60, R60, c[0x0][0x2d0], -R58 ;  /* 0x0000b4003c3c7a23 */ /* 0x000fe2000001083a */
[----:B------:R-:W-:Y:S01]  /*37c0*/  PLOP3.LUT P1, PT, PT, PT, UP0, 0x80, 0x0 ;  /* 0x000000000000781c */ /* 0x000fe20003f2f008 */
[----:B------:R-:W-:Y:S01]  /*37d0*/  MUFU.EX2 R55, R55 ;  /* 0x0000003700377308 */ /* 0x000fe20000000800 */
[--C-:B------:R-:W-:Y:S02]  /*37e0*/  FFMA.FTZ R59, R30, c[0x0][0x2d0], -R56.reuse ;  /* 0x0000b4001e3b7a23 */ /* 0x100fe40000010838 */
[--C-:B------:R-:W-:Y:S02]  /*37f0*/  FFMA.FTZ R54, R53, c[0x0][0x2d0], -R56.reuse ;  /* 0x0000b40035367a23 */ /* 0x100fe40000010838 */
[--C-:B------:R-:W-:Y:S02]  /*3800*/  FFMA.FTZ R52, R51, c[0x0][0x2d0], -R56.reuse ;  /* 0x0000b40033347a23 */ /* 0x100fe40000010838 */
[----:B------:R-:W-:Y:S01]  /*3810*/  FFMA.FTZ R49, R49, c[0x0][0x2d0], -R56 ;  /* 0x0000b40031317a23 */ /* 0x000fe20000010838 */
[----:B------:R-:W4:Y:S01]  /*3820*/  MUFU.EX2 R48, R48 ;  /* 0x0000003000307308 */ /* 0x000f220000000800 */
[----:B--2---:R-:W-:Y:S01]  /*3830*/  F2FP.PACK_AB R112, R50, R57 ;  /* 0x000000393270723e */ /* 0x004fe200000000ff */
[----:B------:R-:W-:-:S02]  /*3840*/  FFMA.FTZ R53, R47, c[0x0][0x2d0], -R58 ;  /* 0x0000b4002f357a23 */ /* 0x000fc4000001083a */
[----:B------:R-:W-:Y:S02]  /*3850*/  FFMA.FTZ R47, R27, c[0x0][0x2d0], -R58 ;  /* 0x0000b4001b2f7a23 */ /* 0x000fe4000001083a */
[--C-:B------:R-:W-:Y:S02]  /*3860*/  FFMA.FTZ R51, R25, c[0x0][0x2d0], -R56.reuse ;  /* 0x0000b40019337a23 */ /* 0x100fe40000010838 */
[----:B------:R-:W-:Y:S01]  /*3870*/  MUFU.EX2 R59, R59 ;  /* 0x0000003b003b7308 */ /* 0x000fe20000000800 */
[--C-:B------:R-:W-:Y:S01]  /*3880*/  FFMA.FTZ R44, R23, c[0x0][0x2d0], -R56.reuse ;  /* 0x0000b400172c7a23 */ /* 0x100fe20000010838 */
[----:B------:R-:W2:Y:S01]  /*3890*/  LDSM.16.MT88.4 R24, [R224+0x900] ;  /* 0x00090000e018783b */ /* 0x000ea20000004200 */
[--C-:B------:R-:W-:Y:S02]  /*38a0*/  FFMA.FTZ R45, R45, c[0x0][0x2d0], -R56.reuse ;  /* 0x0000b4002d2d7a23 */ /* 0x100fe40000010838 */
[----:B------:R-:W-:Y:S01]  /*38b0*/  FFMA.FTZ R40, R43, c[0x0][0x2d0], -R56 ;  /* 0x0000b4002b287a23 */ /* 0x000fe20000010838 */
[----:B------:R-:W5:Y:S01]  /*38c0*/  LDSM.16.MT88.4 R20, [R222+0x900] ;  /* 0x00090000de14783b */ /* 0x000f620000004200 */
[--C-:B------:R-:W-:Y:S01]  /*38d0*/  FFMA.FTZ R43, R39, c[0x0][0x2d0], -R58.reuse ;  /* 0x0000b400272b7a23 */ /* 0x100fe2000001083a */
[----:B------:R-:W1:Y:S01]  /*38e0*/  MUFU.EX2 R54, R54 ;  /* 0x0000003600367308 */ /* 0x000e620000000800 */
[----:B----4-:R-:W-:Y:S01]  /*38f0*/  F2FP.PACK_AB R114, R48, R55 ;  /* 0x000000373072723e */ /* 0x010fe200000000ff */
[----:B------:R-:W-:-:S02]  /*3900*/  FFMA.FTZ R39, R31, c[0x0][0x2d0], -R58 ;  /* 0x0000b4001f277a23 */ /* 0x000fc4000001083a */
[----:B------:R-:W4:Y:S01]  /*3910*/  LDSM.16.MT88.4 R28, [R221+0x4900] ;  /* 0x00490000dd1c783b */ /* 0x000f220000004200 */
[--C-:B------:R-:W-:Y:S02]  /*3920*/  FFMA.FTZ R41, R41, c[0x0][0x2d0], -R56.reuse ;  /* 0x0000b40029297a23 */ /* 0x100fe40000010838 */
[--C-:B------:R-:W-:Y:S01]  /*3930*/  FFMA.FTZ R36, R36, c[0x0][0x2d0], -R56.reuse ;  /* 0x0000b40024247a23 */ /* 0x100fe20000010838 */
[----:B------:R-:W-:Y:S01]  /*3940*/  MUFU.EX2 R52, R52 ;  /* 0x0000003400347308 */ /* 0x000fe20000000800 */
[--C-:B------:R-:W-:Y:S02]  /*3950*/  FFMA.FTZ R37, R37, c[0x0][0x2d0], -R56.reuse ;  /* 0x0000b40025257a23 */ /* 0x100fe40000010838 */
[--C-:B------:R-:W-:Y:S02]  /*3960*/  FFMA.FTZ R0, R64, c[0x0][0x2d0], -R56.reuse ;  /* 0x0000b40040007a23 */ /* 0x100fe40000010838 */
[----:B------:R-:W-:Y:S02]  /*3970*/  FFMA.FTZ R64, R153, c[0x0][0x2d0], -R56 ;  /* 0x0000b40099407a23 */ /* 0x000fe40000010838 */
[--C-:B------:R-:W-:Y:S01]  /*3980*/  FFMA.FTZ R145, R145, c[0x0][0x2d0], -R58.reuse ;  /* 0x0000b40091917a23 */ /* 0x100fe2000001083a */
[----:B------:R-:W3:Y:S01]  /*3990*/  MUFU.EX2 R49, R49 ;  /* 0x0000003100317308 */ /* 0x000ee20000000800 */
[----:B-1----:R-:W-:Y:S01]  /*39a0*/  F2FP.PACK_AB R113, R54, R59 ;  /* 0x0000003b3671723e */ /* 0x002fe200000000ff */
[----:B------:R-:W-:-:S02]  /*39b0*/  FFMA.FTZ R147, R147, c[0x0][0x2d0], -R58 ;  /* 0x0000b40093937a23 */ /* 0x000fc4000001083a */
[----:B------:R-:W-:Y:S02]  /*39c0*/  FFMA.FTZ R62, R62, c[0x0][0x2d0], -R58 ;  /* 0x0000b4003e3e7a23 */ /* 0x000fe4000001083a */
[--C-:B------:R-:W-:Y:S02]  /*39d0*/  FFMA.FTZ R153, R144, c[0x0][0x2d0], -R56.reuse ;  /* 0x0000b40090997a23 */ /* 0x100fe40000010838 */
[----:B------:R-:W-:Y:S01]  /*39e0*/  MUFU.EX2 R53, R53 ;  /* 0x0000003500357308 */ /* 0x000fe20000000800 */
[--C-:B------:R-:W-:Y:S02]  /*39f0*/  FFMA.FTZ R66, R66, c[0x0][0x2d0], -R56.reuse ;  /* 0x0000b40042427a23 */ /* 0x100fe40000010838 */
[--C-:B------:R-:W-:Y:S02]  /*3a00*/  FFMA.FTZ R155, R155, c[0x0][0x2d0], -R56.reuse ;  /* 0x0000b4009b9b7a23 */ /* 0x100fe40000010838 */
[----:B------:R-:W-:Y:S02]  /*3a10*/  FFMA.FTZ R144, R237, c[0x0][0x2d0], -R56 ;  /* 0x0000b400ed907a23 */ /* 0x000fe40000010838 */
[--C-:B------:R-:W-:Y:S01]  /*3a20*/  FFMA.FTZ R134, R134, c[0x0][0x2d0], -R58.reuse ;  /* 0x0000b40086867a23 */ /* 0x100fe2000001083a */
[----:B---3--:R-:W-:Y:S01]  /*3a30*/  F2FP.PACK_AB R115, R49, R52 ;  /* 0x000000343173723e */ /* 0x008fe200000000ff */
[----:B------:R-:W1:Y:S01]  /*3a40*/  MUFU.EX2 R46, R46 ;  /* 0x0000002e002e7308 */ /* 0x000e620000000800 */
[----:B------:R-:W-:-:S02]  /*3a50*/  FFMA.FTZ R173, R173, c[0x0][0x2d0], -R58 ;  /* 0x0000b400adad7a23 */ /* 0x000fc4000001083a */
[--C-:B------:R-:W-:Y:S02]  /*3a60*/  FFMA.FTZ R175, R175, c[0x0][0x2d0], -R58.reuse ;  /* 0x0000b400afaf7a23 */ /* 0x100fe4000001083a */
[----:B------:R-:W-:Y:S01]  /*3a70*/  FFMA.FTZ R136, R136, c[0x0][0x2d0], -R58 ;  /* 0x0000b40088887a23 */ /* 0x000fe2000001083a */
[C---:B------:R-:W-:Y:S01]  /*3a80*/  HMMA.16816.F32 R84, R112.reuse, R88, RZ ;  /* 0x000000587054723c */ /* 0x040fe200000018ff */
[--C-:B------:R-:W-:Y:S01]  /*3a90*/  FFMA.FTZ R138, R138, c[0x0][0x2d0], -R56.reuse ;  /* 0x0000b4008a8a7a23 */ /* 0x100fe20000010838 */
[----:B------:R-:W-:Y:S01]  /*3aa0*/  MUFU.EX2 R47, R47 ;  /* 0x0000002f002f7308 */ /* 0x000fe20000000800 */
[--C-:B------:R-:W-:Y:S02]  /*3ab0*/  FFMA.FTZ R195, R195, c[0x0][0x2d0], -R56.reuse ;  /* 0x0000b400c3c37a23 */ /* 0x100fe40000010838 */
[----:B------:R-:W-:Y:S02]  /*3ac0*/  FFMA.FTZ R237, R251, c[0x0][0x2d0], -R56 ;  /* 0x0000b400fbed7a23 */ /* 0x000fe40000010838 */
[--C-:B------:R-:W-:Y:S01]  /*3ad0*/  FFMA.FTZ R249, R249, c[0x0][0x2d0], -R58.reuse ;  /* 0x0000b400f9f97a23 */ /* 0x100fe2000001083a */
[----:B------:R-:W-:Y:S01]  /*3ae0*/  HMMA.16816.F32 R88, R112, R90, RZ ;  /* 0x0000005a7058723c */ /* 0x000fe200000018ff */
[--C-:B------:R-:W-:Y:S01]  /*3af0*/  FFMA.FTZ R146, R247, c[0x0][0x2d0], -R58.reuse ;  /* 0x0000b400f7927a23 */ /* 0x100fe2000001083a */
[----:B------:R-:W-:Y:S01]  /*3b00*/  MUFU.EX2 R42, R42 ;  /* 0x0000002a002a7308 */ /* 0x000fe20000000800 */
[----:B------:R-:W-:-:S02]  /*3b10*/  FFMA.FTZ R148, R245, c[0x0][0x2d0], -R58 ;  /* 0x0000b400f5947a23 */ /* 0x000fc4000001083a */
[----:B------:R-:W-:Y:S02]  /*3b20*/  FFMA.FTZ R243, R243, c[0x0][0x2d0], -R58 ;  /* 0x0000b400f3f37a23 */ /* 0x000fe4000001083a */
[--C-:B------:R-:W-:Y:S01]  /*3b30*/  FFMA.FTZ R150, R241, c[0x0][0x2d0], -R56.reuse ;  /* 0x0000b400f1967a23 */ /* 0x100fe20000010838 */
        /* <DEDUP_REMOVED lines=8> */
[----:B------:R-:W3:Y:S01]  /*3bc0*/  MUFU.EX2 R44, R44 ;  /* 0x0000002c002c7308 */ /* 0x000ee20000000800 */
        /* <DEDUP_REMOVED lines=8> */
[----:B------:R-:W-:Y:S01]  /*3c50*/  FADD.FTZ R50, R57, R50 ;  /* 0x0000003239327221 */ /* 0x000fe20000010000 */
[----:B------:R-:W-:Y:S01]  /*3c60*/  HMMA.16816.F32 R68, R112, R72, RZ ;  /* 0x000000487044723c */ /* 0x000fe200000018ff */
[----:B------:R-:W-:Y:S01]  /*3c70*/  FADD.FTZ R59, R59, R54 ;  /* 0x000000363b3b7221 */ /* 0x000fe20000010000 */
[----:B------:R-:W1:Y:S01]  /*3c80*/  MUFU.EX2 R40, R40 ;  /* 0x0000002800287308 */ /* 0x000e620000000800 */
[----:B------:R-:W-:-:S02]  /*3c90*/  FADD.FTZ R55, R55, R50 ;  /* 0x0000003237377221 */ /* 0x000fc40000010000 */
[----:B------:R-:W-:Y:S02]  /*3ca0*/  FADD.FTZ R52, R52, R59 ;  /* 0x0000003b34347221 */ /* 0x000fe40000010000 */
[----:B------:R-:W-:Y:S01]  /*3cb0*/  FFMA.FTZ R241, R133, c[0x0][0x2d0], -R58 ;  /* 0x0000b40085f17a23 */ /* 0x000fe2000001083a */
[----:B------:R-:W-:Y:S01]  /*3cc0*/  HMMA.16816.F32 R76, R112, R80, RZ ;  /* 0x00000050704c723c */ /* 0x000fe200000018ff */
[----:B------:R-:W-:Y:S01]  /*3cd0*/  FADD.FTZ R48, R48, R55 ;  /* 0x0000003730307221 */ /* 0x000fe20000010000 */
[----:B------:R-:W-:Y:S01]  /*3ce0*/  MUFU.EX2 R43, R43 ;  /* 0x0000002b002b7308 */ /* 0x000fe20000000800 */
[----:B------:R-:W-:-:S05]  /*3cf0*/  FADD.FTZ R52, R49, R52 ;  /* 0x0000003431347221 */ /* 0x000fca0000010000 */
        /* <DEDUP_REMOVED lines=13> */
[----:B------:R-:W2:Y:S06]  /*3dd0*/  MUFU.EX2 R0, R0 ;  /* 0x0000000000007308 */ /* 0x000eac0000000800 */
[C---:B------:R-:W-:Y:S02]  /*3de0*/  HMMA.16816.F32 R116, R112.reuse, R4, RZ ;  /* 0x000000047074723c */ /* 0x040fe400000018ff */
[----:B------:R-:W-:Y:S05]  /*3df0*/  MUFU.EX2 R60, R60 ;  /* 0x0000003c003c7308 */ /* 0x000fea0000000800 */
[----:B-1----:R-:W-:Y:S01]  /*3e00*/  F2FP.PACK_AB R4, R46, R53 ;  /* 0x000000352e04723e */ /* 0x002fe200000000ff */
[----:B------:R-:W-:Y:S01]  /*3e10*/  HMMA.16816.F32 R112, R112, R6, RZ ;  /* 0x000000067070723c */ /* 0x000fe200000018ff */
[----:B---3--:R-:W-:Y:S01]  /*3e20*/  F2FP.PACK_AB R5, R44, R51 ;  /* 0x000000332c05723e */ /* 0x008fe200000000ff */
[----:B------:R-:W1:Y:S01]  /*3e30*/  MUFU.EX2 R145, R145 ;  /* 0x0000009100917308 */ /* 0x000e620000000800 */
[----:B------:R-:W-:-:S02]  /*3e40*/  FADD.FTZ R53, R53, R48 ;  /* 0x0000003035357221 */ /* 0x000fc40000010000 */
[----:B------:R-:W-:Y:S02]  /*3e50*/  FADD.FTZ R51, R51, R52 ;  /* 0x0000003433337221 */ /* 0x000fe40000010000 */
[----:B------:R-:W-:Y:S01]  /*3e60*/  F2FP.PACK_AB R6, R42, R47 ;  /* 0x0000002f2a06723e */ /* 0x000fe200000000ff */
[----:B------:R-:W-:Y:S01]  /*3e70*/  FADD.FTZ R46, R46, R53 ;  /* 0x000000352e2e7221 */ /* 0x000fe20000010000 */
[----:B------:R-:W-:Y:S01]  /*3e80*/  F2FP.PACK_AB R7, R40, R45 ;  /* 0x0000002d2807723e */ /* 0x000fe200000000ff */
[----:B------:R-:W-:Y:S01]  /*3e90*/  MUFU.EX2 R147, R147 ;  /* 0x0000009300937308 */ /* 0x000fe20000000800 */
[----:B------:R-:W-:Y:S02]  /*3ea0*/  FADD.FTZ R44, R44, R51 ;  /* 0x000000332c2c7221 */ /* 0x000fe40000010000 */
[----:B------:R-:W-:Y:S02]  /*3eb0*/  FADD.FTZ R47, R47, R46 ;  /* 0x0000002e2f2f7221 */ /* 0x000fe40000010000 */
[----:B------:R-:W-:Y:S01]  /*3ec0*/  FADD.FTZ R45, R45, R44 ;  /* 0x0000002c2d2d7221 */ /* 0x000fe20000010000 */
[----:B------:R-:W-:Y:S01]  /*3ed0*/  HMMA.16816.F32 R84, R4, R12, R84 ;  /* 0x0000000c0454723c */ /* 0x000fe20000001854 */
[----:B------:R-:W-:Y:S01]  /*3ee0*/  FADD.FTZ R42, R42, R47 ;  /* 0x0000002f2a2a7221 */ /* 0x000fe20000010000 */
[----:B------:R-:W3:Y:S01]  /*3ef0*/  MUFU.EX2 R62, R62 ;  /* 0x0000003e003e7308 */ /* 0x000ee20000000800 */
[----:B------:R-:W-:-:S05]  /*3f00*/  FADD.FTZ R40, R40, R45 ;  /* 0x0000002d28287221 */ /* 0x000fca0000010000 */
[C---:B------:R-:W-:Y:S01]  /*3f10*/  HMMA.16816.F32 R88, R4.reuse, R14, R88 ;  /* 0x0000000e0458723c */ /* 0x040fe20000001858 */
[----:B------:R-:W1:Y:S01]  /*3f20*/  LDSM.16.MT88.4 R12, [R220+0x4900] ;  /* 0x00490000dc0c783b */ /* 0x000e620000004200 */
[----:B------:R-:W-:Y:S06]  /*3f30*/  MUFU.EX2 R64, R64 ;  /* 0x0000004000407308 */ /* 0x000fec0000000800 */
[C---:B------:R-:W-:Y:S02]  /*3f40*/  HMMA.16816.F32 R92, R4.reuse, R8, R92 ;  /* 0x00000008045c723c */ /* 0x040fe4000000185c */
[----:B------:R-:W1:Y:S06]  /*3f50*/  MUFU.EX2 R153, R153 ;  /* 0x0000009900997308 */ /* 0x000e6c0000000800 */
[C---:B------:R-:W-:Y:S01]  /*3f60*/  HMMA.16816.F32 R96, R4.reuse, R10, R96 ;  /* 0x0000000a0460723c */ /* 0x040fe20000001860 */
[----:B------:R-:W1:Y:S01]  /*3f70*/  LDSM.16.MT88.4 R8, [R220+0x1100] ;  /* 0x00110000dc08783b */ /* 0x000e620000004200 */
[----:B------:R-:W-:Y:S06]  /*3f80*/  MUFU.EX2 R66, R66 ;  /* 0x0000004200427308 */ /* 0x000fec0000000800 */
[C---:B--2---:R-:W-:Y:S02]  /*3f90*/  HMMA.16816.F32 R128, R4.reuse, R24, R128 ;  /* 0x000000180480723c */ /* 0x044fe40000001880 */
[----:B------:R-:W2:Y:S06]  /*3fa0*/  MUFU.EX2 R155, R155 ;  /* 0x0000009b009b7308 */ /* 0x000eac0000000800 */
[C---:B------:R-:W-:Y:S01]  /*3fb0*/  HMMA.16816.F32 R124, R4.reuse, R26, R124 ;  /* 0x0000001a047c723c */ /* 0x040fe2000000187c */
[----:B------:R-:W-:Y:S01]  /*3fc0*/  LDSM.16.MT88.4 R24, [R224+0x1100] ;  /* 0x00110000e018783b */ /* 0x000fe20000004200 */
        /* <DEDUP_REMOVED lines=9> */
[----:B------:R-:W2:Y:S01]  /*4060*/  LDSM.16.MT88.4 R16, [R221+0x1100] ;  /* 0x00110000dd10783b */ /* 0x000ea20000004200 */
        /* <DEDUP_REMOVED lines=11> */
[C---:B-1----:R-:W-:Y:S02]  /*4120*/  HMMA.16816.F32 R116, R4.reuse, R12, R116 ;  /* 0x0000000c0474723c */ /* 0x042fe40000001874 */
[----:B------:R-:W1:Y:S06]  /*4130*/  MUFU.EX2 R146, R146 ;  /* 0x0000009200927308 */ /* 0x000e6c0000000800 */
[----:B------:R-:W-:Y:S01]  /*4140*/  HMMA.16816.F32 R112, R4, R14, R112 ;  /* 0x0000000e0470723c */ /* 0x000fe20000001870 */
[----:B------:R-:W1:Y:S01]  /*4150*/  LDSM.16.MT88.4 R12, [R224+0x5100] ;  /* 0x00510000e00c783b */ /* 0x000e620000004200 */
[----:B------:R-:W-:Y:S05]  /*4160*/  MUFU.EX2 R148, R148 ;  /* 0x0000009400947308 */ /* 0x000fea0000000800 */
[----:B------:R-:W-:Y:S01]  /*4170*/  F2FP.PACK_AB R4, R38, R43 ;  /* 0x0000002b2604723e */ /* 0x000fe200000000ff */
[----:B------:R-:W-:Y:S01]  /*4180*/  FADD.FTZ R43, R43, R42 ;  /* 0x0000002a2b2b7221 */ /* 0x000fe20000010000 */
[----:B------:R-:W-:Y:S01]  /*4190*/  F2FP.PACK_AB R6, R2, R39 ;  /* 0x000000270206723e */ /* 0x000fe200000000ff */
[----:B------:R-:W1:Y:S01]  /*41a0*/  MUFU.EX2 R243, R243 ;  /* 0x000000f300f37308 */ /* 0x000e620000000800 */
[----:B------:R-:W-:Y:S01]  /*41b0*/  F2FP.PACK_AB R5, R36, R41 ;  /* 0x000000292405723e */ /* 0x000fe200000000ff */
[----:B------:R-:W-:Y:S01]  /*41c0*/  FADD.FTZ R41, R41, R40 ;  /* 0x0000002829297221 */ /* 0x000fe20000010000 */
[----:B------:R-:W-:Y:S01]  /*41d0*/  F2FP.PACK_AB R7, R0, R37 ;  /* 0x000000250007723e */ /* 0x000fe200000000ff */
[----:B------:R-:W-:-:S02]  /*41e0*/  FADD.FTZ R38, R38, R43 ;  /* 0x0000002b26267221 */ /* 0x000fc40000010000 */
[----:B------:R-:W-:Y:S02]  /*41f0*/  FADD.FTZ R36, R36, R41 ;  /* 0x0000002924247221 */ /* 0x000fe40000010000 */
[----:B------:R-:W-:Y:S01]  /*4200*/  MUFU.EX2 R150, R150 ;  /* 0x0000009600967308 */ /* 0x000fe20000000800 */
[----:B------:R-:W-:Y:S01]  /*4210*/  FADD.FTZ R39, R39, R38 ;  /* 0x0000002627277221 */ /* 0x000fe20000010000 */
[C---:B------:R-:W-:Y:S01]  /*4220*/  HMMA.16816.F32 R84, R4.reuse, R8, R84 ;  /* 0x000000080454723c */ /* 0x040fe20000001854 */
[----:B------:R-:W-:Y:S02]  /*4230*/  FADD.FTZ R37, R37, R36 ;  /* 0x0000002425257221 */ /* 0x000fe40000010000 */
[----:B------:R-:W-:Y:S02]  /*4240*/  FADD.FTZ R39, R2, R39 ;  /* 0x0000002702277221 */ /* 0x000fe40000010000 */
[----:B------:R-:W-:Y:S01]  /*4250*/  FADD.FTZ R37, R0, R37 ;  /* 0x0000002500257221 */ /* 0x000fe20000010000 */
        /* <DEDUP_REMOVED lines=9> */
[C---:B-1----:R-:W-:Y:S06]  /*42f0*/  HMMA.16816.F32 R92, R4.reuse, R12, R92 ;  /* 0x0000000c045c723c */ /* 0x042fec000000185c */
[----:B------:R-:W1:Y:S02]  /*4300*/  MUFU.EX2 R165, R165 ;  /* 0x000000a500a57308 */ /* 0x000e640000000800 */
[C---:B------:R-:W-:Y:S01]  /*4310*/  HMMA.16816.F32 R96, R4.reuse, R14, R96 ;  /* 0x0000000e0460723c */ /* 0x040fe20000001860 */
[----:B------:R-:W1:Y:S05]  /*4320*/  LDSM.16.MT88.4 R12, [R220+0x1900] ;  /* 0x00190000dc0c783b */ /* 0x000e6a0000004200 */
[----:B------:R-:W-:Y:S02]  /*4330*/  MUFU.EX2 R156, R156 ;  /* 0x0000009c009c7308 */ /* 0x000fe40000000800 */
[C---:B------:R-:W-:Y:S06]  /*4340*/  HMMA.16816.F32 R128, R4.reuse, R24, R128 ;  /* 0x000000180480723c */ /* 0x040fec0000001880 */
[----:B------:R-:W1:Y:S02]  /*4350*/  MUFU.EX2 R161, R161 ;  /* 0x000000a100a17308 */ /* 0x000e640000000800 */
[C---:B---3--:R-:W-:Y:S06]  /*4360*/  HMMA.16816.F32 R116, R4.reuse, R8, R116 ;  /* 0x000000080474723c */ /* 0x048fec0000001874 */
[----:B------:R-:W-:Y:S02]  /*4370*/  MUFU.EX2 R158, R158 ;  /* 0x0000009e009e7308 */ /* 0x000fe40000000800 */
[C---:B------:R-:W-:Y:S01]  /*4380*/  HMMA.16816.F32 R112, R4.reuse, R10, R112 ;  /* 0x0000000a0470723c */ /* 0x040fe20000001870 */
[----:B------:R-:W3:Y:S05]  /*4390*/  LDSM.16.MT88.4 R8, [R224+0x5900] ;  /* 0x00590000e008783b */ /* 0x000eea0000004200 */
[----:B------:R-:W1:Y:S02]  /*43a0*/  MUFU.EX2 R157, R157 ;  /* 0x0000009d009d7308 */ /* 0x000e640000000800 */
[C---:B------:R-:W-:Y:S01]  /*43b0*/  HMMA.16816.F32 R124, R4.reuse, R26, R124 ;  /* 0x0000001a047c723c */ /* 0x040fe2000000187c */
[----:B------:R-:W1:Y:S05]  /*43c0*/  LDSM.16.MT88.4 R24, [R224+0x1900] ;  /* 0x00190000e018783b */ /* 0x000e6a0000004200 */
[----:B------:R-:W-:Y:S02]  /*43d0*/  MUFU.EX2 R151, R151 ;  /* 0x0000009700977308 */ /* 0x000fe40000000800 */
[C---:B------:R-:W-:Y:S06]  /*43e0*/  HMMA.16816.F32 R68, R4.reuse, R20, R68 ;  /* 0x000000140444723c */ /* 0x040fec0000001844 */
[----:B------:R-:W-:Y:S02]  /*43f0*/  MUFU.EX2 R241, R241 ;  /* 0x000000f100f17308 */ /* 0x000fe40000000800 */
        /* <DEDUP_REMOVED lines=32> */
[C---:B------:R-:W-:Y:S08]  /*4600*/  HMMA.16816.F32 R68, R4.reuse, R20, R68 ;  /* 0x000000140444723c */ /* 0x040ff00000001844 */
        /* <DEDUP_REMOVED lines=8> */
[C---:B-1----:R-:W-:Y:S08]  /*4690*/  HMMA.16816.F32 R116, R4.reuse, R12, R116 ;  /* 0x0000000c0474723c */ /* 0x042ff00000001874 */
[----:B------:R-:W-:Y:S01]  /*46a0*/  HMMA.16816.F32 R112, R4, R14, R112 ;  /* 0x0000000e0470723c */ /* 0x000fe20000001870 */
[----:B------:R-:W1:Y:S06]  /*46b0*/  LDSM.16.MT88.4 R12, [R224+0x6100] ;  /* 0x00610000e00c783b */ /* 0x000e6c0000004200 */
[----:B-----5:R-:W-:Y:S01]  /*46c0*/  F2FP.PACK_AB R4, R173, R134 ;  /* 0x00000086ad04723e */ /* 0x020fe200000000ff */
        /* <DEDUP_REMOVED lines=50> */
[C---:B---3--:R-:W-:Y:S08]  /*49f0*/  HMMA.16816.F32 R84, R4.reuse, R8, R84 ;  /* 0x000000080454723c */ /* 0x048ff00000001854 */
[C---:B------:R-:W-:Y:S01]  /*4a00*/  HMMA.16816.F32 R88, R4.reuse, R10, R88 ;  /* 0x0000000a0458723c */ /* 0x040fe20000001858 */
[----:B------:R-:W3:Y:S07]  /*4a10*/  LDSM.16.MT88.4 R8, [R220+0x6900] ;  /* 0x00690000dc08783b */ /* 0x000eee0000004200 */
[C---:B----4-:R-:W-:Y:S08]  /*4a20*/  HMMA.16816.F32 R76, R4.reuse, R20, R76 ;  /* 0x00000014044c723c */ /* 0x050ff0000000184c */
[C---:B------:R-:W-:Y:S01]  /*4a30*/  HMMA.16816.F32 R80, R4.reuse, R22, R80 ;  /* 0x000000160450723c */ /* 0x040fe20000001850 */
[----:B------:R-:W-:Y:S07]  /*4a40*/  LDSM.16.MT88.4 R20, [R220+0x3100] ;  /* 0x00310000dc14783b */ /* 0x000fee0000004200 */
        /* <DEDUP_REMOVED lines=39> */
[C---:B------:R-:W-:Y:S07]  /*4cc0*/  HMMA.16816.F32 R128, R4.reuse, R28, R128 ;  /* 0x0000001c0480723c */ /* 0x040fee0000001880 */
[--C-:B------:R-:W-:Y:S01]  /*4cd0*/  FFMA.FTZ R28, R65, c[0x0][0x2d0], -R56.reuse ;  /* 0x0000b400411c7a23 */ /* 0x100fe20000010838 */
[----:B------:R-:W-:Y:S01]  /*4ce0*/  HMMA.16816.F32 R124, R4, R30, R124 ;  /* 0x0000001e047c723c */ /* 0x000fe2000000187c */
[----:B------:R-:W-:-:S04]  /*4cf0*/  FFMA.FTZ R29, R63, c[0x0][0x2d0], -R56 ;  /* 0x0000b4003f1d7a23 */ /* 0x000fc80000010838 */
[----:B------:R-:W-:Y:S02]  /*4d00*/  MUFU.EX2 R28, R28 ;  /* 0x0000001c001c7308 */ /* 0x000fe40000000800 */
[----:B------:R-:W-:Y:S01]  /*4d10*/  FFMA.FTZ R30, R61, c[0x0][0x2d0], -R56 ;  /* 0x0000b4003d1e7a23 */ /* 0x000fe20000010838 */
[C---:B-----5:R-:W-:Y:S05]  /*4d20*/  HMMA.16816.F32 R68, R4.reuse, R24, R68 ;  /* 0x000000180444723c */ /* 0x060fea0000001844 */
[----:B------:R-:W-:Y:S02]  /*4d30*/  MUFU.EX2 R29, R29 ;  /* 0x0000001d001d7308 */ /* 0x000fe40000000800 */
[--C-:B------:R-:W-:Y:S01]  /*4d40*/  FFMA.FTZ R24, R139, c[0x0][0x2d0], -R58.reuse ;  /* 0x0000b4008b187a23 */ /* 0x100fe2000001083a */
[----:B------:R-:W-:Y:S01]  /*4d50*/  HMMA.16816.F32 R72, R4, R26, R72 ;  /* 0x0000001a0448723c */ /* 0x000fe20000001848 */
[----:B------:R-:W-:-:S04]  /*4d60*/  FFMA.FTZ R25, R137, c[0x0][0x2d0], -R58 ;  /* 0x0000b40089197a23 */ /* 0x000fc8000001083a */
[----:B------:R-:W-:Y:S02]  /*4d70*/  MUFU.EX2 R24, R24 ;  /* 0x0000001800187308 */ /* 0x000fe40000000800 */
[----:B------:R-:W-:Y:S01]  /*4d80*/  FFMA.FTZ R26, R135, c[0x0][0x2d0], -R58 ;  /* 0x0000b400871a7a23 */ /* 0x000fe2000001083a */
[----:B--2---:R-:W-:Y:S01]  /*4d90*/  HMMA.16816.F32 R120, R4, R16, R120 ;  /* 0x000000100478723c */ /* 0x004fe20000001878 */
[----:B------:R-:W-:-:S04]  /*4da0*/  FFMA.FTZ R27, R67, c[0x0][0x2d0], -R56 ;  /* 0x0000b400431b7a23 */ /* 0x000fc80000010838 */
[----:B------:R-:W2:Y:S03]  /*4db0*/  MUFU.EX2 R25, R25 ;  /* 0x0000001900197308 */ /* 0x000ea60000000800 */
[C---:B------:R-:W-:Y:S01]  /*4dc0*/  HMMA.16816.F32 R108, R4.reuse, R18, R108 ;  /* 0x00000012046c723c */ /* 0x040fe2000000186c */
[----:B------:R-:W5:Y:S04]  /*4dd0*/  LDSM.16.MT88.4 R16, [R221+0x3900] ;  /* 0x00390000dd10783b */ /* 0x000f680000004200 */
[----:B------:R-:W1:Y:S03]  /*4de0*/  MUFU.EX2 R26, R26 ;  /* 0x0000001a001a7308 */ /* 0x000e660000000800 */
[C---:B----4-:R-:W-:Y:S05]  /*4df0*/  HMMA.16816.F32 R116, R4.reuse, R20, R116 ;  /* 0x000000140474723c */ /* 0x050fea0000001874 */
[----:B------:R-:W4:Y:S03]  /*4e00*/  MUFU.EX2 R27, R27 ;  /* 0x0000001b001b7308 */ /* 0x000f260000000800 */
[----:B------:R-:W-:Y:S05]  /*4e10*/  HMMA.16816.F32 R112, R4, R22, R112 ;  /* 0x000000160470723c */ /* 0x000fea0000001870 */
[----:B------:R-:W3:Y:S02]  /*4e20*/  MUFU.EX2 R30, R30 ;  /* 0x0000001e001e7308 */ /* 0x000ee40000000800 */
[----:B--2---:R-:W-:Y:S01]  /*4e30*/  F2FP.PACK_AB R4, R25, R24 ;  /* 0x000000181904723e */ /* 0x004fe200000000ff */
[----:B------:R-:W-:Y:S01]  /*4e40*/  FADD.FTZ R24, R24, R161 ;  /* 0x000000a118187221 */ /* 0x000fe20000010000 */
[----:B-1----:R-:W-:-:S03]  /*4e50*/  F2FP.PACK_AB R6, R241, R26 ;  /* 0x0000001af106723e */ /* 0x002fc600000000ff */
[----:B------:R-:W-:Y:S01]  /*4e60*/  FADD.FTZ R25, R25, R24 ;  /* 0x0000001819197221 */ /* 0x000fe20000010000 */
[----:B----4-:R-:W-:Y:S01]  /*4e70*/  F2FP.PACK_AB R5, R28, R27 ;  /* 0x0000001b1c05723e */ /* 0x010fe200000000ff */
[----:B------:R-:W-:Y:S02]  /*4e80*/  FADD.FTZ R27, R27, R32 ;  /* 0x000000201b1b7221 */ /* 0x000fe40000010000 */
[----:B------:R-:W-:Y:S02]  /*4e90*/  FADD.FTZ R26, R26, R25 ;  /* 0x000000191a1a7221 */ /* 0x000fe40000010000 */
[----:B------:R-:W-:Y:S02]  /*4ea0*/  FADD.FTZ R28, R28, R27 ;  /* 0x0000001b1c1c7221 */ /* 0x000fe40000010000 */
[----:B------:R-:W-:Y:S01]  /*4eb0*/  FADD.FTZ R241, R241, R26 ;  /* 0x0000001af1f17221 */ /* 0x000fe20000010000 */
[----:B---3--:R-:W-:Y:S01]  /*4ec0*/  F2FP.PACK_AB R7, R30, R29 ;  /* 0x0000001d1e07723e */ /* 0x008fe200000000ff */
[----:B------:R-:W-:-:S04]  /*4ed0*/  FADD.FTZ R29, R29, R28 ;  /* 0x0000001c1d1d7221 */ /* 0x000fc80000010000 */
[----:B------:R-:W-:Y:S02]  /*4ee0*/  FADD.FTZ R239, R30, R29 ;  /* 0x0000001d1eef7221 */ /* 0x000fe40000010000 */
[C---:B------:R-:W-:Y:S08]  /*4ef0*/  HMMA.16816.F32 R128, R4.reuse, R12, R128 ;  /* 0x0000000c0480723c */ /* 0x040ff00000001880 */
[C---:B------:R-:W-:Y:S01]  /*4f00*/  HMMA.16816.F32 R124, R4.reuse, R14, R124 ;  /* 0x0000000e047c723c */ /* 0x040fe2000000187c */
[----:B------:R-:W1:Y:S07]  /*4f10*/  LDSM.16.MT88.4 R12, [R220+0x3900] ;  /* 0x00390000dc0c783b */ /* 0x000e6e0000004200 */
[C---:B------:R-:W-:Y:S08]  /*4f20*/  HMMA.16816.F32 R68, R4.reuse, R8, R68 ;  /* 0x000000080444723c */ /* 0x040ff00000001844 */
[C---:B------:R-:W-:Y:S01]  /*4f30*/  HMMA.16816.F32 R72, R4.reuse, R10, R72 ;  /* 0x0000000a0448723c */ /* 0x040fe20000001848 */
[----:B------:R-:W2:Y:S07]  /*4f40*/  LDSM.16.MT88.4 R8, [R224+0x7900] ;  /* 0x00790000e008783b */ /* 0x000eae0000004200 */
[C---:B-----5:R-:W-:Y:S08]  /*4f50*/  HMMA.16816.F32 R76, R4.reuse, R16, R76 ;  /* 0x00000010044c723c */ /* 0x060ff0000000184c */
[C---:B------:R-:W-:Y:S01]  /*4f60*/  HMMA.16816.F32 R80, R4.reuse, R18, R80 ;  /* 0x000000120450723c */ /* 0x040fe20000001850 */
[----:B------:R-:W3:Y:S07]  /*4f70*/  LDSM.16.MT88.4 R16, [R222+0x7900] ;  /* 0x00790000de10783b */ /* 0x000eee0000004200 */
[C---:B-1----:R-:W-:Y:S08]  /*4f80*/  HMMA.16816.F32 R84, R4.reuse, R12, R84 ;  /* 0x0000000c0454723c */ /* 0x042ff00000001854 */
[C---:B------:R-:W-:Y:S01]  /*4f90*/  HMMA.16816.F32 R88, R4.reuse, R14, R88 ;  /* 0x0000000e0458723c */ /* 0x040fe20000001858 */
[----:B------:R-:W1:Y:S07]  /*4fa0*/  LDSM.16.MT88.4 R12, [R221+0x7900] ;  /* 0x00790000dd0c783b */ /* 0x000e6e0000004200 */
[C---:B--2---:R-:W-:Y:S08]  /*4fb0*/  HMMA.16816.F32 R92, R4.reuse, R8, R92 ;  /* 0x00000008045c723c */ /* 0x044ff0000000185c */
[C---:B------:R-:W-:Y:S01]  /*4fc0*/  HMMA.16816.F32 R96, R4.reuse, R10, R96 ;  /* 0x0000000a0460723c */ /* 0x040fe20000001860 */
[----:B------:R-:W2:Y:S07]  /*4fd0*/  LDSM.16.MT88.4 R8, [R220+0x7900] ;  /* 0x00790000dc08783b */ /* 0x000eae0000004200 */
[C---:B---3--:R-:W-:Y:S08]  /*4fe0*/  HMMA.16816.F32 R100, R4.reuse, R16, R100 ;  /* 0x000000100464723c */ /* 0x048ff00000001864 */
[C---:B------:R-:W-:Y:S08]  /*4ff0*/  HMMA.16816.F32 R104, R4.reuse, R18, R104 ;  /* 0x000000120468723c */ /* 0x040ff00000001868 */
[C---:B-1----:R-:W-:Y:S08]  /*5000*/  HMMA.16816.F32 R120, R4.reuse, R12, R120 ;  /* 0x0000000c0478723c */ /* 0x042ff00000001878 */
[C---:B------:R-:W-:Y:S08]  /*5010*/  HMMA.16816.F32 R108, R4.reuse, R14, R108 ;  /* 0x0000000e046c723c */ /* 0x040ff0000000186c */
[C---:B--2---:R-:W-:Y:S08]  /*5020*/  HMMA.16816.F32 R116, R4.reuse, R8, R116 ;  /* 0x000000080474723c */ /* 0x044ff00000001874 */
[----:B------:R-:W-:Y:S01]  /*5030*/  HMMA.16816.F32 R112, R4, R10, R112 ;  /* 0x0000000a0470723c */ /* 0x000fe20000001870 */
[----:B------:R-:W-:Y:S08]  /*5040*/  @!P1 BRA `(.L_x_1341) ;  /* 0x000034e000009947 */ /* 0x000ff00003800000 */
[----:B------:R-:W-:Y:S01]  /*5050*/  IADD3 R236, P1, R228, 0x40, RZ ;  /* 0x00000040e4ec7810 */ /* 0x000fe20007f3e0ff */
[----:B------:R-:W-:Y:S01]  /*5060*/  IMAD.MOV.U32 R0, RZ, RZ, R3 ;  /* 0x000000ffff007224 */ /* 0x000fe200078e0003 */
[----:B------:R-:W-:Y:S01]  /*5070*/  IADD3 R238, P2, R234, 0x40, RZ ;  /* 0x00000040eaee7810 */ /* 0x000fe20007f5e0ff */
[----:B------:R-:W-:Y:S01]  /*5080*/  IMAD.MOV.U32 R133, RZ, RZ, R132 ;  /* 0x000000ffff857224 */ /* 0x000fe200078e0084 */
[----:B------:R-:W-:Y:S01]  /*5090*/  ULDC.64 UR6, c[0x0][0x208] ;  /* 0x0000820000067ab9 */ /* 0x000fe20000000a00 */
[----:B------:R-:W-:Y:S01]  /*50a0*/  IMAD.X R233, RZ, RZ, R231, P1 ;  /* 0x000000ffffe97224 */ /* 0x000fe200008e06e7 */
[----:B------:R-:W-:Y:S01]  /*50b0*/  IADD3.X R237, RZ, R232, RZ, P2, !PT ;  /* 0x000000e8ffed7210 */ /* 0x000fe200017fe4ff */
[----:B------:R-:W-:-:S08]  /*50c0*/  ULDC.64 UR4, c[0x0][0x1e0] ;  /* 0x0000780000047ab9 */ /* 0x000fd00000000a00 */
.L_x_1342:
[----:B------:R-:W-:Y:S04]  /*50d0*/  DEPBAR.LE SB0, 0x0 ;  /* 0x000080000000791a */ /* 0x000fe80000000000 */
[----:B------:R-:W-:Y:S01]  /*50e0*/  BAR.SYNC.DEFER_BLOCKING 0x0 ;  /* 0x0000000000007b1d */ /* 0x000fe20000010000 */
[----:B------:R-:W-:Y:S02]  /*50f0*/  USHF.R.S32.HI UR16, URZ, 0x1f, UR23 ;  /* 0x0000001f3f107899 */ /* 0x000fe40008011417 */
[----:B------:R-:W-:Y:S02]  /*5100*/  UIMAD.WIDE.U32 UR18, UR23, UR6, URZ ;  /* 0x00000006171272a5 */ /* 0x000fe4000f8e003f */
[----:B------:R-:W-:Y:S02]  /*5110*/  UIMAD UR16, UR16, UR6, URZ ;  /* 0x00000006101072a4 */ /* 0x000fe4000f8e023f */
[----:B------:R-:W-:Y:S02]  /*5120*/  USHF.L.U32 UR17, UR18, 0x7, URZ ;  /* 0x0000000712117899 */ /* 0x000fe4000800063f */
[----:B------:R-:W-:Y:S02]  /*5130*/  UIMAD UR16, UR23, UR7, UR16 ;  /* 0x00000007171072a4 */ /* 0x000fe4000f8e0210 */
[----:B------:R-:W-:Y:S02]  /*5140*/  UISETP.GT.AND UP1, UPT, UR23, UR8, UPT ;  /* 0x000000081700728c */ /* 0x000fe4000bf24270 */
[----:B------:R-:W-:Y:S01]  /*5150*/  UIADD3 UR16, UR19, UR16, URZ ;  /* 0x0000001013107290 */ /* 0x000fe2000fffe03f */
[----:B------:R-:W-:Y:S01]  /*5160*/  IADD3 R2, P5, R234, UR17, RZ ;  /* 0x00000011ea027c10 */ /* 0x000fe2000ffbe0ff */
[----:B------:R-:W-:Y:S01]  /*5170*/  UIADD3 UR23, UR23, -0x1, URZ ;  /* 0xffffffff17177890 */ /* 0x000fe2000fffe03f */
[----:B------:R-:W-:Y:S01]  /*5180*/  IADD3 R3, P2, R238, UR17, RZ ;  /* 0x00000011ee037c10 */ /* 0x000fe2000ff5e0ff */
[----:B------:R-:W-:Y:S01]  /*5190*/  USHF.L.U64.HI UR16, UR18, 0x7, UR16 ;  /* 0x0000000712107899 */ /* 0x000fe20008010210 */
[----:B------:R-:W-:Y:S02]  /*51a0*/  LEA R242, P4, R2, c[0x0][0x1f8], 0x1 ;  /* 0x00007e0002f27a11 */ /* 0x000fe400078808ff */
[----:B------:R-:W-:Y:S02]  /*51b0*/  LEA R134, P1, R3, c[0x0][0x1f8], 0x1 ;  /* 0x00007e0003867a11 */ /* 0x000fe400078208ff */
[----:B------:R-:W-:Y:S01]  /*51c0*/  @UP1 UIMAD.WIDE.U32 UR18, UR23, UR4, URZ ;  /* 0x00000004171212a5 */ /* 0x000fe2000f8e003f */
[----:B------:R-:W-:Y:S01]  /*51d0*/  IADD3.X R61, R232, UR16, RZ, P5, !PT ;  /* 0x00000010e83d7c10 */ /* 0x000fe2000affe4ff */
[----:B------:R-:W1:Y:S01]  /*51e0*/  LDSM.16.M88.4 R144, [R226+0x8100] ;  /* 0x00810000e290783b */ /* 0x000e620000000200 */
[----:B------:R-:W-:Y:S01]  /*51f0*/  IADD3.X R60, R237, UR16, RZ, P2, !PT ;  /* 0x00000010ed3c7c10 */ /* 0x000fe200097fe4ff */
[----:B------:R-:W-:Y:S01]  /*5200*/  @UP1 USHF.L.U32 UR17, UR18, 0x7, URZ ;  /* 0x0000000712111899 */ /* 0x000fe2000800063f */
[----:B------:R-:W-:Y:S01]  /*5210*/  LEA.HI.X R243, R2, c[0x0][0x1fc], R61, 0x1, P4 ;  /* 0x00007f0002f37a11 */ /* 0x000fe200020f0c3d */
[----:B------:R-:W-:Y:S01]  /*5220*/  @UP1 USHF.R.S32.HI UR16, URZ, 0x1f, UR23 ;  /* 0x0000001f3f101899 */ /* 0x000fe20008011417 */
[----:B------:R-:W-:Y:S02]  /*5230*/  LEA.HI.X R135, R3, c[0x0][0x1fc], R60, 0x1, P1 ;  /* 0x00007f0003877a11 */ /* 0x000fe400008f0c3c */
[----:B------:R-:W-:Y:S01]  /*5240*/  IADD3 R2, P1, R242, UR11, RZ ;  /* 0x0000000bf2027c10 */ /* 0x000fe2000ff3e0ff */
[----:B------:R-:W2:Y:S01]  /*5250*/  LDSM.16.M88.4 R148, [R226+0x8900] ;  /* 0x00890000e294783b */ /* 0x000ea20000000200 */
[----:B------:R-:W-:Y:S02]  /*5260*/  @UP1 UIMAD UR16, UR16, UR4, URZ ;  /* 0x00000004101012a4 */ /* 0x000fe4000f8e023f */
[----:B------:R-:W-:Y:S02]  /*5270*/  IADD3.X R3, R243, UR20, RZ, P1, !PT ;  /* 0x00000014f3037c10 */ /* 0x000fe40008ffe4ff */
[C---:B------:R-:W-:Y:S01]  /*5280*/  IADD3 R192, P1, R2.reuse, UR11, RZ ;  /* 0x0000000b02c07c10 */ /* 0x040fe2000ff3e0ff */
[----:B------:R-:W-:Y:S01]  /*5290*/  @UP1 UIMAD UR16, UR23, UR5, UR16 ;  /* 0x00000005171012a4 */ /* 0x000fe2000f8e0210 */
[----:B------:R-:W-:Y:S01]  /*52a0*/  IADD3 R194, P4, R2, UR22, RZ ;  /* 0x0000001602c27c10 */ /* 0x000fe2000ff9e0ff */
[----:B------:R-:W3:Y:S01]  /*52b0*/  LDSM.16.M88.4 R152, [R226+0x9100] ;  /* 0x00910000e298783b */ /* 0x000ee20000000200 */
[C---:B------:R-:W-:Y:S01]  /*52c0*/  IADD3.X R193, R3.reuse, UR20, RZ, P1, !PT ;  /* 0x0000001403c17c10 */ /* 0x040fe20008ffe4ff */
[----:B------:R-:W-:Y:S01]  /*52d0*/  @UP1 UIADD3 UR16, UR19, UR16, URZ ;  /* 0x0000001013101290 */ /* 0x000fe2000fffe03f */
[----:B------:R-:W-:Y:S02]  /*52e0*/  IADD3.X R195, R3, UR21, RZ, P4, !PT ;  /* 0x0000001503c37c10 */ /* 0x000fe4000a7fe4ff */
[C---:B------:R-:W-:Y:S01]  /*52f0*/  IADD3 R244, P2, R192.reuse, UR11, RZ ;  /* 0x0000000bc0f47c10 */ /* 0x040fe2000ff5e0ff */
[----:B------:R-:W-:Y:S02]  /*5300*/  @UP1 USHF.L.U64.HI UR16, UR18, 0x7, UR16 ;  /* 0x0000000712101899 */ /* 0x000fe40008010210 */
[----:B------:R-:W4:Y:S01]  /*5310*/  LDSM.16.M88.4 R156, [R226+0x9900] ;  /* 0x00990000e29c783b */ /* 0x000f220000000200 */
[C---:B------:R-:W-:Y:S01]  /*5320*/  IADD3.X R245, R193.reuse, UR20, RZ, P2, !PT ;  /* 0x00000014c1f57c10 */ /* 0x040fe200097fe4ff */
[----:B------:R-:W-:Y:S02]  /*5330*/  @UP1 USHF.L.U32 UR18, UR4, 0x6, URZ ;  /* 0x0000000604121899 */ /* 0x000fe4000800063f */
[----:B------:R-:W-:Y:S02]  /*5340*/  @UP1 UMOV UR19, 0x6 ;  /* 0x0000000600131882 */ /* 0x000fe40000000000 */
[----:B------:R-:W-:Y:S02]  /*5350*/  @UP1 USHF.L.U64.HI UR19, UR4, UR19, UR5 ;  /* 0x0000001304131299 */ /* 0x000fe40008010205 */
[----:B------:R-:W5:Y:S01]  /*5360*/  LDSM.16.M88.4 R160, [R226+0xa100] ;  /* 0x00a10000e2a0783b */ /* 0x000f620000000200 */
[C---:B-1----:R-:W-:Y:S07]  /*5370*/  HMMA.16816.F32 R4, R140.reuse, R144, RZ ;  /* 0x000000908c04723c */ /* 0x042fee00000018ff */
[----:B------:R-:W1:Y:S01]  /*5380*/  LDSM.16.M88.4 R164, [R226+0xa900] ;  /* 0x00a90000e2a4783b */ /* 0x000e620000000200 */
[C---:B------:R-:W-:Y:S07]  /*5390*/  HMMA.16816.F32 R8, R140.reuse, R146, RZ ;  /* 0x000000928c08723c */ /* 0x040fee00000018ff */
[----:B------:R-:W1:Y:S01]  /*53a0*/  LDSM.16.M88.4 R144, [R226+0xb100] ;  /* 0x00b10000e290783b */ /* 0x000e620000000200 */
[C---:B--2---:R-:W-:Y:S07]  /*53b0*/  HMMA.16816.F32 R12, R140.reuse, R148, RZ ;  /* 0x000000948c0c723c */ /* 0x044fee00000018ff */
[----:B------:R-:W2:Y:S01]  /*53c0*/  LDSM.16.M88.4 R64, [R226+0xb900] ;  /* 0x00b90000e240783b */ /* 0x000ea20000000200 */
[C---:B------:R-:W-:Y:S07]  /*53d0*/  HMMA.16816.F32 R16, R140.reuse, R150, RZ ;  /* 0x000000968c10723c */ /* 0x040fee00000018ff */
[----:B------:R-:W1:Y:S01]  /*53e0*/  LDSM.16.M88.4 R136, [R225] ;  /* 0x00000000e188783b */ /* 0x000e620000000200 */
[C---:B---3--:R-:W-:Y:S07]  /*53f0*/  HMMA.16816.F32 R20, R140.reuse, R152, RZ ;  /* 0x000000988c14723c */ /* 0x048fee00000018ff */
[----:B------:R-:W-:Y:S01]  /*5400*/  LDSM.16.M88.4 R148, [R218] ;  /* 0x00000000da94783b */ /* 0x000fe20000000200 */
[C---:B------:R-:W-:Y:S07]  /*5410*/  HMMA.16816.F32 R24, R140.reuse, R154, RZ ;  /* 0x0000009a8c18723c */ /* 0x040fee00000018ff */
[----:B------:R-:W-:Y:S01]  /*5420*/  LDSM.16.M88.4 R152, [R217] ;  /* 0x00000000d998783b */ /* 0x000fe20000000200 */
[C---:B----4-:R-:W-:Y:S07]  /*5430*/  HMMA.16816.F32 R28, R140.reuse, R156, RZ ;  /* 0x0000009c8c1c723c */ /* 0x050fee00000018ff */
[----:B------:R-:W-:Y:S01]  /*5440*/  LDSM.16.M88.4 R172, [R213] ;  /* 0x00000000d5ac783b */ /* 0x000fe20000000200 */
[C---:B------:R-:W-:Y:S07]  /*5450*/  HMMA.16816.F32 R32, R140.reuse, R158, RZ ;  /* 0x0000009e8c20723c */ /* 0x040fee00000018ff */
[----:B------:R-:W-:Y:S01]  /*5460*/  LDSM.16.M88.4 R156, [R216] ;  /* 0x00000000d89c783b */ /* 0x000fe20000000200 */
[C---:B-----5:R-:W-:Y:S08]  /*5470*/  HMMA.16816.F32 R36, R140.reuse, R160, RZ ;  /* 0x000000a08c24723c */ /* 0x060ff000000018ff */
[C---:B------:R-:W-:Y:S01]  /*5480*/  HMMA.16816.F32 R40, R140.reuse, R162, RZ ;  /* 0x000000a28c28723c */ /* 0x040fe200000018ff */
[----:B------:R-:W-:Y:S07]  /*5490*/  LDSM.16.M88.4 R160, [R215] ;  /* 0x00000000d7a0783b */ /* 0x000fee0000000200 */
[C---:B-1----:R-:W-:Y:S08]  /*54a0*/  HMMA.16816.F32 R44, R140.reuse, R164, RZ ;  /* 0x000000a48c2c723c */ /* 0x042ff000000018ff */
[C---:B------:R-:W-:Y:S01]  /*54b0*/  HMMA.16816.F32 R48, R140.reuse, R166, RZ ;  /* 0x000000a68c30723c */ /* 0x040fe200000018ff */
[----:B------:R-:W-:Y:S07]  /*54c0*/  LDSM.16.M88.4 R164, [R214] ;  /* 0x00000000d6a4783b */ /* 0x000fee0000000200 */
[C---:B------:R-:W-:Y:S08]  /*54d0*/  HMMA.16816.F32 R52, R140.reuse, R144, RZ ;  /* 0x000000908c34723c */ /* 0x040ff000000018ff */
[C---:B------:R-:W-:Y:S01]  /*54e0*/  HMMA.16816.F32 R56, R140.reuse, R146, RZ ;  /* 0x000000928c38723c */ /* 0x040fe200000018ff */
[----:B------:R-:W1:Y:S07]  /*54f0*/  LDSM.16.M88.4 R144, [R219] ;  /* 0x00000000db90783b */ /* 0x000e6e0000000200 */
[C---:B--2---:R-:W-:Y:S01]  /*5500*/  HMMA.16816.F32 R60, R140.reuse, R64, RZ ;  /* 0x000000408c3c723c */ /* 0x044fe200000018ff */
[----:B------:R-:W-:Y:S01]  /*5510*/  @!PT LDS RZ, [RZ] ;  /* 0x00000000fffff984 */ /* 0x000fe20000000800 */
[----:B------:R-:W-:Y:S01]  /*5520*/  @!PT LDS RZ, [RZ] ;  /* 0x00000000fffff984 */ /* 0x000fe20000000800 */
[----:B------:R-:W-:Y:S01]  /*5530*/  @!PT LDS RZ, [RZ] ;  /* 0x00000000fffff984 */ /* 0x000fe20000000800 */
[----:B------:R2:W-:Y:S07]  /*5540*/  LDGSTS.E.BYPASS.LTC128B.128 [R227+0x100], [R242.64], !P3 ;  /* 0x00100000f2e37fae */ /* 0x0005ee000d901d4e */
[----:B------:R-:W-:Y:S01]  /*5550*/  HMMA.16816.F32 R64, R140, R66, RZ ;  /* 0x000000428c40723c */ /* 0x000fe200000018ff */
[----:B------:R3:W-:Y:S07]  /*5560*/  LDGSTS.E.BYPASS.LTC128B.128 [R227+0x4100], [R134.64], !P0 ;  /* 0x0410000086e37fae */ /* 0x0007ee000c101d4e */
[C---:B------:R-:W-:Y:S01]  /*5570*/  HMMA.16816.F32 R4, R168.reuse, R136, R4 ;  /* 0x00000088a804723c */ /* 0x040fe20000001804 */
[----:B------:R4:W-:Y:S07]  /*5580*/  LDGSTS.E.BYPASS.LTC128B.128 [R227+0x1100], [R2.64], !P3 ;  /* 0x0110000002e37fae */ /* 0x0009ee000d901d4e */
[C---:B------:R-:W-:Y:S01]  /*5590*/  HMMA.16816.F32 R8, R168.reuse, R138, R8 ;  /* 0x0000008aa808723c */ /* 0x040fe20000001808 */
[----:B------:R4:W-:Y:S03]  /*55a0*/  LDGSTS.E.BYPASS.LTC128B.128 [R227+0x5100], [R2.64+0x80], !P0 ;  /* 0x0510008002e37fae */ /* 0x0009e6000c101d4e */
[----:B--2---:R-:W-:Y:S04]  /*55b0*/  IADD3 R242, P1, R192, UR22, RZ ;  /* 0x00000016c0f27c10 */ /* 0x004fe8000ff3e0ff */
[----:B------:R-:W-:Y:S01]  /*55c0*/  IADD3.X R243, R193, UR21, RZ, P1, !PT ;  /* 0x00000015c1f37c10 */ /* 0x000fe20008ffe4ff */
[C---:B-1----:R-:W-:Y:S01]  /*55d0*/  HMMA.16816.F32 R12, R168.reuse, R144, R12 ;  /* 0x00000090a80c723c */ /* 0x042fe2000000180c */
[----:B------:R1:W-:Y:S01]  /*55e0*/  LDGSTS.E.BYPASS.LTC128B.128 [R227+0x2100], [R192.64], !P3 ;  /* 0x02100000c0e37fae */ /* 0x0003e2000d901d4e */
[----:B------:R-:W-:Y:S06]  /*55f0*/  PLOP3.LUT P1, PT, PT, PT, UP1, 0x80, 0x0 ;  /* 0x000000000000781c */ /* 0x000fec0003f2f018 */
[C---:B------:R-:W-:Y:S01]  /*5600*/  HMMA.16816.F32 R16, R168.reuse, R146, R16 ;  /* 0x00000092a810723c */ /* 0x040fe20000001810 */
[----:B------:R1:W-:Y:S07]  /*5610*/  LDGSTS.E.BYPASS.LTC128B.128 [R227+0x6100], [R194.64], !P0 ;  /* 0x06100000c2e37fae */ /* 0x0003ee000c101d4e */
[C---:B------:R-:W-:Y:S01]  /*5620*/  HMMA.16816.F32 R20, R168.reuse, R148, R20 ;  /* 0x00000094a814723c */ /* 0x040fe20000001814 */
[----:B------:R2:W-:Y:S07]  /*5630*/  LDGSTS.E.BYPASS.LTC128B.128 [R227+0x3100], [R244.64], !P3 ;  /* 0x03100000f4e37fae */ /* 0x0005ee000d901d4e */
[C---:B------:R-:W-:Y:S01]  /*5640*/  HMMA.16816.F32 R24, R168.reuse, R150, R24 ;  /* 0x00000096a818723c */ /* 0x040fe20000001818 */
[----:B------:R5:W-:Y:S07]  /*5650*/  LDGSTS.E.BYPASS.LTC128B.128 [R227+0x7100], [R242.64], !P0 ;  /* 0x07100000f2e37fae */ /* 0x000bee000c101d4e */
[C---:B------:R-:W-:Y:S01]  /*5660*/  HMMA.16816.F32 R28, R168.reuse, R152, R28 ;  /* 0x00000098a81c723c */ /* 0x040fe2000000181c */
[----:B------:R-:W1:Y:S07]  /*5670*/  LDSM.16.M88.4 R136, [R223+0x8100] ;  /* 0x00810000df88783b */ /* 0x000e6e0000000200 */
[C---:B------:R-:W-:Y:S01]  /*5680*/  HMMA.16816.F32 R32, R168.reuse, R154, R32 ;  /* 0x0000009aa820723c */ /* 0x040fe20000001820 */
[----:B------:R-:W0:Y:S07]  /*5690*/  LDGDEPBAR ;  /* 0x00000000000079af */ /* 0x000e2e0000000000 */
[C---:B------:R-:W-:Y:S01]  /*56a0*/  HMMA.16816.F32 R36, R168.reuse, R156, R36 ;  /* 0x0000009ca824723c */ /* 0x040fe20000001824 */
[----:B------:R-:W1:Y:S07]  /*56b0*/  LDSM.16.M88.4 R144, [R223+0x8900] ;  /* 0x00890000df90783b */ /* 0x000e6e0000000200 */
[C---:B------:R-:W-:Y:S01]  /*56c0*/  HMMA.16816.F32 R40, R168.reuse, R158, R40 ;  /* 0x0000009ea828723c */ /* 0x040fe20000001828 */
[----:B------:R-:W1:Y:S07]  /*56d0*/  LDSM.16.M88.4 R148, [R223+0x9100] ;  /* 0x00910000df94783b */ /* 0x000e6e0000000200 */
[C---:B------:R-:W-:Y:S01]  /*56e0*/  HMMA.16816.F32 R44, R168.reuse, R160, R44 ;  /* 0x000000a0a82c723c */ /* 0x040fe2000000182c */
[----:B------:R-:W2:Y:S07]  /*56f0*/  LDSM.16.M88.4 R152, [R223+0x9900] ;  /* 0x00990000df98783b */ /* 0x000eae0000000200 */
[C---:B------:R-:W-:Y:S01]  /*5700*/  HMMA.16816.F32 R48, R168.reuse, R162, R48 ;  /* 0x000000a2a830723c */ /* 0x040fe20000001830 */
[----:B------:R-:W-:Y:S07]  /*5710*/  LDSM.16.M88.4 R156, [R223+0xb900] ;  /* 0x00b90000df9c783b */ /* 0x000fee0000000200 */
[C---:B------:R-:W-:Y:S01]  /*5720*/  HMMA.16816.F32 R52, R168.reuse, R164, R52 ;  /* 0x000000a4a834723c */ /* 0x040fe20000001834 */
[----:B------:R-:W-:Y:S07]  /*5730*/  LDSM.16.M88.4 R160, [R212] ;  /* 0x00000000d4a0783b */ /* 0x000fee0000000200 */
[C---:B------:R-:W-:Y:S01]  /*5740*/  HMMA.16816.F32 R56, R168.reuse, R166, R56 ;  /* 0x000000a6a838723c */ /* 0x040fe20000001838 */
[----:B------:R-:W-:Y:S07]  /*5750*/  LDSM.16.M88.4 R164, [R212+0x800] ;  /* 0x00080000d4a4783b */ /* 0x000fee0000000200 */
[C---:B------:R-:W-:Y:S01]  /*5760*/  HMMA.16816.F32 R60, R168.reuse, R172, R60 ;  /* 0x000000aca83c723c */ /* 0x040fe2000000183c */
[----:B-1----:R-:W-:Y:S07]  /*5770*/  LDSM.16.M88.4 R192, [R210] ;  /* 0x00000000d2c0783b */ /* 0x002fee0000000200 */
[----:B------:R-:W-:Y:S01]  /*5780*/  HMMA.16816.F32 R64, R168, R174, R64 ;  /* 0x000000aea840723c */ /* 0x000fe20000001840 */
[----:B------:R-:W-:Y:S07]  /*5790*/  LDSM.16.M88.4 R172, [R211] ;  /* 0x00000000d3ac783b */ /* 0x000fee0000000200 */
[C---:B------:R-:W-:Y:S08]  /*57a0*/  HMMA.16816.F32 R4, R176.reuse, R136, R4 ;  /* 0x00000088b004723c */ /* 0x040ff00000001804 */
[C---:B------:R-:W-:Y:S01]  /*57b0*/  HMMA.16816.F32 R8, R176.reuse, R138, R8 ;  /* 0x0000008ab008723c */ /* 0x040fe20000001808 */
[----:B------:R-:W1:Y:S07]  /*57c0*/  LDSM.16.M88.4 R136, [R223+0xa100] ;  /* 0x00a10000df88783b */ /* 0x000e6e0000000200 */
[C---:B------:R-:W-:Y:S08]  /*57d0*/  HMMA.16816.F32 R12, R176.reuse, R144, R12 ;  /* 0x00000090b00c723c */ /* 0x040ff0000000180c */
[C---:B------:R-:W-:Y:S01]  /*57e0*/  HMMA.16816.F32 R16, R176.reuse, R146, R16 ;  /* 0x00000092b010723c */ /* 0x040fe20000001810 */
[----:B------:R-:W3:Y:S07]  /*57f0*/  LDSM.16.M88.4 R144, [R223+0xa900] ;  /* 0x00a90000df90783b */ /* 0x000eee0000000200 */
[C---:B------:R-:W-:Y:S08]  /*5800*/  HMMA.16816.F32 R20, R176.reuse, R148, R20 ;  /* 0x00000094b014723c */ /* 0x040ff00000001814 */
[C---:B------:R-:W-:Y:S01]  /*5810*/  HMMA.16816.F32 R24, R176.reuse, R150, R24 ;  /* 0x00000096b018723c */ /* 0x040fe20000001818 */
[----:B------:R-:W4:Y:S07]  /*5820*/  LDSM.16.M88.4 R148, [R223+0xb100] ;  /* 0x00b10000df94783b */ /* 0x000f2e0000000200 */
[C---:B--2---:R-:W-:Y:S08]  /*5830*/  HMMA.16816.F32 R28, R176.reuse, R152, R28 ;  /* 0x00000098b01c723c */ /* 0x044ff0000000181c */
[C---:B------:R-:W-:Y:S01]  /*5840*/  HMMA.16816.F32 R32, R176.reuse, R154, R32 ;  /* 0x0000009ab020723c */ /* 0x040fe20000001820 */
[----:B------:R-:W2:Y:S07]  /*5850*/  LDSM.16.M88.4 R152, [R212+0x1000] ;  /* 0x00100000d498783b */ /* 0x000eae0000000200 */
[C---:B-1----:R-:W-:Y:S08]  /*5860*/  HMMA.16816.F32 R36, R176.reuse, R136, R36 ;  /* 0x00000088b024723c */ /* 0x042ff00000001824 */
        /* <DEDUP_REMOVED lines=31> */
[----:B------:R-:W4:Y:S07]  /*5a60*/  LDSM.16.M88.4 R156, [R226+0xe900] ;  /* 0x00e90000e29c783b */ /* 0x000f2e0000000200 */
[C---:B--2---:R-:W-:Y:S08]  /*5a70*/  HMMA.16816.F32 R60, R180.reuse, R152, R60 ;  /* 0x00000098b43c723c */ /* 0x044ff0000000183c */
[----:B------:R-:W-:Y:S01]  /*5a80*/  HMMA.16816.F32 R64, R180, R154, R64 ;  /* 0x0000009ab440723c */ /* 0x000fe20000001840 */
[----:B------:R-:W-:Y:S07]  /*5a90*/  LDSM.16.M88.4 R152, [R226+0xf900] ;  /* 0x00f90000e298783b */ /* 0x000fee0000000200 */
[C---:B-1----:R-:W-:Y:S08]  /*5aa0*/  HMMA.16816.F32 R4, R184.reuse, R136, R4 ;  /* 0x00000088b804723c */ /* 0x042ff00000001804 */
[C---:B------:R-:W-:Y:S01]  /*5ab0*/  HMMA.16816.F32 R8, R184.reuse, R138, R8 ;  /* 0x0000008ab808723c */ /* 0x040fe20000001808 */
[----:B------:R-:W1:Y:S07]  /*5ac0*/  LDSM.16.M88.4 R136, [R226+0xf100] ;  /* 0x00f10000e288783b */ /* 0x000e6e0000000200 */
[C---:B---3--:R-:W-:Y:S08]  /*5ad0*/  HMMA.16816.F32 R12, R184.reuse, R144, R12 ;  /* 0x00000090b80c723c */ /* 0x048ff0000000180c */
[C---:B------:R-:W-:Y:S01]  /*5ae0*/  HMMA.16816.F32 R16, R184.reuse, R146, R16 ;  /* 0x00000092b810723c */ /* 0x040fe20000001810 */
[----:B------:R-:W2:Y:S07]  /*5af0*/  LDSM.16.M88.4 R144, [R209] ;  /* 0x00000000d190783b */ /* 0x000eae0000000200 */
[C---:B----4-:R-:W-:Y:S08]  /*5b00*/  HMMA.16816.F32 R20, R184.reuse, R148, R20 ;  /* 0x00000094b814723c */ /* 0x050ff00000001814 */
[C---:B------:R-:W-:Y:S01]  /*5b10*/  HMMA.16816.F32 R24, R184.reuse, R150, R24 ;  /* 0x00000096b818723c */ /* 0x040fe20000001818 */
[----:B------:R-:W3:Y:S07]  /*5b20*/  LDSM.16.M88.4 R148, [R208] ;  /* 0x00000000d094783b */ /* 0x000eee0000000200 */
        /* <DEDUP_REMOVED lines=8> */
[----:B------:R-:W4:Y:S07]  /*5bb0*/  LDSM.16.M88.4 R156, [R207] ;  /* 0x00000000cf9c783b */ /* 0x000f2e0000000200 */
[C---:B-1----:R-:W-:Y:S08]  /*5bc0*/  HMMA.16816.F32 R52, R184.reuse, R136, R52 ;  /* 0x00000088b834723c */ /* 0x042ff00000001834 */
[C---:B------:R-:W-:Y:S01]  /*5bd0*/  HMMA.16816.F32 R56, R184.reuse, R138, R56 ;  /* 0x0000008ab838723c */ /* 0x040fe20000001838 */
[----:B------:R-:W1:Y:S07]  /*5be0*/  LDSM.16.M88.4 R136, [R206] ;  /* 0x00000000ce88783b */ /* 0x000e6e0000000200 */
[C---:B------:R-:W-:Y:S08]  /*5bf0*/  HMMA.16816.F32 R60, R184.reuse, R152, R60 ;  /* 0x00000098b83c723c */ /* 0x040ff0000000183c */
[----:B------:R-:W-:Y:S01]  /*5c00*/  HMMA.16816.F32 R64, R184, R154, R64 ;  /* 0x0000009ab840723c */ /* 0x000fe20000001840 */
[----:B------:R-:W1:Y:S07]  /*5c10*/  LDSM.16.M88.4 R152, [R205] ;  /* 0x00000000cd98783b */ /* 0x000e6e0000000200 */
        /* <DEDUP_REMOVED lines=27> */
[C---:B------:R-:W-:Y:S08]  /*5dd0*/  HMMA.16816.F32 R12, R196.reuse, R160, R12 ;  /* 0x000000a0c40c723c */ /* 0x040ff0000000180c */
[C---:B------:R-:W-:Y:S08]  /*5de0*/  HMMA.16816.F32 R16, R196.reuse, R162, R16 ;  /* 0x000000a2c410723c */ /* 0x040ff00000001810 */
[C---:B------:R-:W-:Y:S08]  /*5df0*/  HMMA.16816.F32 R20, R196.reuse, R164, R20 ;  /* 0x000000a4c414723c */ /* 0x040ff00000001814 */
[C---:B------:R-:W-:Y:S08]  /*5e00*/  HMMA.16816.F32 R24, R196.reuse, R166, R24 ;  /* 0x000000a6c418723c */ /* 0x040ff00000001818 */
[C---:B----4-:R-:W-:Y:S08]  /*5e10*/  HMMA.16816.F32 R28, R196.reuse, R156, R28 ;  /* 0x0000009cc41c723c */ /* 0x050ff0000000181c */
[C---:B------:R-:W-:Y:S08]  /*5e20*/  HMMA.16816.F32 R32, R196.reuse, R158, R32 ;  /* 0x0000009ec420723c */ /* 0x040ff00000001820 */
[C---:B-1----:R-:W-:Y:S08]  /*5e30*/  HMMA.16816.F32 R36, R196.reuse, R136, R36 ;  /* 0x00000088c424723c */ /* 0x042ff00000001824 */
[C---:B------:R-:W-:Y:S01]  /*5e40*/  HMMA.16816.F32 R40, R196.reuse, R138, R40 ;  /* 0x0000008ac428723c */ /* 0x040fe20000001828 */
[----:B------:R-:W1:Y:S07]  /*5e50*/  LDSM.16.M88.4 R136, [R212+0x5000] ;  /* 0x00500000d488783b */ /* 0x000e6e0000000200 */
[C---:B------:R-:W-:Y:S08]  /*5e60*/  HMMA.16816.F32 R44, R196.reuse, R172, R44 ;  /* 0x000000acc42c723c */ /* 0x040ff0000000182c */
[C---:B------:R-:W-:Y:S08]  /*5e70*/  HMMA.16816.F32 R48, R196.reuse, R174, R48 ;  /* 0x000000aec430723c */ /* 0x040ff00000001830 */
[C---:B------:R-:W-:Y:S08]  /*5e80*/  HMMA.16816.F32 R52, R196.reuse, R192, R52 ;  /* 0x000000c0c434723c */ /* 0x040ff00000001834 */
[C---:B------:R-:W-:Y:S08]  /*5e90*/  HMMA.16816.F32 R56, R196.reuse, R194, R56 ;  /* 0x000000c2c438723c */ /* 0x040ff00000001838 */
[C---:B------:R-:W-:Y:S08]  /*5ea0*/  HMMA.16816.F32 R60, R196.reuse, R152, R60 ;  /* 0x00000098c43c723c */ /* 0x040ff0000000183c */
[----:B------:R-:W-:Y:S01]  /*5eb0*/  HMMA.16816.F32 R64, R196, R154, R64 ;  /* 0x0000009ac440723c */ /* 0x000fe20000001840 */
[----:B------:R-:W4:Y:S07]  /*5ec0*/  LDSM.16.M88.4 R152, [R212+0x5800] ;  /* 0x00580000d498783b */ /* 0x000f2e0000000200 */
[C---:B--2---:R-:W-:Y:S08]  /*5ed0*/  HMMA.16816.F32 R4, R200.reuse, R144, R4 ;  /* 0x00000090c804723c */ /* 0x044ff00000001804 */
[C---:B------:R-:W-:Y:S01]  /*5ee0*/  HMMA.16816.F32 R8, R200.reuse, R146, R8 ;  /* 0x00000092c808723c */ /* 0x040fe20000001808 */
[----:B------:R-:W2:Y:S07]  /*5ef0*/  LDSM.16.M88.4 R144, [R212+0x6000] ;  /* 0x00600000d490783b */ /* 0x000eae0000000200 */
[C---:B---3--:R-:W-:Y:S08]  /*5f00*/  HMMA.16816.F32 R12, R200.reuse, R148, R12 ;  /* 0x00000094c80c723c */ /* 0x048ff0000000180c */
[C---:B------:R-:W-:Y:S01]  /*5f10*/  HMMA.16816.F32 R16, R200.reuse, R150, R16 ;  /* 0x00000096c810723c */ /* 0x040fe20000001810 */
[----:B------:R-:W-:Y:S03]  /*5f20*/  LDSM.16.M88.4 R148, [R212+0x7000] ;  /* 0x00700000d494783b */ /* 0x000fe60000000200 */
[----:B------:R-:W-:Y:S02]  /*5f30*/  FMNMX.FTZ R2, R4, R133, !PT ;  /* 0x0000008504027209 */ /* 0x000fe40007810000 */
[----:B------:R-:W-:Y:S02]  /*5f40*/  FMNMX.FTZ R132, R6, R0, !PT ;  /* 0x0000000006847209 */ /* 0x000fe40007810000 */
[C---:B-1----:R-:W-:Y:S04]  /*5f50*/  HMMA.16816.F32 R20, R200.reuse, R136, R20 ;  /* 0x00000088c814723c */ /* 0x042fe80000001814 */
[----:B------:R-:W-:Y:S02]  /*5f60*/  FMNMX.FTZ R3, R5, R2, !PT ;  /* 0x0000000205037209 */ /* 0x000fe40007810000 */
[----:B------:R-:W-:Y:S02]  /*5f70*/  FMNMX.FTZ R135, R7, R132, !PT ;  /* 0x0000008407877209 */ /* 0x000fe40007810000 */
[C---:B------:R-:W-:Y:S01]  /*5f80*/  HMMA.16816.F32 R24, R200.reuse, R138, R24 ;  /* 0x0000008ac818723c */ /* 0x040fe20000001818 */
[----:B------:R-:W1:Y:S03]  /*5f90*/  LDSM.16.M88.4 R136, [R212+0x6800] ;  /* 0x00680000d488783b */ /* 0x000e660000000200 */
[----:B------:R-:W-:Y:S02]  /*5fa0*/  FMNMX.FTZ R2, R8, R3, !PT ;  /* 0x0000000308027209 */ /* 0x000fe40007810000 */
[----:B------:R-:W-:Y:S02]  /*5fb0*/  FMNMX.FTZ R132, R10, R135, !PT ;  /* 0x000000870a847209 */ /* 0x000fe40007810000 */
[C---:B----4-:R-:W-:Y:S04]  /*5fc0*/  HMMA.16816.F32 R28, R200.reuse, R152, R28 ;  /* 0x00000098c81c723c */ /* 0x050fe8000000181c */
[----:B------:R-:W-:Y:S02]  /*5fd0*/  FMNMX.FTZ R3, R9, R2, !PT ;  /* 0x0000000209037209 */ /* 0x000fe40007810000 */
[----:B------:R-:W-:Y:S02]  /*5fe0*/  FMNMX.FTZ R135, R11, R132, !PT ;  /* 0x000000840b877209 */ /* 0x000fe40007810000 */
[C---:B------:R-:W-:Y:S04]  /*5ff0*/  HMMA.16816.F32 R32, R200.reuse, R154, R32 ;  /* 0x0000009ac820723c */ /* 0x040fe80000001820 */
[----:B------:R-:W-:Y:S02]  /*6000*/  FMNMX.FTZ R2, R12, R3, !PT ;  /* 0x000000030c027209 */ /* 0x000fe40007810000 */
[----:B------:R-:W-:Y:S02]  /*6010*/  FMNMX.FTZ R132, R14, R135, !PT ;  /* 0x000000870e847209 */ /* 0x000fe40007810000 */
[C---:B--2---:R-:W-:Y:S04]  /*6020*/  HMMA.16816.F32 R36, R200.reuse, R144, R36 ;  /* 0x00000090c824723c */ /* 0x044fe80000001824 */
[----:B------:R-:W-:Y:S02]  /*6030*/  FMNMX.FTZ R3, R13, R2, !PT ;  /* 0x000000020d037209 */ /* 0x000fe40007810000 */
[----:B------:R-:W-:Y:S02]  /*6040*/  FMNMX.FTZ R135, R15, R132, !PT ;  /* 0x000000840f877209 */ /* 0x000fe40007810000 */
[C---:B------:R-:W-:Y:S01]  /*6050*/  HMMA.16816.F32 R40, R200.reuse, R146, R40 ;  /* 0x00000092c828723c */ /* 0x040fe20000001828 */
[----:B------:R-:W2:Y:S01]  /*6060*/  LDSM.16.M88.4 R144, [R212+0x7800] ;  /* 0x00780000d490783b */ /* 0x000ea20000000200 */
[----:B------:R-:W-:Y:S04]  /*6070*/  DEPBAR.LE SB0, 0x0 ;  /* 0x000080000000791a */ /* 0x000fe80000000000 */
[----:B------:R-:W-:Y:S02]  /*6080*/  FMNMX.FTZ R2, R16, R3, !PT ;  /* 0x0000000310027209 */ /* 0x000fe40007810000 */
[----:B------:R-:W-:Y:S01]  /*6090*/  FMNMX.FTZ R132, R18, R135, !PT ;  /* 0x0000008712847209 */ /* 0x000fe20007810000 */
[C---:B-1----:R-:W-:Y:S01]  /*60a0*/  HMMA.16816.F32 R44, R200.reuse, R136, R44 ;  /* 0x00000088c82c723c */ /* 0x042fe2000000182c */
[----:B------:R-:W-:Y:S04]  /*60b0*/  BAR.SYNC.DEFER_BLOCKING 0x0 ;  /* 0x0000000000007b1d */ /* 0x000fe80000010000 */
[----:B------:R-:W-:Y:S02]  /*60c0*/  FMNMX.FTZ R3, R17, R2, !PT ;  /* 0x0000000211037209 */ /* 0x000fe40007810000 */
[----:B------:R-:W-:Y:S01]  /*60d0*/  FMNMX.FTZ R135, R19, R132, !PT ;  /* 0x0000008413877209 */ /* 0x000fe20007810000 */
[C---:B------:R-:W-:Y:S04]  /*60e0*/  HMMA.16816.F32 R48, R200.reuse, R138, R48 ;  /* 0x0000008ac830723c */ /* 0x040fe80000001830 */
[----:B------:R-:W-:Y:S02]  /*60f0*/  FMNMX.FTZ R2, R20, R3, !PT ;  /* 0x0000000314027209 */ /* 0x000fe40007810000 */
[----:B------:R-:W-:Y:S02]  /*6100*/  FMNMX.FTZ R132, R22, R135, !PT ;  /* 0x0000008716847209 */ /* 0x000fe40007810000 */
[C---:B------:R-:W-:Y:S04]  /*6110*/  HMMA.16816.F32 R52, R200.reuse, R148, R52 ;  /* 0x00000094c834723c */ /* 0x040fe80000001834 */
        /* <DEDUP_REMOVED lines=8> */
[----:B------:R-:W-:Y:S04]  /*61a0*/  HMMA.16816.F32 R64, R200, R146, R64 ;  /* 0x00000092c840723c */ /* 0x000fe80000001840 */
[----:B------:R-:W-:Y:S02]  /*61b0*/  FMNMX.FTZ R2, R28, R3, !PT ;  /* 0x000000031c027209 */ /* 0x000fe40007810000 */
[----:B------:R-:W-:Y:S02]  /*61c0*/  FMNMX.FTZ R132, R30, R135, !PT ;  /* 0x000000871e847209 */ /* 0x000fe40007810000 */
[----:B------:R-:W-:Y:S04]  /*61d0*/  FMNMX.FTZ R3, R29, R2, !PT ;  /* 0x000000021d037209 */ /* 0x000fe80007810000 */
        /* <DEDUP_REMOVED lines=36> */
[----:B------:R-:W-:Y:S01]  /*6420*/  @P1 IADD3 R138, P4, R236, UR17, RZ ;  /* 0x00000011ec8a1c10 */ /* 0x000fe2000ff9e0ff */
[----:B------:R-:W1:Y:S01]  /*6430*/  SHFL.BFLY PT, R132, R135, 0x2, 0x1f ;  /* 0x0c401f0087847f89 */ /* 0x000e6200000e0000 */
[----:B------:R-:W-:Y:S07]  /*6440*/  FMNMX.FTZ R137, R67, R2, !PT ;  /* 0x0000000243897209 */ /* 0x000fee0007810000 */
[----:B------:R-:W2:Y:S01]  /*6450*/  SHFL.BFLY PT, R2, R137, 0x2, 0x1f ;  /* 0x0c401f0089027f89 */ /* 0x000ea200000e0000 */
[----:B-1----:R-:W-:Y:S07]  /*6460*/  FMNMX.FTZ R139, R135, R132, !PT ;  /* 0x00000084878b7209 */ /* 0x002fee0007810000 */
[----:B------:R-:W1:Y:S01]  /*6470*/  SHFL.BFLY PT, R132, R139, 0x1, 0x1f ;  /* 0x0c201f008b847f89 */ /* 0x000e6200000e0000 */
[----:B--2---:R-:W-:Y:S02]  /*6480*/  FMNMX.FTZ R134, R137, R2, !PT ;  /* 0x0000000289867209 */ /* 0x004fe40007810000 */
[----:B------:R-:W-:Y:S05]  /*6490*/  @P1 IADD3.X R137, R233, UR16, RZ, P4, !PT ;  /* 0x00000010e9891c10 */ /* 0x000fea000a7fe4ff */
[----:B------:R-:W2:Y:S01]  /*64a0*/  SHFL.BFLY PT, R3, R134, 0x1, 0x1f ;  /* 0x0c201f0086037f89 */ /* 0x000ea200000e0000 */
[----:B-1----:R-:W-:Y:S05]  /*64b0*/  FMNMX.FTZ R132, R139, R132, !PT ;  /* 0x000000848b847209 */ /* 0x002fea0007810000 */
[C---:B------:R-:W-:Y:S02]  /*64c0*/  FADD.FTZ R2, -R132.reuse, R133 ;  /* 0x0000008584027221 */ /* 0x040fe40000010100 */
[----:B-----5:R-:W-:Y:S01]  /*64d0*/  FMUL.FTZ R243, R132, c[0x0][0x2d0] ;  /* 0x0000b40084f37a20 */ /* 0x020fe20000410000 */
[----:B--2---:R-:W-:Y:S01]  /*64e0*/  FMNMX.FTZ R3, R134, R3, !PT ;  /* 0x0000000386037209 */ /* 0x004fe20007810000 */
[----:B------:R-:W-:Y:S02]  /*64f0*/  FMUL.FTZ R135, R2, c[0x0][0x2d0] ;  /* 0x0000b40002877a20 */ /* 0x000fe40000410000 */
[--C-:B------:R-:W-:Y:S02]  /*6500*/  FFMA.FTZ R172, R9, c[0x0][0x2d0], -R243.reuse ;  /* 0x0000b40009ac7a23 */ /* 0x100fe400000108f3 */
[----:B------:R1:W2:Y:S01]  /*6510*/  MUFU.EX2 R2, R135 ;  /* 0x0000008700027308 */ /* 0x0002a20000000800 */
[C---:B------:R-:W-:Y:S02]  /*6520*/  FMUL.FTZ R194, R3.reuse, c[0x0][0x2d0] ;  /* 0x0000b40003c27a20 */ /* 0x040fe40000410000 */
[----:B------:R-:W-:Y:S02]  /*6530*/  FADD.FTZ R133, -R3, R0 ;  /* 0x0000000003857221 */ /* 0x000fe40000010100 */
[--C-:B------:R-:W-:Y:S02]  /*6540*/  FFMA.FTZ R134, R5, c[0x0][0x2d0], -R243.reuse ;  /* 0x0000b40005867a23 */ /* 0x100fe400000108f3 */
[----:B------:R-:W-:Y:S02]  /*6550*/  FMUL.FTZ R0, R133, c[0x0][0x2d0] ;  /* 0x0000b40085007a20 */ /* 0x000fe40000410000 */
[--C-:B------:R-:W-:Y:S01]  /*6560*/  FFMA.FTZ R133, R4, c[0x0][0x2d0], -R243.reuse ;  /* 0x0000b40004857a23 */ /* 0x100fe200000108f3 */
[----:B------:R-:W-:Y:S01]  /*6570*/  MUFU.EX2 R172, R172 ;  /* 0x000000ac00ac7308 */ /* 0x000fe20000000800 */
[--C-:B------:R-:W-:Y:S02]  /*6580*/  FFMA.FTZ R173, R6, c[0x0][0x2d0], -R194.reuse ;  /* 0x0000b40006ad7a23 */ /* 0x100fe400000108c2 */
[--C-:B------:R-:W-:Y:S02]  /*6590*/  FFMA.FTZ R28, R28, c[0x0][0x2d0], -R243.reuse ;  /* 0x0000b4001c1c7a23 */ /* 0x100fe400000108f3 */
[--C-:B------:R-:W-:Y:S02]  /*65a0*/  FFMA.FTZ R29, R29, c[0x0][0x2d0], -R243.reuse ;  /* 0x0000b4001d1d7a23 */ /* 0x100fe400000108f3 */
[--C-:B------:R-:W-:Y:S02]  /*65b0*/  FFMA.FTZ R30, R30, c[0x0][0x2d0], -R194.reuse ;  /* 0x0000b4001e1e7a23 */ /* 0x100fe400000108c2 */
[----:B------:R-:W-:Y:S01]  /*65c0*/  FFMA.FTZ R159, R34, c[0x0][0x2d0], -R194 ;  /* 0x0000b400229f7a23 */ /* 0x000fe200000108c2 */
[----:B------:R-:W3:Y:S01]  /*65d0*/  MUFU.EX2 R0, R0 ;  /* 0x0000000000007308 */ /* 0x000ee20000000800 */
[--C-:B------:R-:W-:Y:S02]  /*65e0*/  FFMA.FTZ R33, R33, c[0x0][0x2d0], -R243.reuse ;  /* 0x0000b40021217a23 */ /* 0x100fe400000108f3 */
[--C-:B------:R-:W-:Y:S01]  /*65f0*/  FFMA.FTZ R44, R44, c[0x0][0x2d0], -R243.reuse ;  /* 0x0000b4002c2c7a23 */ /* 0x100fe200000108f3 */
[----:B-1----:R-:W-:Y:S01]  /*6600*/  @P1 IADD3 R135, P2, R228, UR17, RZ ;  /* 0x00000011e4871c10 */ /* 0x002fe2000ff5e0ff */
[----:B------:R-:W-:Y:S01]  /*6610*/  @UP1 UIADD3 UR17, UP0, UR12, 0x80, URZ ;  /* 0x000000800c111890 */ /* 0x000fe2000ff1e03f */
[C---:B--2---:R-:W-:Y:S02]  /*6620*/  FMUL.FTZ R4, R2.reuse, R128 ;  /* 0x0000008002047220 */ /* 0x044fe40000410000 */
[----:B------:R-:W-:Y:S01]  /*6630*/  @P1 LEA R192, P5, R135, c[0x0][0x1c8], 0x1 ;  /* 0x0000720087c01a11 */ /* 0x000fe200078a08ff */
[----:B------:R-:W-:Y:S01]  /*6640*/  FMUL.FTZ R5, R2, R129 ;  /* 0x0000008102057220 */ /* 0x000fe20000410000 */
[----:B------:R-:W-:Y:S01]  /*6650*/  @P1 IADD3.X R136, R231, UR16, RZ, P2, !PT ;  /* 0x00000010e7881c10 */ /* 0x000fe200097fe4ff */
[----:B------:R-:W-:Y:S01]  /*6660*/  @UP1 UIADD3.X UR16, URZ, UR9, URZ, UP0, !UPT ;  /* 0x000000093f101290 */ /* 0x000fe200087fe43f */
[----:B------:R-:W-:Y:S01]  /*6670*/  @P1 LEA R174, P2, R138, c[0x0][0x1c8], 0x1 ;  /* 0x000072008aae1a11 */ /* 0x000fe200078408ff */
[----:B------:R-:W-:Y:S01]  /*6680*/  MUFU.EX2 R133, R133 ;  /* 0x0000008500857308 */ /* 0x000fe20000000800 */
[----:B------:R-:W-:Y:S01]  /*6690*/  @P1 LEA.HI.X R193, R135, c[0x0][0x1cc], R136, 0x1, P5 ;  /* 0x0000730087c11a11 */ /* 0x000fe200028f0c88 */
[----:B------:R-:W-:Y:S01]  /*66a0*/  FFMA.FTZ R135, R8, c[0x0][0x2d0], -R243 ;  /* 0x0000b40008877a23 */ /* 0x000fe200000108f3 */
[----:B------:R-:W-:Y:S01]  /*66b0*/  @P1 LEA.HI.X R175, R138, c[0x0][0x1cc], R137, 0x1, P2 ;  /* 0x000073008aaf1a11 */ /* 0x000fe200010f0c89 */
[----:B------:R-:W-:Y:S01]  /*66c0*/  FMUL.FTZ R8, R2, R124 ;  /* 0x0000007c02087220 */ /* 0x000fe20000410000 */
[----:B------:R-:W-:Y:S01]  /*66d0*/  @P1 IADD3 R136, P2, R192, UR18, RZ ;  /* 0x00000012c0881c10 */ /* 0x000fe2000ff5e0ff */
[----:B------:R1:W-:Y:S01]  /*66e0*/  @P1 LDGSTS.E.BYPASS.LTC128B.128 [R227+0x8100], [R192.64], !P3 ;  /* 0x08100000c0e31fae */ /* 0x0003e2000d901d4e */
[----:B------:R-:W-:Y:S02]  /*66f0*/  FMUL.FTZ R9, R2, R125 ;  /* 0x0000007d02097220 */ /* 0x000fe40000410000 */
[----:B------:R-:W-:Y:S01]  /*6700*/  @P1 IADD3.X R137, R193, UR19, RZ, P2, !PT ;  /* 0x00000013c1891c10 */ /* 0x000fe200097fe4ff */
[----:B------:R-:W2:Y:S01]  /*6710*/  MUFU.EX2 R134, R134 ;  /* 0x0000008600867308 */ /* 0x000ea20000000800 */
[----:B------:R-:W-:Y:S01]  /*6720*/  @P1 IADD3 R244, P2, R136, UR18, RZ ;  /* 0x0000001288f41c10 */ /* 0x000fe2000ff5e0ff */
[----:B---3--:R-:W-:Y:S01]  /*6730*/  FMUL.FTZ R6, R0, R130 ;  /* 0x0000008200067220 */ /* 0x008fe20000410000 */
[----:B------:R-:W-:Y:S01]  /*6740*/  @P1 IADD3 R250, P5, R136, UR17, RZ ;  /* 0x0000001188fa1c10 */ /* 0x000fe2000ffbe0ff */
[----:B------:R3:W-:Y:S01]  /*6750*/  @P1 LDGSTS.E.BYPASS.LTC128B.128 [R227+0xc100], [R174.64], !P0 ;  /* 0x0c100000aee31fae */ /* 0x0007e2000c101d4e */
[C---:B------:R-:W-:Y:S01]  /*6760*/  @P1 IADD3.X R245, R137.reuse, UR19, RZ, P2, !PT ;  /* 0x0000001389f51c10 */ /* 0x040fe200097fe4ff */
[C---:B------:R-:W-:Y:S01]  /*6770*/  FMUL.FTZ R68, R2.reuse, R68 ;  /* 0x0000004402447220 */ /* 0x040fe20000410000 */
[----:B------:R-:W-:Y:S01]  /*6780*/  @P1 IADD3.X R251, R137, UR16, RZ, P5, !PT ;  /* 0x0000001089fb1c10 */ /* 0x000fe2000affe4ff */
[----:B------:R-:W-:Y:S01]  /*6790*/  FMUL.FTZ R69, R2, R69 ;  /* 0x0000004502457220 */ /* 0x000fe20000410000 */
[C---:B------:R-:W-:Y:S01]  /*67a0*/  @P1 IADD3 R248, P4, R244.reuse, UR18, RZ ;  /* 0x00000012f4f81c10 */ /* 0x040fe2000ff9e0ff */
[----:B------:R-:W4:Y:S01]  /*67b0*/  MUFU.EX2 R135, R135 ;  /* 0x0000008700877308 */ /* 0x000f220000000800 */
[----:B------:R-:W-:Y:S01]  /*67c0*/  @P1 IADD3 R246, P2, R244, UR17, RZ ;  /* 0x00000011f4f61c10 */ /* 0x000fe2000ff5e0ff */
[----:B------:R5:W-:Y:S01]  /*67d0*/  @P1 LDGSTS.E.BYPASS.LTC128B.128 [R227+0x9100], [R136.64], !P3 ;  /* 0x0910000088e31fae */ /* 0x000be2000d901d4e */
[C---:B------:R-:W-:Y:S01]  /*67e0*/  @P1 IADD3.X R249, R245.reuse, UR19, RZ, P4, !PT ;  /* 0x00000013f5f91c10 */ /* 0x040fe2000a7fe4ff */
[C---:B------:R-:W-:Y:S01]  /*67f0*/  FMUL.FTZ R70, R0.reuse, R70 ;  /* 0x0000004600467220 */ /* 0x040fe20000410000 */
[----:B------:R-:W-:Y:S01]  /*6800*/  @P1 IADD3.X R247, R245, UR16, RZ, P2, !PT ;  /* 0x00000010f5f71c10 */ /* 0x000fe200097fe4ff */
[----:B------:R-:W-:Y:S02]  /*6810*/  FMUL.FTZ R71, R0, R71 ;  /* 0x0000004700477220 */ /* 0x000fe40000410000 */
[C---:B------:R-:W-:Y:S02]  /*6820*/  FMUL.FTZ R72, R2.reuse, R72 ;  /* 0x0000004802487220 */ /* 0x040fe40000410000 */
[----:B------:R5:W-:Y:S01]  /*6830*/  @P1 LDGSTS.E.BYPASS.LTC128B.128 [R227+0xd100], [R136.64+0x80], !P0 ;  /* 0x0d10008088e31fae */ /* 0x000be2000c101d4e */
[----:B------:R-:W-:Y:S01]  /*6840*/  MUFU.EX2 R173, R173 ;  /* 0x000000ad00ad7308 */ /* 0x000fe20000000800 */
[----:B------:R-:W-:Y:S02]  /*6850*/  FMUL.FTZ R73, R2, R73 ;  /* 0x0000004902497220 */ /* 0x000fe40000410000 */
[--C-:B-1----:R-:W-:Y:S01]  /*6860*/  FFMA.FTZ R192, R11, c[0x0][0x2d0], -R194.reuse ;  /* 0x0000b4000bc07a23 */ /* 0x102fe200000108c2 */
[----:B--2---:R-:W-:Y:S01]  /*6870*/  F2FP.PACK_AB R128, R134, R133 ;  /* 0x000000858680723e */ /* 0x004fe200000000ff */
[--C-:B------:R-:W-:Y:S02]  /*6880*/  FFMA.FTZ R193, R7, c[0x0][0x2d0], -R194.reuse ;  /* 0x0000b40007c17a23 */ /* 0x100fe400000108c2 */
[----:B------:R1:W-:Y:S01]  /*6890*/  @P1 LDGSTS.E.BYPASS.LTC128B.128 [R227+0xa100], [R244.64], !P3 ;  /* 0x0a100000f4e31fae */ /* 0x0003e2000d901d4e */
[----:B------:R-:W-:Y:S02]  /*68a0*/  FMUL.FTZ R7, R0, R131 ;  /* 0x0000008300077220 */ /* 0x000fe40000410000 */
[--C-:B---3--:R-:W-:Y:S01]  /*68b0*/  FFMA.FTZ R175, R10, c[0x0][0x2d0], -R194.reuse ;  /* 0x0000b4000aaf7a23 */ /* 0x108fe200000108c2 */
[----:B------:R-:W2:Y:S01]  /*68c0*/  MUFU.EX2 R174, R193 ;  /* 0x000000c100ae7308 */ /* 0x000ea20000000800 */
[----:B------:R-:W-:Y:S01]  /*68d0*/  FMUL.FTZ R10, R0, R126 ;  /* 0x0000007e000a7220 */ /* 0x000fe20000410000 */
[----:B----4-:R-:W-:Y:S01]  /*68e0*/  F2FP.PACK_AB R130, R172, R135 ;  /* 0x00000087ac82723e */ /* 0x010fe200000000ff */
[C---:B------:R-:W-:Y:S01]  /*68f0*/  FMUL.FTZ R11, R0.reuse, R127 ;  /* 0x0000007f000b7220 */ /* 0x040fe20000410000 */
[----:B------:R3:W-:Y:S01]  /*6900*/  @P1 LDGSTS.E.BYPASS.LTC128B.128 [R227+0xe100], [R250.64], !P0 ;  /* 0x0e100000fae31fae */ /* 0x0007e2000c101d4e */
[C---:B------:R-:W-:Y:S02]  /*6910*/  FMUL.FTZ R74, R0.reuse, R74 ;  /* 0x0000004a004a7220 */ /* 0x040fe40000410000 */
[----:B------:R-:W-:Y:S02]  /*6920*/  FMUL.FTZ R75, R0, R75 ;  /* 0x0000004b004b7220 */ /* 0x000fe40000410000 */
[C---:B------:R-:W-:Y:S01]  /*6930*/  FMUL.FTZ R76, R2.reuse, R76 ;  /* 0x0000004c024c7220 */ /* 0x040fe20000410000 */
[----:B------:R-:W-:Y:S01]  /*6940*/  MUFU.EX2 R175, R175 ;  /* 0x000000af00af7308 */ /* 0x000fe20000000800 */
[----:B------:R-:W-:Y:S01]  /*6950*/  FMUL.FTZ R77, R2, R77 ;  /* 0x0000004d024d7220 */ /* 0x000fe20000410000 */
[----:B------:R4:W-:Y:S01]  /*6960*/  @P1 LDGSTS.E.BYPASS.LTC128B.128 [R227+0xb100], [R248.64], !P3 ;  /* 0x0b100000f8e31fae */ /* 0x0009e2000d901d4e */
[C---:B------:R-:W-:Y:S02]  /*6970*/  FMUL.FTZ R78, R0.reuse, R78 ;  /* 0x0000004e004e7220 */ /* 0x040fe40000410000 */
[----:B------:R-:W-:Y:S02]  /*6980*/  FMUL.FTZ R79, R0, R79 ;  /* 0x0000004f004f7220 */ /* 0x000fe40000410000 */
[C---:B------:R-:W-:Y:S02]  /*6990*/  FMUL.FTZ R80, R2.reuse, R80 ;  /* 0x0000005002507220 */ /* 0x040fe40000410000 */
[----:B------:R-:W-:Y:S01]  /*69a0*/  FMUL.FTZ R81, R2, R81 ;  /* 0x0000005102517220 */ /* 0x000fe20000410000 */
[----:B------:R1:W-:Y:S01]  /*69b0*/  @P1 LDGSTS.E.BYPASS.LTC128B.128 [R227+0xf100], [R246.64], !P0 ;  /* 0x0f100000f6e31fae */ /* 0x0003e2000c101d4e */
[----:B------:R-:W4:Y:S01]  /*69c0*/  MUFU.EX2 R192, R192 ;  /* 0x000000c000c07308 */ /* 0x000f220000000800 */
[----:B------:R-:W-:Y:S01]  /*69d0*/  FMUL.FTZ R82, R0, R82 ;  /* 0x0000005200527220 */ /* 0x000fe20000410000 */
[----:B--2---:R-:W-:Y:S01]  /*69e0*/  F2FP.PACK_AB R129, R174, R173 ;  /* 0x000000adae81723e */ /* 0x004fe200000000ff */
[----:B------:R-:W-:Y:S02]  /*69f0*/  FMUL.FTZ R83, R0, R83 ;  /* 0x0000005300537220 */ /* 0x000fe40000410000 */
[C---:B------:R-:W-:Y:S02]  /*6a00*/  FMUL.FTZ R84, R2.reuse, R84 ;  /* 0x0000005402547220 */ /* 0x040fe40000410000 */
[----:B-----5:R-:W2:Y:S01]  /*6a10*/  LDSM.16.MT88.4 R136, [R224+0x100] ;  /* 0x00010000e088783b */ /* 0x020ea20000004200 */
[----:B------:R-:W-:Y:S02]  /*6a20*/  FMUL.FTZ R85, R2, R85 ;  /* 0x0000005502557220 */ /* 0x000fe40000410000 */
[C---:B------:R-:W-:Y:S01]  /*6a30*/  FMUL.FTZ R86, R0.reuse, R86 ;  /* 0x0000005600567220 */ /* 0x040fe20000410000 */
[----:B------:R-:W-:Y:S01]  /*6a40*/  MUFU.EX2 R153, R28 ;  /* 0x0000001c00997308 */ /* 0x000fe20000000800 */
[----:B------:R-:W-:Y:S02]  /*6a50*/  FMUL.FTZ R87, R0, R87 ;  /* 0x0000005700577220 */ /* 0x000fe40000410000 */
[--C-:B---3--:R-:W-:Y:S01]  /*6a60*/  FFMA.FTZ R250, R24, c[0x0][0x2d0], -R243.reuse ;  /* 0x0000b40018fa7a23 */ /* 0x108fe200000108f3 */
[----:B------:R-:W3:Y:S01]  /*6a70*/  LDSM.16.MT88.4 R144, [R222+0x100] ;  /* 0x00010000de90783b */ /* 0x000ee20000004200 */
[--C-:B------:R-:W-:Y:S02]  /*6a80*/  FFMA.FTZ R251, R25, c[0x0][0x2d0], -R243.reuse ;  /* 0x0000b40019fb7a23 */ /* 0x100fe400000108f3 */
[--C-:B------:R-:W-:Y:S02]  /*6a90*/  FFMA.FTZ R45, R45, c[0x0][0x2d0], -R243.reuse ;  /* 0x0000b4002d2d7a23 */ /* 0x100fe400000108f3 */
[--C-:B------:R-:W-:Y:S01]  /*6aa0*/  FFMA.FTZ R46, R46, c[0x0][0x2d0], -R194.reuse ;  /* 0x0000b4002e2e7a23 */ /* 0x100fe200000108c2 */
[----:B------:R-:W-:Y:S01]  /*6ab0*/  MUFU.EX2 R158, R29 ;  /* 0x0000001d009e7308 */ /* 0x000fe20000000800 */
[--C-:B------:R-:W-:Y:S01]  /*6ac0*/  FFMA.FTZ R49, R49, c[0x0][0x2d0], -R243.reuse ;  /* 0x0000b40031317a23 */ /* 0x100fe200000108f3 */
[----:B------:R-:W5:Y:S01]  /*6ad0*/  LDSM.16.MT88.4 R148, [R221+0x100] ;  /* 0x00010000dd94783b */ /* 0x000f620000004200 */
[----:B----4-:R-:W-:Y:S01]  /*6ae0*/  F2FP.PACK_AB R131, R192, R175 ;  /* 0x000000afc083723e */ /* 0x010fe200000000ff */
[--C-:B------:R-:W-:Y:S02]  /*6af0*/  FFMA.FTZ R50, R50, c[0x0][0x2d0], -R194.reuse ;  /* 0x0000b40032327a23 */ /* 0x100fe400000108c2 */
[--C-:B------:R-:W-:Y:S02]  /*6b00*/  FFMA.FTZ R51, R51, c[0x0][0x2d0], -R194.reuse ;  /* 0x0000b40033337a23 */ /* 0x100fe400000108c2 */
[C---:B------:R-:W-:Y:S02]  /*6b10*/  FMUL.FTZ R88, R2.reuse, R88 ;  /* 0x0000005802587220 */ /* 0x040fe40000410000 */
[----:B------:R-:W4:Y:S01]  /*6b20*/  LDSM.16.MT88.4 R124, [R220+0x100] ;  /* 0x00010000dc7c783b */ /* 0x000f220000004200 */
[----:B------:R-:W-:Y:S01]  /*6b30*/  MUFU.EX2 R157, R30 ;  /* 0x0000001e009d7308 */ /* 0x000fe20000000800 */
[----:B------:R-:W-:Y:S02]  /*6b40*/  FMUL.FTZ R89, R2, R89 ;  /* 0x0000005902597220 */ /* 0x000fe40000410000 */
[C---:B------:R-:W-:Y:S02]  /*6b50*/  FMUL.FTZ R90, R0.reuse, R90 ;  /* 0x0000005a005a7220 */ /* 0x040fe40000410000 */
[----:B------:R-:W-:Y:S02]  /*6b60*/  FMUL.FTZ R91, R0, R91 ;  /* 0x0000005b005b7220 */ /* 0x000fe40000410000 */
[----:B------:R-:W0:Y:S01]  /*6b70*/  LDGDEPBAR ;  /* 0x00000000000079af */ /* 0x000e220000000000 */
[C---:B------:R-:W-:Y:S02]  /*6b80*/  FMUL.FTZ R92, R2.reuse, R92 ;  /* 0x0000005c025c7220 */ /* 0x040fe40000410000 */
[----:B------:R-:W-:Y:S01]  /*6b90*/  MUFU.EX2 R155, R33 ;  /* 0x00000021009b7308 */ /* 0x000fe20000000800 */
[----:B------:R-:W-:Y:S02]  /*6ba0*/  FMUL.FTZ R93, R2, R93 ;  /* 0x0000005d025d7220 */ /* 0x000fe40000410000 */
[C---:B------:R-:W-:Y:S01]  /*6bb0*/  FMUL.FTZ R94, R0.reuse, R94 ;  /* 0x0000005e005e7220 */ /* 0x040fe20000410000 */
[C---:B--2---:R-:W-:Y:S06]  /*6bc0*/  HMMA.16816.F32 R4, R128.reuse, R136, R4 ;  /* 0x000000888004723c */ /* 0x044fec0000001804 */
[----:B------:R-:W-:Y:S01]  /*6bd0*/  MUFU.EX2 R161, R44 ;  /* 0x0000002c00a17308 */ /* 0x000fe20000000800 */
[----:B------:R-:W-:Y:S01]  /*6be0*/  FMUL.FTZ R95, R0, R95 ;  /* 0x0000005f005f7220 */ /* 0x000fe20000410000 */
[C---:B------:R-:W-:Y:S01]  /*6bf0*/  HMMA.16816.F32 R8, R128.reuse, R138, R8 ;  /* 0x0000008a8008723c */ /* 0x040fe20000001808 */
[----:B------:R-:W2:Y:S03]  /*6c00*/  LDSM.16.MT88.4 R136, [R224+0x4100] ;  /* 0x00410000e088783b */ /* 0x000ea60000004200 */
[C---:B------:R-:W-:Y:S02]  /*6c10*/  FMUL.FTZ R96, R2.reuse, R96 ;  /* 0x0000006002607220 */ /* 0x040fe40000410000 */
[----:B------:R-:W-:Y:S02]  /*6c20*/  FMUL.FTZ R97, R2, R97 ;  /* 0x0000006102617220 */ /* 0x000fe40000410000 */
[----:B------:R-:W-:Y:S01]  /*6c30*/  MUFU.EX2 R163, R45 ;  /* 0x0000002d00a37308 */ /* 0x000fe20000000800 */
[C---:B---3--:R-:W-:Y:S03]  /*6c40*/  HMMA.16816.F32 R68, R128.reuse, R144, R68 ;  /* 0x000000908044723c */ /* 0x048fe60000001844 */
[C---:B------:R-:W-:Y:S02]  /*6c50*/  FMUL.FTZ R98, R0.reuse, R98 ;  /* 0x0000006200627220 */ /* 0x040fe40000410000 */
[----:B------:R-:W-:Y:S03]  /*6c60*/  FMUL.FTZ R99, R0, R99 ;  /* 0x0000006300637220 */ /* 0x000fe60000410000 */
[C---:B------:R-:W-:Y:S01]  /*6c70*/  HMMA.16816.F32 R72, R128.reuse, R146, R72 ;  /* 0x000000928048723c */ /* 0x040fe20000001848 */
[----:B------:R-:W3:Y:S01]  /*6c80*/  LDSM.16.MT88.4 R144, [R222+0x4100] ;  /* 0x00410000de90783b */ /* 0x000ee20000004200 */
[----:B------:R-:W-:Y:S02]  /*6c90*/  MUFU.EX2 R167, R49 ;  /* 0x0000003100a77308 */ /* 0x000fe40000000800 */
[C---:B------:R-:W-:Y:S02]  /*6ca0*/  FMUL.FTZ R100, R2.reuse, R100 ;  /* 0x0000006402647220 */ /* 0x040fe40000410000 */
[----:B------:R-:W-:Y:S02]  /*6cb0*/  FMUL.FTZ R101, R2, R101 ;  /* 0x0000006502657220 */ /* 0x000fe40000410000 */
[C---:B-----5:R-:W-:Y:S04]  /*6cc0*/  HMMA.16816.F32 R76, R128.reuse, R148, R76 ;  /* 0x00000094804c723c */ /* 0x060fe8000000184c */
[C---:B------:R-:W-:Y:S01]  /*6cd0*/  FMUL.FTZ R102, R0.reuse, R102 ;  /* 0x0000006600667220 */ /* 0x040fe20000410000 */
[----:B------:R-:W-:Y:S01]  /*6ce0*/  MUFU.EX2 R250, R250 ;  /* 0x000000fa00fa7308 */ /* 0x000fe20000000800 */
[----:B------:R-:W-:Y:S02]  /*6cf0*/  FMUL.FTZ R103, R0, R103 ;  /* 0x0000006700677220 */ /* 0x000fe40000410000 */
[C---:B------:R-:W-:Y:S01]  /*6d00*/  HMMA.16816.F32 R80, R128.reuse, R150, R80 ;  /* 0x000000968050723c */ /* 0x040fe20000001850 */
[----:B------:R-:W-:Y:S03]  /*6d10*/  LDSM.16.MT88.4 R148, [R220+0x900] ;  /* 0x00090000dc94783b */ /* 0x000fe60000004200 */
[C---:B------:R-:W-:Y:S02]  /*6d20*/  FMUL.FTZ R104, R2.reuse, R104 ;  /* 0x0000006802687220 */ /* 0x040fe40000410000 */
[----:B------:R-:W-:Y:S01]  /*6d30*/  FMUL.FTZ R105, R2, R105 ;  /* 0x0000006902697220 */ /* 0x000fe20000410000 */
[----:B------:R-:W-:Y:S01]  /*6d40*/  MUFU.EX2 R251, R251 ;  /* 0x000000fb00fb7308 */ /* 0x000fe20000000800 */
[C---:B----4-:R-:W-:Y:S04]  /*6d50*/  HMMA.16816.F32 R84, R128.reuse, R124, R84 ;  /* 0x0000007c8054723c */ /* 0x050fe80000001854 */
[C---:B------:R-:W-:Y:S02]  /*6d60*/  FMUL.FTZ R106, R0.reuse, R106 ;  /* 0x0000006a006a7220 */ /* 0x040fe40000410000 */
[----:B------:R-:W-:Y:S02]  /*6d70*/  FMUL.FTZ R107, R0, R107 ;  /* 0x0000006b006b7220 */ /* 0x000fe40000410000 */
[C---:B------:R-:W-:Y:S01]  /*6d80*/  HMMA.16816.F32 R88, R128.reuse, R126, R88 ;  /* 0x0000007e8058723c */ /* 0x040fe20000001858 */
[----:B------:R-:W4:Y:S01]  /*6d90*/  LDSM.16.MT88.4 R124, [R221+0x4100] ;  /* 0x00410000dd7c783b */ /* 0x000f220000004200 */
[----:B------:R-:W-:Y:S02]  /*6da0*/  MUFU.EX2 R159, R159 ;  /* 0x0000009f009f7308 */ /* 0x000fe40000000800 */
[--C-:B------:R-:W-:Y:S02]  /*6db0*/  FFMA.FTZ R193, R12, c[0x0][0x2d0], -R243.reuse ;  /* 0x0000b4000cc17a23 */ /* 0x100fe400000108f3 */
[C---:B------:R-:W-:Y:S02]  /*6dc0*/  FMUL.FTZ R12, R2.reuse, R120 ;  /* 0x00000078020c7220 */ /* 0x040fe40000410000 */
[C---:B--2---:R-:W-:Y:S04]  /*6dd0*/  HMMA.16816.F32 R92, R128.reuse, R136, R92 ;  /* 0x00000088805c723c */ /* 0x044fe8000000185c */
[--C-:B------:R-:W-:Y:S01]  /*6de0*/  FFMA.FTZ R240, R13, c[0x0][0x2d0], -R243.reuse ;  /* 0x0000b4000df07a23 */ /* 0x100fe200000108f3 */
[----:B------:R-:W-:Y:S01]  /*6df0*/  MUFU.EX2 R193, R193 ;  /* 0x000000c100c17308 */ /* 0x000fe20000000800 */
[----:B------:R-:W-:Y:S02]  /*6e00*/  FMUL.FTZ R13, R2, R121 ;  /* 0x00000079020d7220 */ /* 0x000fe40000410000 */
[C---:B------:R-:W-:Y:S01]  /*6e10*/  HMMA.16816.F32 R96, R128.reuse, R138, R96 ;  /* 0x0000008a8060723c */ /* 0x040fe20000001860 */
[----:B------:R-:W2:Y:S03]  /*6e20*/  LDSM.16.MT88.4 R136, [R220+0x4100] ;  /* 0x00410000dc88783b */ /* 0x000ea60000004200 */
[--C-:B-1----:R-:W-:Y:S02]  /*6e30*/  FFMA.FTZ R244, R14, c[0x0][0x2d0], -R194.reuse ;  /* 0x0000b4000ef47a23 */ /* 0x102fe400000108c2 */
[C---:B------:R-:W-:Y:S01]  /*6e40*/  FMUL.FTZ R14, R0.reuse, R122 ;  /* 0x0000007a000e7220 */ /* 0x040fe20000410000 */
[----:B------:R-:W1:Y:S01]  /*6e50*/  MUFU.EX2 R240, R240 ;  /* 0x000000f000f07308 */ /* 0x000e620000000800 */
[C---:B---3--:R-:W-:Y:S04]  /*6e60*/  HMMA.16816.F32 R100, R128.reuse, R144, R100 ;  /* 0x000000908064723c */ /* 0x048fe80000001864 */
[--C-:B------:R-:W-:Y:S02]  /*6e70*/  FFMA.FTZ R245, R15, c[0x0][0x2d0], -R194.reuse ;  /* 0x0000b4000ff57a23 */ /* 0x100fe400000108c2 */
[----:B------:R-:W-:Y:S02]  /*6e80*/  FMUL.FTZ R15, R0, R123 ;  /* 0x0000007b000f7220 */ /* 0x000fe40000410000 */
[C---:B------:R-:W-:Y:S01]  /*6e90*/  HMMA.16816.F32 R104, R128.reuse, R146, R104 ;  /* 0x000000928068723c */ /* 0x040fe20000001868 */
[----:B------:R-:W3:Y:S01]  /*6ea0*/  LDSM.16.MT88.4 R120, [R224+0x900] ;  /* 0x00090000e078783b */ /* 0x000ee20000004200 */
[----:B------:R-:W-:Y:S02]  /*6eb0*/  MUFU.EX2 R244, R244 ;  /* 0x000000f400f47308 */ /* 0x000fe40000000800 */
[--C-:B------:R-:W-:Y:S02]  /*6ec0*/  FFMA.FTZ R195, R16, c[0x0][0x2d0], -R243.reuse ;  /* 0x0000b40010c37a23 */ /* 0x100fe400000108f3 */
[--C-:B------:R-:W-:Y:S02]  /*6ed0*/  FFMA.FTZ R242, R17, c[0x0][0x2d0], -R243.reuse ;  /* 0x0000b40011f27a23 */ /* 0x100fe400000108f3 */
[--C-:B------:R-:W-:Y:S01]  /*6ee0*/  FFMA.FTZ R246, R18, c[0x0][0x2d0], -R194.reuse ;  /* 0x0000b40012f67a23 */ /* 0x100fe200000108c2 */
[C---:B----4-:R-:W-:Y:S01]  /*6ef0*/  HMMA.16816.F32 R12, R128.reuse, R124, R12 ;  /* 0x0000007c800c723c */ /* 0x050fe2000000180c */
[----:B------:R-:W-:Y:S02]  /*6f00*/  LDSM.16.MT88.4 R144, [R221+0x900] ;  /* 0x00090000dd90783b */ /* 0x000fe40000004200 */
[--C-:B------:R-:W-:Y:S01]  /*6f10*/  FFMA.FTZ R247, R19, c[0x0][0x2d0], -R194.reuse ;  /* 0x0000b40013f77a23 */ /* 0x100fe200000108c2 */
[----:B------:R-:W-:Y:S01]  /*6f20*/  MUFU.EX2 R195, R195 ;  /* 0x000000c300c37308 */ /* 0x000fe20000000800 */
[C---:B------:R-:W-:Y:S02]  /*6f30*/  FMUL.FTZ R108, R2.reuse, R108 ;  /* 0x0000006c026c7220 */ /* 0x040fe40000410000 */
[----:B------:R-:W-:Y:S02]  /*6f40*/  FMUL.FTZ R109, R2, R109 ;  /* 0x0000006d026d7220 */ /* 0x000fe40000410000 */
[C---:B------:R-:W-:Y:S03]  /*6f50*/  FMUL.FTZ R110, R0.reuse, R110 ;  /* 0x0000006e006e7220 */ /* 0x040fe60000410000 */
[----:B------:R-:W-:Y:S02]  /*6f60*/  FMUL.FTZ R111, R0, R111 ;  /* 0x0000006f006f7220 */ /* 0x000fe40000410000 */
[----:B------:R-:W4:Y:S01]  /*6f70*/  MUFU.EX2 R242, R242 ;  /* 0x000000f200f27308 */ /* 0x000f220000000800 */
[----:B------:R-:W-:Y:S01]  /*6f80*/  FMUL.FTZ R16, R2, R116 ;  /* 0x0000007402107220 */ /* 0x000fe20000410000 */
[----:B-1----:R-:W-:Y:S01]  /*6f90*/  F2FP.PACK_AB R116, R240, R193 ;  /* 0x000000c1f074723e */ /* 0x002fe200000000ff */
[----:B------:R-:W-:Y:S02]  /*6fa0*/  FMUL.FTZ R17, R2, R117 ;  /* 0x0000007502117220 */ /* 0x000fe40000410000 */
[C---:B------:R-:W-:Y:S01]  /*6fb0*/  HMMA.16816.F32 R108, R128.reuse, R126, R108 ;  /* 0x0000007e806c723c */ /* 0x040fe2000000186c */
[----:B------:R-:W1:Y:S02]  /*6fc0*/  LDSM.16.MT88.4 R124, [R222+0x900] ;  /* 0x00090000de7c783b */ /* 0x000e640000004200 */
[C---:B------:R-:W-:Y:S02]  /*6fd0*/  FMUL.FTZ R18, R0.reuse, R118 ;  /* 0x0000007600127220 */ /* 0x040fe40000410000 */
[----:B------:R-:W5:Y:S01]  /*6fe0*/  MUFU.EX2 R245, R245 ;  /* 0x000000f500f57308 */ /* 0x000f620000000800 */
[----:B------:R-:W-:Y:S02]  /*6ff0*/  FMUL.FTZ R19, R0, R119 ;  /* 0x0000007700137220 */ /* 0x000fe40000410000 */
[C---:B------:R-:W-:Y:S04]  /*7000*/  FMUL.FTZ R112, R2.reuse, R112 ;  /* 0x0000007002707220 */ /* 0x040fe80000410000 */
[----:B------:R-:W-:Y:S01]  /*7010*/  FMUL.FTZ R113, R2, R113 ;  /* 0x0000007102717220 */ /* 0x000fe20000410000 */
[C---:B--2---:R-:W-:Y:S02]  /*7020*/  HMMA.16816.F32 R16, R128.reuse, R136, R16 ;  /* 0x000000888010723c */ /* 0x044fe40000001810 */
[----:B------:R-:W-:Y:S01]  /*7030*/  MUFU.EX2 R246, R246 ;  /* 0x000000f600f67308 */ /* 0x000fe20000000800 */
[C---:B------:R-:W-:Y:S02]  /*7040*/  FMUL.FTZ R114, R0.reuse, R114 ;  /* 0x0000007200727220 */ /* 0x040fe40000410000 */
[----:B------:R-:W-:Y:S01]  /*7050*/  FMUL.FTZ R115, R0, R115 ;  /* 0x0000007300737220 */ /* 0x000fe20000410000 */
[----:B----4-:R-:W-:Y:S01]  /*7060*/  F2FP.PACK_AB R118, R242, R195 ;  /* 0x000000c3f276723e */ /* 0x010fe200000000ff */
[--C-:B------:R-:W-:Y:S02]  /*7070*/  FFMA.FTZ R248, R20, c[0x0][0x2d0], -R243.reuse ;  /* 0x0000b40014f87a23 */ /* 0x100fe400000108f3 */
[--C-:B------:R-:W-:Y:S03]  /*7080*/  FFMA.FTZ R20, R26, c[0x0][0x2d0], -R194.reuse ;  /* 0x0000b4001a147a23 */ /* 0x100fe600000108c2 */
[----:B------:R-:W-:Y:S01]  /*7090*/  HMMA.16816.F32 R112, R128, R138, R112 ;  /* 0x0000008a8070723c */ /* 0x000fe20000001870 */
[----:B------:R-:W2:Y:S01]  /*70a0*/  MUFU.EX2 R247, R247 ;  /* 0x000000f700f77308 */ /* 0x000ea20000000800 */
[----:B------:R-:W4:Y:S01]  /*70b0*/  LDSM.16.MT88.4 R128, [R224+0x4900] ;  /* 0x00490000e080783b */ /* 0x000f220000004200 */
[--C-:B------:R-:W-:Y:S01]  /*70c0*/  FFMA.FTZ R249, R21, c[0x0][0x2d0], -R243.reuse ;  /* 0x0000b40015f97a23 */ /* 0x100fe200000108f3 */
[----:B-----5:R-:W-:Y:S01]  /*70d0*/  F2FP.PACK_AB R117, R245, R244 ;  /* 0x000000f4f575723e */ /* 0x020fe200000000ff */
[--C-:B------:R-:W-:Y:S02]  /*70e0*/  FFMA.FTZ R21, R27, c[0x0][0x2d0], -R194.reuse ;  /* 0x0000b4001b157a23 */ /* 0x100fe400000108c2 */
[--C-:B------:R-:W-:Y:S02]  /*70f0*/  FFMA.FTZ R32, R32, c[0x0][0x2d0], -R243.reuse ;  /* 0x0000b40020207a23 */ /* 0x100fe400000108f3 */
[--C-:B------:R-:W-:Y:S01]  /*7100*/  FFMA.FTZ R48, R48, c[0x0][0x2d0], -R243.reuse ;  /* 0x0000b40030307a23 */ /* 0x100fe200000108f3 */
[----:B------:R-:W-:Y:S01]  /*7110*/  LDSM.16.MT88.4 R136, [R220+0x4900] ;  /* 0x00490000dc88783b */ /* 0x000fe20000004200 */
[----:B------:R5:W-:Y:S01]  /*7120*/  MUFU.EX2 R154, R32 ;  /* 0x00000020009a7308 */ /* 0x000be20000000800 */
[--C-:B------:R-:W-:Y:S01]  /*7130*/  FFMA.FTZ R252, R22, c[0x0][0x2d0], -R194.reuse ;  /* 0x0000b40016fc7a23 */ /* 0x100fe200000108c2 */
[----:B------:R-:W-:Y:S01]  /*7140*/  F2FP.PACK_AB R22, R251, R250 ;  /* 0x000000fafb16723e */ /* 0x000fe200000000ff */
[--C-:B------:R-:W-:Y:S02]  /*7150*/  FFMA.FTZ R23, R23, c[0x0][0x2d0], -R194.reuse ;  /* 0x0000b40017177a23 */ /* 0x100fe400000108c2 */
[--C-:B------:R-:W-:Y:S02]  /*7160*/  FFMA.FTZ R52, R52, c[0x0][0x2d0], -R243.reuse ;  /* 0x0000b40034347a23 */ /* 0x100fe400000108f3 */
[----:B------:R-:W-:Y:S01]  /*7170*/  LDSM.16.MT88.4 R24, [R222+0x1100] ;  /* 0x00110000de18783b */ /* 0x000fe20000004200 */
[--C-:B------:R-:W-:Y:S02]  /*7180*/  FFMA.FTZ R53, R53, c[0x0][0x2d0], -R243.reuse ;  /* 0x0000b40035357a23 */ /* 0x100fe400000108f3 */
[----:B------:R1:W-:Y:S01]  /*7190*/  MUFU.EX2 R165, R48 ;  /* 0x0000003000a57308 */ /* 0x0003e20000000800 */
[--C-:B------:R-:W-:Y:S02]  /*71a0*/  FFMA.FTZ R56, R56, c[0x0][0x2d0], -R243.reuse ;  /* 0x0000b40038387a23 */ /* 0x100fe400000108f3 */
[--C-:B------:R-:W-:Y:S01]  /*71b0*/  FFMA.FTZ R57, R57, c[0x0][0x2d0], -R243.reuse ;  /* 0x0000b40039397a23 */ /* 0x100fe200000108f3 */
[----:B--2---:R-:W-:Y:S01]  /*71c0*/  F2FP.PACK_AB R119, R247, R246 ;  /* 0x000000f6f777723e */ /* 0x004fe200000000ff */
[--C-:B------:R-:W-:Y:S02]  /*71d0*/  FFMA.FTZ R54, R54, c[0x0][0x2d0], -R194.reuse ;  /* 0x0000b40036367a23 */ /* 0x100fe400000108c2 */
[--C-:B------:R-:W-:Y:S02]  /*71e0*/  FFMA.FTZ R55, R55, c[0x0][0x2d0], -R194.reuse ;  /* 0x0000b40037377a23 */ /* 0x100fe400000108c2 */
[--C-:B------:R-:W-:Y:S01]  /*71f0*/  FFMA.FTZ R58, R58, c[0x0][0x2d0], -R194.reuse ;  /* 0x0000b4003a3a7a23 */ /* 0x100fe200000108c2 */
[----:B------:R-:W-:Y:S01]  /*7200*/  MUFU.EX2 R248, R248 ;  /* 0x000000f800f87308 */ /* 0x000fe20000000800 */
[C---:B---3--:R-:W-:Y:S05]  /*7210*/  HMMA.16816.F32 R4, R116.reuse, R120, R4 ;  /* 0x000000787404723c */ /* 0x048fea0000001804 */
[--C-:B-----5:R-:W-:Y:S02]  /*7220*/  FFMA.FTZ R32, R31, c[0x0][0x2d0], -R194.reuse ;  /* 0x0000b4001f207a23 */ /* 0x120fe400000108c2 */
[----:B------:R-:W-:Y:S01]  /*7230*/  LDSM.16.MT88.4 R28, [R222+0x1900] ;  /* 0x00190000de1c783b */ /* 0x000fe20000004200 */
[C---:B------:R-:W-:Y:S01]  /*7240*/  HMMA.16816.F32 R8, R116.reuse, R122, R8 ;  /* 0x0000007a7408723c */ /* 0x040fe20000001808 */
[----:B------:R-:W-:Y:S03]  /*7250*/  MUFU.EX2 R162, R32 ;  /* 0x0000002000a27308 */ /* 0x000fe60000000800 */
[--C-:B------:R-:W-:Y:S02]  /*7260*/  FFMA.FTZ R59, R59, c[0x0][0x2d0], -R194.reuse ;  /* 0x0000b4003b3b7a23 */ /* 0x100fe400000108c2 */
[--C-:B-1----:R-:W-:Y:S01]  /*7270*/  FFMA.FTZ R48, R47, c[0x0][0x2d0], -R194.reuse ;  /* 0x0000b4002f307a23 */ /* 0x102fe200000108c2 */
[----:B------:R-:W1:Y:S01]  /*7280*/  LDSM.16.MT88.4 R120, [R222+0x4900] ;  /* 0x00490000de78783b */ /* 0x000e620000004200 */
[C---:B------:R-:W-:Y:S03]  /*7290*/  HMMA.16816.F32 R68, R116.reuse, R124, R68 ;  /* 0x0000007c7444723c */ /* 0x040fe60000001844 */
[----:B------:R-:W2:Y:S01]  /*72a0*/  MUFU.EX2 R249, R249 ;  /* 0x000000f900f97308 */ /* 0x000ea20000000800 */
[--C-:B------:R-:W-:Y:S02]  /*72b0*/  FFMA.FTZ R60, R60, c[0x0][0x2d0], -R243.reuse ;  /* 0x0000b4003c3c7a23 */ /* 0x100fe400000108f3 */
[--C-:B------:R-:W-:Y:S02]  /*72c0*/  FFMA.FTZ R61, R61, c[0x0][0x2d0], -R243.reuse ;  /* 0x0000b4003d3d7a23 */ /* 0x100fe400000108f3 */
[C---:B------:R-:W-:Y:S01]  /*72d0*/  HMMA.16816.F32 R72, R116.reuse, R126, R72 ;  /* 0x0000007e7448723c */ /* 0x040fe20000001848 */
[----:B------:R-:W3:Y:S03]  /*72e0*/  LDSM.16.MT88.4 R124, [R221+0x4900] ;  /* 0x00490000dd7c783b */ /* 0x000ee60000004200 */
[----:B------:R-:W-:Y:S01]  /*72f0*/  FFMA.FTZ R64, R64, c[0x0][0x2d0], -R243 ;  /* 0x0000b40040407a23 */ /* 0x000fe200000108f3 */
[----:B------:R-:W-:Y:S01]  /*7300*/  MUFU.EX2 R252, R252 ;  /* 0x000000fc00fc7308 */ /* 0x000fe20000000800 */
[--C-:B------:R-:W-:Y:S02]  /*7310*/  FFMA.FTZ R62, R62, c[0x0][0x2d0], -R194.reuse ;  /* 0x0000b4003e3e7a23 */ /* 0x100fe400000108c2 */
[C---:B------:R-:W-:Y:S04]  /*7320*/  HMMA.16816.F32 R76, R116.reuse, R144, R76 ;  /* 0x00000090744c723c */ /* 0x040fe8000000184c */
[----:B------:R-:W-:Y:S02]  /*7330*/  FFMA.FTZ R63, R63, c[0x0][0x2d0], -R194 ;  /* 0x0000b4003f3f7a23 */ /* 0x000fe400000108c2 */
[----:B------:R-:W-:Y:S01]  /*7340*/  FFMA.FTZ R133, R2, R241, R133 ;  /* 0x000000f102857223 */ /* 0x000fe20000010085 */
[----:B------:R-:W-:Y:S01]  /*7350*/  MUFU.EX2 R52, R52 ;  /* 0x0000003400347308 */ /* 0x000fe20000000800 */
[C---:B------:R-:W-:Y:S01]  /*7360*/  HMMA.16816.F32 R80, R116.reuse, R146, R80 ;  /* 0x000000927450723c */ /* 0x040fe20000001850 */
[----:B------:R-:W-:Y:S03]  /*7370*/  LDSM.16.MT88.4 R144, [R220+0x5100] ;  /* 0x00510000dc90783b */ /* 0x000fe60000004200 */
[----:B------:R-:W-:Y:S02]  /*7380*/  FFMA.FTZ R173, R0, R239, R173 ;  /* 0x000000ef00ad7223 */ /* 0x000fe400000100ad */
[----:B------:R-:W-:Y:S01]  /*7390*/  FADD.FTZ R134, R134, R133 ;  /* 0x0000008586867221 */ /* 0x000fe20000010000 */
[----:B------:R-:W-:Y:S01]  /*73a0*/  MOV R133, R132 ;  /* 0x0000008400857202 */ /* 0x000fe20000000f00 */
[C---:B------:R-:W-:Y:S01]  /*73b0*/  HMMA.16816.F32 R84, R116.reuse, R148, R84 ;  /* 0x000000947454723c */ /* 0x040fe20000001854 */
[----:B------:R-:W-:Y:S03]  /*73c0*/  MUFU.EX2 R148, R51 ;  /* 0x0000003300947308 */ /* 0x000fe60000000800 */
[----:B------:R-:W-:Y:S02]  /*73d0*/  FADD.FTZ R174, R174, R173 ;  /* 0x000000adaeae7221 */ /* 0x000fe40000010000 */
[----:B------:R-:W-:Y:S02]  /*73e0*/  FADD.FTZ R135, R135, R134 ;  /* 0x0000008687877221 */ /* 0x000fe40000010000 */
[C---:B------:R-:W-:Y:S03]  /*73f0*/  HMMA.16816.F32 R88, R116.reuse, R150, R88 ;  /* 0x000000967458723c */ /* 0x040fe60000001858 */
[----:B------:R-:W5:Y:S01]  /*7400*/  MUFU.EX2 R149, R23 ;  /* 0x0000001700957308 */ /* 0x000f620000000800 */
[----:B------:R-:W-:Y:S04]  /*7410*/  FADD.FTZ R172, R172, R135 ;  /* 0x00000087acac7221 */ /* 0x000fe80000010000 */
[C---:B----4-:R-:W-:Y:S04]  /*7420*/  HMMA.16816.F32 R92, R116.reuse, R128, R92 ;  /* 0x00000080745c723c */ /* 0x050fe8000000185c */
[----:B------:R-:W-:Y:S01]  /*7430*/  FADD.FTZ R193, R193, R172 ;  /* 0x000000acc1c17221 */ /* 0x000fe20000010000 */
[----:B------:R2:W-:Y:S03]  /*7440*/  MUFU.EX2 R150, R20 ;  /* 0x0000001400967308 */ /* 0x0005e60000000800 */
[C---:B------:R-:W-:Y:S01]  /*7450*/  HMMA.16816.F32 R96, R116.reuse, R130, R96 ;  /* 0x000000827460723c */ /* 0x040fe20000001860 */
[----:B------:R-:W-:Y:S03]  /*7460*/  LDSM.16.MT88.4 R128, [R222+0x5100] ;  /* 0x00510000de80783b */ /* 0x000fe60000004200 */
[----:B------:R-:W-:Y:S03]  /*7470*/  FADD.FTZ R240, R240, R193 ;  /* 0x000000c1f0f07221 */ /* 0x000fe60000010000 */
[----:B------:R5:W4:Y:S01]  /*7480*/  MUFU.EX2 R151, R21 ;  /* 0x0000001500977308 */ /* 0x000b220000000800 */
[C---:B-1----:R-:W-:Y:S08]  /*7490*/  HMMA.16816.F32 R100, R116.reuse, R120, R100 ;  /* 0x000000787464723c */ /* 0x042ff00000001864 */
[C---:B------:R-:W-:Y:S01]  /*74a0*/  HMMA.16816.F32 R104, R116.reuse, R122, R104 ;  /* 0x0000007a7468723c */ /* 0x040fe20000001868 */
[----:B------:R-:W1:Y:S01]  /*74b0*/  LDSM.16.MT88.4 R120, [R224+0x1100] ;  /* 0x00110000e078783b */ /* 0x000e620000004200 */
[----:B------:R-:W-:Y:S02]  /*74c0*/  MUFU.EX2 R53, R53 ;  /* 0x0000003500357308 */ /* 0x000fe40000000800 */
[----:B--2---:R-:W-:Y:S04]  /*74d0*/  F2FP.PACK_AB R20, R249, R248 ;  /* 0x000000f8f914723e */ /* 0x004fe800000000ff */
[C---:B---3--:R-:W-:Y:S04]  /*74e0*/  HMMA.16816.F32 R12, R116.reuse, R124, R12 ;  /* 0x0000007c740c723c */ /* 0x048fe8000000180c */
[----:B------:R-:W-:Y:S01]  /*74f0*/  MUFU.EX2 R56, R56 ;  /* 0x0000003800387308 */ /* 0x000fe20000000800 */
[----:B-----5:R-:W-:Y:S03]  /*7500*/  F2FP.PACK_AB R21, R149, R252 ;  /* 0x000000fc9515723e */ /* 0x020fe600000000ff */
[C---:B------:R-:W-:Y:S01]  /*7510*/  HMMA.16816.F32 R108, R116.reuse, R126, R108 ;  /* 0x0000007e746c723c */ /* 0x040fe2000000186c */
[----:B------:R-:W-:Y:S03]  /*7520*/  LDSM.16.MT88.4 R124, [R220+0x1100] ;  /* 0x00110000dc7c783b */ /* 0x000fe60000004200 */
[----:B----4-:R-:W-:Y:S02]  /*7530*/  F2FP.PACK_AB R23, R151, R150 ;  /* 0x000000969717723e */ /* 0x010fe400000000ff */
[----:B------:R-:W-:Y:S02]  /*7540*/  MUFU.EX2 R57, R57 ;  /* 0x0000003900397308 */ /* 0x000fe40000000800 */
[C---:B------:R-:W-:Y:S08]  /*7550*/  HMMA.16816.F32 R16, R116.reuse, R136, R16 ;  /* 0x000000887410723c */ /* 0x040ff00000001810 */
[----:B------:R-:W-:Y:S01]  /*7560*/  HMMA.16816.F32 R112, R116, R138, R112 ;  /* 0x0000008a7470723c */ /* 0x000fe20000001870 */
[----:B------:R-:W2:Y:S01]  /*7570*/  LDSM.16.MT88.4 R116, [R221+0x1100] ;  /* 0x00110000dd74783b */ /* 0x000ea20000004200 */
[----:B------:R-:W-:Y:S06]  /*7580*/  MUFU.EX2 R54, R54 ;  /* 0x0000003600367308 */ /* 0x000fec0000000800 */
[C---:B-1----:R-:W-:Y:S01]  /*7590*/  HMMA.16816.F32 R4, R20.reuse, R120, R4 ;  /* 0x000000781404723c */ /* 0x042fe20000001804 */
[----:B------:R-:W-:Y:S03]  /*75a0*/  LDSM.16.MT88.4 R136, [R221+0x5100] ;  /* 0x00510000dd88783b */ /* 0x000fe60000004200 */
[----:B------:R-:W-:Y:S04]  /*75b0*/  MUFU.EX2 R55, R55 ;  /* 0x0000003700377308 */ /* 0x000fe80000000800 */
[C---:B------:R-:W-:Y:S01]  /*75c0*/  HMMA.16816.F32 R8, R20.reuse, R122, R8 ;  /* 0x0000007a1408723c */ /* 0x040fe20000001808 */
[----:B------:R-:W1:Y:S05]  /*75d0*/  LDSM.16.MT88.4 R120, [R224+0x5100] ;  /* 0x00510000e078783b */ /* 0x000e6a0000004200 */
[----:B------:R-:W-:Y:S02]  /*75e0*/  MUFU.EX2 R58, R58 ;  /* 0x0000003a003a7308 */ /* 0x000fe40000000800 */
[C---:B------:R-:W-:Y:S08]  /*75f0*/  HMMA.16816.F32 R68, R20.reuse, R24, R68 ;  /* 0x000000181444723c */ /* 0x040ff00000001844 */
[----:B------:R-:W-:Y:S01]  /*7600*/  MUFU.EX2 R59, R59 ;  /* 0x0000003b003b7308 */ /* 0x000fe20000000800 */
[C---:B------:R-:W-:Y:S01]  /*7610*/  HMMA.16816.F32 R72, R20.reuse, R26, R72 ;  /* 0x0000001a1448723c */ /* 0x040fe20000001848 */
[----:B------:R-:W3:Y:S07]  /*7620*/  LDSM.16.MT88.4 R24, [R224+0x1900] ;  /* 0x00190000e018783b */ /* 0x000eee0000004200 */
[C---:B--2---:R-:W-:Y:S01]  /*7630*/  HMMA.16816.F32 R76, R20.reuse, R116, R76 ;  /* 0x00000074144c723c */ /* 0x044fe2000000184c */
[----:B------:R-:W-:Y:S06]  /*7640*/  MUFU.EX2 R60, R60 ;  /* 0x0000003c003c7308 */ /* 0x000fec0000000800 */
[--C-:B------:R-:W-:Y:S01]  /*7650*/  FFMA.FTZ R116, R35, c[0x0][0x2d0], -R194.reuse ;  /* 0x0000b40023747a23 */ /* 0x100fe200000108c2 */
[C---:B------:R-:W-:Y:S01]  /*7660*/  HMMA.16816.F32 R80, R20.reuse, R118, R80 ;  /* 0x000000761450723c */ /* 0x040fe20000001850 */
[----:B------:R-:W2:Y:S02]  /*7670*/  LDSM.16.MT88.4 R32, [R221+0x1900] ;  /* 0x00190000dd20783b */ /* 0x000ea40000004200 */
[----:B------:R4:W5:Y:S05]  /*7680*/  MUFU.EX2 R166, R116 ;  /* 0x0000007400a67308 */ /* 0x00096a0000000800 */
[C---:B------:R-:W-:Y:S05]  /*7690*/  HMMA.16816.F32 R84, R20.reuse, R124, R84 ;  /* 0x0000007c1454723c */ /* 0x040fea0000001854 */
[----:B------:R-:W-:Y:S03]  /*76a0*/  MUFU.EX2 R61, R61 ;  /* 0x0000003d003d7308 */ /* 0x000fe60000000800 */
[C---:B------:R-:W-:Y:S01]  /*76b0*/  HMMA.16816.F32 R88, R20.reuse, R126, R88 ;  /* 0x0000007e1458723c */ /* 0x040fe20000001858 */
[----:B------:R-:W-:Y:S06]  /*76c0*/  LDSM.16.MT88.4 R124, [R224+0x3900] ;  /* 0x00390000e07c783b */ /* 0x000fec0000004200 */
[----:B------:R-:W-:Y:S01]  /*76d0*/  MUFU.EX2 R64, R64 ;  /* 0x0000004000407308 */ /* 0x000fe20000000800 */
[C---:B-1----:R-:W-:Y:S01]  /*76e0*/  HMMA.16816.F32 R92, R20.reuse, R120, R92 ;  /* 0x00000078145c723c */ /* 0x042fe2000000185c */
[----:B----4-:R-:W1:Y:S06]  /*76f0*/  LDSM.16.MT88.4 R116, [R220+0x1900] ;  /* 0x00190000dc74783b */ /* 0x010e6c0000004200 */
[--C-:B------:R-:W-:Y:S01]  /*7700*/  FFMA.FTZ R120, R36, c[0x0][0x2d0], -R243.reuse ;  /* 0x0000b40024787a23 */ /* 0x100fe200000108f3 */
[C---:B------:R-:W-:Y:S01]  /*7710*/  HMMA.16816.F32 R96, R20.reuse, R122, R96 ;  /* 0x0000007a1460723c */ /* 0x040fe20000001860 */
[----:B------:R-:W-:Y:S03]  /*7720*/  MUFU.EX2 R62, R62 ;  /* 0x0000003e003e7308 */ /* 0x000fe60000000800 */
[--C-:B------:R-:W-:Y:S03]  /*7730*/  FFMA.FTZ R121, R37, c[0x0][0x2d0], -R243.reuse ;  /* 0x0000b40025797a23 */ /* 0x100fe600000108f3 */
[--C-:B------:R-:W-:Y:S01]  /*7740*/  FFMA.FTZ R122, R40, c[0x0][0x2d0], -R243.reuse ;  /* 0x0000b400287a7a23 */ /* 0x100fe200000108f3 */
[C---:B------:R-:W-:Y:S03]  /*7750*/  HMMA.16816.F32 R100, R20.reuse, R128, R100 ;  /* 0x000000801464723c */ /* 0x040fe60000001864 */
[----:B------:R-:W-:Y:S01]  /*7760*/  MUFU.EX2 R120, R120 ;  /* 0x0000007800787308 */ /* 0x000fe20000000800 */
[--C-:B------:R-:W-:Y:S02]  /*7770*/  FFMA.FTZ R123, R41, c[0x0][0x2d0], -R243.reuse ;  /* 0x0000b400297b7a23 */ /* 0x100fe400000108f3 */
[----:B------:R-:W-:Y:S02]  /*7780*/  FFMA.FTZ R243, R65, c[0x0][0x2d0], -R243 ;  /* 0x0000b40041f37a23 */ /* 0x000fe400000108f3 */
[C---:B------:R-:W-:Y:S04]  /*7790*/  HMMA.16816.F32 R104, R20.reuse, R130, R104 ;  /* 0x000000821468723c */ /* 0x040fe80000001868 */
[--C-:B------:R-:W-:Y:S01]  /*77a0*/  FFMA.FTZ R65, R66, c[0x0][0x2d0], -R194.reuse ;  /* 0x0000b40042417a23 */ /* 0x100fe200000108c2 */
[----:B------:R-:W4:Y:S03]  /*77b0*/  MUFU.EX2 R121, R121 ;  /* 0x0000007900797308 */ /* 0x000f260000000800 */
[C---:B------:R-:W-:Y:S07]  /*77c0*/  HMMA.16816.F32 R12, R20.reuse, R136, R12 ;  /* 0x00000088140c723c */ /* 0x040fee000000180c */
[--C-:B------:R-:W-:Y:S01]  /*77d0*/  FFMA.FTZ R136, R38, c[0x0][0x2d0], -R194.reuse ;  /* 0x0000b40026887a23 */ /* 0x100fe200000108c2 */
[C---:B------:R-:W-:Y:S01]  /*77e0*/  HMMA.16816.F32 R108, R20.reuse, R138, R108 ;  /* 0x0000008a146c723c */ /* 0x040fe2000000186c */
[----:B------:R-:W-:Y:S03]  /*77f0*/  MUFU.EX2 R122, R122 ;  /* 0x0000007a007a7308 */ /* 0x000fe60000000800 */
[--C-:B------:R-:W-:Y:S02]  /*7800*/  FFMA.FTZ R137, R39, c[0x0][0x2d0], -R194.reuse ;  /* 0x0000b40027897a23 */ /* 0x100fe400000108c2 */
[----:B------:R-:W-:Y:S01]  /*7810*/  LDSM.16.MT88.4 R36, [R220+0x2100] ;  /* 0x00210000dc24783b */ /* 0x000fe20000004200 */
[--C-:B------:R-:W-:Y:S01]  /*7820*/  FFMA.FTZ R138, R42, c[0x0][0x2d0], -R194.reuse ;  /* 0x0000b4002a8a7a23 */ /* 0x100fe200000108c2 */
[C---:B------:R-:W-:Y:S03]  /*7830*/  HMMA.16816.F32 R16, R20.reuse, R144, R16 ;  /* 0x000000901410723c */ /* 0x040fe60000001810 */
[----:B------:R1:W-:Y:S01]  /*7840*/  MUFU.EX2 R145, R46 ;  /* 0x0000002e00917308 */ /* 0x0003e20000000800 */
[--C-:B------:R-:W-:Y:S02]  /*7850*/  FFMA.FTZ R139, R43, c[0x0][0x2d0], -R194.reuse ;  /* 0x0000b4002b8b7a23 */ /* 0x100fe400000108c2 */
[----:B------:R-:W-:Y:S01]  /*7860*/  LDSM.16.MT88.4 R40, [R222+0x6100] ;  /* 0x00610000de28783b */ /* 0x000fe20000004200 */
[----:B------:R-:W-:Y:S01]  /*7870*/  FFMA.FTZ R194, R67, c[0x0][0x2d0], -R194 ;  /* 0x0000b40043c27a23 */ /* 0x000fe200000108c2 */
[----:B------:R-:W-:Y:S05]  /*7880*/  HMMA.16816.F32 R112, R20, R146, R112 ;  /* 0x000000921470723c */ /* 0x000fea0000001870 */
[----:B------:R-:W-:Y:S02]  /*7890*/  MUFU.EX2 R146, R48 ;  /* 0x0000003000927308 */ /* 0x000fe40000000800 */
[----:B------:R-:W-:Y:S02]  /*78a0*/  F2FP.PACK_AB R20, R158, R153 ;  /* 0x000000999e14723e */ /* 0x000fe400000000ff */
[----:B------:R-:W-:Y:S03]  /*78b0*/  F2FP.PACK_AB R22, R155, R154 ;  /* 0x0000009a9b16723e */ /* 0x000fe600000000ff */
[----:B------:R-:W-:Y:S02]  /*78c0*/  F2FP.PACK_AB R21, R162, R157 ;  /* 0x0000009da215723e */ /* 0x000fe400000000ff */
[----:B-----5:R-:W-:Y:S01]  /*78d0*/  F2FP.PACK_AB R23, R166, R159 ;  /* 0x0000009fa617723e */ /* 0x020fe200000000ff */
[----:B------:R5:W-:Y:S01]  /*78e0*/  MUFU.EX2 R147, R50 ;  /* 0x0000003200937308 */ /* 0x000be20000000800 */
[----:B-1----:R-:W-:Y:S05]  /*78f0*/  LDSM.16.MT88.4 R44, [R222+0x2900] ;  /* 0x00290000de2c783b */ /* 0x002fea0000004200 */
[C---:B---3--:R-:W-:Y:S04]  /*7900*/  HMMA.16816.F32 R4, R20.reuse, R24, R4 ;  /* 0x000000181404723c */ /* 0x048fe80000001804 */
[----:B------:R-:W1:Y:S04]  /*7910*/  MUFU.EX2 R123, R123 ;  /* 0x0000007b007b7308 */ /* 0x000e680000000800 */
[C---:B------:R-:W-:Y:S01]  /*7920*/  HMMA.16816.F32 R8, R20.reuse, R26, R8 ;  /* 0x0000001a1408723c */ /* 0x040fe20000001808 */
[----:B------:R-:W3:Y:S05]  /*7930*/  LDSM.16.MT88.4 R24, [R224+0x5900] ;  /* 0x00590000e018783b */ /* 0x000eea0000004200 */
[----:B------:R-:W-:Y:S02]  /*7940*/  MUFU.EX2 R136, R136 ;  /* 0x0000008800887308 */ /* 0x000fe40000000800 */
[C---:B------:R-:W-:Y:S01]  /*7950*/  HMMA.16816.F32 R68, R20.reuse, R28, R68 ;  /* 0x0000001c1444723c */ /* 0x040fe20000001844 */
[----:B-----5:R-:W-:Y:S07]  /*7960*/  LDSM.16.MT88.4 R48, [R220+0x7100] ;  /* 0x00710000dc30783b */ /* 0x020fee0000004200 */
[C---:B------:R-:W-:Y:S01]  /*7970*/  HMMA.16816.F32 R72, R20.reuse, R30, R72 ;  /* 0x0000001e1448723c */ /* 0x040fe20000001848 */
[----:B------:R-:W5:Y:S01]  /*7980*/  MUFU.EX2 R137, R137 ;  /* 0x0000008900897308 */ /* 0x000f620000000800 */
[----:B------:R-:W1:Y:S06]  /*7990*/  LDSM.16.MT88.4 R28, [R222+0x5900] ;  /* 0x00590000de1c783b */ /* 0x000e6c0000004200 */
[C---:B--2---:R-:W-:Y:S03]  /*79a0*/  HMMA.16816.F32 R76, R20.reuse, R32, R76 ;  /* 0x00000020144c723c */ /* 0x044fe6000000184c */
[----:B------:R-:W-:Y:S05]  /*79b0*/  MUFU.EX2 R138, R138 ;  /* 0x0000008a008a7308 */ /* 0x000fea0000000800 */
[C---:B------:R-:W-:Y:S01]  /*79c0*/  HMMA.16816.F32 R80, R20.reuse, R34, R80 ;  /* 0x000000221450723c */ /* 0x040fe20000001850 */
[----:B------:R-:W2:Y:S04]  /*79d0*/  LDSM.16.MT88.4 R32, [R221+0x5900] ;  /* 0x00590000dd20783b */ /* 0x000ea80000004200 */
[----:B------:R-:W1:Y:S03]  /*79e0*/  MUFU.EX2 R139, R139 ;  /* 0x0000008b008b7308 */ /* 0x000e660000000800 */
[C---:B------:R-:W-:Y:S07]  /*79f0*/  HMMA.16816.F32 R84, R20.reuse, R116, R84 ;  /* 0x000000741454723c */ /* 0x040fee0000001854 */
[----:B------:R-:W1:Y:S01]  /*7a00*/  MUFU.EX2 R243, R243 ;  /* 0x000000f300f37308 */ /* 0x000e620000000800 */
[C---:B------:R-:W-:Y:S01]  /*7a10*/  HMMA.16816.F32 R88, R20.reuse, R118, R88 ;  /* 0x000000761458723c */ /* 0x040fe20000001858 */
[----:B------:R-:W4:Y:S07]  /*7a20*/  LDSM.16.MT88.4 R116, [R220+0x5900] ;  /* 0x00590000dc74783b */ /* 0x000f2e0000004200 */
[C---:B---3--:R-:W-:Y:S01]  /*7a30*/  HMMA.16816.F32 R92, R20.reuse, R24, R92 ;  /* 0x00000018145c723c */ /* 0x048fe2000000185c */
[----:B------:R-:W3:Y:S07]  /*7a40*/  MUFU.EX2 R63, R63 ;  /* 0x0000003f003f7308 */ /* 0x000eee0000000800 */
[C---:B------:R-:W-:Y:S01]  /*7a50*/  HMMA.16816.F32 R96, R20.reuse, R26, R96 ;  /* 0x0000001a1460723c */ /* 0x040fe20000001860 */
[----:B------:R-:W3:Y:S02]  /*7a60*/  LDSM.16.MT88.4 R24, [R224+0x2100] ;  /* 0x00210000e018783b */ /* 0x000ee40000004200 */
[----:B------:R-:W-:Y:S05]  /*7a70*/  MUFU.EX2 R65, R65 ;  /* 0x0000004100417308 */ /* 0x000fea0000000800 */
[C---:B-1----:R-:W-:Y:S05]  /*7a80*/  HMMA.16816.F32 R100, R20.reuse, R28, R100 ;  /* 0x0000001c1464723c */ /* 0x042fea0000001864 */
[----:B------:R-:W1:Y:S03]  /*7a90*/  MUFU.EX2 R194, R194 ;  /* 0x000000c200c27308 */ /* 0x000e660000000800 */
[C---:B------:R-:W-:Y:S01]  /*7aa0*/  HMMA.16816.F32 R104, R20.reuse, R30, R104 ;  /* 0x0000001e1468723c */ /* 0x040fe20000001868 */
[----:B------:R-:W1:Y:S07]  /*7ab0*/  LDSM.16.MT88.4 R28, [R222+0x2100] ;  /* 0x00210000de1c783b */ /* 0x000e6e0000004200 */
[C---:B--2---:R-:W-:Y:S08]  /*7ac0*/  HMMA.16816.F32 R12, R20.reuse, R32, R12 ;  /* 0x00000020140c723c */ /* 0x044ff0000000180c */
[C---:B------:R-:W-:Y:S01]  /*7ad0*/  HMMA.16816.F32 R108, R20.reuse, R34, R108 ;  /* 0x00000022146c723c */ /* 0x040fe2000000186c */
[----:B------:R-:W2:Y:S07]  /*7ae0*/  LDSM.16.MT88.4 R32, [R221+0x2100] ;  /* 0x00210000dd20783b */ /* 0x000eae0000004200 */
[C---:B----4-:R-:W-:Y:S08]  /*7af0*/  HMMA.16816.F32 R16, R20.reuse, R116, R16 ;  /* 0x000000741410723c */ /* 0x050ff00000001810 */
[----:B------:R-:W-:Y:S01]  /*7b00*/  HMMA.16816.F32 R112, R20, R118, R112 ;  /* 0x000000761470723c */ /* 0x000fe20000001870 */
[----:B------:R-:W-:Y:S06]  /*7b10*/  LDSM.16.MT88.4 R116, [R221+0x6100] ;  /* 0x00610000dd74783b */ /* 0x000fec0000004200 */
[----:B------:R-:W-:Y:S02]  /*7b20*/  F2FP.PACK_AB R20, R121, R120 ;  /* 0x000000787914723e */ /* 0x000fe400000000ff */
[----:B------:R-:W-:Y:S03]  /*7b30*/  F2FP.PACK_AB R22, R123, R122 ;  /* 0x0000007a7b16723e */ /* 0x000fe600000000ff */
[----:B-----5:R-:W-:Y:S02]  /*7b40*/  F2FP.PACK_AB R21, R137, R136 ;  /* 0x000000888915723e */ /* 0x020fe400000000ff */
[----:B------:R-:W-:Y:S07]  /*7b50*/  F2FP.PACK_AB R23, R139, R138 ;  /* 0x0000008a8b17723e */ /* 0x000fee00000000ff */
[C---:B---3--:R-:W-:Y:S08]  /*7b60*/  HMMA.16816.F32 R4, R20.reuse, R24, R4 ;  /* 0x000000181404723c */ /* 0x048ff00000001804 */
        /* <DEDUP_REMOVED lines=17> */
[C---:B------:R-:W-:Y:S08]  /*7c80*/  HMMA.16816.F32 R12, R20.reuse, R116, R12 ;  /* 0x00000074140c723c */ /* 0x040ff0000000180c */
[C---:B------:R-:W-:Y:S08]  /*7c90*/  HMMA.16816.F32 R108, R20.reuse, R118, R108 ;  /* 0x00000076146c723c */ /* 0x040ff0000000186c */
[C---:B-1----:R-:W-:Y:S08]  /*7ca0*/  HMMA.16816.F32 R16, R20.reuse, R28, R16 ;  /* 0x0000001c1410723c */ /* 0x042ff00000001810 */
[----:B------:R-:W-:Y:S01]  /*7cb0*/  HMMA.16816.F32 R112, R20, R30, R112 ;  /* 0x0000001e1470723c */ /* 0x000fe20000001870 */
[----:B------:R-:W1:Y:S06]  /*7cc0*/  LDSM.16.MT88.4 R28, [R224+0x6900] ;  /* 0x00690000e01c783b */ /* 0x000e6c0000004200 */
[----:B------:R-:W-:Y:S02]  /*7cd0*/  F2FP.PACK_AB R20, R163, R161 ;  /* 0x000000a1a314723e */ /* 0x000fe400000000ff */
[----:B------:R-:W-:Y:S03]  /*7ce0*/  F2FP.PACK_AB R22, R167, R165 ;  /* 0x000000a5a716723e */ /* 0x000fe600000000ff */
[----:B------:R-:W-:Y:S02]  /*7cf0*/  F2FP.PACK_AB R21, R146, R145 ;  /* 0x000000919215723e */ /* 0x000fe400000000ff */
[----:B------:R-:W-:Y:S07]  /*7d00*/  F2FP.PACK_AB R23, R148, R147 ;  /* 0x000000939417723e */ /* 0x000fee00000000ff */
[C---:B--2---:R-:W-:Y:S08]  /*7d10*/  HMMA.16816.F32 R4, R20.reuse, R32, R4 ;  /* 0x000000201404723c */ /* 0x044ff00000001804 */
[C---:B------:R-:W-:Y:S01]  /*7d20*/  HMMA.16816.F32 R8, R20.reuse, R34, R8 ;  /* 0x000000221408723c */ /* 0x040fe20000001808 */
[----:B------:R-:W2:Y:S07]  /*7d30*/  LDSM.16.MT88.4 R32, [R222+0x6900] ;  /* 0x00690000de20783b */ /* 0x000eae0000004200 */
[C---:B------:R-:W-:Y:S08]  /*7d40*/  HMMA.16816.F32 R68, R20.reuse, R44, R68 ;  /* 0x0000002c1444723c */ /* 0x040ff00000001844 */
[C---:B------:R-:W-:Y:S01]  /*7d50*/  HMMA.16816.F32 R72, R20.reuse, R46, R72 ;  /* 0x0000002e1448723c */ /* 0x040fe20000001848 */
[----:B------:R-:W-:Y:S07]  /*7d60*/  LDSM.16.MT88.4 R44, [R221+0x7100] ;  /* 0x00710000dd2c783b */ /* 0x000fee0000004200 */
[C---:B----4-:R-:W-:Y:S08]  /*7d70*/  HMMA.16816.F32 R76, R20.reuse, R36, R76 ;  /* 0x00000024144c723c */ /* 0x050ff0000000184c */
[C---:B------:R-:W-:Y:S01]  /*7d80*/  HMMA.16816.F32 R80, R20.reuse, R38, R80 ;  /* 0x000000261450723c */ /* 0x040fe20000001850 */
[----:B------:R-:W4:Y:S07]  /*7d90*/  LDSM.16.MT88.4 R36, [R221+0x6900] ;  /* 0x00690000dd24783b */ /* 0x000f2e0000004200 */
        /* <DEDUP_REMOVED lines=12> */
[C---:B---3--:R-:W-:Y:S08]  /*7e60*/  HMMA.16816.F32 R16, R20.reuse, R24, R16 ;  /* 0x000000181410723c */ /* 0x048ff00000001810 */
[----:B------:R-:W-:Y:S01]  /*7e70*/  HMMA.16816.F32 R112, R20, R26, R112 ;  /* 0x0000001a1470723c */ /* 0x000fe20000001870 */
[----:B------:R-:W3:Y:S06]  /*7e80*/  LDSM.16.MT88.4 R24, [R221+0x3100] ;  /* 0x00310000dd18783b */ /* 0x000eec0000004200 */
[----:B------:R-:W-:Y:S02]  /*7e90*/  F2FP.PACK_AB R20, R53, R52 ;  /* 0x000000343514723e */ /* 0x000fe400000000ff */
[----:B------:R-:W-:Y:S03]  /*7ea0*/  F2FP.PACK_AB R22, R57, R56 ;  /* 0x000000383916723e */ /* 0x000fe600000000ff */
[----:B------:R-:W-:Y:S02]  /*7eb0*/  F2FP.PACK_AB R21, R55, R54 ;  /* 0x000000363715723e */ /* 0x000fe400000000ff */
[----:B------:R-:W-:Y:S07]  /*7ec0*/  F2FP.PACK_AB R23, R59, R58 ;  /* 0x0000003a3b17723e */ /* 0x000fee00000000ff */
[C---:B-1----:R-:W-:Y:S08]  /*7ed0*/  HMMA.16816.F32 R4, R20.reuse, R28, R4 ;  /* 0x0000001c1404723c */ /* 0x042ff00000001804 */
[C---:B------:R-:W-:Y:S01]  /*7ee0*/  HMMA.16816.F32 R8, R20.reuse, R30, R8 ;  /* 0x0000001e1408723c */ /* 0x040fe20000001808 */
[----:B------:R-:W1:Y:S07]  /*7ef0*/  LDSM.16.MT88.4 R28, [R224+0x7100] ;  /* 0x00710000e01c783b */ /* 0x000e6e0000004200 */
[C---:B--2---:R-:W-:Y:S08]  /*7f00*/  HMMA.16816.F32 R68, R20.reuse, R32, R68 ;  /* 0x000000201444723c */ /* 0x044ff00000001844 */
[C---:B------:R-:W-:Y:S01]  /*7f10*/  HMMA.16816.F32 R72, R20.reuse, R34, R72 ;  /* 0x000000221448723c */ /* 0x040fe20000001848 */
[----:B------:R-:W-:Y:S07]  /*7f20*/  LDSM.16.MT88.4 R32, [R220+0x3900] ;  /* 0x00390000dc20783b */ /* 0x000fee0000004200 */
[C---:B---3--:R-:W-:Y:S08]  /*7f30*/  HMMA.16816.F32 R76, R20.reuse, R24, R76 ;  /* 0x00000018144c723c */ /* 0x048ff0000000184c */
[C---:B------:R-:W-:Y:S01]  /*7f40*/  HMMA.16816.F32 R80, R20.reuse, R26, R80 ;  /* 0x0000001a1450723c */ /* 0x040fe20000001850 */
[----:B------:R-:W2:Y:S07]  /*7f50*/  LDSM.16.MT88.4 R24, [R222+0x3900] ;  /* 0x00390000de18783b */ /* 0x000eae0000004200 */
[C---:B------:R-:W-:Y:S07]  /*7f60*/  HMMA.16816.F32 R84, R20.reuse, R36, R84 ;  /* 0x000000241454723c */ /* 0x040fee0000001854 */
[----:B------:R-:W-:Y:S01]  /*7f70*/  FADD.FTZ R37, R175, R174 ;  /* 0x000000aeaf257221 */ /* 0x000fe20000010000 */
[C---:B------:R-:W-:Y:S04]  /*7f80*/  HMMA.16816.F32 R88, R20.reuse, R38, R88 ;  /* 0x000000261458723c */ /* 0x040fe80000001858 */
[----:B------:R-:W-:Y:S04]  /*7f90*/  FADD.FTZ R37, R192, R37 ;  /* 0x00000025c0257221 */ /* 0x000fe80000010000 */
[C---:B-1----:R-:W-:Y:S04]  /*7fa0*/  HMMA.16816.F32 R92, R20.reuse, R28, R92 ;  /* 0x0000001c145c723c */ /* 0x042fe8000000185c */
        /* <DEDUP_REMOVED lines=21> */
[----:B------:R-:W-:Y:S04]  /*8100*/  HMMA.16816.F32 R112, R20, R50, R112 ;  /* 0x000000321470723c */ /* 0x000fe80000001870 */
        /* <DEDUP_REMOVED lines=18> */
[C---:B--2---:R-:W-:Y:S04]  /*8230*/  HMMA.16816.F32 R68, R20.reuse, R24, R68 ;  /* 0x000000181444723c */ /* 0x044fe80000001844 */
[----:B------:R-:W-:Y:S02]  /*8240*/  FADD.FTZ R0, R122, R121 ;  /* 0x000000797a007221 */ /* 0x000fe40000010000 */
[----:B------:R-:W-:Y:S02]  /*8250*/  FADD.FTZ R2, R138, R137 ;  /* 0x000000898a027221 */ /* 0x000fe40000010000 */
[C---:B------:R-:W-:Y:S01]  /*8260*/  HMMA.16816.F32 R72, R20.reuse, R26, R72 ;  /* 0x0000001a1448723c */ /* 0x040fe20000001848 */
[----:B------:R-:W2:Y:S03]  /*8270*/  LDSM.16.MT88.4 R24, [R224+0x7900] ;  /* 0x00790000e018783b */ /* 0x000ea60000004200 */
[----:B------:R-:W-:Y:S02]  /*8280*/  FADD.FTZ R0, R123, R0 ;  /* 0x000000007b007221 */ /* 0x000fe40000010000 */
[----:B------:R-:W-:Y:S02]  /*8290*/  FADD.FTZ R2, R139, R2 ;  /* 0x000000028b027221 */ /* 0x000fe40000010000 */
[C---:B-1----:R-:W-:Y:S04]  /*82a0*/  HMMA.16816.F32 R76, R20.reuse, R28, R76 ;  /* 0x0000001c144c723c */ /* 0x042fe8000000184c */
[----:B------:R-:W-:Y:S04]  /*82b0*/  FADD.FTZ R0, R161, R0 ;  /* 0x00000000a1007221 */ /* 0x000fe80000010000 */
[C---:B------:R-:W-:Y:S01]  /*82c0*/  HMMA.16816.F32 R80, R20.reuse, R30, R80 ;  /* 0x0000001e1450723c */ /* 0x040fe20000001850 */
[----:B------:R-:W1:Y:S03]  /*82d0*/  LDSM.16.MT88.4 R28, [R222+0x7900] ;  /* 0x00790000de1c783b */ /* 0x000e660000004200 */
[----:B------:R-:W-:Y:S04]  /*82e0*/  FADD.FTZ R0, R163, R0 ;  /* 0x00000000a3007221 */ /* 0x000fe80000010000 */
[C---:B------:R-:W-:Y:S04]  /*82f0*/  HMMA.16816.F32 R84, R20.reuse, R32, R84 ;  /* 0x000000201454723c */ /* 0x040fe80000001854 */
[----:B------:R-:W-:Y:S04]  /*8300*/  FADD.FTZ R0, R165, R0 ;  /* 0x00000000a5007221 */ /* 0x000fe80000010000 */
[C---:B------:R-:W-:Y:S01]  /*8310*/  HMMA.16816.F32 R88, R20.reuse, R34, R88 ;  /* 0x000000221458723c */ /* 0x040fe20000001858 */
[----:B------:R-:W3:Y:S07]  /*8320*/  LDSM.16.MT88.4 R32, [R221+0x7900] ;  /* 0x00790000dd20783b */ /* 0x000eee0000004200 */
[C---:B--2---:R-:W-:Y:S08]  /*8330*/  HMMA.16816.F32 R92, R20.reuse, R24, R92 ;  /* 0x00000018145c723c */ /* 0x044ff0000000185c */
[C---:B------:R-:W-:Y:S01]  /*8340*/  HMMA.16816.F32 R96, R20.reuse, R26, R96 ;  /* 0x0000001a1460723c */ /* 0x040fe20000001860 */
[----:B------:R-:W2:Y:S07]  /*8350*/  LDSM.16.MT88.4 R24, [R220+0x7900] ;  /* 0x00790000dc18783b */ /* 0x000eae0000004200 */
[C---:B-1----:R-:W-:Y:S07]  /*8360*/  HMMA.16816.F32 R100, R20.reuse, R28, R100 ;  /* 0x0000001c1464723c */ /* 0x042fee0000001864 */
[----:B------:R-:W-:Y:S01]  /*8370*/  FADD.FTZ R29, R145, R2 ;  /* 0x00000002911d7221 */ /* 0x000fe20000010000 */
[C---:B------:R-:W-:Y:S04]  /*8380*/  HMMA.16816.F32 R104, R20.reuse, R30, R104 ;  /* 0x0000001e1468723c */ /* 0x040fe80000001868 */
[----:B------:R-:W-:Y:S04]  /*8390*/  FADD.FTZ R2, R146, R29 ;  /* 0x0000001d92027221 */ /* 0x000fe80000010000 */
[C---:B---3--:R-:W-:Y:S07]  /*83a0*/  HMMA.16816.F32 R120, R20.reuse, R32, R12 ;  /* 0x000000201478723c */ /* 0x048fee000000180c */
[----:B------:R-:W-:Y:S01]  /*83b0*/  FADD.FTZ R15, R147, R2 ;  /* 0x00000002930f7221 */ /* 0x000fe20000010000 */
[C---:B------:R-:W-:Y:S04]  /*83c0*/  HMMA.16816.F32 R108, R20.reuse, R34, R108 ;  /* 0x00000022146c723c */ /* 0x040fe8000000186c */
[----:B------:R-:W-:Y:S01]  /*83d0*/  FADD.FTZ R13, R167, R0 ;  /* 0x00000000a70d7221 */ /* 0x000fe20000010000 */
[----:B------:R-:W-:Y:S01]  /*83e0*/  MOV R0, R3 ;  /* 0x0000000300007202 */ /* 0x000fe20000000f00 */
[----:B------:R-:W-:Y:S02]  /*83f0*/  FADD.FTZ R15, R148, R15 ;  /* 0x0000000f940f7221 */ /* 0x000fe40000010000 */
[----:B------:R-:W-:Y:S01]  /*8400*/  FADD.FTZ R52, R52, R13 ;  /* 0x0000000d34347221 */ /* 0x000fe20000010000 */
[C---:B--2---:R-:W-:Y:S03]  /*8410*/  HMMA.16816.F32 R116, R20.reuse, R24, R16 ;  /* 0x000000181474723c */ /* 0x044fe60000001810 */
        /* <DEDUP_REMOVED lines=16> */
[----:B------:R-:W-:-:S05]  /*8520*/  @P1 BRA `(.L_x_1342) ;  /* 0xffffcba000001947 */ /* 0x000fca000383ffff */
.L_x_1341:
[----:B------:R-:W1:Y:S01]  /*8530*/  SHFL.BFLY PT, R2, R241, 0x2, 0x1f ;  /* 0x0c401f00f1027f89 */ /* 0x000e6200000e0000 */
[----:B------:R-:W-:-:S02]  /*8540*/  MOV R7, RZ ;  /* 0x000000ff00077202 */ /* 0x000fc40000000f00 */
[----:B------:R-:W-:Y:S01]  /*8550*/  PLOP3.LUT P2, PT, PT, PT, PT, 0x8, 0x0 ;  /* 0x000000000000781c */ /* 0x000fe20003f4e170 */
[----:B------:R-:W2:Y:S01]  /*8560*/  SHFL.BFLY PT, R0, R239, 0x2, 0x1f ;  /* 0x0c401f00ef007f89 */ /* 0x000ea200000e0000 */
[----:B-1----:R-:W-:Y:S02]  /*8570*/  FADD.FTZ R9, R2, R241 ;  /* 0x000000f102097221 */ /* 0x002fe40000010000 */
[----:B--2---:R-:W-:-:S03]  /*8580*/  FADD.FTZ R5, R0, R239 ;  /* 0x000000ef00057221 */ /* 0x004fc60000010000 */
[----:B------:R-:W1:Y:S01]  /*8590*/  SHFL.BFLY PT, R6, R9, 0x1, 0x1f ;  /* 0x0c201f0009067f89 */ /* 0x000e6200000e0000 */
[----:B------:R-:W-:-:S03]  /*85a0*/  MOV R0, RZ ;  /* 0x000000ff00007202 */ /* 0x000fc60000000f00 */
        /* <DEDUP_REMOVED lines=83> */
.L_x_1339:
        /* <DEDUP_REMOVED lines=121> */
[----:B------:R-:W-:Y:S02]  /*9270*/  ISETP.GE.AND P3, PT, R7, c[0x0][0x3c8], PT ;  /* 0x0000f20007007a0c */ /* 0x000fe40003f66270 */
[----:B------:R-:W-:Y:S02]  /*9280*/  IADD3 R2, R11, 0x18, RZ ;  /* 0x000000180b027810 */ /* 0x000fe40007ffe0ff */
[----:B------:R-:W-:Y:S02]  /*9290*/  ISETP.GE.AND P2, PT, R3, c[0x0][0x3c8], PT ;  /* 0x0000f20003007a0c */ /* 0x000fe40003f46270 */
[----:B------:R-:W-:Y:S02]  /*92a0*/  ISETP.GE.AND P1, PT, R2, c[0x0][0x3c8], PT ;  /* 0x0000f20002007a0c */ /* 0x000fe40003f26270 */
[C---:B------:R-:W-:Y:S02]  /*92b0*/  ISETP.GE.AND P4, PT, R11.reuse, c[0x0][0x3c8], PT ;  /* 0x0000f2000b007a0c */ /* 0x040fe40003f86270 */
[----:B------:R-:W-:-:S02]  /*92c0*/  IADD3 R0, R11, 0x20, RZ ;  /* 0x000000200b007810 */ /* 0x000fc40007ffe0ff */
[----:B------:R-:W-:Y:S02]  /*92d0*/  IADD3 R10, R11, 0x28, RZ ;  /* 0x000000280b0a7810 */ /* 0x000fe40007ffe0ff */
[----:B------:R-:W-:Y:S02]  /*92e0*/  @!P3 LEA.HI R7, R7, R7, RZ, 0x1 ;  /* 0x000000070707b211 */ /* 0x000fe400078f08ff */
[----:B------:R-:W-:Y:S02]  /*92f0*/  ISETP.GE.AND P6, PT, R0, c[0x0][0x3c8], PT ;  /* 0x0000f20000007a0c */ /* 0x000fe40003fc6270 */
[----:B------:R-:W-:Y:S02]  /*9300*/  @!P2 LEA.HI R3, R3, R3, RZ, 0x1 ;  /* 0x000000030303a211 */ /* 0x000fe400078f08ff */
[----:B------:R-:W-:Y:S01]  /*9310*/  @!P3 LOP3.LUT R7, R7, 0xfffffffe, RZ, 0xc0, !PT ;  /* 0xfffffffe0707b812 */ /* 0x000fe200078ec0ff */
[----:B-1--4-:R-:W-:Y:S01]  /*9320*/  @!P4 IMAD.WIDE R12, R11, 0x4, R16 ;  /* 0x000000040b0cc825 */ /* 0x012fe200078e0210 */
[----:B------:R-:W-:-:S02]  /*9330*/  @!P1 LEA.HI R2, R2, R2, RZ, 0x1 ;  /* 0x0000000202029211 */ /* 0x000fc400078f08ff */
[----:B------:R-:W-:Y:S01]  /*9340*/  @!P2 LOP3.LUT R3, R3, 0xfffffffe, RZ, 0xc0, !PT ;  /* 0xfffffffe0303a812 */ /* 0x000fe200078ec0ff */
[--C-:B------:R-:W-:Y:S01]  /*9350*/  @!P3 IMAD.WIDE R6, R7, 0x4, R16.reuse ;  /* 0x000000040706b825 */ /* 0x100fe200078e0210 */
[----:B------:R-:W-:Y:S01]  /*9360*/  @!P1 LOP3.LUT R21, R2, 0xfffffffe, RZ, 0xc0, !PT ;  /* 0xfffffffe02159812 */ /* 0x000fe200078ec0ff */
[----:B------:R1:W-:Y:S01]  /*9370*/  @!P4 ST.E.64 [R12.64], R128 ;  /* 0x000000800c00c985 */ /* 0x0003e2000c101b0e */
[----:B------:R-:W-:Y:S01]  /*9380*/  IADD3 R8, R11, 0x30, RZ ;  /* 0x000000300b087810 */ /* 0x000fe20007ffe0ff */
[----:B------:R-:W-:Y:S01]  /*9390*/  @!P2 IMAD.WIDE R18, R3, 0x4, R16 ;  /* 0x000000040312a825 */ /* 0x000fe200078e0210 */
[C---:B------:R-:W-:Y:S01]  /*93a0*/  IADD3 R3, R11.reuse, 0x38, RZ ;  /* 0x000000380b037810 */ /* 0x040fe20007ffe0ff */
[----:B------:R2:W-:Y:S01]  /*93b0*/  @!P3 ST.E.64 [R6.64], R4 ;  /* 0x000000040600b985 */ /* 0x0005e2000c101b0e */
[C---:B------:R-:W-:Y:S02]  /*93c0*/  IADD3 R15, R11.reuse, 0x40, RZ ;  /* 0x000000400b0f7810 */ /* 0x040fe40007ffe0ff */
[----:B------:R-:W-:Y:S01]  /*93d0*/  ISETP.GE.AND P5, PT, R10, c[0x0][0x3c8], PT ;  /* 0x0000f2000a007a0c */ /* 0x000fe20003fa6270 */
[----:B------:R3:W-:Y:S01]  /*93e0*/  @!P2 ST.E.64 [R18.64], R68 ;  /* 0x000000441200a985 */ /* 0x0007e2000c101b0e */
[----:B------:R-:W-:-:S02]  /*93f0*/  IADD3 R2, R11, 0x48, RZ ;  /* 0x000000480b027810 */ /* 0x000fc40007ffe0ff */
[----:B------:R-:W-:Y:S02]  /*9400*/  ISETP.GE.AND P4, PT, R8, c[0x0][0x3c8], PT ;  /* 0x0000f20008007a0c */ /* 0x000fe40003f86270 */
[----:B------:R-:W-:Y:S02]  /*9410*/  ISETP.GE.AND P3, PT, R3, c[0x0][0x3c8], PT ;  /* 0x0000f20003007a0c */ /* 0x000fe40003f66270 */
[----:B------:R-:W-:Y:S02]  /*9420*/  ISETP.GE.AND P2, PT, R15, c[0x0][0x3c8], PT ;  /* 0x0000f2000f007a0c */ /* 0x000fe40003f46270 */
[----:B------:R-:W-:-:S03]  /*9430*/  @!P6 LEA.HI R0, R0, R0, RZ, 0x1 ;  /* 0x000000000000e211 */ /* 0x000fc600078f08ff */
[----:B------:R-:W-:-:S04]  /*9440*/  @!P5 LEA.HI R10, R10, R10, RZ, 0x1 ;  /* 0x0000000a0a0ad211 */ /* 0x000fc800078f08ff */
[----:B------:R-:W-:Y:S02]  /*9450*/  @!P4 LEA.HI R8, R8, R8, RZ, 0x1 ;  /* 0x000000080808c211 */ /* 0x000fe400078f08ff */
[----:B------:R-:W-:Y:S02]  /*9460*/  @!P3 LEA.HI R3, R3, R3, RZ, 0x1 ;  /* 0x000000030303b211 */ /* 0x000fe400078f08ff */
[----:B------:R-:W-:Y:S02]  /*9470*/  @!P2 LEA.HI R15, R15, R15, RZ, 0x1 ;  /* 0x0000000f0f0fa211 */ /* 0x000fe400078f08ff */
[----:B-1----:R-:W-:Y:S02]  /*9480*/  @!P5 LOP3.LUT R13, R10, 0xfffffffe, RZ, 0xc0, !PT ;  /* 0xfffffffe0a0dd812 */ /* 0x002fe400078ec0ff */
[----:B------:R-:W-:Y:S01]  /*9490*/  @!P3 LOP3.LUT R3, R3, 0xfffffffe, RZ, 0xc0, !PT ;  /* 0xfffffffe0303b812 */ /* 0x000fe200078ec0ff */
[----:B--2---:R-:W-:Y:S01]  /*94a0*/  @!P1 IMAD.WIDE R6, R21, 0x4, R16 ;  /* 0x0000000415069825 */ /* 0x004fe200078e0210 */
[----:B------:R-:W-:-:S02]  /*94b0*/  @!P6 LOP3.LUT R5, R0, 0xfffffffe, RZ, 0xc0, !PT ;  /* 0xfffffffe0005e812 */ /* 0x000fc400078ec0ff */
[----:B------:R-:W-:Y:S02]  /*94c0*/  @!P2 LOP3.LUT R15, R15, 0xfffffffe, RZ, 0xc0, !PT ;  /* 0xfffffffe0f0fa812 */ /* 0x000fe400078ec0ff */
[----:B------:R1:W-:Y:S01]  /*94d0*/  @!P1 ST.E.64 [R6.64], R72 ;  /* 0x0000004806009985 */ /* 0x0003e2000c101b0e */
[----:B------:R-:W-:Y:S01]  /*94e0*/  ISETP.GE.AND P1, PT, R2, c[0x0][0x3c8], PT ;  /* 0x0000f20002007a0c */ /* 0x000fe20003f26270 */
[----:B------:R-:W-:Y:S01]  /*94f0*/  @!P6 IMAD.WIDE R4, R5, 0x4, R16 ;  /* 0x000000040504e825 */ /* 0x000fe200078e0210 */
[----:B---3--:R-:W-:Y:S02]  /*9500*/  @!P4 LOP3.LUT R19, R8, 0xfffffffe, RZ, 0xc0, !PT ;  /* 0xfffffffe0813c812 */ /* 0x008fe400078ec0ff */
[C---:B------:R-:W-:Y:S02]  /*9510*/  IADD3 R0, R11.reuse, 0x50, RZ ;  /* 0x000000500b007810 */ /* 0x040fe40007ffe0ff */
[----:B------:R2:W-:Y:S01]  /*9520*/  @!P6 ST.E.64 [R4.64], R76 ;  /* 0x0000004c0400e985 */ /* 0x0005e2000c101b0e */
[----:B------:R-:W-:-:S02]  /*9530*/  IADD3 R8, R11, 0x58, RZ ;  /* 0x000000580b087810 */ /* 0x000fc40007ffe0ff */
[----:B------:R-:W-:Y:S02]  /*9540*/  IADD3 R10, R11, 0x68, RZ ;  /* 0x000000680b0a7810 */ /* 0x000fe40007ffe0ff */
[----:B------:R-:W-:Y:S02]  /*9550*/  ISETP.GE.AND P6, PT, R0, c[0x0][0x3c8], PT ;  /* 0x0000f20000007a0c */ /* 0x000fe40003fc6270 */
[----:B------:R-:W-:-:S11]  /*9560*/  @!P1 LEA.HI R2, R2, R2, RZ, 0x1 ;  /* 0x0000000202029211 */ /* 0x000fd600078f08ff */
[----:B------:R-:W-:Y:S01]  /*9570*/  @!P6 LEA.HI R0, R0, R0, RZ, 0x1 ;  /* 0x000000000000e211 */ /* 0x000fe200078f08ff */
[----:B-1----:R-:W-:-:S04]  /*9580*/  @!P5 IMAD.WIDE R6, R13, 0x4, R16 ;  /* 0x000000040d06d825 */ /* 0x002fc800078e0210 */
[--C-:B------:R-:W-:Y:S01]  /*9590*/  @!P4 IMAD.WIDE R12, R19, 0x4, R16.reuse ;  /* 0x00000004130cc825 */ /* 0x100fe200078e0210 */
[----:B------:R1:W-:Y:S01]  /*95a0*/  @!P5 ST.E.64 [R6.64], R80 ;  /* 0x000000500600d985 */ /* 0x0003e2000c101b0e */
[----:B------:R-:W-:Y:S02]  /*95b0*/  ISETP.GE.AND P5, PT, R8, c[0x0][0x3c8], PT ;  /* 0x0000f20008007a0c */ /* 0x000fe40003fa6270 */
[----:B--2---:R-:W-:Y:S01]  /*95c0*/  @!P1 LOP3.LUT R5, R2, 0xfffffffe, RZ, 0xc0, !PT ;  /* 0xfffffffe02059812 */ /* 0x004fe200078ec0ff */
[--C-:B------:R-:W-:Y:S01]  /*95d0*/  @!P3 IMAD.WIDE R2, R3, 0x4, R16.reuse ;  /* 0x000000040302b825 */ /* 0x100fe200078e0210 */
[----:B------:R-:W-:Y:S03]  /*95e0*/  @!P4 ST.E.64 [R12.64], R84 ;  /* 0x000000540c00c985 */ /* 0x000fe6000c101b0e */
[--C-:B------:R-:W-:Y:S01]  /*95f0*/  @!P2 IMAD.WIDE R18, R15, 0x4, R16.reuse ;  /* 0x000000040f12a825 */ /* 0x100fe200078e0210 */
[----:B------:R-:W-:Y:S01]  /*9600*/  IADD3 R15, R11, 0x60, RZ ;  /* 0x000000600b0f7810 */ /* 0x000fe20007ffe0ff */
[----:B------:R2:W-:Y:S01]  /*9610*/  @!P3 ST.E.64 [R2.64], R88 ;  /* 0x000000580200b985 */ /* 0x0005e2000c101b0e */
[----:B------:R-:W-:Y:S01]  /*9620*/  ISETP.GE.AND P3, PT, R10, c[0x0][0x3c8], PT ;  /* 0x0000f2000a007a0c */ /* 0x000fe20003f66270 */
[----:B------:R-:W-:Y:S01]  /*9630*/  @!P1 IMAD.WIDE R4, R5, 0x4, R16 ;  /* 0x0000000405049825 */ /* 0x000fe200078e0210 */
[----:B------:R-:W-:Y:S01]  /*9640*/  ISETP.GE.AND P4, PT, R15, c[0x0][0x3c8], PT ;  /* 0x0000f2000f007a0c */ /* 0x000fe20003f86270 */
[----:B------:R-:W-:Y:S01]  /*9650*/  @!P2 ST.E.64 [R18.64], R92 ;  /* 0x0000005c1200a985 */ /* 0x000fe2000c101b0e */
[----:B------:R-:W-:-:S03]  /*9660*/  @!P5 LEA.HI R8, R8, R8, RZ, 0x1 ;  /* 0x000000080808d211 */ /* 0x000fc600078f08ff */
[----:B------:R3:W-:Y:S06]  /*9670*/  @!P1 ST.E.64 [R4.64], R96 ;  /* 0x0000006004009985 */ /* 0x0007ec000c101b0e */
[----:B------:R-:W-:Y:S02]  /*9680*/  @!P3 LEA.HI R10, R10, R10, RZ, 0x1 ;  /* 0x0000000a0a0ab211 */ /* 0x000fe400078f08ff */
[----:B------:R-:W-:Y:S02]  /*9690*/  @!P4 LEA.HI R15, R15, R15, RZ, 0x1 ;  /* 0x0000000f0f0fc211 */ /* 0x000fe400078f08ff */
[----:B-1----:R-:W-:-:S02]  /*96a0*/  IADD3 R7, R11, 0x70, RZ ;  /* 0x000000700b077810 */ /* 0x002fc40007ffe0ff */
[----:B------:R-:W-:Y:S02]  /*96b0*/  IADD3 R6, R11, 0x78, RZ ;  /* 0x000000780b067810 */ /* 0x000fe40007ffe0ff */
[----:B------:R-:W-:Y:S02]  /*96c0*/  ISETP.GE.AND P2, PT, R7, c[0x0][0x3c8], PT ;  /* 0x0000f20007007a0c */ /* 0x000fe40003f46270 */
[----:B------:R-:W-:Y:S02]  /*96d0*/  ISETP.GE.AND P1, PT, R6, c[0x0][0x3c8], PT ;  /* 0x0000f20006007a0c */ /* 0x000fe40003f26270 */
[----:B------:R-:W-:Y:S02]  /*96e0*/  @!P4 LOP3.LUT R15, R15, 0xfffffffe, RZ, 0xc0, !PT ;  /* 0xfffffffe0f0fc812 */ /* 0x000fe400078ec0ff */
[----:B--2---:R-:W-:Y:S02]  /*96f0*/  @!P6 LOP3.LUT R3, R0, 0xfffffffe, RZ, 0xc0, !PT ;  /* 0xfffffffe0003e812 */ /* 0x004fe400078ec0ff */
[----:B------:R-:W-:Y:S01]  /*9700*/  @!P3 LOP3.LUT R13, R10, 0xfffffffe, RZ, 0xc0, !PT ;  /* 0xfffffffe0a0db812 */ /* 0x000fe200078ec0ff */
[----:B------:R-:W-:-:S04]  /*9710*/  @!P4 IMAD.WIDE R20, R15, 0x4, R16 ;  /* 0x000000040f14c825 */ /* 0x000fc800078e0210 */
[----:B------:R-:W-:Y:S01]  /*9720*/  @!P2 LEA.HI R7, R7, R7, RZ, 0x1 ;  /* 0x000000070707a211 */ /* 0x000fe200078f08ff */
[--C-:B------:R-:W-:Y:S01]  /*9730*/  @!P6 IMAD.WIDE R2, R3, 0x4, R16.reuse ;  /* 0x000000040302e825 */ /* 0x100fe200078e0210 */
[----:B------:R-:W-:Y:S02]  /*9740*/  @!P1 LEA.HI R6, R6, R6, RZ, 0x1 ;  /* 0x0000000606069211 */ /* 0x000fe400078f08ff */
[----:B---3--:R-:W-:Y:S01]  /*9750*/  @!P5 LOP3.LUT R5, R8, 0xfffffffe, RZ, 0xc0, !PT ;  /* 0xfffffffe0805d812 */ /* 0x008fe200078ec0ff */
[--C-:B------:R-:W-:Y:S01]  /*9760*/  @!P3 IMAD.WIDE R12, R13, 0x4, R16.reuse ;  /* 0x000000040d0cb825 */ /* 0x100fe200078e0210 */
        /* <DEDUP_REMOVED lines=11> */
.L_x_1345:
[----:B------:R-:W-:Y:S05]  /*9820*/  BSYNC B0 ;  /* 0x0000000000007941 */ /* 0x000fea0003800000 */
.L_x_1344:
        /* <DEDUP_REMOVED lines=98> */
.L_x_1343:
        /* <DEDUP_REMOVED lines=50> */
.L_x_1346:
        /* <DEDUP_REMOVED lines=9> */
.L_x_2712:


//--------------------- .text._ZN7cutlass13device_kernelIN5flash19enable_sm80_to_sm89INS1_16FlashAttnFwdSm80INS1_25CollectiveMainloopFwdSm80ILi8ELi1ELb1EN4cute5tupleIJNS5_1CILi128EEENS7_ILi96EEES8_EEELi128ENS_6half_tEfNS_4arch4Sm80ELb0ELb1ELb0ELb0ELb0ELb0ELb1ELb1EEENS1_21CollectiveEpilogueFwdINS6_IJS8_S8_S9_EEENS6_IJNS7_ILi1EEESH_SH_EEESB_SD_Li256ELb0ELb1ELb1ELb0EEENS1_19SingleTileSchedulerILb0ELb1ELb1ELi128EEEEEEEEEvNT_6ParamsE --------------------------
	.section	.text._ZN7cutlass13device_kernelIN5flash19enable_sm80_to_sm89INS1_16FlashAttnFwdSm80INS1_25CollectiveMainloopFwdSm80ILi8ELi1ELb1EN4cute5tupleIJNS5_1CILi128EEENS7_ILi96EEES8_EEELi128ENS_6half_tEfNS_4arch4Sm80ELb0ELb1ELb0ELb0ELb0ELb0ELb1ELb1EEENS1_21CollectiveEpilogueFwdINS6_IJS8_S8_S9_EEENS6_IJNS7_ILi1EEESH_SH_EEESB_SD_Li256ELb0ELb1ELb1ELb0EEENS1_19SingleTileSchedulerILb0ELb1ELb1ELi128EEEEEEEEEvNT_6ParamsE,"ax",@progbits
	.sectioninfo	@"SHI_REGISTERS=250"
	.align	128
.text._ZN7cutlass13device_kernelIN5flash19enable_sm80_to_sm89INS1_16FlashAttnFwdSm80INS1_25CollectiveMainloopFwdSm80ILi8ELi1ELb1EN4cute5tupleIJNS5_1CILi128EEENS7_ILi96EEES8_EEELi128ENS_6half_tEfNS_4arch4Sm80ELb0ELb1ELb0ELb0ELb0ELb0ELb1ELb1EEENS1_21CollectiveEpilogueFwdINS6_IJS8_S8_S9_EEENS6_IJNS7_ILi1EEESH_SH_EEESB_SD_Li256ELb0ELb1ELb1ELb0EEENS1_19SingleTileSchedulerILb0ELb1ELb1ELi128EEEEEEEEEvNT_6ParamsE:
        .type           _ZN7cutlass13device_kernelIN5flash19enable_sm80_to_sm89INS1_16FlashAttnFwdSm80INS1_25CollectiveMainloopFwdSm80ILi8ELi1ELb1EN4cute5tupleIJNS5_1CILi128EEENS7_ILi96EEES8_EEELi128ENS_6half_tEfNS_4arch4Sm80ELb0ELb1ELb0ELb0ELb0ELb0ELb1ELb1EEENS1_21CollectiveEpilogueFwdINS6_IJS8_S8_S9_EEENS6_IJNS7_ILi1EEESH_SH_EEESB_SD_Li256ELb0ELb1ELb1ELb0EEENS1_19SingleTileSchedulerILb0ELb1ELb1ELi128EEEEEEEEEvNT_6ParamsE,@function
        .size           _ZN7cutlass13device_kernelIN5flash19enable_sm80_to_sm89INS1_16FlashAttnFwdSm80INS1_25CollectiveMainloopFwdSm80ILi8ELi1ELb1EN4cute5tupleIJNS5_1CILi128EEENS7_ILi96EEES8_EEELi128ENS_6half_tEfNS_4arch4Sm80ELb0ELb1ELb0ELb0ELb0ELb0ELb1ELb1EEENS1_21CollectiveEpilogueFwdINS6_IJS8_S8_S9_EEENS6_IJNS7_ILi1EEESH_SH_EEESB_SD_Li256ELb0ELb1ELb1ELb0EEENS1_19SingleTileSchedulerILb0ELb1ELb1ELi128EEEEEEEEEvNT_6ParamsE,(.L_x_2713 - _ZN7cutlass13device_kernelIN5flash19enable_sm80_to_sm89INS1_16FlashAttnFwdSm80INS1_25CollectiveMainloopFwdSm80ILi8ELi1ELb1EN4cute5tupleIJNS5_1CILi128EEENS7_ILi96EEES8_EEELi128ENS_6half_tEfNS_4arch4Sm80ELb0ELb1ELb0ELb0ELb0ELb0ELb1ELb1EEENS1_21CollectiveEpilogueFwdINS6_IJS8_S8_S9_EEENS6_IJNS7_ILi1EEESH_SH_EEESB_SD_Li256ELb0ELb1ELb1ELb0EEENS1_19SingleTileSchedulerILb0ELb1ELb1ELi128EEEEEEEEEvNT_6ParamsE)
        .other          _ZN7cutlass13device_kernelIN5flash19enable_sm80_to_sm89INS1_16FlashAttnFwdSm80INS1_25CollectiveMainloopFwdSm80ILi8ELi1ELb1EN4cute5tupleIJNS5_1CILi128EEENS7_ILi96EEES8_EEELi128ENS_6half_tEfNS_4arch4Sm80ELb0ELb1ELb0ELb0ELb0ELb0ELb1ELb1EEENS1_21CollectiveEpilogueFwdINS6_IJS8_S8_S9_EEENS6_IJNS7_ILi1EEESH_SH_EEESB_SD_Li256ELb0ELb1ELb1ELb0EEENS1_19SingleTileSchedulerILb0ELb1ELb1ELi128EEEEEEEEEvNT_6ParamsE,@"STO_CUDA_ENTRY STV_DEFAULT"
_ZN7cutlass13device_kernelIN5flash19enable_sm80_to_sm89INS1_16FlashAttnFwdSm80INS1_25CollectiveMainloopFwdSm80ILi8ELi1ELb1EN4cute5tupleIJNS5_1CILi128EEENS7_ILi96EEES8_EEELi128ENS_6half_tEfNS_4arch4Sm80ELb0ELb1ELb0ELb0ELb0ELb0ELb1ELb1EEENS1_21CollectiveEpilogueFwdINS6_IJS8_S8_S9_EEENS6_IJNS7_ILi1EEESH_SH_EEESB_SD_Li256ELb0ELb1ELb1ELb0EEENS1_19SingleTileSchedulerILb0ELb1ELb1ELi128EEEEEEEEEvNT_6ParamsE:
        /* <DEDUP_REMOVED lines=17> */
.L_x_1347:
[----:B---3--:R-:W-:Y:S02]  /*0110*/  ULDC.64 UR4, c[0x0][0x550] ;  /* 0x0001540000047ab9 */ /* 0x008fe40000000a00 */
[----:B------:R-:W-:Y:S02]  /*0120*/  UISETP.NE.AND UP0, UPT, UR4, 0x1, UPT ;  /* 0x000000010400788c */ /* 0x000fe4000bf05270 */
[----:B------:R-:W-:-:S02]  /*0130*/  UIMAD.WIDE.U32 UR10, UR6, UR5, URZ ;  /* 0x00000005060a72a5 */ /* 0x000fc4000f8e003f */
[----:B------:R-:W-:Y:S02]  /*0140*/  ULDC UR4, c[0x0][0x558] ;  /* 0x0001560000047ab9 */ /* 0x000fe40000000800 */
[----:B------:R-:W-:-:S05]  /*0150*/  UMOV UR9, UR6 ;  /* 0x0000000600097c82 */ /* 0x000fca0008000000 */
[----:B------:R-:W-:-:S03]  /*0160*/  @UP0 USHF.R.U32.HI UR9, URZ, UR4, UR11 ;  /* 0x000000043f090299 */ /* 0x000fc6000801160b */
.L_x_1348:
        /* <DEDUP_REMOVED lines=35> */
.L_x_1350:
[----:B------:R-:W-:Y:S02]  /*03a0*/  ULDC UR4, c[0x0][0x32c] ;  /* 0x0000cb0000047ab9 */ /* 0x000fe40000000800 */
[----:B------:R-:W-:-:S03]  /*03b0*/  UISETP.NE.AND UP0, UPT, UR11, UR4, UPT ;  /* 0x000000040b00728c */ /* 0x000fc6000bf05270 */
[----:B------:R-:W-:Y:S02]  /*03c0*/  ULDC.64 UR4, c[0x0][0x330] ;  /* 0x0000cc0000047ab9 */ /* 0x000fe40000000a00 */
[----:B------:R-:W-:-:S06]  /*03d0*/  UIMAD.WIDE.U32 UR12, UR7, UR4, URZ ;  /* 0x00000004070c72a5 */ /* 0x000fcc000f8e003f */
[----:B------:R-:W-:Y:S02]  /*03e0*/  @UP0 USHF.R.U32.HI UR7, URZ, UR5, UR13 ;  /* 0x000000053f070299 */ /* 0x000fe4000801160d */
.L_x_1351:
[----:B------:R-:W-:Y:S02]  /*03f0*/  ULDC UR4, c[0x0][0x32c] ;  /* 0x0000cb0000047ab9 */ /* 0x000fe40000000800 */
[----:B------:R-:W-:-:S04]  /*0400*/  UIMAD UR4, UR7, UR4, UR4 ;  /* 0x00000004070472a4 */ /* 0x000fc8000f8e0204 */
[----:B------:R-:W-:-:S04]  /*0410*/  UISETP.LT.AND UP0, UPT, UR6, UR4, UPT ;  /* 0x000000040600728c */ /* 0x000fc8000bf01270 */
[----:B------:R-:W-:-:S03]  /*0420*/  USEL UR6, UR6, UR4, UP0 ;  /* 0x0000000406067287 */ /* 0x000fc60008000000 */
.L_x_1349:
        /* <DEDUP_REMOVED lines=35> */
.L_x_1353:
[----:B------:R-:W-:-:S04]  /*0660*/  MOV R2, c[0x0][0x32c] ;  /* 0x0000cb0000027a02 */ /* 0x000fc80000000f00 */
[----:B------:R-:W-:-:S13]  /*0670*/  ISETP.NE.AND P0, PT, R2, 0x1, PT ;  /* 0x000000010200780c */ /* 0x000fda0003f05270 */
[----:B------:R-:W-:-:S05]  /*0680*/  @P0 IMAD.HI.U32 R2, R4, c[0x0][0x330], RZ ;  /* 0x0000cc0004020a27 */ /* 0x000fca00078e00ff */
[----:B------:R-:W-:-:S05]  /*0690*/  @P0 SHF.R.U32.HI R4, RZ, c[0x0][0x334], R2 ;  /* 0x0000cd00ff040a19 */ /* 0x000fca0000011602 */
.L_x_1354:
[----:B------:R-:W-:-:S05]  /*06a0*/  IMAD R4, R4, c[0x0][0x32c], RZ ;  /* 0x0000cb0004047a24 */ /* 0x000fca00078e02ff */
[----:B------:R-:W-:-:S05]  /*06b0*/  IMNMX R3, R3, R4, !PT ;  /* 0x0000000403037217 */ /* 0x000fca0007800200 */
.L_x_1352:
        /* <DEDUP_REMOVED lines=39> */
.L_x_1355:
        /* <DEDUP_REMOVED lines=91> */
[----:B------:R-:W-:Y:S01]  /*0ee0*/  BAR.SYNC.DEFER_BLOCKING 0x0 ;  /* 0x0000000000007b1d */ /* 0x000fe20000010000 */
[----:B------:R-:W-:Y:S01]  /*0ef0*/  IMAD R2, R3, c[0x0][0x2c4], R2 ;  /* 0x0000b10003027a24 */ /* 0x000fe200078e0202 */
[----:B------:R-:W-:Y:S01]  /*0f00*/  IADD3 R3, R5, 0x20, RZ ;  /* 0x0000002005037810 */ /* 0x000fe20007ffe0ff */
[----:B------:R-:W-:Y:S01]  /*0f10*/  IMAD.WIDE.U32 R12, R4, c[0x0][0x1b0], R12 ;  /* 0x00006c00040c7a25 */ /* 0x000fe200078e000c */
[----:B------:R-:W-:-:S02]  /*0f20*/  ISETP.GE.AND P4, PT, R34, c[0x0][0x198], PT ;  /* 0x0000660022007a0c */ /* 0x000fc40003f86270 */
[----:B------:R-:W-:Y:S01]  /*0f30*/  SHF.R.S32.HI R11, RZ, 0x1f, R2 ;  /* 0x0000001fff0b7819 */ /* 0x000fe20000011402 */
[----:B------:R-:W-:Y:S01]  /*0f40*/  IMAD R7, R4, c[0x0][0x1b4], R7 ;  /* 0x00006d0004077a24 */ /* 0x000fe200078e0207 */
[----:B------:R-:W-:Y:S01]  /*0f50*/  ISETP.GE.AND P3, PT, R3, UR4, PT ;  /* 0x0000000403007c0c */ /* 0x000fe2000bf66270 */
[----:B------:R-:W-:Y:S01]  /*0f60*/  UMOV UR17, 0x6 ;  /* 0x0000000600117882 */ /* 0x000fe20000000000 */
[----:B------:R-:W-:Y:S01]  /*0f70*/  IADD3 R4, R5, 0x40, RZ ;  /* 0x0000004005047810 */ /* 0x000fe20007ffe0ff */
[----:B------:R-:W-:Y:S01]  /*0f80*/  IMAD R11, R11, c[0x0][0x1a8], RZ ;  /* 0x00006a000b0b7a24 */ /* 0x000fe200078e02ff */
[----:B------:R-:W-:Y:S01]  /*0f90*/  SHF.R.S32.HI R105, RZ, 0x5, R104 ;  /* 0x00000005ff697819 */ /* 0x000fe20000011468 */
        /* <DEDUP_REMOVED lines=14> */
[----:B------:R-:W-:Y:S01]  /*1080*/  IADD3 R5, R5, 0x60, RZ ;  /* 0x0000006005057810 */ /* 0x000fe20007ffe0ff */
[----:B------:R-:W-:Y:S01]  /*1090*/  SHFL.IDX PT, R12, R6, 0x1, 0x181f ;  /* 0x00381f00060c7f89 */ /* 0x000fe200000e0000 */
[----:B------:R-:W-:Y:S01]  /*10a0*/  SHF.R.U32.HI R208, RZ, 0x3, R7 ;  /* 0x00000003ffd07819 */ /* 0x000fe20000011607 */
        /* <DEDUP_REMOVED lines=10> */
[----:B------:R-:W-:Y:S01]  /*1150*/  SHFL.IDX PT, R8, R6, 0x2, 0x181f ;  /* 0x00581f0006087f89 */ /* 0x000fe200000e0000 */
[----:B------:R-:W-:Y:S01]  /*1160*/  UIMAD UR4, UR12, UR4, URZ ;  /* 0x000000040c0472a4 */ /* 0x000fe2000f8e023f */
[----:B------:R-:W-:Y:S01]  /*1170*/  IMAD.SHL.U32 R7, R7, 0x8, RZ ;  /* 0x0000000807077824 */ /* 0x000fe200078e00ff */
[----:B------:R-:W-:Y:S01]  /*1180*/  ISETP.GE.AND P6, PT, R2, c[0x0][0x198], PT ;  /* 0x0000660002007a0c */ /* 0x000fe20003fc6270 */
[----:B------:R-:W-:Y:S01]  /*1190*/  SHFL.IDX PT, R10, R6, 0x3, 0x181f ;  /* 0x00781f00060a7f89 */ /* 0x000fe200000e0000 */
[----:B------:R-:W-:-:S02]  /*11a0*/  UIMAD UR4, UR9, UR5, UR4 ;  /* 0x00000005090472a4 */ /* 0x000fc4000f8e0204 */
[----:B------:R-:W-:Y:S01]  /*11b0*/  LOP3.LUT R208, R208, 0xfffffe00, R7, 0xf8, !PT ;  /* 0xfffffe00d0d07812 */ /* 0x000fe200078ef807 */
[----:B------:R-:W-:Y:S01]  /*11c0*/  SHFL.IDX PT, R11, R3, 0x3, 0x181f ;  /* 0x00781f00030b7f89 */ /* 0x000fe200000e0000 */
[----:B------:R-:W-:Y:S02]  /*11d0*/  @!P1 SHF.R.S32.HI R7, RZ, 0x1f, R2 ;  /* 0x0000001fff079819 */ /* 0x000fe40000011402 */
[----:B------:R-:W-:Y:S01]  /*11e0*/  IADD3 R211, R211, UR4, RZ ;  /* 0x00000004d3d37c10 */ /* 0x000fe2000fffe0ff */
[----:B------:R-:W-:Y:S01]  /*11f0*/  IMAD.SHL.U32 R208, R208, 0x2, RZ ;  /* 0x00000002d0d07824 */ /* 0x000fe200078e00ff */
[----:B------:R-:W-:Y:S02]  /*1200*/  ULDC.64 UR4, c[0x0][0x210] ;  /* 0x0000840000047ab9 */ /* 0x000fe40000000a00 */
[----:B------:R-:W-:-:S04]  /*1210*/  UIMAD UR4, UR12, UR4, URZ ;  /* 0x000000040c0472a4 */ /* 0x000fc8000f8e023f */
[----:B------:R-:W-:Y:S01]  /*1220*/  UIMAD UR4, UR9, UR5, UR4 ;  /* 0x00000005090472a4 */ /* 0x000fe2000f8e0204 */
[----:B--2---:R-:W-:Y:S01]  /*1230*/  @P0 SHF.R.S32.HI R219, RZ, 0x1f, R218 ;  /* 0x0000001fffdb0819 */ /* 0x004fe200000114da */
[----:B------:R-:W-:Y:S01]  /*1240*/  @!P0 IMAD.MOV.U32 R218, RZ, RZ, R0 ;  /* 0x000000ffffda8224 */ /* 0x000fe200078e0000 */
[----:B------:R-:W-:Y:S01]  /*1250*/  @!P1 LEA.HI R0, R7, R2, RZ, 0x3 ;  /* 0x0000000207009211 */ /* 0x000fe200078f18ff */
[----:B------:R-:W-:Y:S01]  /*1260*/  @!P0 IMAD.MOV.U32 R219, RZ, RZ, R9 ;  /* 0x000000ffffdb8224 */ /* 0x000fe200078e0009 */
[----:B-1----:R-:W-:Y:S01]  /*1270*/  @!P1 LEA R16, P0, R34, R4, 0x1 ;  /* 0x0000000422109211 */ /* 0x002fe200078008ff */
[----:B------:R1:W2:Y:S01]  /*1280*/  SHFL.IDX PT, R9, R3, 0x2, 0x181f ;  /* 0x00581f0003097f89 */ /* 0x0002a200000e0000 */
[----:B------:R-:W-:Y:S01]  /*1290*/  @!P1 LOP3.LUT R0, R0, 0xfffffff8, RZ, 0xc0, !PT ;  /* 0xfffffff800009812 */ /* 0x000fe200078ec0ff */
[----:B------:R-:W-:Y:S01]  /*12a0*/  IMAD R213, R219, c[0x0][0x1f0], RZ ;  /* 0x00007c00dbd57a24 */ /* 0x000fe200078e02ff */
[----:B------:R-:W-:Y:S01]  /*12b0*/  @!P3 SHF.R.S32.HI R7, RZ, 0x1f, R2 ;  /* 0x0000001fff07b819 */ /* 0x000fe20000011402 */
[----:B------:R-:W-:Y:S01]  /*12c0*/  IMAD.WIDE.U32 R210, R218, c[0x0][0x1f0], R210 ;  /* 0x00007c00dad27a25 */ /* 0x000fe200078e00d2 */
[----:B---3--:R-:W-:-:S03]  /*12d0*/  @!P1 LEA.HI.X R17, R34, R5, R35, 0x1, P0 ;  /* 0x0000000522119211 */ /* 0x008fc600000f0c23 */
[----:B------:R-:W-:Y:S01]  /*12e0*/  @!P1 IMAD.WIDE R18, R0, 0x2, R4 ;  /* 0x0000000200129825 */ /* 0x000fe200078e0204 */
[----:B------:R-:W-:Y:S01]  /*12f0*/  @!P3 LEA.HI R4, R7, R2, RZ, 0x3 ;  /* 0x000000020704b211 */ /* 0x000fe200078f18ff */
[----:B------:R3:W-:Y:S01]  /*1300*/  @!P1 LDGSTS.E.BYPASS.LTC128B.128 [R208+0x100], [R16.64], !P4 ;  /* 0x0010000010d09fae */ /* 0x0007e2000e101d4e */
[----:B------:R-:W-:Y:S01]  /*1310*/  @!P2 SHF.R.S32.HI R5, RZ, 0x1f, R2 ;  /* 0x0000001fff05a819 */ /* 0x000fe20000011402 */
[----:B------:R-:W-:Y:S01]  /*1320*/  IMAD R213, R218, c[0x0][0x1f4], R213 ;  /* 0x00007d00dad57a24 */ /* 0x000fe200078e02d5 */
[----:B------:R-:W-:Y:S01]  /*1330*/  @!P3 LOP3.LUT R4, R4, 0xfffffff8, RZ, 0xc0, !PT ;  /* 0xfffffff80404b812 */ /* 0x000fe200078ec0ff */
[----:B------:R4:W-:Y:S01]  /*1340*/  @!P1 LDGSTS.E.BYPASS.LTC128B.128 [R208+0x4100], [R18.64], !P6 ;  /* 0x0410000012d09fae */ /* 0x0009e2000f101d4e */
[----:B------:R-:W-:Y:S01]  /*1350*/  @!P3 LEA R20, P1, R34, R12, 0x1 ;  /* 0x0000000c2214b211 */ /* 0x000fe200078208ff */
[----:B------:R-:W-:Y:S01]  /*1360*/  IMAD.IADD R213, R211, 0x1, R213 ;  /* 0x00000001d3d57824 */ /* 0x000fe200078e02d5 */
[----:B------:R-:W-:Y:S01]  /*1370*/  @!P2 LEA.HI R0, R5, R2, RZ, 0x3 ;  /* 0x000000020500a211 */ /* 0x000fe200078f18ff */
[----:B------:R-:W-:Y:S01]  /*1380*/  @!P3 IMAD.WIDE R22, R4, 0x2, R12 ;  /* 0x000000020416b825 */ /* 0x000fe200078e020c */
[----:B------:R-:W-:-:S02]  /*1390*/  @!P3 LEA.HI.X R21, R34, R13, R35, 0x1, P1 ;  /* 0x0000000d2215b211 */ /* 0x000fc400008f0c23 */
[----:B------:R-:W-:Y:S01]  /*13a0*/  @!P2 LOP3.LUT R5, R0, 0xfffffff8, RZ, 0xc0, !PT ;  /* 0xfffffff80005a812 */ /* 0x000fe200078ec0ff */
[----:B------:R-:W-:Y:S02]  /*13b0*/  IMAD.MOV.U32 R13, RZ, RZ, 0x60 ;  /* 0x00000060ff0d7424 */ /* 0x000fe400078e00ff */
[----:B------:R5:W-:Y:S01]  /*13c0*/  @!P3 LDGSTS.E.BYPASS.LTC128B.128 [R208+0x1100], [R20.64], !P4 ;  /* 0x0110000014d0bfae */ /* 0x000be2000e101d4e */
[----:B------:R-:W-:Y:S02]  /*13d0*/  IMAD.MOV.U32 R212, RZ, RZ, R210 ;  /* 0x000000ffffd47224 */ /* 0x000fe400078e00d2 */
[C---:B-1----:R-:W-:Y:S01]  /*13e0*/  IMAD R3, R13.reuse, c[0x0][0x1e4], RZ ;  /* 0x000079000d037a24 */ /* 0x042fe200078e02ff */
[----:B------:R5:W-:Y:S01]  /*13f0*/  @!P3 LDGSTS.E.BYPASS.LTC128B.128 [R208+0x5100], [R22.64], !P6 ;  /* 0x0510000016d0bfae */ /* 0x000be2000f101d4e */
[----:B------:R-:W-:-:S04]  /*1400*/  IMAD.WIDE.U32 R108, R13, c[0x0][0x1e0], RZ ;  /* 0x000078000d6c7a25 */ /* 0x000fc800078e00ff */
[----:B------:R-:W-:Y:S02]  /*1410*/  IMAD R13, R14, -0x60, R13 ;  /* 0xffffffa00e0d7824 */ /* 0x000fe400078e020d */
[----:B--2---:R-:W-:Y:S01]  /*1420*/  @!P2 IMAD.WIDE R4, R5, 0x2, R8 ;  /* 0x000000020504a825 */ /* 0x004fe200078e0208 */
[C---:B---3--:R-:W-:Y:S02]  /*1430*/  @!P2 LEA R16, P0, R34.reuse, R8, 0x1 ;  /* 0x000000082210a211 */ /* 0x048fe400078008ff */
[----:B------:R-:W-:Y:S01]  /*1440*/  IADD3 R28, R13, c[0x0][0x1d0], -R30 ;  /* 0x000074000d1c7a10 */ /* 0x000fe20007ffe81e */
[----:B------:R-:W-:Y:S01]  /*1450*/  IMAD.IADD R12, R109, 0x1, R3 ;  /* 0x000000016d0c7824 */ /* 0x000fe200078e0203 */
[C---:B------:R-:W-:Y:S01]  /*1460*/  @!P2 LEA.HI.X R17, R34.reuse, R9, R35, 0x1, P0 ;  /* 0x000000092211a211 */ /* 0x040fe200000f0c23 */
[----:B------:R-:W-:Y:S01]  /*1470*/  IMAD.WIDE.U32 R6, R107, R108, R212 ;  /* 0x0000006c6b067225 */ /* 0x000fe200078e00d4 */
[----:B------:R-:W-:Y:S02]  /*1480*/  @!P5 LEA R8, P0, R34, R10, 0x1 ;  /* 0x0000000a2208d211 */ /* 0x000fe400078008ff */
[----:B------:R-:W-:Y:S01]  /*1490*/  ISETP.GE.AND P1, PT, R28, 0x21, PT ;  /* 0x000000211c00780c */ /* 0x000fe20003f26270 */
[----:B------:R1:W-:Y:S01]  /*14a0*/  @!P2 LDGSTS.E.BYPASS.LTC128B.128 [R208+0x2100], [R16.64], !P4 ;  /* 0x0210000010d0afae */ /* 0x0003e2000e101d4e */
[----:B------:R-:W-:Y:S01]  /*14b0*/  @!P5 LEA.HI.X R9, R34, R11, R35, 0x1, P0 ;  /* 0x0000000b2209d211 */ /* 0x000fe200000f0c23 */
[----:B------:R-:W-:Y:S01]  /*14c0*/  IMAD.U32 R3, RZ, RZ, UR6 ;  /* 0x00000006ff037e24 */ /* 0x000fe2000f8e00ff */
[C---:B------:R-:W-:Y:S01]  /*14d0*/  ISETP.GE.AND P0, PT, R28.reuse, 0x41, PT ;  /* 0x000000411c00780c */ /* 0x040fe20003f06270 */
[----:B------:R2:W-:Y:S01]  /*14e0*/  @!P2 LDGSTS.E.BYPASS.LTC128B.128 [R208+0x6100], [R4.64], !P6 ;  /* 0x0610000004d0afae */ /* 0x0005e2000f101d4e */
[----:B------:R-:W-:Y:S01]  /*14f0*/  ISETP.GE.AND P2, PT, R28, 0x1, PT ;  /* 0x000000011c00780c */ /* 0x000fe20003f46270 */
[----:B------:R-:W-:-:S02]  /*1500*/  IMAD.U32 R0, RZ, RZ, UR7 ;  /* 0x00000007ff007e24 */ /* 0x000fc4000f8e00ff */
[----:B------:R3:W-:Y:S01]  /*1510*/  @!P5 LDGSTS.E.BYPASS.LTC128B.128 [R208+0x3100], [R8.64], !P4 ;  /* 0x0310000008d0dfae */ /* 0x0007e2000e101d4e */
[----:B------:R-:W-:-:S04]  /*1520*/  IMAD R221, R219, c[0x0][0x218], RZ ;  /* 0x00008600dbdd7a24 */ /* 0x000fc800078e02ff */
[----:B------:R-:W-:-:S05]  /*1530*/  IMAD R221, R218, c[0x0][0x21c], R221 ;  /* 0x00008700dadd7a24 */ /* 0x000fca00078e02dd */
[----:B----4-:R-:W-:Y:S01]  /*1540*/  @P2 LEA R18, P4, R6, c[0x0][0x1c8], 0x1 ;  /* 0x0000720006122a11 */ /* 0x010fe200078808ff */
[----:B-1----:R-:W-:Y:S02]  /*1550*/  IMAD.U32 R17, RZ, RZ, UR6 ;  /* 0x00000006ff117e24 */ /* 0x002fe4000f8e00ff */
[----:B--2---:R-:W-:Y:S01]  /*1560*/  IMAD R5, R12, R107, RZ ;  /* 0x0000006b0c057224 */ /* 0x004fe200078e02ff */
[----:B------:R-:W-:Y:S02]  /*1570*/  LOP3.LUT R4, R206, 0xfffffff0, RZ, 0xc0, !PT ;  /* 0xfffffff0ce047812 */ /* 0x000fe400078ec0ff */
[----:B------:R-:W-:Y:S01]  /*1580*/  @P1 LEA R17, P3, R17, R6, 0x5 ;  /* 0x0000000611111211 */ /* 0x000fe200078628ff */
[----:B------:R-:W-:Y:S02]  /*1590*/  IMAD R5, R31, R108, R5 ;  /* 0x0000006c1f057224 */ /* 0x000fe400078e0205 */
[----:B---3--:R-:W-:Y:S02]  /*15a0*/  IMAD.IADD R9, R15, 0x1, -R4 ;  /* 0x000000010f097824 */ /* 0x008fe400078e0a04 */
[----:B------:R-:W-:Y:S01]  /*15b0*/  IMAD.IADD R5, R7, 0x1, R5 ;  /* 0x0000000107057824 */ /* 0x000fe200078e0205 */
[----:B------:R-:W-:-:S02]  /*15c0*/  SHF.R.S32.HI R7, RZ, 0x4, R206 ;  /* 0x00000004ff077819 */ /* 0x000fc400000114ce */
[----:B------:R-:W-:Y:S02]  /*15d0*/  SHF.R.S32.HI R4, RZ, 0x1f, R9 ;  /* 0x0000001fff047819 */ /* 0x000fe40000011409 */
[----:B------:R-:W-:Y:S02]  /*15e0*/  @P1 LEA.HI.X R0, R3, R5, R0, 0x5, P3 ;  /* 0x0000000503001211 */ /* 0x000fe400018f2c00 */
[C---:B------:R-:W-:Y:S02]  /*15f0*/  @P1 LEA R16, P3, R17.reuse, c[0x0][0x1c8], 0x1 ;  /* 0x0000720011101a11 */ /* 0x040fe400078608ff */
[----:B------:R-:W-:Y:S02]  /*1600*/  LEA.HI R3, R4, R9, RZ, 0x3 ;  /* 0x0000000904037211 */ /* 0x000fe400078f18ff */
[----:B------:R-:W-:Y:S02]  /*1610*/  @P1 LEA.HI.X R17, R17, c[0x0][0x1cc], R0, 0x1, P3 ;  /* 0x0000730011111a11 */ /* 0x000fe400018f0c00 */
[----:B------:R-:W-:-:S02]  /*1620*/  LOP3.LUT R0, R3, 0xfffffff8, RZ, 0xc0, !PT ;  /* 0xfffffff803007812 */ /* 0x000fc400078ec0ff */
[C---:B------:R-:W-:Y:S02]  /*1630*/  @P2 LEA.HI.X R19, R6.reuse, c[0x0][0x1cc], R5, 0x1, P4 ;  /* 0x0000730006132a11 */ /* 0x040fe400020f0c05 */
[----:B------:R-:W-:Y:S01]  /*1640*/  @P0 IADD3 R6, P3, R6, UR10, RZ ;  /* 0x0000000a06060c10 */ /* 0x000fe2000ff7e0ff */
[----:B------:R-:W-:Y:S01]  /*1650*/  IMAD.IADD R0, R9, 0x1, -R0 ;  /* 0x0000000109007824 */ /* 0x000fe200078e0a00 */
[----:B------:R-:W-:Y:S02]  /*1660*/  @!P5 SHF.R.S32.HI R9, RZ, 0x1f, R2 ;  /* 0x0000001fff09d819 */ /* 0x000fe40000011402 */
[----:B------:R-:W-:Y:S02]  /*1670*/  @P0 IADD3.X R5, R5, UR8, RZ, P3, !PT ;  /* 0x0000000805050c10 */ /* 0x000fe40009ffe4ff */
[----:B------:R-:W-:Y:S02]  /*1680*/  @P0 LEA R8, P3, R6, c[0x0][0x1c8], 0x1 ;  /* 0x0000720006080a11 */ /* 0x000fe400078608ff */
[----:B------:R-:W-:-:S02]  /*1690*/  @!P5 LEA.HI R4, R9, R2, RZ, 0x3 ;  /* 0x000000020904d211 */ /* 0x000fc400078f18ff */
[----:B------:R-:W-:Y:S02]  /*16a0*/  ISETP.GE.AND P4, PT, R34, c[0x0][0x1d4], PT ;  /* 0x0000750022007a0c */ /* 0x000fe40003f86270 */
[----:B------:R-:W-:Y:S02]  /*16b0*/  @P0 LEA.HI.X R9, R6, c[0x0][0x1cc], R5, 0x1, P3 ;  /* 0x0000730006090a11 */ /* 0x000fe400018f0c05 */
[----:B------:R-:W-:Y:S02]  /*16c0*/  @!P5 LOP3.LUT R5, R4, 0xfffffff8, RZ, 0xc0, !PT ;  /* 0xfffffff80405d812 */ /* 0x000fe400078ec0ff */
        /* <DEDUP_REMOVED lines=34> */
[----:B---3--:R-:W-:Y:S01]  /*18f0*/  LOP3.LUT R9, R4, R3, RZ, 0x3c, !PT ;  /* 0x0000000304097212 */ /* 0x008fe200078e3cff */
        /* <DEDUP_REMOVED lines=19> */
[----:B---3--:R-:W-:-:S03]  /*1a30*/  IMAD R7, R32, c[0x0][0x208], RZ ;  /* 0x0000820020077a24 */ /* 0x008fc600078e02ff */
[----:B------:R3:W-:Y:S04]  /*1a40*/  LDSM.16.M88.4 R180, [R0+0x4000] ;  /* 0x0040000000b4783b */ /* 0x0007e80000000200 */
[----:B------:R-:W-:Y:S01]  /*1a50*/  BAR.SYNC.DEFER_BLOCKING 0x0 ;  /* 0x0000000000007b1d */ /* 0x000fe20000010000 */
[----:B----4-:R-:W-:-:S04]  /*1a60*/  IADD3 R6, R206, 0x8100, RZ ;  /* 0x00008100ce067810 */ /* 0x010fc80007ffe0ff */
[----:B------:R-:W-:-:S04]  /*1a70*/  @P0 IADD3 R205, R6, -0x20, RZ ;  /* 0xffffffe006cd0810 */ /* 0x000fc80007ffe0ff */
[C---:B------:R-:W-:Y:S02]  /*1a80*/  IADD3 R199, R205.reuse, 0x800, RZ ;  /* 0x00000800cdc77810 */ /* 0x040fe40007ffe0ff */
[C---:B------:R-:W-:Y:S02]  /*1a90*/  IADD3 R198, R205.reuse, 0x1000, RZ ;  /* 0x00001000cdc67810 */ /* 0x040fe40007ffe0ff */
[C---:B------:R-:W-:Y:S02]  /*1aa0*/  IADD3 R197, R205.reuse, 0x1800, RZ ;  /* 0x00001800cdc57810 */ /* 0x040fe40007ffe0ff */
[C---:B------:R-:W-:Y:S01]  /*1ab0*/  IADD3 R196, R205.reuse, 0x2000, RZ ;  /* 0x00002000cdc47810 */ /* 0x040fe20007ffe0ff */
[C---:B---3--:R-:W-:Y:S01]  /*1ac0*/  IMAD R0, R30.reuse, c[0x0][0x20c], R7 ;  /* 0x000083001e007a24 */ /* 0x048fe200078e0207 */
        /* <DEDUP_REMOVED lines=24> */
[----:B------:R-:W3:Y:S04]  /*1c50*/  LDSM.16.M88.4 R24, [R205] ;  /* 0x00000000cd18783b */ /* 0x000ee80000000200 */
[----:B-----5:R-:W4:Y:S04]  /*1c60*/  LDSM.16.M88.4 R20, [R205+0x800] ;  /* 0x00080000cd14783b */ /* 0x020f280000000200 */
        /* <DEDUP_REMOVED lines=9> */
[C---:B---3--:R-:W-:Y:S08]  /*1d00*/  HMMA.16816.F32 R16, R140.reuse, R24, R16 ;  /* 0x000000188c10723c */ /* 0x048ff00000001810 */
[C---:B------:R-:W-:Y:S01]  /*1d10*/  HMMA.16816.F32 R8, R140.reuse, R26, R8 ;  /* 0x0000001a8c08723c */ /* 0x040fe20000001808 */
[----:B------:R-:W1:Y:S07]  /*1d20*/  LDSM.16.M88.4 R24, [R205+0x1000] ;  /* 0x00100000cd18783b */ /* 0x000e6e0000000200 */
[C---:B----4-:R-:W-:Y:S08]  /*1d30*/  HMMA.16816.F32 R80, R140.reuse, R20, R80 ;  /* 0x000000148c50723c */ /* 0x050ff00000001850 */
        /* <DEDUP_REMOVED lines=190> */
.L_x_1357:
[----:B------:R-:W-:Y:S01]  /*2920*/  LOP3.LUT R0, R104, 0xffffffe0, RZ, 0xc0, !PT ;  /* 0xffffffe068007812 */ /* 0x000fe200078ec0ff */
[----:B------:R-:W-:Y:S01]  /*2930*/  ULDC UR6, c[0x0][0x324] ;  /* 0x0000c90000067ab9 */ /* 0x000fe20000000800 */
[----:B------:R-:W-:Y:S01]  /*2940*/  LEA.HI R4, R106, R15, RZ, 0x2 ;  /* 0x0000000f6a047211 */ /* 0x000fe200078f10ff */
[----:B------:R-:W-:Y:S01]  /*2950*/  ULOP3.LUT UR6, URZ, UR6, URZ, 0x33, !UPT ;  /* 0x000000063f067292 */ /* 0x000fe2000f8e333f */
[----:B------:R-:W-:Y:S01]  /*2960*/  SHF.R.S32.HI R12, RZ, 0x1f, R105 ;  /* 0x0000001fff0c7819 */ /* 0x000fe20000011469 */
[----:B------:R-:W-:Y:S01]  /*2970*/  IMAD.IADD R0, R15, 0x1, -R0 ;  /* 0x000000010f007824 */ /* 0x000fe200078e0a00 */
[----:B------:R-:W-:Y:S01]  /*2980*/  LOP3.LUT R4, R4, 0xfffffffc, RZ, 0xc0, !PT ;  /* 0xfffffffc04047812 */ /* 0x000fe200078ec0ff */
[----:B------:R-:W0:Y:S01]  /*2990*/  LDGDEPBAR ;  /* 0x00000000000079af */ /* 0x000e220000000000 */
[----:B------:R-:W-:-:S02]  /*29a0*/  LEA.HI R12, R12, R105, RZ, 0x3 ;  /* 0x000000690c0c7211 */ /* 0x000fc400078f18ff */
[----:B-1----:R-:W-:Y:S01]  /*29b0*/  SHF.R.S32.HI R7, RZ, 0x1f, R0 ;  /* 0x0000001fff077819 */ /* 0x002fe20000011400 */
[----:B------:R-:W-:Y:S01]  /*29c0*/  IMAD.IADD R15, R15, 0x1, -R4 ;  /* 0x000000010f0f7824 */ /* 0x000fe200078e0a04 */
[----:B------:R-:W-:Y:S02]  /*29d0*/  LOP3.LUT R12, R12, 0xffffff8, RZ, 0xc0, !PT ;  /* 0x0ffffff80c0c7812 */ /* 0x000fe400078ec0ff */
[----:B------:R-:W-:Y:S02]  /*29e0*/  LEA.HI R4, R7, R0, RZ, 0x2 ;  /* 0x0000000007047211 */ /* 0x000fe400078f10ff */
[----:B------:R-:W-:Y:S01]  /*29f0*/  LEA.HI R6, R15, R15, RZ, 0x1 ;  /* 0x0000000f0f067211 */ /* 0x000fe200078f08ff */
[----:B------:R-:W-:Y:S01]  /*2a00*/  IMAD.IADD R12, R105, 0x1, -R12 ;  /* 0x00000001690c7824 */ /* 0x000fe200078e0a0c */
[----:B------:R-:W-:Y:S02]  /*2a10*/  PLOP3.LUT P1, PT, PT, PT, UP3, 0x80, 0x0 ;  /* 0x000000000000781c */ /* 0x000fe40003f2f038 */
[----:B------:R-:W-:-:S02]  /*2a20*/  LEA.HI.SX32 R7, R4, UR16, 0x1e ;  /* 0x0000001004077c11 */ /* 0x000fc4000f8ff2ff */
[----:B------:R-:W-:Y:S02]  /*2a30*/  LOP3.LUT R6, R6, 0x1ffffffe, RZ, 0xc0, !PT ;  /* 0x1ffffffe06067812 */ /* 0x000fe400078ec0ff */
[----:B------:R-:W-:Y:S01]  /*2a40*/  PLOP3.LUT P0, PT, PT, PT, UP3, 0x80, 0x0 ;  /* 0x000000000000781c */ /* 0x000fe20003f0f038 */
[----:B------:R-:W-:Y:S02]  /*2a50*/  IMAD R7, R12, 0x10, R7 ;  /* 0x000000100c077824 */ /* 0x000fe400078e0207 */
[----:B------:R-:W-:Y:S01]  /*2a60*/  IMAD.IADD R6, R15, 0x1, -R6 ;  /* 0x000000010f067824 */ /* 0x000fe200078e0a06 */
[----:B------:R-:W-:-:S03]  /*2a70*/  LOP3.LUT R15, R4, 0x7ffffffc, RZ, 0xc0, !PT ;  /* 0x7ffffffc040f7812 */ /* 0x000fc600078ec0ff */
[----:B------:R-:W-:Y:S02]  /*2a80*/  IMAD R209, R6, 0x8, R7 ;  /* 0x0000000806d17824 */ /* 0x000fe400078e0207 */
[----:B------:R-:W-:Y:S01]  /*2a90*/  IMAD.IADD R214, R0, 0x1, -R15 ;  /* 0x0000000100d67824 */ /* 0x000fe200078e0a0f */
[----:B------:R-:W-:Y:S01]  /*2aa0*/  IADD3.X R15, R13, c[0x0][0x1d0], RZ, PT, !PT ;  /* 0x000074000d0f7a10 */ /* 0x000fe20003ffe4ff */
[----:B------:R-:W-:-:S04]  /*2ab0*/  @P1 IMAD.HI.U32 R6, R209, c[0x0][0x2c8], RZ ;  /* 0x0000b200d1061a27 */ /* 0x000fc800078e00ff */
[----:B------:R-:W-:Y:S01]  /*2ac0*/  IMAD.MOV.U32 R24, RZ, RZ, R209 ;  /* 0x000000ffff187224 */ /* 0x000fe200078e00d1 */
[----:B------:R-:W-:Y:S01]  /*2ad0*/  @P0 SHF.R.U32.HI R24, RZ, c[0x0][0x2cc], R6 ;  /* 0x0000b300ff180a19 */ /* 0x000fe20000011606 */
[----:B------:R-:W-:Y:S01]  /*2ae0*/  IMAD.SHL.U32 R214, R214, 0x2, RZ ;  /* 0x00000002d6d67824 */ /* 0x000fe200078e00ff */
[----:B------:R-:W-:-:S03]  /*2af0*/  PLOP3.LUT P0, PT, PT, PT, UP2, 0x40, 0x0 ;  /* 0x000000000000781c */ /* 0x000fc60003f0e828 */
[----:B------:R-:W1:Y:S01]  /*2b00*/  SHFL.IDX PT, R7, R24, RZ, 0x1c1f ;  /* 0x001c1fff18077589 */ /* 0x000e6200000e0000 */
[--C-:B------:R-:W-:Y:S01]  /*2b10*/  IADD3 R20, R15, -c[0x0][0x168], -R214.reuse ;  /* 0x80005a000f147a10 */ /* 0x100fe20007ffe8d6 */
[----:B------:R-:W-:Y:S01]  /*2b20*/  IMAD.IADD R4, R13, 0x1, -R214 ;  /* 0x000000010d047824 */ /* 0x000fe200078e0ad6 */
[----:B------:R-:W-:Y:S02]  /*2b30*/  IADD3 R6, -R214, c[0x0][0x1d0], R13 ;  /* 0x00007400d6067a10 */ /* 0x000fe40007ffe10d */
[C---:B------:R-:W-:Y:S02]  /*2b40*/  IADD3 R22, R20.reuse, c[0x0][0x328], RZ ;  /* 0x0000ca0014167a10 */ /* 0x040fe40007ffe0ff */
[----:B------:R-:W-:-:S03]  /*2b50*/  IADD3 R20, R20, UR6, RZ ;  /* 0x0000000614147c10 */ /* 0x000fc6000fffe0ff */
[--C-:B-1----:R-:W-:Y:S02]  /*2b60*/  IMAD.IADD R29, R22, 0x1, R7.reuse ;  /* 0x00000001161d7824 */ /* 0x102fe400078e0207 */
[----:B------:R-:W-:-:S03]  /*2b70*/  IMAD.IADD R28, R20, 0x1, R7 ;  /* 0x00000001141c7824 */ /* 0x000fc600078e0207 */
[----:B------:R-:W-:Y:S01]  /*2b80*/  IMNMX R29, R29, R6, PT ;  /* 0x000000061d1d7217 */ /* 0x000fe20003800200 */
[----:B------:R-:W-:Y:S05]  /*2b90*/  @P0 BRA `(.L_x_1358) ;  /* 0x0000015000000947 */ /* 0x000fea0003800000 */
[----:B------:R-:W-:Y:S01]  /*2ba0*/  IADD3 R7, R7, c[0x0][0x1d0], RZ ;  /* 0x0000740007077a10 */ /* 0x000fe20007ffe0ff */
        /* <DEDUP_REMOVED lines=11> */
.L_x_1360:
[----:B------:R-:W-:-:S04]  /*2c60*/  MOV R0, c[0x0][0x32c] ;  /* 0x0000cb0000007a02 */ /* 0x000fc80000000f00 */
[----:B------:R-:W-:-:S13]  /*2c70*/  ISETP.NE.AND P0, PT, R0, 0x1, PT ;  /* 0x000000010000780c */ /* 0x000fda0003f05270 */
[----:B------:R-:W-:-:S05]  /*2c80*/  @P0 IMAD.HI.U32 R0, R7, c[0x0][0x330], RZ ;  /* 0x0000cc0007000a27 */ /* 0x000fca00078e00ff */
[----:B------:R-:W-:Y:S02]  /*2c90*/  @P0 SHF.R.U32.HI R7, RZ, c[0x0][0x334], R0 ;  /* 0x0000cd00ff070a19 */ /* 0x000fe40000011600 */
.L_x_1361:
[----:B------:R-:W-:Y:S05]  /*2ca0*/  BSYNC B0 ;  /* 0x0000000000007941 */ /* 0x000fea0003800000 */
.L_x_1359:
[----:B------:R-:W-:-:S05]  /*2cb0*/  IMAD R7, R7, c[0x0][0x32c], R4 ;  /* 0x0000cb0007077a24 */ /* 0x000fca00078e0204 */
[----:B------:R-:W-:Y:S02]  /*2cc0*/  IADD3 R0, R7, c[0x0][0x32c], RZ ;  /* 0x0000cb0007007a10 */ /* 0x000fe40007ffe0ff */
[----:B------:R-:W-:Y:S02]  /*2cd0*/  IMNMX R28, R28, R7, !PT ;  /* 0x000000071c1c7217 */ /* 0x000fe40007800200 */
[----:B------:R-:W-:Y:S02]  /*2ce0*/  IMNMX R29, R29, R0, PT ;  /* 0x000000001d1d7217 */ /* 0x000fe40003800200 */
.L_x_1358:
[C---:B------:R-:W-:Y:S02]  /*2cf0*/  ISETP.GE.AND P0, PT, R13.reuse, 0x2, PT ;  /* 0x000000020d00780c */ /* 0x040fe40003f06270 */
        /* <DEDUP_REMOVED lines=10> */
[C---:B------:R-:W-:Y:S02]  /*2da0*/  ISETP.GT.AND P1, PT, R28.reuse, 0x8, !P1 ;  /* 0x000000081c00780c */ /* 0x040fe40004f24270 */
        /* <DEDUP_REMOVED lines=28> */
[C---:B------:R-:W-:Y:S02]  /*2f70*/  ISETP.GT.AND P0, PT, R28.reuse, 0x21, !P1 ;  /* 0x000000211c00780c */ /* 0x040fe40004f04270 */
        /* <DEDUP_REMOVED lines=47> */
[C---:B------:R-:W-:Y:S02]  /*3270*/  ISETP.GE.AND P1, PT, R13.reuse, 0x4a, PT ;  /* 0x0000004a0d00780c */ /* 0x040fe40003f26270 */
[----:B------:R-:W-:Y:S02]  /*3280*/  FSEL R161, R52, -INF , !P0 ;  /* 0xff80000034a17808 */ /* 0x000fe40004000000 */
[----:B------:R-:W-:Y:S02]  /*3290*/  ISETP.GT.AND P0, PT, R28, 0x49, !P1 ;  /* 0x000000491c00780c */ /* 0x000fe40004f04270 */
[----:B------:R-:W-:Y:S02]  /*32a0*/  ISETP.GE.AND P6, PT, R13, 0x51, PT ;  /* 0x000000510d00780c */ /* 0x000fe40003fc6270 */
        /* <DEDUP_REMOVED lines=13> */
[----:B------:R-:W-:-:S04]  /*3380*/  ISETP.GT.AND P0, PT, R28, 0x58, !P2 ;  /* 0x000000581c00780c */ /* 0x000fc80005704270 */
[----:B------:R-:W-:-:S04]  /*3390*/  ISETP.LT.OR P0, PT, R29, 0x59, P0 ;  /* 0x000000591d00780c */ /* 0x000fc80000701670 */
[----:B------:R-:W-:Y:S02]  /*33a0*/  FSEL R131, R44, -INF , !P0 ;  /* 0xff8000002c837808 */ /* 0x000fe40004000000 */
[----:B------:R-:W-:Y:S02]  /*33b0*/  ISETP.GT.AND P0, PT, R28, RZ, !P1 ;  /* 0x000000ff1c00720c */ /* 0x000fe40004f04270 */
[----:B------:R-:W-:Y:S02]  /*33c0*/  P2R R44, PR, RZ, 0x2 ;  /* 0x00000002ff2c7803 */ /* 0x000fe40000000000 */
[----:B------:R-:W-:Y:S02]  /*33d0*/  ISETP.LT.OR P0, PT, R29, 0x1, P0 ;  /* 0x000000011d00780c */ /* 0x000fe40000701670 */
[----:B------:R-:W-:Y:S02]  /*33e0*/  ISETP.GE.AND P1, PT, R13, 0x5a, PT ;  /* 0x0000005a0d00780c */ /* 0x000fe40003f26270 */
[----:B------:R-:W-:-:S02]  /*33f0*/  FSEL R12, R16, -INF , !P0 ;  /* 0xff800000100c7808 */ /* 0x000fc40004000000 */
[----:B------:R-:W-:-:S04]  /*3400*/  ISETP.GT.AND P0, PT, R28, 0x59, !P1 ;  /* 0x000000591c00780c */ /* 0x000fc80004f04270 */
[----:B------:R-:W-:Y:S02]  /*3410*/  ISETP.LT.OR P0, PT, R29, 0x5a, P0 ;  /* 0x0000005a1d00780c */ /* 0x000fe40000701670 */
[----:B------:R-:W1:Y:S02]  /*3420*/  SHFL.IDX PT, R29, R24, 0x1, 0x1c1f ;  /* 0x003c1f00181d7f89 */ /* 0x000e6400000e0000 */
[----:B------:R-:W-:Y:S02]  /*3430*/  FSEL R129, R45, -INF , !P0 ;  /* 0xff8000002d817808 */ /* 0x000fe40004000000 */
[----:B------:R-:W-:Y:S01]  /*3440*/  PLOP3.LUT P0, PT, PT, PT, UP2, 0x40, 0x0 ;  /* 0x000000000000781c */ /* 0x000fe20003f0e828 */
[--C-:B-1----:R-:W-:Y:S02]  /*3450*/  IMAD.IADD R13, R22, 0x1, R29.reuse ;  /* 0x00000001160d7824 */ /* 0x102fe400078e021d */
[----:B------:R-:W-:-:S03]  /*3460*/  IMAD.IADD R22, R20, 0x1, R29 ;  /* 0x0000000114167824 */ /* 0x000fc600078e021d */
[----:B------:R-:W-:-:S07]  /*3470*/  IMNMX R13, R13, R6, PT ;  /* 0x000000060d0d7217 */ /* 0x000fce0003800200 */
        /* <DEDUP_REMOVED lines=13> */
.L_x_1364:
[----:B------:R-:W-:-:S04]  /*3550*/  MOV R6, c[0x0][0x32c] ;  /* 0x0000cb0000067a02 */ /* 0x000fc80000000f00 */
[----:B------:R-:W-:-:S13]  /*3560*/  ISETP.NE.AND P0, PT, R6, 0x1, PT ;  /* 0x000000010600780c */ /* 0x000fda0003f05270 */
[----:B------:R-:W-:-:S05]  /*3570*/  @P0 IMAD.HI.U32 R6, R29, c[0x0][0x330], RZ ;  /* 0x0000cc001d060a27 */ /* 0x000fca00078e00ff */
[----:B------:R-:W-:Y:S02]  /*3580*/  @P0 SHF.R.U32.HI R29, RZ, c[0x0][0x334], R6 ;  /* 0x0000cd00ff1d0a19 */ /* 0x000fe40000011606 */
.L_x_1365:
[----:B------:R-:W-:Y:S05]  /*3590*/  BSYNC B0 ;  /* 0x0000000000007941 */ /* 0x000fea0003800000 */
.L_x_1363:
[----:B------:R-:W-:-:S05]  /*35a0*/  IMAD R29, R29, c[0x0][0x32c], R4 ;  /* 0x0000cb001d1d7a24 */ /* 0x000fca00078e0204 */
[----:B------:R-:W-:Y:S02]  /*35b0*/  IADD3 R4, R29, c[0x0][0x32c], RZ ;  /* 0x0000cb001d047a10 */ /* 0x000fe40007ffe0ff */
[----:B------:R-:W-:Y:S02]  /*35c0*/  IMNMX R22, R22, R29, !PT ;  /* 0x0000001d16167217 */ /* 0x000fe40007800200 */
[----:B------:R-:W-:Y:S02]  /*35d0*/  IMNMX R13, R13, R4, PT ;  /* 0x000000040d0d7217 */ /* 0x000fe40003800200 */
.L_x_1362:
[----:B------:R-:W-:Y:S01]  /*35e0*/  ISETP.NE.AND P0, PT, R27, RZ, PT ;  /* 0x000000ff1b00720c */ /* 0x000fe20003f05270 */
[----:B------:R-:W-:Y:S01]  /*35f0*/  IMAD.SHL.U32 R204, R2, 0x2, RZ ;  /* 0x0000000202cc7824 */ /* 0x000fe200078e00ff */
[C---:B------:R-:W-:Y:S01]  /*3600*/  ISETP.GT.AND P6, PT, R22.reuse, 0x50, !P6 ;  /* 0x000000501600780c */ /* 0x040fe200077c4270 */
[----:B------:R-:W-:Y:S01]  /*3610*/  ULDC.64 UR4, c[0x0][0x2c8] ;  /* 0x0000b20000047ab9 */ /* 0x000fe20000000a00 */
[C---:B------:R-:W-:Y:S01]  /*3620*/  ISETP.GT.AND P0, PT, R22.reuse, 0x8, !P0 ;  /* 0x000000081600780c */ /* 0x040fe20004704270 */
[----:B------:R-:W-:Y:S01]  /*3630*/  IMAD R202, R5, 0x2, R204 ;  /* 0x0000000205ca7824 */ /* 0x000fe200078e02cc */
[----:B------:R-:W-:Y:S01]  /*3640*/  ISETP.GT.AND P5, PT, R22, 0x51, !P5 ;  /* 0x000000511600780c */ /* 0x000fe20006fa4270 */
[----:B------:R-:W-:Y:S01]  /*3650*/  LDSM.16.MT88.4 R96, [R204+0x3100] ;  /* 0x00310000cc60783b */ /* 0x000fe20000004200 */
[----:B------:R-:W-:Y:S01]  /*3660*/  ISETP.LT.OR P0, PT, R13, 0x9, P0 ;  /* 0x000000090d00780c */ /* 0x000fe20000701670 */
[----:B------:R-:W-:Y:S01]  /*3670*/  IMAD R200, R3, 0x2, R202 ;  /* 0x0000000203c87824 */ /* 0x000fe200078e02ca */
[----:B------:R-:W-:Y:S01]  /*3680*/  ISETP.LT.OR P6, PT, R13, 0x51, P6 ;  /* 0x000000510d00780c */ /* 0x000fe200037c1670 */
[----:B------:R-:W-:Y:S01]  /*3690*/  IMAD R201, R3, 0x2, R204 ;  /* 0x0000000203c97824 */ /* 0x000fe200078e02cc */
[----:B------:R-:W-:Y:S01]  /*36a0*/  FSEL R6, R10, -INF , !P0 ;  /* 0xff8000000a067808 */ /* 0x000fe20004000000 */
        /* <DEDUP_REMOVED lines=12> */
[----:B------:R-:W-:Y:S01]  /*3770*/  @UP3 USHF.R.U32.HI UR16, URZ, UR5, UR7 ;  /* 0x000000053f103299 */ /* 0x000fe20008011607 */
[----:B------:R-:W-:-:S02]  /*3780*/  FSEL R4, R11, -INF , !P0 ;  /* 0xff8000000b047808 */ /* 0x000fc40004000000 */
[----:B------:R-:W-:Y:S01]  /*3790*/  ISETP.NE.AND P0, PT, R85, RZ, PT ;  /* 0x000000ff5500720c */ /* 0x000fe20003f05270 */
[----:B------:R-:W-:Y:S01]  /*37a0*/  UIADD3 UR13, UR13, UR16, URZ ;  /* 0x000000100d0d7290 */ /* 0x000fe2000fffe03f */
[C---:B------:R-:W-:Y:S02]  /*37b0*/  ISETP.GT.AND P1, PT, R22.reuse, 0x59, !P1 ;  /* 0x000000591600780c */ /* 0x040fe40004f24270 */
[----:B------:R-:W-:Y:S01]  /*37c0*/  ISETP.GT.AND P0, PT, R22, 0x10, !P0 ;  /* 0x000000101600780c */ /* 0x000fe20004704270 */
[----:B------:R-:W-:Y:S01]  /*37d0*/  UIADD3 UR4, UR13, UR4, URZ ;  /* 0x000000040d047290 */ /* 0x000fe2000fffe03f */
[----:B------:R-:W-:Y:S02]  /*37e0*/  FSEL R134, R51, -INF , !P5 ;  /* 0xff80000033867808 */ /* 0x000fe40006800000 */
[C---:B------:R-:W-:Y:S02]  /*37f0*/  ISETP.LT.OR P0, PT, R13.reuse, 0x11, P0 ;  /* 0x000000110d00780c */ /* 0x040fe40000701670 */
[----:B------:R-:W-:-:S02]  /*3800*/  ISETP.LT.OR P2, PT, R13, 0x59, P2 ;  /* 0x000000590d00780c */ /* 0x000fc40001741670 */
[----:B------:R-:W-:Y:S02]  /*3810*/  FSEL R20, R82, -INF , !P0 ;  /* 0xff80000052147808 */ /* 0x000fe40004000000 */
[----:B------:R-:W-:Y:S02]  /*3820*/  ISETP.NE.AND P0, PT, R84, RZ, PT ;  /* 0x000000ff5400720c */ /* 0x000fe40003f05270 */
[C---:B------:R-:W-:Y:S02]  /*3830*/  ISETP.LT.OR P1, PT, R13.reuse, 0x5a, P1 ;  /* 0x0000005a0d00780c */ /* 0x040fe40000f21670 */
[----:B------:R-:W-:Y:S02]  /*3840*/  ISETP.GT.AND P0, PT, R22, 0x11, !P0 ;  /* 0x000000111600780c */ /* 0x000fe40004704270 */
[----:B------:R-:W-:Y:S02]  /*3850*/  FSEL R130, R46, -INF , !P2 ;  /* 0xff8000002e827808 */ /* 0x000fe40005000000 */
[----:B------:R-:W-:-:S02]  /*3860*/  ISETP.LT.OR P0, PT, R13, 0x12, P0 ;  /* 0x000000120d00780c */ /* 0x000fc40000701670 */
[----:B------:R-:W-:Y:S02]  /*3870*/  FSEL R128, R47, -INF , !P1 ;  /* 0xff8000002f807808 */ /* 0x000fe40004800000 */
[----:B------:R-:W-:Y:S02]  /*3880*/  FSEL R16, R83, -INF , !P0 ;  /* 0xff80000053107808 */ /* 0x000fe40004000000 */
[----:B------:R-:W-:Y:S02]  /*3890*/  ISETP.NE.AND P0, PT, R80, RZ, PT ;  /* 0x000000ff5000720c */ /* 0x000fe40003f05270 */
[----:B------:R-:W-:Y:S02]  /*38a0*/  LDSM.16.MT88.4 R80, [R201+0x100] ;  /* 0x00010000c950783b */ /* 0x000fe40000004200 */
        /* <DEDUP_REMOVED lines=15> */
[----:B------:R-:W-:Y:S01]  /*39a0*/  ISETP.NE.AND P0, PT, R42, RZ, PT ;  /* 0x000000ff2a00720c */ /* 0x000fe20003f05270 */
[----:B------:R-:W-:Y:S03]  /*39b0*/  LDSM.16.MT88.4 R72, [R202+0x100] ;  /* 0x00010000ca48783b */ /* 0x000fe60000004200 */
        /* <DEDUP_REMOVED lines=32> */
[----:B------:R-:W-:Y:S01]  /*3bc0*/  LDSM.16.MT88.4 R56, [R201+0x3100] ;  /* 0x00310000c938783b */ /* 0x000fe20000004200 */
        /* <DEDUP_REMOVED lines=8> */
[----:B------:R-:W-:Y:S02]  /*3c50*/  ISETP.GT.AND P0, PT, R22, RZ, !P0 ;  /* 0x000000ff1600720c */ /* 0x000fe40004704270 */
[----:B------:R-:W-:-:S02]  /*3c60*/  FMNMX.FTZ R0, R15, R0, !PT ;  /* 0x000000000f007209 */ /* 0x000fc40007810000 */
[----:B------:R-:W-:Y:S02]  /*3c70*/  ISETP.LT.OR P0, PT, R13, 0x1, P0 ;  /* 0x000000010d00780c */ /* 0x000fe40000701670 */
[----:B------:R-:W-:Y:S02]  /*3c80*/  FMNMX.FTZ R0, R7, R0, !PT ;  /* 0x0000000007007209 */ /* 0x000fe40007810000 */
[----:B------:R-:W-:Y:S02]  /*3c90*/  FSEL R18, R18, -INF , !P0 ;  /* 0xff80000012127808 */ /* 0x000fe40004000000 */
        /* <DEDUP_REMOVED lines=18> */
[----:B------:R-:W-:Y:S02]  /*3dc0*/  ISETP.NE.AND P0, PT, R31, RZ, PT ;  /* 0x000000ff1f00720c */ /* 0x000fe40003f05270 */
[----:B------:R-:W-:Y:S02]  /*3dd0*/  FMNMX.FTZ R19, R144, R19, !PT ;  /* 0x0000001390137209 */ /* 0x000fe40007810000 */
[----:B------:R-:W-:-:S02]  /*3de0*/  FMNMX.FTZ R0, R163, R0, !PT ;  /* 0x00000000a3007209 */ /* 0x000fc40007810000 */
[----:B------:R-:W-:Y:S02]  /*3df0*/  FMNMX.FTZ R19, R132, R19, !PT ;  /* 0x0000001384137209 */ /* 0x000fe40007810000 */
[----:B------:R-:W-:Y:S02]  /*3e00*/  ISETP.GT.AND P0, PT, R22, 0x48, !P0 ;  /* 0x000000481600780c */ /* 0x000fe40004704270 */
[----:B------:R-:W-:Y:S02]  /*3e10*/  FMNMX.FTZ R19, R186, R19, !PT ;  /* 0x00000013ba137209 */ /* 0x000fe40007810000 */
[----:B------:R-:W-:Y:S02]  /*3e20*/  FMNMX.FTZ R0, R159, R0, !PT ;  /* 0x000000009f007209 */ /* 0x000fe40007810000 */
[----:B------:R-:W-:Y:S02]  /*3e30*/  FMNMX.FTZ R19, R158, R19, !PT ;  /* 0x000000139e137209 */ /* 0x000fe40007810000 */
[----:B------:R-:W-:-:S02]  /*3e40*/  ISETP.LT.OR P0, PT, R13, 0x49, P0 ;  /* 0x000000490d00780c */ /* 0x000fc40000701670 */
[----:B------:R-:W-:Y:S02]  /*3e50*/  FMNMX.FTZ R0, R161, R0, !PT ;  /* 0x00000000a1007209 */ /* 0x000fe40007810000 */
[----:B------:R-:W-:Y:S02]  /*3e60*/  FMNMX.FTZ R19, R184, R19, !PT ;  /* 0x00000013b8137209 */ /* 0x000fe40007810000 */
[----:B------:R-:W-:Y:S02]  /*3e70*/  FSEL R160, R54, -INF , !P0 ;  /* 0xff80000036a07808 */ /* 0x000fe40004000000 */
[----:B------:R-:W-:Y:S02]  /*3e80*/  ISETP.NE.AND P0, PT, R30, RZ, PT ;  /* 0x000000ff1e00720c */ /* 0x000fe40003f05270 */
[----:B------:R-:W-:Y:S01]  /*3e90*/  FMNMX.FTZ R0, R147, R0, !PT ;  /* 0x0000000093007209 */ /* 0x000fe20007810000 */
[----:B------:R-:W-:Y:S01]  /*3ea0*/  LDSM.16.MT88.4 R28, [R204+0x900] ;  /* 0x00090000cc1c783b */ /* 0x000fe20000004200 */
[----:B------:R-:W-:-:S02]  /*3eb0*/  FMNMX.FTZ R19, R162, R19, !PT ;  /* 0x00000013a2137209 */ /* 0x000fc40007810000 */
[----:B------:R-:W-:Y:S02]  /*3ec0*/  FMNMX.FTZ R0, R135, R0, !PT ;  /* 0x0000000087007209 */ /* 0x000fe40007810000 */
[----:B------:R-:W-:Y:S02]  /*3ed0*/  ISETP.GT.AND P0, PT, R22, 0x49, !P0 ;  /* 0x000000491600780c */ /* 0x000fe40004704270 */
[----:B------:R-:W-:Y:S02]  /*3ee0*/  FMNMX.FTZ R19, R172, R19, !PT ;  /* 0x00000013ac137209 */ /* 0x000fe40007810000 */
[----:B------:R-:W-:Y:S02]  /*3ef0*/  FMNMX.FTZ R0, R133, R0, !PT ;  /* 0x0000000085007209 */ /* 0x000fe40007810000 */
[----:B------:R-:W-:Y:S02]  /*3f00*/  ISETP.LT.OR P0, PT, R13, 0x4a, P0 ;  /* 0x0000004a0d00780c */ /* 0x000fe40000701670 */
[----:B------:R-:W-:-:S02]  /*3f10*/  FMNMX.FTZ R19, R174, R19, !PT ;  /* 0x00000013ae137209 */ /* 0x000fc40007810000 */
[----:B------:R-:W-:Y:S02]  /*3f20*/  FMNMX.FTZ R0, R131, R0, !PT ;  /* 0x0000000083007209 */ /* 0x000fe40007810000 */
[----:B------:R-:W-:Y:S02]  /*3f30*/  FSEL R156, R55, -INF , !P0 ;  /* 0xff800000379c7808 */ /* 0x000fe40004000000 */
[----:B------:R-:W-:Y:S02]  /*3f40*/  FMNMX.FTZ R19, R160, R19, !PT ;  /* 0x00000013a0137209 */ /* 0x000fe40007810000 */
[----:B------:R-:W-:Y:S02]  /*3f50*/  FMNMX.FTZ R0, R129, R0, !PT ;  /* 0x0000000081007209 */ /* 0x000fe40007810000 */
[----:B------:R-:W-:-:S03]  /*3f60*/  FMNMX.FTZ R19, R156, R19, !PT ;  /* 0x000000139c137209 */ /* 0x000fc60007810000 */
[----:B------:R-:W1:Y:S01]  /*3f70*/  SHFL.BFLY PT, R11, R0, 0x2, 0x1f ;  /* 0x0c401f00000b7f89 */ /* 0x000e6200000e0000 */
[----:B------:R-:W-:-:S04]  /*3f80*/  FMNMX.FTZ R19, R136, R19, !PT ;  /* 0x0000001388137209 */ /* 0x000fc80007810000 */
[----:B------:R-:W-:-:S04]  /*3f90*/  FMNMX.FTZ R19, R134, R19, !PT ;  /* 0x0000001386137209 */ /* 0x000fc80007810000 */
[----:B------:R-:W-:-:S04]  /*3fa0*/  FMNMX.FTZ R13, R130, R19, !PT ;  /* 0x00000013820d7209 */ /* 0x000fc80007810000 */
        /* <DEDUP_REMOVED lines=10> */
[--C-:B------:R-:W-:Y:S02]  /*4050*/  FFMA.FTZ R50, R12, c[0x0][0x2d0], -R138.reuse ;  /* 0x0000b4000c327a23 */ /* 0x100fe4000001088a */
[--C-:B------:R-:W-:Y:S01]  /*4060*/  FFMA.FTZ R47, R25, c[0x0][0x2d0], -R138.reuse ;  /* 0x0000b400192f7a23 */ /* 0x100fe2000001088a */
[----:B--2---:R-:W-:Y:S01]  /*4070*/  FMNMX.FTZ R12, R22, R11, !PT ;  /* 0x0000000b160c7209 */ /* 0x004fe20007810000 */
[--C-:B------:R-:W-:Y:S02]  /*4080*/  FFMA.FTZ R48, R23, c[0x0][0x2d0], -R138.reuse ;  /* 0x0000b40017307a23 */ /* 0x100fe4000001088a */
[--C-:B------:R-:W-:Y:S01]  /*4090*/  FFMA.FTZ R43, R21, c[0x0][0x2d0], -R138.reuse ;  /* 0x0000b400152b7a23 */ /* 0x100fe2000001088a */
[C---:B------:R-:W-:Y:S01]  /*40a0*/  FSETP.NEU.FTZ.AND P0, PT, R12.reuse, -INF , PT ;  /* 0xff8000000c00780b */ /* 0x040fe20003f1d000 */
[----:B------:R-:W-:Y:S01]  /*40b0*/  FMUL.FTZ R121, R12, c[0x0][0x2d0] ;  /* 0x0000b4000c797a20 */ /* 0x000fe20000410000 */
[----:B------:R-:W-:Y:S01]  /*40c0*/  MUFU.EX2 R50, R50 ;  /* 0x0000003200327308 */ /* 0x000fe20000000800 */
[----:B------:R-:W-:-:S02]  /*40d0*/  FFMA.FTZ R42, R7, c[0x0][0x2d0], -R138 ;  /* 0x0000b400072a7a23 */ /* 0x000fc4000001088a */
[--C-:B------:R-:W-:Y:S01]  /*40e0*/  FFMA.FTZ R41, R15, c[0x0][0x2d0], -R138.reuse ;  /* 0x0000b4000f297a23 */ /* 0x100fe2000001088a */
[----:B------:R-:W-:Y:S01]  /*40f0*/  FSEL R121, R121, RZ, P0 ;  /* 0x000000ff79797208 */ /* 0x000fe20000000000 */
[--C-:B------:R-:W-:Y:S01]  /*4100*/  FFMA.FTZ R46, R17, c[0x0][0x2d0], -R138.reuse ;  /* 0x0000b400112e7a23 */ /* 0x100fe2000001088a */
[----:B------:R-:W-:Y:S01]  /*4110*/  PLOP3.LUT P0, PT, PT, PT, UP2, 0x40, 0x0 ;  /* 0x000000000000781c */ /* 0x000fe20003f0e828 */
[----:B------:R-:W-:Y:S01]  /*4120*/  FFMA.FTZ R13, R9, c[0x0][0x2d0], -R138 ;  /* 0x0000b400090d7a23 */ /* 0x000fe2000001088a */
[----:B------:R-:W1:Y:S01]  /*4130*/  MUFU.EX2 R47, R47 ;  /* 0x0000002f002f7308 */ /* 0x000e620000000800 */
[--C-:B------:R-:W-:Y:S02]  /*4140*/  FFMA.FTZ R49, R18, c[0x0][0x2d0], -R121.reuse ;  /* 0x0000b40012317a23 */ /* 0x100fe40000010879 */
[--C-:B------:R-:W-:Y:S02]  /*4150*/  FFMA.FTZ R116, R24, c[0x0][0x2d0], -R121.reuse ;  /* 0x0000b40018747a23 */ /* 0x100fe40000010879 */
[--C-:B------:R-:W-:Y:S01]  /*4160*/  FFMA.FTZ R45, R6, c[0x0][0x2d0], -R121.reuse ;  /* 0x0000b400062d7a23 */ /* 0x100fe20000010879 */
[----:B------:R-:W-:Y:S01]  /*4170*/  LDSM.16.MT88.4 R24, [R202+0x900] ;  /* 0x00090000ca18783b */ /* 0x000fe20000004200 */
[--C-:B------:R-:W-:Y:S01]  /*4180*/  FFMA.FTZ R44, R4, c[0x0][0x2d0], -R121.reuse ;  /* 0x0000b400042c7a23 */ /* 0x100fe20000010879 */
[----:B------:R-:W-:Y:S01]  /*4190*/  MUFU.EX2 R48, R48 ;  /* 0x0000003000307308 */ /* 0x000fe20000000800 */
[--C-:B------:R-:W-:Y:S01]  /*41a0*/  FFMA.FTZ R15, R16, c[0x0][0x2d0], -R121.reuse ;  /* 0x0000b400100f7a23 */ /* 0x100fe20000010879 */
[----:B------:R-:W2:Y:S01]  /*41b0*/  LDSM.16.MT88.4 R4, [R200+0x3100] ;  /* 0x00310000c804783b */ /* 0x000ea20000004200 */
[----:B------:R-:W-:-:S02]  /*41c0*/  FFMA.FTZ R3, R10, c[0x0][0x2d0], -R121 ;  /* 0x0000b4000a037a23 */ /* 0x000fc40000010879 */
[--C-:B------:R-:W-:Y:S01]  /*41d0*/  FFMA.FTZ R2, R8, c[0x0][0x2d0], -R121.reuse ;  /* 0x0000b40008027a23 */ /* 0x100fe20000010879 */
[----:B------:R-:W3:Y:S01]  /*41e0*/  LDSM.16.MT88.4 R16, [R200+0x900] ;  /* 0x00090000c810783b */ /* 0x000ee20000004200 */
[--C-:B------:R-:W-:Y:S01]  /*41f0*/  FFMA.FTZ R40, R20, c[0x0][0x2d0], -R121.reuse ;  /* 0x0000b40014287a23 */ /* 0x100fe20000010879 */
[----:B------:R-:W4:Y:S01]  /*4200*/  MUFU.EX2 R43, R43 ;  /* 0x0000002b002b7308 */ /* 0x000f220000000800 */
[----:B-1----:R-:W-:Y:S01]  /*4210*/  F2FP.PACK_AB R64, R47, R50 ;  /* 0x000000322f40723e */ /* 0x002fe200000000ff */
[----:B------:R-:W1:Y:S01]  /*4220*/  LDSM.16.MT88.4 R8, [R204+0x3900] ;  /* 0x00390000cc08783b */ /* 0x000e620000004200 */
[--C-:B------:R-:W-:Y:S02]  /*4230*/  FFMA.FTZ R118, R37, c[0x0][0x2d0], -R138.reuse ;  /* 0x0000b40025767a23 */ /* 0x100fe4000001088a */
[--C-:B------:R-:W-:Y:S01]  /*4240*/  FFMA.FTZ R51, R35, c[0x0][0x2d0], -R138.reuse ;  /* 0x0000b40023337a23 */ /* 0x100fe2000001088a */
[----:B------:R-:W5:Y:S01]  /*4250*/  LDSM.16.MT88.4 R20, [R201+0x900] ;  /* 0x00090000c914783b */ /* 0x000f620000004200 */
[--C-:B------:R-:W-:Y:S01]  /*4260*/  FFMA.FTZ R120, R33, c[0x0][0x2d0], -R138.reuse ;  /* 0x0000b40021787a23 */ /* 0x100fe2000001088a */
[----:B------:R-:W-:Y:S01]  /*4270*/  MUFU.EX2 R49, R49 ;  /* 0x0000003100317308 */ /* 0x000fe20000000800 */
[----:B------:R-:W-:Y:S01]  /*4280*/  FFMA.FTZ R117, R117, c[0x0][0x2d0], -R138 ;  /* 0x0000b40075757a23 */ /* 0x000fe2000001088a */
[----:B------:R-:W1:Y:S01]  /*4290*/  LDSM.16.MT88.4 R36, [R202+0x3900] ;  /* 0x00390000ca24783b */ /* 0x000e620000004200 */
[----:B------:R-:W-:-:S02]  /*42a0*/  FFMA.FTZ R119, R146, c[0x0][0x2d0], -R121 ;  /* 0x0000b40092777a23 */ /* 0x000fc40000010879 */
[--C-:B------:R-:W-:Y:S01]  /*42b0*/  FFMA.FTZ R122, R122, c[0x0][0x2d0], -R121.reuse ;  /* 0x0000b4007a7a7a23 */ /* 0x100fe20000010879 */
[----:B------:R-:W1:Y:S01]  /*42c0*/  LDSM.16.MT88.4 R32, [R201+0x3900] ;  /* 0x00390000c920783b */ /* 0x000e620000004200 */
[--C-:B------:R-:W-:Y:S01]  /*42d0*/  FFMA.FTZ R123, R144, c[0x0][0x2d0], -R121.reuse ;  /* 0x0000b400907b7a23 */ /* 0x100fe20000010879 */
[----:B------:R-:W2:Y:S01]  /*42e0*/  MUFU.EX2 R116, R116 ;  /* 0x0000007400747308 */ /* 0x000ea20000000800 */
[----:B----4-:R-:W-:Y:S01]  /*42f0*/  F2FP.PACK_AB R66, R43, R48 ;  /* 0x000000302b42723e */ /* 0x010fe200000000ff */
[----:B------:R-:W-:Y:S02]  /*4300*/  FFMA.FTZ R132, R132, c[0x0][0x2d0], -R121 ;  /* 0x0000b40084847a23 */ /* 0x000fe40000010879 */
[--C-:B------:R-:W-:Y:S02]  /*4310*/  FFMA.FTZ R144, R157, c[0x0][0x2d0], -R138.reuse ;  /* 0x0000b4009d907a23 */ /* 0x100fe4000001088a */
[--C-:B------:R-:W-:Y:S02]  /*4320*/  FFMA.FTZ R146, R145, c[0x0][0x2d0], -R138.reuse ;  /* 0x0000b40091927a23 */ /* 0x100fe4000001088a */
[----:B------:R-:W-:Y:S01]  /*4330*/  MUFU.EX2 R45, R45 ;  /* 0x0000002d002d7308 */ /* 0x000fe20000000800 */
[----:B------:R-:W-:-:S02]  /*4340*/  FFMA.FTZ R137, R137, c[0x0][0x2d0], -R138 ;  /* 0x0000b40089897a23 */ /* 0x000fc4000001088a */
[--C-:B------:R-:W-:Y:S02]  /*4350*/  FFMA.FTZ R139, R139, c[0x0][0x2d0], -R138.reuse ;  /* 0x0000b4008b8b7a23 */ /* 0x100fe4000001088a */
[--C-:B------:R-:W-:Y:S02]  /*4360*/  FFMA.FTZ R145, R186, c[0x0][0x2d0], -R121.reuse ;  /* 0x0000b400ba917a23 */ /* 0x100fe40000010879 */
[--C-:B------:R-:W-:Y:S01]  /*4370*/  FFMA.FTZ R158, R158, c[0x0][0x2d0], -R121.reuse ;  /* 0x0000b4009e9e7a23 */ /* 0x100fe20000010879 */
[----:B------:R-:W4:Y:S01]  /*4380*/  MUFU.EX2 R44, R44 ;  /* 0x0000002c002c7308 */ /* 0x000f220000000800 */
[----:B--2---:R-:W-:Y:S01]  /*4390*/  F2FP.PACK_AB R65, R116, R49 ;  /* 0x000000317441723e */ /* 0x004fe200000000ff */
[--C-:B------:R-:W-:Y:S02]  /*43a0*/  FFMA.FTZ R157, R184, c[0x0][0x2d0], -R121.reuse ;  /* 0x0000b400b89d7a23 */ /* 0x100fe40000010879 */
[----:B------:R-:W-:Y:S02]  /*43b0*/  FFMA.FTZ R162, R162, c[0x0][0x2d0], -R121 ;  /* 0x0000b400a2a27a23 */ /* 0x000fe40000010879 */
[----:B------:R-:W-:-:S02]  /*43c0*/  FFMA.FTZ R184, R159, c[0x0][0x2d0], -R138 ;  /* 0x0000b4009fb87a23 */ /* 0x000fc4000001088a */
[----:B------:R-:W-:Y:S01]  /*43d0*/  MUFU.EX2 R46, R46 ;  /* 0x0000002e002e7308 */ /* 0x000fe20000000800 */
[--C-:B------:R-:W-:Y:S02]  /*43e0*/  FFMA.FTZ R186, R161, c[0x0][0x2d0], -R138.reuse ;  /* 0x0000b400a1ba7a23 */ /* 0x100fe4000001088a */
[--C-:B------:R-:W-:Y:S02]  /*43f0*/  FFMA.FTZ R159, R172, c[0x0][0x2d0], -R121.reuse ;  /* 0x0000b400ac9f7a23 */ /* 0x100fe40000010879 */
[--C-:B------:R-:W-:Y:S02]  /*4400*/  FFMA.FTZ R163, R163, c[0x0][0x2d0], -R138.reuse ;  /* 0x0000b400a3a37a23 */ /* 0x100fe4000001088a */
[----:B------:R-:W-:Y:S01]  /*4410*/  FFMA.FTZ R147, R147, c[0x0][0x2d0], -R138 ;  /* 0x0000b40093937a23 */ /* 0x000fe2000001088a */
[----:B----4-:R-:W-:Y:S01]  /*4420*/  F2FP.PACK_AB R67, R44, R45 ;  /* 0x0000002d2c43723e */ /* 0x010fe200000000ff */
[----:B------:R-:W2:Y:S01]  /*4430*/  MUFU.EX2 R41, R41 ;  /* 0x0000002900297308 */ /* 0x000ea20000000800 */
[----:B------:R-:W-:-:S02]  /*4440*/  FFMA.FTZ R172, R174, c[0x0][0x2d0], -R121 ;  /* 0x0000b400aeac7a23 */ /* 0x000fc40000010879 */
[--C-:B------:R-:W-:Y:S02]  /*4450*/  FFMA.FTZ R160, R160, c[0x0][0x2d0], -R121.reuse ;  /* 0x0000b400a0a07a23 */ /* 0x100fe40000010879 */
[--C-:B------:R-:W-:Y:S01]  /*4460*/  FFMA.FTZ R161, R156, c[0x0][0x2d0], -R121.reuse ;  /* 0x0000b4009ca17a23 */ /* 0x100fe20000010879 */
[C---:B------:R-:W-:Y:S01]  /*4470*/  HMMA.16816.F32 R84, R64.reuse, R88, RZ ;  /* 0x000000584054723c */ /* 0x040fe200000018ff */
[--C-:B------:R-:W-:Y:S01]  /*4480*/  FFMA.FTZ R216, R129, c[0x0][0x2d0], -R138.reuse ;  /* 0x0000b40081d87a23 */ /* 0x100fe2000001088a */
[----:B------:R-:W-:Y:S01]  /*4490*/  MUFU.EX2 R42, R42 ;  /* 0x0000002a002a7308 */ /* 0x000fe20000000800 */
[--C-:B------:R-:W-:Y:S02]  /*44a0*/  FFMA.FTZ R135, R135, c[0x0][0x2d0], -R138.reuse ;  /* 0x0000b40087877a23 */ /* 0x100fe4000001088a */
[--C-:B------:R-:W-:Y:S02]  /*44b0*/  FFMA.FTZ R156, R133, c[0x0][0x2d0], -R138.reuse ;  /* 0x0000b400859c7a23 */ /* 0x100fe4000001088a */
[----:B------:R-:W-:Y:S01]  /*44c0*/  FFMA.FTZ R131, R131, c[0x0][0x2d0], -R138 ;  /* 0x0000b40083837a23 */ /* 0x000fe2000001088a */
[----:B------:R-:W-:Y:S01]  /*44d0*/  HMMA.16816.F32 R88, R64, R90, RZ ;  /* 0x0000005a4058723c */ /* 0x000fe200000018ff */
[--C-:B------:R-:W-:Y:S01]  /*44e0*/  FFMA.FTZ R129, R136, c[0x0][0x2d0], -R121.reuse ;  /* 0x0000b40088817a23 */ /* 0x100fe20000010879 */
[----:B------:R-:W-:Y:S01]  /*44f0*/  MUFU.EX2 R13, R13 ;  /* 0x0000000d000d7308 */ /* 0x000fe20000000800 */
[----:B------:R-:W-:-:S02]  /*4500*/  FFMA.FTZ R134, R134, c[0x0][0x2d0], -R121 ;  /* 0x0000b40086867a23 */ /* 0x000fc40000010879 */
[----:B------:R-:W-:Y:S02]  /*4510*/  FFMA.FTZ R217, R128, c[0x0][0x2d0], -R121 ;  /* 0x0000b40080d97a23 */ /* 0x000fe40000010879 */
[----:B------:R-:W-:Y:S01]  /*4520*/  FADD.FTZ R47, R50, R47 ;  /* 0x0000002f322f7221 */ /* 0x000fe20000010000 */
[----:B------:R-:W-:Y:S01]  /*4530*/  HMMA.16816.F32 R92, R64, R96, RZ ;  /* 0x00000060405c723c */ /* 0x000fe200000018ff */
[----:B------:R-:W-:Y:S01]  /*4540*/  FADD.FTZ R116, R49, R116 ;  /* 0x0000007431747221 */ /* 0x000fe20000010000 */
[----:B------:R-:W-:Y:S01]  /*4550*/  MUFU.EX2 R40, R40 ;  /* 0x0000002800287308 */ /* 0x000fe20000000800 */
[----:B------:R-:W-:-:S04]  /*4560*/  FADD.FTZ R48, R48, R47 ;  /* 0x0000002f30307221 */ /* 0x000fc80000010000 */
[----:B------:R-:W-:Y:S01]  /*4570*/  FADD.FTZ R43, R43, R48 ;  /* 0x000000302b2b7221 */ /* 0x000fe20000010000 */
[C---:B------:R-:W-:Y:S02]  /*4580*/  HMMA.16816.F32 R96, R64.reuse, R98, RZ ;  /* 0x000000624060723c */ /* 0x040fe400000018ff */
[----:B------:R-:W4:Y:S06]  /*4590*/  MUFU.EX2 R15, R15 ;  /* 0x0000000f000f7308 */ /* 0x000f2c0000000800 */
        /* <DEDUP_REMOVED lines=24> */
[----:B----4-:R-:W-:Y:S01]  /*4720*/  F2FP.PACK_AB R5, R15, R40 ;  /* 0x000000280f05723e */ /* 0x010fe200000000ff */
[----:B------:R-:W2:Y:S01]  /*4730*/  MUFU.EX2 R144, R144 ;  /* 0x0000009000907308 */ /* 0x000ea20000000800 */
[----:B------:R-:W-:-:S04]  /*4740*/  FADD.FTZ R46, R46, R43 ;  /* 0x0000002b2e2e7221 */ /* 0x000fc80000010000 */
[----:B------:R-:W-:Y:S01]  /*4750*/  F2FP.PACK_AB R6, R13, R42 ;  /* 0x0000002a0d06723e */ /* 0x000fe200000000ff */
[----:B------:R-:W-:Y:S01]  /*4760*/  FADD.FTZ R41, R41, R46 ;  /* 0x0000002e29297221 */ /* 0x000fe20000010000 */
[----:B-1----:R-:W-:Y:S01]  /*4770*/  F2FP.PACK_AB R7, R2, R3 ;  /* 0x000000030207723e */ /* 0x002fe200000000ff */
[----:B------:R-:W-:Y:S02]  /*4780*/  MUFU.EX2 R146, R146 ;  /* 0x0000009200927308 */ /* 0x000fe40000000800 */
[----:B------:R-:W-:-:S04]  /*4790*/  FADD.FTZ R42, R42, R41 ;  /* 0x000000292a2a7221 */ /* 0x000fc80000010000 */
[C---:B---3--:R-:W-:Y:S01]  /*47a0*/  HMMA.16816.F32 R84, R4.reuse, R16, R84 ;  /* 0x000000100454723c */ /* 0x048fe20000001854 */
[----:B------:R-:W-:Y:S01]  /*47b0*/  FADD.FTZ R13, R13, R42 ;  /* 0x0000002a0d0d7221 */ /* 0x000fe20000010000 */
[----:B------:R-:W1:Y:S06]  /*47c0*/  MUFU.EX2 R139, R139 ;  /* 0x0000008b008b7308 */ /* 0x000e6c0000000800 */
[C---:B------:R-:W-:Y:S01]  /*47d0*/  HMMA.16816.F32 R88, R4.reuse, R18, R88 ;  /* 0x000000120458723c */ /* 0x040fe20000001858 */
[----:B------:R-:W3:Y:S01]  /*47e0*/  LDSM.16.MT88.4 R16, [R200+0x3900] ;  /* 0x00390000c810783b */ /* 0x000ee20000004200 */
[----:B------:R-:W-:Y:S06]  /*47f0*/  MUFU.EX2 R145, R145 ;  /* 0x0000009100917308 */ /* 0x000fec0000000800 */
[C---:B------:R-:W-:Y:S02]  /*4800*/  HMMA.16816.F32 R92, R4.reuse, R8, R92 ;  /* 0x00000008045c723c */ /* 0x040fe4000000185c */
        /* <DEDUP_REMOVED lines=73> */
[----:B----4-:R-:W-:Y:S01]  /*4ca0*/  F2FP.PACK_AB R5, R158, R145 ;  /* 0x000000919e05723e */ /* 0x010fe200000000ff */
        /* <DEDUP_REMOVED lines=12> */
[----:B------:R-:W4:Y:S07]  /*4d70*/  LDSM.16.MT88.4 R24, [R202+0x2100] ;  /* 0x00210000ca18783b */ /* 0x000f2e0000004200 */
        /* <DEDUP_REMOVED lines=20> */
[----:B------:R-:W-:Y:S02]  /*4ec0*/  F2FP.PACK_AB R7, R161, R160 ;  /* 0x000000a0a107723e */ /* 0x000fe400000000ff */
[----:B------:R-:W-:Y:S01]  /*4ed0*/  IADD3 R184, R14, -0x2, RZ ;  /* 0xfffffffe0eb87810 */ /* 0x000fe20007ffe0ff */
[----:B------:R-:W-:-:S04]  /*4ee0*/  FADD.FTZ R186, R186, R163 ;  /* 0x000000a3baba7221 */ /* 0x000fc80000010000 */
[----:B-1----:R-:W-:Y:S01]  /*4ef0*/  HMMA.16816.F32 R84, R4, R8, R84 ;  /* 0x000000080454723c */ /* 0x002fe20000001854 */
[----:B------:R-:W-:-:S07]  /*4f00*/  FADD.FTZ R186, R147, R186 ;  /* 0x000000ba93ba7221 */ /* 0x000fce0000010000 */
[C---:B------:R-:W-:Y:S01]  /*4f10*/  HMMA.16816.F32 R88, R4.reuse, R10, R88 ;  /* 0x0000000a0458723c */ /* 0x040fe20000001858 */
[----:B------:R-:W1:Y:S07]  /*4f20*/  LDSM.16.MT88.4 R8, [R200+0x5100] ;  /* 0x00510000c808783b */ /* 0x000e6e0000004200 */
[C---:B----4-:R-:W-:Y:S08]  /*4f30*/  HMMA.16816.F32 R68, R4.reuse, R24, R68 ;  /* 0x000000180444723c */ /* 0x050ff00000001844 */
        /* <DEDUP_REMOVED lines=82> */
.L_x_1367:
[----:B------:R-:W-:-:S13]  /*5460*/  ISETP.NE.AND P0, PT, R2, 0x1, PT ;  /* 0x000000010200780c */ /* 0x000fda0003f05270 */
[----:B------:R-:W-:-:S05]  /*5470*/  @P0 IMAD.HI.U32 R3, R7, c[0x0][0x330], RZ ;  /* 0x0000cc0007030a27 */ /* 0x000fca00078e00ff */
[----:B------:R-:W-:-:S05]  /*5480*/  @P0 SHF.R.U32.HI R7, RZ, c[0x0][0x334], R3 ;  /* 0x0000cd00ff070a19 */ /* 0x000fca0000011603 */
.L_x_1368:
[----:B------:R-:W-:-:S05]  /*5490*/  IMAD R2, R7, R2, c[0x0][0x32c] ;  /* 0x0000cb0007027624 */ /* 0x000fca00078e0202 */
[----:B------:R-:W-:-:S05]  /*54a0*/  IMNMX R5, R5, R2, PT ;  /* 0x0000000205057217 */ /* 0x000fca0003800200 */
.L_x_1366:
        /* <DEDUP_REMOVED lines=15> */
.L_x_1378:
[----:B------:R-:W-:Y:S04]  /*55a0*/  DEPBAR.LE SB0, 0x0 ;  /* 0x000080000000791a */ /* 0x000fe80000000000 */
[----:B------:R-:W-:Y:S01]  /*55b0*/  BAR.SYNC.DEFER_BLOCKING 0x0 ;  /* 0x0000000000007b1d */ /* 0x000fe20000010000 */
[----:B------:R-:W-:Y:S11]  /*55c0*/  ISETP.GT.AND P6, PT, R207, R222, PT ;  /* 0x000000decf00720c */ /* 0x000ff60003fc4270 */
[----:B------:R-:W-:Y:S02]  /*55d0*/  @!UPT UIADD3 URZ, URZ, URZ, URZ ;  /* 0x0000003f3f3ff290 */ /* 0x000fe4000fffe03f */
[----:B------:R-:W-:Y:S01]  /*55e0*/  @!P6 SHF.R.S32.HI R0, RZ, 0x1f, R222 ;  /* 0x0000001fff00e819 */ /* 0x000fe200000114de */
[----:B------:R-:W-:Y:S04]  /*55f0*/  @!P6 IMAD.WIDE.U32 R158, R222, c[0x0][0x208], RZ ;  /* 0x00008200de9eea25 */ /* 0x000fe800078e00ff */
[----:B------:R-:W-:Y:S02]  /*5600*/  @!P6 IMAD R0, R0, c[0x0][0x208], RZ ;  /* 0x000082000000ea24 */ /* 0x000fe400078e02ff */
[----:B------:R-:W-:Y:S02]  /*5610*/  @!P6 IMAD.MOV.U32 R156, RZ, RZ, R218 ;  /* 0x000000ffff9ce224 */ /* 0x000fe400078e00da */
[----:B------:R-:W-:Y:S01]  /*5620*/  @!P6 IMAD R0, R222, c[0x0][0x20c], R0 ;  /* 0x00008300de00ea24 */ /* 0x000fe200078e0200 */
[----:B------:R-:W1:Y:S01]  /*5630*/  LDSM.16.M88.4 R116, [R206+0x8100] ;  /* 0x00810000ce74783b */ /* 0x000e620000000200 */
[----:B------:R-:W-:Y:S02]  /*5640*/  @!P6 IMAD.MOV.U32 R157, RZ, RZ, R221 ;  /* 0x000000ffff9de224 */ /* 0x000fe400078e00dd */
[----:B------:R-:W-:Y:S02]  /*5650*/  @!P6 IMAD.IADD R0, R159, 0x1, R0 ;  /* 0x000000019f00e824 */ /* 0x000fe400078e0200 */
[----:B------:R-:W2:Y:S01]  /*5660*/  LDSM.16.M88.4 R120, [R206+0x8900] ;  /* 0x00890000ce78783b */ /* 0x000ea20000000200 */
[----:B------:R-:W-:Y:S04]  /*5670*/  @!P6 IMAD.WIDE.U32 R156, R158, 0x60, R156 ;  /* 0x000000609e9ce825 */ /* 0x000fe800078e009c */
[----:B------:R-:W3:Y:S01]  /*5680*/  LDSM.16.M88.4 R128, [R206+0x9100] ;  /* 0x00910000ce80783b */ /* 0x000ee20000000200 */
[----:B------:R-:W-:Y:S02]  /*5690*/  @!P6 IMAD R0, R0, 0x60, RZ ;  /* 0x000000600000e824 */ /* 0x000fe400078e02ff */
[----:B------:R-:W-:Y:S02]  /*56a0*/  @!P6 IMAD.SHL.U32 R162, R156, 0x2, RZ ;  /* 0x000000029ca2e824 */ /* 0x000fe400078e00ff */
[----:B------:R-:W4:Y:S01]  /*56b0*/  LDSM.16.M88.4 R132, [R206+0x9900] ;  /* 0x00990000ce84783b */ /* 0x000f220000000200 */
[----:B------:R-:W-:Y:S02]  /*56c0*/  @!P6 IMAD.IADD R0, R157, 0x1, R0 ;  /* 0x000000019d00e824 */ /* 0x000fe400078e0200 */
[C---:B------:R-:W-:Y:S02]  /*56d0*/  @!P6 IADD3 R158, P5, R162.reuse, 0x80, RZ ;  /* 0x00000080a29ee810 */ /* 0x040fe40007fbe0ff */
[----:B------:R-:W5:Y:S01]  /*56e0*/  LDSM.16.M88.4 R136, [R206+0xa100] ;  /* 0x00a10000ce88783b */ /* 0x000f620000000200 */
[----:B------:R-:W-:Y:S02]  /*56f0*/  @!P6 IADD3 R162, P0, R162, c[0x0][0x1f8], RZ ;  /* 0x00007e00a2a2ea10 */ /* 0x000fe40007f1e0ff */
[----:B------:R-:W-:Y:S02]  /*5700*/  @!P6 IADD3 R158, P2, R158, c[0x0][0x1f8], RZ ;  /* 0x00007e009e9eea10 */ /* 0x000fe40007f5e0ff */
[----:B------:R-:W-:Y:S01]  /*5710*/  LDSM.16.M88.4 R144, [R196] ;  /* 0x00000000c490783b */ /* 0x000fe20000000200 */
[----:B------:R-:W-:Y:S02]  /*5720*/  @!P6 SHF.L.U64.HI R0, R156, 0x1, R0 ;  /* 0x000000019c00e819 */ /* 0x000fe40000010200 */
[----:B------:R-:W-:Y:S02]  /*5730*/  @!P6 IADD3 R156, P1, R162, UR12, RZ ;  /* 0x0000000ca29cec10 */ /* 0x000fe4000ff3e0ff */
[----:B------:R-:W-:Y:S02]  /*5740*/  @!P6 IADD3.X R163, R0, c[0x0][0x1fc], RZ, P0, !PT ;  /* 0x00007f0000a3ea10 */ /* 0x000fe400007fe4ff */
[----:B------:R-:W-:Y:S02]  /*5750*/  @!P6 IADD3.X R159, RZ, c[0x0][0x1fc], R0, P2, P5 ;  /* 0x00007f00ff9fea10 */ /* 0x000fe400017ea400 */
[----:B------:R-:W-:Y:S02]  /*5760*/  @!P6 IADD3.X R157, R163, UR17, RZ, P1, !PT ;  /* 0x00000011a39dec10 */ /* 0x000fe40008ffe4ff */
[----:B------:R-:W-:Y:S01]  /*5770*/  @!P6 IADD3 R160, P0, R156, UR12, RZ ;  /* 0x0000000c9ca0ec10 */ /* 0x000fe2000ff1e0ff */
[C---:B-1----:R-:W-:Y:S03]  /*5780*/  HMMA.16816.F32 R4, R124.reuse, R116, RZ ;  /* 0x000000747c04723c */ /* 0x042fe600000018ff */
[----:B------:R-:W-:Y:S02]  /*5790*/  @!P6 IADD3.X R161, R157, UR17, RZ, P0, !PT ;  /* 0x000000119da1ec10 */ /* 0x000fe400087fe4ff */
[----:B------:R-:W-:Y:S03]  /*57a0*/  PLOP3.LUT P0, PT, PT, PT, UP3, 0x80, 0x0 ;  /* 0x000000000000781c */ /* 0x000fe60003f0f038 */
[C---:B------:R-:W-:Y:S01]  /*57b0*/  HMMA.16816.F32 R8, R124.reuse, R118, RZ ;  /* 0x000000767c08723c */ /* 0x040fe200000018ff */
[----:B------:R-:W1:Y:S07]  /*57c0*/  LDSM.16.M88.4 R116, [R206+0xa900] ;  /* 0x00a90000ce74783b */ /* 0x000e6e0000000200 */
[C---:B--2---:R-:W-:Y:S08]  /*57d0*/  HMMA.16816.F32 R12, R124.reuse, R120, RZ ;  /* 0x000000787c0c723c */ /* 0x044ff000000018ff */
        /* <DEDUP_REMOVED lines=11> */
[C---:B-1----:R-:W-:Y:S08]  /*5890*/  HMMA.16816.F32 R44, R124.reuse, R116, RZ ;  /* 0x000000747c2c723c */ /* 0x042ff000000018ff */
[----:B------:R-:W-:Y:S01]  /*58a0*/  HMMA.16816.F32 R48, R124, R118, RZ ;  /* 0x000000767c30723c */ /* 0x000fe200000018ff */
[----:B------:R-:W1:Y:S05]  /*58b0*/  LDSM.16.M88.4 R116, [R195] ;  /* 0x00000000c374783b */ /* 0x000e6a0000000200 */
[----:B------:R-:W-:Y:S01]  /*58c0*/  @!PT LDS RZ, [RZ] ;  /* 0x00000000fffff984 */ /* 0x000fe20000000800 */
[----:B------:R-:W-:Y:S01]  /*58d0*/  @!PT LDS RZ, [RZ] ;  /* 0x00000000fffff984 */ /* 0x000fe20000000800 */
[----:B------:R-:W-:Y:S01]  /*58e0*/  @!PT LDS RZ, [RZ] ;  /* 0x00000000fffff984 */ /* 0x000fe20000000800 */
[----:B------:R1:W-:Y:S02]  /*58f0*/  @!P6 LDGSTS.E.BYPASS.LTC128B.128 [R208+0x100], [R162.64], !P4 ;  /* 0x00100000a2d0efae */ /* 0x0003e4000e101d4e */
[C---:B--2---:R-:W-:Y:S03]  /*5900*/  HMMA.16816.F32 R4, R140.reuse, R120, R4 ;  /* 0x000000788c04723c */ /* 0x044fe60000001804 */
[----:B------:R2:W-:Y:S05]  /*5910*/  @!P6 LDGSTS.E.BYPASS.LTC128B.128 [R208+0x3100], [R158.64], !P3 ;  /* 0x031000009ed0efae */ /* 0x0005ea000d901d4e */
[C---:B------:R-:W-:Y:S01]  /*5920*/  HMMA.16816.F32 R8, R140.reuse, R122, R8 ;  /* 0x0000007a8c08723c */ /* 0x040fe20000001808 */
[----:B------:R2:W-:Y:S05]  /*5930*/  @!P6 LDGSTS.E.BYPASS.LTC128B.128 [R208+0x1100], [R156.64], !P4 ;  /* 0x011000009cd0efae */ /* 0x0005ea000e101d4e */
[----:B------:R2:W-:Y:S02]  /*5940*/  @!P6 LDGSTS.E.BYPASS.LTC128B.128 [R208+0x4100], [R156.64+0x80], !P3 ;  /* 0x041000809cd0efae */ /* 0x0005e4000d901d4e */
[C---:B---3--:R-:W-:Y:S03]  /*5950*/  HMMA.16816.F32 R12, R140.reuse, R128, R12 ;  /* 0x000000808c0c723c */ /* 0x048fe6000000180c */
[----:B------:R1:W-:Y:S05]  /*5960*/  @!P6 LDGSTS.E.BYPASS.LTC128B.128 [R208+0x2100], [R160.64], !P4 ;  /* 0x02100000a0d0efae */ /* 0x0003ea000e101d4e */
[C---:B------:R-:W-:Y:S01]  /*5970*/  HMMA.16816.F32 R16, R140.reuse, R130, R16 ;  /* 0x000000828c10723c */ /* 0x040fe20000001810 */
[----:B------:R1:W-:Y:S02]  /*5980*/  @!P6 LDGSTS.E.BYPASS.LTC128B.128 [R208+0x5100], [R160.64+0x80], !P3 ;  /* 0x05100080a0d0efae */ /* 0x0003e4000d901d4e */
[C---:B------:R-:W-:Y:S03]  /*5990*/  ISETP.GT.AND P6, PT, R222.reuse, R207, PT ;  /* 0x000000cfde00720c */ /* 0x040fe60003fc4270 */
[----:B------:R-:W3:Y:S02]  /*59a0*/  LDSM.16.M88.4 R120, [R203+0x8100] ;  /* 0x00810000cb78783b */ /* 0x000ee40000000200 */
[C---:B----4-:R-:W-:Y:S03]  /*59b0*/  HMMA.16816.F32 R20, R140.reuse, R132, R20 ;  /* 0x000000848c14723c */ /* 0x050fe60000001814 */
[----:B------:R-:W0:Y:S05]  /*59c0*/  LDGDEPBAR ;  /* 0x00000000000079af */ /* 0x000e2a0000000000 */
[C---:B------:R-:W-:Y:S01]  /*59d0*/  HMMA.16816.F32 R24, R140.reuse, R134, R24 ;  /* 0x000000868c18723c */ /* 0x040fe20000001818 */
[----:B------:R-:W4:Y:S05]  /*59e0*/  LDSM.16.M88.4 R128, [R203+0x8900] ;  /* 0x00890000cb80783b */ /* 0x000f2a0000000200 */
[----:B------:R-:W3:Y:S02]  /*59f0*/  LDSM.16.M88.4 R132, [R203+0x9100] ;  /* 0x00910000cb84783b */ /* 0x000ee40000000200 */
[C---:B-----5:R-:W-:Y:S03]  /*5a00*/  HMMA.16816.F32 R28, R140.reuse, R136, R28 ;  /* 0x000000888c1c723c */ /* 0x060fe6000000181c */
[----:B--2---:R-:W-:Y:S05]  /*5a10*/  LDSM.16.M88.4 R156, [R194+0x1000] ;  /* 0x00100000c29c783b */ /* 0x004fea0000000200 */
[C---:B------:R-:W-:Y:S01]  /*5a20*/  HMMA.16816.F32 R32, R140.reuse, R138, R32 ;  /* 0x0000008a8c20723c */ /* 0x040fe20000001820 */
[----:B------:R-:W2:Y:S05]  /*5a30*/  LDSM.16.M88.4 R136, [R203+0x9900] ;  /* 0x00990000cb88783b */ /* 0x000eaa0000000200 */
[----:B-1----:R-:W-:Y:S02]  /*5a40*/  LDSM.16.M88.4 R160, [R194+0x1800] ;  /* 0x00180000c2a0783b */ /* 0x002fe40000000200 */
[C---:B------:R-:W-:Y:S03]  /*5a50*/  HMMA.16816.F32 R36, R140.reuse, R144, R36 ;  /* 0x000000908c24723c */ /* 0x040fe60000001824 */
[----:B------:R-:W-:Y:S05]  /*5a60*/  LDSM.16.M88.4 R172, [R192] ;  /* 0x00000000c0ac783b */ /* 0x000fea0000000200 */
[C---:B------:R-:W-:Y:S01]  /*5a70*/  HMMA.16816.F32 R40, R140.reuse, R146, R40 ;  /* 0x000000928c28723c */ /* 0x040fe20000001828 */
[----:B------:R-:W-:Y:S07]  /*5a80*/  LDSM.16.M88.4 R144, [R194+0x800] ;  /* 0x00080000c290783b */ /* 0x000fee0000000200 */
[C---:B------:R-:W-:Y:S08]  /*5a90*/  HMMA.16816.F32 R44, R140.reuse, R116, R44 ;  /* 0x000000748c2c723c */ /* 0x040ff0000000182c */
[----:B------:R-:W-:Y:S01]  /*5aa0*/  HMMA.16816.F32 R48, R140, R118, R48 ;  /* 0x000000768c30723c */ /* 0x000fe20000001830 */
[----:B------:R-:W1:Y:S07]  /*5ab0*/  LDSM.16.M88.4 R116, [R203+0xa100] ;  /* 0x00a10000cb74783b */ /* 0x000e6e0000000200 */
[C---:B---3--:R-:W-:Y:S08]  /*5ac0*/  HMMA.16816.F32 R4, R148.reuse, R120, R4 ;  /* 0x000000789404723c */ /* 0x048ff00000001804 */
[C---:B------:R-:W-:Y:S01]  /*5ad0*/  HMMA.16816.F32 R8, R148.reuse, R122, R8 ;  /* 0x0000007a9408723c */ /* 0x040fe20000001808 */
[----:B------:R-:W3:Y:S07]  /*5ae0*/  LDSM.16.M88.4 R120, [R203+0xa900] ;  /* 0x00a90000cb78783b */ /* 0x000eee0000000200 */
[C---:B----4-:R-:W-:Y:S08]  /*5af0*/  HMMA.16816.F32 R12, R148.reuse, R128, R12 ;  /* 0x00000080940c723c */ /* 0x050ff0000000180c */
[C---:B------:R-:W-:Y:S01]  /*5b00*/  HMMA.16816.F32 R16, R148.reuse, R130, R16 ;  /* 0x000000829410723c */ /* 0x040fe20000001810 */
[----:B------:R-:W4:Y:S07]  /*5b10*/  LDSM.16.M88.4 R128, [R194] ;  /* 0x00000000c280783b */ /* 0x000f2e0000000200 */
[C---:B------:R-:W-:Y:S08]  /*5b20*/  HMMA.16816.F32 R20, R148.reuse, R132, R20 ;  /* 0x000000849414723c */ /* 0x040ff00000001814 */
[C---:B------:R-:W-:Y:S01]  /*5b30*/  HMMA.16816.F32 R24, R148.reuse, R134, R24 ;  /* 0x000000869418723c */ /* 0x040fe20000001818 */
[----:B------:R-:W5:Y:S07]  /*5b40*/  LDSM.16.M88.4 R132, [R194+0x2000] ;  /* 0x00200000c284783b */ /* 0x000f6e0000000200 */
[C---:B--2---:R-:W-:Y:S08]  /*5b50*/  HMMA.16816.F32 R28, R148.reuse, R136, R28 ;  /* 0x00000088941c723c */ /* 0x044ff0000000181c */
[C---:B------:R-:W-:Y:S01]  /*5b60*/  HMMA.16816.F32 R32, R148.reuse, R138, R32 ;  /* 0x0000008a9420723c */ /* 0x040fe20000001820 */
[----:B------:R-:W2:Y:S07]  /*5b70*/  LDSM.16.M88.4 R136, [R194+0x2800] ;  /* 0x00280000c288783b */ /* 0x000eae0000000200 */
[C---:B-1----:R-:W-:Y:S08]  /*5b80*/  HMMA.16816.F32 R36, R148.reuse, R116, R36 ;  /* 0x000000749424723c */ /* 0x042ff00000001824 */
[C---:B------:R-:W-:Y:S01]  /*5b90*/  HMMA.16816.F32 R40, R148.reuse, R118, R40 ;  /* 0x000000769428723c */ /* 0x040fe20000001828 */
[----:B------:R-:W1:Y:S07]  /*5ba0*/  LDSM.16.M88.4 R116, [R206+0xb100] ;  /* 0x00b10000ce74783b */ /* 0x000e6e0000000200 */
[C---:B---3--:R-:W-:Y:S08]  /*5bb0*/  HMMA.16816.F32 R44, R148.reuse, R120, R44 ;  /* 0x00000078942c723c */ /* 0x048ff0000000182c */
[----:B------:R-:W-:Y:S01]  /*5bc0*/  HMMA.16816.F32 R48, R148, R122, R48 ;  /* 0x0000007a9430723c */ /* 0x000fe20000001830 */
[----:B------:R-:W3:Y:S07]  /*5bd0*/  LDSM.16.M88.4 R120, [R206+0xb900] ;  /* 0x00b90000ce78783b */ /* 0x000eee0000000200 */
        /* <DEDUP_REMOVED lines=12> */
[C---:B-----5:R-:W-:Y:S08]  /*5ca0*/  HMMA.16816.F32 R36, R152.reuse, R132, R36 ;  /* 0x000000849824723c */ /* 0x060ff00000001824 */
[C---:B------:R-:W-:Y:S01]  /*5cb0*/  HMMA.16816.F32 R40, R152.reuse, R134, R40 ;  /* 0x000000869828723c */ /* 0x040fe20000001828 */
[----:B------:R-:W5:Y:S07]  /*5cc0*/  LDSM.16.M88.4 R132, [R206+0xd100] ;  /* 0x00d10000ce84783b */ /* 0x000f6e0000000200 */
[C---:B--2---:R-:W-:Y:S08]  /*5cd0*/  HMMA.16816.F32 R44, R152.reuse, R136, R44 ;  /* 0x00000088982c723c */ /* 0x044ff0000000182c */
[----:B------:R-:W-:Y:S01]  /*5ce0*/  HMMA.16816.F32 R48, R152, R138, R48 ;  /* 0x0000008a9830723c */ /* 0x000fe20000001830 */
[----:B------:R-:W2:Y:S07]  /*5cf0*/  LDSM.16.M88.4 R136, [R191] ;  /* 0x00000000bf88783b */ /* 0x000eae0000000200 */
[C---:B-1----:R-:W-:Y:S08]  /*5d00*/  HMMA.16816.F32 R4, R164.reuse, R116, R4 ;  /* 0x00000074a404723c */ /* 0x042ff00000001804 */
[C---:B------:R-:W-:Y:S01]  /*5d10*/  HMMA.16816.F32 R8, R164.reuse, R118, R8 ;  /* 0x00000076a408723c */ /* 0x040fe20000001808 */
[----:B------:R-:W1:Y:S07]  /*5d20*/  LDSM.16.M88.4 R116, [R190] ;  /* 0x00000000be74783b */ /* 0x000e6e0000000200 */
[C---:B---3--:R-:W-:Y:S08]  /*5d30*/  HMMA.16816.F32 R12, R164.reuse, R120, R12 ;  /* 0x00000078a40c723c */ /* 0x048ff0000000180c */
[C---:B------:R-:W-:Y:S01]  /*5d40*/  HMMA.16816.F32 R16, R164.reuse, R122, R16 ;  /* 0x0000007aa410723c */ /* 0x040fe20000001810 */
[----:B------:R-:W3:Y:S07]  /*5d50*/  LDSM.16.M88.4 R120, [R189] ;  /* 0x00000000bd78783b */ /* 0x000eee0000000200 */
[C---:B----4-:R-:W-:Y:S08]  /*5d60*/  HMMA.16816.F32 R20, R164.reuse, R128, R20 ;  /* 0x00000080a414723c */ /* 0x050ff00000001814 */
[C---:B------:R-:W-:Y:S01]  /*5d70*/  HMMA.16816.F32 R24, R164.reuse, R130, R24 ;  /* 0x00000082a418723c */ /* 0x040fe20000001818 */
[----:B------:R-:W4:Y:S07]  /*5d80*/  LDSM.16.M88.4 R128, [R188] ;  /* 0x00000000bc80783b */ /* 0x000f2e0000000200 */
[C---:B------:R-:W-:Y:S08]  /*5d90*/  HMMA.16816.F32 R28, R164.reuse, R144, R28 ;  /* 0x00000090a41c723c */ /* 0x040ff0000000181c */
[C---:B------:R-:W-:Y:S01]  /*5da0*/  HMMA.16816.F32 R32, R164.reuse, R146, R32 ;  /* 0x00000092a420723c */ /* 0x040fe20000001820 */
[----:B------:R-:W-:Y:S07]  /*5db0*/  LDSM.16.M88.4 R144, [R203+0xc900] ;  /* 0x00c90000cb90783b */ /* 0x000fee0000000200 */
[C---:B-----5:R-:W-:Y:S08]  /*5dc0*/  HMMA.16816.F32 R36, R164.reuse, R132, R36 ;  /* 0x00000084a424723c */ /* 0x060ff00000001824 */
[C---:B------:R-:W-:Y:S01]  /*5dd0*/  HMMA.16816.F32 R40, R164.reuse, R134, R40 ;  /* 0x00000086a428723c */ /* 0x040fe20000001828 */
[----:B------:R-:W5:Y:S07]  /*5de0*/  LDSM.16.M88.4 R132, [R203+0xb100] ;  /* 0x00b10000cb84783b */ /* 0x000f6e0000000200 */
[C---:B------:R-:W-:Y:S08]  /*5df0*/  HMMA.16816.F32 R44, R164.reuse, R156, R44 ;  /* 0x0000009ca42c723c */ /* 0x040ff0000000182c */
[----:B------:R-:W-:Y:S01]  /*5e00*/  HMMA.16816.F32 R48, R164, R158, R48 ;  /* 0x0000009ea430723c */ /* 0x000fe20000001830 */
[----:B------:R-:W-:Y:S07]  /*5e10*/  LDSM.16.M88.4 R156, [R203+0xd100] ;  /* 0x00d10000cb9c783b */ /* 0x000fee0000000200 */
[C---:B------:R-:W-:Y:S08]  /*5e20*/  HMMA.16816.F32 R4, R168.reuse, R160, R4 ;  /* 0x000000a0a804723c */ /* 0x040ff00000001804 */
[C---:B------:R-:W-:Y:S01]  /*5e30*/  HMMA.16816.F32 R8, R168.reuse, R162, R8 ;  /* 0x000000a2a808723c */ /* 0x040fe20000001808 */
[----:B------:R-:W-:Y:S07]  /*5e40*/  LDSM.16.M88.4 R160, [R203+0xd900] ;  /* 0x00d90000cba0783b */ /* 0x000fee0000000200 */
[C---:B------:R-:W-:Y:S08]  /*5e50*/  HMMA.16816.F32 R12, R168.reuse, R172, R12 ;  /* 0x000000aca80c723c */ /* 0x040ff0000000180c */
[C---:B------:R-:W-:Y:S08]  /*5e60*/  HMMA.16816.F32 R16, R168.reuse, R174, R16 ;  /* 0x000000aea810723c */ /* 0x040ff00000001810 */
        /* <DEDUP_REMOVED lines=15> */
[C---:B--2---:R-:W-:Y:S08]  /*5f60*/  HMMA.16816.F32 R12, R176.reuse, R136, R12 ;  /* 0x00000088b00c723c */ /* 0x044ff0000000180c */
[C---:B------:R-:W-:Y:S08]  /*5f70*/  HMMA.16816.F32 R16, R176.reuse, R138, R16 ;  /* 0x0000008ab010723c */ /* 0x040ff00000001810 */
[C---:B-1----:R-:W-:Y:S08]  /*5f80*/  HMMA.16816.F32 R20, R176.reuse, R116, R20 ;  /* 0x00000074b014723c */ /* 0x042ff00000001814 */
[C---:B------:R-:W-:Y:S01]  /*5f90*/  HMMA.16816.F32 R24, R176.reuse, R118, R24 ;  /* 0x00000076b018723c */ /* 0x040fe20000001818 */
[----:B------:R-:W1:Y:S07]  /*5fa0*/  LDSM.16.M88.4 R116, [R194+0x4800] ;  /* 0x00480000c274783b */ /* 0x000e6e0000000200 */
[C---:B------:R-:W-:Y:S08]  /*5fb0*/  HMMA.16816.F32 R28, R176.reuse, R144, R28 ;  /* 0x00000090b01c723c */ /* 0x040ff0000000181c */
[C---:B------:R-:W-:Y:S08]  /*5fc0*/  HMMA.16816.F32 R32, R176.reuse, R146, R32 ;  /* 0x00000092b020723c */ /* 0x040ff00000001820 */
[C---:B------:R-:W-:Y:S07]  /*5fd0*/  HMMA.16816.F32 R36, R176.reuse, R156, R36 ;  /* 0x0000009cb024723c */ /* 0x040fee0000001824 */
[----:B------:R-:W-:Y:S01]  /*5fe0*/  @P6 IADD3 R157, R222, -0x1, RZ ;  /* 0xffffffffde9d6810 */ /* 0x000fe20007ffe0ff */
[C---:B------:R-:W-:Y:S04]  /*5ff0*/  HMMA.16816.F32 R40, R176.reuse, R158, R40 ;  /* 0x0000009eb028723c */ /* 0x040fe80000001828 */
[----:B------:R-:W-:Y:S01]  /*6000*/  @P6 IMAD.MOV.U32 R156, RZ, RZ, R210 ;  /* 0x000000ffff9c6224 */ /* 0x000fe200078e00d2 */
[----:B------:R-:W-:Y:S02]  /*6010*/  @P6 SHF.R.S32.HI R0, RZ, 0x1f, R157 ;  /* 0x0000001fff006819 */ /* 0x000fe4000001149d */
[C---:B------:R-:W-:Y:S01]  /*6020*/  @P6 IMAD.WIDE.U32 R158, R157.reuse, c[0x0][0x1e0], RZ ;  /* 0x000078009d9e6a25 */ /* 0x040fe200078e00ff */
[C---:B------:R-:W-:Y:S04]  /*6030*/  HMMA.16816.F32 R44, R176.reuse, R160, R44 ;  /* 0x000000a0b02c723c */ /* 0x040fe8000000182c */
[----:B------:R-:W-:Y:S04]  /*6040*/  @P6 IMAD R0, R0, c[0x0][0x1e0], RZ ;  /* 0x0000780000006a24 */ /* 0x000fe800078e02ff */
[----:B------:R-:W-:Y:S04]  /*6050*/  HMMA.16816.F32 R48, R176, R162, R48 ;  /* 0x000000a2b030723c */ /* 0x000fe80000001830 */
[----:B------:R-:W-:Y:S02]  /*6060*/  @P6 IMAD R0, R157, c[0x0][0x1e4], R0 ;  /* 0x000079009d006a24 */ /* 0x000fe400078e0200 */
[----:B------:R-:W-:Y:S02]  /*6070*/  @P6 IMAD.MOV.U32 R157, RZ, RZ, R213 ;  /* 0x000000ffff9d6224 */ /* 0x000fe400078e00d5 */
[C---:B---3--:R-:W-:Y:S05]  /*6080*/  HMMA.16816.F32 R4, R180.reuse, R120, R4 ;  /* 0x00000078b404723c */ /* 0x048fea0000001804 */
[----:B------:R-:W-:Y:S02]  /*6090*/  @P6 IMAD.IADD R0, R159, 0x1, R0 ;  /* 0x000000019f006824 */ /* 0x000fe400078e0200 */
[----:B------:R-:W-:Y:S01]  /*60a0*/  @P6 IMAD.WIDE.U32 R156, R158, 0x60, R156 ;  /* 0x000000609e9c6825 */ /* 0x000fe200078e009c */
[C---:B------:R-:W-:Y:S01]  /*60b0*/  HMMA.16816.F32 R8, R180.reuse, R122, R8 ;  /* 0x0000007ab408723c */ /* 0x040fe20000001808 */
[----:B------:R-:W2:Y:S03]  /*60c0*/  LDSM.16.M88.4 R120, [R194+0x5000] ;  /* 0x00500000c278783b */ /* 0x000ea60000000200 */
[----:B------:R-:W-:Y:S02]  /*60d0*/  @P6 IMAD R159, R0, 0x60, RZ ;  /* 0x00000060009f6824 */ /* 0x000fe400078e02ff */
[----:B------:R-:W-:Y:S02]  /*60e0*/  @P6 IMAD.SHL.U32 R0, R156, 0x2, RZ ;  /* 0x000000029c006824 */ /* 0x000fe400078e00ff */
[C---:B----4-:R-:W-:Y:S04]  /*60f0*/  HMMA.16816.F32 R12, R180.reuse, R128, R12 ;  /* 0x00000080b40c723c */ /* 0x050fe8000000180c */
[C---:B------:R-:W-:Y:S01]  /*6100*/  @P6 IADD3 R160, P1, R0.reuse, c[0x0][0x1c8], RZ ;  /* 0x0000720000a06a10 */ /* 0x040fe20007f3e0ff */
[----:B------:R-:W-:Y:S01]  /*6110*/  @P6 IMAD.IADD R157, R157, 0x1, R159 ;  /* 0x000000019d9d6824 */ /* 0x000fe200078e029f */
[----:B------:R-:W-:Y:S01]  /*6120*/  @P6 IADD3 R158, P5, R0, 0x80, RZ ;  /* 0x00000080009e6810 */ /* 0x000fe20007fbe0ff */
[----:B------:R-:W-:Y:S01]  /*6130*/  IMAD.MOV.U32 R0, RZ, RZ, R209 ;  /* 0x000000ffff007224 */ /* 0x000fe200078e00d1 */
[C---:B------:R-:W-:Y:S01]  /*6140*/  HMMA.16816.F32 R16, R180.reuse, R130, R16 ;  /* 0x00000082b410723c */ /* 0x040fe20000001810 */
[----:B------:R-:W3:Y:S01]  /*6150*/  LDSM.16.M88.4 R128, [R194+0x5800] ;  /* 0x00580000c280783b */ /* 0x000ee20000000200 */
[----:B------:R-:W-:Y:S04]  /*6160*/  DEPBAR.LE SB0, 0x0 ;  /* 0x000080000000791a */ /* 0x000fe80000000000 */
[----:B------:R-:W-:Y:S01]  /*6170*/  BAR.SYNC.DEFER_BLOCKING 0x0 ;  /* 0x0000000000007b1d */ /* 0x000fe20000010000 */
[----:B------:R-:W-:Y:S01]  /*6180*/  @P6 IADD3 R158, P2, R158, c[0x0][0x1c8], RZ ;  /* 0x000072009e9e6a10 */ /* 0x000fe20007f5e0ff */
[C---:B-----5:R-:W-:Y:S05]  /*6190*/  HMMA.16816.F32 R20, R180.reuse, R132, R20 ;  /* 0x00000084b414723c */ /* 0x060fea0000001814 */
[----:B------:R-:W-:Y:S01]  /*61a0*/  @P6 SHF.L.U64.HI R157, R156, 0x1, R157 ;  /* 0x000000019c9d6819 */ /* 0x000fe2000001029d */
[----:B------:R-:W-:Y:S02]  /*61b0*/  @P6 IMAD.SHL.U32 R156, R187, 0x40, RZ ;  /* 0x00000040bb9c6824 */ /* 0x000fe400078e00ff */
[C---:B------:R-:W-:Y:S04]  /*61c0*/  HMMA.16816.F32 R24, R180.reuse, R134, R24 ;  /* 0x00000086b418723c */ /* 0x040fe80000001818 */
[----:B------:R-:W-:Y:S01]  /*61d0*/  @P6 IADD3.X R161, R157, c[0x0][0x1cc], RZ, P1, !PT ;  /* 0x000073009da16a10 */ /* 0x000fe20000ffe4ff */
[----:B------:R-:W-:Y:S01]  /*61e0*/  @P0 IMAD.MOV.U32 R0, RZ, RZ, R185 ;  /* 0x000000ffff000224 */ /* 0x000fe200078e00b9 */
[-C--:B------:R-:W-:Y:S02]  /*61f0*/  @P6 IADD3 R162, P1, R160, R156.reuse, RZ ;  /* 0x0000009ca0a26210 */ /* 0x080fe40007f3e0ff */
[C---:B-1----:R-:W-:Y:S04]  /*6200*/  HMMA.16816.F32 R28, R180.reuse, R116, R28 ;  /* 0x00000074b41c723c */ /* 0x042fe8000000181c */
[----:B------:R-:W-:Y:S01]  /*6210*/  @P6 IADD3.X R159, RZ, c[0x0][0x1cc], R157, P2, P5 ;  /* 0x00007300ff9f6a10 */ /* 0x000fe200017ea49d */
[----:B------:R-:W-:Y:S01]  /*6220*/  @!PT LDS RZ, [RZ] ;  /* 0x00000000fffff984 */ /* 0x000fe20000000800 */
[----:B------:R-:W-:Y:S01]  /*6230*/  @!PT LDS RZ, [RZ] ;  /* 0x00000000fffff984 */ /* 0x000fe20000000800 */
[----:B------:R-:W-:Y:S01]  /*6240*/  @!PT LDS RZ, [RZ] ;  /* 0x00000000fffff984 */ /* 0x000fe20000000800 */
[----:B------:R1:W-:Y:S01]  /*6250*/  @P6 LDGSTS.E.BYPASS.LTC128B.128 [R208+0x8100], [R160.64], !P4 ;  /* 0x08100000a0d06fae */ /* 0x0003e2000e101d4e */
[----:B------:R-:W-:Y:S02]  /*6260*/  @P6 IADD3 R174, P0, R162, R156, RZ ;  /* 0x0000009ca2ae6210 */ /* 0x000fe40007f1e0ff */
[C---:B------:R-:W-:Y:S02]  /*6270*/  HMMA.16816.F32 R32, R180.reuse, R118, R32 ;  /* 0x00000076b420723c */ /* 0x040fe40000001820 */
[----:B------:R4:W-:Y:S02]  /*6280*/  @P6 LDGSTS.E.BYPASS.LTC128B.128 [R208+0xb100], [R158.64], !P3 ;  /* 0x0b1000009ed06fae */ /* 0x0009e4000d901d4e */
[----:B------:R-:W-:Y:S04]  /*6290*/  @P6 SHF.L.U64.HI R157, R187, 0x6, R186 ;  /* 0x00000006bb9d6819 */ /* 0x000fe800000102ba */
[C---:B--2---:R-:W-:Y:S01]  /*62a0*/  HMMA.16816.F32 R36, R180.reuse, R120, R36 ;  /* 0x00000078b424723c */ /* 0x044fe20000001824 */
[----:B------:R-:W2:Y:S03]  /*62b0*/  SHFL.IDX PT, R156, R0, RZ, 0x1c1f ;  /* 0x001c1fff009c7589 */ /* 0x000ea600000e0000 */
[--C-:B------:R-:W-:Y:S04]  /*62c0*/  @P6 IMAD.X R163, R161, 0x1, R157.reuse, P1 ;  /* 0x00000001a1a36824 */ /* 0x100fe800008e069d */
[----:B------:R-:W-:Y:S01]  /*62d0*/  @P6 IMAD.X R175, R163, 0x1, R157, P0 ;  /* 0x00000001a3af6824 */ /* 0x000fe200000e069d */
[----:B------:R5:W-:Y:S01]  /*62e0*/  @P6 LDGSTS.E.BYPASS.LTC128B.128 [R208+0x9100], [R162.64], !P4 ;  /* 0x09100000a2d06fae */ /* 0x000be2000e101d4e */
[C---:B------:R-:W-:Y:S01]  /*62f0*/  HMMA.16816.F32 R40, R180.reuse, R122, R40 ;  /* 0x0000007ab428723c */ /* 0x040fe20000001828 */
[----:B------:R-:W-:Y:S02]  /*6300*/  PLOP3.LUT P0, PT, PT, PT, UP2, 0x40, 0x0 ;  /* 0x000000000000781c */ /* 0x000fe40003f0e828 */
[----:B------:R-:W-:Y:S01]  /*6310*/  IMAD R157, R222, -0x60, RZ ;  /* 0xffffffa0de9d7824 */ /* 0x000fe200078e02ff */
[----:B------:R5:W-:Y:S04]  /*6320*/  @P6 LDGSTS.E.BYPASS.LTC128B.128 [R208+0xc100], [R162.64+0x80], !P3 ;  /* 0x0c100080a2d06fae */ /* 0x000be8000d901d4e */
[C---:B---3--:R-:W-:Y:S01]  /*6330*/  HMMA.16816.F32 R44, R180.reuse, R128, R44 ;  /* 0x00000080b42c723c */ /* 0x048fe2000000182c */
[----:B------:R3:W-:Y:S03]  /*6340*/  @P6 LDGSTS.E.BYPASS.LTC128B.128 [R208+0xa100], [R174.64], !P4 ;  /* 0x0a100000aed06fae */ /* 0x0007e6000e101d4e */
[----:B-1----:R-:W-:Y:S02]  /*6350*/  IADD3 R160, -R214, 0x1, R157 ;  /* 0x00000001d6a07810 */ /* 0x002fe40007ffe19d */
[----:B------:R3:W-:Y:S02]  /*6360*/  @P6 LDGSTS.E.BYPASS.LTC128B.128 [R208+0xd100], [R174.64+0x80], !P3 ;  /* 0x0d100080aed06fae */ /* 0x0007e4000d901d4e */
[----:B------:R-:W-:Y:S03]  /*6370*/  HMMA.16816.F32 R48, R180, R130, R48 ;  /* 0x00000082b430723c */ /* 0x000fe60000001830 */
[----:B------:R-:W0:Y:S01]  /*6380*/  LDGDEPBAR ;  /* 0x00000000000079af */ /* 0x000e220000000000 */
[----:B----4-:R-:W-:Y:S04]  /*6390*/  IADD3 R159, R160, c[0x0][0x1d0], RZ ;  /* 0x00007400a09f7a10 */ /* 0x010fe80007ffe0ff */
[----:B------:R-:W-:Y:S04]  /*63a0*/  IADD3 R159, R159, -c[0x0][0x168], RZ ;  /* 0x80005a009f9f7a10 */ /* 0x000fe80007ffe0ff */
[C---:B------:R-:W-:Y:S02]  /*63b0*/  IADD3 R161, R159.reuse, c[0x0][0x328], RZ ;  /* 0x0000ca009fa17a10 */ /* 0x040fe40007ffe0ff */
[----:B------:R-:W-:Y:S03]  /*63c0*/  IADD3 R159, R159, UR6, RZ ;  /* 0x000000069f9f7c10 */ /* 0x000fe6000fffe0ff */
[----:B--2---:R-:W-:Y:S02]  /*63d0*/  IMAD.IADD R173, R161, 0x1, R156 ;  /* 0x00000001a1ad7824 */ /* 0x004fe400078e029c */
[----:B-----5:R-:W-:Y:S01]  /*63e0*/  IMAD.IADD R163, R156, 0x1, R159 ;  /* 0x000000019ca37824 */ /* 0x020fe200078e029f */
        /* <DEDUP_REMOVED lines=15> */
.L_x_1372:
[----:B------:R-:W-:Y:S04]  /*64e0*/  MOV R116, c[0x0][0x32c] ;  /* 0x0000cb0000747a02 */ /* 0x000fe80000000f00 */
[----:B------:R-:W-:Y:S11]  /*64f0*/  ISETP.NE.AND P0, PT, R116, 0x1, PT ;  /* 0x000000017400780c */ /* 0x000ff60003f05270 */
[----:B------:R-:W-:Y:S02]  /*6500*/  @!UPT UIADD3 URZ, URZ, URZ, URZ ;  /* 0x0000003f3f3ff290 */ /* 0x000fe4000fffe03f */
[----:B------:R-:W-:Y:S05]  /*6510*/  @P0 IMAD.HI.U32 R116, R117, c[0x0][0x330], RZ ;  /* 0x0000cc0075740a27 */ /* 0x000fea00078e00ff */
[----:B------:R-:W-:Y:S02]  /*6520*/  @P0 SHF.R.U32.HI R117, RZ, c[0x0][0x334], R116 ;  /* 0x0000cd00ff750a19 */ /* 0x000fe40000011674 */
.L_x_1373:
[----:B------:R-:W-:Y:S05]  /*6530*/  BSYNC B0 ;  /* 0x0000000000007941 */ /* 0x000fea0003800000 */
.L_x_1371:
[----:B------:R-:W-:Y:S04]  /*6540*/  IMAD.IADD R118, R157, 0x1, -R214 ;  /* 0x000000019d767824 */ /* 0x000fe800078e0ad6 */
[----:B------:R-:W-:Y:S05]  /*6550*/  IMAD R118, R117, c[0x0][0x32c], R118 ;  /* 0x0000cb0075767a24 */ /* 0x000fea00078e0276 */
[----:B------:R-:W-:Y:S02]  /*6560*/  IADD3 R116, R118, c[0x0][0x32c], RZ ;  /* 0x0000cb0076747a10 */ /* 0x000fe40007ffe0ff */
[----:B------:R-:W-:Y:S02]  /*6570*/  IMNMX R163, R163, R118, !PT ;  /* 0x00000076a3a37217 */ /* 0x000fe40007800200 */
[----:B------:R-:W-:Y:S02]  /*6580*/  IMNMX R173, R173, R116, PT ;  /* 0x00000074adad7217 */ /* 0x000fe40003800200 */
.L_x_1370:
[C---:B------:R-:W-:Y:S01]  /*6590*/  ISETP.GE.AND P0, PT, R157.reuse, 0x1, PT ;  /* 0x000000019d00780c */ /* 0x040fe20003f06270 */
[----:B------:R-:W1:Y:S01]  /*65a0*/  SHFL.IDX PT, R0, R0, 0x1, 0x1c1f ;  /* 0x003c1f0000007f89 */ /* 0x000e6200000e0000 */
        /* <DEDUP_REMOVED lines=12> */
[--C-:B-1----:R-:W-:Y:S01]  /*6670*/  IMAD.IADD R159, R159, 0x1, R0.reuse ;  /* 0x000000019f9f7824 */ /* 0x102fe200078e0200 */
[----:B------:R-:W-:Y:S01]  /*6680*/  FSEL R120, R4, -INF , !P0 ;  /* 0xff80000004787808 */ /* 0x000fe20004000000 */
[----:B------:R-:W-:Y:S01]  /*6690*/  IMAD.IADD R4, R161, 0x1, R0 ;  /* 0x00000001a1047824 */ /* 0x000fe200078e0200 */
        /* <DEDUP_REMOVED lines=50> */
[----:B---3--:R-:W-:Y:S02]  /*69c0*/  FSEL R174, R21, -INF , !P0 ;  /* 0xff80000015ae7808 */ /* 0x008fe40004000000 */
        /* <DEDUP_REMOVED lines=88> */
.L_x_1376:
[----:B------:R-:W-:Y:S04]  /*6f50*/  MOV R0, c[0x0][0x32c] ;  /* 0x0000cb0000007a02 */ /* 0x000fe80000000f00 */
[----:B------:R-:W-:Y:S11]  /*6f60*/  ISETP.NE.AND P0, PT, R0, 0x1, PT ;  /* 0x000000010000780c */ /* 0x000ff60003f05270 */
[----:B------:R-:W-:Y:S02]  /*6f70*/  @!UPT UIADD3 URZ, URZ, URZ, URZ ;  /* 0x0000003f3f3ff290 */ /* 0x000fe4000fffe03f */
[----:B------:R-:W-:Y:S05]  /*6f80*/  @P0 IMAD.HI.U32 R0, R5, c[0x0][0x330], RZ ;  /* 0x0000cc0005000a27 */ /* 0x000fea00078e00ff */
[----:B------:R-:W-:Y:S02]  /*6f90*/  @P0 SHF.R.U32.HI R5, RZ, c[0x0][0x334], R0 ;  /* 0x0000cd00ff050a19 */ /* 0x000fe40000011600 */
.L_x_1377:
[----:B------:R-:W-:Y:S05]  /*6fa0*/  BSYNC B0 ;  /* 0x0000000000007941 */ /* 0x000fea0003800000 */
.L_x_1375:
[----:B------:R-:W-:Y:S04]  /*6fb0*/  IMAD.IADD R0, R157, 0x1, -R214 ;  /* 0x000000019d007824 */ /* 0x000fe800078e0ad6 */
[----:B------:R-:W-:Y:S05]  /*6fc0*/  IMAD R0, R5, c[0x0][0x32c], R0 ;  /* 0x0000cb0005007a24 */ /* 0x000fea00078e0200 */
[----:B------:R-:W-:Y:S02]  /*6fd0*/  IADD3 R5, R0, c[0x0][0x32c], RZ ;  /* 0x0000cb0000057a10 */ /* 0x000fe40007ffe0ff */
[----:B------:R-:W-:Y:S02]  /*6fe0*/  IMNMX R159, R159, R0, !PT ;  /* 0x000000009f9f7217 */ /* 0x000fe40007800200 */
[----:B------:R-:W-:Y:S02]  /*6ff0*/  IMNMX R4, R4, R5, PT ;  /* 0x0000000504047217 */ /* 0x000fe40003800200 */
.L_x_1374:
[----:B------:R-:W-:Y:S02]  /*7000*/  LOP3.LUT P0, RZ, R215, 0x80000, RZ, 0xc0, !PT ;  /* 0x00080000d7ff7812 */ /* 0x000fe4000780c0ff */
[C---:B------:R-:W-:Y:S02]  /*7010*/  ISETP.GT.AND P6, PT, R159.reuse, 0x50, !P6 ;  /* 0x000000509f00780c */ /* 0x040fe400077c4270 */
[C---:B------:R-:W-:Y:S02]  /*7020*/  ISETP.GT.AND P0, PT, R159.reuse, RZ, !P0 ;  /* 0x000000ff9f00720c */ /* 0x040fe40004704270 */
[C---:B------:R-:W-:Y:S02]  /*7030*/  ISETP.LT.OR P6, PT, R4.reuse, 0x51, P6 ;  /* 0x000000510400780c */ /* 0x040fe400037c1670 */
[----:B------:R-:W-:Y:S02]  /*7040*/  ISETP.LT.OR P0, PT, R4, 0x1, P0 ;  /* 0x000000010400780c */ /* 0x000fe40000701670 */
[----:B------:R-:W-:Y:S02]  /*7050*/  ISETP.GT.AND P5, PT, R159, 0x51, !P5 ;  /* 0x000000519f00780c */ /* 0x000fe40006fa4270 */
[----:B------:R-:W-:Y:S02]  /*7060*/  FSEL R17, R6, -INF , !P0 ;  /* 0xff80000006117808 */ /* 0x000fe40004000000 */
[----:B------:R-:W-:Y:S02]  /*7070*/  LOP3.LUT P0, RZ, R215, 0x40000, RZ, 0xc0, !PT ;  /* 0x00040000d7ff7812 */ /* 0x000fe4000780c0ff */
[----:B------:R-:W-:Y:S02]  /*7080*/  FSEL R157, R46, -INF , !P6 ;  /* 0xff8000002e9d7808 */ /* 0x000fe40007000000 */
[C---:B------:R-:W-:Y:S02]  /*7090*/  ISETP.GT.AND P0, PT, R159.reuse, 0x1, !P0 ;  /* 0x000000019f00780c */ /* 0x040fe40004704270 */
[C---:B------:R-:W-:Y:S02]  /*70a0*/  ISETP.LT.OR P5, PT, R4.reuse, 0x52, P5 ;  /* 0x000000520400780c */ /* 0x040fe40002fa1670 */
[----:B------:R-:W-:Y:S02]  /*70b0*/  ISETP.LT.OR P0, PT, R4, 0x2, P0 ;  /* 0x000000020400780c */ /* 0x000fe40000701670 */
[----:B------:R-:W-:Y:S02]  /*70c0*/  ISETP.GT.AND P2, PT, R159, 0x58, !P2 ;  /* 0x000000589f00780c */ /* 0x000fe40005744270 */
        /* <DEDUP_REMOVED lines=57> */
[----:B------:R-:W-:Y:S01]  /*7460*/  LOP3.LUT P0, RZ, R215, 0x200, RZ, 0xc0, !PT ;  /* 0x00000200d7ff7812 */ /* 0x000fe2000780c0ff */
[----:B------:R-:W-:Y:S01]  /*7470*/  LDSM.16.MT88.4 R20, [R202+0x100] ;  /* 0x00010000ca14783b */ /* 0x000fe20000004200 */
        /* <DEDUP_REMOVED lines=33> */
[----:B------:R-:W-:Y:S01]  /*7690*/  FSEL R139, R47, -INF , !P5 ;  /* 0xff8000002f8b7808 */ /* 0x000fe20006800000 */
[----:B------:R-:W1:Y:S01]  /*76a0*/  SHFL.BFLY PT, R0, R5, 0x2, 0x1f ;  /* 0x0c401f0005007f89 */ /* 0x000e6200000e0000 */
[----:B------:R-:W-:Y:S02]  /*76b0*/  FSEL R243, R34, -INF , !P0 ;  /* 0xff80000022f37808 */ /* 0x000fe40004000000 */
[----:B------:R-:W-:Y:S02]  /*76c0*/  LOP3.LUT P0, RZ, R215, 0x10, RZ, 0xc0, !PT ;  /* 0x00000010d7ff7812 */ /* 0x000fe4000780c0ff */
[----:B------:R-:W-:Y:S02]  /*76d0*/  FMNMX.FTZ R10, R243, R10, !PT ;  /* 0x0000000af30a7209 */ /* 0x000fe40007810000 */
[C---:B------:R-:W-:Y:S01]  /*76e0*/  ISETP.GT.AND P0, PT, R159.reuse, 0x39, !P0 ;  /* 0x000000399f00780c */ /* 0x040fe20004704270 */
[----:B------:R-:W-:Y:S01]  /*76f0*/  LDSM.16.MT88.4 R44, [R204+0x3100] ;  /* 0x00310000cc2c783b */ /* 0x000fe20000004200 */
[C---:B------:R-:W-:Y:S02]  /*7700*/  ISETP.LT.OR P2, PT, R4.reuse, 0x59, P2 ;  /* 0x000000590400780c */ /* 0x040fe40001741670 */
[----:B------:R-:W-:Y:S02]  /*7710*/  ISETP.LT.OR P0, PT, R4, 0x3a, P0 ;  /* 0x0000003a0400780c */ /* 0x000fe40000701670 */
[----:B------:R-:W-:Y:S02]  /*7720*/  ISETP.GT.AND P1, PT, R159, 0x59, !P1 ;  /* 0x000000599f00780c */ /* 0x000fe40004f24270 */
[----:B------:R-:W-:Y:S02]  /*7730*/  FSEL R239, R35, -INF , !P0 ;  /* 0xff80000023ef7808 */ /* 0x000fe40004000000 */
[----:B------:R-:W-:Y:S02]  /*7740*/  LOP3.LUT P0, RZ, R215, 0x8, RZ, 0xc0, !PT ;  /* 0x00000008d7ff7812 */ /* 0x000fe4000780c0ff */
[----:B------:R-:W-:Y:S02]  /*7750*/  FMNMX.FTZ R10, R239, R10, !PT ;  /* 0x0000000aef0a7209 */ /* 0x000fe40007810000 */
[----:B------:R-:W-:Y:S02]  /*7760*/  ISETP.GT.AND P0, PT, R159, 0x40, !P0 ;  /* 0x000000409f00780c */ /* 0x000fe40004704270 */
[----:B------:R-:W-:Y:S02]  /*7770*/  FSEL R135, R50, -INF , !P2 ;  /* 0xff80000032877808 */ /* 0x000fe40005000000 */
[C---:B------:R-:W-:Y:S02]  /*7780*/  ISETP.LT.OR P0, PT, R4.reuse, 0x41, P0 ;  /* 0x000000410400780c */ /* 0x040fe40000701670 */
[----:B------:R-:W-:Y:S02]  /*7790*/  ISETP.LT.OR P1, PT, R4, 0x5a, P1 ;  /* 0x0000005a0400780c */ /* 0x000fe40000f21670 */
[----:B------:R-:W-:Y:S02]  /*77a0*/  FSEL R231, R38, -INF , !P0 ;  /* 0xff80000026e77808 */ /* 0x000fe40004000000 */
[----:B------:R-:W-:Y:S02]  /*77b0*/  LOP3.LUT P0, RZ, R215, 0x4, RZ, 0xc0, !PT ;  /* 0x00000004d7ff7812 */ /* 0x000fe4000780c0ff */
[----:B------:R-:W-:Y:S02]  /*77c0*/  FMNMX.FTZ R10, R231, R10, !PT ;  /* 0x0000000ae70a7209 */ /* 0x000fe40007810000 */
[----:B------:R-:W-:Y:S02]  /*77d0*/  ISETP.GT.AND P0, PT, R159, 0x41, !P0 ;  /* 0x000000419f00780c */ /* 0x000fe40004704270 */
[----:B------:R-:W-:Y:S02]  /*77e0*/  FSEL R117, R51, -INF , !P1 ;  /* 0xff80000033757808 */ /* 0x000fe40004800000 */
[C---:B------:R-:W-:Y:S04]  /*77f0*/  ISETP.LT.OR P0, PT, R4.reuse, 0x42, P0 ;  /* 0x000000420400780c */ /* 0x040fe80000701670 */
[----:B------:R-:W-:Y:S02]  /*7800*/  FSEL R225, R39, -INF , !P0 ;  /* 0xff80000027e17808 */ /* 0x000fe40004000000 */
[----:B------:R-:W-:Y:S01]  /*7810*/  LOP3.LUT P0, RZ, R215, 0x2, RZ, 0xc0, !PT ;  /* 0x00000002d7ff7812 */ /* 0x000fe2000780c0ff */
[----:B------:R-:W-:Y:S01]  /*7820*/  LDSM.16.MT88.4 R36, [R200+0x100] ;  /* 0x00010000c824783b */ /* 0x000fe20000004200 */
        /* <DEDUP_REMOVED lines=10> */
[----:B------:R-:W-:Y:S02]  /*78d0*/  FMNMX.FTZ R10, R157, R10, !PT ;  /* 0x0000000a9d0a7209 */ /* 0x000fe40007810000 */
[----:B-1----:R-:W-:Y:S02]  /*78e0*/  FMNMX.FTZ R6, R5, R0, !PT ;  /* 0x0000000005067209 */ /* 0x002fe40007810000 */
[----:B------:R-:W-:Y:S03]  /*78f0*/  FMNMX.FTZ R0, R139, R10, !PT ;  /* 0x0000000a8b007209 */ /* 0x000fe60007810000 */
[----:B------:R-:W1:Y:S01]  /*7900*/  SHFL.BFLY PT, R15, R6, 0x1, 0x1f ;  /* 0x0c201f00060f7f89 */ /* 0x000e6200000e0000 */
[----:B------:R-:W-:Y:S04]  /*7910*/  FMNMX.FTZ R0, R135, R0, !PT ;  /* 0x0000000087007209 */ /* 0x000fe80007810000 */
[----:B------:R-:W-:Y:S05]  /*7920*/  FMNMX.FTZ R7, R117, R0, !PT ;  /* 0x0000000075077209 */ /* 0x000fea0007810000 */
[----:B------:R-:W2:Y:S01]  /*7930*/  SHFL.BFLY PT, R4, R7, 0x2, 0x1f ;  /* 0x0c401f0007047f89 */ /* 0x000ea200000e0000 */
[----:B-1----:R-:W-:Y:S04]  /*7940*/  FMNMX.FTZ R0, R6, R15, !PT ;  /* 0x0000000f06007209 */ /* 0x002fe80007810000 */
[C---:B------:R-:W-:Y:S01]  /*7950*/  FSETP.NEU.FTZ.AND P0, PT, R0.reuse, -INF , PT ;  /* 0xff8000000000780b */ /* 0x040fe20003f1d000 */
[C---:B------:R-:W-:Y:S03]  /*7960*/  FMUL.FTZ R159, R0.reuse, c[0x0][0x2d0] ;  /* 0x0000b400009f7a20 */ /* 0x040fe60000410000 */
[----:B------:R-:W-:Y:S02]  /*7970*/  FSEL R6, R0, RZ, P0 ;  /* 0x000000ff00067208 */ /* 0x000fe40000000000 */
[----:B--2---:R-:W-:Y:S02]  /*7980*/  FMNMX.FTZ R5, R7, R4, !PT ;  /* 0x0000000407057209 */ /* 0x004fe40007810000 */
[----:B------:R-:W-:Y:S01]  /*7990*/  FSEL R159, R159, RZ, P0 ;  /* 0x000000ff9f9f7208 */ /* 0x000fe20000000000 */
[----:B------:R-:W-:Y:S02]  /*79a0*/  FADD.FTZ R3, -R6, R3 ;  /* 0x0000000306037221 */ /* 0x000fe40000010100 */
[----:B------:R-:W1:Y:S02]  /*79b0*/  SHFL.BFLY PT, R4, R5, 0x1, 0x1f ;  /* 0x0c201f0005047f89 */ /* 0x000e6400000e0000 */
[--C-:B------:R-:W-:Y:S02]  /*79c0*/  FFMA.FTZ R119, R118, c[0x0][0x2d0], -R159.reuse ;  /* 0x0000b40076777a23 */ /* 0x100fe4000001089f */
[--C-:B------:R-:W-:Y:S02]  /*79d0*/  FFMA.FTZ R118, R116, c[0x0][0x2d0], -R159.reuse ;  /* 0x0000b40074767a23 */ /* 0x100fe4000001089f */
[--C-:B------:R-:W-:Y:S02]  /*79e0*/  FFMA.FTZ R129, R8, c[0x0][0x2d0], -R159.reuse ;  /* 0x0000b40008817a23 */ /* 0x100fe4000001089f */
[--C-:B------:R-:W-:Y:S01]  /*79f0*/  FFMA.FTZ R128, R120, c[0x0][0x2d0], -R159.reuse ;  /* 0x0000b40078807a23 */ /* 0x100fe2000001089f */
        /* <DEDUP_REMOVED lines=8> */
[--C-:B------:R-:W-:Y:S01]  /*7a80*/  FFMA.FTZ R232, R232, c[0x0][0x2d0], -R159.reuse ;  /* 0x0000b400e8e87a23 */ /* 0x100fe2000001089f */
[----:B-1----:R-:W-:Y:S01]  /*7a90*/  FMNMX.FTZ R116, R5, R4, !PT ;  /* 0x0000000405747209 */ /* 0x002fe20007810000 */
[----:B------:R-:W-:Y:S02]  /*7aa0*/  FMUL.FTZ R4, R3, c[0x0][0x2d0] ;  /* 0x0000b40003047a20 */ /* 0x000fe40000410000 */
[--C-:B------:R-:W-:Y:S01]  /*7ab0*/  FFMA.FTZ R234, R234, c[0x0][0x2d0], -R159.reuse ;  /* 0x0000b400eaea7a23 */ /* 0x100fe2000001089f */
[C---:B------:R-:W-:Y:S01]  /*7ac0*/  FSETP.NEU.FTZ.AND P0, PT, R116.reuse, -INF , PT ;  /* 0xff8000007400780b */ /* 0x040fe20003f1d000 */
[----:B------:R-:W-:Y:S01]  /*7ad0*/  FMUL.FTZ R134, R116, c[0x0][0x2d0] ;  /* 0x0000b40074867a20 */ /* 0x000fe20000410000 */
[----:B------:R-:W1:Y:S01]  /*7ae0*/  MUFU.EX2 R3, R4 ;  /* 0x0000000400037308 */ /* 0x000e620000000800 */
[--C-:B------:R-:W-:Y:S01]  /*7af0*/  FFMA.FTZ R226, R226, c[0x0][0x2d0], -R159.reuse ;  /* 0x0000b400e2e27a23 */ /* 0x100fe2000001089f */
[----:B------:R-:W-:Y:S01]  /*7b00*/  FSEL R5, R116, RZ, P0 ;  /* 0x000000ff74057208 */ /* 0x000fe20000000000 */
[--C-:B------:R-:W-:Y:S01]  /*7b10*/  FFMA.FTZ R172, R172, c[0x0][0x2d0], -R159.reuse ;  /* 0x0000b400acac7a23 */ /* 0x100fe2000001089f */
[----:B------:R-:W-:Y:S01]  /*7b20*/  FSEL R134, R134, RZ, P0 ;  /* 0x000000ff86867208 */ /* 0x000fe20000000000 */
[--C-:B------:R-:W-:Y:S01]  /*7b30*/  FFMA.FTZ R146, R146, c[0x0][0x2d0], -R159.reuse ;  /* 0x0000b40092927a23 */ /* 0x100fe2000001089f */
[----:B------:R-:W-:Y:S01]  /*7b40*/  ISETP.GT.AND P0, PT, R222, R223, PT ;  /* 0x000000dfde00720c */ /* 0x000fe20003f04270 */
[----:B------:R-:W-:Y:S02]  /*7b50*/  FADD.FTZ R5, -R5, R2 ;  /* 0x0000000205057221 */ /* 0x000fe40000010100 */
[--C-:B------:R-:W-:Y:S01]  /*7b60*/  FFMA.FTZ R132, R13, c[0x0][0x2d0], -R134.reuse ;  /* 0x0000b4000d847a23 */ /* 0x100fe20000010886 */
[----:B------:R-:W-:Y:S01]  /*7b70*/  MUFU.EX2 R118, R118 ;  /* 0x0000007600767308 */ /* 0x000fe20000000800 */
[----:B------:R-:W3:Y:S01]  /*7b80*/  LDSM.16.MT88.4 R12, [R204+0x100] ;  /* 0x00010000cc0c783b */ /* 0x000ee20000004200 */
[--C-:B------:R-:W-:Y:S01]  /*7b90*/  FFMA.FTZ R133, R17, c[0x0][0x2d0], -R134.reuse ;  /* 0x0000b40011857a23 */ /* 0x100fe20000010886 */
[----:B--2---:R-:W-:Y:S01]  /*7ba0*/  F2FP.PACK_AB R120, R119, R128 ;  /* 0x000000807778723e */ /* 0x004fe200000000ff */
[--C-:B------:R-:W-:Y:S02]  /*7bb0*/  FFMA.FTZ R131, R9, c[0x0][0x2d0], -R134.reuse ;  /* 0x0000b40009837a23 */ /* 0x100fe40000010886 */
[--C-:B------:R-:W-:Y:S02]  /*7bc0*/  FFMA.FTZ R130, R11, c[0x0][0x2d0], -R134.reuse ;  /* 0x0000b4000b827a23 */ /* 0x100fe40000010886 */
[----:B------:R-:W-:Y:S02]  /*7bd0*/  FMUL.FTZ R2, R5, c[0x0][0x2d0] ;  /* 0x0000b40005027a20 */ /* 0x000fe40000410000 */
[----:B------:R-:W2:Y:S01]  /*7be0*/  MUFU.EX2 R129, R129 ;  /* 0x0000008100817308 */ /* 0x000ea20000000800 */
[--C-:B------:R-:W-:Y:S02]  /*7bf0*/  FFMA.FTZ R158, R229, c[0x0][0x2d0], -R134.reuse ;  /* 0x0000b400e59e7a23 */ /* 0x100fe40000010886 */
[--C-:B------:R-:W-:Y:S02]  /*7c00*/  FFMA.FTZ R161, R161, c[0x0][0x2d0], -R134.reuse ;  /* 0x0000b400a1a17a23 */ /* 0x100fe40000010886 */
[C---:B-1----:R-:W-:Y:S02]  /*7c10*/  FMUL.FTZ R4, R3.reuse, R112 ;  /* 0x0000007003047220 */ /* 0x042fe40000410000 */
        /* <DEDUP_REMOVED lines=8> */
[----:B------:R-:W-:Y:S01]  /*7ca0*/  MUFU.EX2 R133, R133 ;  /* 0x0000008500857308 */ /* 0x000fe20000000800 */
[C---:B------:R-:W-:Y:S02]  /*7cb0*/  FMUL.FTZ R32, R3.reuse, R88 ;  /* 0x0000005803207220 */ /* 0x040fe40000410000 */
[----:B------:R-:W-:Y:S01]  /*7cc0*/  FMUL.FTZ R33, R3, R89 ;  /* 0x0000005903217220 */ /* 0x000fe20000410000 */
[----:B--2---:R-:W-:Y:S01]  /*7cd0*/  F2FP.PACK_AB R122, R129, R118 ;  /* 0x00000076817a723e */ /* 0x004fe200000000ff */
[C---:B------:R-:W-:Y:S02]  /*7ce0*/  FMUL.FTZ R40, R3.reuse, R96 ;  /* 0x0000006003287220 */ /* 0x040fe40000410000 */
[C---:B------:R-:W-:Y:S02]  /*7cf0*/  FMUL.FTZ R41, R3.reuse, R97 ;  /* 0x0000006103297220 */ /* 0x040fe40000410000 */
[C---:B------:R-:W-:Y:S01]  /*7d00*/  FMUL.FTZ R48, R3.reuse, R104 ;  /* 0x0000006803307220 */ /* 0x040fe20000410000 */
[----:B------:R-:W2:Y:S01]  /*7d10*/  MUFU.EX2 R132, R132 ;  /* 0x0000008400847308 */ /* 0x000ea20000000800 */
[C---:B------:R-:W-:Y:S02]  /*7d20*/  FMUL.FTZ R49, R3.reuse, R105 ;  /* 0x0000006903317220 */ /* 0x040fe40000410000 */
[C---:B------:R-:W-:Y:S02]  /*7d30*/  FMUL.FTZ R52, R3.reuse, R52 ;  /* 0x0000003403347220 */ /* 0x040fe40000410000 */
[C---:B-1----:R-:W-:Y:S02]  /*7d40*/  FMUL.FTZ R6, R2.reuse, R114 ;  /* 0x0000007202067220 */ /* 0x042fe40000410000 */
        /* <DEDUP_REMOVED lines=9> */
[----:B------:R-:W1:Y:S01]  /*7de0*/  MUFU.EX2 R130, R130 ;  /* 0x0000008200827308 */ /* 0x000e620000000800 */
[C---:B------:R-:W-:Y:S01]  /*7df0*/  FMUL.FTZ R34, R2.reuse, R90 ;  /* 0x0000005a02227220 */ /* 0x040fe20000410000 */
[----:B------:R-:W-:Y:S01]  /*7e00*/  LDSM.16.MT88.4 R72, [R201+0x3100] ;  /* 0x00310000c948783b */ /* 0x000fe20000004200 */
[----:B------:R-:W-:Y:S01]  /*7e10*/  FMUL.FTZ R35, R2, R91 ;  /* 0x0000005b02237220 */ /* 0x000fe20000410000 */
[----:B--2---:R-:W-:Y:S01]  /*7e20*/  F2FP.PACK_AB R121, R132, R133 ;  /* 0x000000858479723e */ /* 0x004fe200000000ff */
[C---:B------:R-:W-:Y:S02]  /*7e30*/  FMUL.FTZ R42, R2.reuse, R98 ;  /* 0x00000062022a7220 */ /* 0x040fe40000410000 */
[C---:B------:R-:W-:Y:S02]  /*7e40*/  FMUL.FTZ R43, R2.reuse, R99 ;  /* 0x00000063022b7220 */ /* 0x040fe40000410000 */
[C---:B------:R-:W-:Y:S01]  /*7e50*/  FMUL.FTZ R50, R2.reuse, R106 ;  /* 0x0000006a02327220 */ /* 0x040fe20000410000 */
[----:B------:R-:W-:Y:S01]  /*7e60*/  LDSM.16.MT88.4 R80, [R204+0x900] ;  /* 0x00090000cc50783b */ /* 0x000fe20000004200 */
[C---:B------:R-:W-:Y:S01]  /*7e70*/  FMUL.FTZ R51, R2.reuse, R107 ;  /* 0x0000006b02337220 */ /* 0x040fe20000410000 */
[----:B------:R-:W-:Y:S01]  /*7e80*/  MUFU.EX2 R137, R137 ;  /* 0x0000008900897308 */ /* 0x000fe20000000800 */
[C---:B------:R-:W-:Y:S02]  /*7e90*/  FMUL.FTZ R53, R3.reuse, R53 ;  /* 0x0000003503357220 */ /* 0x040fe40000410000 */
[C---:B------:R-:W-:Y:S02]  /*7ea0*/  FMUL.FTZ R54, R2.reuse, R54 ;  /* 0x0000003602367220 */ /* 0x040fe40000410000 */
[C---:B------:R-:W-:Y:S01]  /*7eb0*/  FMUL.FTZ R55, R2.reuse, R55 ;  /* 0x0000003702377220 */ /* 0x040fe20000410000 */
[----:B------:R-:W-:Y:S01]  /*7ec0*/  LDSM.16.MT88.4 R88, [R200+0x900] ;  /* 0x00090000c858783b */ /* 0x000fe20000004200 */
[C---:B------:R-:W-:Y:S02]  /*7ed0*/  FMUL.FTZ R56, R3.reuse, R56 ;  /* 0x0000003803387220 */ /* 0x040fe40000410000 */
[C---:B------:R-:W-:Y:S01]  /*7ee0*/  FMUL.FTZ R57, R3.reuse, R57 ;  /* 0x0000003903397220 */ /* 0x040fe20000410000 */
[----:B------:R-:W2:Y:S01]  /*7ef0*/  MUFU.EX2 R144, R144 ;  /* 0x0000009000907308 */ /* 0x000ea20000000800 */
[----:B------:R-:W-:Y:S01]  /*7f00*/  FMUL.FTZ R58, R2, R58 ;  /* 0x0000003a023a7220 */ /* 0x000fe20000410000 */
[----:B-1----:R-:W-:Y:S01]  /*7f10*/  F2FP.PACK_AB R123, R130, R131 ;  /* 0x00000083827b723e */ /* 0x002fe200000000ff */
[C---:B------:R-:W-:Y:S01]  /*7f20*/  FMUL.FTZ R59, R2.reuse, R59 ;  /* 0x0000003b023b7220 */ /* 0x040fe20000410000 */
[----:B------:R-:W-:Y:S01]  /*7f30*/  LDSM.16.MT88.4 R96, [R200+0x2900] ;  /* 0x00290000c860783b */ /* 0x000fe20000004200 */
[C---:B------:R-:W-:Y:S02]  /*7f40*/  FMUL.FTZ R60, R3.reuse, R60 ;  /* 0x0000003c033c7220 */ /* 0x040fe40000410000 */
[C---:B------:R-:W-:Y:S02]  /*7f50*/  FMUL.FTZ R61, R3.reuse, R61 ;  /* 0x0000003d033d7220 */ /* 0x040fe40000410000 */
[C---:B---3--:R-:W-:Y:S01]  /*7f60*/  HMMA.16816.F32 R4, R120.reuse, R12, R4 ;  /* 0x0000000c7804723c */ /* 0x048fe20000001804 */
[----:B------:R-:W-:Y:S02]  /*7f70*/  MUFU.EX2 R147, R147 ;  /* 0x0000009300937308 */ /* 0x000fe40000000800 */
[----:B------:R-:W-:Y:S02]  /*7f80*/  LDSM.16.MT88.4 R104, [R202+0x5900] ;  /* 0x00590000ca68783b */ /* 0x000fe40000004200 */
[C---:B------:R-:W-:Y:S02]  /*7f90*/  FMUL.FTZ R62, R2.reuse, R62 ;  /* 0x0000003e023e7220 */ /* 0x040fe40000410000 */
[C---:B------:R-:W-:Y:S01]  /*7fa0*/  FMUL.FTZ R12, R3.reuse, R68 ;  /* 0x00000044030c7220 */ /* 0x040fe20000410000 */
[C---:B------:R-:W-:Y:S03]  /*7fb0*/  HMMA.16816.F32 R8, R120.reuse, R14, R8 ;  /* 0x0000000e7808723c */ /* 0x040fe60000001808 */
[----:B------:R-:W-:Y:S01]  /*7fc0*/  MUFU.EX2 R156, R156 ;  /* 0x0000009c009c7308 */ /* 0x000fe20000000800 */
[C---:B------:R-:W-:Y:S02]  /*7fd0*/  FMUL.FTZ R13, R3.reuse, R69 ;  /* 0x00000045030d7220 */ /* 0x040fe40000410000 */
[C---:B------:R-:W-:Y:S02]  /*7fe0*/  FMUL.FTZ R63, R2.reuse, R63 ;  /* 0x0000003f023f7220 */ /* 0x040fe40000410000 */
[C---:B------:R-:W-:Y:S04]  /*7ff0*/  FMUL.FTZ R14, R2.reuse, R70 ;  /* 0x00000046020e7220 */ /* 0x040fe80000410000 */
[C---:B------:R-:W-:Y:S01]  /*8000*/  FMUL.FTZ R15, R2.reuse, R71 ;  /* 0x00000047020f7220 */ /* 0x040fe20000410000 */
[----:B------:R-:W-:Y:S01]  /*8010*/  MUFU.EX2 R158, R158 ;  /* 0x0000009e009e7308 */ /* 0x000fe20000000800 */
[----:B------:R-:W1:Y:S01]  /*8020*/  LDSM.16.MT88.4 R68, [R202+0x3100] ;  /* 0x00310000ca44783b */ /* 0x000e620000004200 */
[C---:B------:R-:W-:Y:S02]  /*8030*/  FMUL.FTZ R64, R3.reuse, R64 ;  /* 0x0000004003407220 */ /* 0x040fe40000410000 */
[C---:B------:R-:W-:Y:S02]  /*8040*/  FMUL.FTZ R65, R3.reuse, R65 ;  /* 0x0000004103417220 */ /* 0x040fe40000410000 */
[C---:B------:R-:W-:Y:S03]  /*8050*/  HMMA.16816.F32 R12, R120.reuse, R20, R12 ;  /* 0x00000014780c723c */ /* 0x040fe6000000180c */
[C---:B------:R-:W-:Y:S01]  /*8060*/  FMUL.FTZ R66, R2.reuse, R66 ;  /* 0x0000004202427220 */ /* 0x040fe20000410000 */
[----:B------:R-:W3:Y:S01]  /*8070*/  MUFU.EX2 R161, R161 ;  /* 0x000000a100a17308 */ /* 0x000ee20000000800 */
[C---:B------:R-:W-:Y:S02]  /*8080*/  FMUL.FTZ R67, R2.reuse, R67 ;  /* 0x0000004302437220 */ /* 0x040fe40000410000 */
[C---:B------:R-:W-:Y:S01]  /*8090*/  FMUL.FTZ R20, R3.reuse, R76 ;  /* 0x0000004c03147220 */ /* 0x040fe20000410000 */
[C---:B------:R-:W-:Y:S04]  /*80a0*/  HMMA.16816.F32 R16, R120.reuse, R22, R16 ;  /* 0x000000167810723c */ /* 0x040fe80000001810 */
[----:B------:R-:W-:Y:S02]  /*80b0*/  FMUL.FTZ R21, R3, R77 ;  /* 0x0000004d03157220 */ /* 0x000fe40000410000 */
[----:B------:R-:W-:Y:S01]  /*80c0*/  MUFU.EX2 R174, R174 ;  /* 0x000000ae00ae7308 */ /* 0x000fe20000000800 */
[C---:B------:R-:W-:Y:S02]  /*80d0*/  FMUL.FTZ R22, R2.reuse, R78 ;  /* 0x0000004e02167220 */ /* 0x040fe40000410000 */
[----:B------:R-:W-:Y:S02]  /*80e0*/  FMUL.FTZ R23, R2, R79 ;  /* 0x0000004f02177220 */ /* 0x000fe40000410000 */
[----:B------:R-:W4:Y:S01]  /*80f0*/  LDSM.16.MT88.4 R76, [R200+0x3100] ;  /* 0x00310000c84c783b */ /* 0x000f220000004200 */
[--C-:B------:R-:W-:Y:S02]  /*8100*/  FFMA.FTZ R160, R227, c[0x0][0x2d0], -R134.reuse ;  /* 0x0000b400e3a07a23 */ /* 0x100fe40000010886 */
[--C-:B------:R-:W-:Y:S02]  /*8110*/  FFMA.FTZ R163, R163, c[0x0][0x2d0], -R134.reuse ;  /* 0x0000b400a3a37a23 */ /* 0x100fe40000010886 */
[C---:B------:R-:W-:Y:S01]  /*8120*/  HMMA.16816.F32 R20, R120.reuse, R28, R20 ;  /* 0x0000001c7814723c */ /* 0x040fe20000001814 */
[----:B------:R-:W-:Y:S02]  /*8130*/  MUFU.EX2 R224, R224 ;  /* 0x000000e000e07308 */ /* 0x000fe40000000800 */
        /* <DEDUP_REMOVED lines=15> */
[----:B------:R-:W1:Y:S01]  /*8230*/  MUFU.EX2 R227, R227 ;  /* 0x000000e300e37308 */ /* 0x000e620000000800 */
        /* <DEDUP_REMOVED lines=16> */
[----:B------:R-:W3:Y:S01]  /*8340*/  MUFU.EX2 R233, R233 ;  /* 0x000000e900e97308 */ /* 0x000ee20000000800 */
        /* <DEDUP_REMOVED lines=8> */
[C---:B-1----:R-:W-:Y:S03]  /*83d0*/  HMMA.16816.F32 R44, R120.reuse, R68, R44 ;  /* 0x00000044782c723c */ /* 0x042fe6000000182c */
[--C-:B------:R-:W-:Y:S01]  /*83e0*/  FFMA.FTZ R162, R231, c[0x0][0x2d0], -R134.reuse ;  /* 0x0000b400e7a27a23 */ /* 0x100fe20000010886 */
[----:B------:R-:W1:Y:S01]  /*83f0*/  MUFU.EX2 R235, R235 ;  /* 0x000000eb00eb7308 */ /* 0x000e620000000800 */
[--C-:B------:R-:W-:Y:S02]  /*8400*/  FFMA.FTZ R225, R225, c[0x0][0x2d0], -R134.reuse ;  /* 0x0000b400e1e17a23 */ /* 0x100fe40000010886 */
[----:B--2---:R-:W-:Y:S01]  /*8410*/  F2FP.PACK_AB R68, R144, R137 ;  /* 0x000000899044723e */ /* 0x004fe200000000ff */
[C---:B------:R-:W-:Y:S04]  /*8420*/  HMMA.16816.F32 R48, R120.reuse, R70, R48 ;  /* 0x000000467830723c */ /* 0x040fe80000001830 */
[----:B---3--:R-:W-:Y:S01]  /*8430*/  F2FP.PACK_AB R69, R161, R158 ;  /* 0x0000009ea145723e */ /* 0x008fe200000000ff */
[--C-:B------:R-:W-:Y:S01]  /*8440*/  FFMA.FTZ R175, R175, c[0x0][0x2d0], -R134.reuse ;  /* 0x0000b400afaf7a23 */ /* 0x100fe20000010886 */
[----:B------:R-:W-:Y:S01]  /*8450*/  MUFU.EX2 R232, R232 ;  /* 0x000000e800e87308 */ /* 0x000fe20000000800 */
[----:B------:R-:W-:Y:S01]  /*8460*/  F2FP.PACK_AB R70, R156, R147 ;  /* 0x000000939c46723e */ /* 0x000fe200000000ff */
[C---:B------:R-:W-:Y:S04]  /*8470*/  HMMA.16816.F32 R52, R120.reuse, R72, R52 ;  /* 0x000000487834723c */ /* 0x040fe80000001834 */
[----:B-----5:R-:W-:Y:S01]  /*8480*/  F2FP.PACK_AB R71, R163, R160 ;  /* 0x000000a0a347723e */ /* 0x020fe200000000ff */
[--C-:B------:R-:W-:Y:S02]  /*8490*/  FFMA.FTZ R184, R173, c[0x0][0x2d0], -R134.reuse ;  /* 0x0000b400adb87a23 */ /* 0x100fe40000010886 */
[--C-:B------:R-:W-:Y:S01]  /*84a0*/  FFMA.FTZ R145, R145, c[0x0][0x2d0], -R159.reuse ;  /* 0x0000b40091917a23 */ /* 0x100fe2000001089f */
[C---:B------:R-:W-:Y:S01]  /*84b0*/  HMMA.16816.F32 R56, R120.reuse, R74, R56 ;  /* 0x0000004a7838723c */ /* 0x040fe20000001838 */
[----:B------:R-:W2:Y:S01]  /*84c0*/  LDSM.16.MT88.4 R72, [R202+0x900] ;  /* 0x00090000ca48783b */ /* 0x000ea20000004200 */
[----:B------:R-:W-:Y:S02]  /*84d0*/  MUFU.EX2 R237, R237 ;  /* 0x000000ed00ed7308 */ /* 0x000fe40000000800 */
[--C-:B------:R-:W-:Y:S02]  /*84e0*/  FFMA.FTZ R138, R138, c[0x0][0x2d0], -R159.reuse ;  /* 0x0000b4008a8a7a23 */ /* 0x100fe4000001089f */
[----:B------:R-:W-:Y:S02]  /*84f0*/  FFMA.FTZ R159, R136, c[0x0][0x2d0], -R159 ;  /* 0x0000b400889f7a23 */ /* 0x000fe4000001089f */
[C---:B----4-:R-:W-:Y:S04]  /*8500*/  HMMA.16816.F32 R60, R120.reuse, R76, R60 ;  /* 0x0000004c783c723c */ /* 0x050fe8000000183c */
[----:B------:R-:W-:Y:S01]  /*8510*/  MUFU.EX2 R234, R234 ;  /* 0x000000ea00ea7308 */ /* 0x000fe20000000800 */
[--C-:B------:R-:W-:Y:S02]  /*8520*/  FFMA.FTZ R136, R157, c[0x0][0x2d0], -R134.reuse ;  /* 0x0000b4009d887a23 */ /* 0x100fe40000010886 */
[--C-:B------:R-:W-:Y:S01]  /*8530*/  FFMA.FTZ R139, R139, c[0x0][0x2d0], -R134.reuse ;  /* 0x0000b4008b8b7a23 */ /* 0x100fe20000010886 */
[----:B------:R-:W-:Y:S01]  /*8540*/  HMMA.16816.F32 R64, R120, R78, R64 ;  /* 0x0000004e7840723c */ /* 0x000fe20000001840 */
[----:B------:R-:W3:Y:S03]  /*8550*/  LDSM.16.MT88.4 R76, [R204+0x3900] ;  /* 0x00390000cc4c783b */ /* 0x000ee60000004200 */
[--C-:B------:R-:W-:Y:S02]  /*8560*/  FFMA.FTZ R135, R135, c[0x0][0x2d0], -R134.reuse ;  /* 0x0000b40087877a23 */ /* 0x100fe40000010886 */
[----:B------:R-:W-:Y:S01]  /*8570*/  MUFU.EX2 R241, R241 ;  /* 0x000000f100f17308 */ /* 0x000fe20000000800 */
[----:B------:R-:W-:Y:S01]  /*8580*/  FFMA.FTZ R134, R117, c[0x0][0x2d0], -R134 ;  /* 0x0000b40075867a23 */ /* 0x000fe20000010886 */
[C---:B------:R-:W-:Y:S05]  /*8590*/  HMMA.16816.F32 R4, R68.reuse, R80, R4 ;  /* 0x000000504404723c */ /* 0x040fea0000001804 */
[----:B------:R-:W-:Y:S02]  /*85a0*/  FFMA.FTZ R128, R3, R216, R128 ;  /* 0x000000d803807223 */ /* 0x000fe40000010080 */
[----:B------:R-:W-:Y:S01]  /*85b0*/  FFMA.FTZ R133, R2, R217, R133 ;  /* 0x000000d902857223 */ /* 0x000fe20000010085 */
[C---:B------:R-:W-:Y:S01]  /*85c0*/  HMMA.16816.F32 R8, R68.reuse, R82, R8 ;  /* 0x000000524408723c */ /* 0x040fe20000001808 */
[----:B------:R-:W-:Y:S01]  /*85d0*/  LDSM.16.MT88.4 R80, [R201+0x3900] ;  /* 0x00390000c950783b */ /* 0x000fe20000004200 */
[----:B------:R-:W-:Y:S02]  /*85e0*/  MUFU.EX2 R236, R236 ;  /* 0x000000ec00ec7308 */ /* 0x000fe40000000800 */
[----:B------:R-:W-:Y:S02]  /*85f0*/  FADD.FTZ R119, R119, R128 ;  /* 0x0000008077777221 */ /* 0x000fe40000010000 */
[----:B------:R-:W-:Y:S02]  /*8600*/  FADD.FTZ R132, R132, R133 ;  /* 0x0000008584847221 */ /* 0x000fe40000010000 */
[----:B------:R-:W-:Y:S01]  /*8610*/  FADD.FTZ R118, R118, R119 ;  /* 0x0000007776767221 */ /* 0x000fe20000010000 */
[C---:B--2---:R-:W-:Y:S03]  /*8620*/  HMMA.16816.F32 R12, R68.reuse, R72, R12 ;  /* 0x00000048440c723c */ /* 0x044fe6000000180c */
[----:B------:R-:W-:Y:S01]  /*8630*/  MUFU.EX2 R245, R245 ;  /* 0x000000f500f57308 */ /* 0x000fe20000000800 */
[----:B------:R-:W-:Y:S02]  /*8640*/  FADD.FTZ R3, R131, R132 ;  /* 0x0000008483037221 */ /* 0x000fe40000010000 */
[----:B------:R-:W-:Y:S02]  /*8650*/  FADD.FTZ R118, R129, R118 ;  /* 0x0000007681767221 */ /* 0x000fe40000010000 */
[C---:B------:R-:W-:Y:S01]  /*8660*/  HMMA.16816.F32 R16, R68.reuse, R74, R16 ;  /* 0x0000004a4410723c */ /* 0x040fe20000001810 */
[----:B------:R-:W2:Y:S03]  /*8670*/  LDSM.16.MT88.4 R72, [R202+0x3900] ;  /* 0x00390000ca48783b */ /* 0x000ea60000004200 */
[----:B------:R-:W-:Y:S01]  /*8680*/  FADD.FTZ R3, R130, R3 ;  /* 0x0000000382037221 */ /* 0x000fe20000010000 */
[----:B------:R-:W-:Y:S01]  /*8690*/  MUFU.EX2 R238, R238 ;  /* 0x000000ee00ee7308 */ /* 0x000fe20000000800 */
[----:B------:R-:W-:Y:S02]  /*86a0*/  FADD.FTZ R137, R137, R118 ;  /* 0x0000007689897221 */ /* 0x000fe40000010000 */
[C---:B------:R-:W-:Y:S04]  /*86b0*/  HMMA.16816.F32 R20, R68.reuse, R84, R20 ;  /* 0x000000544414723c */ /* 0x040fe80000001814 */
[----:B------:R-:W-:Y:S02]  /*86c0*/  FADD.FTZ R158, R158, R3 ;  /* 0x000000039e9e7221 */ /* 0x000fe40000010000 */
[----:B------:R-:W-:Y:S01]  /*86d0*/  FADD.FTZ R144, R144, R137 ;  /* 0x0000008990907221 */ /* 0x000fe20000010000 */
[----:B------:R-:W-:Y:S01]  /*86e0*/  MUFU.EX2 R239, R239 ;  /* 0x000000ef00ef7308 */ /* 0x000fe20000000800 */
[C---:B------:R-:W-:Y:S01]  /*86f0*/  HMMA.16816.F32 R24, R68.reuse, R86, R24 ;  /* 0x000000564418723c */ /* 0x040fe20000001818 */
[----:B------:R-:W4:Y:S03]  /*8700*/  LDSM.16.MT88.4 R84, [R200+0x3900] ;  /* 0x00390000c854783b */ /* 0x000f260000004200 */
[----:B------:R-:W-:Y:S02]  /*8710*/  FADD.FTZ R161, R161, R158 ;  /* 0x0000009ea1a17221 */ /* 0x000fe40000010000 */
[----:B------:R-:W-:Y:S02]  /*8720*/  FADD.FTZ R147, R147, R144 ;  /* 0x0000009093937221 */ /* 0x000fe40000010000 */
[C---:B------:R-:W-:Y:S01]  /*8730*/  HMMA.16816.F32 R28, R68.reuse, R88, R28 ;  /* 0x00000058441c723c */ /* 0x040fe2000000181c */
[----:B------:R-:W-:Y:S03]  /*8740*/  MUFU.EX2 R226, R226 ;  /* 0x000000e200e27308 */ /* 0x000fe60000000800 */
[----:B------:R-:W-:Y:S02]  /*8750*/  FADD.FTZ R160, R160, R161 ;  /* 0x000000a1a0a07221 */ /* 0x000fe40000010000 */
[----:B------:R-:W-:Y:S02]  /*8760*/  FADD.FTZ R156, R156, R147 ;  /* 0x000000939c9c7221 */ /* 0x000fe40000010000 */
[C---:B------:R-:W-:Y:S01]  /*8770*/  HMMA.16816.F32 R32, R68.reuse, R90, R32 ;  /* 0x0000005a4420723c */ /* 0x040fe20000001820 */
[----:B------:R-:W-:Y:S02]  /*8780*/  LDSM.16.MT88.4 R88, [R200+0x4100] ;  /* 0x00410000c858783b */ /* 0x000fe40000004200 */
[----:B------:R-:W-:Y:S01]  /*8790*/  MUFU.EX2 R243, R243 ;  /* 0x000000f300f37308 */ /* 0x000fe20000000800 */
[----:B------:R-:W-:Y:S04]  /*87a0*/  FADD.FTZ R163, R163, R160 ;  /* 0x000000a0a3a37221 */ /* 0x000fe80000010000 */
[C---:B---3--:R-:W-:Y:S05]  /*87b0*/  HMMA.16816.F32 R36, R68.reuse, R76, R36 ;  /* 0x0000004c4424723c */ /* 0x048fea0000001824 */
[----:B------:R-:W-:Y:S03]  /*87c0*/  MUFU.EX2 R172, R172 ;  /* 0x000000ac00ac7308 */ /* 0x000fe60000000800 */
[C---:B------:R-:W-:Y:S01]  /*87d0*/  HMMA.16816.F32 R40, R68.reuse, R78, R40 ;  /* 0x0000004e4428723c */ /* 0x040fe20000001828 */
[----:B------:R-:W-:Y:S06]  /*87e0*/  LDSM.16.MT88.4 R76, [R202+0x1100] ;  /* 0x00110000ca4c783b */ /* 0x000fec0000004200 */
[----:B------:R-:W-:Y:S01]  /*87f0*/  MUFU.EX2 R247, R247 ;  /* 0x000000f700f77308 */ /* 0x000fe20000000800 */
[C---:B--2---:R-:W-:Y:S08]  /*8800*/  HMMA.16816.F32 R44, R68.reuse, R72, R44 ;  /* 0x00000048442c723c */ /* 0x044ff0000000182c */
[C---:B------:R-:W-:Y:S01]  /*8810*/  HMMA.16816.F32 R48, R68.reuse, R74, R48 ;  /* 0x0000004a4430723c */ /* 0x040fe20000001830 */
[----:B------:R-:W2:Y:S01]  /*8820*/  LDSM.16.MT88.4 R72, [R204+0x1100] ;  /* 0x00110000cc48783b */ /* 0x000ea20000004200 */
[----:B------:R-:W-:Y:S06]  /*8830*/  MUFU.EX2 R162, R162 ;  /* 0x000000a200a27308 */ /* 0x000fec0000000800 */
[C---:B------:R-:W-:Y:S04]  /*8840*/  HMMA.16816.F32 R52, R68.reuse, R80, R52 ;  /* 0x000000504434723c */ /* 0x040fe80000001834 */
[----:B------:R-:W-:Y:S04]  /*8850*/  MUFU.EX2 R225, R225 ;  /* 0x000000e100e17308 */ /* 0x000fe80000000800 */
[C---:B------:R-:W-:Y:S01]  /*8860*/  HMMA.16816.F32 R56, R68.reuse, R82, R56 ;  /* 0x000000524438723c */ /* 0x040fe20000001838 */
[----:B------:R-:W3:Y:S05]  /*8870*/  LDSM.16.MT88.4 R80, [R201+0x1100] ;  /* 0x00110000c950783b */ /* 0x000eea0000004200 */
[----:B------:R-:W-:Y:S02]  /*8880*/  MUFU.EX2 R175, R175 ;  /* 0x000000af00af7308 */ /* 0x000fe40000000800 */
[C---:B----4-:R-:W-:Y:S08]  /*8890*/  HMMA.16816.F32 R60, R68.reuse, R84, R60 ;  /* 0x00000054443c723c */ /* 0x050ff0000000183c */
[----:B------:R-:W-:Y:S01]  /*88a0*/  HMMA.16816.F32 R64, R68, R86, R64 ;  /* 0x000000564440723c */ /* 0x000fe20000001840 */
[----:B------:R-:W4:Y:S01]  /*88b0*/  LDSM.16.MT88.4 R84, [R200+0x1100] ;  /* 0x00110000c854783b */ /* 0x000f220000004200 */
[----:B------:R-:W-:Y:S05]  /*88c0*/  MUFU.EX2 R184, R184 ;  /* 0x000000b800b87308 */ /* 0x000fea0000000800 */
[----:B------:R-:W-:Y:S01]  /*88d0*/  F2FP.PACK_AB R68, R174, R227 ;  /* 0x000000e3ae44723e */ /* 0x000fe200000000ff */
[----:B------:R-:W-:Y:S01]  /*88e0*/  FADD.FTZ R227, R227, R156 ;  /* 0x0000009ce3e37221 */ /* 0x000fe20000010000 */
[----:B------:R-:W-:Y:S03]  /*88f0*/  F2FP.PACK_AB R70, R229, R224 ;  /* 0x000000e0e546723e */ /* 0x000fe600000000ff */
[----:B------:R-:W-:Y:S01]  /*8900*/  F2FP.PACK_AB R69, R233, R228 ;  /* 0x000000e4e945723e */ /* 0x000fe200000000ff */
[----:B------:R-:W-:Y:S01]  /*8910*/  MUFU.EX2 R146, R146 ;  /* 0x0000009200927308 */ /* 0x000fe20000000800 */
[----:B-1----:R-:W-:Y:S01]  /*8920*/  F2FP.PACK_AB R71, R235, R230 ;  /* 0x000000e6eb47723e */ /* 0x002fe200000000ff */
[----:B------:R-:W-:Y:S02]  /*8930*/  FADD.FTZ R228, R228, R163 ;  /* 0x000000a3e4e47221 */ /* 0x000fe40000010000 */
[----:B------:R-:W-:Y:S02]  /*8940*/  FADD.FTZ R227, R174, R227 ;  /* 0x000000e3aee37221 */ /* 0x000fe40000010000 */
[----:B------:R-:W-:Y:S02]  /*8950*/  FADD.FTZ R233, R233, R228 ;  /* 0x000000e4e9e97221 */ /* 0x000fe40000010000 */
[C---:B--2---:R-:W-:Y:S02]  /*8960*/  HMMA.16816.F32 R4, R68.reuse, R72, R4 ;  /* 0x000000484404723c */ /* 0x044fe40000001804 */
[----:B------:R-:W1:Y:S01]  /*8970*/  MUFU.EX2 R145, R145 ;  /* 0x0000009100917308 */ /* 0x000e620000000800 */
[----:B------:R-:W-:Y:S02]  /*8980*/  FADD.FTZ R224, R224, R227 ;  /* 0x000000e3e0e07221 */ /* 0x000fe40000010000 */
[----:B------:R-:W-:Y:S02]  /*8990*/  FADD.FTZ R230, R230, R233 ;  /* 0x000000e9e6e67221 */ /* 0x000fe40000010000 */
[----:B------:R-:W-:Y:S01]  /*89a0*/  FADD.FTZ R229, R229, R224 ;  /* 0x000000e0e5e57221 */ /* 0x000fe20000010000 */
[C---:B------:R-:W-:Y:S01]  /*89b0*/  HMMA.16816.F32 R8, R68.reuse, R74, R8 ;  /* 0x0000004a4408723c */ /* 0x040fe20000001808 */
[----:B------:R-:W2:Y:S03]  /*89c0*/  LDSM.16.MT88.4 R72, [R204+0x4100] ;  /* 0x00410000cc48783b */ /* 0x000ea60000004200 */
[----:B------:R-:W-:Y:S01]  /*89d0*/  MUFU.EX2 R138, R138 ;  /* 0x0000008a008a7308 */ /* 0x000fe20000000800 */
[----:B------:R-:W-:Y:S03]  /*89e0*/  FADD.FTZ R235, R235, R230 ;  /* 0x000000e6ebeb7221 */ /* 0x000fe60000010000 */
[C---:B------:R-:W-:Y:S06]  /*89f0*/  HMMA.16816.F32 R12, R68.reuse, R76, R12 ;  /* 0x0000004c440c723c */ /* 0x040fec000000180c */
[----:B------:R-:W5:Y:S02]  /*8a00*/  MUFU.EX2 R159, R159 ;  /* 0x0000009f009f7308 */ /* 0x000f640000000800 */
[C---:B------:R-:W-:Y:S01]  /*8a10*/  HMMA.16816.F32 R16, R68.reuse, R78, R16 ;  /* 0x0000004e4410723c */ /* 0x040fe20000001810 */
[----:B------:R-:W2:Y:S03]  /*8a20*/  LDSM.16.MT88.4 R76, [R202+0x4100] ;  /* 0x00410000ca4c783b */ /* 0x000ea60000004200 */
[----:B-1----:R-:W-:Y:S04]  /*8a30*/  F2FP.PACK_AB R120, R145, R146 ;  /* 0x000000929178723e */ /* 0x002fe800000000ff */
[C---:B---3--:R-:W-:Y:S01]  /*8a40*/  HMMA.16816.F32 R20, R68.reuse, R80, R20 ;  /* 0x000000504414723c */ /* 0x048fe20000001814 */
[----:B------:R-:W-:Y:S07]  /*8a50*/  MUFU.EX2 R136, R136 ;  /* 0x0000008800887308 */ /* 0x000fee0000000800 */
[C---:B------:R-:W-:Y:S01]  /*8a60*/  HMMA.16816.F32 R24, R68.reuse, R82, R24 ;  /* 0x000000524418723c */ /* 0x040fe20000001818 */
[----:B------:R-:W1:Y:S02]  /*8a70*/  LDSM.16.MT88.4 R80, [R201+0x4100] ;  /* 0x00410000c950783b */ /* 0x000e640000004200 */
[----:B------:R-:W3:Y:S01]  /*8a80*/  MUFU.EX2 R139, R139 ;  /* 0x0000008b008b7308 */ /* 0x000ee20000000800 */
[----:B-----5:R-:W-:Y:S04]  /*8a90*/  F2FP.PACK_AB R122, R159, R138 ;  /* 0x0000008a9f7a723e */ /* 0x020fe800000000ff */
[C---:B----4-:R-:W-:Y:S05]  /*8aa0*/  HMMA.16816.F32 R28, R68.reuse, R84, R28 ;  /* 0x00000054441c723c */ /* 0x050fea000000181c */
[----:B------:R-:W-:Y:S03]  /*8ab0*/  MUFU.EX2 R135, R135 ;  /* 0x0000008700877308 */ /* 0x000fe60000000800 */
[C---:B------:R-:W-:Y:S01]  /*8ac0*/  HMMA.16816.F32 R32, R68.reuse, R86, R32 ;  /* 0x000000564420723c */ /* 0x040fe20000001820 */
[----:B------:R-:W4:Y:S06]  /*8ad0*/  LDSM.16.MT88.4 R84, [R204+0x1900] ;  /* 0x00190000cc54783b */ /* 0x000f2c0000004200 */
[----:B------:R-:W5:Y:S01]  /*8ae0*/  MUFU.EX2 R134, R134 ;  /* 0x0000008600867308 */ /* 0x000f620000000800 */
[C---:B--2---:R-:W-:Y:S04]  /*8af0*/  HMMA.16816.F32 R36, R68.reuse, R72, R36 ;  /* 0x000000484424723c */ /* 0x044fe80000001824 */
[----:B---3--:R-:W-:Y:S04]  /*8b00*/  F2FP.PACK_AB R121, R139, R136 ;  /* 0x000000888b79723e */ /* 0x008fe800000000ff */
[C---:B------:R-:W-:Y:S01]  /*8b10*/  HMMA.16816.F32 R40, R68.reuse, R74, R40 ;  /* 0x0000004a4428723c */ /* 0x040fe20000001828 */
[----:B------:R-:W2:Y:S07]  /*8b20*/  LDSM.16.MT88.4 R72, [R202+0x1900] ;  /* 0x00190000ca48783b */ /* 0x000eae0000004200 */
[C---:B------:R-:W-:Y:S04]  /*8b30*/  HMMA.16816.F32 R44, R68.reuse, R76, R44 ;  /* 0x0000004c442c723c */ /* 0x040fe8000000182c */
[----:B-----5:R-:W-:Y:S04]  /*8b40*/  F2FP.PACK_AB R123, R134, R135 ;  /* 0x00000087867b723e */ /* 0x020fe800000000ff */
[C---:B------:R-:W-:Y:S01]  /*8b50*/  HMMA.16816.F32 R48, R68.reuse, R78, R48 ;  /* 0x0000004e4430723c */ /* 0x040fe20000001830 */
[----:B------:R-:W3:Y:S07]  /*8b60*/  LDSM.16.MT88.4 R76, [R201+0x1900] ;  /* 0x00190000c94c783b */ /* 0x000eee0000004200 */
        /* <DEDUP_REMOVED lines=20> */
[----:B------:R-:W4:Y:S03]  /*8cb0*/  LDSM.16.MT88.4 R84, [R204+0x4900] ;  /* 0x00490000cc54783b */ /* 0x000f260000004200 */
[----:B------:R-:W-:Y:S04]  /*8cc0*/  FADD.FTZ R2, R162, R239 ;  /* 0x000000efa2027221 */ /* 0x000fe80000010000 */
[C---:B--2---:R-:W-:Y:S04]  /*8cd0*/  HMMA.16816.F32 R12, R68.reuse, R72, R12 ;  /* 0x00000048440c723c */ /* 0x044fe8000000180c */
[----:B------:R-:W-:Y:S04]  /*8ce0*/  FADD.FTZ R2, R225, R2 ;  /* 0x00000002e1027221 */ /* 0x000fe80000010000 */
[C---:B------:R-:W-:Y:S01]  /*8cf0*/  HMMA.16816.F32 R16, R68.reuse, R74, R16 ;  /* 0x0000004a4410723c */ /* 0x040fe20000001810 */
[----:B------:R-:W2:Y:S03]  /*8d00*/  LDSM.16.MT88.4 R72, [R202+0x4900] ;  /* 0x00490000ca48783b */ /* 0x000ea60000004200 */
[----:B------:R-:W-:Y:S02]  /*8d10*/  FADD.FTZ R3, R175, R2 ;  /* 0x00000002af037221 */ /* 0x000fe40000010000 */
[----:B------:R-:W-:Y:S02]  /*8d20*/  IMAD.MOV.U32 R2, RZ, RZ, R116 ;  /* 0x000000ffff027224 */ /* 0x000fe400078e0074 */
[C---:B---3--:R-:W-:Y:S04]  /*8d30*/  HMMA.16816.F32 R20, R68.reuse, R76, R20 ;  /* 0x0000004c4414723c */ /* 0x048fe80000001814 */
[----:B------:R-:W-:Y:S04]  /*8d40*/  FADD.FTZ R3, R184, R3 ;  /* 0x00000003b8037221 */ /* 0x000fe80000010000 */
[C---:B------:R-:W-:Y:S01]  /*8d50*/  HMMA.16816.F32 R24, R68.reuse, R78, R24 ;  /* 0x0000004e4418723c */ /* 0x040fe20000001818 */
[----:B------:R-:W3:Y:S03]  /*8d60*/  LDSM.16.MT88.4 R76, [R204+0x2100] ;  /* 0x00210000cc4c783b */ /* 0x000ee60000004200 */
[----:B------:R-:W-:Y:S02]  /*8d70*/  FADD.FTZ R136, R136, R3 ;  /* 0x0000000388887221 */ /* 0x000fe40000010000 */
[----:B------:R-:W-:Y:S02]  /*8d80*/  IMAD.MOV.U32 R3, RZ, RZ, R0 ;  /* 0x000000ffff037224 */ /* 0x000fe400078e0000 */
[C---:B-1----:R-:W-:Y:S04]  /*8d90*/  HMMA.16816.F32 R28, R68.reuse, R80, R28 ;  /* 0x00000050441c723c */ /* 0x042fe8000000181c */
[----:B------:R-:W-:Y:S04]  /*8da0*/  FADD.FTZ R136, R139, R136 ;  /* 0x000000888b887221 */ /* 0x000fe80000010000 */
[C---:B------:R-:W-:Y:S01]  /*8db0*/  HMMA.16816.F32 R32, R68.reuse, R82, R32 ;  /* 0x000000524420723c */ /* 0x040fe20000001820 */
[----:B------:R-:W1:Y:S03]  /*8dc0*/  LDSM.16.MT88.4 R80, [R202+0x2100] ;  /* 0x00210000ca50783b */ /* 0x000e660000004200 */
[----:B------:R-:W-:Y:S04]  /*8dd0*/  FADD.FTZ R135, R135, R136 ;  /* 0x0000008887877221 */ /* 0x000fe80000010000 */
[C---:B----4-:R-:W-:Y:S04]  /*8de0*/  HMMA.16816.F32 R36, R68.reuse, R84, R36 ;  /* 0x000000544424723c */ /* 0x050fe80000001824 */
[----:B------:R-:W-:Y:S04]  /*8df0*/  FADD.FTZ R217, R134, R135 ;  /* 0x0000008786d97221 */ /* 0x000fe80000010000 */
[C---:B------:R-:W-:Y:S01]  /*8e00*/  HMMA.16816.F32 R40, R68.reuse, R86, R40 ;  /* 0x000000564428723c */ /* 0x040fe20000001828 */
[----:B------:R-:W-:Y:S07]  /*8e10*/  LDSM.16.MT88.4 R84, [R200+0x2100] ;  /* 0x00210000c854783b */ /* 0x000fee0000004200 */
        /* <DEDUP_REMOVED lines=17> */
[C---:B---3--:R-:W-:Y:S03]  /*8f30*/  HMMA.16816.F32 R4, R68.reuse, R76, R4 ;  /* 0x0000004c4404723c */ /* 0x048fe60000001804 */
[----:B------:R-:W-:Y:S02]  /*8f40*/  FADD.FTZ R247, R247, R172 ;  /* 0x000000acf7f77221 */ /* 0x000fe40000010000 */
[----:B------:R-:W-:Y:S02]  /*8f50*/  IMAD.MOV.U32 R222, RZ, RZ, R184 ;  /* 0x000000ffffde7224 */ /* 0x000fe400078e00b8 */
[----:B------:R-:W-:Y:S01]  /*8f60*/  FADD.FTZ R146, R146, R247 ;  /* 0x000000f792927221 */ /* 0x000fe20000010000 */
[C---:B------:R-:W-:Y:S01]  /*8f70*/  HMMA.16816.F32 R8, R68.reuse, R78, R8 ;  /* 0x0000004e4408723c */ /* 0x040fe20000001808 */
[----:B------:R-:W3:Y:S03]  /*8f80*/  LDSM.16.MT88.4 R76, [R204+0x5100] ;  /* 0x00510000cc4c783b */ /* 0x000ee60000004200 */
[----:B------:R-:W-:Y:S04]  /*8f90*/  FADD.FTZ R145, R145, R146 ;  /* 0x0000009291917221 */ /* 0x000fe80000010000 */
[C---:B-1----:R-:W-:Y:S04]  /*8fa0*/  HMMA.16816.F32 R12, R68.reuse, R80, R12 ;  /* 0x00000050440c723c */ /* 0x042fe8000000180c */
[----:B------:R-:W-:Y:S04]  /*8fb0*/  FADD.FTZ R138, R138, R145 ;  /* 0x000000918a8a7221 */ /* 0x000fe80000010000 */
[C---:B------:R-:W-:Y:S01]  /*8fc0*/  HMMA.16816.F32 R16, R68.reuse, R82, R16 ;  /* 0x000000524410723c */ /* 0x040fe20000001810 */
[----:B------:R-:W1:Y:S03]  /*8fd0*/  LDSM.16.MT88.4 R80, [R202+0x5100] ;  /* 0x00510000ca50783b */ /* 0x000e660000004200 */
[----:B------:R-:W-:Y:S04]  /*8fe0*/  FADD.FTZ R216, R159, R138 ;  /* 0x0000008a9fd87221 */ /* 0x000fe80000010000 */
[C---:B--2---:R-:W-:Y:S08]  /*8ff0*/  HMMA.16816.F32 R20, R68.reuse, R72, R20 ;  /* 0x000000484414723c */ /* 0x044ff00000001814 */
[C---:B------:R-:W-:Y:S01]  /*9000*/  HMMA.16816.F32 R24, R68.reuse, R74, R24 ;  /* 0x0000004a4418723c */ /* 0x040fe20000001818 */
[----:B------:R-:W2:Y:S07]  /*9010*/  LDSM.16.MT88.4 R72, [R200+0x5100] ;  /* 0x00510000c848783b */ /* 0x000eae0000004200 */
[C---:B------:R-:W-:Y:S08]  /*9020*/  HMMA.16816.F32 R28, R68.reuse, R84, R28 ;  /* 0x00000054441c723c */ /* 0x040ff0000000181c */
[C---:B------:R-:W-:Y:S01]  /*9030*/  HMMA.16816.F32 R32, R68.reuse, R86, R32 ;  /* 0x000000564420723c */ /* 0x040fe20000001820 */
[----:B------:R-:W4:Y:S07]  /*9040*/  LDSM.16.MT88.4 R84, [R202+0x2900] ;  /* 0x00290000ca54783b */ /* 0x000f2e0000004200 */
[C---:B---3--:R-:W-:Y:S08]  /*9050*/  HMMA.16816.F32 R36, R68.reuse, R76, R36 ;  /* 0x0000004c4424723c */ /* 0x048ff00000001824 */
[C---:B------:R-:W-:Y:S08]  /*9060*/  HMMA.16816.F32 R40, R68.reuse, R78, R40 ;  /* 0x0000004e4428723c */ /* 0x040ff00000001828 */
[C---:B-1----:R-:W-:Y:S08]  /*9070*/  HMMA.16816.F32 R44, R68.reuse, R80, R44 ;  /* 0x00000050442c723c */ /* 0x042ff0000000182c */
[C---:B------:R-:W-:Y:S08]  /*9080*/  HMMA.16816.F32 R48, R68.reuse, R82, R48 ;  /* 0x000000524430723c */ /* 0x040ff00000001830 */
[C---:B------:R-:W-:Y:S08]  /*9090*/  HMMA.16816.F32 R52, R68.reuse, R88, R52 ;  /* 0x000000584434723c */ /* 0x040ff00000001834 */
[C---:B------:R-:W-:Y:S08]  /*90a0*/  HMMA.16816.F32 R56, R68.reuse, R90, R56 ;  /* 0x0000005a4438723c */ /* 0x040ff00000001838 */
[C---:B--2---:R-:W-:Y:S08]  /*90b0*/  HMMA.16816.F32 R60, R68.reuse, R72, R60 ;  /* 0x00000048443c723c */ /* 0x044ff0000000183c */
[----:B------:R-:W-:Y:S08]  /*90c0*/  HMMA.16816.F32 R64, R68, R74, R64 ;  /* 0x0000004a4440723c */ /* 0x000ff00000001840 */
[C---:B------:R-:W-:Y:S01]  /*90d0*/  HMMA.16816.F32 R112, R120.reuse, R108, R4 ;  /* 0x0000006c7870723c */ /* 0x040fe20000001804 */
[----:B------:R-:W1:Y:S07]  /*90e0*/  LDSM.16.MT88.4 R4, [R201+0x5900] ;  /* 0x00590000c904783b */ /* 0x000e6e0000004200 */
[C---:B------:R-:W-:Y:S01]  /*90f0*/  HMMA.16816.F32 R108, R120.reuse, R110, R8 ;  /* 0x0000006e786c723c */ /* 0x040fe20000001808 */
[----:B------:R-:W2:Y:S07]  /*9100*/  LDSM.16.MT88.4 R8, [R200+0x5900] ;  /* 0x00590000c808783b */ /* 0x000eae0000004200 */
[C---:B----4-:R-:W-:Y:S07]  /*9110*/  HMMA.16816.F32 R68, R120.reuse, R84, R12 ;  /* 0x000000547844723c */ /* 0x050fee000000180c */
[----:B------:R-:W-:Y:S01]  /*9120*/  IMAD.MOV.U32 R12, RZ, RZ, R116 ;  /* 0x000000ffff0c7224 */ /* 0x000fe200078e0074 */
        /* <DEDUP_REMOVED lines=10> */
[C---:B------:R-:W-:Y:S08]  /*91d0*/  HMMA.16816.F32 R56, R120.reuse, R6, R56 ;  /* 0x000000067838723c */ /* 0x040ff00000001838 */
[C---:B--2---:R-:W-:Y:S08]  /*91e0*/  HMMA.16816.F32 R60, R120.reuse, R8, R60 ;  /* 0x00000008783c723c */ /* 0x044ff0000000183c */
[----:B------:R-:W-:Y:S01]  /*91f0*/  HMMA.16816.F32 R64, R120, R10, R64 ;  /* 0x0000000a7840723c */ /* 0x000fe20000001840 */
[----:B------:R-:W-:-:S07]  /*9200*/  @P0 BRA `(.L_x_1378) ;  /* 0xffffc39000000947 */ /* 0x000fce000383ffff */
.L_x_1369:
        /* <DEDUP_REMOVED lines=24> */
.L_x_1380:
[----:B------:R-:W-:-:S04]  /*9390*/  MOV R2, c[0x0][0x32c] ;  /* 0x0000cb0000027a02 */ /* 0x000fc80000000f00 */
[----:B------:R-:W-:-:S13]  /*93a0*/  ISETP.NE.AND P0, PT, R2, 0x1, PT ;  /* 0x000000010200780c */ /* 0x000fda0003f05270 */
[----:B------:R-:W-:-:S05]  /*93b0*/  @P0 IMAD.HI.U32 R2, R4, c[0x0][0x330], RZ ;  /* 0x0000cc0004020a27 */ /* 0x000fca00078e00ff */
[----:B------:R-:W-:-:S05]  /*93c0*/  @P0 SHF.R.U32.HI R4, RZ, c[0x0][0x334], R2 ;  /* 0x0000cd00ff040a19 */ /* 0x000fca0000011602 */
.L_x_1381:
[----:B------:R-:W-:-:S05]  /*93d0*/  IMAD R4, R4, c[0x0][0x32c], RZ ;  /* 0x0000cb0004047a24 */ /* 0x000fca00078e02ff */
[----:B------:R-:W-:-:S04]  /*93e0*/  IMNMX R3, R3, R4, !PT ;  /* 0x0000000403037217 */ /* 0x000fc80007800200 */
.L_x_1379:
        /* <DEDUP_REMOVED lines=12> */
.L_x_1383:
        /* <DEDUP_REMOVED lines=69> */
[----:B------:R-:W2:Y:S06]  /*9900*/  LDSM.16.M88.4 R132, [R203+0x9900] ;  /* 0x00990000cb84783b */ /* 0x000eac0000000200 */
[C---:B---3--:R-:W-:Y:S02]  /*9910*/  HMMA.16816.F32 R28, R140.reuse, R136, R28 ;  /* 0x000000888c1c723c */ /* 0x048fe4000000181c */
[----:B-1----:R-:W-:Y:S06]  /*9920*/  LDSM.16.M88.4 R172, [R194+0x2800] ;  /* 0x00280000c2ac783b */ /* 0x002fec0000000200 */
[C---:B------:R-:W-:Y:S02]  /*9930*/  HMMA.16816.F32 R32, R140.reuse, R138, R32 ;  /* 0x0000008a8c20723c */ /* 0x040fe40000001820 */
[----:B------:R-:W1:Y:S06]  /*9940*/  LDSM.16.M88.4 R136, [R203+0xa100] ;  /* 0x00a10000cb88783b */ /* 0x000e6c0000000200 */
[C---:B------:R-:W-:Y:S02]  /*9950*/  HMMA.16816.F32 R36, R140.reuse, R144, R36 ;  /* 0x000000908c24723c */ /* 0x040fe40000001824 */
[----:B-----5:R-:W-:Y:S06]  /*9960*/  LDSM.16.M88.4 R184, [R194+0x3000] ;  /* 0x00300000c2b8783b */ /* 0x020fec0000000200 */
[C---:B------:R-:W-:Y:S02]  /*9970*/  HMMA.16816.F32 R40, R140.reuse, R146, R40 ;  /* 0x000000928c28723c */ /* 0x040fe40000001828 */
[----:B------:R-:W3:Y:S06]  /*9980*/  LDSM.16.M88.4 R144, [R203+0xa900] ;  /* 0x00a90000cb90783b */ /* 0x000eec0000000200 */
[C---:B----4-:R-:W-:Y:S08]  /*9990*/  HMMA.16816.F32 R44, R140.reuse, R156, R44 ;  /* 0x0000009c8c2c723c */ /* 0x050ff0000000182c */
[----:B------:R-:W-:Y:S01]  /*99a0*/  HMMA.16816.F32 R48, R140, R158, R48 ;  /* 0x0000009e8c30723c */ /* 0x000fe20000001830 */
[----:B------:R-:W-:Y:S07]  /*99b0*/  LDSM.16.M88.4 R156, [R194+0x800] ;  /* 0x00080000c29c783b */ /* 0x000fee0000000200 */
[C---:B------:R-:W-:Y:S08]  /*99c0*/  HMMA.16816.F32 R4, R148.reuse, R160, R4 ;  /* 0x000000a09404723c */ /* 0x040ff00000001804 */
[C---:B------:R-:W-:Y:S01]  /*99d0*/  HMMA.16816.F32 R8, R148.reuse, R162, R8 ;  /* 0x000000a29408723c */ /* 0x040fe20000001808 */
[----:B------:R-:W-:Y:S07]  /*99e0*/  LDSM.16.M88.4 R160, [R194+0x2000] ;  /* 0x00200000c2a0783b */ /* 0x000fee0000000200 */
[C---:B--2---:R-:W-:Y:S08]  /*99f0*/  HMMA.16816.F32 R12, R148.reuse, R120, R12 ;  /* 0x00000078940c723c */ /* 0x044ff0000000180c */
[C---:B------:R-:W-:Y:S01]  /*9a00*/  HMMA.16816.F32 R16, R148.reuse, R122, R16 ;  /* 0x0000007a9410723c */ /* 0x040fe20000001810 */
[----:B------:R-:W2:Y:S07]  /*9a10*/  LDSM.16.M88.4 R120, [R194] ;  /* 0x00000000c278783b */ /* 0x000eae0000000200 */
        /* <DEDUP_REMOVED lines=11> */
[----:B------:R-:W-:Y:S07]  /*9ad0*/  LDSM.16.M88.4 R144, [R206+0xc100] ;  /* 0x00c10000ce90783b */ /* 0x000fee0000000200 */
        /* <DEDUP_REMOVED lines=14> */
[----:B------:R-:W3:Y:S07]  /*9bc0*/  LDSM.16.M88.4 R160, [R193] ;  /* 0x00000000c1a0783b */ /* 0x000eee0000000200 */
[C---:B------:R-:W-:Y:S08]  /*9bd0*/  HMMA.16816.F32 R44, R152.reuse, R172, R44 ;  /* 0x000000ac982c723c */ /* 0x040ff0000000182c */
[----:B------:R-:W-:Y:S01]  /*9be0*/  HMMA.16816.F32 R48, R152, R174, R48 ;  /* 0x000000ae9830723c */ /* 0x000fe20000001830 */
[----:B------:R-:W-:Y:S07]  /*9bf0*/  LDSM.16.M88.4 R172, [R203+0xd100] ;  /* 0x00d10000cbac783b */ /* 0x000fee0000000200 */
[C---:B-1----:R-:W-:Y:S08]  /*9c00*/  HMMA.16816.F32 R4, R164.reuse, R136, R4 ;  /* 0x00000088a404723c */ /* 0x042ff00000001804 */
[C---:B------:R-:W-:Y:S01]  /*9c10*/  HMMA.16816.F32 R8, R164.reuse, R138, R8 ;  /* 0x0000008aa408723c */ /* 0x040fe20000001808 */
        /* <DEDUP_REMOVED lines=9> */
[----:B------:R-:W-:Y:S07]  /*9cb0*/  LDSM.16.M88.4 R156, [R203+0xb100] ;  /* 0x00b10000cb9c783b */ /* 0x000fee0000000200 */
[C---:B----4-:R-:W-:Y:S08]  /*9cc0*/  HMMA.16816.F32 R36, R164.reuse, R128, R36 ;  /* 0x00000080a424723c */ /* 0x050ff00000001824 */
[C---:B------:R-:W-:Y:S01]  /*9cd0*/  HMMA.16816.F32 R40, R164.reuse, R130, R40 ;  /* 0x00000082a428723c */ /* 0x040fe20000001828 */
[----:B------:R-:W3:Y:S07]  /*9ce0*/  LDSM.16.M88.4 R128, [R189] ;  /* 0x00000000bd80783b */ /* 0x000eee0000000200 */
[C---:B-----5:R-:W-:Y:S08]  /*9cf0*/  HMMA.16816.F32 R44, R164.reuse, R132, R44 ;  /* 0x00000084a42c723c */ /* 0x060ff0000000182c */
[----:B------:R-:W-:Y:S01]  /*9d00*/  HMMA.16816.F32 R48, R164, R134, R48 ;  /* 0x00000086a430723c */ /* 0x000fe20000001830 */
[----:B------:R-:W4:Y:S07]  /*9d10*/  LDSM.16.M88.4 R132, [R188] ;  /* 0x00000000bc84783b */ /* 0x000f2e0000000200 */
[C---:B------:R-:W-:Y:S08]  /*9d20*/  HMMA.16816.F32 R4, R168.reuse, R160, R4 ;  /* 0x000000a0a804723c */ /* 0x040ff00000001804 */
        /* <DEDUP_REMOVED lines=14> */
[C---:B----4-:R-:W-:Y:S08]  /*9e10*/  HMMA.16816.F32 R44, R168.reuse, R132, R44 ;  /* 0x00000084a82c723c */ /* 0x050ff0000000182c */
[----:B------:R-:W-:Y:S01]  /*9e20*/  HMMA.16816.F32 R48, R168, R134, R48 ;  /* 0x00000086a830723c */ /* 0x000fe20000001830 */
[----:B------:R-:W-:Y:S07]  /*9e30*/  LDSM.16.M88.4 R132, [R194+0x4800] ;  /* 0x00480000c284783b */ /* 0x000fee0000000200 */
[C---:B------:R-:W-:Y:S08]  /*9e40*/  HMMA.16816.F32 R4, R176.reuse, R156, R4 ;  /* 0x0000009cb004723c */ /* 0x040ff00000001804 */
[C---:B------:R-:W-:Y:S08]  /*9e50*/  HMMA.16816.F32 R8, R176.reuse, R158, R8 ;  /* 0x0000009eb008723c */ /* 0x040ff00000001808 */
[C---:B-1----:R-:W-:Y:S08]  /*9e60*/  HMMA.16816.F32 R12, R176.reuse, R136, R12 ;  /* 0x00000088b00c723c */ /* 0x042ff0000000180c */
        /* <DEDUP_REMOVED lines=8> */
[C---:B-----5:R-:W-:Y:S08]  /*9ef0*/  HMMA.16816.F32 R44, R176.reuse, R144, R44 ;  /* 0x00000090b02c723c */ /* 0x060ff0000000182c */
[----:B------:R-:W-:Y:S08]  /*9f00*/  HMMA.16816.F32 R48, R176, R146, R48 ;  /* 0x00000092b030723c */ /* 0x000ff00000001830 */
[C---:B------:R-:W-:Y:S07]  /*9f10*/  HMMA.16816.F32 R4, R180.reuse, R184, R4 ;  /* 0x000000b8b404723c */ /* 0x040fee0000001804 */
[----:B------:R-:W-:Y:S01]  /*9f20*/  IADD3 R184, R222, -0x1, RZ ;  /* 0xffffffffdeb87810 */ /* 0x000fe20007ffe0ff */
[C---:B------:R-:W-:Y:S08]  /*9f30*/  HMMA.16816.F32 R8, R180.reuse, R186, R8 ;  /* 0x000000bab408723c */ /* 0x040ff00000001808 */
[C---:B---3--:R-:W-:Y:S08]  /*9f40*/  HMMA.16816.F32 R12, R180.reuse, R128, R12 ;  /* 0x00000080b40c723c */ /* 0x048ff0000000180c */
[C---:B------:R-:W-:Y:S01]  /*9f50*/  HMMA.16816.F32 R16, R180.reuse, R130, R16 ;  /* 0x00000082b410723c */ /* 0x040fe20000001810 */
[----:B------:R-:W2:Y:S03]  /*9f60*/  LDSM.16.M88.4 R128, [R194+0x5000] ;  /* 0x00500000c280783b */ /* 0x000ea60000000200 */
[----:B------:R-:W-:Y:S02]  /*9f70*/  FMNMX.FTZ R0, R4, R3, !PT ;  /* 0x0000000304007209 */ /* 0x000fe40007810000 */
[----:B------:R-:W-:Y:S02]  /*9f80*/  FMNMX.FTZ R2, R6, R117, !PT ;  /* 0x0000007506027209 */ /* 0x000fe40007810000 */
[C---:B-1----:R-:W-:Y:S04]  /*9f90*/  HMMA.16816.F32 R20, R180.reuse, R120, R20 ;  /* 0x00000078b414723c */ /* 0x042fe80000001814 */
[----:B------:R-:W-:Y:S02]  /*9fa0*/  FMNMX.FTZ R119, R5, R0, !PT ;  /* 0x0000000005777209 */ /* 0x000fe40007810000 */
[----:B------:R-:W-:Y:S02]  /*9fb0*/  FMNMX.FTZ R137, R7, R2, !PT ;  /* 0x0000000207897209 */ /* 0x000fe40007810000 */
[C---:B------:R-:W-:Y:S01]  /*9fc0*/  HMMA.16816.F32 R24, R180.reuse, R122, R24 ;  /* 0x0000007ab418723c */ /* 0x040fe20000001818 */
[----:B------:R-:W1:Y:S01]  /*9fd0*/  LDSM.16.M88.4 R120, [R194+0x5800] ;  /* 0x00580000c278783b */ /* 0x000e620000000200 */
[----:B------:R-:W-:Y:S04]  /*9fe0*/  DEPBAR.LE SB0, 0x0 ;  /* 0x000080000000791a */ /* 0x000fe80000000000 */
[----:B------:R-:W-:Y:S02]  /*9ff0*/  FMNMX.FTZ R0, R8, R119, !PT ;  /* 0x0000007708007209 */ /* 0x000fe40007810000 */
[C---:B------:R-:W-:Y:S01]  /*a000*/  HMMA.16816.F32 R28, R180.reuse, R132, R28 ;  /* 0x00000084b41c723c */ /* 0x040fe2000000181c */
[----:B------:R-:W-:Y:S04]  /*a010*/  BAR.SYNC.DEFER_BLOCKING 0x0 ;  /* 0x0000000000007b1d */ /* 0x000fe80000010000 */
[----:B------:R-:W-:Y:S02]  /*a020*/  FMNMX.FTZ R119, R9, R0, !PT ;  /* 0x0000000009777209 */ /* 0x000fe40007810000 */
[----:B------:R-:W-:Y:S01]  /*a030*/  FMNMX.FTZ R2, R10, R137, !PT ;  /* 0x000000890a027209 */ /* 0x000fe20007810000 */
[C---:B------:R-:W-:Y:S04]  /*a040*/  HMMA.16816.F32 R32, R180.reuse, R134, R32 ;  /* 0x00000086b420723c */ /* 0x040fe80000001820 */
[----:B------:R-:W-:Y:S02]  /*a050*/  FMNMX.FTZ R0, R12, R119, !PT ;  /* 0x000000770c007209 */ /* 0x000fe40007810000 */
[----:B------:R-:W-:Y:S02]  /*a060*/  FMNMX.FTZ R137, R11, R2, !PT ;  /* 0x000000020b897209 */ /* 0x000fe40007810000 */
[----:B------:R-:W-:Y:S01]  /*a070*/  FMNMX.FTZ R119, R13, R0, !PT ;  /* 0x000000000d777209 */ /* 0x000fe20007810000 */
[C---:B--2---:R-:W-:Y:S03]  /*a080*/  HMMA.16816.F32 R36, R180.reuse, R128, R36 ;  /* 0x00000080b424723c */ /* 0x044fe60000001824 */
[----:B------:R-:W-:Y:S02]  /*a090*/  FMNMX.FTZ R2, R14, R137, !PT ;  /* 0x000000890e027209 */ /* 0x000fe40007810000 */
[----:B------:R-:W-:Y:S02]  /*a0a0*/  FMNMX.FTZ R0, R16, R119, !PT ;  /* 0x0000007710007209 */ /* 0x000fe40007810000 */
[----:B------:R-:W-:Y:S01]  /*a0b0*/  FMNMX.FTZ R133, R15, R2, !PT ;  /* 0x000000020f857209 */ /* 0x000fe20007810000 */
[C---:B------:R-:W-:Y:S04]  /*a0c0*/  HMMA.16816.F32 R40, R180.reuse, R130, R40 ;  /* 0x00000082b428723c */ /* 0x040fe80000001828 */
[----:B------:R-:W-:Y:S02]  /*a0d0*/  FMNMX.FTZ R119, R17, R0, !PT ;  /* 0x0000000011777209 */ /* 0x000fe40007810000 */
[----:B------:R-:W-:Y:S02]  /*a0e0*/  FMNMX.FTZ R2, R18, R133, !PT ;  /* 0x0000008512027209 */ /* 0x000fe40007810000 */
[C---:B-1----:R-:W-:Y:S04]  /*a0f0*/  HMMA.16816.F32 R44, R180.reuse, R120, R44 ;  /* 0x00000078b42c723c */ /* 0x042fe8000000182c */
        /* <DEDUP_REMOVED lines=33> */
[----:B------:R-:W-:Y:S01]  /*a310*/  @P5 MOV R122, R210 ;  /* 0x000000d2007a5202 */ /* 0x000fe20000000f00 */
[----:B------:R-:W1:Y:S01]  /*a320*/  SHFL.BFLY PT, R123, R120, 0x2, 0x1f ;  /* 0x0c401f00787b7f89 */ /* 0x000e6200000e0000 */
[----:B------:R-:W-:Y:S07]  /*a330*/  FMNMX.FTZ R121, R51, R0, !PT ;  /* 0x0000000033797209 */ /* 0x000fee0007810000 */
[----:B------:R-:W2:Y:S01]  /*a340*/  SHFL.BFLY PT, R0, R121, 0x2, 0x1f ;  /* 0x0c401f0079007f89 */ /* 0x000ea200000e0000 */
[----:B-1----:R-:W-:Y:S02]  /*a350*/  FMNMX.FTZ R129, R120, R123, !PT ;  /* 0x0000007b78817209 */ /* 0x002fe40007810000 */
[----:B------:R-:W-:Y:S02]  /*a360*/  @P5 SHF.R.S32.HI R120, RZ, 0x1f, R184 ;  /* 0x0000001fff785819 */ /* 0x000fe400000114b8 */
[----:B------:R-:W-:Y:S03]  /*a370*/  @P5 MOV R123, R213 ;  /* 0x000000d5007b5202 */ /* 0x000fe60000000f00 */
[----:B------:R-:W1:Y:S01]  /*a380*/  SHFL.BFLY PT, R2, R129, 0x1, 0x1f ;  /* 0x0c201f0081027f89 */ /* 0x000e6200000e0000 */
[----:B--2---:R-:W-:Y:S07]  /*a390*/  FMNMX.FTZ R119, R121, R0, !PT ;  /* 0x0000000079777209 */ /* 0x004fee0007810000 */
[----:B------:R-:W2:Y:S01]  /*a3a0*/  SHFL.BFLY PT, R116, R119, 0x1, 0x1f ;  /* 0x0c201f0077747f89 */ /* 0x000ea200000e0000 */
[----:B-1----:R-:W-:Y:S05]  /*a3b0*/  FMNMX.FTZ R0, R129, R2, !PT ;  /* 0x0000000281007209 */ /* 0x002fea0007810000 */
[C---:B------:R-:W-:Y:S02]  /*a3c0*/  FADD.FTZ R2, -R0.reuse, R3 ;  /* 0x0000000300027221 */ /* 0x040fe40000010100 */
[----:B------:R-:W-:Y:S01]  /*a3d0*/  FMUL.FTZ R147, R0, c[0x0][0x2d0] ;  /* 0x0000b40000937a20 */ /* 0x000fe20000410000 */
[----:B--2---:R-:W-:Y:S01]  /*a3e0*/  FMNMX.FTZ R116, R119, R116, !PT ;  /* 0x0000007477747209 */ /* 0x004fe20007810000 */
[----:B------:R-:W-:Y:S02]  /*a3f0*/  FMUL.FTZ R3, R2, c[0x0][0x2d0] ;  /* 0x0000b40002037a20 */ /* 0x000fe40000410000 */
[----:B------:R-:W-:Y:S02]  /*a400*/  FFMA.FTZ R138, R4, c[0x0][0x2d0], -R147 ;  /* 0x0000b400048a7a23 */ /* 0x000fe40000010893 */
[----:B------:R-:W-:Y:S02]  /*a410*/  FADD.FTZ R2, -R116, R117 ;  /* 0x0000007574027221 */ /* 0x000fe40000010100 */
[----:B------:R-:W-:Y:S01]  /*a420*/  @P5 IMAD R4, R120, c[0x0][0x1e0], RZ ;  /* 0x0000780078045a24 */ /* 0x000fe200078e02ff */
[----:B------:R-:W1:Y:S01]  /*a430*/  MUFU.EX2 R3, R3 ;  /* 0x0000000300037308 */ /* 0x000e620000000800 */
[----:B------:R-:W-:Y:S02]  /*a440*/  FMUL.FTZ R117, R2, c[0x0][0x2d0] ;  /* 0x0000b40002757a20 */ /* 0x000fe40000410000 */
[C---:B------:R-:W-:Y:S04]  /*a450*/  @P5 IMAD.WIDE.U32 R120, R184.reuse, c[0x0][0x1e0], RZ ;  /* 0x00007800b8785a25 */ /* 0x040fe800078e00ff */
[----:B------:R-:W-:Y:S02]  /*a460*/  @P5 IMAD R4, R184, c[0x0][0x1e4], R4 ;  /* 0x00007900b8045a24 */ /* 0x000fe400078e0204 */
[----:B------:R-:W-:Y:S01]  /*a470*/  @P5 IMAD.WIDE.U32 R122, R120, 0x60, R122 ;  /* 0x00000060787a5825 */ /* 0x000fe200078e007a */
[----:B------:R2:W3:Y:S02]  /*a480*/  MUFU.EX2 R2, R117 ;  /* 0x0000007500027308 */ /* 0x0004e40000000800 */
[----:B------:R-:W-:Y:S01]  /*a490*/  @P5 IADD3 R4, R121, R4, RZ ;  /* 0x0000000479045210 */ /* 0x000fe20007ffe0ff */
[----:B------:R-:W-:Y:S01]  /*a4a0*/  FMUL.FTZ R145, R116, c[0x0][0x2d0] ;  /* 0x0000b40074917a20 */ /* 0x000fe20000410000 */
[----:B------:R-:W-:Y:S01]  /*a4b0*/  @P5 SHF.L.U32 R120, R122, 0x1, RZ ;  /* 0x000000017a785819 */ /* 0x000fe200000006ff */
[----:B------:R-:W-:Y:S01]  /*a4c0*/  FFMA.FTZ R119, R5, c[0x0][0x2d0], -R147 ;  /* 0x0000b40005777a23 */ /* 0x000fe20000010893 */
[----:B------:R-:W-:Y:S01]  /*a4d0*/  @P5 SHF.L.U32 R5, R223, 0x6, RZ ;  /* 0x00000006df055819 */ /* 0x000fe200000006ff */
[----:B------:R-:W-:Y:S01]  /*a4e0*/  @P5 IMAD R4, R4, 0x60, RZ ;  /* 0x0000006004045824 */ /* 0x000fe200078e02ff */
[----:B------:R-:W-:Y:S01]  /*a4f0*/  @P5 IADD3 R128, P2, R120, 0x80, RZ ;  /* 0x0000008078805810 */ /* 0x000fe20007f5e0ff */
[--C-:B------:R-:W-:Y:S01]  /*a500*/  FFMA.FTZ R146, R6, c[0x0][0x2d0], -R145.reuse ;  /* 0x0000b40006927a23 */ /* 0x100fe20000010891 */
[----:B------:R-:W-:Y:S01]  /*a510*/  @P5 IADD3 R120, P0, R120, c[0x0][0x1c8], RZ ;  /* 0x0000720078785a10 */ /* 0x000fe20007f1e0ff */
[----:B------:R-:W-:Y:S01]  /*a520*/  FFMA.FTZ R137, R7, c[0x0][0x2d0], -R145 ;  /* 0x0000b40007897a23 */ /* 0x000fe20000010891 */
[----:B------:R-:W-:Y:S01]  /*a530*/  @P5 IADD3 R128, P1, R128, c[0x0][0x1c8], RZ ;  /* 0x0000720080805a10 */ /* 0x000fe20007f3e0ff */
[----:B------:R-:W-:Y:S01]  /*a540*/  FFMA.FTZ R136, R9, c[0x0][0x2d0], -R147 ;  /* 0x0000b40009887a23 */ /* 0x000fe20000010893 */
[----:B------:R-:W-:Y:S01]  /*a550*/  MUFU.EX2 R138, R138 ;  /* 0x0000008a008a7308 */ /* 0x000fe20000000800 */
[--C-:B------:R-:W-:Y:S02]  /*a560*/  FFMA.FTZ R139, R10, c[0x0][0x2d0], -R145.reuse ;  /* 0x0000b4000a8b7a23 */ /* 0x100fe40000010891 */
[----:B------:R-:W-:Y:S02]  /*a570*/  FFMA.FTZ R144, R11, c[0x0][0x2d0], -R145 ;  /* 0x0000b4000b907a23 */ /* 0x000fe40000010891 */
[C---:B-1----:R-:W-:Y:S02]  /*a580*/  FMUL.FTZ R68, R3.reuse, R68 ;  /* 0x0000004403447220 */ /* 0x042fe40000410000 */
[C---:B------:R-:W-:Y:S02]  /*a590*/  FMUL.FTZ R69, R3.reuse, R69 ;  /* 0x0000004503457220 */ /* 0x040fe40000410000 */
[----:B------:R-:W-:Y:S01]  /*a5a0*/  FMUL.FTZ R72, R3, R72 ;  /* 0x0000004803487220 */ /* 0x000fe20000410000 */
[----:B------:R-:W1:Y:S01]  /*a5b0*/  MUFU.EX2 R119, R119 ;  /* 0x0000007700777308 */ /* 0x000e620000000800 */
[----:B--2---:R-:W-:Y:S01]  /*a5c0*/  FFMA.FTZ R117, R8, c[0x0][0x2d0], -R147 ;  /* 0x0000b40008757a23 */ /* 0x004fe20000010893 */
[----:B------:R-:W-:Y:S01]  /*a5d0*/  @P5 IADD3 R8, R123, R4, RZ ;  /* 0x000000047b085210 */ /* 0x000fe20007ffe0ff */
[C---:B---3--:R-:W-:Y:S01]  /*a5e0*/  FMUL.FTZ R10, R2.reuse, R110 ;  /* 0x0000006e020a7220 */ /* 0x048fe20000410000 */
[----:B------:R-:W-:Y:S01]  /*a5f0*/  @P5 SHF.L.U64.HI R4, R223, 0x6, R118 ;  /* 0x00000006df045819 */ /* 0x000fe20000010276 */
[----:B------:R-:W-:Y:S01]  /*a600*/  FMUL.FTZ R11, R2, R111 ;  /* 0x0000006f020b7220 */ /* 0x000fe20000410000 */
[----:B------:R-:W-:Y:S01]  /*a610*/  @P5 SHF.L.U64.HI R8, R122, 0x1, R8 ;  /* 0x000000017a085819 */ /* 0x000fe20000010208 */
[C---:B------:R-:W-:Y:S02]  /*a620*/  FMUL.FTZ R70, R2.reuse, R70 ;  /* 0x0000004602467220 */ /* 0x040fe40000410000 */
[----:B------:R-:W-:Y:S01]  /*a630*/  FMUL.FTZ R71, R2, R71 ;  /* 0x0000004702477220 */ /* 0x000fe20000410000 */
[----:B------:R-:W-:Y:S01]  /*a640*/  @P5 IADD3.X R121, R8, c[0x0][0x1cc], RZ, P0, !PT ;  /* 0x0000730008795a10 */ /* 0x000fe200007fe4ff */
[----:B------:R-:W-:Y:S01]  /*a650*/  MUFU.EX2 R117, R117 ;  /* 0x0000007500757308 */ /* 0x000fe20000000800 */
[----:B------:R-:W-:Y:S01]  /*a660*/  @P5 IADD3.X R129, RZ, c[0x0][0x1cc], R8, P1, P2 ;  /* 0x00007300ff815a10 */ /* 0x000fe20000fe4408 */
[----:B------:R-:W-:Y:S01]  /*a670*/  FMUL.FTZ R73, R3, R73 ;  /* 0x0000004903497220 */ /* 0x000fe20000410000 */
[----:B------:R-:W-:Y:S01]  /*a680*/  @P5 IADD3 R6, P0, R120, R5, RZ ;  /* 0x0000000578065210 */ /* 0x000fe20007f1e0ff */
[----:B------:R2:W-:Y:S01]  /*a690*/  @P5 LDGSTS.E.BYPASS.LTC128B.128 [R208+0x8100], [R120.64], !P4 ;  /* 0x0810000078d05fae */ /* 0x0005e2000e101d4e */
[C---:B------:R-:W-:Y:S02]  /*a6a0*/  FMUL.FTZ R74, R2.reuse, R74 ;  /* 0x0000004a024a7220 */ /* 0x040fe40000410000 */
[-C--:B------:R-:W-:Y:S01]  /*a6b0*/  @P5 IADD3.X R7, R121, R4.reuse, RZ, P0, !PT ;  /* 0x0000000479075210 */ /* 0x080fe200007fe4ff */
[----:B------:R-:W-:Y:S01]  /*a6c0*/  FMUL.FTZ R75, R2, R75 ;  /* 0x0000004b024b7220 */ /* 0x000fe20000410000 */
[----:B------:R-:W-:Y:S01]  /*a6d0*/  @P5 IADD3 R8, P1, R6, R5, RZ ;  /* 0x0000000506085210 */ /* 0x000fe20007f3e0ff */
[----:B------:R-:W-:Y:S01]  /*a6e0*/  MUFU.EX2 R136, R136 ;  /* 0x0000008800887308 */ /* 0x000fe20000000800 */
[----:B------:R-:W-:Y:S01]  /*a6f0*/  FMUL.FTZ R5, R3, R113 ;  /* 0x0000007103057220 */ /* 0x000fe20000410000 */
[----:B------:R3:W-:Y:S01]  /*a700*/  @P5 LDGSTS.E.BYPASS.LTC128B.128 [R208+0xb100], [R128.64], !P3 ;  /* 0x0b10000080d05fae */ /* 0x0007e2000d901d4e */
[----:B------:R-:W-:Y:S01]  /*a710*/  @P5 IADD3.X R9, R7, R4, RZ, P1, !PT ;  /* 0x0000000407095210 */ /* 0x000fe20000ffe4ff */
[----:B------:R-:W-:Y:S01]  /*a720*/  FMUL.FTZ R4, R3, R112 ;  /* 0x0000007003047220 */ /* 0x000fe20000410000 */
[----:B-1----:R-:W-:Y:S01]  /*a730*/  F2FP.PACK_AB R112, R119, R138 ;  /* 0x0000008a7770723e */ /* 0x002fe200000000ff */
[C---:B------:R-:W-:Y:S01]  /*a740*/  FMUL.FTZ R76, R3.reuse, R76 ;  /* 0x0000004c034c7220 */ /* 0x040fe20000410000 */
[----:B------:R-:W-:Y:S01]  /*a750*/  ISETP.GT.AND P0, PT, R222, R225, PT ;  /* 0x000000e1de00720c */ /* 0x000fe20003f04270 */
[C---:B------:R-:W-:Y:S01]  /*a760*/  FMUL.FTZ R77, R3.reuse, R77 ;  /* 0x0000004d034d7220 */ /* 0x040fe20000410000 */
[----:B------:R-:W-:Y:S01]  /*a770*/  MOV R222, R184 ;  /* 0x000000b800de7202 */ /* 0x000fe20000000f00 */
[----:B------:R1:W-:Y:S01]  /*a780*/  @P5 LDGSTS.E.BYPASS.LTC128B.128 [R208+0x9100], [R6.64], !P4 ;  /* 0x0910000006d05fae */ /* 0x0003e2000e101d4e */
[----:B------:R-:W-:Y:S01]  /*a790*/  MUFU.EX2 R146, R146 ;  /* 0x0000009200927308 */ /* 0x000fe20000000800 */
[C---:B------:R-:W-:Y:S02]  /*a7a0*/  FMUL.FTZ R78, R2.reuse, R78 ;  /* 0x0000004e024e7220 */ /* 0x040fe40000410000 */
[C---:B------:R-:W-:Y:S02]  /*a7b0*/  FMUL.FTZ R79, R2.reuse, R79 ;  /* 0x0000004f024f7220 */ /* 0x040fe40000410000 */
[C---:B------:R-:W-:Y:S02]  /*a7c0*/  FMUL.FTZ R80, R3.reuse, R80 ;  /* 0x0000005003507220 */ /* 0x040fe40000410000 */
[----:B------:R1:W-:Y:S01]  /*a7d0*/  @P5 LDGSTS.E.BYPASS.LTC128B.128 [R208+0xc100], [R6.64+0x80], !P3 ;  /* 0x0c10008006d05fae */ /* 0x0003e2000d901d4e */
[C---:B------:R-:W-:Y:S02]  /*a7e0*/  FMUL.FTZ R81, R3.reuse, R81 ;  /* 0x0000005103517220 */ /* 0x040fe40000410000 */
[----:B------:R-:W4:Y:S01]  /*a7f0*/  MUFU.EX2 R137, R137 ;  /* 0x0000008900897308 */ /* 0x000f220000000800 */
[C---:B------:R-:W-:Y:S02]  /*a800*/  FMUL.FTZ R82, R2.reuse, R82 ;  /* 0x0000005202527220 */ /* 0x040fe40000410000 */
[C---:B------:R-:W-:Y:S02]  /*a810*/  FMUL.FTZ R83, R2.reuse, R83 ;  /* 0x0000005302537220 */ /* 0x040fe40000410000 */
[----:B------:R5:W-:Y:S01]  /*a820*/  @P5 LDGSTS.E.BYPASS.LTC128B.128 [R208+0xa100], [R8.64], !P4 ;  /* 0x0a10000008d05fae */ /* 0x000be2000e101d4e */
[C---:B------:R-:W-:Y:S02]  /*a830*/  FMUL.FTZ R84, R3.reuse, R84 ;  /* 0x0000005403547220 */ /* 0x040fe40000410000 */
[----:B------:R-:W-:Y:S02]  /*a840*/  FMUL.FTZ R85, R3, R85 ;  /* 0x0000005503557220 */ /* 0x000fe40000410000 */
[----:B------:R-:W-:Y:S01]  /*a850*/  MUFU.EX2 R139, R139 ;  /* 0x0000008b008b7308 */ /* 0x000fe20000000800 */
[C---:B------:R-:W-:Y:S02]  /*a860*/  FMUL.FTZ R86, R2.reuse, R86 ;  /* 0x0000005602567220 */ /* 0x040fe40000410000 */
[----:B------:R5:W-:Y:S01]  /*a870*/  @P5 LDGSTS.E.BYPASS.LTC128B.128 [R208+0xd100], [R8.64+0x80], !P3 ;  /* 0x0d10008008d05fae */ /* 0x000be2000d901d4e */
[----:B------:R-:W-:Y:S02]  /*a880*/  FMUL.FTZ R87, R2, R87 ;  /* 0x0000005702577220 */ /* 0x000fe40000410000 */
[--C-:B------:R-:W-:Y:S02]  /*a890*/  FFMA.FTZ R156, R14, c[0x0][0x2d0], -R145.reuse ;  /* 0x0000b4000e9c7a23 */ /* 0x100fe40000010891 */
[--C-:B------:R-:W-:Y:S02]  /*a8a0*/  FFMA.FTZ R157, R15, c[0x0][0x2d0], -R145.reuse ;  /* 0x0000b4000f9d7a23 */ /* 0x100fe40000010891 */
[----:B------:R-:W5:Y:S01]  /*a8b0*/  MUFU.EX2 R144, R144 ;  /* 0x0000009000907308 */ /* 0x000f620000000800 */
[----:B--2---:R-:W2:Y:S01]  /*a8c0*/  LDSM.16.MT88.4 R120, [R204+0x100] ;  /* 0x00010000cc78783b */ /* 0x004ea20000004200 */
[--C-:B------:R-:W-:Y:S01]  /*a8d0*/  FFMA.FTZ R158, R18, c[0x0][0x2d0], -R145.reuse ;  /* 0x0000b400129e7a23 */ /* 0x100fe20000010891 */
[----:B----4-:R-:W-:Y:S01]  /*a8e0*/  F2FP.PACK_AB R113, R137, R146 ;  /* 0x000000928971723e */ /* 0x010fe200000000ff */
[----:B-1----:R-:W-:Y:S01]  /*a8f0*/  FMUL.FTZ R6, R2, R114 ;  /* 0x0000007202067220 */ /* 0x002fe20000410000 */
[----:B------:R-:W-:Y:S01]  /*a900*/  F2FP.PACK_AB R114, R136, R117 ;  /* 0x000000758872723e */ /* 0x000fe200000000ff */
[----:B------:R-:W-:Y:S03]  /*a910*/  FMUL.FTZ R7, R2, R115 ;  /* 0x0000007302077220 */ /* 0x000fe60000410000 */
[----:B---3--:R-:W1:Y:S01]  /*a920*/  LDSM.16.MT88.4 R128, [R202+0x100] ;  /* 0x00010000ca80783b */ /* 0x008e620000004200 */
[----:B------:R-:W-:Y:S01]  /*a930*/  FFMA.FTZ R159, R19, c[0x0][0x2d0], -R145 ;  /* 0x0000b400139f7a23 */ /* 0x000fe20000010891 */
[----:B------:R-:W-:Y:S01]  /*a940*/  MUFU.EX2 R156, R156 ;  /* 0x0000009c009c7308 */ /* 0x000fe20000000800 */
[--C-:B------:R-:W-:Y:S02]  /*a950*/  FFMA.FTZ R161, R20, c[0x0][0x2d0], -R147.reuse ;  /* 0x0000b40014a17a23 */ /* 0x100fe40000010893 */
[--C-:B------:R-:W-:Y:S02]  /*a960*/  FFMA.FTZ R160, R21, c[0x0][0x2d0], -R147.reuse ;  /* 0x0000b40015a07a23 */ /* 0x100fe40000010893 */
[--C-:B------:R-:W-:Y:S01]  /*a970*/  FFMA.FTZ R162, R24, c[0x0][0x2d0], -R147.reuse ;  /* 0x0000b40018a27a23 */ /* 0x100fe20000010893 */
[----:B------:R-:W3:Y:S01]  /*a980*/  LDSM.16.MT88.4 R132, [R201+0x100] ;  /* 0x00010000c984783b */ /* 0x000ee20000004200 */
[----:B------:R-:W-:Y:S02]  /*a990*/  FFMA.FTZ R163, R25, c[0x0][0x2d0], -R147 ;  /* 0x0000b40019a37a23 */ /* 0x000fe40000010893 */
[C---:B-----5:R-:W-:Y:S01]  /*a9a0*/  FMUL.FTZ R8, R3.reuse, R108 ;  /* 0x0000006c03087220 */ /* 0x060fe20000410000 */
[----:B------:R-:W-:Y:S01]  /*a9b0*/  MUFU.EX2 R157, R157 ;  /* 0x0000009d009d7308 */ /* 0x000fe20000000800 */
[----:B------:R-:W-:Y:S01]  /*a9c0*/  FMUL.FTZ R9, R3, R109 ;  /* 0x0000006d03097220 */ /* 0x000fe20000410000 */
[----:B------:R-:W-:Y:S02]  /*a9d0*/  F2FP.PACK_AB R115, R144, R139 ;  /* 0x0000008b9073723e */ /* 0x000fe400000000ff */
[----:B------:R-:W4:Y:S01]  /*a9e0*/  LDSM.16.MT88.4 R108, [R200+0x100] ;  /* 0x00010000c86c783b */ /* 0x000f220000004200 */
[--C-:B------:R-:W-:Y:S02]  /*a9f0*/  FFMA.FTZ R173, R22, c[0x0][0x2d0], -R145.reuse ;  /* 0x0000b40016ad7a23 */ /* 0x100fe40000010891 */
[--C-:B------:R-:W-:Y:S02]  /*aa00*/  FFMA.FTZ R172, R23, c[0x0][0x2d0], -R145.reuse ;  /* 0x0000b40017ac7a23 */ /* 0x100fe40000010891 */
[--C-:B------:R-:W-:Y:S01]  /*aa10*/  FFMA.FTZ R174, R26, c[0x0][0x2d0], -R145.reuse ;  /* 0x0000b4001aae7a23 */ /* 0x100fe20000010891 */
[----:B------:R-:W-:Y:S01]  /*aa20*/  MUFU.EX2 R158, R158 ;  /* 0x0000009e009e7308 */ /* 0x000fe20000000800 */
[----:B------:R-:W-:Y:S01]  /*aa30*/  FFMA.FTZ R175, R27, c[0x0][0x2d0], -R145 ;  /* 0x0000b4001baf7a23 */ /* 0x000fe20000010891 */
[----:B------:R-:W-:Y:S01]  /*aa40*/  LDSM.16.MT88.4 R20, [R202+0x1100] ;  /* 0x00110000ca14783b */ /* 0x000fe20000004200 */
[--C-:B------:R-:W-:Y:S02]  /*aa50*/  FFMA.FTZ R185, R28, c[0x0][0x2d0], -R147.reuse ;  /* 0x0000b4001cb97a23 */ /* 0x100fe40000010893 */
[--C-:B------:R-:W-:Y:S02]  /*aa60*/  FFMA.FTZ R186, R29, c[0x0][0x2d0], -R147.reuse ;  /* 0x0000b4001dba7a23 */ /* 0x100fe40000010893 */
[--C-:B------:R-:W-:Y:S02]  /*aa70*/  FFMA.FTZ R187, R32, c[0x0][0x2d0], -R147.reuse ;  /* 0x0000b40020bb7a23 */ /* 0x100fe40000010893 */
[----:B------:R-:W-:Y:S01]  /*aa80*/  FFMA.FTZ R224, R33, c[0x0][0x2d0], -R147 ;  /* 0x0000b40021e07a23 */ /* 0x000fe20000010893 */
[C---:B--2---:R-:W-:Y:S01]  /*aa90*/  HMMA.16816.F32 R4, R112.reuse, R120, R4 ;  /* 0x000000787004723c */ /* 0x044fe20000001804 */
[----:B------:R-:W-:Y:S01]  /*aaa0*/  LDSM.16.MT88.4 R24, [R201+0x1100] ;  /* 0x00110000c918783b */ /* 0x000fe20000004200 */
[----:B------:R-:W-:Y:S03]  /*aab0*/  MUFU.EX2 R159, R159 ;  /* 0x0000009f009f7308 */ /* 0x000fe60000000800 */
[--C-:B------:R-:W-:Y:S02]  /*aac0*/  FFMA.FTZ R226, R30, c[0x0][0x2d0], -R145.reuse ;  /* 0x0000b4001ee27a23 */ /* 0x100fe40000010891 */
[--C-:B------:R-:W-:Y:S01]  /*aad0*/  FFMA.FTZ R227, R31, c[0x0][0x2d0], -R145.reuse ;  /* 0x0000b4001fe37a23 */ /* 0x100fe20000010891 */
[C---:B------:R-:W-:Y:S01]  /*aae0*/  HMMA.16816.F32 R8, R112.reuse, R122, R8 ;  /* 0x0000007a7008723c */ /* 0x040fe20000001808 */
[----:B------:R-:W2:Y:S03]  /*aaf0*/  LDSM.16.MT88.4 R120, [R204+0x3100] ;  /* 0x00310000cc78783b */ /* 0x000ea60000004200 */
[--C-:B------:R-:W-:Y:S01]  /*ab00*/  FFMA.FTZ R228, R34, c[0x0][0x2d0], -R145.reuse ;  /* 0x0000b40022e47a23 */ /* 0x100fe20000010891 */
[----:B------:R-:W-:Y:S01]  /*ab10*/  MUFU.EX2 R161, R161 ;  /* 0x000000a100a17308 */ /* 0x000fe20000000800 */
[----:B------:R-:W-:Y:S02]  /*ab20*/  FFMA.FTZ R229, R35, c[0x0][0x2d0], -R145 ;  /* 0x0000b40023e57a23 */ /* 0x000fe40000010891 */
[C---:B-1----:R-:W-:Y:S01]  /*ab30*/  HMMA.16816.F32 R68, R112.reuse, R128, R68 ;  /* 0x000000807044723c */ /* 0x042fe20000001844 */
[----:B------:R-:W-:Y:S03]  /*ab40*/  LDSM.16.MT88.4 R28, [R202+0x1900] ;  /* 0x00190000ca1c783b */ /* 0x000fe60000004200 */
[C---:B------:R-:W-:Y:S02]  /*ab50*/  FMUL.FTZ R88, R3.reuse, R88 ;  /* 0x0000005803587220 */ /* 0x040fe40000410000 */
[C---:B------:R-:W-:Y:S01]  /*ab60*/  FMUL.FTZ R89, R3.reuse, R89 ;  /* 0x0000005903597220 */ /* 0x040fe20000410000 */
[----:B------:R-:W-:Y:S01]  /*ab70*/  MUFU.EX2 R160, R160 ;  /* 0x000000a000a07308 */ /* 0x000fe20000000800 */
[C---:B------:R-:W-:Y:S01]  /*ab80*/  HMMA.16816.F32 R72, R112.reuse, R130, R72 ;  /* 0x000000827048723c */ /* 0x040fe20000001848 */
[----:B------:R-:W1:Y:S03]  /*ab90*/  LDSM.16.MT88.4 R128, [R202+0x3100] ;  /* 0x00310000ca80783b */ /* 0x000e660000004200 */
[C---:B------:R-:W-:Y:S02]  /*aba0*/  FMUL.FTZ R90, R2.reuse, R90 ;  /* 0x0000005a025a7220 */ /* 0x040fe40000410000 */
[----:B------:R-:W-:Y:S02]  /*abb0*/  FMUL.FTZ R91, R2, R91 ;  /* 0x0000005b025b7220 */ /* 0x000fe40000410000 */
[C---:B---3--:R-:W-:Y:S01]  /*abc0*/  HMMA.16816.F32 R76, R112.reuse, R132, R76 ;  /* 0x00000084704c723c */ /* 0x048fe2000000184c */
[----:B------:R-:W-:Y:S01]  /*abd0*/  LDSM.16.MT88.4 R32, [R200+0x5100] ;  /* 0x00510000c820783b */ /* 0x000fe20000004200 */
[----:B------:R-:W-:Y:S02]  /*abe0*/  MUFU.EX2 R162, R162 ;  /* 0x000000a200a27308 */ /* 0x000fe40000000800 */
[C---:B------:R-:W-:Y:S02]  /*abf0*/  FMUL.FTZ R92, R3.reuse, R92 ;  /* 0x0000005c035c7220 */ /* 0x040fe40000410000 */
[----:B------:R-:W-:Y:S02]  /*ac00*/  FMUL.FTZ R93, R3, R93 ;  /* 0x0000005d035d7220 */ /* 0x000fe40000410000 */
[C---:B------:R-:W-:Y:S01]  /*ac10*/  HMMA.16816.F32 R80, R112.reuse, R134, R80 ;  /* 0x000000867050723c */ /* 0x040fe20000001850 */
[----:B------:R-:W0:Y:S03]  /*ac20*/  LDGDEPBAR ;  /* 0x00000000000079af */ /* 0x000e260000000000 */
[--C-:B------:R-:W-:Y:S01]  /*ac30*/  FFMA.FTZ R132, R12, c[0x0][0x2d0], -R147.reuse ;  /* 0x0000b4000c847a23 */ /* 0x100fe20000010893 */
[----:B------:R-:W-:Y:S01]  /*ac40*/  MUFU.EX2 R163, R163 ;  /* 0x000000a300a37308 */ /* 0x000fe20000000800 */
[--C-:B------:R-:W-:Y:S02]  /*ac50*/  FFMA.FTZ R133, R13, c[0x0][0x2d0], -R147.reuse ;  /* 0x0000b4000d857a23 */ /* 0x100fe40000010893 */
[C---:B----4-:R-:W-:Y:S01]  /*ac60*/  HMMA.16816.F32 R84, R112.reuse, R108, R84 ;  /* 0x0000006c7054723c */ /* 0x050fe20000001854 */
[----:B------:R-:W-:Y:S03]  /*ac70*/  LDSM.16.MT88.4 R12, [R200+0x3100] ;  /* 0x00310000c80c783b */ /* 0x000fe60000004200 */
[--C-:B------:R-:W-:Y:S02]  /*ac80*/  FFMA.FTZ R134, R16, c[0x0][0x2d0], -R147.reuse ;  /* 0x0000b40010867a23 */ /* 0x100fe40000010893 */
[--C-:B------:R-:W-:Y:S01]  /*ac90*/  FFMA.FTZ R135, R17, c[0x0][0x2d0], -R147.reuse ;  /* 0x0000b40011877a23 */ /* 0x100fe20000010893 */
[----:B------:R-:W-:Y:S01]  /*aca0*/  MUFU.EX2 R132, R132 ;  /* 0x0000008400847308 */ /* 0x000fe20000000800 */
[C---:B------:R-:W-:Y:S01]  /*acb0*/  HMMA.16816.F32 R88, R112.reuse, R110, R88 ;  /* 0x0000006e7058723c */ /* 0x040fe20000001858 */
[----:B------:R-:W3:Y:S03]  /*acc0*/  LDSM.16.MT88.4 R108, [R201+0x3100] ;  /* 0x00310000c96c783b */ /* 0x000ee60000004200 */
[C---:B------:R-:W-:Y:S02]  /*acd0*/  FMUL.FTZ R94, R2.reuse, R94 ;  /* 0x0000005e025e7220 */ /* 0x040fe40000410000 */
[C---:B------:R-:W-:Y:S02]  /*ace0*/  FMUL.FTZ R95, R2.reuse, R95 ;  /* 0x0000005f025f7220 */ /* 0x040fe40000410000 */
[C---:B------:R-:W-:Y:S01]  /*acf0*/  FMUL.FTZ R96, R3.reuse, R96 ;  /* 0x0000006003607220 */ /* 0x040fe20000410000 */
[----:B------:R-:W-:Y:S01]  /*ad00*/  LDSM.16.MT88.4 R16, [R202+0x900] ;  /* 0x00090000ca10783b */ /* 0x000fe20000004200 */
[----:B------:R-:W4:Y:S02]  /*ad10*/  MUFU.EX2 R133, R133 ;  /* 0x0000008500857308 */ /* 0x000f240000000800 */
[C---:B------:R-:W-:Y:S01]  /*ad20*/  FMUL.FTZ R97, R3.reuse, R97 ;  /* 0x0000006103617220 */ /* 0x040fe20000410000 */
[C---:B--2---:R-:W-:Y:S03]  /*ad30*/  HMMA.16816.F32 R92, R112.reuse, R120, R92 ;  /* 0x00000078705c723c */ /* 0x044fe6000000185c */
[C---:B------:R-:W-:Y:S02]  /*ad40*/  FMUL.FTZ R98, R2.reuse, R98 ;  /* 0x0000006202627220 */ /* 0x040fe40000410000 */
[C---:B------:R-:W-:Y:S02]  /*ad50*/  FMUL.FTZ R99, R2.reuse, R99 ;  /* 0x0000006302637220 */ /* 0x040fe40000410000 */
[C---:B------:R-:W-:Y:S01]  /*ad60*/  FMUL.FTZ R100, R3.reuse, R100 ;  /* 0x0000006403647220 */ /* 0x040fe20000410000 */
[----:B------:R-:W-:Y:S01]  /*ad70*/  MUFU.EX2 R134, R134 ;  /* 0x0000008600867308 */ /* 0x000fe20000000800 */
[C---:B------:R-:W-:Y:S03]  /*ad80*/  FMUL.FTZ R101, R3.reuse, R101 ;  /* 0x0000006503657220 */ /* 0x040fe60000410000 */
[C---:B------:R-:W-:Y:S01]  /*ad90*/  HMMA.16816.F32 R96, R112.reuse, R122, R96 ;  /* 0x0000007a7060723c */ /* 0x040fe20000001860 */
[----:B------:R-:W2:Y:S02]  /*ada0*/  LDSM.16.MT88.4 R120, [R204+0x900] ;  /* 0x00090000cc78783b */ /* 0x000ea40000004200 */
[C---:B------:R-:W-:Y:S02]  /*adb0*/  FMUL.FTZ R102, R2.reuse, R102 ;  /* 0x0000006602667220 */ /* 0x040fe40000410000 */
[C---:B------:R-:W-:Y:S01]  /*adc0*/  FMUL.FTZ R103, R2.reuse, R103 ;  /* 0x0000006702677220 */ /* 0x040fe20000410000 */
[----:B------:R-:W5:Y:S01]  /*add0*/  MUFU.EX2 R135, R135 ;  /* 0x0000008700877308 */ /* 0x000f620000000800 */
[C---:B------:R-:W-:Y:S02]  /*ade0*/  FMUL.FTZ R104, R3.reuse, R104 ;  /* 0x0000006803687220 */ /* 0x040fe40000410000 */
[C---:B------:R-:W-:Y:S03]  /*adf0*/  FMUL.FTZ R105, R3.reuse, R105 ;  /* 0x0000006903697220 */ /* 0x040fe60000410000 */
[C---:B-1----:R-:W-:Y:S03]  /*ae00*/  HMMA.16816.F32 R100, R112.reuse, R128, R100 ;  /* 0x000000807064723c */ /* 0x042fe60000001864 */
[C---:B------:R-:W-:Y:S01]  /*ae10*/  FMUL.FTZ R106, R2.reuse, R106 ;  /* 0x0000006a026a7220 */ /* 0x040fe20000410000 */
[----:B------:R-:W-:Y:S01]  /*ae20*/  MUFU.EX2 R173, R173 ;  /* 0x000000ad00ad7308 */ /* 0x000fe20000000800 */
[C---:B------:R-:W-:Y:S02]  /*ae30*/  FMUL.FTZ R107, R2.reuse, R107 ;  /* 0x0000006b026b7220 */ /* 0x040fe40000410000 */
[C---:B------:R-:W-:Y:S02]  /*ae40*/  FMUL.FTZ R52, R3.reuse, R52 ;  /* 0x0000003403347220 */ /* 0x040fe40000410000 */
[C---:B------:R-:W-:Y:S03]  /*ae50*/  FMUL.FTZ R53, R3.reuse, R53 ;  /* 0x0000003503357220 */ /* 0x040fe60000410000 */
[C---:B------:R-:W-:Y:S01]  /*ae60*/  HMMA.16816.F32 R104, R112.reuse, R130, R104 ;  /* 0x000000827068723c */ /* 0x040fe20000001868 */
[----:B------:R-:W-:Y:S01]  /*ae70*/  LDSM.16.MT88.4 R128, [R200+0x900] ;  /* 0x00090000c880783b */ /* 0x000fe20000004200 */
[----:B------:R-:W1:Y:S01]  /*ae80*/  MUFU.EX2 R172, R172 ;  /* 0x000000ac00ac7308 */ /* 0x000e620000000800 */
[C---:B------:R-:W-:Y:S02]  /*ae90*/  FMUL.FTZ R54, R2.reuse, R54 ;  /* 0x0000003602367220 */ /* 0x040fe40000410000 */
[C---:B------:R-:W-:Y:S02]  /*aea0*/  FMUL.FTZ R55, R2.reuse, R55 ;  /* 0x0000003702377220 */ /* 0x040fe40000410000 */
[C---:B------:R-:W-:Y:S02]  /*aeb0*/  FMUL.FTZ R56, R3.reuse, R56 ;  /* 0x0000003803387220 */ /* 0x040fe40000410000 */
[C---:B------:R-:W-:Y:S03]  /*aec0*/  FMUL.FTZ R57, R3.reuse, R57 ;  /* 0x0000003903397220 */ /* 0x040fe60000410000 */
[C---:B---3--:R-:W-:Y:S01]  /*aed0*/  HMMA.16816.F32 R52, R112.reuse, R108, R52 ;  /* 0x0000006c7034723c */ /* 0x048fe20000001834 */
[----:B------:R-:W-:Y:S02]  /*aee0*/  MUFU.EX2 R174, R174 ;  /* 0x000000ae00ae7308 */ /* 0x000fe40000000800 */
[C---:B------:R-:W-:Y:S02]  /*aef0*/  FMUL.FTZ R58, R2.reuse, R58 ;  /* 0x0000003a023a7220 */ /* 0x040fe40000410000 */
[C---:B------:R-:W-:Y:S02]  /*af00*/  FMUL.FTZ R59, R2.reuse, R59 ;  /* 0x0000003b023b7220 */ /* 0x040fe40000410000 */
[C---:B------:R-:W-:Y:S02]  /*af10*/  FMUL.FTZ R60, R3.reuse, R60 ;  /* 0x0000003c033c7220 */ /* 0x040fe40000410000 */
[C---:B------:R-:W-:Y:S02]  /*af20*/  FMUL.FTZ R61, R3.reuse, R61 ;  /* 0x0000003d033d7220 */ /* 0x040fe40000410000 */
[----:B------:R-:W3:Y:S01]  /*af30*/  MUFU.EX2 R175, R175 ;  /* 0x000000af00af7308 */ /* 0x000ee20000000800 */
[C---:B------:R-:W-:Y:S01]  /*af40*/  HMMA.16816.F32 R56, R112.reuse, R110, R56 ;  /* 0x0000006e7038723c */ /* 0x040fe20000001838 */
[----:B------:R-:W1:Y:S02]  /*af50*/  LDSM.16.MT88.4 R108, [R201+0x900] ;  /* 0x00090000c96c783b */ /* 0x000e640000004200 */
[C---:B------:R-:W-:Y:S02]  /*af60*/  FMUL.FTZ R62, R2.reuse, R62 ;  /* 0x0000003e023e7220 */ /* 0x040fe40000410000 */
[C---:B------:R-:W-:Y:S02]  /*af70*/  FMUL.FTZ R63, R2.reuse, R63 ;  /* 0x0000003f023f7220 */ /* 0x040fe40000410000 */
[C---:B------:R-:W-:Y:S02]  /*af80*/  FMUL.FTZ R64, R3.reuse, R64 ;  /* 0x0000004003407220 */ /* 0x040fe40000410000 */
[----:B------:R-:W-:Y:S01]  /*af90*/  FMUL.FTZ R65, R3, R65 ;  /* 0x0000004103417220 */ /* 0x000fe20000410000 */
[----:B------:R-:W-:Y:S02]  /*afa0*/  MUFU.EX2 R185, R185 ;  /* 0x000000b900b97308 */ /* 0x000fe40000000800 */
[C---:B------:R-:W-:Y:S03]  /*afb0*/  HMMA.16816.F32 R60, R112.reuse, R12, R60 ;  /* 0x0000000c703c723c */ /* 0x040fe6000000183c */
[C---:B------:R-:W-:Y:S02]  /*afc0*/  FMUL.FTZ R66, R2.reuse, R66 ;  /* 0x0000004202427220 */ /* 0x040fe40000410000 */
[----:B------:R-:W-:Y:S02]  /*afd0*/  FMUL.FTZ R67, R2, R67 ;  /* 0x0000004302437220 */ /* 0x000fe40000410000 */
[----:B----4-:R-:W-:Y:S01]  /*afe0*/  F2FP.PACK_AB R12, R133, R132 ;  /* 0x00000084850c723e */ /* 0x010fe200000000ff */
[----:B------:R-:W4:Y:S01]  /*aff0*/  MUFU.EX2 R186, R186 ;  /* 0x000000ba00ba7308 */ /* 0x000f220000000800 */
[----:B------:R-:W-:Y:S03]  /*b000*/  F2FP.PACK_AB R13, R157, R156 ;  /* 0x0000009c9d0d723e */ /* 0x000fe600000000ff */
[----:B------:R-:W-:Y:S01]  /*b010*/  HMMA.16816.F32 R64, R112, R14, R64 ;  /* 0x0000000e7040723c */ /* 0x000fe20000001840 */
[----:B------:R-:W1:Y:S02]  /*b020*/  LDSM.16.MT88.4 R112, [R204+0x3900] ;  /* 0x00390000cc70783b */ /* 0x000e640000004200 */
[--C-:B------:R-:W-:Y:S02]  /*b030*/  FFMA.FTZ R40, R40, c[0x0][0x2d0], -R147.reuse ;  /* 0x0000b40028287a23 */ /* 0x100fe40000010893 */
[----:B------:R-:W-:Y:S01]  /*b040*/  FFMA.FTZ R41, R41, c[0x0][0x2d0], -R147 ;  /* 0x0000b40029297a23 */ /* 0x000fe20000010893 */
[----:B------:R-:W-:Y:S01]  /*b050*/  MUFU.EX2 R187, R187 ;  /* 0x000000bb00bb7308 */ /* 0x000fe20000000800 */
[----:B-----5:R-:W-:Y:S01]  /*b060*/  F2FP.PACK_AB R14, R135, R134 ;  /* 0x00000086870e723e */ /* 0x020fe200000000ff */
[--C-:B------:R-:W-:Y:S01]  /*b070*/  FFMA.FTZ R42, R42, c[0x0][0x2d0], -R145.reuse ;  /* 0x0000b4002a2a7a23 */ /* 0x100fe20000010891 */
[----:B------:R-:W-:Y:S03]  /*b080*/  F2FP.PACK_AB R15, R159, R158 ;  /* 0x0000009e9f0f723e */ /* 0x000fe600000000ff */
[----:B------:R-:W-:Y:S02]  /*b090*/  FFMA.FTZ R43, R43, c[0x0][0x2d0], -R145 ;  /* 0x0000b4002b2b7a23 */ /* 0x000fe40000010891 */
[--C-:B------:R-:W-:Y:S02]  /*b0a0*/  FFMA.FTZ R44, R44, c[0x0][0x2d0], -R147.reuse ;  /* 0x0000b4002c2c7a23 */ /* 0x100fe40000010893 */
[C---:B--2---:R-:W-:Y:S01]  /*b0b0*/  HMMA.16816.F32 R4, R12.reuse, R120, R4 ;  /* 0x000000780c04723c */ /* 0x044fe20000001804 */
[----:B------:R-:W2:Y:S04]  /*b0c0*/  MUFU.EX2 R224, R224 ;  /* 0x000000e000e07308 */ /* 0x000ea80000000800 */
[--C-:B------:R-:W-:Y:S02]  /*b0d0*/  FFMA.FTZ R45, R45, c[0x0][0x2d0], -R147.reuse ;  /* 0x0000b4002d2d7a23 */ /* 0x100fe40000010893 */
[----:B------:R-:W-:Y:S01]  /*b0e0*/  FFMA.FTZ R48, R48, c[0x0][0x2d0], -R147 ;  /* 0x0000b40030307a23 */ /* 0x000fe20000010893 */
[C---:B------:R-:W-:Y:S01]  /*b0f0*/  HMMA.16816.F32 R8, R12.reuse, R122, R8 ;  /* 0x0000007a0c08723c */ /* 0x040fe20000001808 */
[----:B------:R-:W-:Y:S02]  /*b100*/  LDSM.16.MT88.4 R120, [R200+0x3900] ;  /* 0x00390000c878783b */ /* 0x000fe40000004200 */
[----:B------:R-:W-:Y:S01]  /*b110*/  MUFU.EX2 R226, R226 ;  /* 0x000000e200e27308 */ /* 0x000fe20000000800 */
[--C-:B------:R-:W-:Y:S02]  /*b120*/  FFMA.FTZ R46, R46, c[0x0][0x2d0], -R145.reuse ;  /* 0x0000b4002e2e7a23 */ /* 0x100fe40000010891 */
[----:B------:R-:W-:Y:S02]  /*b130*/  FFMA.FTZ R47, R47, c[0x0][0x2d0], -R145 ;  /* 0x0000b4002f2f7a23 */ /* 0x000fe40000010891 */
[C---:B------:R-:W-:Y:S04]  /*b140*/  HMMA.16816.F32 R68, R12.reuse, R16, R68 ;  /* 0x000000100c44723c */ /* 0x040fe80000001844 */
[----:B------:R-:W-:Y:S01]  /*b150*/  FFMA.FTZ R138, R3, R216, R138 ;  /* 0x000000d8038a7223 */ /* 0x000fe2000001008a */
[----:B------:R-:W5:Y:S01]  /*b160*/  MUFU.EX2 R227, R227 ;  /* 0x000000e300e37308 */ /* 0x000f620000000800 */
[----:B------:R-:W-:Y:S01]  /*b170*/  MOV R3, R0 ;  /* 0x0000000000037202 */ /* 0x000fe20000000f00 */
[----:B------:R-:W-:Y:S01]  /*b180*/  FFMA.FTZ R146, R2, R217, R146 ;  /* 0x000000d902927223 */ /* 0x000fe20000010092 */
[C---:B------:R-:W-:Y:S01]  /*b190*/  HMMA.16816.F32 R72, R12.reuse, R18, R72 ;  /* 0x000000120c48723c */ /* 0x040fe20000001848 */
[----:B------:R-:W2:Y:S03]  /*b1a0*/  LDSM.16.MT88.4 R16, [R202+0x3900] ;  /* 0x00390000ca10783b */ /* 0x000ea60000004200 */
[----:B------:R-:W-:Y:S02]  /*b1b0*/  FADD.FTZ R138, R119, R138 ;  /* 0x0000008a778a7221 */ /* 0x000fe40000010000 */
[----:B------:R-:W-:Y:S01]  /*b1c0*/  FADD.FTZ R146, R137, R146 ;  /* 0x0000009289927221 */ /* 0x000fe20000010000 */
[----:B------:R-:W-:Y:S01]  /*b1d0*/  MUFU.EX2 R228, R228 ;  /* 0x000000e400e47308 */ /* 0x000fe20000000800 */
[C---:B-1----:R-:W-:Y:S04]  /*b1e0*/  HMMA.16816.F32 R76, R12.reuse, R108, R76 ;  /* 0x0000006c0c4c723c */ /* 0x042fe8000000184c */
[----:B------:R-:W-:Y:S02]  /*b1f0*/  FADD.FTZ R117, R117, R138 ;  /* 0x0000008a75757221 */ /* 0x000fe40000010000 */
[----:B------:R-:W-:Y:S02]  /*b200*/  FADD.FTZ R139, R139, R146 ;  /* 0x000000928b8b7221 */ /* 0x000fe40000010000 */
[C---:B------:R-:W-:Y:S01]  /*b210*/  HMMA.16816.F32 R80, R12.reuse, R110, R80 ;  /* 0x0000006e0c50723c */ /* 0x040fe20000001850 */
[----:B------:R-:W1:Y:S01]  /*b220*/  LDSM.16.MT88.4 R108, [R201+0x3900] ;  /* 0x00390000c96c783b */ /* 0x000e620000004200 */
[----:B------:R-:W1:Y:S02]  /*b230*/  MUFU.EX2 R229, R229 ;  /* 0x000000e500e57308 */ /* 0x000e640000000800 */
[----:B------:R-:W-:Y:S02]  /*b240*/  FADD.FTZ R117, R136, R117 ;  /* 0x0000007588757221 */ /* 0x000fe40000010000 */
[----:B------:R-:W-:Y:S02]  /*b250*/  FADD.FTZ R139, R144, R139 ;  /* 0x0000008b908b7221 */ /* 0x000fe40000010000 */
[C---:B------:R-:W-:Y:S04]  /*b260*/  HMMA.16816.F32 R84, R12.reuse, R128, R84 ;  /* 0x000000800c54723c */ /* 0x040fe80000001854 */
[----:B------:R-:W-:Y:S01]  /*b270*/  MUFU.EX2 R40, R40 ;  /* 0x0000002800287308 */ /* 0x000fe20000000800 */
[----:B------:R-:W-:Y:S01]  /*b280*/  FADD.FTZ R132, R132, R117 ;  /* 0x0000007584847221 */ /* 0x000fe20000010000 */
[----:B------:R-:W-:Y:S01]  /*b290*/  MOV R117, R116 ;  /* 0x0000007400757202 */ /* 0x000fe20000000f00 */
[----:B------:R-:W-:Y:S01]  /*b2a0*/  FADD.FTZ R156, R156, R139 ;  /* 0x0000008b9c9c7221 */ /* 0x000fe20000010000 */
[C---:B------:R-:W-:Y:S01]  /*b2b0*/  HMMA.16816.F32 R88, R12.reuse, R130, R88 ;  /* 0x000000820c58723c */ /* 0x040fe20000001858 */
[----:B------:R-:W-:Y:S03]  /*b2c0*/  LDSM.16.MT88.4 R128, [R200+0x4100] ;  /* 0x00410000c880783b */ /* 0x000fe60000004200 */
[----:B------:R-:W-:Y:S02]  /*b2d0*/  FADD.FTZ R133, R133, R132 ;  /* 0x0000008485857221 */ /* 0x000fe40000010000 */
[----:B------:R-:W-:Y:S01]  /*b2e0*/  MUFU.EX2 R41, R41 ;  /* 0x0000002900297308 */ /* 0x000fe20000000800 */
[----:B------:R-:W-:Y:S01]  /*b2f0*/  FADD.FTZ R157, R157, R156 ;  /* 0x0000009c9d9d7221 */ /* 0x000fe20000010000 */
[C---:B------:R-:W-:Y:S04]  /*b300*/  HMMA.16816.F32 R92, R12.reuse, R112, R92 ;  /* 0x000000700c5c723c */ /* 0x040fe8000000185c */
[----:B------:R-:W-:Y:S02]  /*b310*/  FADD.FTZ R134, R134, R133 ;  /* 0x0000008586867221 */ /* 0x000fe40000010000 */
[----:B------:R-:W-:Y:S02]  /*b320*/  FADD.FTZ R158, R158, R157 ;  /* 0x0000009d9e9e7221 */ /* 0x000fe40000010000 */
[C---:B------:R-:W-:Y:S01]  /*b330*/  HMMA.16816.F32 R96, R12.reuse, R114, R96 ;  /* 0x000000720c60723c */ /* 0x040fe20000001860 */
[----:B------:R-:W-:Y:S01]  /*b340*/  LDSM.16.MT88.4 R112, [R202+0x4100] ;  /* 0x00410000ca70783b */ /* 0x000fe20000004200 */
[----:B------:R-:W-:Y:S02]  /*b350*/  MUFU.EX2 R42, R42 ;  /* 0x0000002a002a7308 */ /* 0x000fe40000000800 */
[----:B------:R-:W-:Y:S02]  /*b360*/  FADD.FTZ R134, R135, R134 ;  /* 0x0000008687867221 */ /* 0x000fe40000010000 */
[----:B------:R-:W-:Y:S02]  /*b370*/  FADD.FTZ R158, R159, R158 ;  /* 0x0000009e9f9e7221 */ /* 0x000fe40000010000 */
[C---:B--2---:R-:W-:Y:S04]  /*b380*/  HMMA.16816.F32 R100, R12.reuse, R16, R100 ;  /* 0x000000100c64723c */ /* 0x044fe80000001864 */
[----:B------:R-:W-:Y:S04]  /*b390*/  MUFU.EX2 R43, R43 ;  /* 0x0000002b002b7308 */ /* 0x000fe80000000800 */
[C---:B------:R-:W-:Y:S01]  /*b3a0*/  HMMA.16816.F32 R104, R12.reuse, R18, R104 ;  /* 0x000000120c68723c */ /* 0x040fe20000001868 */
[----:B------:R-:W2:Y:S05]  /*b3b0*/  LDSM.16.MT88.4 R16, [R204+0x1100] ;  /* 0x00110000cc10783b */ /* 0x000eaa0000004200 */
[----:B------:R-:W-:Y:S02]  /*b3c0*/  MUFU.EX2 R44, R44 ;  /* 0x0000002c002c7308 */ /* 0x000fe40000000800 */
[C---:B-1----:R-:W-:Y:S08]  /*b3d0*/  HMMA.16816.F32 R52, R12.reuse, R108, R52 ;  /* 0x0000006c0c34723c */ /* 0x042ff00000001834 */
[C---:B------:R-:W-:Y:S01]  /*b3e0*/  HMMA.16816.F32 R56, R12.reuse, R110, R56 ;  /* 0x0000006e0c38723c */ /* 0x040fe20000001838 */
[----:B------:R-:W1:Y:S01]  /*b3f0*/  LDSM.16.MT88.4 R108, [R200+0x1100] ;  /* 0x00110000c86c783b */ /* 0x000e620000004200 */
[----:B------:R-:W-:Y:S06]  /*b400*/  MUFU.EX2 R45, R45 ;  /* 0x0000002d002d7308 */ /* 0x000fec0000000800 */
[C---:B------:R-:W-:Y:S04]  /*b410*/  HMMA.16816.F32 R60, R12.reuse, R120, R60 ;  /* 0x000000780c3c723c */ /* 0x040fe8000000183c */
[----:B------:R-:W-:Y:S04]  /*b420*/  MUFU.EX2 R48, R48 ;  /* 0x0000003000307308 */ /* 0x000fe80000000800 */
[----:B------:R-:W-:Y:S01]  /*b430*/  HMMA.16816.F32 R64, R12, R122, R64 ;  /* 0x0000007a0c40723c */ /* 0x000fe20000001840 */
[----:B------:R-:W-:Y:S05]  /*b440*/  LDSM.16.MT88.4 R120, [R201+0x4100] ;  /* 0x00410000c978783b */ /* 0x000fea0000004200 */
[----:B------:R-:W-:Y:S01]  /*b450*/  MUFU.EX2 R46, R46 ;  /* 0x0000002e002e7308 */ /* 0x000fe20000000800 */
[----:B------:R-:W-:Y:S01]  /*b460*/  F2FP.PACK_AB R12, R160, R161 ;  /* 0x000000a1a00c723e */ /* 0x000fe200000000ff */
[----:B------:R-:W-:Y:S01]  /*b470*/  FADD.FTZ R161, R161, R134 ;  /* 0x00000086a1a17221 */ /* 0x000fe20000010000 */
[----:B------:R-:W-:Y:S03]  /*b480*/  F2FP.PACK_AB R14, R163, R162 ;  /* 0x000000a2a30e723e */ /* 0x000fe600000000ff */
[----:B------:R-:W-:Y:S01]  /*b490*/  F2FP.PACK_AB R13, R172, R173 ;  /* 0x000000adac0d723e */ /* 0x000fe200000000ff */
        /* <DEDUP_REMOVED lines=8> */
[----:B------:R-:W-:Y:S02]  /*b520*/  FADD.FTZ R162, R163, R162 ;  /* 0x000000a2a3a27221 */ /* 0x000fe40000010000 */
[----:B------:R-:W-:Y:S01]  /*b530*/  FADD.FTZ R175, R175, R174 ;  /* 0x000000aeafaf7221 */ /* 0x000fe20000010000 */
[C---:B------:R-:W-:Y:S01]  /*b540*/  HMMA.16816.F32 R8, R12.reuse, R18, R8 ;  /* 0x000000120c08723c */ /* 0x040fe20000001808 */
[----:B------:R-:W2:Y:S07]  /*b550*/  LDSM.16.MT88.4 R16, [R204+0x4100] ;  /* 0x00410000cc10783b */ /* 0x000eae0000004200 */
[C---:B------:R-:W-:Y:S08]  /*b560*/  HMMA.16816.F32 R68, R12.reuse, R20, R68 ;  /* 0x000000140c44723c */ /* 0x040ff00000001844 */
[C---:B------:R-:W-:Y:S01]  /*b570*/  HMMA.16816.F32 R72, R12.reuse, R22, R72 ;  /* 0x000000160c48723c */ /* 0x040fe20000001848 */
[----:B------:R-:W3:Y:S07]  /*b580*/  LDSM.16.MT88.4 R20, [R204+0x1900] ;  /* 0x00190000cc14783b */ /* 0x000eee0000004200 */
[C---:B------:R-:W-:Y:S08]  /*b590*/  HMMA.16816.F32 R76, R12.reuse, R24, R76 ;  /* 0x000000180c4c723c */ /* 0x040ff0000000184c */
[C---:B------:R-:W-:Y:S01]  /*b5a0*/  HMMA.16816.F32 R80, R12.reuse, R26, R80 ;  /* 0x0000001a0c50723c */ /* 0x040fe20000001850 */
[----:B------:R-:W3:Y:S07]  /*b5b0*/  LDSM.16.MT88.4 R24, [R201+0x1900] ;  /* 0x00190000c918783b */ /* 0x000eee0000004200 */
[C---:B-1----:R-:W-:Y:S08]  /*b5c0*/  HMMA.16816.F32 R84, R12.reuse, R108, R84 ;  /* 0x0000006c0c54723c */ /* 0x042ff00000001854 */
[C---:B------:R-:W-:Y:S01]  /*b5d0*/  HMMA.16816.F32 R88, R12.reuse, R110, R88 ;  /* 0x0000006e0c58723c */ /* 0x040fe20000001858 */
[----:B------:R-:W-:Y:S07]  /*b5e0*/  LDSM.16.MT88.4 R108, [R204+0x2900] ;  /* 0x00290000cc6c783b */ /* 0x000fee0000004200 */
[C---:B--2---:R-:W-:Y:S08]  /*b5f0*/  HMMA.16816.F32 R92, R12.reuse, R16, R92 ;  /* 0x000000100c5c723c */ /* 0x044ff0000000185c */
[C---:B------:R-:W-:Y:S01]  /*b600*/  HMMA.16816.F32 R96, R12.reuse, R18, R96 ;  /* 0x000000120c60723c */ /* 0x040fe20000001860 */
[----:B------:R-:W1:Y:S07]  /*b610*/  LDSM.16.MT88.4 R16, [R200+0x1900] ;  /* 0x00190000c810783b */ /* 0x000e6e0000004200 */
[C---:B------:R-:W-:Y:S08]  /*b620*/  HMMA.16816.F32 R100, R12.reuse, R112, R100 ;  /* 0x000000700c64723c */ /* 0x040ff00000001864 */
[C---:B------:R-:W-:Y:S08]  /*b630*/  HMMA.16816.F32 R104, R12.reuse, R114, R104 ;  /* 0x000000720c68723c */ /* 0x040ff00000001868 */
[C---:B------:R-:W-:Y:S07]  /*b640*/  HMMA.16816.F32 R52, R12.reuse, R120, R52 ;  /* 0x000000780c34723c */ /* 0x040fee0000001834 */
[--C-:B------:R-:W-:Y:S01]  /*b650*/  FFMA.FTZ R120, R36, c[0x0][0x2d0], -R147.reuse ;  /* 0x0000b40024787a23 */ /* 0x100fe20000010893 */
[C---:B------:R-:W-:Y:S04]  /*b660*/  HMMA.16816.F32 R56, R12.reuse, R122, R56 ;  /* 0x0000007a0c38723c */ /* 0x040fe80000001838 */
[--C-:B------:R-:W-:Y:S01]  /*b670*/  FFMA.FTZ R121, R37, c[0x0][0x2d0], -R147.reuse ;  /* 0x0000b40025797a23 */ /* 0x100fe20000010893 */
[----:B------:R-:W-:Y:S01]  /*b680*/  MUFU.EX2 R120, R120 ;  /* 0x0000007800787308 */ /* 0x000fe20000000800 */
[----:B------:R-:W-:Y:S02]  /*b690*/  FFMA.FTZ R147, R49, c[0x0][0x2d0], -R147 ;  /* 0x0000b40031937a23 */ /* 0x000fe40000010893 */
[C---:B------:R-:W-:Y:S04]  /*b6a0*/  HMMA.16816.F32 R60, R12.reuse, R128, R60 ;  /* 0x000000800c3c723c */ /* 0x040fe8000000183c */
[--C-:B------:R-:W-:Y:S02]  /*b6b0*/  FFMA.FTZ R122, R38, c[0x0][0x2d0], -R145.reuse ;  /* 0x0000b400267a7a23 */ /* 0x100fe40000010891 */
[--C-:B------:R-:W-:Y:S01]  /*b6c0*/  FFMA.FTZ R123, R39, c[0x0][0x2d0], -R145.reuse ;  /* 0x0000b400277b7a23 */ /* 0x100fe20000010891 */
[----:B------:R-:W2:Y:S01]  /*b6d0*/  MUFU.EX2 R121, R121 ;  /* 0x0000007900797308 */ /* 0x000ea20000000800 */
[----:B------:R-:W-:Y:S01]  /*b6e0*/  HMMA.16816.F32 R64, R12, R130, R64 ;  /* 0x000000820c40723c */ /* 0x000fe20000001840 */
[----:B------:R-:W-:Y:S03]  /*b6f0*/  LDSM.16.MT88.4 R36, [R201+0x2900] ;  /* 0x00290000c924783b */ /* 0x000fe60000004200 */
[--C-:B------:R-:W-:Y:S02]  /*b700*/  FFMA.FTZ R49, R50, c[0x0][0x2d0], -R145.reuse ;  /* 0x0000b40032317a23 */ /* 0x100fe40000010891 */
[----:B------:R-:W-:Y:S01]  /*b710*/  FFMA.FTZ R145, R51, c[0x0][0x2d0], -R145 ;  /* 0x0000b40033917a23 */ /* 0x000fe20000010891 */
[----:B----4-:R-:W-:Y:S01]  /*b720*/  F2FP.PACK_AB R12, R186, R185 ;  /* 0x000000b9ba0c723e */ /* 0x010fe200000000ff */
[----:B------:R-:W-:Y:S01]  /*b730*/  FADD.FTZ R185, R185, R162 ;  /* 0x000000a2b9b97221 */ /* 0x000fe20000010000 */
[----:B------:R-:W-:Y:S01]  /*b740*/  F2FP.PACK_AB R14, R224, R187 ;  /* 0x000000bbe00e723e */ /* 0x000fe200000000ff */
[----:B------:R-:W-:Y:S02]  /*b750*/  MUFU.EX2 R122, R122 ;  /* 0x0000007a007a7308 */ /* 0x000fe40000000800 */
[----:B-----5:R-:W-:Y:S01]  /*b760*/  F2FP.PACK_AB R13, R227, R226 ;  /* 0x000000e2e30d723e */ /* 0x020fe200000000ff */
[----:B------:R-:W-:Y:S01]  /*b770*/  FADD.FTZ R226, R226, R175 ;  /* 0x000000afe2e27221 */ /* 0x000fe20000010000 */
[----:B------:R-:W-:Y:S01]  /*b780*/  F2FP.PACK_AB R15, R229, R228 ;  /* 0x000000e4e50f723e */ /* 0x000fe200000000ff */
[----:B------:R-:W-:Y:S02]  /*b790*/  FADD.FTZ R186, R186, R185 ;  /* 0x000000b9baba7221 */ /* 0x000fe40000010000 */
[----:B------:R-:W-:Y:S02]  /*b7a0*/  FADD.FTZ R227, R227, R226 ;  /* 0x000000e2e3e37221 */ /* 0x000fe40000010000 */
[----:B------:R-:W-:Y:S01]  /*b7b0*/  FADD.FTZ R187, R187, R186 ;  /* 0x000000babbbb7221 */ /* 0x000fe20000010000 */
[----:B------:R-:W4:Y:S01]  /*b7c0*/  MUFU.EX2 R123, R123 ;  /* 0x0000007b007b7308 */ /* 0x000f220000000800 */
[C---:B---3--:R-:W-:Y:S03]  /*b7d0*/  HMMA.16816.F32 R4, R12.reuse, R20, R4 ;  /* 0x000000140c04723c */ /* 0x048fe60000001804 */
[----:B------:R-:W-:Y:S02]  /*b7e0*/  FADD.FTZ R228, R228, R227 ;  /* 0x000000e3e4e47221 */ /* 0x000fe40000010000 */
[----:B------:R-:W-:Y:S02]  /*b7f0*/  FADD.FTZ R187, R224, R187 ;  /* 0x000000bbe0bb7221 */ /* 0x000fe40000010000 */
[----:B------:R-:W-:Y:S01]  /*b800*/  FADD.FTZ R229, R229, R228 ;  /* 0x000000e4e5e57221 */ /* 0x000fe20000010000 */
[C---:B------:R-:W-:Y:S01]  /*b810*/  HMMA.16816.F32 R8, R12.reuse, R22, R8 ;  /* 0x000000160c08723c */ /* 0x040fe20000001808 */
[----:B------:R-:W3:Y:S01]  /*b820*/  LDSM.16.MT88.4 R20, [R204+0x4900] ;  /* 0x00490000cc14783b */ /* 0x000ee20000004200 */
[----:B------:R-:W5:Y:S06]  /*b830*/  MUFU.EX2 R147, R147 ;  /* 0x0000009300937308 */ /* 0x000f6c0000000800 */
[C---:B------:R-:W-:Y:S04]  /*b840*/  HMMA.16816.F32 R68, R12.reuse, R28, R68 ;  /* 0x0000001c0c44723c */ /* 0x040fe80000001844 */
[----:B------:R-:W-:Y:S04]  /*b850*/  MUFU.EX2 R49, R49 ;  /* 0x0000003100317308 */ /* 0x000fe80000000800 */
[C---:B------:R-:W-:Y:S01]  /*b860*/  HMMA.16816.F32 R72, R12.reuse, R30, R72 ;  /* 0x0000001e0c48723c */ /* 0x040fe20000001848 */
[----:B------:R-:W2:Y:S05]  /*b870*/  LDSM.16.MT88.4 R28, [R202+0x4900] ;  /* 0x00490000ca1c783b */ /* 0x000eaa0000004200 */
[----:B------:R-:W2:Y:S02]  /*b880*/  MUFU.EX2 R50, R145 ;  /* 0x0000009100327308 */ /* 0x000ea40000000800 */
        /* <DEDUP_REMOVED lines=9> */
[C---:B--2---:R-:W-:Y:S08]  /*b920*/  HMMA.16816.F32 R100, R12.reuse, R28, R100 ;  /* 0x0000001c0c64723c */ /* 0x044ff00000001864 */
[C---:B------:R-:W-:Y:S01]  /*b930*/  HMMA.16816.F32 R104, R12.reuse, R30, R104 ;  /* 0x0000001e0c68723c */ /* 0x040fe20000001868 */
[----:B------:R-:W2:Y:S07]  /*b940*/  LDSM.16.MT88.4 R28, [R202+0x2100] ;  /* 0x00210000ca1c783b */ /* 0x000eae0000004200 */
[C---:B----4-:R-:W-:Y:S08]  /*b950*/  HMMA.16816.F32 R52, R12.reuse, R24, R52 ;  /* 0x000000180c34723c */ /* 0x050ff00000001834 */
[C---:B------:R-:W-:Y:S01]  /*b960*/  HMMA.16816.F32 R56, R12.reuse, R26, R56 ;  /* 0x0000001a0c38723c */ /* 0x040fe20000001838 */
[----:B------:R-:W4:Y:S07]  /*b970*/  LDSM.16.MT88.4 R24, [R201+0x2100] ;  /* 0x00210000c918783b */ /* 0x000f2e0000004200 */
[C---:B-1----:R-:W-:Y:S08]  /*b980*/  HMMA.16816.F32 R60, R12.reuse, R16, R60 ;  /* 0x000000100c3c723c */ /* 0x042ff0000000183c */
[----:B------:R-:W-:Y:S01]  /*b990*/  HMMA.16816.F32 R64, R12, R18, R64 ;  /* 0x000000120c40723c */ /* 0x000fe20000001840 */
[----:B------:R-:W1:Y:S06]  /*b9a0*/  LDSM.16.MT88.4 R16, [R200+0x2100] ;  /* 0x00210000c810783b */ /* 0x000e6c0000004200 */
        /* <DEDUP_REMOVED lines=28> */
[C---:B------:R-:W-:Y:S08]  /*bb70*/  HMMA.16816.F32 R104, R12.reuse, R30, R104 ;  /* 0x0000001e0c68723c */ /* 0x040ff00000001868 */
[C---:B----4-:R-:W-:Y:S08]  /*bb80*/  HMMA.16816.F32 R52, R12.reuse, R24, R52 ;  /* 0x000000180c34723c */ /* 0x050ff00000001834 */
[C---:B------:R-:W-:Y:S01]  /*bb90*/  HMMA.16816.F32 R56, R12.reuse, R26, R56 ;  /* 0x0000001a0c38723c */ /* 0x040fe20000001838 */
[----:B------:R-:W2:Y:S07]  /*bba0*/  LDSM.16.MT88.4 R24, [R204+0x5900] ;  /* 0x00590000cc18783b */ /* 0x000eae0000004200 */
[C---:B------:R-:W-:Y:S08]  /*bbb0*/  HMMA.16816.F32 R60, R12.reuse, R32, R60 ;  /* 0x000000200c3c723c */ /* 0x040ff0000000183c */
[----:B------:R-:W-:Y:S07]  /*bbc0*/  HMMA.16816.F32 R64, R12, R34, R64 ;  /* 0x000000220c40723c */ /* 0x000fee0000001840 */
[----:B------:R-:W-:Y:S01]  /*bbd0*/  F2FP.PACK_AB R12, R45, R44 ;  /* 0x0000002c2d0c723e */ /* 0x000fe200000000ff */
[----:B------:R-:W-:Y:S01]  /*bbe0*/  FADD.FTZ R44, R44, R41 ;  /* 0x000000292c2c7221 */ /* 0x000fe20000010000 */
[----:B-----5:R-:W-:Y:S03]  /*bbf0*/  F2FP.PACK_AB R14, R147, R48 ;  /* 0x00000030930e723e */ /* 0x020fe600000000ff */
[----:B------:R-:W-:Y:S01]  /*bc00*/  F2FP.PACK_AB R13, R47, R46 ;  /* 0x0000002e2f0d723e */ /* 0x000fe200000000ff */
[----:B------:R-:W-:Y:S01]  /*bc10*/  FADD.FTZ R46, R46, R43 ;  /* 0x0000002b2e2e7221 */ /* 0x000fe20000010000 */
[----:B------:R-:W-:Y:S01]  /*bc20*/  F2FP.PACK_AB R15, R50, R49 ;  /* 0x00000031320f723e */ /* 0x000fe200000000ff */
[----:B------:R-:W-:Y:S02]  /*bc30*/  FADD.FTZ R45, R45, R44 ;  /* 0x0000002c2d2d7221 */ /* 0x000fe40000010000 */
[----:B------:R-:W-:Y:S02]  /*bc40*/  FADD.FTZ R46, R47, R46 ;  /* 0x0000002e2f2e7221 */ /* 0x000fe40000010000 */
[----:B------:R-:W-:Y:S02]  /*bc50*/  FADD.FTZ R48, R48, R45 ;  /* 0x0000002d30307221 */ /* 0x000fe40000010000 */
[C---:B------:R-:W-:Y:S01]  /*bc60*/  HMMA.16816.F32 R112, R12.reuse, R108, R4 ;  /* 0x0000006c0c70723c */ /* 0x040fe20000001804 */
[----:B------:R-:W4:Y:S02]  /*bc70*/  LDSM.16.MT88.4 R4, [R202+0x5900] ;  /* 0x00590000ca04783b */ /* 0x000f240000004200 */
[----:B------:R-:W-:Y:S02]  /*bc80*/  FADD.FTZ R49, R49, R46 ;  /* 0x0000002e31317221 */ /* 0x000fe40000010000 */
[----:B------:R-:W-:Y:S02]  /*bc90*/  FADD.FTZ R216, R147, R48 ;  /* 0x0000003093d87221 */ /* 0x000fe40000010000 */
[----:B------:R-:W-:Y:S01]  /*bca0*/  FADD.FTZ R217, R50, R49 ;  /* 0x0000003132d97221 */ /* 0x000fe20000010000 */
[C---:B------:R-:W-:Y:S01]  /*bcb0*/  HMMA.16816.F32 R108, R12.reuse, R110, R8 ;  /* 0x0000006e0c6c723c */ /* 0x040fe20000001808 */
[----:B------:R-:W5:Y:S07]  /*bcc0*/  LDSM.16.MT88.4 R8, [R201+0x5900] ;  /* 0x00590000c908783b */ /* 0x000f6e0000004200 */
[C---:B-1----:R-:W-:Y:S08]  /*bcd0*/  HMMA.16816.F32 R68, R12.reuse, R16, R68 ;  /* 0x000000100c44723c */ /* 0x042ff00000001844 */
[C---:B------:R-:W-:Y:S01]  /*bce0*/  HMMA.16816.F32 R72, R12.reuse, R18, R72 ;  /* 0x000000120c48723c */ /* 0x040fe20000001848 */
[----:B------:R-:W1:Y:S07]  /*bcf0*/  LDSM.16.MT88.4 R16, [R200+0x5900] ;  /* 0x00590000c810783b */ /* 0x000e6e0000004200 */
[C---:B------:R-:W-:Y:S08]  /*bd00*/  HMMA.16816.F32 R76, R12.reuse, R36, R76 ;  /* 0x000000240c4c723c */ /* 0x040ff0000000184c */
[C---:B------:R-:W-:Y:S08]  /*bd10*/  HMMA.16816.F32 R80, R12.reuse, R38, R80 ;  /* 0x000000260c50723c */ /* 0x040ff00000001850 */
[C---:B---3--:R-:W-:Y:S08]  /*bd20*/  HMMA.16816.F32 R84, R12.reuse, R20, R84 ;  /* 0x000000140c54723c */ /* 0x048ff00000001854 */
[C---:B------:R-:W-:Y:S08]  /*bd30*/  HMMA.16816.F32 R88, R12.reuse, R22, R88 ;  /* 0x000000160c58723c */ /* 0x040ff00000001858 */
[C---:B--2---:R-:W-:Y:S08]  /*bd40*/  HMMA.16816.F32 R92, R12.reuse, R24, R92 ;  /* 0x000000180c5c723c */ /* 0x044ff0000000185c */
[C---:B------:R-:W-:Y:S08]  /*bd50*/  HMMA.16816.F32 R96, R12.reuse, R26, R96 ;  /* 0x0000001a0c60723c */ /* 0x040ff00000001860 */
[C---:B----4-:R-:W-:Y:S08]  /*bd60*/  HMMA.16816.F32 R100, R12.reuse, R4, R100 ;  /* 0x000000040c64723c */ /* 0x050ff00000001864 */
[C---:B------:R-:W-:Y:S08]  /*bd70*/  HMMA.16816.F32 R104, R12.reuse, R6, R104 ;  /* 0x000000060c68723c */ /* 0x040ff00000001868 */
[C---:B-----5:R-:W-:Y:S08]  /*bd80*/  HMMA.16816.F32 R52, R12.reuse, R8, R52 ;  /* 0x000000080c34723c */ /* 0x060ff00000001834 */
[C---:B------:R-:W-:Y:S08]  /*bd90*/  HMMA.16816.F32 R56, R12.reuse, R10, R56 ;  /* 0x0000000a0c38723c */ /* 0x040ff00000001838 */
[C---:B-1----:R-:W-:Y:S08]  /*bda0*/  HMMA.16816.F32 R60, R12.reuse, R16, R60 ;  /* 0x000000100c3c723c */ /* 0x042ff0000000183c */
[----:B------:R-:W-:Y:S07]  /*bdb0*/  HMMA.16816.F32 R64, R12, R18, R64 ;  /* 0x000000120c40723c */ /* 0x000fee0000001840 */
[----:B------:R-:W-:Y:S01]  /*bdc0*/  MOV R12, R116 ;  /* 0x00000074000c7202 */ /* 0x000fe20000000f00 */
[----:B------:R-:W-:-:S05]  /*bdd0*/  @P0 BRA `(.L_x_1383) ;  /* 0xffffd6d000000947 */ /* 0x000fca000383ffff */
.L_x_1382:
        /* <DEDUP_REMOVED lines=19> */
.L_x_1393:
[----:B------:R-:W-:Y:S04]  /*bf10*/  DEPBAR.LE SB0, 0x0 ;  /* 0x000080000000791a */ /* 0x000fe80000000000 */
[----:B------:R-:W-:Y:S01]  /*bf20*/  BAR.SYNC.DEFER_BLOCKING 0x0 ;  /* 0x0000000000007b1d */ /* 0x000fe20000010000 */
[C---:B------:R-:W-:Y:S01]  /*bf30*/  ISETP.GT.AND P6, PT, R184.reuse, R207, PT ;  /* 0x000000cfb800720c */ /* 0x040fe20003fc4270 */
[C---:B------:R-:W-:Y:S01]  /*bf40*/  IMAD.WIDE.U32 R46, R184.reuse, UR18, R218 ;  /* 0x00000012b82e7c25 */ /* 0x040fe2000f8e00da */
[----:B------:R-:W-:Y:S03]  /*bf50*/  SHF.R.S32.HI R0, RZ, 0x1f, R184 ;  /* 0x0000001fff007819 */ /* 0x000fe600000114b8 */
[----:B------:R-:W-:Y:S01]  /*bf60*/  IMAD.WIDE.U32 R36, R184, UR18, R186 ;  /* 0x00000012b8247c25 */ /* 0x000fe2000f8e00ba */
[----:B------:R-:W-:Y:S03]  /*bf70*/  LEA R44, P1, R46, c[0x0][0x1f8], 0x1 ;  /* 0x00007e002e2c7a11 */ /* 0x000fe600078208ff */
[----:B------:R-:W-:Y:S01]  /*bf80*/  IMAD R39, R184, UR5, RZ ;  /* 0x00000005b8277c24 */ /* 0x000fe2000f8e02ff */
[----:B------:R-:W-:Y:S03]  /*bf90*/  LEA R162, P0, R36, c[0x0][0x1f8], 0x1 ;  /* 0x00007e0024a27a11 */ /* 0x000fe600078008ff */
[----:B------:R-:W-:Y:S04]  /*bfa0*/  IMAD R39, R0, UR18, R39 ;  /* 0x0000001200277c24 */ /* 0x000fe8000f8e0227 */
[----:B------:R-:W-:Y:S05]  /*bfb0*/  IMAD.IADD R0, R39, 0x1, R37 ;  /* 0x0000000127007824 */ /* 0x000fea00078e0225 */
[----:B------:R-:W-:Y:S01]  /*bfc0*/  LEA.HI.X R163, R36, c[0x0][0x1fc], R0, 0x1, P0 ;  /* 0x00007f0024a37a11 */ /* 0x000fe200000f0c00 */
[----:B------:R-:W1:Y:S01]  /*bfd0*/  LDSM.16.M88.4 R8, [R206+0x8100] ;  /* 0x00810000ce08783b */ /* 0x000e620000000200 */
[----:B------:R-:W-:Y:S02]  /*bfe0*/  IADD3 R160, P0, R44, UR12, RZ ;  /* 0x0000000c2ca07c10 */ /* 0x000fe4000ff1e0ff */
[----:B------:R-:W-:Y:S02]  /*bff0*/  @P6 IADD3 R0, R184, -0x1, RZ ;  /* 0xffffffffb8006810 */ /* 0x000fe40007ffe0ff */
[----:B------:R-:W2:Y:S05]  /*c000*/  LDSM.16.M88.4 R16, [R206+0x8900] ;  /* 0x00890000ce10783b */ /* 0x000eaa0000000200 */
[----:B------:R-:W3:Y:S05]  /*c010*/  LDSM.16.M88.4 R24, [R206+0x9100] ;  /* 0x00910000ce18783b */ /* 0x000eea0000000200 */
[----:B------:R-:W4:Y:S05]  /*c020*/  LDSM.16.M88.4 R32, [R206+0x9900] ;  /* 0x00990000ce20783b */ /* 0x000f2a0000000200 */
[----:B------:R-:W5:Y:S05]  /*c030*/  LDSM.16.M88.4 R40, [R206+0xa100] ;  /* 0x00a10000ce28783b */ /* 0x000f6a0000000200 */
[----:B------:R-:W3:Y:S05]  /*c040*/  LDSM.16.M88.4 R48, [R206+0xa900] ;  /* 0x00a90000ce30783b */ /* 0x000eea0000000200 */
[----:B------:R-:W3:Y:S05]  /*c050*/  LDSM.16.M88.4 R116, [R205] ;  /* 0x00000000cd74783b */ /* 0x000eea0000000200 */
[----:B------:R-:W4:Y:S01]  /*c060*/  LDSM.16.M88.4 R120, [R199] ;  /* 0x00000000c778783b */ /* 0x000f220000000200 */
[C---:B-1----:R-:W-:Y:S04]  /*c070*/  HMMA.16816.F32 R4, R124.reuse, R8, RZ ;  /* 0x000000087c04723c */ /* 0x042fe800000018ff */
[----:B------:R-:W1:Y:S05]  /*c080*/  LDSM.16.M88.4 R128, [R198] ;  /* 0x00000000c680783b */ /* 0x000e6a0000000200 */
[----:B------:R-:W1:Y:S01]  /*c090*/  LDSM.16.M88.4 R132, [R197] ;  /* 0x00000000c584783b */ /* 0x000e620000000200 */
[C---:B------:R-:W-:Y:S04]  /*c0a0*/  HMMA.16816.F32 R8, R124.reuse, R10, RZ ;  /* 0x0000000a7c08723c */ /* 0x040fe800000018ff */
[----:B------:R-:W1:Y:S04]  /*c0b0*/  LDSM.16.M88.4 R136, [R196] ;  /* 0x00000000c488783b */ /* 0x000e680000000200 */
[C---:B--2---:R-:W-:Y:S01]  /*c0c0*/  HMMA.16816.F32 R12, R124.reuse, R16, RZ ;  /* 0x000000107c0c723c */ /* 0x044fe200000018ff */
[----:B------:R-:W2:Y:S07]  /*c0d0*/  LDSM.16.M88.4 R144, [R195] ;  /* 0x00000000c390783b */ /* 0x000eae0000000200 */
[C---:B------:R-:W-:Y:S08]  /*c0e0*/  HMMA.16816.F32 R16, R124.reuse, R18, RZ ;  /* 0x000000127c10723c */ /* 0x040ff000000018ff */
[C---:B---3--:R-:W-:Y:S08]  /*c0f0*/  HMMA.16816.F32 R20, R124.reuse, R24, RZ ;  /* 0x000000187c14723c */ /* 0x048ff000000018ff */
[C---:B------:R-:W-:Y:S08]  /*c100*/  HMMA.16816.F32 R24, R124.reuse, R26, RZ ;  /* 0x0000001a7c18723c */ /* 0x040ff000000018ff */
[C---:B----4-:R-:W-:Y:S07]  /*c110*/  HMMA.16816.F32 R28, R124.reuse, R32, RZ ;  /* 0x000000207c1c723c */ /* 0x050fee00000018ff */
[----:B------:R-:W-:Y:S05]  /*c120*/  IMAD.IADD R32, R47, 0x1, R39 ;  /* 0x000000012f207824 */ /* 0x000fea00078e0227 */
[----:B------:R-:W-:Y:S02]  /*c130*/  LEA.HI.X R45, R46, c[0x0][0x1fc], R32, 0x1, P1 ;  /* 0x00007f002e2d7a11 */ /* 0x000fe400008f0c20 */
[C---:B------:R-:W-:Y:S01]  /*c140*/  HMMA.16816.F32 R32, R124.reuse, R34, RZ ;  /* 0x000000227c20723c */ /* 0x040fe200000018ff */
[C---:B------:R-:W-:Y:S02]  /*c150*/  IADD3 R174, P1, R160.reuse, UR12, RZ ;  /* 0x0000000ca0ae7c10 */ /* 0x040fe4000ff3e0ff */
[----:B------:R-:W-:Y:S01]  /*c160*/  @!PT LDS RZ, [RZ] ;  /* 0x00000000fffff984 */ /* 0x000fe20000000800 */
[----:B------:R-:W-:Y:S01]  /*c170*/  @!PT LDS RZ, [RZ] ;  /* 0x00000000fffff984 */ /* 0x000fe20000000800 */
[----:B------:R-:W-:Y:S01]  /*c180*/  @!PT LDS RZ, [RZ] ;  /* 0x00000000fffff984 */ /* 0x000fe20000000800 */
[----:B------:R3:W-:Y:S01]  /*c190*/  LDGSTS.E.BYPASS.LTC128B.128 [R208+0x100], [R44.64], !P4 ;  /* 0x001000002cd07fae */ /* 0x0007e2000e101d4e */
[----:B------:R-:W-:Y:S02]  /*c1a0*/  IADD3.X R161, R45, UR17, RZ, P0, !PT ;  /* 0x000000112da17c10 */ /* 0x000fe400087fe4ff */
[----:B------:R-:W-:Y:S02]  /*c1b0*/  IADD3 R172, P0, R160, UR16, RZ ;  /* 0x00000010a0ac7c10 */ /* 0x000fe4000ff1e0ff */
[C---:B-----5:R-:W-:Y:S01]  /*c1c0*/  HMMA.16816.F32 R36, R124.reuse, R40, RZ ;  /* 0x000000287c24723c */ /* 0x060fe200000018ff */
[----:B------:R4:W-:Y:S03]  /*c1d0*/  LDGSTS.E.BYPASS.LTC128B.128 [R208+0x3100], [R162.64], !P3 ;  /* 0x03100000a2d07fae */ /* 0x0009e6000d901d4e */
[C---:B------:R-:W-:Y:S02]  /*c1e0*/  IADD3.X R175, R161.reuse, UR17, RZ, P1, !PT ;  /* 0x00000011a1af7c10 */ /* 0x040fe40008ffe4ff */
[----:B------:R4:W-:Y:S01]  /*c1f0*/  LDGSTS.E.BYPASS.LTC128B.128 [R208+0x1100], [R160.64], !P4 ;  /* 0x01100000a0d07fae */ /* 0x0009e2000e101d4e */
[----:B------:R-:W-:Y:S01]  /*c200*/  IADD3.X R173, R161, UR4, RZ, P0, !PT ;  /* 0x00000004a1ad7c10 */ /* 0x000fe200087fe4ff */
[C---:B------:R-:W-:Y:S01]  /*c210*/  HMMA.16816.F32 R40, R124.reuse, R42, RZ ;  /* 0x0000002a7c28723c */ /* 0x040fe200000018ff */
[----:B------:R-:W-:Y:S02]  /*c220*/  PLOP3.LUT P1, PT, PT, PT, UP3, 0x80, 0x0 ;  /* 0x000000000000781c */ /* 0x000fe40003f2f038 */
[----:B------:R4:W-:Y:S01]  /*c230*/  LDGSTS.E.BYPASS.LTC128B.128 [R208+0x4100], [R160.64+0x80], !P3 ;  /* 0x04100080a0d07fae */ /* 0x0009e2000d901d4e */
[----:B------:R-:W-:Y:S04]  /*c240*/  PLOP3.LUT P0, PT, PT, PT, UP3, 0x80, 0x0 ;  /* 0x000000000000781c */ /* 0x000fe80003f0f038 */
[----:B------:R5:W-:Y:S05]  /*c250*/  LDGSTS.E.BYPASS.LTC128B.128 [R208+0x2100], [R174.64], !P4 ;  /* 0x02100000aed07fae */ /* 0x000bea000e101d4e */
[----:B------:R5:W-:Y:S01]  /*c260*/  LDGSTS.E.BYPASS.LTC128B.128 [R208+0x5100], [R172.64], !P3 ;  /* 0x05100000acd07fae */ /* 0x000be2000d901d4e */
[C---:B---3--:R-:W-:Y:S04]  /*c270*/  HMMA.16816.F32 R44, R124.reuse, R48, RZ ;  /* 0x000000307c2c723c */ /* 0x048fe800000018ff */
[----:B------:R-:W3:Y:S04]  /*c280*/  LDSM.16.M88.4 R156, [R203+0x8100] ;  /* 0x00810000cb9c783b */ /* 0x000ee80000000200 */
[----:B------:R-:W-:Y:S01]  /*c290*/  HMMA.16816.F32 R48, R124, R50, RZ ;  /* 0x000000327c30723c */ /* 0x000fe200000018ff */
[----:B------:R-:W0:Y:S07]  /*c2a0*/  LDGDEPBAR ;  /* 0x00000000000079af */ /* 0x000e2e0000000000 */
[C---:B------:R-:W-:Y:S01]  /*c2b0*/  HMMA.16816.F32 R4, R140.reuse, R116, R4 ;  /* 0x000000748c04723c */ /* 0x040fe20000001804 */
[----:B----4-:R-:W-:Y:S07]  /*c2c0*/  LDSM.16.M88.4 R160, [R206+0xb100] ;  /* 0x00b10000cea0783b */ /* 0x010fee0000000200 */
[C---:B------:R-:W-:Y:S01]  /*c2d0*/  HMMA.16816.F32 R8, R140.reuse, R118, R8 ;  /* 0x000000768c08723c */ /* 0x040fe20000001808 */
[----:B------:R-:W4:Y:S05]  /*c2e0*/  LDSM.16.M88.4 R116, [R203+0x8900] ;  /* 0x00890000cb74783b */ /* 0x000f2a0000000200 */
[----:B-----5:R-:W-:Y:S02]  /*c2f0*/  LDSM.16.M88.4 R172, [R206+0xb900] ;  /* 0x00b90000ceac783b */ /* 0x020fe40000000200 */
        /* <DEDUP_REMOVED lines=14> */
[----:B------:R-:W-:Y:S07]  /*c3e0*/  LDSM.16.M88.4 R144, [R194+0x800] ;  /* 0x00080000c290783b */ /* 0x000fee0000000200 */
[C---:B---3--:R-:W-:Y:S08]  /*c3f0*/  HMMA.16816.F32 R4, R148.reuse, R156, R4 ;  /* 0x0000009c9404723c */ /* 0x048ff00000001804 */
[C---:B------:R-:W-:Y:S01]  /*c400*/  HMMA.16816.F32 R8, R148.reuse, R158, R8 ;  /* 0x0000009e9408723c */ /* 0x040fe20000001808 */
[----:B------:R-:W-:Y:S07]  /*c410*/  LDSM.16.M88.4 R156, [R194+0x1000] ;  /* 0x00100000c29c783b */ /* 0x000fee0000000200 */
[C---:B----4-:R-:W-:Y:S08]  /*c420*/  HMMA.16816.F32 R12, R148.reuse, R116, R12 ;  /* 0x00000074940c723c */ /* 0x050ff0000000180c */
[C---:B------:R-:W-:Y:S01]  /*c430*/  HMMA.16816.F32 R16, R148.reuse, R118, R16 ;  /* 0x000000769410723c */ /* 0x040fe20000001810 */
[----:B------:R-:W2:Y:S07]  /*c440*/  LDSM.16.M88.4 R116, [R194] ;  /* 0x00000000c274783b */ /* 0x000eae0000000200 */
[C---:B-----5:R-:W-:Y:S08]  /*c450*/  HMMA.16816.F32 R20, R148.reuse, R120, R20 ;  /* 0x000000789414723c */ /* 0x060ff00000001814 */
[C---:B------:R-:W-:Y:S01]  /*c460*/  HMMA.16816.F32 R24, R148.reuse, R122, R24 ;  /* 0x0000007a9418723c */ /* 0x040fe20000001818 */
[----:B------:R-:W3:Y:S07]  /*c470*/  LDSM.16.M88.4 R120, [R194+0x1800] ;  /* 0x00180000c278783b */ /* 0x000eee0000000200 */
[C---:B-1----:R-:W-:Y:S08]  /*c480*/  HMMA.16816.F32 R28, R148.reuse, R128, R28 ;  /* 0x00000080941c723c */ /* 0x042ff0000000181c */
[C---:B------:R-:W-:Y:S01]  /*c490*/  HMMA.16816.F32 R32, R148.reuse, R130, R32 ;  /* 0x000000829420723c */ /* 0x040fe20000001820 */
[----:B------:R-:W1:Y:S07]  /*c4a0*/  LDSM.16.M88.4 R128, [R194+0x2000] ;  /* 0x00200000c280783b */ /* 0x000e6e0000000200 */
[C---:B------:R-:W-:Y:S08]  /*c4b0*/  HMMA.16816.F32 R36, R148.reuse, R132, R36 ;  /* 0x000000849424723c */ /* 0x040ff00000001824 */
[C---:B------:R-:W-:Y:S01]  /*c4c0*/  HMMA.16816.F32 R40, R148.reuse, R134, R40 ;  /* 0x000000869428723c */ /* 0x040fe20000001828 */
[----:B------:R-:W4:Y:S07]  /*c4d0*/  LDSM.16.M88.4 R132, [R194+0x2800] ;  /* 0x00280000c284783b */ /* 0x000f2e0000000200 */
        /* <DEDUP_REMOVED lines=8> */
[----:B------:R-:W-:Y:S07]  /*c560*/  LDSM.16.M88.4 R144, [R188] ;  /* 0x00000000bc90783b */ /* 0x000fee0000000200 */
[C---:B------:R-:W-:Y:S08]  /*c570*/  HMMA.16816.F32 R20, R152.reuse, R156, R20 ;  /* 0x0000009c9814723c */ /* 0x040ff00000001814 */
[C---:B------:R-:W-:Y:S01]  /*c580*/  HMMA.16816.F32 R24, R152.reuse, R158, R24 ;  /* 0x0000009e9818723c */ /* 0x040fe20000001818 */
[----:B------:R-:W-:Y:S07]  /*c590*/  LDSM.16.M88.4 R156, [R203+0xc900] ;  /* 0x00c90000cb9c783b */ /* 0x000fee0000000200 */
[C---:B---3--:R-:W-:Y:S08]  /*c5a0*/  HMMA.16816.F32 R28, R152.reuse, R120, R28 ;  /* 0x00000078981c723c */ /* 0x048ff0000000181c */
[C---:B------:R-:W-:Y:S01]  /*c5b0*/  HMMA.16816.F32 R32, R152.reuse, R122, R32 ;  /* 0x0000007a9820723c */ /* 0x040fe20000001820 */
[----:B------:R-:W3:Y:S07]  /*c5c0*/  LDSM.16.M88.4 R120, [R206+0xc900] ;  /* 0x00c90000ce78783b */ /* 0x000eee0000000200 */
[C---:B-1----:R-:W-:Y:S08]  /*c5d0*/  HMMA.16816.F32 R36, R152.reuse, R128, R36 ;  /* 0x000000809824723c */ /* 0x042ff00000001824 */
[C---:B------:R-:W-:Y:S01]  /*c5e0*/  HMMA.16816.F32 R40, R152.reuse, R130, R40 ;  /* 0x000000829828723c */ /* 0x040fe20000001828 */
[----:B------:R-:W1:Y:S07]  /*c5f0*/  LDSM.16.M88.4 R128, [R206+0xd900] ;  /* 0x00d90000ce80783b */ /* 0x000e6e0000000200 */
[C---:B----4-:R-:W-:Y:S08]  /*c600*/  HMMA.16816.F32 R44, R152.reuse, R132, R44 ;  /* 0x00000084982c723c */ /* 0x050ff0000000182c */
[----:B------:R-:W-:Y:S01]  /*c610*/  HMMA.16816.F32 R48, R152, R134, R48 ;  /* 0x000000869830723c */ /* 0x000fe20000001830 */
[----:B------:R-:W4:Y:S07]  /*c620*/  LDSM.16.M88.4 R132, [R193] ;  /* 0x00000000c184783b */ /* 0x000f2e0000000200 */
        /* <DEDUP_REMOVED lines=11> */
[----:B------:R-:W3:Y:S07]  /*c6e0*/  LDSM.16.M88.4 R120, [R191] ;  /* 0x00000000bf78783b */ /* 0x000eee0000000200 */
[C---:B------:R-:W-:Y:S08]  /*c6f0*/  HMMA.16816.F32 R36, R164.reuse, R136, R36 ;  /* 0x00000088a424723c */ /* 0x040ff00000001824 */
[C---:B------:R-:W-:Y:S01]  /*c700*/  HMMA.16816.F32 R40, R164.reuse, R138, R40 ;  /* 0x0000008aa428723c */ /* 0x040fe20000001828 */
[----:B------:R-:W5:Y:S07]  /*c710*/  LDSM.16.M88.4 R136, [R190] ;  /* 0x00000000be88783b */ /* 0x000f6e0000000200 */
[C---:B-1----:R-:W-:Y:S08]  /*c720*/  HMMA.16816.F32 R44, R164.reuse, R128, R44 ;  /* 0x00000080a42c723c */ /* 0x042ff0000000182c */
[----:B------:R-:W-:Y:S01]  /*c730*/  HMMA.16816.F32 R48, R164, R130, R48 ;  /* 0x00000082a430723c */ /* 0x000fe20000001830 */
[----:B------:R-:W1:Y:S07]  /*c740*/  LDSM.16.M88.4 R128, [R189] ;  /* 0x00000000bd80783b */ /* 0x000e6e0000000200 */
[C---:B----4-:R-:W-:Y:S08]  /*c750*/  HMMA.16816.F32 R4, R168.reuse, R132, R4 ;  /* 0x00000084a804723c */ /* 0x050ff00000001804 */
[C---:B------:R-:W-:Y:S01]  /*c760*/  HMMA.16816.F32 R8, R168.reuse, R134, R8 ;  /* 0x00000086a808723c */ /* 0x040fe20000001808 */
[----:B------:R-:W4:Y:S07]  /*c770*/  LDSM.16.M88.4 R132, [R203+0xb100] ;  /* 0x00b10000cb84783b */ /* 0x000f2e0000000200 */
[C---:B--2---:R-:W-:Y:S08]  /*c780*/  HMMA.16816.F32 R12, R168.reuse, R116, R12 ;  /* 0x00000074a80c723c */ /* 0x044ff0000000180c */
[C---:B------:R-:W-:Y:S01]  /*c790*/  HMMA.16816.F32 R16, R168.reuse, R118, R16 ;  /* 0x00000076a810723c */ /* 0x040fe20000001810 */
[----:B------:R-:W2:Y:S07]  /*c7a0*/  LDSM.16.M88.4 R116, [R203+0xb900] ;  /* 0x00b90000cb74783b */ /* 0x000eae0000000200 */
[C---:B---3--:R-:W-:Y:S08]  /*c7b0*/  HMMA.16816.F32 R20, R168.reuse, R120, R20 ;  /* 0x00000078a814723c */ /* 0x048ff00000001814 */
[C---:B------:R-:W-:Y:S01]  /*c7c0*/  HMMA.16816.F32 R24, R168.reuse, R122, R24 ;  /* 0x0000007aa818723c */ /* 0x040fe20000001818 */
[----:B------:R-:W3:Y:S07]  /*c7d0*/  LDSM.16.M88.4 R120, [R203+0xc100] ;  /* 0x00c10000cb78783b */ /* 0x000eee0000000200 */
[C---:B-----5:R-:W-:Y:S08]  /*c7e0*/  HMMA.16816.F32 R28, R168.reuse, R136, R28 ;  /* 0x00000088a81c723c */ /* 0x060ff0000000181c */
[C---:B------:R-:W-:Y:S01]  /*c7f0*/  HMMA.16816.F32 R32, R168.reuse, R138, R32 ;  /* 0x0000008aa820723c */ /* 0x040fe20000001820 */
[----:B------:R-:W-:Y:S07]  /*c800*/  LDSM.16.M88.4 R136, [R194+0x3000] ;  /* 0x00300000c288783b */ /* 0x000fee0000000200 */
[C---:B-1----:R-:W-:Y:S08]  /*c810*/  HMMA.16816.F32 R36, R168.reuse, R128, R36 ;  /* 0x00000080a824723c */ /* 0x042ff00000001824 */
[C---:B------:R-:W-:Y:S01]  /*c820*/  HMMA.16816.F32 R40, R168.reuse, R130, R40 ;  /* 0x00000082a828723c */ /* 0x040fe20000001828 */
[----:B------:R-:W1:Y:S07]  /*c830*/  LDSM.16.M88.4 R128, [R203+0xd900] ;  /* 0x00d90000cb80783b */ /* 0x000e6e0000000200 */
[C---:B------:R-:W-:Y:S08]  /*c840*/  HMMA.16816.F32 R44, R168.reuse, R144, R44 ;  /* 0x00000090a82c723c */ /* 0x040ff0000000182c */
[----:B------:R-:W-:Y:S08]  /*c850*/  HMMA.16816.F32 R48, R168, R146, R48 ;  /* 0x00000092a830723c */ /* 0x000ff00000001830 */
[C---:B----4-:R-:W-:Y:S07]  /*c860*/  HMMA.16816.F32 R4, R176.reuse, R132, R4 ;  /* 0x00000084b004723c */ /* 0x050fee0000001804 */
[----:B------:R-:W-:Y:S01]  /*c870*/  @P6 SHF.R.S32.HI R133, RZ, 0x1f, R0 ;  /* 0x0000001fff856819 */ /* 0x000fe20000011400 */
[C---:B------:R-:W-:Y:S04]  /*c880*/  HMMA.16816.F32 R8, R176.reuse, R134, R8 ;  /* 0x00000086b008723c */ /* 0x040fe80000001808 */
[----:B------:R-:W-:Y:S03]  /*c890*/  @P6 IMAD R133, R133, c[0x0][0x1e0], RZ ;  /* 0x0000780085856a24 */ /* 0x000fe600078e02ff */
[----:B------:R-:W-:Y:S01]  /*c8a0*/  @P6 IMAD.MOV.U32 R134, RZ, RZ, R210 ;  /* 0x000000ffff866224 */ /* 0x000fe200078e00d2 */
[C---:B--2---:R-:W-:Y:S04]  /*c8b0*/  HMMA.16816.F32 R12, R176.reuse, R116, R12 ;  /* 0x00000074b00c723c */ /* 0x044fe8000000180c */
[C---:B------:R-:W-:Y:S02]  /*c8c0*/  @P6 IMAD R133, R0.reuse, c[0x0][0x1e4], R133 ;  /* 0x0000790000856a24 */ /* 0x040fe400078e0285 */
[----:B------:R-:W-:Y:S02]  /*c8d0*/  @P6 IMAD.MOV.U32 R135, RZ, RZ, R213 ;  /* 0x000000ffff876224 */ /* 0x000fe400078e00d5 */
[C---:B------:R-:W-:Y:S01]  /*c8e0*/  HMMA.16816.F32 R16, R176.reuse, R118, R16 ;  /* 0x00000076b010723c */ /* 0x040fe20000001810 */
        /* <DEDUP_REMOVED lines=8> */
[C---:B-1----:R-:W-:Y:S08]  /*c970*/  HMMA.16816.F32 R44, R176.reuse, R128, R44 ;  /* 0x00000080b02c723c */ /* 0x042ff0000000182c */
[----:B------:R-:W-:Y:S01]  /*c980*/  HMMA.16816.F32 R48, R176, R130, R48 ;  /* 0x00000082b030723c */ /* 0x000fe20000001830 */
[----:B------:R-:W1:Y:S07]  /*c990*/  LDSM.16.M88.4 R128, [R194+0x5000] ;  /* 0x00500000c280783b */ /* 0x000e6e0000000200 */
[C---:B------:R-:W-:Y:S08]  /*c9a0*/  HMMA.16816.F32 R4, R180.reuse, R136, R4 ;  /* 0x00000088b404723c */ /* 0x040ff00000001804 */
[C---:B------:R-:W-:Y:S08]  /*c9b0*/  HMMA.16816.F32 R8, R180.reuse, R138, R8 ;  /* 0x0000008ab408723c */ /* 0x040ff00000001808 */
[C---:B------:R-:W-:Y:S08]  /*c9c0*/  HMMA.16816.F32 R12, R180.reuse, R172, R12 ;  /* 0x000000acb40c723c */ /* 0x040ff0000000180c */
[C---:B------:R-:W-:Y:S08]  /*c9d0*/  HMMA.16816.F32 R16, R180.reuse, R174, R16 ;  /* 0x000000aeb410723c */ /* 0x040ff00000001810 */
[C---:B--2---:R-:W-:Y:S07]  /*c9e0*/  HMMA.16816.F32 R20, R180.reuse, R116, R20 ;  /* 0x00000074b414723c */ /* 0x044fee0000001814 */
[----:B------:R-:W-:Y:S01]  /*c9f0*/  @P6 IMAD.WIDE.U32 R116, R0, c[0x0][0x1e0], RZ ;  /* 0x0000780000746a25 */ /* 0x000fe200078e00ff */
[C---:B------:R-:W-:Y:S04]  /*ca00*/  HMMA.16816.F32 R24, R180.reuse, R118, R24 ;  /* 0x00000076b418723c */ /* 0x040fe80000001818 */
[----:B------:R-:W-:Y:S02]  /*ca10*/  @P6 IMAD.IADD R0, R117, 0x1, R133 ;  /* 0x0000000175006824 */ /* 0x000fe400078e0285 */
[----:B------:R-:W-:Y:S02]  /*ca20*/  @P6 IMAD.WIDE.U32 R134, R116, 0x60, R134 ;  /* 0x0000006074866825 */ /* 0x000fe400078e0086 */
[----:B------:R-:W2:Y:S01]  /*ca30*/  LDSM.16.M88.4 R116, [R194+0x5800] ;  /* 0x00580000c274783b */ /* 0x000ea20000000200 */
[C---:B---3--:R-:W-:Y:S01]  /*ca40*/  HMMA.16816.F32 R28, R180.reuse, R120, R28 ;  /* 0x00000078b41c723c */ /* 0x048fe2000000181c */
[----:B------:R-:W-:Y:S04]  /*ca50*/  DEPBAR.LE SB0, 0x0 ;  /* 0x000080000000791a */ /* 0x000fe80000000000 */
[----:B------:R-:W-:Y:S01]  /*ca60*/  BAR.SYNC.DEFER_BLOCKING 0x0 ;  /* 0x0000000000007b1d */ /* 0x000fe20000010000 */
[----:B------:R-:W-:Y:S02]  /*ca70*/  @P6 IMAD R0, R0, 0x60, RZ ;  /* 0x0000006000006824 */ /* 0x000fe400078e02ff */
[C---:B------:R-:W-:Y:S05]  /*ca80*/  HMMA.16816.F32 R32, R180.reuse, R122, R32 ;  /* 0x0000007ab420723c */ /* 0x040fea0000001820 */
[----:B------:R-:W-:Y:S02]  /*ca90*/  @P6 IMAD.IADD R121, R135, 0x1, R0 ;  /* 0x0000000187796824 */ /* 0x000fe400078e0200 */
[C---:B------:R-:W-:Y:S01]  /*caa0*/  @P6 IMAD.SHL.U32 R132, R134.reuse, 0x2, RZ ;  /* 0x0000000286846824 */ /* 0x040fe200078e00ff */
[C---:B-1----:R-:W-:Y:S04]  /*cab0*/  HMMA.16816.F32 R36, R180.reuse, R128, R36 ;  /* 0x00000080b424723c */ /* 0x042fe80000001824 */
[----:B------:R-:W-:Y:S01]  /*cac0*/  @P6 SHF.L.U64.HI R120, R134, 0x1, R121 ;  /* 0x0000000186786819 */ /* 0x000fe20000010279 */
[----:B------:R-:W-:Y:S01]  /*cad0*/  @P1 IMAD.HI.U32 R121, R209, c[0x0][0x2c8], RZ ;  /* 0x0000b200d1791a27 */ /* 0x000fe200078e00ff */
[C---:B------:R-:W-:Y:S02]  /*cae0*/  @P6 IADD3 R122, P2, R132.reuse, 0x80, RZ ;  /* 0x00000080847a6810 */ /* 0x040fe40007f5e0ff */
[----:B------:R-:W-:Y:S01]  /*caf0*/  @P6 IADD3 R132, P5, R132, c[0x0][0x1c8], RZ ;  /* 0x0000720084846a10 */ /* 0x000fe20007fbe0ff */
[----:B------:R-:W-:Y:S01]  /*cb00*/  IMAD.MOV.U32 R0, RZ, RZ, R209 ;  /* 0x000000ffff007224 */ /* 0x000fe200078e00d1 */
[C---:B------:R-:W-:Y:S03]  /*cb10*/  HMMA.16816.F32 R40, R180.reuse, R130, R40 ;  /* 0x00000082b428723c */ /* 0x040fe60000001828 */
[----:B------:R-:W-:Y:S02]  /*cb20*/  @P6 IADD3.X R133, R120, c[0x0][0x1cc], RZ, P5, !PT ;  /* 0x0000730078856a10 */ /* 0x000fe40002ffe4ff */
[----:B------:R-:W-:Y:S02]  /*cb30*/  @P6 IADD3 R122, P1, R122, c[0x0][0x1c8], RZ ;  /* 0x000072007a7a6a10 */ /* 0x000fe40007f3e0ff */
[----:B------:R-:W-:Y:S01]  /*cb40*/  @P0 SHF.R.U32.HI R0, RZ, c[0x0][0x2cc], R121 ;  /* 0x0000b300ff000a19 */ /* 0x000fe20000011679 */
[----:B------:R-:W-:Y:S01]  /*cb50*/  @!PT LDS RZ, [RZ] ;  /* 0x00000000fffff984 */ /* 0x000fe20000000800 */
[----:B------:R-:W-:Y:S01]  /*cb60*/  @!PT LDS RZ, [RZ] ;  /* 0x00000000fffff984 */ /* 0x000fe20000000800 */
[----:B------:R-:W-:Y:S01]  /*cb70*/  @!PT LDS RZ, [RZ] ;  /* 0x00000000fffff984 */ /* 0x000fe20000000800 */
[----:B------:R1:W-:Y:S01]  /*cb80*/  @P6 LDGSTS.E.BYPASS.LTC128B.128 [R208+0x8100], [R132.64], !P4 ;  /* 0x0810000084d06fae */ /* 0x0003e2000e101d4e */
[----:B------:R-:W-:Y:S03]  /*cb90*/  @P6 IADD3.X R123, RZ, c[0x0][0x1cc], R120, P1, P2 ;  /* 0x00007300ff7b6a10 */ /* 0x000fe60000fe4478 */
[----:B------:R-:W-:Y:S01]  /*cba0*/  @P6 IADD3 R128, P0, R132, UR13, RZ ;  /* 0x0000000d84806c10 */ /* 0x000fe2000ff1e0ff */
[----:B------:R-:W3:Y:S01]  /*cbb0*/  SHFL.IDX PT, R120, R0, RZ, 0x1c1f ;  /* 0x001c1fff00787589 */ /* 0x000ee200000e0000 */
[C---:B--2---:R-:W-:Y:S03]  /*cbc0*/  HMMA.16816.F32 R44, R180.reuse, R116, R44 ;  /* 0x00000074b42c723c */ /* 0x044fe6000000182c */
[----:B------:R-:W-:Y:S01]  /*cbd0*/  @P6 IADD3.X R129, R133, UR7, RZ, P0, !PT ;  /* 0x0000000785816c10 */ /* 0x000fe200087fe4ff */
[----:B------:R2:W-:Y:S01]  /*cbe0*/  @P6 LDGSTS.E.BYPASS.LTC128B.128 [R208+0xb100], [R122.64], !P3 ;  /* 0x0b1000007ad06fae */ /* 0x0005e2000d901d4e */
[C---:B------:R-:W-:Y:S02]  /*cbf0*/  @P6 IADD3 R130, P1, R128.reuse, UR13, RZ ;  /* 0x0000000d80826c10 */ /* 0x040fe4000ff3e0ff */
[----:B------:R-:W-:Y:S01]  /*cc00*/  @P6 IADD3 R134, P0, R128, UR10, RZ ;  /* 0x0000000a80866c10 */ /* 0x000fe2000ff1e0ff */
[----:B------:R-:W-:Y:S01]  /*cc10*/  IMAD R117, R184, -0x60, RZ ;  /* 0xffffffa0b8757824 */ /* 0x000fe200078e02ff */
[----:B------:R4:W-:Y:S01]  /*cc20*/  @P6 LDGSTS.E.BYPASS.LTC128B.128 [R208+0x9100], [R128.64], !P4 ;  /* 0x0910000080d06fae */ /* 0x0009e2000e101d4e */
[----:B------:R-:W-:Y:S03]  /*cc30*/  HMMA.16816.F32 R48, R180, R118, R48 ;  /* 0x00000076b430723c */ /* 0x000fe60000001830 */
[C---:B------:R-:W-:Y:S01]  /*cc40*/  @P6 IADD3.X R131, R129.reuse, UR7, RZ, P1, !PT ;  /* 0x0000000781836c10 */ /* 0x040fe20008ffe4ff */
[----:B------:R4:W-:Y:S01]  /*cc50*/  @P6 LDGSTS.E.BYPASS.LTC128B.128 [R208+0xc100], [R128.64+0x80], !P3 ;  /* 0x0c10008080d06fae */ /* 0x0009e2000d901d4e */
[----:B------:R-:W-:Y:S02]  /*cc60*/  @P6 IADD3.X R135, R129, UR8, RZ, P0, !PT ;  /* 0x0000000881876c10 */ /* 0x000fe400087fe4ff */
[----:B------:R-:W-:Y:S01]  /*cc70*/  PLOP3.LUT P0, PT, PT, PT, UP2, 0x40, 0x0 ;  /* 0x000000000000781c */ /* 0x000fe20003f0e828 */
[----:B------:R-:W-:Y:S01]  /*cc80*/  IMAD.IADD R119, R117, 0x1, -R214 ;  /* 0x0000000175777824 */ /* 0x000fe200078e0ad6 */
[----:B------:R3:W-:Y:S05]  /*cc90*/  @P6 LDGSTS.E.BYPASS.LTC128B.128 [R208+0xa100], [R130.64], !P4 ;  /* 0x0a10000082d06fae */ /* 0x0007ea000e101d4e */
[----:B------:R1:W-:Y:S05]  /*cca0*/  @P6 LDGSTS.E.BYPASS.LTC128B.128 [R208+0xd100], [R134.64], !P3 ;  /* 0x0d10000086d06fae */ /* 0x0003ea000d901d4e */
[----:B------:R-:W0:Y:S01]  /*ccb0*/  LDGDEPBAR ;  /* 0x00000000000079af */ /* 0x000e220000000000 */
[----:B--2---:R-:W-:Y:S04]  /*ccc0*/  IADD3 R123, -R214, 0x1, R117 ;  /* 0x00000001d67b7810 */ /* 0x004fe80007ffe175 */
[----:B------:R-:W-:Y:S04]  /*ccd0*/  IADD3 R123, R123, c[0x0][0x1d0], RZ ;  /* 0x000074007b7b7a10 */ /* 0x000fe80007ffe0ff */
[----:B------:R-:W-:Y:S04]  /*cce0*/  IADD3 R123, R123, -c[0x0][0x168], RZ ;  /* 0x80005a007b7b7a10 */ /* 0x000fe80007ffe0ff */
[C---:B----4-:R-:W-:Y:S02]  /*ccf0*/  IADD3 R129, R123.reuse, c[0x0][0x328], RZ ;  /* 0x0000ca007b817a10 */ /* 0x050fe40007ffe0ff */
[----:B------:R-:W-:Y:S03]  /*cd00*/  IADD3 R123, R123, UR6, RZ ;  /* 0x000000067b7b7c10 */ /* 0x000fe6000fffe0ff */
[--C-:B---3--:R-:W-:Y:S02]  /*cd10*/  IMAD.IADD R131, R129, 0x1, R120.reuse ;  /* 0x0000000181837824 */ /* 0x108fe400078e0278 */
[----:B------:R-:W-:Y:S01]  /*cd20*/  IMAD.IADD R116, R123, 0x1, R120 ;  /* 0x000000017b747824 */ /* 0x000fe200078e0278 */
[----:B------:R-:W-:-:S05]  /*cd30*/  @P0 BRA `(.L_x_1385) ;  /* 0x0000018000000947 */ /* 0x000fca0003800000 */
[----:B-1----:R-:W-:Y:S01]  /*cd40*/  IADD3 R120, R120, c[0x0][0x1d0], RZ ;  /* 0x0000740078787a10 */ /* 0x002fe20007ffe0ff */
        /* <DEDUP_REMOVED lines=13> */
.L_x_1387:
[----:B------:R-:W-:Y:S04]  /*ce20*/  MOV R118, c[0x0][0x32c] ;  /* 0x0000cb0000767a02 */ /* 0x000fe80000000f00 */
[----:B------:R-:W-:Y:S11]  /*ce30*/  ISETP.NE.AND P0, PT, R118, 0x1, PT ;  /* 0x000000017600780c */ /* 0x000ff60003f05270 */
[----:B------:R-:W-:Y:S02]  /*ce40*/  @!UPT UIADD3 URZ, URZ, URZ, URZ ;  /* 0x0000003f3f3ff290 */ /* 0x000fe4000fffe03f */
[----:B------:R-:W-:Y:S05]  /*ce50*/  @P0 IMAD.HI.U32 R118, R120, c[0x0][0x330], RZ ;  /* 0x0000cc0078760a27 */ /* 0x000fea00078e00ff */
[----:B------:R-:W-:Y:S02]  /*ce60*/  @P0 SHF.R.U32.HI R120, RZ, c[0x0][0x334], R118 ;  /* 0x0000cd00ff780a19 */ /* 0x000fe40000011676 */
.L_x_1388:
[----:B------:R-:W-:Y:S05]  /*ce70*/  BSYNC B0 ;  /* 0x0000000000007941 */ /* 0x000fea0003800000 */
.L_x_1386:
[----:B------:R-:W-:Y:S05]  /*ce80*/  IMAD R121, R120, c[0x0][0x32c], R119 ;  /* 0x0000cb0078797a24 */ /* 0x000fea00078e0277 */
[----:B------:R-:W-:Y:S02]  /*ce90*/  IADD3 R118, R121, c[0x0][0x32c], RZ ;  /* 0x0000cb0079767a10 */ /* 0x000fe40007ffe0ff */
[----:B------:R-:W-:Y:S02]  /*cea0*/  IMNMX R116, R116, R121, !PT ;  /* 0x0000007974747217 */ /* 0x000fe40007800200 */
[----:B------:R-:W-:Y:S02]  /*ceb0*/  IMNMX R131, R131, R118, PT ;  /* 0x0000007683837217 */ /* 0x000fe40003800200 */
.L_x_1385:
[C---:B-1----:R-:W-:Y:S01]  /*cec0*/  ISETP.GE.AND P0, PT, R117.reuse, 0x2, PT ;  /* 0x000000027500780c */ /* 0x042fe20003f06270 */
[----:B------:R-:W1:Y:S01]  /*ced0*/  SHFL.IDX PT, R0, R0, 0x1, 0x1c1f ;  /* 0x003c1f0000007f89 */ /* 0x000e6200000e0000 */
        /* <DEDUP_REMOVED lines=10> */
[C---:B------:R-:W-:Y:S02]  /*cf80*/  ISETP.GT.AND P1, PT, R116.reuse, 0x8, !P1 ;  /* 0x000000087400780c */ /* 0x040fe40004f24270 */
        /* <DEDUP_REMOVED lines=17> */
[C---:B------:R-:W-:Y:S02]  /*d0a0*/  ISETP.GT.AND P0, PT, R116.reuse, 0x11, !P1 ;  /* 0x000000117400780c */ /* 0x040fe40004f04270 */
        /* <DEDUP_REMOVED lines=10> */
[----:B------:R-:W-:Y:S01]  /*d150*/  FSEL R130, R16, -INF , !P0 ;  /* 0xff80000010827808 */ /* 0x000fe20004000000 */
[--C-:B-1----:R-:W-:Y:S01]  /*d160*/  IMAD.IADD R16, R123, 0x1, R0.reuse ;  /* 0x000000017b107824 */ /* 0x102fe200078e0200 */
[C---:B------:R-:W-:Y:S04]  /*d170*/  ISETP.GT.AND P0, PT, R116.reuse, 0x19, !P1 ;  /* 0x000000197400780c */ /* 0x040fe80004f04270 */
        /* <DEDUP_REMOVED lines=70> */
[C---:B------:R-:W-:Y:S02]  /*d5e0*/  ISETP.GT.AND P0, PT, R116.reuse, 0x49, !P1 ;  /* 0x000000497400780c */ /* 0x040fe40004f04270 */
        /* <DEDUP_REMOVED lines=41> */
.L_x_1391:
[----:B------:R-:W-:Y:S04]  /*d880*/  MOV R0, c[0x0][0x32c] ;  /* 0x0000cb0000007a02 */ /* 0x000fe80000000f00 */
[----:B------:R-:W-:Y:S11]  /*d890*/  ISETP.NE.AND P0, PT, R0, 0x1, PT ;  /* 0x000000010000780c */ /* 0x000ff60003f05270 */
[----:B------:R-:W-:Y:S02]  /*d8a0*/  @!UPT UIADD3 URZ, URZ, URZ, URZ ;  /* 0x0000003f3f3ff290 */ /* 0x000fe4000fffe03f */
[----:B------:R-:W-:Y:S05]  /*d8b0*/  @P0 IMAD.HI.U32 R0, R20, c[0x0][0x330], RZ ;  /* 0x0000cc0014000a27 */ /* 0x000fea00078e00ff */
[----:B------:R-:W-:Y:S02]  /*d8c0*/  @P0 SHF.R.U32.HI R20, RZ, c[0x0][0x334], R0 ;  /* 0x0000cd00ff140a19 */ /* 0x000fe40000011600 */
.L_x_1392:
[----:B------:R-:W-:Y:S05]  /*d8d0*/  BSYNC B0 ;  /* 0x0000000000007941 */ /* 0x000fea0003800000 */
.L_x_1390:
[----:B------:R-:W-:Y:S05]  /*d8e0*/  IMAD R119, R20, c[0x0][0x32c], R119 ;  /* 0x0000cb0014777a24 */ /* 0x000fea00078e0277 */
[----:B------:R-:W-:Y:S02]  /*d8f0*/  IADD3 R5, R119, c[0x0][0x32c], RZ ;  /* 0x0000cb0077057a10 */ /* 0x000fe40007ffe0ff */
[----:B------:R-:W-:Y:S02]  /*d900*/  IMNMX R16, R16, R119, !PT ;  /* 0x0000007710107217 */ /* 0x000fe40007800200 */
[----:B------:R-:W-:Y:S02]  /*d910*/  IMNMX R4, R4, R5, PT ;  /* 0x0000000504047217 */ /* 0x000fe40003800200 */
.L_x_1389:
[C---:B------:R-:W-:Y:S02]  /*d920*/  LOP3.LUT P0, RZ, R215.reuse, 0x80000, RZ, 0xc0, !PT ;  /* 0x00080000d7ff7812 */ /* 0x040fe4000780c0ff */
[C---:B------:R-:W-:Y:S02]  /*d930*/  ISETP.GT.AND P6, PT, R16.reuse, 0x50, !P6 ;  /* 0x000000501000780c */ /* 0x040fe400077c4270 */
[C---:B------:R-:W-:Y:S02]  /*d940*/  ISETP.GT.AND P0, PT, R16.reuse, RZ, !P0 ;  /* 0x000000ff1000720c */ /* 0x040fe40004704270 */
[----:B------:R-:W-:Y:S02]  /*d950*/  ISETP.GT.AND P5, PT, R16, 0x51, !P5 ;  /* 0x000000511000780c */ /* 0x000fe40006fa4270 */
[C---:B------:R-:W-:Y:S02]  /*d960*/  ISETP.LT.OR P0, PT, R4.reuse, 0x1, P0 ;  /* 0x000000010400780c */ /* 0x040fe40000701670 */
[----:B------:R-:W-:Y:S02]  /*d970*/  ISETP.LT.OR P6, PT, R4, 0x51, P6 ;  /* 0x000000510400780c */ /* 0x000fe400037c1670 */
[----:B------:R-:W-:Y:S02]  /*d980*/  FSEL R21, R6, -INF , !P0 ;  /* 0xff80000006157808 */ /* 0x000fe40004000000 */
[----:B------:R-:W-:Y:S02]  /*d990*/  LOP3.LUT P0, RZ, R215, 0x40000, RZ, 0xc0, !PT ;  /* 0x00040000d7ff7812 */ /* 0x000fe4000780c0ff */
[C---:B------:R-:W-:Y:S02]  /*d9a0*/  ISETP.GT.AND P2, PT, R16.reuse, 0x58, !P2 ;  /* 0x000000581000780c */ /* 0x040fe40005744270 */
[----:B------:R-:W-:Y:S02]  /*d9b0*/  ISETP.GT.AND P0, PT, R16, 0x1, !P0 ;  /* 0x000000011000780c */ /* 0x000fe40004704270 */
[----:B------:R-:W-:Y:S02]  /*d9c0*/  FSEL R129, R46, -INF , !P6 ;  /* 0xff8000002e817808 */ /* 0x000fe40007000000 */
[C---:B------:R-:W-:Y:S02]  /*d9d0*/  ISETP.LT.OR P0, PT, R4.reuse, 0x2, P0 ;  /* 0x000000020400780c */ /* 0x040fe40000701670 */
[----:B------:R-:W-:Y:S02]  /*d9e0*/  ISETP.LT.OR P5, PT, R4, 0x52, P5 ;  /* 0x000000520400780c */ /* 0x000fe40002fa1670 */
[----:B------:R-:W-:Y:S02]  /*d9f0*/  FSEL R17, R7, -INF , !P0 ;  /* 0xff80000007117808 */ /* 0x000fe40004000000 */
[C---:B------:R-:W-:Y:S02]  /*da00*/  LOP3.LUT P0, RZ, R215.reuse, 0x20000, RZ, 0xc0, !PT ;  /* 0x00020000d7ff7812 */ /* 0x040fe4000780c0ff */
        /* <DEDUP_REMOVED lines=90> */
[----:B------:R-:W-:Y:S01]  /*dfb0*/  ISETP.GT.AND P1, PT, R16, 0x59, !P1 ;  /* 0x000000591000780c */ /* 0x000fe20004f24270 */
[----:B------:R-:W1:Y:S01]  /*dfc0*/  SHFL.BFLY PT, R0, R5, 0x2, 0x1f ;  /* 0x0c401f0005007f89 */ /* 0x000e6200000e0000 */
        /* <DEDUP_REMOVED lines=41> */
[C---:B------:R-:W-:Y:S03]  /*e260*/  FMUL.FTZ R131, R0.reuse, c[0x0][0x2d0] ;  /* 0x0000b40000837a20 */ /* 0x040fe60000410000 */
[----:B------:R-:W-:Y:S02]  /*e270*/  FSEL R6, R0, RZ, P0 ;  /* 0x000000ff00067208 */ /* 0x000fe40000000000 */
[----:B------:R-:W-:Y:S03]  /*e280*/  FSEL R131, R131, RZ, P0 ;  /* 0x000000ff83837208 */ /* 0x000fe60000000000 */
[----:B------:R-:W-:Y:S02]  /*e290*/  FADD.FTZ R3, -R6, R3 ;  /* 0x0000000306037221 */ /* 0x000fe40000010100 */
[--C-:B------:R-:W-:Y:S02]  /*e2a0*/  FFMA.FTZ R44, R12, c[0x0][0x2d0], -R131.reuse ;  /* 0x0000b4000c2c7a23 */ /* 0x100fe40000010883 */
[--C-:B------:R-:W-:Y:S02]  /*e2b0*/  FFMA.FTZ R45, R8, c[0x0][0x2d0], -R131.reuse ;  /* 0x0000b400082d7a23 */ /* 0x100fe40000010883 */
[--C-:B------:R-:W-:Y:S02]  /*e2c0*/  FFMA.FTZ R15, R222, c[0x0][0x2d0], -R131.reuse ;  /* 0x0000b400de0f7a23 */ /* 0x100fe40000010883 */
[--C-:B------:R-:W-:Y:S01]  /*e2d0*/  FFMA.FTZ R14, R220, c[0x0][0x2d0], -R131.reuse ;  /* 0x0000b400dc0e7a23 */ /* 0x100fe20000010883 */
[----:B------:R-:W-:Y:S01]  /*e2e0*/  MUFU.EX2 R44, R44 ;  /* 0x0000002c002c7308 */ /* 0x000fe20000000800 */
[--C-:B------:R-:W-:Y:S02]  /*e2f0*/  FFMA.FTZ R51, R132, c[0x0][0x2d0], -R131.reuse ;  /* 0x0000b40084337a23 */ /* 0x100fe40000010883 */
[--C-:B------:R-:W-:Y:S01]  /*e300*/  FFMA.FTZ R123, R130, c[0x0][0x2d0], -R131.reuse ;  /* 0x0000b400827b7a23 */ /* 0x100fe20000010883 */
[----:B-1----:R-:W-:Y:S01]  /*e310*/  FMNMX.FTZ R5, R7, R4, !PT ;  /* 0x0000000407057209 */ /* 0x002fe20007810000 */
[--C-:B------:R-:W-:Y:S02]  /*e320*/  FFMA.FTZ R120, R120, c[0x0][0x2d0], -R131.reuse ;  /* 0x0000b40078787a23 */ /* 0x100fe40000010883 */
[--C-:B------:R-:W-:Y:S02]  /*e330*/  FFMA.FTZ R128, R128, c[0x0][0x2d0], -R131.reuse ;  /* 0x0000b40080807a23 */ /* 0x100fe40000010883 */
[----:B------:R-:W1:Y:S01]  /*e340*/  SHFL.BFLY PT, R4, R5, 0x1, 0x1f ;  /* 0x0c201f0005047f89 */ /* 0x000e6200000e0000 */
[----:B------:R-:W2:Y:S01]  /*e350*/  MUFU.EX2 R15, R15 ;  /* 0x0000000f000f7308 */ /* 0x000ea20000000800 */
        /* <DEDUP_REMOVED lines=11> */
[----:B------:R-:W3:Y:S01]  /*e410*/  MUFU.EX2 R45, R45 ;  /* 0x0000002d002d7308 */ /* 0x000ee20000000800 */
[--C-:B------:R-:W-:Y:S01]  /*e420*/  FFMA.FTZ R118, R118, c[0x0][0x2d0], -R131.reuse ;  /* 0x0000b40076767a23 */ /* 0x100fe20000010883 */
[----:B-1----:R-:W-:Y:S01]  /*e430*/  FMNMX.FTZ R12, R5, R4, !PT ;  /* 0x00000004050c7209 */ /* 0x002fe20007810000 */
[----:B------:R-:W-:Y:S01]  /*e440*/  FMUL.FTZ R4, R3, c[0x0][0x2d0] ;  /* 0x0000b40003047a20 */ /* 0x000fe20000410000 */
[----:B--2---:R-:W-:Y:S02]  /*e450*/  F2FP.PACK_AB R16, R15, R44 ;  /* 0x0000002c0f10723e */ /* 0x004fe400000000ff */
[C---:B------:R-:W-:Y:S01]  /*e460*/  FSETP.NEU.FTZ.AND P0, PT, R12.reuse, -INF , PT ;  /* 0xff8000000c00780b */ /* 0x040fe20003f1d000 */
[C---:B------:R-:W-:Y:S03]  /*e470*/  FMUL.FTZ R50, R12.reuse, c[0x0][0x2d0] ;  /* 0x0000b4000c327a20 */ /* 0x040fe60000410000 */
[----:B------:R-:W1:Y:S01]  /*e480*/  MUFU.EX2 R3, R4 ;  /* 0x0000000400037308 */ /* 0x000e620000000800 */
[----:B------:R-:W-:Y:S02]  /*e490*/  FSEL R5, R12, RZ, P0 ;  /* 0x000000ff0c057208 */ /* 0x000fe40000000000 */
[----:B------:R-:W-:Y:S02]  /*e4a0*/  FSEL R50, R50, RZ, P0 ;  /* 0x000000ff32327208 */ /* 0x000fe40000000000 */
[----:B------:R-:W-:Y:S01]  /*e4b0*/  ISETP.GT.AND P0, PT, R184, R207, PT ;  /* 0x000000cfb800720c */ /* 0x000fe20003f04270 */
[----:B------:R-:W-:Y:S02]  /*e4c0*/  FADD.FTZ R5, -R5, R2 ;  /* 0x0000000205057221 */ /* 0x000fe40000010100 */
        /* <DEDUP_REMOVED lines=9> */
[----:B------:R-:W-:Y:S01]  /*e560*/  LDSM.16.MT88.4 R36, [R200+0x900] ;  /* 0x00090000c824783b */ /* 0x000fe20000004200 */
        /* <DEDUP_REMOVED lines=17> */
[----:B------:R-:W-:Y:S01]  /*e680*/  FMUL.FTZ R85, R3, R85 ;  /* 0x0000005503557220 */ /* 0x000fe20000410000 */
[----:B------:R-:W-:Y:S01]  /*e690*/  MUFU.EX2 R47, R47 ;  /* 0x0000002f002f7308 */ /* 0x000fe20000000800 */
[--C-:B------:R-:W-:Y:S02]  /*e6a0*/  FFMA.FTZ R135, R33, c[0x0][0x2d0], -R50.reuse ;  /* 0x0000b40021877a23 */ /* 0x100fe40000010832 */
[----:B------:R-:W-:Y:S01]  /*e6b0*/  LDSM.16.MT88.4 R32, [R201+0x900] ;  /* 0x00090000c920783b */ /* 0x000fe20000004200 */
[C---:B-1----:R-:W-:Y:S02]  /*e6c0*/  FMUL.FTZ R6, R2.reuse, R114 ;  /* 0x0000007202067220 */ /* 0x042fe40000410000 */
[C---:B------:R-:W-:Y:S02]  /*e6d0*/  FMUL.FTZ R7, R2.reuse, R115 ;  /* 0x0000007302077220 */ /* 0x040fe40000410000 */
[C---:B------:R-:W-:Y:S02]  /*e6e0*/  FMUL.FTZ R10, R2.reuse, R110 ;  /* 0x0000006e020a7220 */ /* 0x040fe40000410000 */
        /* <DEDUP_REMOVED lines=15> */
[----:B------:R-:W-:Y:S02]  /*e7e0*/  FMUL.FTZ R87, R2, R87 ;  /* 0x0000005702577220 */ /* 0x000fe40000410000 */
[C---:B------:R-:W-:Y:S01]  /*e7f0*/  FMUL.FTZ R88, R3.reuse, R88 ;  /* 0x0000005803587220 */ /* 0x040fe20000410000 */
[----:B-1----:R-:W-:Y:S01]  /*e800*/  F2FP.PACK_AB R19, R46, R47 ;  /* 0x0000002f2e13723e */ /* 0x002fe200000000ff */
[C---:B------:R-:W-:Y:S02]  /*e810*/  FMUL.FTZ R89, R3.reuse, R89 ;  /* 0x0000005903597220 */ /* 0x040fe40000410000 */
[C---:B------:R-:W-:Y:S02]  /*e820*/  FMUL.FTZ R90, R2.reuse, R90 ;  /* 0x0000005a025a7220 */ /* 0x040fe40000410000 */
[C---:B------:R-:W-:Y:S01]  /*e830*/  FMUL.FTZ R91, R2.reuse, R91 ;  /* 0x0000005b025b7220 */ /* 0x040fe20000410000 */
[----:B------:R-:W1:Y:S01]  /*e840*/  MUFU.EX2 R128, R128 ;  /* 0x0000008000807308 */ /* 0x000e620000000800 */
[C---:B--2---:R-:W-:Y:S05]  /*e850*/  HMMA.16816.F32 R4, R16.reuse, R20, R4 ;  /* 0x000000141004723c */ /* 0x044fea0000001804 */
[C---:B------:R-:W-:Y:S02]  /*e860*/  FMUL.FTZ R92, R3.reuse, R92 ;  /* 0x0000005c035c7220 */ /* 0x040fe40000410000 */
[C---:B------:R-:W-:Y:S01]  /*e870*/  FMUL.FTZ R93, R3.reuse, R93 ;  /* 0x0000005d035d7220 */ /* 0x040fe20000410000 */
[C---:B------:R-:W-:Y:S01]  /*e880*/  HMMA.16816.F32 R8, R16.reuse, R22, R8 ;  /* 0x000000161008723c */ /* 0x040fe20000001808 */
[----:B------:R-:W2:Y:S01]  /*e890*/  LDSM.16.MT88.4 R20, [R200+0x100] ;  /* 0x00010000c814783b */ /* 0x000ea20000004200 */
[----:B------:R-:W-:Y:S02]  /*e8a0*/  MUFU.EX2 R130, R130 ;  /* 0x0000008200827308 */ /* 0x000fe40000000800 */
[C---:B------:R-:W-:Y:S02]  /*e8b0*/  FMUL.FTZ R94, R2.reuse, R94 ;  /* 0x0000005e025e7220 */ /* 0x040fe40000410000 */
[C---:B------:R-:W-:Y:S02]  /*e8c0*/  FMUL.FTZ R95, R2.reuse, R95 ;  /* 0x0000005f025f7220 */ /* 0x040fe40000410000 */
[C---:B------:R-:W-:Y:S04]  /*e8d0*/  HMMA.16816.F32 R68, R16.reuse, R24, R68 ;  /* 0x000000181044723c */ /* 0x040fe80000001844 */
[C---:B------:R-:W-:Y:S01]  /*e8e0*/  FMUL.FTZ R96, R3.reuse, R96 ;  /* 0x0000006003607220 */ /* 0x040fe20000410000 */
[----:B------:R-:W-:Y:S01]  /*e8f0*/  MUFU.EX2 R132, R132 ;  /* 0x0000008400847308 */ /* 0x000fe20000000800 */
[C---:B------:R-:W-:Y:S02]  /*e900*/  FMUL.FTZ R97, R3.reuse, R97 ;  /* 0x0000006103617220 */ /* 0x040fe40000410000 */
[C---:B------:R-:W-:Y:S01]  /*e910*/  HMMA.16816.F32 R72, R16.reuse, R26, R72 ;  /* 0x0000001a1048723c */ /* 0x040fe20000001848 */
[----:B------:R-:W4:Y:S03]  /*e920*/  LDSM.16.MT88.4 R24, [R204+0x3100] ;  /* 0x00310000cc18783b */ /* 0x000f260000004200 */
[C---:B------:R-:W-:Y:S02]  /*e930*/  FMUL.FTZ R98, R2.reuse, R98 ;  /* 0x0000006202627220 */ /* 0x040fe40000410000 */
[C---:B------:R-:W-:Y:S01]  /*e940*/  FMUL.FTZ R99, R2.reuse, R99 ;  /* 0x0000006302637220 */ /* 0x040fe20000410000 */
[----:B------:R-:W-:Y:S01]  /*e950*/  MUFU.EX2 R135, R135 ;  /* 0x0000008700877308 */ /* 0x000fe20000000800 */
[C---:B------:R-:W-:Y:S04]  /*e960*/  HMMA.16816.F32 R76, R16.reuse, R28, R76 ;  /* 0x0000001c104c723c */ /* 0x040fe8000000184c */
[C---:B------:R-:W-:Y:S02]  /*e970*/  FMUL.FTZ R100, R3.reuse, R100 ;  /* 0x0000006403647220 */ /* 0x040fe40000410000 */
[C---:B------:R-:W-:Y:S02]  /*e980*/  FMUL.FTZ R101, R3.reuse, R101 ;  /* 0x0000006503657220 */ /* 0x040fe40000410000 */
[C---:B------:R-:W-:Y:S01]  /*e990*/  HMMA.16816.F32 R80, R16.reuse, R30, R80 ;  /* 0x0000001e1050723c */ /* 0x040fe20000001850 */
[----:B------:R-:W5:Y:S01]  /*e9a0*/  LDSM.16.MT88.4 R28, [R202+0x3100] ;  /* 0x00310000ca1c783b */ /* 0x000f620000004200 */
[----:B------:R-:W-:Y:S02]  /*e9b0*/  MUFU.EX2 R147, R147 ;  /* 0x0000009300937308 */ /* 0x000fe40000000800 */
[C---:B------:R-:W-:Y:S02]  /*e9c0*/  FMUL.FTZ R102, R2.reuse, R102 ;  /* 0x0000006602667220 */ /* 0x040fe40000410000 */
[C---:B------:R-:W-:Y:S02]  /*e9d0*/  FMUL.FTZ R103, R2.reuse, R103 ;  /* 0x0000006702677220 */ /* 0x040fe40000410000 */
[C---:B------:R-:W-:Y:S01]  /*e9e0*/  FMUL.FTZ R104, R3.reuse, R104 ;  /* 0x0000006803687220 */ /* 0x040fe20000410000 */
[C---:B--2---:R-:W-:Y:S03]  /*e9f0*/  HMMA.16816.F32 R84, R16.reuse, R20, R84 ;  /* 0x000000141054723c */ /* 0x044fe60000001854 */
[C---:B------:R-:W-:Y:S01]  /*ea00*/  FMUL.FTZ R105, R3.reuse, R105 ;  /* 0x0000006903697220 */ /* 0x040fe20000410000 */
[----:B------:R-:W-:Y:S01]  /*ea10*/  MUFU.EX2 R136, R136 ;  /* 0x0000008800887308 */ /* 0x000fe20000000800 */
[C---:B------:R-:W-:Y:S02]  /*ea20*/  FMUL.FTZ R106, R2.reuse, R106 ;  /* 0x0000006a026a7220 */ /* 0x040fe40000410000 */
[C---:B------:R-:W-:Y:S01]  /*ea30*/  FMUL.FTZ R107, R2.reuse, R107 ;  /* 0x0000006b026b7220 */ /* 0x040fe20000410000 */
[C---:B------:R-:W-:Y:S01]  /*ea40*/  HMMA.16816.F32 R88, R16.reuse, R22, R88 ;  /* 0x000000161058723c */ /* 0x040fe20000001858 */
[----:B------:R-:W2:Y:S03]  /*ea50*/  LDSM.16.MT88.4 R20, [R201+0x3100] ;  /* 0x00310000c914783b */ /* 0x000ea60000004200 */
[C---:B------:R-:W-:Y:S02]  /*ea60*/  FMUL.FTZ R52, R3.reuse, R52 ;  /* 0x0000003403347220 */ /* 0x040fe40000410000 */
[C---:B------:R-:W-:Y:S01]  /*ea70*/  FMUL.FTZ R53, R3.reuse, R53 ;  /* 0x0000003503357220 */ /* 0x040fe20000410000 */
[----:B------:R-:W-:Y:S01]  /*ea80*/  MUFU.EX2 R144, R144 ;  /* 0x0000009000907308 */ /* 0x000fe20000000800 */
[C---:B----4-:R-:W-:Y:S04]  /*ea90*/  HMMA.16816.F32 R92, R16.reuse, R24, R92 ;  /* 0x00000018105c723c */ /* 0x050fe8000000185c */
[C---:B------:R-:W-:Y:S02]  /*eaa0*/  FMUL.FTZ R54, R2.reuse, R54 ;  /* 0x0000003602367220 */ /* 0x040fe40000410000 */
[C---:B------:R-:W-:Y:S02]  /*eab0*/  FMUL.FTZ R55, R2.reuse, R55 ;  /* 0x0000003702377220 */ /* 0x040fe40000410000 */
[C---:B------:R-:W-:Y:S01]  /*eac0*/  HMMA.16816.F32 R96, R16.reuse, R26, R96 ;  /* 0x0000001a1060723c */ /* 0x040fe20000001860 */
[----:B------:R-:W4:Y:S01]  /*ead0*/  LDSM.16.MT88.4 R24, [R200+0x3100] ;  /* 0x00310000c818783b */ /* 0x000f220000004200 */
[----:B------:R-:W-:Y:S02]  /*eae0*/  MUFU.EX2 R157, R157 ;  /* 0x0000009d009d7308 */ /* 0x000fe40000000800 */
[C---:B------:R-:W-:Y:S02]  /*eaf0*/  FMUL.FTZ R56, R3.reuse, R56 ;  /* 0x0000003803387220 */ /* 0x040fe40000410000 */
[C---:B------:R-:W-:Y:S02]  /*eb00*/  FMUL.FTZ R57, R3.reuse, R57 ;  /* 0x0000003903397220 */ /* 0x040fe40000410000 */
[C---:B-----5:R-:W-:Y:S04]  /*eb10*/  HMMA.16816.F32 R100, R16.reuse, R28, R100 ;  /* 0x0000001c1064723c */ /* 0x060fe80000001864 */
[C---:B------:R-:W-:Y:S01]  /*eb20*/  FMUL.FTZ R58, R2.reuse, R58 ;  /* 0x0000003a023a7220 */ /* 0x040fe20000410000 */
[----:B------:R-:W-:Y:S01]  /*eb30*/  MUFU.EX2 R160, R160 ;  /* 0x000000a000a07308 */ /* 0x000fe20000000800 */
[C---:B------:R-:W-:Y:S02]  /*eb40*/  FMUL.FTZ R59, R2.reuse, R59 ;  /* 0x0000003b023b7220 */ /* 0x040fe40000410000 */
[C---:B------:R-:W-:Y:S01]  /*eb50*/  HMMA.16816.F32 R104, R16.reuse, R30, R104 ;  /* 0x0000001e1068723c */ /* 0x040fe20000001868 */
[----:B------:R-:W5:Y:S03]  /*eb60*/  LDSM.16.MT88.4 R28, [R204+0x900] ;  /* 0x00090000cc1c783b */ /* 0x000f660000004200 */
[C---:B------:R-:W-:Y:S02]  /*eb70*/  FMUL.FTZ R60, R3.reuse, R60 ;  /* 0x0000003c033c7220 */ /* 0x040fe40000410000 */
[----:B------:R-:W-:Y:S01]  /*eb80*/  FMUL.FTZ R61, R3, R61 ;  /* 0x0000003d033d7220 */ /* 0x000fe20000410000 */
[----:B------:R-:W-:Y:S01]  /*eb90*/  MUFU.EX2 R162, R162 ;  /* 0x000000a200a27308 */ /* 0x000fe20000000800 */
[C---:B------:R-:W-:Y:S01]  /*eba0*/  FMUL.FTZ R62, R2.reuse, R62 ;  /* 0x0000003e023e7220 */ /* 0x040fe20000410000 */
[C---:B--2---:R-:W-:Y:S03]  /*ebb0*/  HMMA.16816.F32 R52, R16.reuse, R20, R52 ;  /* 0x000000141034723c */ /* 0x044fe60000001834 */
[--C-:B------:R-:W-:Y:S02]  /*ebc0*/  FFMA.FTZ R133, R133, c[0x0][0x2d0], -R50.reuse ;  /* 0x0000b40085857a23 */ /* 0x100fe40000010832 */
[C---:B------:R-:W-:Y:S02]  /*ebd0*/  FMUL.FTZ R63, R2.reuse, R63 ;  /* 0x0000003f023f7220 */ /* 0x040fe40000410000 */
[C---:B------:R-:W-:Y:S01]  /*ebe0*/  FMUL.FTZ R64, R3.reuse, R64 ;  /* 0x0000004003407220 */ /* 0x040fe20000410000 */
[C---:B------:R-:W-:Y:S01]  /*ebf0*/  HMMA.16816.F32 R56, R16.reuse, R22, R56 ;  /* 0x000000161038723c */ /* 0x040fe20000001838 */
[----:B------:R-:W2:Y:S01]  /*ec00*/  MUFU.EX2 R133, R133 ;  /* 0x0000008500857308 */ /* 0x000ea20000000800 */
[----:B------:R-:W5:Y:S02]  /*ec10*/  LDSM.16.MT88.4 R20, [R202+0x900] ;  /* 0x00090000ca14783b */ /* 0x000f640000004200 */
[----:B------:R-:W-:Y:S02]  /*ec20*/  FMUL.FTZ R65, R3, R65 ;  /* 0x0000004103417220 */ /* 0x000fe40000410000 */
[C---:B------:R-:W-:Y:S02]  /*ec30*/  FMUL.FTZ R66, R2.reuse, R66 ;  /* 0x0000004202427220 */ /* 0x040fe40000410000 */
[C---:B----4-:R-:W-:Y:S03]  /*ec40*/  HMMA.16816.F32 R60, R16.reuse, R24, R60 ;  /* 0x00000018103c723c */ /* 0x050fe6000000183c */
[----:B------:R-:W-:Y:S01]  /*ec50*/  MUFU.EX2 R146, R146 ;  /* 0x0000009200927308 */ /* 0x000fe20000000800 */
[----:B------:R-:W-:Y:S02]  /*ec60*/  FMUL.FTZ R67, R2, R67 ;  /* 0x0000004302437220 */ /* 0x000fe40000410000 */
[--C-:B------:R-:W-:Y:S02]  /*ec70*/  FFMA.FTZ R156, R175, c[0x0][0x2d0], -R50.reuse ;  /* 0x0000b400af9c7a23 */ /* 0x100fe40000010832 */
[--C-:B------:R-:W-:Y:S03]  /*ec80*/  FFMA.FTZ R175, R172, c[0x0][0x2d0], -R131.reuse ;  /* 0x0000b400acaf7a23 */ /* 0x100fe60000010883 */
[----:B------:R-:W-:Y:S01]  /*ec90*/  HMMA.16816.F32 R64, R16, R26, R64 ;  /* 0x0000001a1040723c */ /* 0x000fe20000001840 */
[----:B------:R-:W4:Y:S01]  /*eca0*/  LDSM.16.MT88.4 R24, [R204+0x3900] ;  /* 0x00390000cc18783b */ /* 0x000f220000004200 */
[----:B------:R-:W-:Y:S01]  /*ecb0*/  MUFU.EX2 R156, R156 ;  /* 0x0000009c009c7308 */ /* 0x000fe20000000800 */
[--C-:B------:R-:W-:Y:S02]  /*ecc0*/  FFMA.FTZ R172, R223, c[0x0][0x2d0], -R50.reuse ;  /* 0x0000b400dfac7a23 */ /* 0x100fe40000010832 */
[--C-:B------:R-:W-:Y:S02]  /*ecd0*/  FFMA.FTZ R223, R40, c[0x0][0x2d0], -R131.reuse ;  /* 0x0000b40028df7a23 */ /* 0x100fe40000010883 */
[----:B---3--:R-:W-:Y:S01]  /*ece0*/  F2FP.PACK_AB R16, R120, R51 ;  /* 0x000000337810723e */ /* 0x008fe200000000ff */
[--C-:B------:R-:W-:Y:S01]  /*ecf0*/  FFMA.FTZ R159, R159, c[0x0][0x2d0], -R50.reuse ;  /* 0x0000b4009f9f7a23 */ /* 0x100fe20000010832 */
[----:B-1----:R-:W-:Y:S03]  /*ed00*/  F2FP.PACK_AB R18, R128, R123 ;  /* 0x0000007b8012723e */ /* 0x002fe600000000ff */
[----:B--2---:R-:W-:Y:S01]  /*ed10*/  F2FP.PACK_AB R17, R133, R130 ;  /* 0x000000828511723e */ /* 0x004fe200000000ff */
[----:B------:R-:W-:Y:S01]  /*ed20*/  MUFU.EX2 R175, R175 ;  /* 0x000000af00af7308 */ /* 0x000fe20000000800 */
[----:B------:R-:W-:Y:S01]  /*ed30*/  F2FP.PACK_AB R19, R135, R132 ;  /* 0x000000848713723e */ /* 0x000fe200000000ff */
[--C-:B------:R-:W-:Y:S02]  /*ed40*/  FFMA.FTZ R158, R163, c[0x0][0x2d0], -R50.reuse ;  /* 0x0000b400a39e7a23 */ /* 0x100fe40000010832 */
[--C-:B------:R-:W-:Y:S02]  /*ed50*/  FFMA.FTZ R161, R161, c[0x0][0x2d0], -R50.reuse ;  /* 0x0000b400a1a17a23 */ /* 0x100fe40000010832 */
[--C-:B------:R-:W-:Y:S02]  /*ed60*/  FFMA.FTZ R163, R174, c[0x0][0x2d0], -R131.reuse ;  /* 0x0000b400aea37a23 */ /* 0x100fe40000010883 */
[C---:B-----5:R-:W-:Y:S02]  /*ed70*/  HMMA.16816.F32 R4, R16.reuse, R28, R4 ;  /* 0x0000001c1004723c */ /* 0x060fe40000001804 */
[----:B------:R-:W1:Y:S01]  /*ed80*/  MUFU.EX2 R159, R159 ;  /* 0x0000009f009f7308 */ /* 0x000e620000000800 */
[--C-:B------:R-:W-:Y:S02]  /*ed90*/  FFMA.FTZ R174, R185, c[0x0][0x2d0], -R50.reuse ;  /* 0x0000b400b9ae7a23 */ /* 0x100fe40000010832 */
[--C-:B------:R-:W-:Y:S02]  /*eda0*/  FFMA.FTZ R185, R138, c[0x0][0x2d0], -R131.reuse ;  /* 0x0000b4008ab97a23 */ /* 0x100fe40000010883 */
[--C-:B------:R-:W-:Y:S01]  /*edb0*/  FFMA.FTZ R138, R41, c[0x0][0x2d0], -R50.reuse ;  /* 0x0000b400298a7a23 */ /* 0x100fe20000010832 */
[C---:B------:R-:W-:Y:S01]  /*edc0*/  HMMA.16816.F32 R8, R16.reuse, R30, R8 ;  /* 0x0000001e1008723c */ /* 0x040fe20000001808 */
[----:B------:R-:W-:Y:S03]  /*edd0*/  LDSM.16.MT88.4 R28, [R201+0x3900] ;  /* 0x00390000c91c783b */ /* 0x000fe60000004200 */
[----:B------:R-:W-:Y:S01]  /*ede0*/  MUFU.EX2 R158, R158 ;  /* 0x0000009e009e7308 */ /* 0x000fe20000000800 */
[--C-:B------:R-:W-:Y:S02]  /*edf0*/  FFMA.FTZ R221, R221, c[0x0][0x2d0], -R50.reuse ;  /* 0x0000b400dddd7a23 */ /* 0x100fe40000010832 */
[--C-:B------:R-:W-:Y:S01]  /*ee00*/  FFMA.FTZ R173, R173, c[0x0][0x2d0], -R50.reuse ;  /* 0x0000b400adad7a23 */ /* 0x100fe20000010832 */
[C---:B------:R-:W-:Y:S01]  /*ee10*/  HMMA.16816.F32 R68, R16.reuse, R20, R68 ;  /* 0x000000141044723c */ /* 0x040fe20000001844 */
[----:B------:R-:W-:Y:S03]  /*ee20*/  LDSM.16.MT88.4 R40, [R200+0x4900] ;  /* 0x00490000c828783b */ /* 0x000fe60000004200 */
[--C-:B------:R-:W-:Y:S02]  /*ee30*/  FFMA.FTZ R145, R145, c[0x0][0x2d0], -R50.reuse ;  /* 0x0000b40091917a23 */ /* 0x100fe40000010832 */
[----:B------:R-:W2:Y:S01]  /*ee40*/  MUFU.EX2 R161, R161 ;  /* 0x000000a100a17308 */ /* 0x000ea20000000800 */
[--C-:B------:R-:W-:Y:S01]  /*ee50*/  FFMA.FTZ R139, R139, c[0x0][0x2d0], -R50.reuse ;  /* 0x0000b4008b8b7a23 */ /* 0x100fe20000010832 */
[C---:B------:R-:W-:Y:S01]  /*ee60*/  HMMA.16816.F32 R72, R16.reuse, R22, R72 ;  /* 0x000000161048723c */ /* 0x040fe20000001848 */
[----:B------:R-:W3:Y:S03]  /*ee70*/  LDSM.16.MT88.4 R20, [R202+0x3900] ;  /* 0x00390000ca14783b */ /* 0x000ee60000004200 */
[--C-:B------:R-:W-:Y:S02]  /*ee80*/  FFMA.FTZ R220, R137, c[0x0][0x2d0], -R50.reuse ;  /* 0x0000b40089dc7a23 */ /* 0x100fe40000010832 */
[----:B------:R-:W-:Y:S02]  /*ee90*/  FFMA.FTZ R131, R116, c[0x0][0x2d0], -R131 ;  /* 0x0000b40074837a23 */ /* 0x000fe40000010883 */
[C---:B------:R-:W-:Y:S01]  /*eea0*/  HMMA.16816.F32 R76, R16.reuse, R32, R76 ;  /* 0x00000020104c723c */ /* 0x040fe2000000184c */
[----:B------:R-:W5:Y:S03]  /*eeb0*/  MUFU.EX2 R163, R163 ;  /* 0x000000a300a37308 */ /* 0x000f660000000800 */
[--C-:B------:R-:W-:Y:S02]  /*eec0*/  FFMA.FTZ R116, R129, c[0x0][0x2d0], -R50.reuse ;  /* 0x0000b40081747a23 */ /* 0x100fe40000010832 */
[--C-:B------:R-:W-:Y:S02]  /*eed0*/  FFMA.FTZ R119, R119, c[0x0][0x2d0], -R50.reuse ;  /* 0x0000b40077777a23 */ /* 0x100fe40000010832 */
[C---:B------:R-:W-:Y:S01]  /*eee0*/  HMMA.16816.F32 R80, R16.reuse, R34, R80 ;  /* 0x000000221050723c */ /* 0x040fe20000001850 */
[----:B------:R-:W1:Y:S02]  /*eef0*/  LDSM.16.MT88.4 R32, [R200+0x3900] ;  /* 0x00390000c820783b */ /* 0x000e640000004200 */
[----:B------:R-:W-:Y:S01]  /*ef00*/  MUFU.EX2 R172, R172 ;  /* 0x000000ac00ac7308 */ /* 0x000fe20000000800 */
[--C-:B------:R-:W-:Y:S02]  /*ef10*/  FFMA.FTZ R117, R117, c[0x0][0x2d0], -R50.reuse ;  /* 0x0000b40075757a23 */ /* 0x100fe40000010832 */
[----:B------:R-:W-:Y:S02]  /*ef20*/  FFMA.FTZ R50, R13, c[0x0][0x2d0], -R50 ;  /* 0x0000b4000d327a23 */ /* 0x000fe40000010832 */
[C---:B------:R-:W-:Y:S04]  /*ef30*/  HMMA.16816.F32 R84, R16.reuse, R36, R84 ;  /* 0x000000241054723c */ /* 0x040fe80000001854 */
[----:B------:R-:W-:Y:S01]  /*ef40*/  FFMA.FTZ R44, R3, R216, R44 ;  /* 0x000000d8032c7223 */ /* 0x000fe2000001002c */
[----:B------:R-:W1:Y:S01]  /*ef50*/  MUFU.EX2 R221, R221 ;  /* 0x000000dd00dd7308 */ /* 0x000e620000000800 */
[----:B------:R-:W-:Y:S02]  /*ef60*/  FFMA.FTZ R49, R2, R217, R49 ;  /* 0x000000d902317223 */ /* 0x000fe40000010031 */
[C---:B------:R-:W-:Y:S01]  /*ef70*/  HMMA.16816.F32 R88, R16.reuse, R38, R88 ;  /* 0x000000261058723c */ /* 0x040fe20000001858 */
[----:B------:R-:W-:Y:S03]  /*ef80*/  LDSM.16.MT88.4 R36, [R200+0x4100] ;  /* 0x00410000c824783b */ /* 0x000fe60000004200 */
[----:B------:R-:W-:Y:S02]  /*ef90*/  FADD.FTZ R15, R15, R44 ;  /* 0x0000002c0f0f7221 */ /* 0x000fe40000010000 */
[----:B------:R-:W-:Y:S01]  /*efa0*/  FADD.FTZ R48, R48, R49 ;  /* 0x0000003130307221 */ /* 0x000fe20000010000 */
[----:B------:R-:W-:Y:S01]  /*efb0*/  MUFU.EX2 R174, R174 ;  /* 0x000000ae00ae7308 */ /* 0x000fe20000000800 */
[C---:B----4-:R-:W-:Y:S04]  /*efc0*/  HMMA.16816.F32 R92, R16.reuse, R24, R92 ;  /* 0x00000018105c723c */ /* 0x050fe8000000185c */
[----:B------:R-:W-:Y:S02]  /*efd0*/  FADD.FTZ R14, R14, R15 ;  /* 0x0000000f0e0e7221 */ /* 0x000fe40000010000 */
[----:B------:R-:W-:Y:S02]  /*efe0*/  FADD.FTZ R3, R47, R48 ;  /* 0x000000302f037221 */ /* 0x000fe40000010000 */
[C---:B------:R-:W-:Y:S01]  /*eff0*/  HMMA.16816.F32 R96, R16.reuse, R26, R96 ;  /* 0x0000001a1060723c */ /* 0x040fe20000001860 */
[----:B------:R-:W-:Y:S01]  /*f000*/  LDSM.16.MT88.4 R24, [R202+0x1100] ;  /* 0x00110000ca18783b */ /* 0x000fe20000004200 */
[----:B------:R-:W4:Y:S02]  /*f010*/  MUFU.EX2 R173, R173 ;  /* 0x000000ad00ad7308 */ /* 0x000f240000000800 */
[----:B------:R-:W-:Y:S02]  /*f020*/  FADD.FTZ R14, R45, R14 ;  /* 0x0000000e2d0e7221 */ /* 0x000fe40000010000 */
[----:B------:R-:W-:Y:S02]  /*f030*/  FADD.FTZ R3, R46, R3 ;  /* 0x000000032e037221 */ /* 0x000fe40000010000 */
[C---:B---3--:R-:W-:Y:S04]  /*f040*/  HMMA.16816.F32 R100, R16.reuse, R20, R100 ;  /* 0x000000141064723c */ /* 0x048fe80000001864 */
[----:B------:R-:W-:Y:S01]  /*f050*/  MUFU.EX2 R185, R185 ;  /* 0x000000b900b97308 */ /* 0x000fe20000000800 */
[----:B------:R-:W-:Y:S02]  /*f060*/  FADD.FTZ R51, R51, R14 ;  /* 0x0000000e33337221 */ /* 0x000fe40000010000 */
[----:B------:R-:W-:Y:S01]  /*f070*/  FADD.FTZ R130, R130, R3 ;  /* 0x0000000382827221 */ /* 0x000fe20000010000 */
[C---:B------:R-:W-:Y:S01]  /*f080*/  HMMA.16816.F32 R104, R16.reuse, R22, R104 ;  /* 0x000000161068723c */ /* 0x040fe20000001868 */
[----:B------:R-:W3:Y:S03]  /*f090*/  LDSM.16.MT88.4 R20, [R204+0x1100] ;  /* 0x00110000cc14783b */ /* 0x000ee60000004200 */
[----:B------:R-:W-:Y:S02]  /*f0a0*/  FADD.FTZ R120, R120, R51 ;  /* 0x0000003378787221 */ /* 0x000fe40000010000 */
[----:B------:R-:W-:Y:S01]  /*f0b0*/  MUFU.EX2 R134, R134 ;  /* 0x0000008600867308 */ /* 0x000fe20000000800 */
[----:B------:R-:W-:Y:S01]  /*f0c0*/  FADD.FTZ R133, R133, R130 ;  /* 0x0000008285857221 */ /* 0x000fe20000010000 */
[C---:B------:R-:W-:Y:S04]  /*f0d0*/  HMMA.16816.F32 R52, R16.reuse, R28, R52 ;  /* 0x0000001c1034723c */ /* 0x040fe80000001834 */
[----:B------:R-:W-:Y:S02]  /*f0e0*/  FADD.FTZ R123, R123, R120 ;  /* 0x000000787b7b7221 */ /* 0x000fe40000010000 */
[----:B------:R-:W-:Y:S02]  /*f0f0*/  FADD.FTZ R132, R132, R133 ;  /* 0x0000008584847221 */ /* 0x000fe40000010000 */
[C---:B------:R-:W-:Y:S01]  /*f100*/  HMMA.16816.F32 R56, R16.reuse, R30, R56 ;  /* 0x0000001e1038723c */ /* 0x040fe20000001838 */
[----:B------:R-:W4:Y:S01]  /*f110*/  LDSM.16.MT88.4 R28, [R201+0x1100] ;  /* 0x00110000c91c783b */ /* 0x000f220000004200 */
[----:B------:R-:W-:Y:S02]  /*f120*/  MUFU.EX2 R223, R223 ;  /* 0x000000df00df7308 */ /* 0x000fe40000000800 */
[----:B------:R-:W-:Y:S02]  /*f130*/  FADD.FTZ R128, R128, R123 ;  /* 0x0000007b80807221 */ /* 0x000fe40000010000 */
[----:B------:R-:W-:Y:S02]  /*f140*/  FADD.FTZ R135, R135, R132 ;  /* 0x0000008487877221 */ /* 0x000fe40000010000 */
[C---:B-1----:R-:W-:Y:S04]  /*f150*/  HMMA.16816.F32 R60, R16.reuse, R32, R60 ;  /* 0x00000020103c723c */ /* 0x042fe8000000183c */
[----:B------:R-:W1:Y:S04]  /*f160*/  MUFU.EX2 R138, R138 ;  /* 0x0000008a008a7308 */ /* 0x000e680000000800 */
[----:B------:R-:W-:Y:S01]  /*f170*/  HMMA.16816.F32 R64, R16, R34, R64 ;  /* 0x000000221040723c */ /* 0x000fe20000001840 */
[----:B------:R-:W1:Y:S05]  /*f180*/  LDSM.16.MT88.4 R32, [R200+0x1100] ;  /* 0x00110000c820783b */ /* 0x000e6a0000004200 */
[----:B------:R-:W1:Y:S01]  /*f190*/  MUFU.EX2 R145, R145 ;  /* 0x0000009100917308 */ /* 0x000e620000000800 */
[----:B------:R-:W-:Y:S01]  /*f1a0*/  F2FP.PACK_AB R16, R136, R147 ;  /* 0x000000938810723e */ /* 0x000fe200000000ff */
[----:B------:R-:W-:Y:S01]  /*f1b0*/  FADD.FTZ R147, R147, R128 ;  /* 0x0000008093937221 */ /* 0x000fe20000010000 */
[----:B------:R-:W-:Y:S03]  /*f1c0*/  F2FP.PACK_AB R18, R157, R144 ;  /* 0x000000909d12723e */ /* 0x000fe600000000ff */
[----:B------:R-:W-:Y:S01]  /*f1d0*/  F2FP.PACK_AB R17, R159, R156 ;  /* 0x0000009c9f11723e */ /* 0x000fe200000000ff */
[----:B------:R-:W-:Y:S01]  /*f1e0*/  FADD.FTZ R156, R156, R135 ;  /* 0x000000879c9c7221 */ /* 0x000fe20000010000 */
[----:B--2---:R-:W-:Y:S01]  /*f1f0*/  F2FP.PACK_AB R19, R161, R158 ;  /* 0x0000009ea113723e */ /* 0x004fe200000000ff */
[----:B------:R-:W-:Y:S01]  /*f200*/  FADD.FTZ R147, R136, R147 ;  /* 0x0000009388937221 */ /* 0x000fe20000010000 */
[----:B------:R-:W2:Y:S01]  /*f210*/  MUFU.EX2 R139, R139 ;  /* 0x0000008b008b7308 */ /* 0x000ea20000000800 */
[----:B------:R-:W-:Y:S02]  /*f220*/  FADD.FTZ R159, R159, R156 ;  /* 0x0000009c9f9f7221 */ /* 0x000fe40000010000 */
[----:B------:R-:W-:Y:S02]  /*f230*/  FADD.FTZ R144, R144, R147 ;  /* 0x0000009390907221 */ /* 0x000fe40000010000 */
[C---:B---3--:R-:W-:Y:S03]  /*f240*/  HMMA.16816.F32 R4, R16.reuse, R20, R4 ;  /* 0x000000141004723c */ /* 0x048fe60000001804 */
[----:B------:R-:W-:Y:S02]  /*f250*/  FADD.FTZ R158, R158, R159 ;  /* 0x0000009f9e9e7221 */ /* 0x000fe40000010000 */
[----:B------:R-:W3:Y:S01]  /*f260*/  MUFU.EX2 R220, R220 ;  /* 0x000000dc00dc7308 */ /* 0x000ee20000000800 */
[----:B------:R-:W-:Y:S02]  /*f270*/  FADD.FTZ R157, R157, R144 ;  /* 0x000000909d9d7221 */ /* 0x000fe40000010000 */
[C---:B------:R-:W-:Y:S01]  /*f280*/  HMMA.16816.F32 R8, R16.reuse, R22, R8 ;  /* 0x000000161008723c */ /* 0x040fe20000001808 */
[----:B------:R-:W2:Y:S03]  /*f290*/  LDSM.16.MT88.4 R20, [R204+0x4100] ;  /* 0x00410000cc14783b */ /* 0x000ea60000004200 */
[----:B------:R-:W-:Y:S03]  /*f2a0*/  FADD.FTZ R161, R161, R158 ;  /* 0x0000009ea1a17221 */ /* 0x000fe60000010000 */
[----:B------:R-:W-:Y:S01]  /*f2b0*/  MUFU.EX2 R122, R122 ;  /* 0x0000007a007a7308 */ /* 0x000fe20000000800 */
[C---:B------:R-:W-:Y:S08]  /*f2c0*/  HMMA.16816.F32 R68, R16.reuse, R24, R68 ;  /* 0x000000181044723c */ /* 0x040ff00000001844 */
[C---:B------:R-:W-:Y:S01]  /*f2d0*/  HMMA.16816.F32 R72, R16.reuse, R26, R72 ;  /* 0x0000001a1048723c */ /* 0x040fe20000001848 */
[----:B------:R-:W3:Y:S01]  /*f2e0*/  LDSM.16.MT88.4 R24, [R202+0x4100] ;  /* 0x00410000ca18783b */ /* 0x000ee20000004200 */
[----:B------:R-:W2:Y:S06]  /*f2f0*/  MUFU.EX2 R121, R121 ;  /* 0x0000007900797308 */ /* 0x000eac0000000800 */
[C---:B----4-:R-:W-:Y:S04]  /*f300*/  HMMA.16816.F32 R76, R16.reuse, R28, R76 ;  /* 0x0000001c104c723c */ /* 0x050fe8000000184c */
[----:B------:R-:W-:Y:S04]  /*f310*/  MUFU.EX2 R118, R118 ;  /* 0x0000007600767308 */ /* 0x000fe80000000800 */
[C---:B------:R-:W-:Y:S01]  /*f320*/  HMMA.16816.F32 R80, R16.reuse, R30, R80 ;  /* 0x0000001e1050723c */ /* 0x040fe20000001850 */
[----:B------:R-:W4:Y:S05]  /*f330*/  LDSM.16.MT88.4 R28, [R201+0x4100] ;  /* 0x00410000c91c783b */ /* 0x000f2a0000004200 */
[----:B------:R-:W3:Y:S02]  /*f340*/  MUFU.EX2 R131, R131 ;  /* 0x0000008300837308 */ /* 0x000ee40000000800 */
[C---:B-1----:R-:W-:Y:S08]  /*f350*/  HMMA.16816.F32 R84, R16.reuse, R32, R84 ;  /* 0x000000201054723c */ /* 0x042ff00000001854 */
[C---:B------:R-:W-:Y:S01]  /*f360*/  HMMA.16816.F32 R88, R16.reuse, R34, R88 ;  /* 0x000000221058723c */ /* 0x040fe20000001858 */
[----:B------:R-:W1:Y:S01]  /*f370*/  LDSM.16.MT88.4 R32, [R204+0x1900] ;  /* 0x00190000cc20783b */ /* 0x000e620000004200 */
[----:B------:R-:W-:Y:S06]  /*f380*/  MUFU.EX2 R116, R116 ;  /* 0x0000007400747308 */ /* 0x000fec0000000800 */
[C---:B--2---:R-:W-:Y:S04]  /*f390*/  HMMA.16816.F32 R92, R16.reuse, R20, R92 ;  /* 0x00000014105c723c */ /* 0x044fe8000000185c */
[----:B------:R-:W2:Y:S04]  /*f3a0*/  MUFU.EX2 R119, R119 ;  /* 0x0000007700777308 */ /* 0x000ea80000000800 */
[C---:B------:R-:W-:Y:S01]  /*f3b0*/  HMMA.16816.F32 R96, R16.reuse, R22, R96 ;  /* 0x000000161060723c */ /* 0x040fe20000001860 */
[----:B------:R-:W1:Y:S05]  /*f3c0*/  LDSM.16.MT88.4 R20, [R202+0x1900] ;  /* 0x00190000ca14783b */ /* 0x000e6a0000004200 */
[----:B------:R-:W-:Y:S02]  /*f3d0*/  MUFU.EX2 R117, R117 ;  /* 0x0000007500757308 */ /* 0x000fe40000000800 */
[C---:B---3--:R-:W-:Y:S08]  /*f3e0*/  HMMA.16816.F32 R100, R16.reuse, R24, R100 ;  /* 0x000000181064723c */ /* 0x048ff00000001864 */
[C---:B------:R-:W-:Y:S01]  /*f3f0*/  HMMA.16816.F32 R104, R16.reuse, R26, R104 ;  /* 0x0000001a1068723c */ /* 0x040fe20000001868 */
[----:B------:R-:W3:Y:S01]  /*f400*/  LDSM.16.MT88.4 R24, [R201+0x1900] ;  /* 0x00190000c918783b */ /* 0x000ee20000004200 */
[----:B------:R-:W1:Y:S06]  /*f410*/  MUFU.EX2 R50, R50 ;  /* 0x0000003200327308 */ /* 0x000e6c0000000800 */
[C---:B----4-:R-:W-:Y:S08]  /*f420*/  HMMA.16816.F32 R52, R16.reuse, R28, R52 ;  /* 0x0000001c1034723c */ /* 0x050ff00000001834 */
[C---:B------:R-:W-:Y:S01]  /*f430*/  HMMA.16816.F32 R56, R16.reuse, R30, R56 ;  /* 0x0000001e1038723c */ /* 0x040fe20000001838 */
[----:B------:R-:W4:Y:S07]  /*f440*/  LDSM.16.MT88.4 R28, [R200+0x1900] ;  /* 0x00190000c81c783b */ /* 0x000f2e0000004200 */
[C---:B------:R-:W-:Y:S08]  /*f450*/  HMMA.16816.F32 R60, R16.reuse, R36, R60 ;  /* 0x00000024103c723c */ /* 0x040ff0000000183c */
[----:B------:R-:W-:Y:S01]  /*f460*/  HMMA.16816.F32 R64, R16, R38, R64 ;  /* 0x000000261040723c */ /* 0x000fe20000001840 */
[----:B------:R-:W-:Y:S06]  /*f470*/  LDSM.16.MT88.4 R36, [R201+0x4900] ;  /* 0x00490000c924783b */ /* 0x000fec0000004200 */
[----:B-----5:R-:W-:Y:S01]  /*f480*/  F2FP.PACK_AB R16, R163, R160 ;  /* 0x000000a0a310723e */ /* 0x020fe200000000ff */
        /* <DEDUP_REMOVED lines=8> */
[C---:B-1----:R-:W-:Y:S03]  /*f510*/  HMMA.16816.F32 R4, R16.reuse, R32, R4 ;  /* 0x000000201004723c */ /* 0x042fe60000001804 */
[----:B------:R-:W-:Y:S02]  /*f520*/  FADD.FTZ R174, R174, R221 ;  /* 0x000000ddaeae7221 */ /* 0x000fe40000010000 */
[----:B------:R-:W-:Y:S02]  /*f530*/  FADD.FTZ R175, R175, R162 ;  /* 0x000000a2afaf7221 */ /* 0x000fe40000010000 */
[----:B------:R-:W-:Y:S01]  /*f540*/  FADD.FTZ R173, R173, R174 ;  /* 0x000000aeadad7221 */ /* 0x000fe20000010000 */
[C---:B------:R-:W-:Y:S01]  /*f550*/  HMMA.16816.F32 R8, R16.reuse, R34, R8 ;  /* 0x000000221008723c */ /* 0x040fe20000001808 */
[----:B------:R-:W1:Y:S03]  /*f560*/  LDSM.16.MT88.4 R32, [R204+0x4900] ;  /* 0x00490000cc20783b */ /* 0x000e660000004200 */
[----:B------:R-:W-:Y:S04]  /*f570*/  FADD.FTZ R2, R138, R173 ;  /* 0x000000ad8a027221 */ /* 0x000fe80000010000 */
[C---:B------:R-:W-:Y:S04]  /*f580*/  HMMA.16816.F32 R68, R16.reuse, R20, R68 ;  /* 0x000000141044723c */ /* 0x040fe80000001844 */
[----:B------:R-:W-:Y:S04]  /*f590*/  FADD.FTZ R2, R145, R2 ;  /* 0x0000000291027221 */ /* 0x000fe80000010000 */
[C---:B------:R-:W-:Y:S01]  /*f5a0*/  HMMA.16816.F32 R72, R16.reuse, R22, R72 ;  /* 0x000000161048723c */ /* 0x040fe20000001848 */
[----:B------:R-:W5:Y:S03]  /*f5b0*/  LDSM.16.MT88.4 R20, [R202+0x4900] ;  /* 0x00490000ca14783b */ /* 0x000f660000004200 */
[----:B------:R-:W-:Y:S01]  /*f5c0*/  FADD.FTZ R3, R139, R2 ;  /* 0x000000028b037221 */ /* 0x000fe20000010000 */
[----:B------:R-:W-:Y:S03]  /*f5d0*/  IADD3 R2, R184, -0x1, RZ ;  /* 0xffffffffb8027810 */ /* 0x000fe60007ffe0ff */
[C---:B---3--:R-:W-:Y:S04]  /*f5e0*/  HMMA.16816.F32 R76, R16.reuse, R24, R76 ;  /* 0x00000018104c723c */ /* 0x048fe8000000184c */
[----:B------:R-:W-:Y:S02]  /*f5f0*/  FADD.FTZ R3, R220, R3 ;  /* 0x00000003dc037221 */ /* 0x000fe40000010000 */
[----:B------:R-:W-:Y:S02]  /*f600*/  IMAD.MOV.U32 R184, RZ, RZ, R2 ;  /* 0x000000ffffb87224 */ /* 0x000fe400078e0002 */
[C---:B------:R-:W-:Y:S01]  /*f610*/  HMMA.16816.F32 R80, R16.reuse, R26, R80 ;  /* 0x0000001a1050723c */ /* 0x040fe20000001850 */
[----:B------:R-:W3:Y:S03]  /*f620*/  LDSM.16.MT88.4 R24, [R204+0x2100] ;  /* 0x00210000cc18783b */ /* 0x000ee60000004200 */
[----:B------:R-:W-:Y:S04]  /*f630*/  IMAD.MOV.U32 R2, RZ, RZ, R12 ;  /* 0x000000ffff027224 */ /* 0x000fe800078e000c */
[C---:B----4-:R-:W-:Y:S08]  /*f640*/  HMMA.16816.F32 R84, R16.reuse, R28, R84 ;  /* 0x0000001c1054723c */ /* 0x050ff00000001854 */
[C---:B------:R-:W-:Y:S01]  /*f650*/  HMMA.16816.F32 R88, R16.reuse, R30, R88 ;  /* 0x0000001e1058723c */ /* 0x040fe20000001858 */
[----:B------:R-:W4:Y:S07]  /*f660*/  LDSM.16.MT88.4 R28, [R202+0x2100] ;  /* 0x00210000ca1c783b */ /* 0x000f2e0000004200 */
[C---:B-1----:R-:W-:Y:S08]  /*f670*/  HMMA.16816.F32 R92, R16.reuse, R32, R92 ;  /* 0x00000020105c723c */ /* 0x042ff0000000185c */
[C---:B------:R-:W-:Y:S01]  /*f680*/  HMMA.16816.F32 R96, R16.reuse, R34, R96 ;  /* 0x000000221060723c */ /* 0x040fe20000001860 */
[----:B------:R-:W-:Y:S07]  /*f690*/  LDSM.16.MT88.4 R32, [R200+0x2100] ;  /* 0x00210000c820783b */ /* 0x000fee0000004200 */
[C---:B-----5:R-:W-:Y:S08]  /*f6a0*/  HMMA.16816.F32 R100, R16.reuse, R20, R100 ;  /* 0x000000141064723c */ /* 0x060ff00000001864 */
        /* <DEDUP_REMOVED lines=15> */
[C---:B---3--:R-:W-:Y:S03]  /*f7a0*/  HMMA.16816.F32 R4, R16.reuse, R24, R4 ;  /* 0x000000181004723c */ /* 0x048fe60000001804 */
[----:B------:R-:W-:Y:S05]  /*f7b0*/  FADD.FTZ R223, R223, R134 ;  /* 0x00000086dfdf7221 */ /* 0x000fea0000010000 */
[C---:B------:R-:W-:Y:S01]  /*f7c0*/  HMMA.16816.F32 R8, R16.reuse, R26, R8 ;  /* 0x0000001a1008723c */ /* 0x040fe20000001808 */
[----:B------:R-:W3:Y:S07]  /*f7d0*/  LDSM.16.MT88.4 R24, [R204+0x5100] ;  /* 0x00510000cc18783b */ /* 0x000eee0000004200 */
[C---:B----4-:R-:W-:Y:S08]  /*f7e0*/  HMMA.16816.F32 R68, R16.reuse, R28, R68 ;  /* 0x0000001c1044723c */ /* 0x050ff00000001844 */
[C---:B------:R-:W-:Y:S01]  /*f7f0*/  HMMA.16816.F32 R72, R16.reuse, R30, R72 ;  /* 0x0000001e1048723c */ /* 0x040fe20000001848 */
[----:B------:R-:W4:Y:S07]  /*f800*/  LDSM.16.MT88.4 R28, [R202+0x5100] ;  /* 0x00510000ca1c783b */ /* 0x000f2e0000004200 */
[C---:B-1----:R-:W-:Y:S08]  /*f810*/  HMMA.16816.F32 R76, R16.reuse, R20, R76 ;  /* 0x00000014104c723c */ /* 0x042ff0000000184c */
[C---:B------:R-:W-:Y:S01]  /*f820*/  HMMA.16816.F32 R80, R16.reuse, R22, R80 ;  /* 0x000000161050723c */ /* 0x040fe20000001850 */
[----:B------:R-:W1:Y:S07]  /*f830*/  LDSM.16.MT88.4 R20, [R200+0x5100] ;  /* 0x00510000c814783b */ /* 0x000e6e0000004200 */
[C---:B------:R-:W-:Y:S08]  /*f840*/  HMMA.16816.F32 R84, R16.reuse, R32, R84 ;  /* 0x000000201054723c */ /* 0x040ff00000001854 */
[C---:B------:R-:W-:Y:S01]  /*f850*/  HMMA.16816.F32 R88, R16.reuse, R34, R88 ;  /* 0x000000221058723c */ /* 0x040fe20000001858 */
[----:B------:R-:W5:Y:S07]  /*f860*/  LDSM.16.MT88.4 R32, [R202+0x2900] ;  /* 0x00290000ca20783b */ /* 0x000f6e0000004200 */
[C---:B---3--:R-:W-:Y:S08]  /*f870*/  HMMA.16816.F32 R92, R16.reuse, R24, R92 ;  /* 0x00000018105c723c */ /* 0x048ff0000000185c */
[C---:B------:R-:W-:Y:S01]  /*f880*/  HMMA.16816.F32 R96, R16.reuse, R26, R96 ;  /* 0x0000001a1060723c */ /* 0x040fe20000001860 */
[----:B------:R-:W3:Y:S07]  /*f890*/  LDSM.16.MT88.4 R24, [R200+0x2900] ;  /* 0x00290000c818783b */ /* 0x000eee0000004200 */
[C---:B----4-:R-:W-:Y:S08]  /*f8a0*/  HMMA.16816.F32 R100, R16.reuse, R28, R100 ;  /* 0x0000001c1064723c */ /* 0x050ff00000001864 */
        /* <DEDUP_REMOVED lines=8> */
[----:B------:R-:W-:Y:S03]  /*f930*/  F2FP.PACK_AB R18, R131, R118 ;  /* 0x000000768312723e */ /* 0x000fe600000000ff */
[----:B--2---:R-:W-:Y:S01]  /*f940*/  F2FP.PACK_AB R17, R119, R116 ;  /* 0x000000747711723e */ /* 0x004fe200000000ff */
[----:B------:R-:W-:Y:S01]  /*f950*/  FADD.FTZ R116, R116, R3 ;  /* 0x0000000374747221 */ /* 0x000fe20000010000 */
[----:B------:R-:W-:Y:S01]  /*f960*/  F2FP.PACK_AB R19, R50, R117 ;  /* 0x000000753213723e */ /* 0x000fe200000000ff */
[----:B------:R-:W-:Y:S02]  /*f970*/  FADD.FTZ R121, R121, R122 ;  /* 0x0000007a79797221 */ /* 0x000fe40000010000 */
[----:B------:R-:W-:Y:S02]  /*f980*/  FADD.FTZ R116, R119, R116 ;  /* 0x0000007477747221 */ /* 0x000fe40000010000 */
[----:B------:R-:W-:Y:S02]  /*f990*/  FADD.FTZ R118, R118, R121 ;  /* 0x0000007976767221 */ /* 0x000fe40000010000 */
[C---:B------:R-:W-:Y:S01]  /*f9a0*/  HMMA.16816.F32 R112, R16.reuse, R108, R4 ;  /* 0x0000006c1070723c */ /* 0x040fe20000001804 */
[----:B------:R-:W2:Y:S02]  /*f9b0*/  LDSM.16.MT88.4 R4, [R202+0x5900] ;  /* 0x00590000ca04783b */ /* 0x000ea40000004200 */
[----:B------:R-:W-:Y:S02]  /*f9c0*/  FADD.FTZ R117, R117, R116 ;  /* 0x0000007475757221 */ /* 0x000fe40000010000 */
[----:B------:R-:W-:Y:S02]  /*f9d0*/  FADD.FTZ R216, R131, R118 ;  /* 0x0000007683d87221 */ /* 0x000fe40000010000 */
[----:B------:R-:W-:Y:S01]  /*f9e0*/  FADD.FTZ R217, R50, R117 ;  /* 0x0000007532d97221 */ /* 0x000fe20000010000 */
[C---:B------:R-:W-:Y:S01]  /*f9f0*/  HMMA.16816.F32 R108, R16.reuse, R110, R8 ;  /* 0x0000006e106c723c */ /* 0x040fe20000001808 */
[----:B------:R-:W4:Y:S03]  /*fa00*/  LDSM.16.MT88.4 R8, [R201+0x5900] ;  /* 0x00590000c908783b */ /* 0x000f260000004200 */
[----:B------:R-:W-:Y:S04]  /*fa10*/  IMAD.MOV.U32 R3, RZ, RZ, R0 ;  /* 0x000000ffff037224 */ /* 0x000fe800078e0000 */
[C---:B-----5:R-:W-:Y:S08]  /*fa20*/  HMMA.16816.F32 R68, R16.reuse, R32, R68 ;  /* 0x000000201044723c */ /* 0x060ff00000001844 */
[C---:B------:R-:W-:Y:S08]  /*fa30*/  HMMA.16816.F32 R72, R16.reuse, R34, R72 ;  /* 0x000000221048723c */ /* 0x040ff00000001848 */
[C---:B------:R-:W-:Y:S08]  /*fa40*/  HMMA.16816.F32 R76, R16.reuse, R40, R76 ;  /* 0x00000028104c723c */ /* 0x040ff0000000184c */
[C---:B------:R-:W-:Y:S08]  /*fa50*/  HMMA.16816.F32 R80, R16.reuse, R42, R80 ;  /* 0x0000002a1050723c */ /* 0x040ff00000001850 */
[C---:B---3--:R-:W-:Y:S08]  /*fa60*/  HMMA.16816.F32 R84, R16.reuse, R24, R84 ;  /* 0x000000181054723c */ /* 0x048ff00000001854 */
[C---:B------:R-:W-:Y:S08]  /*fa70*/  HMMA.16816.F32 R88, R16.reuse, R26, R88 ;  /* 0x0000001a1058723c */ /* 0x040ff00000001858 */
[C---:B-1----:R-:W-:Y:S08]  /*fa80*/  HMMA.16816.F32 R92, R16.reuse, R20, R92 ;  /* 0x00000014105c723c */ /* 0x042ff0000000185c */
[C---:B------:R-:W-:Y:S01]  /*fa90*/  HMMA.16816.F32 R96, R16.reuse, R22, R96 ;  /* 0x000000161060723c */ /* 0x040fe20000001860 */
[----:B------:R-:W1:Y:S07]  /*faa0*/  LDSM.16.MT88.4 R20, [R200+0x5900] ;  /* 0x00590000c814783b */ /* 0x000e6e0000004200 */
[C---:B--2---:R-:W-:Y:S08]  /*fab0*/  HMMA.16816.F32 R100, R16.reuse, R4, R100 ;  /* 0x000000041064723c */ /* 0x044ff00000001864 */
[C---:B------:R-:W-:Y:S08]  /*fac0*/  HMMA.16816.F32 R104, R16.reuse, R6, R104 ;  /* 0x000000061068723c */ /* 0x040ff00000001868 */
[C---:B----4-:R-:W-:Y:S08]  /*fad0*/  HMMA.16816.F32 R52, R16.reuse, R8, R52 ;  /* 0x000000081034723c */ /* 0x050ff00000001834 */
[C---:B------:R-:W-:Y:S08]  /*fae0*/  HMMA.16816.F32 R56, R16.reuse, R10, R56 ;  /* 0x0000000a1038723c */ /* 0x040ff00000001838 */
[C---:B-1----:R-:W-:Y:S08]  /*faf0*/  HMMA.16816.F32 R60, R16.reuse, R20, R60 ;  /* 0x00000014103c723c */ /* 0x042ff0000000183c */
[----:B------:R-:W-:Y:S01]  /*fb00*/  HMMA.16816.F32 R64, R16, R22, R64 ;  /* 0x000000161040723c */ /* 0x000fe20000001840 */
[----:B------:R-:W-:-:S07]  /*fb10*/  @P0 BRA `(.L_x_1393) ;  /* 0xffffc3f000000947 */ /* 0x000fce000383ffff */
.L_x_1384:
        /* <DEDUP_REMOVED lines=91> */
.L_x_1356:
        /* <DEDUP_REMOVED lines=213> */
.L_x_1396:
[----:B------:R-:W-:Y:S05]  /*10e20*/  BSYNC B0 ;  /* 0x0000000000007941 */ /* 0x000fea0003800000 */
.L_x_1395:
        /* <DEDUP_REMOVED lines=98> */
.L_x_1394:
        /* <DEDUP_REMOVED lines=50> */
.L_x_1397:
        /* <DEDUP_REMOVED lines=9> */
.L_x_2713:


//--------------------- .text._ZN7cutlass13device_kernelIN5flash19enable_sm80_to_sm89INS1_16FlashAttnFwdSm80INS1_25CollectiveMainloopFwdSm80ILi8ELi1ELb1EN4cute5tupleIJNS5_1CILi128EEES8_S8_EEELi128ENS_6half_tEfNS_4arch4Sm80ELb1ELb0ELb0ELb0ELb0ELb0ELb1ELb1EEENS1_21CollectiveEpilogueFwdIS9_NS6_IJNS7_ILi1EEESF_SF_EEESA_SC_Li256ELb0ELb1ELb1ELb0EEENS1_30DynamicPersistentTileSchedulerILi256ELi256ELb1ELb1ELb0EEEEEEEEEvNT_6ParamsE --------------------------
	.section	.text._ZN7cutlass13device_kernelIN5flash19enable_sm80_to_sm89INS1_16FlashAttnFwdSm80INS1_25CollectiveMainloopFwdSm80ILi8ELi1ELb1EN4cute5tupleIJNS5_1CILi128EEES8_S8_EEELi128ENS_6half_tEfNS_4arch4Sm80ELb1ELb0ELb0ELb0ELb0ELb0ELb1ELb1EEENS1_21CollectiveEpilogueFwdIS9_NS6_IJNS7_ILi1EEESF_SF_EEESA_SC_Li256ELb0ELb1ELb1ELb0EEENS1_30DynamicPersistentTileSchedulerILi256ELi256ELb1ELb1ELb0EEEEEEEEEvNT_6ParamsE,"ax",@progbits
	.sectioninfo	@"SHI_REGISTERS=255"
	.align	128
.text._ZN7cutlass13device_kernelIN5flash19enable_sm80_to_sm89INS1_16FlashAttnFwdSm80INS1_25CollectiveMainloopFwdSm80ILi8ELi1ELb1EN4cute5tupleIJNS5_1CILi128EEES8_S8_EEELi128ENS_6half_tEfNS_4arch4Sm80ELb1ELb0ELb0ELb0ELb0ELb0ELb1ELb1EEENS1_21CollectiveEpilogueFwdIS9_NS6_IJNS7_ILi1EEESF_SF_EEESA_SC_Li256ELb0ELb1ELb1ELb0EEENS1_30DynamicPersistentTileSchedulerILi256ELi256ELb1ELb1ELb0EEEEEEEEEvNT_6ParamsE:
        .type           _ZN7cutlass13device_kernelIN5flash19enable_sm80_to_sm89INS1_16FlashAttnFwdSm80INS1_25CollectiveMainloopFwdSm80ILi8ELi1ELb1EN4cute5tupleIJNS5_1CILi128EEES8_S8_EEELi128ENS_6half_tEfNS_4arch4Sm80ELb1ELb0ELb0ELb0ELb0ELb0ELb1ELb1EEENS1_21CollectiveEpilogueFwdIS9_NS6_IJNS7_ILi1EEESF_SF_EEESA_SC_Li256ELb0ELb1ELb1ELb0EEENS1_30DynamicPersistentTileSchedulerILi256ELi256ELb1ELb1ELb0EEEEEEEEEvNT_6ParamsE,@function
        .size           _ZN7cutlass13device_kernelIN5flash19enable_sm80_to_sm89INS1_16FlashAttnFwdSm80INS1_25CollectiveMainloopFwdSm80ILi8ELi1ELb1EN4cute5tupleIJNS5_1CILi128EEES8_S8_EEELi128ENS_6half_tEfNS_4arch4Sm80ELb1ELb0ELb0ELb0ELb0ELb0ELb1ELb1EEENS1_21CollectiveEpilogueFwdIS9_NS6_IJNS7_ILi1EEESF_SF_EEESA_SC_Li256ELb0ELb1ELb1ELb0EEENS1_30DynamicPersistentTileSchedulerILi256ELi256ELb1ELb1ELb0EEEEEEEEEvNT_6ParamsE,(.L_x_2714 - _ZN7cutlass13device_kernelIN5flash19enable_sm80_to_sm89INS1_16FlashAttnFwdSm80INS1_25CollectiveMainloopFwdSm80ILi8ELi1ELb1EN4cute5tupleIJNS5_1CILi128EEES8_S8_EEELi128ENS_6half_tEfNS_4arch4Sm80ELb1ELb0ELb0ELb0ELb0ELb0ELb1ELb1EEENS1_21CollectiveEpilogueFwdIS9_NS6_IJNS7_ILi1EEESF_SF_EEESA_SC_Li256ELb0ELb1ELb1ELb0EEENS1_30DynamicPersistentTileSchedulerILi256ELi256ELb1ELb1ELb0EEEEEEEEEvNT_6ParamsE)
        .other          _ZN7cutlass13device_kernelIN5flash19enable_sm80_to_sm89INS1_16FlashAttnFwdSm80INS1_25CollectiveMainloopFwdSm80ILi8ELi1ELb1EN4cute5tupleIJNS5_1CILi128EEES8_S8_EEELi128ENS_6half_tEfNS_4arch4Sm80ELb1ELb0ELb0ELb0ELb0ELb0ELb1ELb1EEENS1_21CollectiveEpilogueFwdIS9_NS6_IJNS7_ILi1EEESF_SF_EEESA_SC_Li256ELb0ELb1ELb1ELb0EEENS1_30DynamicPersistentTileSchedulerILi256ELi256ELb1ELb1ELb0EEEEEEEEEvNT_6ParamsE,@"STO_CUDA_ENTRY STV_DEFAULT"
_ZN7cutlass13device_kernelIN5flash19enable_sm80_to_sm89INS1_16FlashAttnFwdSm80INS1_25CollectiveMainloopFwdSm80ILi8ELi1ELb1EN4cute5tupleIJNS5_1CILi128EEES8_S8_EEELi128ENS_6half_tEfNS_4arch4Sm80ELb1ELb0ELb0ELb0ELb0ELb0ELb1ELb1EEENS1_21CollectiveEpilogueFwdIS9_NS6_IJNS7_ILi1EEESF_SF_EEESA_SC_Li256ELb0ELb1ELb1ELb0EEENS1_30DynamicPersistentTileSchedulerILi256ELi256ELb1ELb1ELb0EEEEEEEEEvNT_6ParamsE:
        /* <DEDUP_REMOVED lines=125> */
.L_x_1423:
        /* <DEDUP_REMOVED lines=19> */
.L_x_1399:
[----:B------:R-:W-:-:S04]  /*0900*/  MOV R0, c[0x0][0x554] ;  /* 0x0001550000007a02 */ /* 0x000fc80000000f00 */
[----:B------:R-:W-:Y:S02]  /*0910*/  ISETP.NE.AND P0, PT, R0, 0x1, PT ;  /* 0x000000010000780c */ /* 0x000fe40003f05270 */
[----:B------:R-:W-:-:S11]  /*0920*/  MOV R0, R2 ;  /* 0x0000000200007202 */ /* 0x000fd60000000f00 */
[----:B------:R-:W-:-:S05]  /*0930*/  @P0 IMAD.HI.U32 R4, R2, c[0x0][0x558], RZ ;  /* 0x0001560002040a27 */ /* 0x000fca00078e00ff */
[----:B------:R-:W-:-:S05]  /*0940*/  @P0 SHF.R.U32.HI R0, RZ, c[0x0][0x55c], R4 ;  /* 0x00015700ff000a19 */ /* 0x000fca0000011604 */
[----:B------:R-:W-:Y:S02]  /*0950*/  IMAD R4, R0, c[0x0][0x554], RZ ;  /* 0x0001550000047a24 */ /* 0x000fe400078e02ff */
.L_x_1400:
[----:B------:R-:W-:Y:S05]  /*0960*/  BSYNC B0 ;  /* 0x0000000000007941 */ /* 0x000fea0003800000 */
.L_x_1398:
        /* <DEDUP_REMOVED lines=74> */
.L_x_1402:
[----:B------:R-:W-:Y:S05]  /*0e10*/  BSYNC B0 ;  /* 0x0000000000007941 */ /* 0x000fea0003800000 */
.L_x_1401:
        /* <DEDUP_REMOVED lines=10> */
[----:B------:R2:W-:Y:S01]  /*0ec0*/  STL [R1], R156 ;  /* 0x0000009c01007387 */ /* 0x0005e20000100800 */
        /* <DEDUP_REMOVED lines=41> */
[----:B------:R2:W5:Y:S01]  /*1160*/  @P0 LDG.E R10, [R2.64] ;  /* 0x00000006020a0981 */ /* 0x000562000c1e1900 */
[----:B-1----:R-:W-:Y:S01]  /*1170*/  SHF.R.S32.HI R11, RZ, 0x1f, R20 ;  /* 0x0000001fff0b7819 */ /* 0x002fe20000011414 */
[----:B------:R-:W-:Y:S01]  /*1180*/  WARPSYNC 0xffffffff ;  /* 0xffffffff00007948 */ /* 0x000fe20003800000 */
[----:B------:R-:W-:-:S05]  /*1190*/  SHF.R.S32.HI R0, RZ, 0x1f, R45 ;  /* 0x0000001fff007819 */ /* 0x000fca000001142d */
[C---:B--2---:R-:W-:Y:S02]  /*11a0*/  IMAD R2, R0.reuse, c[0x0][0x1e0], RZ ;  /* 0x0000780000027a24 */ /* 0x044fe400078e02ff */
        /* <DEDUP_REMOVED lines=27> */
[--C-:B-----5:R-:W-:Y:S01]  /*1360*/  @P0 SHF.R.S32.HI R3, RZ, 0x1f, R10.reuse ;  /* 0x0000001fff030819 */ /* 0x120fe2000001140a */
        /* <DEDUP_REMOVED lines=8> */
[----:B------:R-:W-:-:S02]  /*13f0*/  LOP3.LUT R44, R12, 0x2, R13, 0xe2, !PT ;  /* 0x000000020c2c7812 */ /* 0x000fc400078ee20d */
[----:B------:R-:W-:Y:S01]  /*1400*/  IADD3 R10, R157, -0x1, RZ ;  /* 0xffffffff9d0a7810 */ /* 0x000fe20007ffe0ff */
        /* <DEDUP_REMOVED lines=13> */
[----:B------:R-:W-:Y:S02]  /*14e0*/  IMAD.MOV.U32 R7, RZ, RZ, R6 ;  /* 0x000000ffff077224 */ /* 0x000fe400078e0006 */
[----:B------:R-:W-:-:S02]  /*14f0*/  IMAD R3, R11, c[0x0][0x1c0], RZ ;  /* 0x000070000b037a24 */ /* 0x000fc400078e02ff */
[----:B------:R-:W-:Y:S02]  /*1500*/  IMAD.MOV.U32 R6, RZ, RZ, R8 ;  /* 0x000000ffff067224 */ /* 0x000fe400078e0008 */
[C---:B------:R-:W-:Y:S02]  /*1510*/  IMAD R3, R20.reuse, c[0x0][0x1c4], R3 ;  /* 0x0000710014037a24 */ /* 0x040fe400078e0203 */
[----:B------:R-:W-:Y:S01]  /*1520*/  IMAD.WIDE.U32 R6, R20, c[0x0][0x1c0], R6 ;  /* 0x0000700014067a25 */ /* 0x000fe200078e0006 */
[----:B------:R-:W-:Y:S03]  /*1530*/  BAR.SYNC.DEFER_BLOCKING 0x0 ;  /* 0x0000000000007b1d */ /* 0x000fe60000010000 */
[----:B------:R-:W-:Y:S02]  /*1540*/  IMAD.IADD R3, R7, 0x1, R3 ;  /* 0x0000000107037824 */ /* 0x000fe400078e0203 */
[----:B------:R-:W-:-:S02]  /*1550*/  IMAD R11, R17, c[0x0][0x168], RZ ;  /* 0x00005a00110b7a24 */ /* 0x000fc400078e02ff */
[----:B------:R-:W-:-:S05]  /*1560*/  IMAD.IADD R9, R45, 0x1, R158 ;  /* 0x000000012d097824 */ /* 0x000fca00078e029e */
[----:B------:R-:W-:Y:S02]  /*1570*/  ISETP.GE.AND P1, PT, R9, R11, PT ;  /* 0x0000000b0900720c */ /* 0x000fe40003f26270 */
[----:B------:R-:W-:Y:S02]  /*1580*/  ISETP.GE.AND P6, PT, R18, c[0x0][0x198], PT ;  /* 0x0000660012007a0c */ /* 0x000fe40003fc6270 */
[----:B------:R-:W-:Y:S01]  /*1590*/  ISETP.GE.AND P4, PT, R15, c[0x0][0x198], PT ;  /* 0x000066000f007a0c */ /* 0x000fe20003f86270 */
[----:B------:R-:W-:Y:S02]  /*15a0*/  IMAD.MOV.U32 R153, RZ, RZ, c[0x0][0x1e0] ;  /* 0x00007800ff997624 */ /* 0x000fe400078e00ff */
[----:B------:R-:W-:Y:S02]  /*15b0*/  IMAD.MOV.U32 R154, RZ, RZ, c[0x0][0x1e4] ;  /* 0x00007900ff9a7624 */ /* 0x000fe400078e00ff */
[----:B--2---:R-:W-:-:S04]  /*15c0*/  IMAD.IADD R2, R16, 0x1, R158 ;  /* 0x0000000110027824 */ /* 0x004fc800078e029e */
[----:B------:R-:W-:-:S04]  /*15d0*/  @P5 IMAD.HI.U32 R4, R2, c[0x0][0x2c8], RZ ;  /* 0x0000b20002045a27 */ /* 0x000fc800078e00ff */
[----:B------:R-:W-:Y:S01]  /*15e0*/  IMAD.MOV.U32 R0, RZ, RZ, R2 ;  /* 0x000000ffff007224 */ /* 0x000fe200078e0002 */
[----:B------:R-:W-:-:S04]  /*15f0*/  @P5 SHF.R.U32.HI R0, RZ, c[0x0][0x2cc], R4 ;  /* 0x0000b300ff005a19 */ /* 0x000fc80000011604 */
[--C-:B------:R-:W-:Y:S01]  /*1600*/  SHF.R.S32.HI R5, RZ, 0x1f, R0.reuse ;  /* 0x0000001fff057819 */ /* 0x100fe20000011400 */
[----:B------:R-:W-:-:S04]  /*1610*/  IMAD.MOV R4, RZ, RZ, -R0 ;  /* 0x000000ffff047224 */ /* 0x000fc800078e0a00 */
[----:B------:R-:W-:Y:S02]  /*1620*/  IMAD R4, R4, c[0x0][0x2c4], R2 ;  /* 0x0000b10004047a24 */ /* 0x000fe400078e0202 */
[----:B------:R-:W-:Y:S02]  /*1630*/  IMAD.MOV.U32 R2, RZ, RZ, R6 ;  /* 0x000000ffff027224 */ /* 0x000fe400078e0006 */
[----:B------:R-:W-:Y:S02]  /*1640*/  IMAD R5, R5, c[0x0][0x1b0], RZ ;  /* 0x00006c0005057a24 */ /* 0x000fe400078e02ff */
[----:B------:R-:W-:-:S04]  /*1650*/  IMAD.WIDE.U32 R2, R0, c[0x0][0x1b0], R2 ;  /* 0x00006c0000027a25 */ /* 0x000fc800078e0002 */
[----:B------:R-:W-:Y:S01]  /*1660*/  IMAD R0, R0, c[0x0][0x1b4], R5 ;  /* 0x00006d0000007a24 */ /* 0x000fe200078e0205 */
[----:B------:R-:W-:-:S03]  /*1670*/  SHF.R.S32.HI R5, RZ, 0x1f, R4 ;  /* 0x0000001fff057819 */ /* 0x000fc60000011404 */
[----:B------:R-:W-:Y:S02]  /*1680*/  IMAD.IADD R3, R3, 0x1, R0 ;  /* 0x0000000103037824 */ /* 0x000fe400078e0200 */
[----:B------:R-:W-:Y:S02]  /*1690*/  IMAD R0, R5, c[0x0][0x1a8], RZ ;  /* 0x00006a0005007a24 */ /* 0x000fe400078e02ff */
[----:B------:R-:W-:-:S04]  /*16a0*/  IMAD.WIDE.U32 R2, R4, c[0x0][0x1a8], R2 ;  /* 0x00006a0004027a25 */ /* 0x000fc800078e0002 */
[----:B------:R-:W-:Y:S01]  /*16b0*/  IMAD R0, R4, c[0x0][0x1ac], R0 ;  /* 0x00006b0004007a24 */ /* 0x000fe200078e0200 */
[----:B------:R-:W-:-:S03]  /*16c0*/  LEA R8, P0, R2, c[0x0][0x160], 0x1 ;  /* 0x0000580002087a11 */ /* 0x000fc600078008ff */
[----:B------:R-:W-:-:S05]  /*16d0*/  IMAD.IADD R0, R3, 0x1, R0 ;  /* 0x0000000103007824 */ /* 0x000fca00078e0200 */
        /* <DEDUP_REMOVED lines=29> */
[----:B------:R-:W-:Y:S02]  /*18b0*/  SHF.R.S32.HI R11, RZ, 0x1f, R10 ;  /* 0x0000001fff0b7819 */ /* 0x000fe4000001140a */
        /* <DEDUP_REMOVED lines=13> */
[----:B------:R-:W0:Y:S01]  /*1990*/  LDGDEPBAR ;  /* 0x00000000000079af */ /* 0x000e220000000000 */
[----:B------:R-:W-:Y:S01]  /*19a0*/  IMAD.IADD R8, R5, 0x1, R8 ;  /* 0x0000000105087824 */ /* 0x000fe200078e0208 */
[----:B------:R-:W-:-:S04]  /*19b0*/  LEA R2, P6, R4, R160, 0x7 ;  /* 0x000000a004027211 */ /* 0x000fc800078c38ff */
        /* <DEDUP_REMOVED lines=10> */
[----:B------:R-:W-:Y:S01]  /*1a60*/  @P6 LEA.HI.X R9, R6, c[0x0][0x1cc], R0, 0x1, P0 ;  /* 0x0000730006096a11 */ /* 0x000fe200000f0c00 */
[----:B------:R-:W-:-:S04]  /*1a70*/  IMAD.SHL.U32 R6, R154, 0x40, RZ ;  /* 0x000000409a067824 */ /* 0x000fc800078e00ff */
        /* <DEDUP_REMOVED lines=8> */
[----:B------:R-:W-:Y:S01]  /*1b00*/  @P4 LEA.HI.X R7, R0, c[0x0][0x1cc], R5, 0x1, P0 ;  /* 0x0000730000074a11 */ /* 0x000fe200000f0c05 */
[----:B------:R-:W-:Y:S01]  /*1b10*/  @P1 IMAD.IADD R0, R3, 0x1, R4 ;  /* 0x0000000103001824 */ /* 0x000fe200078e0204 */
[----:B------:R-:W-:-:S03]  /*1b20*/  @P1 LEA R4, P0, R2, c[0x0][0x1c8], 0x1 ;  /* 0x0000720002041a11 */ /* 0x000fc600078008ff */
[----:B------:R2:W-:Y:S01]  /*1b30*/  @P4 LDGSTS.E.BYPASS.LTC128B.128 [R228+0xa100], [R6.64], !P3 ;  /* 0x0a10000006e44fae */ /* 0x0005e2000d901d46 */
[----:B------:R-:W-:-:S03]  /*1b40*/  @P1 LEA.HI.X R5, R2, c[0x0][0x1cc], R0, 0x1, P0 ;  /* 0x0000730002051a11 */ /* 0x000fc600000f0c00 */
        /* <DEDUP_REMOVED lines=17> */
[----:B--2---:R-:W5:Y:S04]  /*1c60*/  LDSM.16.M88.4 R4, [R201] ;  /* 0x00000000c904783b */ /* 0x004f680000000200 */
[----:B------:R-:W2:Y:S04]  /*1c70*/  LDSM.16.M88.4 R20, [R201+0x800] ;  /* 0x00080000c914783b */ /* 0x000ea80000000200 */
[----:B------:R-:W3:Y:S04]  /*1c80*/  LDSM.16.M88.4 R24, [R207] ;  /* 0x00000000cf18783b */ /* 0x000ee80000000200 */
[----:B------:R-:W4:Y:S04]  /*1c90*/  LDSM.16.M88.4 R32, [R201+0x1000] ;  /* 0x00100000c920783b */ /* 0x000f280000000200 */
[----:B------:R-:W1:Y:S04]  /*1ca0*/  LDSM.16.M88.4 R36, [R222] ;  /* 0x00000000de24783b */ /* 0x000e680000000200 */
[----:B------:R-:W1:Y:S04]  /*1cb0*/  LDSM.16.M88.4 R28, [R221] ;  /* 0x00000000dd1c783b */ /* 0x000e680000000200 */
[----:B------:R-:W1:Y:S01]  /*1cc0*/  LDSM.16.M88.4 R40, [R201+0x1800] ;  /* 0x00180000c928783b */ /* 0x000e620000000200 */
[C---:B-----5:R-:W-:Y:S08]  /*1cd0*/  HMMA.16816.F32 R12, R136.reuse, R4, RZ ;  /* 0x00000004880c723c */ /* 0x060ff000000018ff */
[C---:B------:R-:W-:Y:S08]  /*1ce0*/  HMMA.16816.F32 R4, R136.reuse, R6, RZ ;  /* 0x000000068804723c */ /* 0x040ff000000018ff */
[----:B--2---:R-:W-:Y:S08]  /*1cf0*/  HMMA.16816.F32 R16, R136, R20, RZ ;  /* 0x000000148810723c */ /* 0x004ff000000018ff */
[C---:B---3--:R-:W-:Y:S08]  /*1d00*/  HMMA.16816.F32 R108, R140.reuse, R24, R12 ;  /* 0x000000188c6c723c */ /* 0x048ff0000000180c */
[----:B------:R-:W-:Y:S01]  /*1d10*/  HMMA.16816.F32 R100, R140, R26, R4 ;  /* 0x0000001a8c64723c */ /* 0x000fe20000001804 */
[----:B------:R-:W2:Y:S07]  /*1d20*/  LDSM.16.M88.4 R24, [R220] ;  /* 0x00000000dc18783b */ /* 0x000eae0000000200 */
[C---:B----4-:R-:W-:Y:S08]  /*1d30*/  HMMA.16816.F32 R4, R136.reuse, R32, RZ ;  /* 0x000000208804723c */ /* 0x050ff000000018ff */
[----:B------:R-:W-:Y:S08]  /*1d40*/  HMMA.16816.F32 R12, R136, R22, RZ ;  /* 0x00000016880c723c */ /* 0x000ff000000018ff */
[----:B-1----:R-:W-:Y:S08]  /*1d50*/  HMMA.16816.F32 R96, R140, R36, R16 ;  /* 0x000000248c60723c */ /* 0x002ff00000001810 */
[----:B------:R-:W-:Y:S01]  /*1d60*/  HMMA.16816.F32 R16, R136, R34, RZ ;  /* 0x000000228810723c */ /* 0x000fe200000018ff */
[----:B------:R-:W1:Y:S01]  /*1d70*/  LDSM.16.M88.4 R32, [R201+0x2000] ;  /* 0x00200000c920783b */ /* 0x000e620000000200 */
[----:B------:R-:W-:-:S02]  /*1d80*/  IMAD R0, R11, c[0x0][0x208], RZ ;  /* 0x000082000b007a24 */ /* 0x000fc400078e02ff */
[----:B------:R-:W-:-:S04]  /*1d90*/  IMAD.WIDE.U32 R2, R10, c[0x0][0x208], RZ ;  /* 0x000082000a027a25 */ /* 0x000fc800078e00ff */
[----:B------:R-:W-:Y:S01]  /*1da0*/  HMMA.16816.F32 R64, R140, R28, R4 ;  /* 0x0000001c8c40723c */ /* 0x000fe20000001804 */
[----:B------:R-:W-:-:S06]  /*1db0*/  IMAD.MOV.U32 R11, RZ, RZ, c[0x0][0x208] ;  /* 0x00008200ff0b7624 */ /* 0x000fcc00078e00ff */
[----:B------:R-:W-:Y:S01]  /*1dc0*/  IMAD R4, R10, c[0x0][0x20c], R0 ;  /* 0x000083000a047a24 */ /* 0x000fe200078e0200 */
[----:B------:R-:W-:Y:S01]  /*1dd0*/  HMMA.16816.F32 R20, R136, R40, RZ ;  /* 0x000000288814723c */ /* 0x000fe200000018ff */
[----:B------:R-:W-:Y:S02]  /*1de0*/  LEA R0, P0, R2, R48, 0x7 ;  /* 0x0000003002007211 */ /* 0x000fe400078038ff */
[----:B------:R-:W-:-:S05]  /*1df0*/  IMAD.IADD R3, R3, 0x1, R4 ;  /* 0x0000000103037824 */ /* 0x000fca00078e0204 */
[----:B------:R-:W-:Y:S01]  /*1e00*/  HMMA.16816.F32 R92, R140, R38, R12 ;  /* 0x000000268c5c723c */ /* 0x000fe2000000180c */
[----:B------:R-:W3:Y:S01]  /*1e10*/  LDSM.16.M88.4 R36, [R201+0x2800] ;  /* 0x00280000c924783b */ /* 0x000ee20000000200 */
[----:B------:R-:W-:Y:S02]  /*1e20*/  IMAD.MOV.U32 R155, RZ, RZ, -0x80 ;  /* 0xffffff80ff9b7424 */ /* 0x000fe400078e00ff */
[----:B------:R-:W-:Y:S01]  /*1e30*/  IMAD.MOV.U32 R5, RZ, RZ, 0x6 ;  /* 0x00000006ff057424 */ /* 0x000fe200078e00ff */
[----:B------:R-:W-:Y:S03]  /*1e40*/  LDSM.16.M88.4 R48, [R216] ;  /* 0x00000000d830783b */ /* 0x000fe60000000200 */
[----:B------:R-:W-:Y:S01]  /*1e50*/  HMMA.16816.F32 R12, R136, R42, RZ ;  /* 0x0000002a880c723c */ /* 0x000fe200000018ff */
[----:B------:R-:W-:Y:S01]  /*1e60*/  LEA.HI.X R3, R2, R46, R3, 0x7, P0 ;  /* 0x0000002e02037211 */ /* 0x000fe200000f3c03 */
[C---:B------:R-:W-:Y:S01]  /*1e70*/  IMAD.SHL.U32 R52, R11.reuse, 0x40, RZ ;  /* 0x000000400b347824 */ /* 0x040fe200078e00ff */
[----:B------:R-:W-:Y:S01]  /*1e80*/  LEA R2, P0, R0, c[0x0][0x1f8], 0x1 ;  /* 0x00007e0000027a11 */ /* 0x000fe200078008ff */
[----:B------:R-:W-:Y:S01]  /*1e90*/  IMAD R152, R10, R155, c[0x0][0x1d0] ;  /* 0x000074000a987624 */ /* 0x000fe200078e029b */
[----:B------:R-:W-:Y:S01]  /*1ea0*/  LOP3.LUT R4, R44, 0x1, RZ, 0xc0, !PT ;  /* 0x000000012c047812 */ /* 0x000fe200078ec0ff */
[----:B------:R-:W-:Y:S01]  /*1eb0*/  LDSM.16.M88.4 R40, [R218] ;  /* 0x00000000da28783b */ /* 0x000fe20000000200 */
[----:B------:R-:W-:-:S02]  /*1ec0*/  SHF.L.U64.HI R11, R11, R5, c[0x0][0x20c] ;  /* 0x000083000b0b7619 */ /* 0x000fc40000010205 */
[----:B------:R-:W-:Y:S02]  /*1ed0*/  LEA.HI.X R3, R0, c[0x0][0x1fc], R3, 0x1, P0 ;  /* 0x00007f0000037a11 */ /* 0x000fe400000f0c03 */
[----:B------:R-:W-:Y:S01]  /*1ee0*/  IADD3 R6, P6, R52, R2, RZ ;  /* 0x0000000234067210 */ /* 0x000fe20007fde0ff */
[----:B------:R-:W-:Y:S01]  /*1ef0*/  IMAD.IADD R0, R152, 0x1, -R45 ;  /* 0x0000000198007824 */ /* 0x000fe200078e0a2d */
[----:B------:R-:W-:Y:S02]  /*1f00*/  IADD3 R8, P1, P0, R52, 0x80, R2 ;  /* 0x0000008034087810 */ /* 0x000fe4000783e002 */
[----:B------:R-:W-:Y:S01]  /*1f10*/  ISETP.NE.U32.AND P4, PT, R4, 0x1, PT ;  /* 0x000000010400780c */ /* 0x000fe20003f85070 */
[C-C-:B------:R-:W-:Y:S01]  /*1f20*/  IMAD.X R7, R11.reuse, 0x1, R3.reuse, P6 ;  /* 0x000000010b077824 */ /* 0x140fe200030e0603 */
[----:B------:R-:W-:Y:S02]  /*1f30*/  IADD3 R4, P6, R6, R52, RZ ;  /* 0x0000003406047210 */ /* 0x000fe40007fde0ff */
[----:B------:R-:W-:-:S02]  /*1f40*/  IADD3.X R9, R11, RZ, R3, P1, P0 ;  /* 0x000000ff0b097210 */ /* 0x000fc40000fe0403 */
[----:B------:R-:W-:Y:S02]  /*1f50*/  ISETP.LT.OR P0, PT, R0, 0x1, P4 ;  /* 0x000000010000780c */ /* 0x000fe40002701670 */
[----:B------:R-:W-:Y:S01]  /*1f60*/  LOP3.LUT P1, RZ, R44, 0x2, RZ, 0xc0, !PT ;  /* 0x000000022cff7812 */ /* 0x000fe2000782c0ff */
[----:B------:R-:W-:Y:S01]  /*1f70*/  IMAD.X R5, R7, 0x1, R11, P6 ;  /* 0x0000000107057824 */ /* 0x000fe200030e060b */
[----:B------:R-:W-:Y:S01]  /*1f80*/  HMMA.16816.F32 R72, R140, R30, R16 ;  /* 0x0000001e8c48723c */ /* 0x000fe20000001810 */
[----:B------:R-:W4:Y:S01]  /*1f90*/  LDSM.16.M88.4 R28, [R219] ;  /* 0x00000000db1c783b */ /* 0x000f220000000200 */
[----:B------:R-:W-:-:S03]  /*1fa0*/  ISETP.LT.OR P6, PT, R0, 0x1, !P1 ;  /* 0x000000010000780c */ /* 0x000fc60004fc1670 */
[----:B------:R-:W-:Y:S03]  /*1fb0*/  LDSM.16.M88.4 R44, [R217] ;  /* 0x00000000d92c783b */ /* 0x000fe60000000200 */
[C---:B--2---:R-:W-:Y:S08]  /*1fc0*/  HMMA.16816.F32 R80, R140.reuse, R24, R20 ;  /* 0x000000188c50723c */ /* 0x044ff00000001814 */
[----:B------:R-:W-:Y:S01]  /*1fd0*/  HMMA.16816.F32 R104, R140, R26, R12 ;  /* 0x0000001a8c68723c */ /* 0x000fe2000000180c */
[----:B------:R-:W2:Y:S07]  /*1fe0*/  LDSM.16.M88.4 R24, [R201+0x3000] ;  /* 0x00300000c918783b */ /* 0x000eae0000000200 */
[C---:B-1----:R-:W-:Y:S08]  /*1ff0*/  HMMA.16816.F32 R20, R136.reuse, R32, RZ ;  /* 0x000000208814723c */ /* 0x042ff000000018ff */
        /* <DEDUP_REMOVED lines=8> */
[C---:B------:R-:W-:Y:S01]  /*2080*/  ISETP.LT.OR P6, PT, R0.reuse, 0x21, !P1 ;  /* 0x000000210000780c */ /* 0x040fe20004fc1670 */
[----:B---3--:R-:W-:Y:S08]  /*2090*/  HMMA.16816.F32 R12, R136, R36, RZ ;  /* 0x00000024880c723c */ /* 0x008ff000000018ff */
[----:B------:R3:W-:Y:S04]  /*20a0*/  LDGSTS.E.BYPASS.LTC128B.128 [R228+0x1100], [R6.64], !P0 ;  /* 0x0110000006e47fae */ /* 0x0007e8000c101d46 */
[----:B------:R1:W-:Y:S01]  /*20b0*/  LDGSTS.E.BYPASS.LTC128B.128 [R228+0x5100], [R8.64], !P6 ;  /* 0x0510000008e47fae */ /* 0x0003e2000f101d46 */
[----:B------:R-:W-:-:S02]  /*20c0*/  ISETP.LT.OR P6, PT, R0, 0x41, P4 ;  /* 0x000000410000780c */ /* 0x000fc400027c1670 */
[----:B-----5:R-:W-:Y:S01]  /*20d0*/  IADD3 R2, P0, R4, R52, RZ ;  /* 0x0000003404027210 */ /* 0x020fe20007f1e0ff */
[C---:B----4-:R-:W-:Y:S10]  /*20e0*/  HMMA.16816.F32 R88, R140.reuse, R28, R20 ;  /* 0x0000001c8c58723c */ /* 0x050ff40000001814 */
[----:B------:R3:W-:Y:S01]  /*20f0*/  LDGSTS.E.BYPASS.LTC128B.128 [R228+0x2100], [R4.64], !P6 ;  /* 0x0210000004e47fae */ /* 0x0007e2000f101d46 */
[----:B------:R-:W-:Y:S01]  /*2100*/  IMAD.X R3, R5, 0x1, R11, P0 ;  /* 0x0000000105037824 */ /* 0x000fe200000e060b */
[C---:B------:R-:W-:Y:S01]  /*2110*/  ISETP.LT.OR P0, PT, R0.reuse, 0x41, !P1 ;  /* 0x000000410000780c */ /* 0x040fe20004f01670 */
[C---:B------:R-:W-:Y:S08]  /*2120*/  HMMA.16816.F32 R84, R140.reuse, R30, R16 ;  /* 0x0000001e8c54723c */ /* 0x040ff00000001810 */
[----:B------:R-:W-:Y:S04]  /*2130*/  HMMA.16816.F32 R76, R140, R40, R12 ;  /* 0x000000288c4c723c */ /* 0x000fe8000000180c */
[----:B------:R3:W-:Y:S04]  /*2140*/  LDGSTS.E.BYPASS.LTC128B.128 [R228+0x6100], [R4.64+0x80], !P0 ;  /* 0x0610008004e47fae */ /* 0x0007e8000c101d46 */
[C---:B------:R-:W-:Y:S08]  /*2150*/  HMMA.16816.F32 R28, R136.reuse, R38, RZ ;  /* 0x00000026881c723c */ /* 0x040ff000000018ff */
[C---:B--2---:R-:W-:Y:S08]  /*2160*/  HMMA.16816.F32 R16, R136.reuse, R26, RZ ;  /* 0x0000001a8810723c */ /* 0x044ff000000018ff */
[C---:B-1----:R-:W-:Y:S08]  /*2170*/  HMMA.16816.F32 R12, R136.reuse, R32, RZ ;  /* 0x00000020880c723c */ /* 0x042ff000000018ff */
[----:B---3--:R-:W-:Y:S01]  /*2180*/  HMMA.16816.F32 R4, R136, R34, RZ ;  /* 0x000000228804723c */ /* 0x008fe200000018ff */
[----:B------:R-:W-:-:S02]  /*2190*/  ISETP.LT.OR P4, PT, R0, 0x61, P4 ;  /* 0x000000610000780c */ /* 0x000fc40002781670 */
[----:B------:R-:W-:-:S05]  /*21a0*/  ISETP.LT.OR P1, PT, R0, 0x61, !P1 ;  /* 0x000000610000780c */ /* 0x000fca0004f21670 */
[C---:B------:R-:W-:Y:S06]  /*21b0*/  HMMA.16816.F32 R68, R140.reuse, R42, R28 ;  /* 0x0000002a8c44723c */ /* 0x040fec000000181c */
[----:B------:R1:W-:Y:S02]  /*21c0*/  LDGSTS.E.BYPASS.LTC128B.128 [R228+0x3100], [R2.64], !P4 ;  /* 0x0310000002e47fae */ /* 0x0003e4000e101d46 */
[C---:B------:R-:W-:Y:S02]  /*21d0*/  HMMA.16816.F32 R56, R140.reuse, R46, R16 ;  /* 0x0000002e8c38723c */ /* 0x040fe40000001810 */
[----:B------:R1:W-:Y:S04]  /*21e0*/  LDGSTS.E.BYPASS.LTC128B.128 [R228+0x7100], [R2.64+0x80], !P1 ;  /* 0x0710008002e47fae */ /* 0x0003e8000c901d46 */
[----:B------:R-:W2:Y:S02]  /*21f0*/  LDSM.16.M88.4 R36, [R205+0x800] ;  /* 0x00080000cd24783b */ /* 0x000ea40000000200 */
[----:B------:R-:W-:Y:S02]  /*2200*/  HMMA.16816.F32 R52, R140, R48, R12 ;  /* 0x000000308c34723c */ /* 0x000fe4000000180c */
[----:B------:R-:W3:Y:S04]  /*2210*/  LDSM.16.M88.4 R28, [R205+0x1000] ;  /* 0x00100000cd1c783b */ /* 0x000ee80000000200 */
[----:B------:R-:W4:Y:S02]  /*2220*/  LDSM.16.M88.4 R16, [R205+0x1800] ;  /* 0x00180000cd10783b */ /* 0x000f240000000200 */
[----:B------:R-:W-:Y:S02]  /*2230*/  HMMA.16816.F32 R20, R136, R24, RZ ;  /* 0x000000188814723c */ /* 0x000fe400000018ff */
[----:B------:R-:W-:Y:S04]  /*2240*/  LDSM.16.M88.4 R24, [R205] ;  /* 0x00000000cd18783b */ /* 0x000fe80000000200 */
[----:B------:R-:W-:Y:S02]  /*2250*/  LDSM.16.M88.4 R12, [R205+0x2800] ;  /* 0x00280000cd0c783b */ /* 0x000fe40000000200 */
[C---:B------:R-:W-:Y:S02]  /*2260*/  HMMA.16816.F32 R48, R140.reuse, R50, R4 ;  /* 0x000000328c30723c */ /* 0x040fe40000001804 */
[----:B------:R-:W5:Y:S04]  /*2270*/  LDSM.16.M88.4 R4, [R205+0x2000] ;  /* 0x00200000cd04783b */ /* 0x000f680000000200 */
[----:B------:R-:W-:Y:S04]  /*2280*/  LDSM.16.M88.4 R132, [R205+0x4000] ;  /* 0x00400000cd84783b */ /* 0x000fe80000000200 */
[----:B------:R-:W-:Y:S04]  /*2290*/  LDSM.16.M88.4 R148, [R202+0x7000] ;  /* 0x00700000ca94783b */ /* 0x000fe80000000200 */
[----:B------:R-:W0:Y:S02]  /*22a0*/  LDGDEPBAR ;  /* 0x00000000000079af */ /* 0x000e240000000000 */
[----:B------:R-:W-:Y:S02]  /*22b0*/  HMMA.16816.F32 R60, R140, R44, R20 ;  /* 0x0000002c8c3c723c */ /* 0x000fe40000001814 */
[----:B------:R-:W1:Y:S06]  /*22c0*/  LDSM.16.M88.4 R20, [R205+0x3000] ;  /* 0x00300000cd14783b */ /* 0x000e6c0000000200 */
[C---:B--2---:R-:W-:Y:S08]  /*22d0*/  HMMA.16816.F32 R40, R168.reuse, R36, R96 ;  /* 0x00000024a828723c */ /* 0x044ff00000001860 */
[C---:B---3--:R-:W-:Y:S08]  /*22e0*/  HMMA.16816.F32 R64, R168.reuse, R28, R64 ;  /* 0x0000001ca840723c */ /* 0x048ff00000001840 */
[C---:B------:R-:W-:Y:S01]  /*22f0*/  HMMA.16816.F32 R72, R168.reuse, R30, R72 ;  /* 0x0000001ea848723c */ /* 0x040fe20000001848 */
[----:B------:R-:W2:Y:S07]  /*2300*/  LDSM.16.M88.4 R28, [R205+0x3800] ;  /* 0x00380000cd1c783b */ /* 0x000eae0000000200 */
[C---:B----4-:R-:W-:Y:S08]  /*2310*/  HMMA.16816.F32 R80, R168.reuse, R16, R80 ;  /* 0x00000010a850723c */ /* 0x050ff00000001850 */
[C---:B------:R-:W-:Y:S01]  /*2320*/  HMMA.16816.F32 R104, R168.reuse, R18, R104 ;  /* 0x00000012a868723c */ /* 0x040fe20000001868 */
[----:B------:R-:W3:Y:S07]  /*2330*/  LDSM.16.M88.4 R16, [R202] ;  /* 0x00000000ca10783b */ /* 0x000eee0000000200 */
[C---:B-----5:R-:W-:Y:S08]  /*2340*/  HMMA.16816.F32 R88, R168.reuse, R4, R88 ;  /* 0x00000004a858723c */ /* 0x060ff00000001858 */
[C---:B------:R-:W-:Y:S01]  /*2350*/  HMMA.16816.F32 R96, R168.reuse, R6, R84 ;  /* 0x00000006a860723c */ /* 0x040fe20000001854 */
[----:B------:R-:W4:Y:S07]  /*2360*/  LDSM.16.M88.4 R4, [R202+0x800] ;  /* 0x00080000ca04783b */ /* 0x000f2e0000000200 */
[C---:B------:R-:W-:Y:S08]  /*2370*/  HMMA.16816.F32 R44, R168.reuse, R24, R108 ;  /* 0x00000018a82c723c */ /* 0x040ff0000000186c */
[C---:B------:R-:W-:Y:S01]  /*2380*/  HMMA.16816.F32 R32, R168.reuse, R26, R100 ;  /* 0x0000001aa820723c */ /* 0x040fe20000001864 */
[----:B------:R-:W5:Y:S07]  /*2390*/  LDSM.16.M88.4 R24, [R202+0x1800] ;  /* 0x00180000ca18783b */ /* 0x000f6e0000000200 */
[C---:B------:R-:W-:Y:S08]  /*23a0*/  HMMA.16816.F32 R36, R168.reuse, R38, R92 ;  /* 0x00000026a824723c */ /* 0x040ff0000000185c */
[C---:B-1----:R-:W-:Y:S08]  /*23b0*/  HMMA.16816.F32 R112, R168.reuse, R20, R60 ;  /* 0x00000014a870723c */ /* 0x042ff0000000183c */
[C---:B------:R-:W-:Y:S01]  /*23c0*/  HMMA.16816.F32 R92, R168.reuse, R22, R56 ;  /* 0x00000016a85c723c */ /* 0x040fe20000001838 */
[----:B------:R-:W1:Y:S04]  /*23d0*/  LDSM.16.M88.4 R20, [R202+0x2800] ;  /* 0x00280000ca14783b */ /* 0x000e680000000200 */
[----:B------:R-:W-:Y:S03]  /*23e0*/  LDSM.16.M88.4 R56, [R202+0x2000] ;  /* 0x00200000ca38783b */ /* 0x000fe60000000200 */
[C---:B------:R-:W-:Y:S08]  /*23f0*/  HMMA.16816.F32 R100, R168.reuse, R12, R76 ;  /* 0x0000000ca864723c */ /* 0x040ff0000000184c */
[C---:B------:R-:W-:Y:S01]  /*2400*/  HMMA.16816.F32 R108, R168.reuse, R14, R68 ;  /* 0x0000000ea86c723c */ /* 0x040fe20000001844 */
[----:B------:R-:W1:Y:S07]  /*2410*/  LDSM.16.M88.4 R12, [R202+0x1000] ;  /* 0x00100000ca0c783b */ /* 0x000e6e0000000200 */
[----:B--2---:R-:W-:Y:S08]  /*2420*/  HMMA.16816.F32 R76, R168, R30, R48 ;  /* 0x0000001ea84c723c */ /* 0x004ff00000001830 */
[C---:B---3--:R-:W-:Y:S08]  /*2430*/  HMMA.16816.F32 R68, R172.reuse, R16, R44 ;  /* 0x00000010ac44723c */ /* 0x048ff0000000182c */
[----:B------:R-:W-:Y:S01]  /*2440*/  HMMA.16816.F32 R60, R172, R18, R32 ;  /* 0x00000012ac3c723c */ /* 0x000fe20000001820 */
[----:B------:R-:W2:Y:S04]  /*2450*/  LDSM.16.M88.4 R16, [R202+0x3800] ;  /* 0x00380000ca10783b */ /* 0x000ea80000000200 */
[----:B------:R-:W-:Y:S03]  /*2460*/  LDSM.16.M88.4 R32, [R201+0x4000] ;  /* 0x00400000c920783b */ /* 0x000fe60000000200 */
[----:B------:R-:W-:Y:S08]  /*2470*/  HMMA.16816.F32 R84, R168, R28, R52 ;  /* 0x0000001ca854723c */ /* 0x000ff00000001834 */
[C---:B----4-:R-:W-:Y:S08]  /*2480*/  HMMA.16816.F32 R48, R172.reuse, R6, R36 ;  /* 0x00000006ac30723c */ /* 0x050ff00000001824 */
[C---:B------:R-:W-:Y:S01]  /*2490*/  HMMA.16816.F32 R52, R172.reuse, R4, R40 ;  /* 0x00000004ac34723c */ /* 0x040fe20000001828 */
[----:B------:R-:W3:Y:S07]  /*24a0*/  LDSM.16.M88.4 R4, [R202+0x3000] ;  /* 0x00300000ca04783b */ /* 0x000eee0000000200 */
[C---:B-----5:R-:W-:Y:S08]  /*24b0*/  HMMA.16816.F32 R36, R172.reuse, R24, R80 ;  /* 0x00000018ac24723c */ /* 0x060ff00000001850 */
[C---:B------:R-:W-:Y:S01]  /*24c0*/  HMMA.16816.F32 R28, R172.reuse, R26, R104 ;  /* 0x0000001aac1c723c */ /* 0x040fe20000001868 */
[----:B------:R-:W4:Y:S07]  /*24d0*/  LDSM.16.M88.4 R24, [R201+0x4800] ;  /* 0x00480000c918783b */ /* 0x000f2e0000000200 */
[C---:B-1----:R-:W-:Y:S08]  /*24e0*/  HMMA.16816.F32 R100, R172.reuse, R20, R100 ;  /* 0x00000014ac64723c */ /* 0x042ff00000001864 */
[C---:B------:R-:W-:Y:S01]  /*24f0*/  HMMA.16816.F32 R108, R172.reuse, R22, R108 ;  /* 0x00000016ac6c723c */ /* 0x040fe2000000186c */
[----:B------:R-:W1:Y:S07]  /*2500*/  LDSM.16.M88.4 R20, [R201+0x5000] ;  /* 0x00500000c914783b */ /* 0x000e6e0000000200 */
[C---:B------:R-:W-:Y:S01]  /*2510*/  HMMA.16816.F32 R44, R172.reuse, R12, R64 ;  /* 0x0000000cac2c723c */ /* 0x040fe20000001840 */
[----:B------:R-:W-:Y:S07]  /*2520*/  LDSM.16.M88.4 R64, [R215] ;  /* 0x00000000d740783b */ /* 0x000fee0000000200 */
[C---:B------:R-:W-:Y:S01]  /*2530*/  HMMA.16816.F32 R40, R172.reuse, R14, R72 ;  /* 0x0000000eac28723c */ /* 0x040fe20000001848 */
[----:B------:R-:W5:Y:S07]  /*2540*/  LDSM.16.M88.4 R12, [R201+0x5800] ;  /* 0x00580000c90c783b */ /* 0x000f6e0000000200 */
[C---:B------:R-:W-:Y:S08]  /*2550*/  HMMA.16816.F32 R72, R172.reuse, R56, R88 ;  /* 0x00000038ac48723c */ /* 0x040ff00000001858 */
[C---:B--2---:R-:W-:Y:S08]  /*2560*/  HMMA.16816.F32 R120, R172.reuse, R16, R84 ;  /* 0x00000010ac78723c */ /* 0x044ff00000001854 */
[C---:B------:R-:W-:Y:S01]  /*2570*/  HMMA.16816.F32 R116, R172.reuse, R18, R76 ;  /* 0x00000012ac74723c */ /* 0x040fe2000000184c */
[----:B------:R-:W2:Y:S07]  /*2580*/  LDSM.16.M88.4 R16, [R201+0x6800] ;  /* 0x00680000c910783b */ /* 0x000eae0000000200 */
[C---:B------:R-:W-:Y:S01]  /*2590*/  HMMA.16816.F32 R88, R172.reuse, R58, R96 ;  /* 0x0000003aac58723c */ /* 0x040fe20000001860 */
[----:B------:R-:W-:Y:S07]  /*25a0*/  LDSM.16.M88.4 R56, [R213] ;  /* 0x00000000d538783b */ /* 0x000fee0000000200 */
[C---:B---3--:R-:W-:Y:S08]  /*25b0*/  HMMA.16816.F32 R128, R172.reuse, R4, R112 ;  /* 0x00000004ac80723c */ /* 0x048ff00000001870 */
[----:B------:R-:W-:Y:S01]  /*25c0*/  HMMA.16816.F32 R124, R172, R6, R92 ;  /* 0x00000006ac7c723c */ /* 0x000fe2000000185c */
[----:B------:R-:W3:Y:S07]  /*25d0*/  LDSM.16.M88.4 R4, [R201+0x6000] ;  /* 0x00600000c904783b */ /* 0x000eee0000000200 */
[C---:B----4-:R-:W-:Y:S01]  /*25e0*/  HMMA.16816.F32 R96, R184.reuse, R26, R48 ;  /* 0x0000001ab860723c */ /* 0x050fe20000001830 */
[----:B------:R-:W4:Y:S07]  /*25f0*/  LDSM.16.M88.4 R48, [R201+0x7000] ;  /* 0x00700000c930783b */ /* 0x000f2e0000000200 */
[C---:B------:R-:W-:Y:S01]  /*2600*/  HMMA.16816.F32 R76, R184.reuse, R32, R68 ;  /* 0x00000020b84c723c */ /* 0x040fe20000001844 */
[----:B------:R-:W2:Y:S07]  /*2610*/  LDSM.16.M88.4 R68, [R201+0x7800] ;  /* 0x00780000c944783b */ /* 0x000eae0000000200 */
[C---:B------:R-:W-:Y:S01]  /*2620*/  HMMA.16816.F32 R112, R184.reuse, R34, R60 ;  /* 0x00000022b870723c */ /* 0x040fe2000000183c */
[----:B------:R-:W2:Y:S04]  /*2630*/  LDSM.16.M88.4 R60, [R214] ;  /* 0x00000000d63c783b */ /* 0x000ea80000000200 */
[----:B------:R-:W-:Y:S03]  /*2640*/  LDSM.16.M88.4 R32, [R210] ;  /* 0x00000000d220783b */ /* 0x000fe60000000200 */
[C---:B------:R-:W-:Y:S08]  /*2650*/  HMMA.16816.F32 R104, R184.reuse, R24, R52 ;  /* 0x00000018b868723c */ /* 0x040ff00000001834 */
[C---:B-1----:R-:W-:Y:S01]  /*2660*/  HMMA.16816.F32 R92, R184.reuse, R20, R44 ;  /* 0x00000014b85c723c */ /* 0x042fe2000000182c */
[----:B------:R-:W1:Y:S07]  /*2670*/  LDSM.16.M88.4 R44, [R212] ;  /* 0x00000000d42c783b */ /* 0x000e6e0000000200 */
[C---:B-----5:R-:W-:Y:S01]  /*2680*/  HMMA.16816.F32 R80, R184.reuse, R12, R36 ;  /* 0x0000000cb850723c */ /* 0x060fe20000001824 */
[----:B------:R-:W5:Y:S07]  /*2690*/  LDSM.16.M88.4 R36, [R211] ;  /* 0x00000000d324783b */ /* 0x000f6e0000000200 */
[C---:B------:R-:W-:Y:S01]  /*26a0*/  HMMA.16816.F32 R52, R184.reuse, R14, R28 ;  /* 0x0000000eb834723c */ /* 0x040fe2000000181c */
[----:B------:R-:W1:Y:S07]  /*26b0*/  LDSM.16.M88.4 R28, [R209] ;  /* 0x00000000d11c783b */ /* 0x000e6e0000000200 */
[C---:B------:R-:W-:Y:S08]  /*26c0*/  HMMA.16816.F32 R84, R184.reuse, R22, R40 ;  /* 0x00000016b854723c */ /* 0x040ff00000001828 */
[C---:B--2---:R-:W-:Y:S08]  /*26d0*/  HMMA.16816.F32 R20, R184.reuse, R16, R100 ;  /* 0x00000010b814723c */ /* 0x044ff00000001864 */
[C---:B------:R-:W-:Y:S08]  /*26e0*/  HMMA.16816.F32 R16, R184.reuse, R18, R108 ;  /* 0x00000012b810723c */ /* 0x040ff0000000186c */
[C---:B---3--:R-:W-:Y:S01]  /*26f0*/  HMMA.16816.F32 R24, R184.reuse, R6, R88 ;  /* 0x00000006b818723c */ /* 0x048fe20000001858 */
[----:B------:R-:W-:Y:S07]  /*2700*/  LDSM.16.M88.4 R88, [R205+0x5000] ;  /* 0x00500000cd58783b */ /* 0x000fee0000000200 */
[C---:B----4-:R-:W-:Y:S08]  /*2710*/  HMMA.16816.F32 R12, R184.reuse, R48, R128 ;  /* 0x00000030b80c723c */ /* 0x050ff00000001880 */
[----:B------:R-:W-:Y:S01]  /*2720*/  HMMA.16816.F32 R40, R184, R4, R72 ;  /* 0x00000004b828723c */ /* 0x000fe20000001848 */
[----:B------:R-:W2:Y:S07]  /*2730*/  LDSM.16.M88.4 R72, [R208] ;  /* 0x00000000d048783b */ /* 0x000eae0000000200 */
[----:B------:R-:W-:Y:S01]  /*2740*/  HMMA.16816.F32 R144, R188, R58, R84 ;  /* 0x0000003abc90723c */ /* 0x000fe20000001854 */
[----:B------:R-:W3:Y:S07]  /*2750*/  LDSM.16.M88.4 R84, [R205+0x4800] ;  /* 0x00480000cd54783b */ /* 0x000eee0000000200 */
[C---:B------:R-:W-:Y:S08]  /*2760*/  HMMA.16816.F32 R4, R184.reuse, R50, R124 ;  /* 0x00000032b804723c */ /* 0x040ff0000000187c */
[C---:B------:R-:W-:Y:S08]  /*2770*/  HMMA.16816.F32 R48, R184.reuse, R68, R120 ;  /* 0x00000044b830723c */ /* 0x040ff00000001878 */
[----:B------:R-:W-:Y:S08]  /*2780*/  HMMA.16816.F32 R68, R184, R70, R116 ;  /* 0x00000046b844723c */ /* 0x000ff00000001874 */
[C---:B------:R-:W-:Y:S08]  /*2790*/  HMMA.16816.F32 R120, R188.reuse, R60, R104 ;  /* 0x0000003cbc78723c */ /* 0x040ff00000001868 */
[C---:B------:R-:W-:Y:S01]  /*27a0*/  HMMA.16816.F32 R108, R188.reuse, R62, R96 ;  /* 0x0000003ebc6c723c */ /* 0x040fe20000001860 */
[----:B------:R-:W-:Y:S07]  /*27b0*/  LDSM.16.M88.4 R60, [R202+0x4800] ;  /* 0x00480000ca3c783b */ /* 0x000fee0000000200 */
[C---:B-1----:R-:W-:Y:S08]  /*27c0*/  HMMA.16816.F32 R128, R188.reuse, R44, R80 ;  /* 0x0000002cbc80723c */ /* 0x042ff00000001850 */
[C---:B------:R-:W-:Y:S01]  /*27d0*/  HMMA.16816.F32 R104, R188.reuse, R32, R20 ;  /* 0x00000020bc68723c */ /* 0x040fe20000001814 */
[----:B------:R-:W1:Y:S07]  /*27e0*/  LDSM.16.M88.4 R20, [R205+0x6000] ;  /* 0x00600000cd14783b */ /* 0x000e6e0000000200 */
[C---:B------:R-:W-:Y:S01]  /*27f0*/  HMMA.16816.F32 R100, R188.reuse, R34, R16 ;  /* 0x00000022bc64723c */ /* 0x040fe20000001810 */
[----:B------:R-:W4:Y:S04]  /*2800*/  LDSM.16.M88.4 R16, [R205+0x6800] ;  /* 0x00680000cd10783b */ /* 0x000f280000000200 */
[----:B------:R-:W-:Y:S03]  /*2810*/  LDSM.16.M88.4 R32, [R205+0x7800] ;  /* 0x00780000cd20783b */ /* 0x000fe60000000200 */
[C---:B------:R-:W-:Y:S08]  /*2820*/  HMMA.16816.F32 R92, R188.reuse, R56, R92 ;  /* 0x00000038bc5c723c */ /* 0x040ff0000000185c */
[C---:B-----5:R-:W-:Y:S01]  /*2830*/  HMMA.16816.F32 R96, R188.reuse, R38, R24 ;  /* 0x00000026bc60723c */ /* 0x060fe20000001818 */
[----:B------:R-:W5:Y:S07]  /*2840*/  LDSM.16.M88.4 R24, [R205+0x5800] ;  /* 0x00580000cd18783b */ /* 0x000f6e0000000200 */
[C---:B------:R-:W-:Y:S01]  /*2850*/  HMMA.16816.F32 R80, R188.reuse, R28, R12 ;  /* 0x0000001cbc50723c */ /* 0x040fe2000000180c */
[----:B------:R-:W1:Y:S07]  /*2860*/  LDSM.16.M88.4 R12, [R205+0x7000] ;  /* 0x00700000cd0c783b */ /* 0x000e6e0000000200 */
[C---:B------:R-:W-:Y:S08]  /*2870*/  HMMA.16816.F32 R76, R188.reuse, R64, R76 ;  /* 0x00000040bc4c723c */ /* 0x040ff0000000184c */
[C---:B------:R-:W-:Y:S01]  /*2880*/  HMMA.16816.F32 R112, R188.reuse, R66, R112 ;  /* 0x00000042bc70723c */ /* 0x040fe20000001870 */
[----:B------:R-:W1:Y:S07]  /*2890*/  LDSM.16.M88.4 R64, [R202+0x4000] ;  /* 0x00400000ca40783b */ /* 0x000e6e0000000200 */
[C---:B------:R-:W-:Y:S08]  /*28a0*/  HMMA.16816.F32 R116, R188.reuse, R36, R40 ;  /* 0x00000024bc74723c */ /* 0x040ff00000001828 */
[C---:B------:R-:W-:Y:S08]  /*28b0*/  HMMA.16816.F32 R4, R188.reuse, R30, R4 ;  /* 0x0000001ebc04723c */ /* 0x040ff00000001804 */
[C---:B------:R-:W-:Y:S08]  /*28c0*/  HMMA.16816.F32 R124, R188.reuse, R46, R52 ;  /* 0x0000002ebc7c723c */ /* 0x040ff00000001834 */
[C---:B--2---:R-:W-:Y:S08]  /*28d0*/  HMMA.16816.F32 R28, R188.reuse, R72, R48 ;  /* 0x00000048bc1c723c */ /* 0x044ff00000001830 */
[----:B------:R-:W-:Y:S01]  /*28e0*/  HMMA.16816.F32 R36, R188, R74, R68 ;  /* 0x0000004abc24723c */ /* 0x000fe20000001844 */
[----:B------:R-:W2:Y:S07]  /*28f0*/  LDSM.16.M88.4 R68, [R202+0x5000] ;  /* 0x00500000ca44783b */ /* 0x000eae0000000200 */
[C---:B------:R-:W-:Y:S01]  /*2900*/  HMMA.16816.F32 R40, R192.reuse, R88, R92 ;  /* 0x00000058c028723c */ /* 0x040fe2000000185c */
[----:B------:R-:W2:Y:S07]  /*2910*/  LDSM.16.M88.4 R92, [R202+0x5800] ;  /* 0x00580000ca5c783b */ /* 0x000eae0000000200 */
[C---:B------:R-:W-:Y:S08]  /*2920*/  HMMA.16816.F32 R56, R192.reuse, R132, R76 ;  /* 0x00000084c038723c */ /* 0x040ff0000000184c */
[C---:B------:R-:W-:Y:S01]  /*2930*/  HMMA.16816.F32 R52, R192.reuse, R134, R112 ;  /* 0x00000086c034723c */ /* 0x040fe20000001870 */
[----:B------:R-:W-:Y:S07]  /*2940*/  LDSM.16.M88.4 R132, [R202+0x6800] ;  /* 0x00680000ca84783b */ /* 0x000fee0000000200 */
[C---:B---3--:R-:W-:Y:S01]  /*2950*/  HMMA.16816.F32 R44, R192.reuse, R86, R108 ;  /* 0x00000056c02c723c */ /* 0x048fe2000000186c */
[----:B------:R-:W3:Y:S07]  /*2960*/  LDSM.16.M88.4 R108, [R202+0x6000] ;  /* 0x00600000ca6c783b */ /* 0x000eee0000000200 */
[----:B------:R-:W-:Y:S01]  /*2970*/  HMMA.16816.F32 R72, R192, R90, R144 ;  /* 0x0000005ac048723c */ /* 0x000fe20000001890 */
[----:B------:R-:W2:Y:S01]  /*2980*/  LDSM.16.M88.4 R144, [R202+0x7800] ;  /* 0x00780000ca90783b */ /* 0x000ea20000000200 */
[----:B------:R-:W-:Y:S01]  /*2990*/  ISETP.GT.AND P0, PT, R10, R156, PT ;  /* 0x0000009c0a00720c */ /* 0x000fe20003f04270 */
[----:B------:R-:W-:-:S05]  /*29a0*/  DEPBAR.LE SB0, 0x0 ;  /* 0x000080000000791a */ /* 0x000fca0000000000 */
[C---:B-1----:R-:W-:Y:S08]  /*29b0*/  HMMA.16816.F32 R88, R192.reuse, R20, R116 ;  /* 0x00000014c058723c */ /* 0x042ff00000001874 */
[C---:B------:R-:W-:Y:S08]  /*29c0*/  HMMA.16816.F32 R96, R192.reuse, R22, R96 ;  /* 0x00000016c060723c */ /* 0x040ff00000001860 */
[C---:B----4-:R-:W-:Y:S08]  /*29d0*/  HMMA.16816.F32 R104, R192.reuse, R16, R104 ;  /* 0x00000010c068723c */ /* 0x050ff00000001868 */
[C---:B------:R-:W-:Y:S08]  /*29e0*/  HMMA.16816.F32 R100, R192.reuse, R18, R100 ;  /* 0x00000012c064723c */ /* 0x040ff00000001864 */
[C---:B------:R-:W-:Y:S08]  /*29f0*/  HMMA.16816.F32 R48, R192.reuse, R84, R120 ;  /* 0x00000054c030723c */ /* 0x040ff00000001878 */
[C---:B-----5:R-:W-:Y:S08]  /*2a00*/  HMMA.16816.F32 R76, R192.reuse, R24, R128 ;  /* 0x00000018c04c723c */ /* 0x060ff00000001880 */
[C---:B------:R-:W-:Y:S08]  /*2a10*/  HMMA.16816.F32 R20, R192.reuse, R12, R80 ;  /* 0x0000000cc014723c */ /* 0x040ff00000001850 */
[C---:B------:R-:W-:Y:S08]  /*2a20*/  HMMA.16816.F32 R16, R192.reuse, R14, R4 ;  /* 0x0000000ec010723c */ /* 0x040ff00000001804 */
[C---:B------:R-:W-:Y:S08]  /*2a30*/  HMMA.16816.F32 R84, R192.reuse, R26, R124 ;  /* 0x0000001ac054723c */ /* 0x040ff0000000187c */
[C---:B------:R-:W-:Y:S08]  /*2a40*/  HMMA.16816.F32 R12, R192.reuse, R32, R28 ;  /* 0x00000020c00c723c */ /* 0x040ff0000000181c */
[----:B------:R-:W-:Y:S01]  /*2a50*/  HMMA.16816.F32 R4, R192, R34, R36 ;  /* 0x00000022c004723c */ /* 0x000fe20000001824 */
[----:B------:R-:W-:Y:S07]  /*2a60*/  BSSY B0, `(.L_x_1404) ;  /* 0x0000033000007945 */ /* 0x000fee0003800000 */
        /* <DEDUP_REMOVED lines=15> */
[----:B------:R-:W-:Y:S01]  /*2b60*/  HMMA.16816.F32 R76, R196, R146, R4 ;  /* 0x00000092c44c723c */ /* 0x000fe20000001804 */
[----:B------:R-:W-:Y:S06]  /*2b70*/  BAR.SYNC.DEFER_BLOCKING 0x0 ;  /* 0x0000000000007b1d */ /* 0x000fec0000010000 */
[----:B------:R-:W-:Y:S01]  /*2b80*/  @!UPT UIADD3 URZ, URZ, URZ, URZ ;  /* 0x0000003f3f3ff290 */ /* 0x000fe2000fffe03f */
[----:B------:R-:W-:Y:S11]  /*2b90*/  @!P0 BRA `(.L_x_1405) ;  /* 0x000001f000008947 */ /* 0x000ff60003800000 */
[----:B------:R-:W-:Y:S01]  /*2ba0*/  IADD3 R0, R157, -0x2, RZ ;  /* 0xfffffffe9d007810 */ /* 0x000fe20007ffe0ff */
        /* <DEDUP_REMOVED lines=30> */
.L_x_1405:
[----:B------:R-:W-:Y:S05]  /*2d90*/  BSYNC B0 ;  /* 0x0000000000007941 */ /* 0x000fea0003800000 */
.L_x_1404:
[----:B------:R-:W2:Y:S04]  /*2da0*/  LDL R0, [R1+0x50] ;  /* 0x0000500001007983 */ /* 0x000ea80000100800 */
[----:B-1----:R-:W3:Y:S04]  /*2db0*/  LDL R3, [R1+0x2c] ;  /* 0x00002c0001037983 */ /* 0x002ee80000100800 */
[----:B------:R-:W-:Y:S04]  /*2dc0*/  LDSM.16.MT88.4 R12, [R204] ;  /* 0x00000000cc0c783b */ /* 0x000fe80000004200 */
[----:B------:R-:W0:Y:S01]  /*2dd0*/  LDGDEPBAR ;  /* 0x00000000000079af */ /* 0x000e220000000000 */
[----:B--2---:R-:W-:-:S04]  /*2de0*/  IMAD.IADD R0, R0, 0x1, R158 ;  /* 0x0000000100007824 */ /* 0x004fc800078e029e */
[----:B------:R-:W-:Y:S01]  /*2df0*/  @P5 IMAD.HI.U32 R2, R0, c[0x0][0x2c8], RZ ;  /* 0x0000b20000025a27 */ /* 0x000fe200078e00ff */
[----:B------:R1:W-:Y:S04]  /*2e00*/  STL [R1+0xc], R0 ;  /* 0x00000c0001007387 */ /* 0x0003e80000100800 */
        /* <DEDUP_REMOVED lines=11> */
[----:B------:R-:W-:Y:S02]  /*2ec0*/  ISETP.GT.AND P1, PT, R2, RZ, PT ;  /* 0x000000ff0200720c */ /* 0x000fe40003f24270 */
[----:B------:R-:W-:Y:S02]  /*2ed0*/  ISETP.GT.AND P0, PT, R0, 0x1, PT ;  /* 0x000000010000780c */ /* 0x000fe40003f04270 */
[----:B------:R-:W-:Y:S02]  /*2ee0*/  ISETP.GT.AND P6, PT, R2, 0x1, PT ;  /* 0x000000010200780c */ /* 0x000fe40003fc4270 */
[----:B------:R-:W-:-:S02]  /*2ef0*/  FSEL R10, R123, -INF , P0 ;  /* 0xff8000007b0a7808 */ /* 0x000fc40000000000 */
[----:B------:R-:W-:Y:S02]  /*2f00*/  ISETP.GT.AND P0, PT, R2, 0x9, PT ;  /* 0x000000090200780c */ /* 0x000fe40003f04270 */
[----:B------:R-:W-:Y:S02]  /*2f10*/  FSEL R5, R120, -INF , P1 ;  /* 0xff80000078057808 */ /* 0x000fe40000800000 */
[----:B------:R-:W-:Y:S02]  /*2f20*/  FSEL R8, R117, -INF , P0 ;  /* 0xff80000075087808 */ /* 0x000fe40000000000 */
[C---:B------:R-:W-:Y:S02]  /*2f30*/  ISETP.GT.AND P1, PT, R2.reuse, 0x8, PT ;  /* 0x000000080200780c */ /* 0x040fe40003f24270 */
[----:B------:R-:W-:Y:S02]  /*2f40*/  FSEL R6, R121, -INF , P6 ;  /* 0xff80000079067808 */ /* 0x000fe40003000000 */
[----:B------:R-:W-:-:S02]  /*2f50*/  ISETP.GT.AND P0, PT, R2, 0x10, PT ;  /* 0x000000100200780c */ /* 0x000fc40003f04270 */
[----:B------:R-:W-:Y:S02]  /*2f60*/  FSEL R7, R116, -INF , P1 ;  /* 0xff80000074077808 */ /* 0x000fe40000800000 */
[----:B------:R-:W-:Y:S02]  /*2f70*/  FSEL R44, R112, -INF , P0 ;  /* 0xff800000702c7808 */ /* 0x000fe40000000000 */
[----:B------:R-:W-:Y:S02]  /*2f80*/  FMNMX.FTZ R3, R5, R6, !PT ;  /* 0x0000000605037209 */ /* 0x000fe40007810000 */
[C---:B------:R-:W-:Y:S02]  /*2f90*/  ISETP.GT.AND P0, PT, R0.reuse, 0x11, PT ;  /* 0x000000110000780c */ /* 0x040fe40003f04270 */
[C---:B------:R-:W-:Y:S02]  /*2fa0*/  ISETP.GT.AND P1, PT, R0.reuse, 0x9, PT ;  /* 0x000000090000780c */ /* 0x040fe40003f24270 */
[----:B------:R-:W-:-:S02]  /*2fb0*/  ISETP.GT.AND P4, PT, R0, RZ, PT ;  /* 0x000000ff0000720c */ /* 0x000fc40003f84270 */
[----:B------:R-:W-:Y:S02]  /*2fc0*/  FMNMX.FTZ R3, R7, R3, !PT ;  /* 0x0000000307037209 */ /* 0x000fe40007810000 */
[----:B------:R-:W-:Y:S02]  /*2fd0*/  FSEL R62, R115, -INF , P0 ;  /* 0xff800000733e7808 */ /* 0x000fe40000000000 */
[----:B------:R-:W-:Y:S02]  /*2fe0*/  FSEL R21, R119, -INF , P1 ;  /* 0xff80000077157808 */ /* 0x000fe40000800000 */
[----:B------:R-:W-:Y:S02]  /*2ff0*/  ISETP.GT.AND P0, PT, R2, 0x19, PT ;  /* 0x000000190200780c */ /* 0x000fe40003f04270 */
[----:B------:R-:W-:Y:S02]  /*3000*/  FSEL R9, R122, -INF , P4 ;  /* 0xff8000007a097808 */ /* 0x000fe40002000000 */
[----:B------:R-:W-:-:S02]  /*3010*/  ISETP.GT.AND P1, PT, R2, 0x11, PT ;  /* 0x000000110200780c */ /* 0x000fc40003f24270 */
[----:B------:R-:W-:Y:S02]  /*3020*/  ISETP.GT.AND P4, PT, R0, 0x8, PT ;  /* 0x000000080000780c */ /* 0x000fe40003f84270 */
[----:B------:R-:W-:Y:S02]  /*3030*/  FMNMX.FTZ R3, R8, R3, !PT ;  /* 0x0000000308037209 */ /* 0x000fe40007810000 */
[----:B------:R-:W-:Y:S02]  /*3040*/  FSEL R60, R81, -INF , P0 ;  /* 0xff800000513c7808 */ /* 0x000fe40000000000 */
[----:B------:R-:W-:Y:S02]  /*3050*/  FSEL R45, R113, -INF , P1 ;  /* 0xff800000712d7808 */ /* 0x000fe40000800000 */
[----:B------:R-:W-:Y:S02]  /*3060*/  ISETP.GT.AND P0, PT, R2, 0x20, PT ;  /* 0x000000200200780c */ /* 0x000fe40003f04270 */
[----:B------:R-:W-:-:S02]  /*3070*/  FSEL R20, R118, -INF , P4 ;  /* 0xff80000076147808 */ /* 0x000fc40002000000 */
[----:B------:R-:W-:Y:S02]  /*3080*/  ISETP.GT.AND P1, PT, R2, 0x18, PT ;  /* 0x000000180200780c */ /* 0x000fe40003f24270 */
[----:B------:R-:W-:Y:S02]  /*3090*/  FMNMX.FTZ R3, R44, R3, !PT ;  /* 0x000000032c037209 */ /* 0x000fe40007810000 */
[----:B------:R-:W-:Y:S02]  /*30a0*/  ISETP.GT.AND P4, PT, R0, 0x10, PT ;  /* 0x000000100000780c */ /* 0x000fe40003f84270 */
[----:B------:R-:W-:Y:S02]  /*30b0*/  FSEL R100, R40, -INF , P0 ;  /* 0xff80000028647808 */ /* 0x000fe40000000000 */
[----:B------:R-:W-:Y:S02]  /*30c0*/  FSEL R46, R80, -INF , P1 ;  /* 0xff800000502e7808 */ /* 0x000fe40000800000 */
[----:B------:R-:W-:-:S02]  /*30d0*/  ISETP.GT.AND P0, PT, R0, 0x21, PT ;  /* 0x000000210000780c */ /* 0x000fc40003f04270 */
[----:B------:R-:W-:Y:S02]  /*30e0*/  FMNMX.FTZ R3, R45, R3, !PT ;  /* 0x000000032d037209 */ /* 0x000fe40007810000 */
[----:B------:R-:W-:Y:S02]  /*30f0*/  FSEL R61, R114, -INF , P4 ;  /* 0xff800000723d7808 */ /* 0x000fe40002000000 */
[----:B------:R-:W-:Y:S02]  /*3100*/  FMNMX.FTZ R4, R9, R10, !PT ;  /* 0x0000000a09047209 */ /* 0x000fe40007810000 */
[----:B------:R-:W-:Y:S02]  /*3110*/  ISETP.GT.AND P4, PT, R0, 0x18, PT ;  /* 0x000000180000780c */ /* 0x000fe40003f84270 */
[----:B------:R-:W-:Y:S02]  /*3120*/  FSEL R109, R43, -INF , P0 ;  /* 0xff8000002b6d7808 */ /* 0x000fe40000000000 */
[----:B------:R-:W-:-:S02]  /*3130*/  FMNMX.FTZ R3, R46, R3, !PT ;  /* 0x000000032e037209 */ /* 0x000fc40007810000 */
[----:B------:R-:W-:Y:S02]  /*3140*/  ISETP.GT.AND P0, PT, R2, 0x29, PT ;  /* 0x000000290200780c */ /* 0x000fe40003f04270 */
[----:B------:R-:W-:Y:S02]  /*3150*/  FMNMX.FTZ R4, R20, R4, !PT ;  /* 0x0000000414047209 */ /* 0x000fe40007810000 */
[----:B------:R-:W-:Y:S02]  /*3160*/  FSEL R63, R82, -INF , P4 ;  /* 0xff800000523f7808 */ /* 0x000fe40002000000 */
[----:B------:R-:W-:Y:S02]  /*3170*/  ISETP.GT.AND P4, PT, R2, 0x21, PT ;  /* 0x000000210200780c */ /* 0x000fe40003f84270 */
[----:B------:R-:W-:Y:S02]  /*3180*/  FMNMX.FTZ R3, R60, R3, !PT ;  /* 0x000000033c037209 */ /* 0x000fe40007810000 */
[----:B------:R-:W-:-:S02]  /*3190*/  FSEL R103, R29, -INF , P0 ;  /* 0xff8000001d677808 */ /* 0x000fc40000000000 */
[----:B------:R-:W-:Y:S02]  /*31a0*/  FMNMX.FTZ R4, R21, R4, !PT ;  /* 0x0000000415047209 */ /* 0x000fe40007810000 */
[C---:B------:R-:W-:Y:S02]  /*31b0*/  ISETP.GT.AND P1, PT, R0.reuse, 0x19, PT ;  /* 0x000000190000780c */ /* 0x040fe40003f24270 */
[----:B------:R-:W-:Y:S02]  /*31c0*/  ISETP.GT.AND P0, PT, R0, 0x28, PT ;  /* 0x000000280000780c */ /* 0x000fe40003f04270 */
[----:B------:R-:W-:Y:S02]  /*31d0*/  FSEL R102, R41, -INF , P4 ;  /* 0xff80000029667808 */ /* 0x000fe40002000000 */
[----:B------:R-:W-:Y:S02]  /*31e0*/  ISETP.GT.AND P4, PT, R2, 0x28, PT ;  /* 0x000000280200780c */ /* 0x000fe40003f84270 */
[----:B------:R-:W-:-:S02]  /*31f0*/  FMNMX.FTZ R3, R100, R3, !PT ;  /* 0x0000000364037209 */ /* 0x000fc40007810000 */
[----:B------:R-:W-:Y:S02]  /*3200*/  FMNMX.FTZ R4, R61, R4, !PT ;  /* 0x000000043d047209 */ /* 0x000fe40007810000 */
[----:B------:R-:W-:Y:S02]  /*3210*/  FSEL R68, R83, -INF , P1 ;  /* 0xff80000053447808 */ /* 0x000fe40000800000 */
[----:B------:R-:W-:Y:S02]  /*3220*/  FSEL R111, R30, -INF , P0 ;  /* 0xff8000001e6f7808 */ /* 0x000fe40000000000 */
[C---:B------:R-:W-:Y:S02]  /*3230*/  ISETP.GT.AND P1, PT, R0.reuse, 0x20, PT ;  /* 0x000000200000780c */ /* 0x040fe40003f24270 */
[----:B------:R-:W-:Y:S02]  /*3240*/  ISETP.GT.AND P0, PT, R0, 0x31, PT ;  /* 0x000000310000780c */ /* 0x000fe40003f04270 */
[----:B------:R-:W-:-:S02]  /*3250*/  FSEL R101, R28, -INF , P4 ;  /* 0xff8000001c657808 */ /* 0x000fc40002000000 */
[----:B------:R-:W-:Y:S02]  /*3260*/  FMNMX.FTZ R3, R102, R3, !PT ;  /* 0x0000000366037209 */ /* 0x000fe40007810000 */
[----:B------:R-:W-:Y:S02]  /*3270*/  FMNMX.FTZ R4, R62, R4, !PT ;  /* 0x000000043e047209 */ /* 0x000fe40007810000 */
[----:B------:R-:W-:Y:S02]  /*3280*/  FSEL R108, R42, -INF , P1 ;  /* 0xff8000002a6c7808 */ /* 0x000fe40000800000 */
[----:B------:R-:W-:Y:S02]  /*3290*/  FSEL R124, R27, -INF , P0 ;  /* 0xff8000001b7c7808 */ /* 0x000fe40000000000 */
[C---:B------:R-:W-:Y:S02]  /*32a0*/  ISETP.GT.AND P1, PT, R2.reuse, 0x30, PT ;  /* 0x000000300200780c */ /* 0x040fe40003f24270 */
[----:B------:R-:W-:-:S02]  /*32b0*/  ISETP.GT.AND P0, PT, R2, 0x38, PT ;  /* 0x000000380200780c */ /* 0x000fc40003f04270 */
[----:B------:R-:W-:Y:S02]  /*32c0*/  FMNMX.FTZ R3, R101, R3, !PT ;  /* 0x0000000365037209 */ /* 0x000fe40007810000 */
[----:B------:R-:W-:Y:S02]  /*32d0*/  FMNMX.FTZ R4, R63, R4, !PT ;  /* 0x000000043f047209 */ /* 0x000fe40007810000 */
[----:B------:R-:W-:Y:S02]  /*32e0*/  ISETP.GT.AND P6, PT, R2, 0x31, PT ;  /* 0x000000310200780c */ /* 0x000fe40003fc4270 */
[----:B------:R-:W-:Y:S02]  /*32f0*/  FSEL R113, R24, -INF , P1 ;  /* 0xff80000018717808 */ /* 0x000fe40000800000 */
[----:B------:R-:W-:Y:S02]  /*3300*/  FSEL R112, R32, -INF , P0 ;  /* 0xff80000020707808 */ /* 0x000fe40000000000 */
[----:B------:R-:W-:-:S02]  /*3310*/  FMNMX.FTZ R3, R103, R3, !PT ;  /* 0x0000000367037209 */ /* 0x000fc40007810000 */
[----:B------:R-:W-:Y:S02]  /*3320*/  ISETP.GT.AND P0, PT, R0, 0x39, PT ;  /* 0x000000390000780c */ /* 0x000fe40003f04270 */
[----:B------:R-:W-:Y:S02]  /*3330*/  FMNMX.FTZ R4, R68, R4, !PT ;  /* 0x0000000444047209 */ /* 0x000fe40007810000 */
[----:B------:R-:W-:Y:S02]  /*3340*/  ISETP.GT.AND P4, PT, R0, 0x29, PT ;  /* 0x000000290000780c */ /* 0x000fe40003f84270 */
[----:B------:R-:W-:Y:S02]  /*3350*/  FSEL R114, R25, -INF , P6 ;  /* 0xff80000019727808 */ /* 0x000fe40003000000 */
[----:B------:R-:W-:Y:S02]  /*3360*/  FMNMX.FTZ R3, R113, R3, !PT ;  /* 0x0000000371037209 */ /* 0x000fe40007810000 */
[----:B------:R-:W-:-:S02]  /*3370*/  FSEL R119, R35, -INF , P0 ;  /* 0xff80000023777808 */ /* 0x000fc40000000000 */
[----:B------:R-:W-:Y:S02]  /*3380*/  FMNMX.FTZ R4, R108, R4, !PT ;  /* 0x000000046c047209 */ /* 0x000fe40007810000 */
[C---:B------:R-:W-:Y:S02]  /*3390*/  ISETP.GT.AND P0, PT, R2.reuse, 0x40, PT ;  /* 0x000000400200780c */ /* 0x040fe40003f04270 */
[----:B------:R-:W-:Y:S02]  /*33a0*/  FSEL R110, R31, -INF , P4 ;  /* 0xff8000001f6e7808 */ /* 0x000fe40002000000 */
[----:B------:R-:W-:Y:S02]  /*33b0*/  ISETP.GT.AND P4, PT, R2, 0x39, PT ;  /* 0x000000390200780c */ /* 0x000fe40003f84270 */
[----:B------:R-:W-:Y:S02]  /*33c0*/  FMNMX.FTZ R3, R114, R3, !PT ;  /* 0x0000000372037209 */ /* 0x000fe40007810000 */
[----:B------:R-:W-:-:S02]  /*33d0*/  FMNMX.FTZ R4, R109, R4, !PT ;  /* 0x000000046d047209 */ /* 0x000fc40007810000 */
[----:B------:R-:W-:Y:S02]  /*33e0*/  FSEL R127, R36, -INF , P0 ;  /* 0xff800000247f7808 */ /* 0x000fe40000000000 */
[----:B------:R-:W-:Y:S02]  /*33f0*/  ISETP.GT.AND P0, PT, R0, 0x41, PT ;  /* 0x000000410000780c */ /* 0x000fe40003f04270 */
[----:B------:R-:W-:Y:S02]  /*3400*/  FSEL R115, R33, -INF , P4 ;  /* 0xff80000021737808 */ /* 0x000fe40002000000 */
[----:B------:R-:W-:Y:S02]  /*3410*/  FMNMX.FTZ R3, R112, R3, !PT ;  /* 0x0000000370037209 */ /* 0x000fe40007810000 */
[----:B------:R-:W-:Y:S02]  /*3420*/  ISETP.GT.AND P1, PT, R0, 0x30, PT ;  /* 0x000000300000780c */ /* 0x000fe40003f24270 */
[----:B------:R-:W-:-:S02]  /*3430*/  FMNMX.FTZ R4, R111, R4, !PT ;  /* 0x000000046f047209 */ /* 0x000fc40007810000 */
[----:B------:R-:W-:Y:S02]  /*3440*/  FSEL R133, R39, -INF , P0 ;  /* 0xff80000027857808 */ /* 0x000fe40000000000 */
[C---:B------:R-:W-:Y:S02]  /*3450*/  ISETP.GT.AND P4, PT, R2.reuse, 0x41, PT ;  /* 0x000000410200780c */ /* 0x040fe40003f84270 */
[----:B------:R-:W-:Y:S02]  /*3460*/  ISETP.GT.AND P0, PT, R2, 0x48, PT ;  /* 0x000000480200780c */ /* 0x000fe40003f04270 */
[----:B------:R-:W-:Y:S02]  /*3470*/  FMNMX.FTZ R3, R115, R3, !PT ;  /* 0x0000000373037209 */ /* 0x000fe40007810000 */
[----:B------:R-:W-:Y:S02]  /*3480*/  FSEL R118, R26, -INF , P1 ;  /* 0xff8000001a767808 */ /* 0x000fe40000800000 */
[----:B------:R-:W-:Y:S01]  /*3490*/  FMNMX.FTZ R4, R110, R4, !PT ;  /* 0x000000046e047209 */ /* 0x000fe20007810000 */
[----:B------:R-:W-:Y:S01]  /*34a0*/  LDSM.16.MT88.4 R24, [R200+0x4000] ;  /* 0x00400000c818783b */ /* 0x000fe20000004200 */
[----:B------:R-:W-:-:S02]  /*34b0*/  ISETP.GT.AND P1, PT, R0, 0x38, PT ;  /* 0x000000380000780c */ /* 0x000fc40003f24270 */
[----:B------:R-:W-:Y:S02]  /*34c0*/  FSEL R129, R37, -INF , P4 ;  /* 0xff80000025817808 */ /* 0x000fe40002000000 */
[----:B------:R-:W-:Y:S02]  /*34d0*/  FSEL R126, R48, -INF , P0 ;  /* 0xff800000307e7808 */ /* 0x000fe40000000000 */
[----:B------:R-:W-:Y:S02]  /*34e0*/  FMNMX.FTZ R3, R127, R3, !PT ;  /* 0x000000037f037209 */ /* 0x000fe40007810000 */
[----:B------:R-:W-:Y:S02]  /*34f0*/  ISETP.GT.AND P0, PT, R0, 0x49, PT ;  /* 0x000000490000780c */ /* 0x000fe40003f04270 */
[----:B------:R-:W-:Y:S02]  /*3500*/  FMNMX.FTZ R4, R118, R4, !PT ;  /* 0x0000000476047209 */ /* 0x000fe40007810000 */
[----:B------:R-:W-:-:S02]  /*3510*/  FSEL R125, R34, -INF , P1 ;  /* 0xff800000227d7808 */ /* 0x000fc40000800000 */
[----:B------:R-:W-:Y:S02]  /*3520*/  ISETP.GT.AND P1, PT, R0, 0x40, PT ;  /* 0x000000400000780c */ /* 0x000fe40003f24270 */
[----:B------:R-:W-:Y:S02]  /*3530*/  ISETP.GT.AND P4, PT, R2, 0x49, PT ;  /* 0x000000490200780c */ /* 0x000fe40003f84270 */
[----:B------:R-:W-:Y:S02]  /*3540*/  FMNMX.FTZ R3, R129, R3, !PT ;  /* 0x0000000381037209 */ /* 0x000fe40007810000 */
[----:B------:R-:W-:Y:S02]  /*3550*/  FSEL R131, R51, -INF , P0 ;  /* 0xff80000033837808 */ /* 0x000fe40000000000 */
[----:B------:R-:W-:Y:S02]  /*3560*/  FMNMX.FTZ R4, R124, R4, !PT ;  /* 0x000000047c047209 */ /* 0x000fe40007810000 */
        /* <DEDUP_REMOVED lines=15> */
[----:B------:R-:W-:Y:S02]  /*3660*/  ISETP.GT.AND P0, PT, R2, 0x58, PT ;  /* 0x000000580200780c */ /* 0x000fe40003f04270 */
[----:B------:R-:W-:Y:S02]  /*3670*/  FMNMX.FTZ R3, R135, R3, !PT ;  /* 0x0000000387037209 */ /* 0x000fe40007810000 */
[----:B------:R-:W-:Y:S02]  /*3680*/  FMNMX.FTZ R4, R130, R4, !PT ;  /* 0x0000000482047209 */ /* 0x000fe40007810000 */
[----:B------:R-:W-:-:S02]  /*3690*/  FSEL R146, R54, -INF , P1 ;  /* 0xff80000036927808 */ /* 0x000fc40000800000 */
[----:B------:R-:W-:Y:S02]  /*36a0*/  ISETP.GT.AND P1, PT, R0, 0x58, PT ;  /* 0x000000580000780c */ /* 0x000fe40003f24270 */
[----:B------:R-:W-:Y:S02]  /*36b0*/  ISETP.GT.AND P4, PT, R2, 0x59, PT ;  /* 0x000000590200780c */ /* 0x000fe40003f84270 */
[----:B------:R-:W-:Y:S02]  /*36c0*/  FSEL R134, R56, -INF , P0 ;  /* 0xff80000038867808 */ /* 0x000fe40000000000 */
[----:B------:R-:W-:Y:S02]  /*36d0*/  FMNMX.FTZ R3, R145, R3, !PT ;  /* 0x0000000391037209 */ /* 0x000fe40007810000 */
        /* <DEDUP_REMOVED lines=9> */
[----:B------:R-:W-:Y:S02]  /*3770*/  FSEL R179, R64, -INF , P1 ;  /* 0xff80000040b37808 */ /* 0x000fe40000800000 */
[----:B------:R-:W-:Y:S02]  /*3780*/  FMNMX.FTZ R3, R144, R3, !PT ;  /* 0x0000000390037209 */ /* 0x000fe40007810000 */
[----:B------:R-:W-:Y:S02]  /*3790*/  FMNMX.FTZ R4, R131, R4, !PT ;  /* 0x0000000483047209 */ /* 0x000fe40007810000 */
[----:B------:R-:W-:Y:S02]  /*37a0*/  ISETP.GT.AND P4, PT, R2, 0x68, PT ;  /* 0x000000680200780c */ /* 0x000fe40003f84270 */
[----:B------:R-:W-:-:S02]  /*37b0*/  FSEL R180, R65, -INF , P0 ;  /* 0xff80000041b47808 */ /* 0x000fc40000000000 */
[----:B------:R-:W-:Y:S02]  /*37c0*/  FMNMX.FTZ R3, R179, R3, !PT ;  /* 0x00000003b3037209 */ /* 0x000fe40007810000 */
[----:B------:R-:W-:Y:S02]  /*37d0*/  ISETP.GT.AND P1, PT, R2, 0x69, PT ;  /* 0x000000690200780c */ /* 0x000fe40003f24270 */
[----:B------:R-:W-:Y:S02]  /*37e0*/  FMNMX.FTZ R4, R146, R4, !PT ;  /* 0x0000000492047209 */ /* 0x000fe40007810000 */
[----:B------:R-:W-:Y:S02]  /*37f0*/  FSEL R181, R16, -INF , P4 ;  /* 0xff80000010b57808 */ /* 0x000fe40002000000 */
[----:B------:R-:W-:Y:S02]  /*3800*/  FMNMX.FTZ R3, R180, R3, !PT ;  /* 0x00000003b4037209 */ /* 0x000fe40007810000 */
[----:B------:R-:W-:-:S02]  /*3810*/  FSEL R183, R17, -INF , P1 ;  /* 0xff80000011b77808 */ /* 0x000fc40000800000 */
[----:B------:R-:W-:Y:S02]  /*3820*/  FMNMX.FTZ R4, R163, R4, !PT ;  /* 0x00000004a3047209 */ /* 0x000fe40007810000 */
[----:B------:R-:W-:Y:S02]  /*3830*/  ISETP.GT.AND P1, PT, R0, 0x60, PT ;  /* 0x000000600000780c */ /* 0x000fe40003f24270 */
[----:B------:R-:W-:Y:S02]  /*3840*/  ISETP.GT.AND P0, PT, R2, 0x70, PT ;  /* 0x000000700200780c */ /* 0x000fe40003f04270 */
[----:B------:R-:W-:Y:S02]  /*3850*/  FMNMX.FTZ R3, R181, R3, !PT ;  /* 0x00000003b5037209 */ /* 0x000fe40007810000 */
[----:B------:R-:W-:Y:S02]  /*3860*/  FMNMX.FTZ R4, R161, R4, !PT ;  /* 0x00000004a1047209 */ /* 0x000fe40007810000 */
[----:B------:R-:W-:-:S02]  /*3870*/  FSEL R182, R66, -INF , P1 ;  /* 0xff80000042b67808 */ /* 0x000fc40000800000 */
[C---:B------:R-:W-:Y:S02]  /*3880*/  ISETP.GT.AND P6, PT, R2.reuse, 0x71, PT ;  /* 0x000000710200780c */ /* 0x040fe40003fc4270 */
[----:B------:R-:W-:Y:S02]  /*3890*/  ISETP.GT.AND P4, PT, R2, 0x78, PT ;  /* 0x000000780200780c */ /* 0x000fe40003f84270 */
[----:B------:R-:W-:Y:S02]  /*38a0*/  FSEL R240, R72, -INF , P0 ;  /* 0xff80000048f07808 */ /* 0x000fe40000000000 */
[----:B------:R-:W-:Y:S02]  /*38b0*/  ISETP.GT.AND P1, PT, R2, 0x79, PT ;  /* 0x000000790200780c */ /* 0x000fe40003f24270 */
[----:B------:R-:W-:Y:S02]  /*38c0*/  ISETP.GT.AND P0, PT, R0, 0x61, PT ;  /* 0x000000610000780c */ /* 0x000fe40003f04270 */
[----:B------:R-:W-:-:S02]  /*38d0*/  FMNMX.FTZ R2, R183, R3, !PT ;  /* 0x00000003b7027209 */ /* 0x000fc40007810000 */
[----:B------:R-:W-:Y:S02]  /*38e0*/  FMNMX.FTZ R3, R160, R4, !PT ;  /* 0x00000004a0037209 */ /* 0x000fe40007810000 */
[----:B------:R-:W-:Y:S02]  /*38f0*/  FSEL R231, R67, -INF , P0 ;  /* 0xff80000043e77808 */ /* 0x000fe40000000000 */
        /* <DEDUP_REMOVED lines=10> */
[----:B------:R-:W-:Y:S02]  /*39a0*/  FSEL R229, R19, -INF , P4 ;  /* 0xff80000013e57808 */ /* 0x000fe40002000000 */
[----:B------:R-:W-:Y:S01]  /*39b0*/  ISETP.GT.AND P1, PT, R0, 0x70, PT ;  /* 0x000000700000780c */ /* 0x000fe20003f24270 */
[----:B------:R-:W-:Y:S01]  /*39c0*/  LDSM.16.MT88.4 R16, [R200] ;  /* 0x00000000c810783b */ /* 0x000fe20000004200 */
[----:B------:R-:W-:Y:S02]  /*39d0*/  FMNMX.FTZ R2, R230, R2, !PT ;  /* 0x00000002e6027209 */ /* 0x000fe40007810000 */
[----:B------:R-:W-:Y:S02]  /*39e0*/  FMNMX.FTZ R117, R238, R117, !PT ;  /* 0x00000075ee757209 */ /* 0x000fe40007810000 */
[----:B------:R-:W-:Y:S02]  /*39f0*/  ISETP.GT.AND P0, PT, R0, 0x71, PT ;  /* 0x000000710000780c */ /* 0x000fe40003f04270 */
[----:B------:R-:W-:-:S02]  /*3a00*/  FSEL R241, R74, -INF , P1 ;  /* 0xff8000004af17808 */ /* 0x000fc40000800000 */
[----:B------:R-:W-:Y:S02]  /*3a10*/  FMNMX.FTZ R2, R229, R2, !PT ;  /* 0x00000002e5027209 */ /* 0x000fe40007810000 */
[----:B------:R-:W-:Y:S02]  /*3a20*/  FMNMX.FTZ R117, R242, R117, !PT ;  /* 0x00000075f2757209 */ /* 0x000fe40007810000 */
[----:B------:R-:W-:Y:S02]  /*3a30*/  FSEL R244, R75, -INF , P0 ;  /* 0xff8000004bf47808 */ /* 0x000fe40000000000 */
[C---:B------:R-:W-:Y:S01]  /*3a40*/  ISETP.GT.AND P1, PT, R0.reuse, 0x78, PT ;  /* 0x000000780000780c */ /* 0x040fe20003f24270 */
[----:B------:R-:W1:Y:S01]  /*3a50*/  SHFL.BFLY PT, R3, R117, 0x2, 0x1f ;  /* 0x0c401f0075037f89 */ /* 0x000e6200000e0000 */
[----:B------:R-:W-:Y:S02]  /*3a60*/  FMNMX.FTZ R2, R241, R2, !PT ;  /* 0x00000002f1027209 */ /* 0x000fe40007810000 */
[----:B------:R-:W-:-:S02]  /*3a70*/  ISETP.GT.AND P0, PT, R0, 0x79, PT ;  /* 0x000000790000780c */ /* 0x000fc40003f04270 */
[----:B------:R-:W-:Y:S02]  /*3a80*/  FSEL R243, R78, -INF , P1 ;  /* 0xff8000004ef37808 */ /* 0x000fe40000800000 */
[----:B------:R-:W-:Y:S02]  /*3a90*/  FMNMX.FTZ R0, R244, R2, !PT ;  /* 0x00000002f4007209 */ /* 0x000fe40007810000 */
[----:B------:R-:W-:Y:S02]  /*3aa0*/  FSEL R248, R79, -INF , P0 ;  /* 0xff8000004ff87808 */ /* 0x000fe40000000000 */
        /* <DEDUP_REMOVED lines=51> */
[----:B------:R-:W3:Y:S07]  /*3de0*/  LDSM.16.MT88.4 R12, [R203+0x4000] ;  /* 0x00400000cb0c783b */ /* 0x000eee0000004200 */
[----:B--2---:R-:W-:Y:S01]  /*3df0*/  HMMA.16816.F32 R52, R4, R20, RZ ;  /* 0x000000140434723c */ /* 0x004fe200000018ff */
[----:B-1----:R-:W-:-:S07]  /*3e00*/  FFMA.FTZ R3, R60, c[0x0][0x2d0], -R2 ;  /* 0x0000b4003c037a23 */ /* 0x002fce0000010802 */
[C---:B------:R-:W-:Y:S01]  /*3e10*/  HMMA.16816.F32 R44, R4.reuse, R22, RZ ;  /* 0x00000016042c723c */ /* 0x040fe200000018ff */
[----:B------:R-:W1:Y:S01]  /*3e20*/  LDSM.16.MT88.4 R20, [R204+0x800] ;  /* 0x00080000cc14783b */ /* 0x000e620000004200 */
[----:B------:R2:W-:Y:S06]  /*3e30*/  MUFU.EX2 R154, R3 ;  /* 0x00000003009a7308 */ /* 0x0005ec0000000800 */
[C---:B------:R-:W-:Y:S08]  /*3e40*/  HMMA.16816.F32 R64, R4.reuse, R24, RZ ;  /* 0x000000180440723c */ /* 0x040ff000000018ff */
[----:B------:R-:W-:Y:S01]  /*3e50*/  HMMA.16816.F32 R72, R4, R26, RZ ;  /* 0x0000001a0448723c */ /* 0x000fe200000018ff */
[----:B------:R-:W1:Y:S01]  /*3e60*/  LDSM.16.MT88.4 R24, [R200+0x800] ;  /* 0x00080000c818783b */ /* 0x000e620000004200 */
[----:B--2---:R-:W-:-:S04]  /*3e70*/  FFMA.FTZ R3, R61, c[0x0][0x2d0], -R0 ;  /* 0x0000b4003d037a23 */ /* 0x004fc80000010800 */
[----:B------:R2:W-:Y:S02]  /*3e80*/  MUFU.EX2 R247, R3 ;  /* 0x0000000300f77308 */ /* 0x0005e40000000800 */
[C---:B----4-:R-:W-:Y:S08]  /*3e90*/  HMMA.16816.F32 R76, R4.reuse, R16, RZ ;  /* 0x00000010044c723c */ /* 0x050ff000000018ff */
[----:B-----5:R-:W-:Y:S01]  /*3ea0*/  HMMA.16816.F32 R88, R4, R8, RZ ;  /* 0x000000080458723c */ /* 0x020fe200000018ff */
[----:B--2---:R-:W-:-:S07]  /*3eb0*/  FFMA.FTZ R3, R62, c[0x0][0x2d0], -R0 ;  /* 0x0000b4003e037a23 */ /* 0x004fce0000010800 */
[C---:B------:R-:W-:Y:S01]  /*3ec0*/  HMMA.16816.F32 R92, R4.reuse, R10, RZ ;  /* 0x0000000a045c723c */ /* 0x040fe200000018ff */
[----:B------:R-:W-:Y:S01]  /*3ed0*/  LDSM.16.MT88.4 R8, [R206+0x800] ;  /* 0x00080000ce08783b */ /* 0x000fe20000004200 */
[----:B------:R2:W4:Y:S06]  /*3ee0*/  MUFU.EX2 R245, R3 ;  /* 0x0000000300f57308 */ /* 0x00052c0000000800 */
[----:B---3--:R-:W-:Y:S01]  /*3ef0*/  HMMA.16816.F32 R84, R4, R14, RZ ;  /* 0x0000000e0454723c */ /* 0x008fe200000018ff */
[----:B--2---:R-:W-:-:S07]  /*3f00*/  FFMA.FTZ R3, R63, c[0x0][0x2d0], -R0 ;  /* 0x0000b4003f037a23 */ /* 0x004fce0000010800 */
[----:B------:R-:W-:Y:S01]  /*3f10*/  HMMA.16816.F32 R60, R4, R18, RZ ;  /* 0x00000012043c723c */ /* 0x000fe200000018ff */
[----:B------:R-:W2:Y:S01]  /*3f20*/  LDSM.16.MT88.4 R16, [R203+0x800] ;  /* 0x00080000cb10783b */ /* 0x000ea20000004200 */
[----:B------:R3:W-:Y:S02]  /*3f30*/  MUFU.EX2 R246, R3 ;  /* 0x0000000300f67308 */ /* 0x0007e40000000800 */
[----:B---3--:R-:W-:-:S04]  /*3f40*/  FFMA.FTZ R3, R68, c[0x0][0x2d0], -R0 ;  /* 0x0000b40044037a23 */ /* 0x008fc80000010800 */
[----:B------:R-:W-:Y:S01]  /*3f50*/  HMMA.16816.F32 R68, R4, R12, RZ ;  /* 0x0000000c0444723c */ /* 0x000fe200000018ff */
[----:B------:R-:W-:Y:S01]  /*3f60*/  LDSM.16.MT88.4 R12, [R200+0x4800] ;  /* 0x00480000c80c783b */ /* 0x000fe20000004200 */
[----:B------:R-:W3:Y:S05]  /*3f70*/  MUFU.EX2 R249, R3 ;  /* 0x0000000300f97308 */ /* 0x000eea0000000800 */
[----:B------:R-:W-:Y:S02]  /*3f80*/  F2FP.PACK_AB R4, R252, R251 ;  /* 0x000000fbfc04723e */ /* 0x000fe400000000ff */
[----:B----4-:R-:W-:Y:S02]  /*3f90*/  F2FP.PACK_AB R5, R245, R247 ;  /* 0x000000f7f505723e */ /* 0x010fe400000000ff */
[----:B------:R-:W-:-:S02]  /*3fa0*/  F2FP.PACK_AB R6, R154, R250 ;  /* 0x000000fa9a06723e */ /* 0x000fc400000000ff */
[----:B---3--:R-:W-:Y:S01]  /*3fb0*/  F2FP.PACK_AB R7, R249, R246 ;  /* 0x000000f6f907723e */ /* 0x008fe200000000ff */
[----:B------:R-:W-:-:S04]  /*3fc0*/  FFMA.FTZ R3, R100, c[0x0][0x2d0], -R2 ;  /* 0x0000b40064037a23 */ /* 0x000fc80000010802 */
[----:B------:R3:W-:Y:S02]  /*3fd0*/  MUFU.EX2 R237, R3 ;  /* 0x0000000300ed7308 */ /* 0x0007e40000000800 */
[C---:B-1----:R-:W-:Y:S08]  /*3fe0*/  HMMA.16816.F32 R104, R4.reuse, R20, R48 ;  /* 0x000000140468723c */ /* 0x042ff00000001830 */
[----:B------:R-:W-:Y:S01]  /*3ff0*/  HMMA.16816.F32 R80, R4, R22, R36 ;  /* 0x000000160450723c */ /* 0x000fe20000001824 */
[----:B------:R-:W1:Y:S01]  /*4000*/  LDSM.16.MT88.4 R20, [R204+0x4800] ;  /* 0x00480000cc14783b */ /* 0x000e620000004200 */
[----:B---3--:R-:W-:-:S06]  /*4010*/  FFMA.FTZ R3, R102, c[0x0][0x2d0], -R2 ;  /* 0x0000b40066037a23 */ /* 0x008fcc0000010802 */
[C---:B------:R-:W-:Y:S01]  /*4020*/  HMMA.16816.F32 R120, R4.reuse, R24, R32 ;  /* 0x000000180478723c */ /* 0x040fe20000001820 */
[----:B------:R3:W4:Y:S07]  /*4030*/  MUFU.EX2 R235, R3 ;  /* 0x0000000300eb7308 */ /* 0x00072e0000000800 */
[C---:B--2---:R-:W-:Y:S08]  /*4040*/  HMMA.16816.F32 R36, R4.reuse, R16, R28 ;  /* 0x000000100424723c */ /* 0x044ff0000000181c */
[----:B------:R-:W-:Y:S01]  /*4050*/  HMMA.16816.F32 R32, R4, R8, R52 ;  /* 0x000000080420723c */ /* 0x000fe20000001834 */
[----:B---3--:R-:W-:-:S04]  /*4060*/  FFMA.FTZ R3, R101, c[0x0][0x2d0], -R2 ;  /* 0x0000b40065037a23 */ /* 0x008fc80000010802 */
[----:B------:R2:W-:Y:S03]  /*4070*/  MUFU.EX2 R234, R3 ;  /* 0x0000000300ea7308 */ /* 0x0005e60000000800 */
[C---:B------:R-:W-:Y:S01]  /*4080*/  HMMA.16816.F32 R28, R4.reuse, R10, R44 ;  /* 0x0000000a041c723c */ /* 0x040fe2000000182c */
[----:B------:R-:W3:Y:S07]  /*4090*/  LDSM.16.MT88.4 R8, [R206+0x4800] ;  /* 0x00480000ce08783b */ /* 0x000eee0000004200 */
[----:B------:R-:W-:Y:S01]  /*40a0*/  HMMA.16816.F32 R96, R4, R26, R40 ;  /* 0x0000001a0460723c */ /* 0x000fe20000001828 */
[----:B------:R-:W-:Y:S01]  /*40b0*/  LDSM.16.MT88.4 R24, [R200+0x1000] ;  /* 0x00100000c818783b */ /* 0x000fe20000004200 */
[----:B--2---:R-:W-:-:S06]  /*40c0*/  FFMA.FTZ R3, R103, c[0x0][0x2d0], -R2 ;  /* 0x0000b40067037a23 */ /* 0x004fcc0000010802 */
        /* <DEDUP_REMOVED lines=8> */
[C---:B------:R-:W-:Y:S08]  /*4150*/  HMMA.16816.F32 R44, R4.reuse, R12, R64 ;  /* 0x0000000c042c723c */ /* 0x040ff00000001840 */
[----:B------:R-:W-:Y:S01]  /*4160*/  HMMA.16816.F32 R48, R4, R14, R72 ;  /* 0x0000000e0430723c */ /* 0x000fe20000001848 */
[----:B------:R-:W1:Y:S01]  /*4170*/  LDSM.16.MT88.4 R12, [R203+0x1000] ;  /* 0x00100000cb0c783b */ /* 0x000e620000004200 */
[----:B-----5:R-:W-:-:S06]  /*4180*/  FFMA.FTZ R3, R109, c[0x0][0x2d0], -R0 ;  /* 0x0000b4006d037a23 */ /* 0x020fcc0000010800 */
[C---:B---3--:R-:W-:Y:S01]  /*4190*/  HMMA.16816.F32 R72, R4.reuse, R8, R88 ;  /* 0x000000080448723c */ /* 0x048fe20000001858 */
[----:B------:R3:W5:Y:S07]  /*41a0*/  MUFU.EX2 R109, R3 ;  /* 0x00000003006d7308 */ /* 0x00076e0000000800 */
[C---:B------:R-:W-:Y:S01]  /*41b0*/  HMMA.16816.F32 R76, R4.reuse, R10, R92 ;  /* 0x0000000a044c723c */ /* 0x040fe2000000185c */
[----:B------:R-:W1:Y:S07]  /*41c0*/  LDSM.16.MT88.4 R8, [R206+0x1000] ;  /* 0x00100000ce08783b */ /* 0x000e6e0000004200 */
[----:B--2---:R-:W-:Y:S01]  /*41d0*/  HMMA.16816.F32 R60, R4, R16, R68 ;  /* 0x00000010043c723c */ /* 0x004fe20000001844 */
[----:B---3--:R-:W-:-:S02]  /*41e0*/  FFMA.FTZ R3, R111, c[0x0][0x2d0], -R0 ;  /* 0x0000b4006f037a23 */ /* 0x008fc40000010800 */
[----:B------:R-:W-:Y:S02]  /*41f0*/  IMAD.MOV.U32 R111, RZ, RZ, R158 ;  /* 0x000000ffff6f7224 */ /* 0x000fe400078e009e */
[----:B------:R2:W-:Y:S03]  /*4200*/  MUFU.EX2 R108, R3 ;  /* 0x00000003006c7308 */ /* 0x0005e60000000800 */
[----:B------:R-:W-:Y:S01]  /*4210*/  HMMA.16816.F32 R64, R4, R18, R84 ;  /* 0x000000120440723c */ /* 0x000fe20000001854 */
[----:B------:R-:W3:Y:S06]  /*4220*/  LDSM.16.MT88.4 R16, [R200+0x5000] ;  /* 0x00500000c810783b */ /* 0x000eec0000004200 */
[----:B----4-:R-:W-:-:S02]  /*4230*/  F2FP.PACK_AB R4, R235, R237 ;  /* 0x000000edeb04723e */ /* 0x010fc400000000ff */
[----:B-----5:R-:W-:Y:S02]  /*4240*/  F2FP.PACK_AB R5, R109, R233 ;  /* 0x000000e96d05723e */ /* 0x020fe400000000ff */
[----:B------:R-:W-:Y:S01]  /*4250*/  F2FP.PACK_AB R6, R236, R234 ;  /* 0x000000eaec06723e */ /* 0x000fe200000000ff */
[----:B--2---:R-:W-:Y:S02]  /*4260*/  FFMA.FTZ R3, R110, c[0x0][0x2d0], -R0 ;  /* 0x0000b4006e037a23 */ /* 0x004fe40000010800 */
[----:B------:R-:W-:Y:S02]  /*4270*/  IMAD.MOV.U32 R110, RZ, RZ, R157 ;  /* 0x000000ffff6e7224 */ /* 0x000fe400078e009d */
[----:B------:R-:W2:Y:S02]  /*4280*/  MUFU.EX2 R232, R3 ;  /* 0x0000000300e87308 */ /* 0x000ea40000000800 */
[----:B--2---:R-:W-:Y:S01]  /*4290*/  F2FP.PACK_AB R7, R232, R108 ;  /* 0x0000006ce807723e */ /* 0x004fe200000000ff */
[----:B------:R-:W-:-:S05]  /*42a0*/  FFMA.FTZ R3, R113, c[0x0][0x2d0], -R2 ;  /* 0x0000b40071037a23 */ /* 0x000fca0000010802 */
[----:B------:R2:W-:Y:S01]  /*42b0*/  MUFU.EX2 R178, R3 ;  /* 0x0000000300b27308 */ /* 0x0005e20000000800 */
[C---:B-1----:R-:W-:Y:S07]  /*42c0*/  HMMA.16816.F32 R100, R4.reuse, R20, R104 ;  /* 0x000000140464723c */ /* 0x042fee0000001868 */
[----:B------:R-:W-:Y:S01]  /*42d0*/  IMAD.MOV.U32 R107, RZ, RZ, R148 ;  /* 0x000000ffff6b7224 */ /* 0x000fe200078e0094 */
[----:B------:R-:W-:Y:S01]  /*42e0*/  HMMA.16816.F32 R88, R4, R22, R80 ;  /* 0x000000160458723c */ /* 0x000fe20000001850 */
[----:B------:R-:W1:Y:S01]  /*42f0*/  LDSM.16.MT88.4 R20, [R204+0x5000] ;  /* 0x00500000cc14783b */ /* 0x000e620000004200 */
[----:B------:R-:W-:-:S02]  /*4300*/  IMAD.MOV.U32 R106, RZ, RZ, R147 ;  /* 0x000000ffff6a7224 */ /* 0x000fc400078e0093 */
[----:B------:R-:W-:Y:S02]  /*4310*/  IMAD.MOV.U32 R105, RZ, RZ, R107 ;  /* 0x000000ffff697224 */ /* 0x000fe400078e006b */
[--C-:B--2---:R-:W-:Y:S02]  /*4320*/  FFMA.FTZ R3, R114, c[0x0][0x2d0], -R2.reuse ;  /* 0x0000b40072037a23 */ /* 0x104fe40000010802 */
[C---:B------:R-:W-:Y:S02]  /*4330*/  HMMA.16816.F32 R84, R4.reuse, R12, R36 ;  /* 0x0000000c0454723c */ /* 0x040fe40000001824 */
[----:B------:R2:W4:Y:S06]  /*4340*/  MUFU.EX2 R177, R3 ;  /* 0x0000000300b17308 */ /* 0x00052c0000000800 */
[C---:B------:R-:W-:Y:S01]  /*4350*/  HMMA.16816.F32 R80, R4.reuse, R14, R40 ;  /* 0x0000000e0450723c */ /* 0x040fe20000001828 */
[----:B------:R-:W5:Y:S07]  /*4360*/  LDSM.16.MT88.4 R12, [R203+0x5000] ;  /* 0x00500000cb0c783b */ /* 0x000f6e0000004200 */
[----:B------:R-:W-:Y:S01]  /*4370*/  HMMA.16816.F32 R68, R4, R8, R32 ;  /* 0x000000080444723c */ /* 0x000fe20000001820 */
[----:B--2---:R-:W-:-:S04]  /*4380*/  FFMA.FTZ R3, R112, c[0x0][0x2d0], -R2 ;  /* 0x0000b40070037a23 */ /* 0x004fc80000010802 */
[----:B------:R2:W-:Y:S03]  /*4390*/  MUFU.EX2 R167, R3 ;  /* 0x0000000300a77308 */ /* 0x0005e60000000800 */
[C---:B------:R-:W-:Y:S01]  /*43a0*/  HMMA.16816.F32 R28, R4.reuse, R10, R28 ;  /* 0x0000000a041c723c */ /* 0x040fe2000000181c */
[----:B------:R-:W4:Y:S07]  /*43b0*/  LDSM.16.MT88.4 R8, [R206+0x5000] ;  /* 0x00500000ce08783b */ /* 0x000f2e0000004200 */
[----:B---3--:R-:W-:Y:S01]  /*43c0*/  HMMA.16816.F32 R40, R4, R16, R44 ;  /* 0x000000100428723c */ /* 0x008fe2000000182c */
[----:B--2---:R-:W-:-:S07]  /*43d0*/  FFMA.FTZ R3, R115, c[0x0][0x2d0], -R2 ;  /* 0x0000b40073037a23 */ /* 0x004fce0000010802 */
[C---:B------:R-:W-:Y:S01]  /*43e0*/  HMMA.16816.F32 R32, R4.reuse, R18, R48 ;  /* 0x000000120420723c */ /* 0x040fe20000001830 */
[----:B------:R-:W2:Y:S01]  /*43f0*/  LDSM.16.MT88.4 R16, [R200+0x1800] ;  /* 0x00180000c810783b */ /* 0x000ea20000004200 */
[----:B------:R3:W-:Y:S06]  /*4400*/  MUFU.EX2 R176, R3 ;  /* 0x0000000300b07308 */ /* 0x0007ec0000000800 */
[C---:B------:R-:W-:Y:S08]  /*4410*/  HMMA.16816.F32 R120, R4.reuse, R24, R120 ;  /* 0x000000180478723c */ /* 0x040ff00000001878 */
[----:B------:R-:W-:Y:S01]  /*4420*/  HMMA.16816.F32 R92, R4, R26, R96 ;  /* 0x0000001a045c723c */ /* 0x000fe20000001860 */
[----:B---3--:R-:W-:-:S04]  /*4430*/  FFMA.FTZ R3, R118, c[0x0][0x2d0], -R0 ;  /* 0x0000b40076037a23 */ /* 0x008fc80000010800 */
[----:B------:R3:W-:Y:S02]  /*4440*/  MUFU.EX2 R166, R3 ;  /* 0x0000000300a67308 */ /* 0x0007e40000000800 */
[----:B------:R-:W-:Y:S01]  /*4450*/  IMAD.MOV.U32 R99, RZ, RZ, R155 ;  /* 0x000000ffff637224 */ /* 0x000fe200078e009b */
[----:B-1----:R-:W-:Y:S01]  /*4460*/  HMMA.16816.F32 R36, R4, R20, R52 ;  /* 0x000000140424723c */ /* 0x002fe20000001834 */
[----:B------:R-:W-:Y:S02]  /*4470*/  IMAD.MOV.U32 R97, RZ, RZ, R150 ;  /* 0x000000ffff617224 */ /* 0x000fe400078e0096 */
[----:B------:R-:W-:Y:S02]  /*4480*/  IMAD.MOV.U32 R96, RZ, RZ, R149 ;  /* 0x000000ffff607224 */ /* 0x000fe400078e0095 */
[----:B------:R-:W-:-:S03]  /*4490*/  IMAD.MOV.U32 R98, RZ, RZ, R151 ;  /* 0x000000ffff627224 */ /* 0x000fc600078e0097 */
[----:B------:R-:W-:Y:S01]  /*44a0*/  HMMA.16816.F32 R24, R4, R22, R56 ;  /* 0x000000160418723c */ /* 0x000fe20000001838 */
[----:B------:R-:W1:Y:S01]  /*44b0*/  LDSM.16.MT88.4 R20, [R204+0x1800] ;  /* 0x00180000cc14783b */ /* 0x000e620000004200 */
[----:B---3--:R-:W-:-:S06]  /*44c0*/  FFMA.FTZ R3, R124, c[0x0][0x2d0], -R0 ;  /* 0x0000b4007c037a23 */ /* 0x008fcc0000010800 */
[C---:B-----5:R-:W-:Y:S01]  /*44d0*/  HMMA.16816.F32 R48, R4.reuse, R12, R60 ;  /* 0x0000000c0430723c */ /* 0x060fe2000000183c */
[----:B------:R3:W5:Y:S07]  /*44e0*/  MUFU.EX2 R165, R3 ;  /* 0x0000000300a57308 */ /* 0x00076e0000000800 */
[C---:B------:R-:W-:Y:S01]  /*44f0*/  HMMA.16816.F32 R56, R4.reuse, R14, R64 ;  /* 0x0000000e0438723c */ /* 0x040fe20000001840 */
[----:B------:R-:W1:Y:S07]  /*4500*/  LDSM.16.MT88.4 R12, [R203+0x1800] ;  /* 0x00180000cb0c783b */ /* 0x000e6e0000004200 */
[----:B----4-:R-:W-:Y:S01]  /*4510*/  HMMA.16816.F32 R60, R4, R8, R72 ;  /* 0x00000008043c723c */ /* 0x010fe20000001848 */
[----:B---3--:R-:W-:-:S04]  /*4520*/  FFMA.FTZ R3, R125, c[0x0][0x2d0], -R0 ;  /* 0x0000b4007d037a23 */ /* 0x008fc80000010800 */
[----:B------:R3:W-:Y:S03]  /*4530*/  MUFU.EX2 R164, R3 ;  /* 0x0000000300a47308 */ /* 0x0007e60000000800 */
[----:B------:R-:W-:Y:S01]  /*4540*/  HMMA.16816.F32 R64, R4, R10, R76 ;  /* 0x0000000a0440723c */ /* 0x000fe2000000184c */
[----:B------:R-:W4:Y:S06]  /*4550*/  LDSM.16.MT88.4 R8, [R206+0x1800] ;  /* 0x00180000ce08783b */ /* 0x000f2c0000004200 */
[----:B------:R-:W-:-:S02]  /*4560*/  F2FP.PACK_AB R4, R177, R178 ;  /* 0x000000b2b104723e */ /* 0x000fc400000000ff */
[----:B-----5:R-:W-:Y:S02]  /*4570*/  F2FP.PACK_AB R5, R165, R166 ;  /* 0x000000a6a505723e */ /* 0x020fe400000000ff */
[----:B------:R-:W-:Y:S01]  /*4580*/  F2FP.PACK_AB R6, R176, R167 ;  /* 0x000000a7b006723e */ /* 0x000fe200000000ff */
[----:B---3--:R-:W-:-:S04]  /*4590*/  FFMA.FTZ R3, R119, c[0x0][0x2d0], -R0 ;  /* 0x0000b40077037a23 */ /* 0x008fc80000010800 */
[----:B------:R-:W3:Y:S02]  /*45a0*/  MUFU.EX2 R162, R3 ;  /* 0x0000000300a27308 */ /* 0x000ee40000000800 */
[----:B---3--:R-:W-:Y:S01]  /*45b0*/  F2FP.PACK_AB R7, R162, R164 ;  /* 0x000000a4a207723e */ /* 0x008fe200000000ff */
[----:B------:R-:W-:-:S05]  /*45c0*/  FFMA.FTZ R3, R127, c[0x0][0x2d0], -R2 ;  /* 0x0000b4007f037a23 */ /* 0x000fca0000010802 */
[----:B------:R3:W-:Y:S01]  /*45d0*/  MUFU.EX2 R159, R3 ;  /* 0x00000003009f7308 */ /* 0x0007e20000000800 */
[C---:B--2---:R-:W-:Y:S08]  /*45e0*/  HMMA.16816.F32 R120, R4.reuse, R16, R120 ;  /* 0x000000100478723c */ /* 0x044ff00000001878 */
[----:B------:R-:W-:Y:S01]  /*45f0*/  HMMA.16816.F32 R92, R4, R18, R92 ;  /* 0x00000012045c723c */ /* 0x000fe2000000185c */
[----:B------:R-:W2:Y:S01]  /*4600*/  LDSM.16.MT88.4 R16, [R200+0x5800] ;  /* 0x00580000c810783b */ /* 0x000ea20000004200 */
[----:B---3--:R-:W-:-:S06]  /*4610*/  FFMA.FTZ R3, R129, c[0x0][0x2d0], -R2 ;  /* 0x0000b40081037a23 */ /* 0x008fcc0000010802 */
[C---:B-1----:R-:W-:Y:S01]  /*4620*/  HMMA.16816.F32 R100, R4.reuse, R20, R100 ;  /* 0x000000140464723c */ /* 0x042fe20000001864 */
[----:B------:R-:W-:Y:S01]  /*4630*/  IMAD.MOV.U32 R129, RZ, RZ, R156 ;  /* 0x000000ffff817224 */ /* 0x000fe200078e009c */
[----:B------:R1:W3:Y:S06]  /*4640*/  MUFU.EX2 R158, R3 ;  /* 0x00000003009e7308 */ /* 0x0002ec0000000800 */
[C---:B------:R-:W-:Y:S01]  /*4650*/  HMMA.16816.F32 R88, R4.reuse, R22, R88 ;  /* 0x000000160458723c */ /* 0x040fe20000001858 */
[----:B------:R-:W5:Y:S07]  /*4660*/  LDSM.16.MT88.4 R20, [R204+0x5800] ;  /* 0x00580000cc14783b */ /* 0x000f6e0000004200 */
[----:B------:R-:W-:Y:S01]  /*4670*/  HMMA.16816.F32 R84, R4, R12, R84 ;  /* 0x0000000c0454723c */ /* 0x000fe20000001854 */
[----:B-1----:R-:W-:-:S02]  /*4680*/  FFMA.FTZ R3, R126, c[0x0][0x2d0], -R2 ;  /* 0x0000b4007e037a23 */ /* 0x002fc40000010802 */
[----:B------:R-:W-:Y:S02]  /*4690*/  LDSM.16.MT88.4 R124, [R200+0x3800] ;  /* 0x00380000c87c783b */ /* 0x000fe40000004200 */
[----:B------:R1:W-:Y:S03]  /*46a0*/  MUFU.EX2 R156, R3 ;  /* 0x00000003009c7308 */ /* 0x0003e60000000800 */
[C---:B------:R-:W-:Y:S01]  /*46b0*/  HMMA.16816.F32 R80, R4.reuse, R14, R80 ;  /* 0x0000000e0450723c */ /* 0x040fe20000001850 */
[----:B------:R-:W3:Y:S07]  /*46c0*/  LDSM.16.MT88.4 R12, [R203+0x5800] ;  /* 0x00580000cb0c783b */ /* 0x000eee0000004200 */
[----:B----4-:R-:W-:Y:S01]  /*46d0*/  HMMA.16816.F32 R76, R4, R8, R68 ;  /* 0x00000008044c723c */ /* 0x010fe20000001844 */
[----:B-1----:R-:W-:-:S07]  /*46e0*/  FFMA.FTZ R3, R128, c[0x0][0x2d0], -R2 ;  /* 0x0000b40080037a23 */ /* 0x002fce0000010802 */
[----:B------:R-:W-:Y:S01]  /*46f0*/  HMMA.16816.F32 R72, R4, R10, R28 ;  /* 0x0000000a0448723c */ /* 0x000fe2000000181c */
[----:B------:R-:W1:Y:S01]  /*4700*/  LDSM.16.MT88.4 R8, [R206+0x5800] ;  /* 0x00580000ce08783b */ /* 0x000e620000004200 */
[----:B------:R4:W-:Y:S01]  /*4710*/  MUFU.EX2 R157, R3 ;  /* 0x00000003009d7308 */ /* 0x0009e20000000800 */
[----:B------:R-:W-:-:S05]  /*4720*/  IMAD.MOV.U32 R128, RZ, RZ, R154 ;  /* 0x000000ffff807224 */ /* 0x000fca00078e009a */
[C---:B--2---:R-:W-:Y:S08]  /*4730*/  HMMA.16816.F32 R68, R4.reuse, R16, R40 ;  /* 0x000000100444723c */ /* 0x044ff00000001828 */
[----:B------:R-:W-:Y:S01]  /*4740*/  HMMA.16816.F32 R52, R4, R18, R32 ;  /* 0x000000120434723c */ /* 0x000fe20000001820 */
[----:B------:R-:W2:Y:S01]  /*4750*/  LDSM.16.MT88.4 R16, [R200+0x2000] ;  /* 0x00200000c810783b */ /* 0x000ea20000004200 */
[----:B----4-:R-:W-:-:S02]  /*4760*/  FFMA.FTZ R3, R130, c[0x0][0x2d0], -R0 ;  /* 0x0000b40082037a23 */ /* 0x010fc40000010800 */
[----:B------:R-:W-:Y:S02]  /*4770*/  IMAD.MOV.U32 R130, RZ, RZ, R153 ;  /* 0x000000ffff827224 */ /* 0x000fe400078e0099 */
[----:B------:R4:W-:Y:S02]  /*4780*/  MUFU.EX2 R155, R3 ;  /* 0x00000003009b7308 */ /* 0x0009e40000000800 */
[C---:B-----5:R-:W-:Y:S08]  /*4790*/  HMMA.16816.F32 R44, R4.reuse, R20, R36 ;  /* 0x00000014042c723c */ /* 0x060ff00000001824 */
[----:B------:R-:W-:Y:S01]  /*47a0*/  HMMA.16816.F32 R32, R4, R22, R24 ;  /* 0x000000160420723c */ /* 0x000fe20000001818 */
[----:B------:R-:W5:Y:S01]  /*47b0*/  LDSM.16.MT88.4 R20, [R204+0x2000] ;  /* 0x00200000cc14783b */ /* 0x000f620000004200 */
[----:B----4-:R-:W-:-:S06]  /*47c0*/  FFMA.FTZ R3, R133, c[0x0][0x2d0], -R0 ;  /* 0x0000b40085037a23 */ /* 0x010fcc0000010800 */
[C---:B---3--:R-:W-:Y:S01]  /*47d0*/  HMMA.16816.F32 R40, R4.reuse, R12, R48 ;  /* 0x0000000c0428723c */ /* 0x048fe20000001830 */
[----:B------:R3:W4:Y:S07]  /*47e0*/  MUFU.EX2 R154, R3 ;  /* 0x00000003009a7308 */ /* 0x00072e0000000800 */
[C---:B------:R-:W-:Y:S01]  /*47f0*/  HMMA.16816.F32 R36, R4.reuse, R14, R56 ;  /* 0x0000000e0424723c */ /* 0x040fe20000001838 */
[----:B------:R-:W2:Y:S07]  /*4800*/  LDSM.16.MT88.4 R12, [R203+0x2000] ;  /* 0x00200000cb0c783b */ /* 0x000eae0000004200 */
[----:B-1----:R-:W-:Y:S01]  /*4810*/  HMMA.16816.F32 R28, R4, R8, R60 ;  /* 0x00000008041c723c */ /* 0x002fe2000000183c */
[----:B---3--:R-:W-:-:S04]  /*4820*/  FFMA.FTZ R3, R132, c[0x0][0x2d0], -R0 ;  /* 0x0000b40084037a23 */ /* 0x008fc80000010800 */
[----:B------:R1:W-:Y:S03]  /*4830*/  MUFU.EX2 R153, R3 ;  /* 0x0000000300997308 */ /* 0x0003e60000000800 */
[----:B------:R-:W-:Y:S01]  /*4840*/  HMMA.16816.F32 R24, R4, R10, R64 ;  /* 0x0000000a0418723c */ /* 0x000fe20000001840 */
[----:B------:R-:W3:Y:S06]  /*4850*/  LDSM.16.MT88.4 R8, [R206+0x2000] ;  /* 0x00200000ce08783b */ /* 0x000eec0000004200 */
[----:B------:R-:W-:-:S02]  /*4860*/  F2FP.PACK_AB R4, R158, R159 ;  /* 0x0000009f9e04723e */ /* 0x000fc400000000ff */
[----:B----4-:R-:W-:Y:S02]  /*4870*/  F2FP.PACK_AB R5, R154, R155 ;  /* 0x0000009b9a05723e */ /* 0x010fe400000000ff */
[----:B------:R-:W-:Y:S01]  /*4880*/  F2FP.PACK_AB R6, R157, R156 ;  /* 0x0000009c9d06723e */ /* 0x000fe200000000ff */
[----:B-1----:R-:W-:Y:S02]  /*4890*/  FFMA.FTZ R3, R131, c[0x0][0x2d0], -R0 ;  /* 0x0000b40083037a23 */ /* 0x002fe40000010800 */
[----:B------:R-:W-:Y:S02]  /*48a0*/  IMAD.MOV.U32 R131, RZ, RZ, R99 ;  /* 0x000000ffff837224 */ /* 0x000fe400078e0063 */
[----:B------:R-:W-:Y:S02]  /*48b0*/  IMAD.MOV.U32 R99, RZ, RZ, R152 ;  /* 0x000000ffff637224 */ /* 0x000fe400078e0098 */
[----:B------:R-:W1:Y:S02]  /*48c0*/  MUFU.EX2 R152, R3 ;  /* 0x0000000300987308 */ /* 0x000e640000000800 */
[----:B------:R-:W-:Y:S01]  /*48d0*/  IMAD.MOV.U32 R107, RZ, RZ, R99 ;  /* 0x000000ffff6b7224 */ /* 0x000fe200078e0063 */
[----:B-1----:R-:W-:Y:S01]  /*48e0*/  F2FP.PACK_AB R7, R152, R153 ;  /* 0x000000999807723e */ /* 0x002fe200000000ff */
[----:B------:R-:W-:-:S04]  /*48f0*/  FFMA.FTZ R3, R135, c[0x0][0x2d0], -R2 ;  /* 0x0000b40087037a23 */ /* 0x000fc80000010802 */
[----:B------:R1:W-:Y:S02]  /*4900*/  MUFU.EX2 R150, R3 ;  /* 0x0000000300967308 */ /* 0x0003e40000000800 */
[C---:B--2---:R-:W-:Y:S08]  /*4910*/  HMMA.16816.F32 R120, R4.reuse, R16, R120 ;  /* 0x000000100478723c */ /* 0x044ff00000001878 */
[----:B------:R-:W-:Y:S01]  /*4920*/  HMMA.16816.F32 R56, R4, R18, R92 ;  /* 0x000000120438723c */ /* 0x000fe2000000185c */
[----:B------:R-:W2:Y:S01]  /*4930*/  LDSM.16.MT88.4 R16, [R200+0x6000] ;  /* 0x00600000c810783b */ /* 0x000ea20000004200 */
        /* <DEDUP_REMOVED lines=10> */
[----:B---3--:R-:W-:Y:S01]  /*49e0*/  HMMA.16816.F32 R76, R4, R8, R76 ;  /* 0x00000008044c723c */ /* 0x008fe2000000184c */
[----:B-1----:R-:W-:-:S07]  /*49f0*/  FFMA.FTZ R3, R144, c[0x0][0x2d0], -R2 ;  /* 0x0000b40090037a23 */ /* 0x002fce0000010802 */
        /* <DEDUP_REMOVED lines=8> */
[C---:B-----5:R-:W-:Y:S08]  /*4a80*/  HMMA.16816.F32 R44, R4.reuse, R20, R44 ;  /* 0x00000014042c723c */ /* 0x060ff0000000182c */
[----:B------:R-:W-:Y:S01]  /*4a90*/  HMMA.16816.F32 R32, R4, R22, R32 ;  /* 0x000000160420723c */ /* 0x000fe20000001820 */
[----:B------:R-:W5:Y:S01]  /*4aa0*/  LDSM.16.MT88.4 R20, [R204+0x2800] ;  /* 0x00280000cc14783b */ /* 0x000f620000004200 */
[----:B---3--:R-:W-:-:S06]  /*4ab0*/  FFMA.FTZ R3, R163, c[0x0][0x2d0], -R0 ;  /* 0x0000b400a3037a23 */ /* 0x008fcc0000010800 */
[----:B----4-:R-:W-:Y:S01]  /*4ac0*/  HMMA.16816.F32 R40, R4, R12, R40 ;  /* 0x0000000c0428723c */ /* 0x010fe20000001828 */
[----:B------:R-:W-:Y:S01]  /*4ad0*/  IMAD.MOV.U32 R163, RZ, RZ, R106 ;  /* 0x000000ffffa37224 */ /* 0x000fe200078e006a */
[----:B------:R3:W4:Y:S01]  /*4ae0*/  MUFU.EX2 R135, R3 ;  /* 0x0000000300877308 */ /* 0x0007220000000800 */
[----:B------:R-:W-:-:S05]  /*4af0*/  IMAD.MOV.U32 R106, RZ, RZ, R97 ;  /* 0x000000ffff6a7224 */ /* 0x000fca00078e0061 */
[C---:B------:R-:W-:Y:S01]  /*4b00*/  HMMA.16816.F32 R36, R4.reuse, R14, R36 ;  /* 0x0000000e0424723c */ /* 0x040fe20000001824 */
[----:B------:R-:W2:Y:S07]  /*4b10*/  LDSM.16.MT88.4 R12, [R203+0x2800] ;  /* 0x00280000cb0c783b */ /* 0x000eae0000004200 */
[----:B-1----:R-:W-:Y:S01]  /*4b20*/  HMMA.16816.F32 R28, R4, R8, R28 ;  /* 0x00000008041c723c */ /* 0x002fe2000000181c */
[----:B---3--:R-:W-:Y:S02]  /*4b30*/  FFMA.FTZ R3, R161, c[0x0][0x2d0], -R0 ;  /* 0x0000b400a1037a23 */ /* 0x008fe40000010800 */
[----:B------:R-:W-:-:S02]  /*4b40*/  IMAD.MOV.U32 R161, RZ, RZ, R96 ;  /* 0x000000ffffa17224 */ /* 0x000fc400078e0060 */
        /* <DEDUP_REMOVED lines=8> */
[----:B------:R-:W1:Y:S02]  /*4bd0*/  MUFU.EX2 R133, R3 ;  /* 0x0000000300857308 */ /* 0x000e640000000800 */
[----:B-1----:R-:W-:Y:S01]  /*4be0*/  F2FP.PACK_AB R7, R133, R134 ;  /* 0x000000868507723e */ /* 0x002fe200000000ff */
[----:B------:R-:W-:-:S02]  /*4bf0*/  FFMA.FTZ R3, R179, c[0x0][0x2d0], -R2 ;  /* 0x0000b400b3037a23 */ /* 0x000fc40000010802 */
[----:B------:R-:W-:-:S03]  /*4c00*/  IMAD.MOV.U32 R179, RZ, RZ, R105 ;  /* 0x000000ffffb37224 */ /* 0x000fc600078e0069 */
[----:B------:R1:W-:Y:S01]  /*4c10*/  MUFU.EX2 R132, R3 ;  /* 0x0000000300847308 */ /* 0x0003e20000000800 */
[C---:B--2---:R-:W-:Y:S08]  /*4c20*/  HMMA.16816.F32 R120, R4.reuse, R16, R120 ;  /* 0x000000100478723c */ /* 0x044ff00000001878 */
[----:B------:R-:W-:Y:S01]  /*4c30*/  HMMA.16816.F32 R56, R4, R18, R56 ;  /* 0x000000120438723c */ /* 0x000fe20000001838 */
[----:B------:R-:W2:Y:S01]  /*4c40*/  LDSM.16.MT88.4 R16, [R200+0x6800] ;  /* 0x00680000c810783b */ /* 0x000ea20000004200 */
        /* <DEDUP_REMOVED lines=23> */
[----:B----4-:R-:W-:Y:S01]  /*4dc0*/  HMMA.16816.F32 R44, R4, R12, R40 ;  /* 0x0000000c042c723c */ /* 0x010fe20000001828 */
[----:B---3--:R-:W-:-:S07]  /*4dd0*/  FFMA.FTZ R3, R231, c[0x0][0x2d0], -R0 ;  /* 0x0000b400e7037a23 */ /* 0x008fce0000010800 */
[C---:B------:R-:W-:Y:S01]  /*4de0*/  HMMA.16816.F32 R40, R4.reuse, R14, R36 ;  /* 0x0000000e0428723c */ /* 0x040fe20000001824 */
[----:B------:R-:W3:Y:S01]  /*4df0*/  LDSM.16.MT88.4 R12, [R203+0x3000] ;  /* 0x00300000cb0c783b */ /* 0x000ee20000004200 */
        /* <DEDUP_REMOVED lines=16> */
[C---:B--2---:R-:W-:Y:S08]  /*4f00*/  HMMA.16816.F32 R120, R4.reuse, R16, R120 ;  /* 0x000000100478723c */ /* 0x044ff00000001878 */
[----:B------:R-:W-:Y:S01]  /*4f10*/  HMMA.16816.F32 R28, R4, R18, R56 ;  /* 0x00000012041c723c */ /* 0x000fe20000001838 */
[----:B------:R-:W2:Y:S01]  /*4f20*/  LDSM.16.MT88.4 R16, [R200+0x7000] ;  /* 0x00700000c810783b */ /* 0x000ea20000004200 */
[----:B-1----:R-:W-:-:S06]  /*4f30*/  FFMA.FTZ R3, R239, c[0x0][0x2d0], -R2 ;  /* 0x0000b400ef037a23 */ /* 0x002fcc0000010802 */
[C---:B---3--:R-:W-:Y:S01]  /*4f40*/  HMMA.16816.F32 R76, R4.reuse, R12, R88 ;  /* 0x0000000c044c723c */ /* 0x048fe20000001858 */
[----:B------:R-:W-:Y:S01]  /*4f50*/  LDSM.16.MT88.4 R88, [R206+0x3800] ;  /* 0x00380000ce58783b */ /* 0x000fe20000004200 */
[----:B------:R1:W3:Y:S06]  /*4f60*/  MUFU.EX2 R52, R3 ;  /* 0x0000000300347308 */ /* 0x0002ec0000000800 */
[C---:B------:R-:W-:Y:S01]  /*4f70*/  HMMA.16816.F32 R56, R4.reuse, R14, R92 ;  /* 0x0000000e0438723c */ /* 0x040fe2000000185c */
[----:B------:R-:W5:Y:S07]  /*4f80*/  LDSM.16.MT88.4 R12, [R203+0x7000] ;  /* 0x00700000cb0c783b */ /* 0x000f6e0000004200 */
[----:B------:R-:W-:Y:S01]  /*4f90*/  HMMA.16816.F32 R68, R4, R20, R100 ;  /* 0x000000140444723c */ /* 0x000fe20000001864 */
[----:B------:R-:W-:Y:S01]  /*4fa0*/  LDSM.16.MT88.4 R100, [R204+0x7800] ;  /* 0x00780000cc64783b */ /* 0x000fe20000004200 */
[--C-:B-1----:R-:W-:Y:S01]  /*4fb0*/  FFMA.FTZ R3, R238, c[0x0][0x2d0], -R2.reuse ;  /* 0x0000b400ee037a23 */ /* 0x102fe20000010802 */
[----:B---3--:R-:W-:Y:S01]  /*4fc0*/  F2FP.PACK_AB R112, R52, R53 ;  /* 0x000000353470723e */ /* 0x008fe200000000ff */
[----:B------:R-:W-:-:S04]  /*4fd0*/  FFMA.FTZ R2, R242, c[0x0][0x2d0], -R2 ;  /* 0x0000b400f2027a23 */ /* 0x000fc80000010802 */
[C---:B------:R-:W-:Y:S01]  /*4fe0*/  HMMA.16816.F32 R36, R4.reuse, R22, R96 ;  /* 0x000000160424723c */ /* 0x040fe20000001860 */
[----:B------:R-:W1:Y:S04]  /*4ff0*/  LDSM.16.MT88.4 R20, [R204+0x7000] ;  /* 0x00700000cc14783b */ /* 0x000e680000004200 */
[----:B------:R-:W-:Y:S03]  /*5000*/  LDSM.16.MT88.4 R96, [R200+0x7800] ;  /* 0x00780000c860783b */ /* 0x000fe60000004200 */
[C---:B----4-:R-:W-:Y:S08]  /*5010*/  HMMA.16816.F32 R84, R4.reuse, R8, R84 ;  /* 0x000000080454723c */ /* 0x050ff00000001854 */
[C---:B--2---:R-:W-:Y:S01]  /*5020*/  HMMA.16816.F32 R64, R4.reuse, R18, R64 ;  /* 0x000000120440723c */ /* 0x044fe20000001840 */
        /* <DEDUP_REMOVED lines=21> */
[----:B------:R-:W2:Y:S03]  /*5180*/  MUFU.EX2 R12, R0 ;  /* 0x00000000000c7308 */ /* 0x000ea60000000800 */
[----:B------:R-:W-:Y:S01]  /*5190*/  HMMA.16816.F32 R24, R4, R10, R24 ;  /* 0x0000000a0418723c */ /* 0x000fe20000001818 */
[----:B------:R-:W-:Y:S01]  /*51a0*/  LDSM.16.MT88.4 R8, [R206+0x7800] ;  /* 0x00780000ce08783b */ /* 0x000fe20000004200 */
[----:B-1----:R-:W-:-:S05]  /*51b0*/  FADD.FTZ R2, R180, R181 ;  /* 0x000000b5b4027221 */ /* 0x002fca0000010000 */
[----:B------:R-:W-:Y:S02]  /*51c0*/  IMAD.MOV.U32 R5, RZ, RZ, c[0x0][0x168] ;  /* 0x00005a00ff057624 */ /* 0x000fe400078e00ff */
[----:B------:R-:W-:Y:S02]  /*51d0*/  FADD.FTZ R3, R161, R2 ;  /* 0x00000002a1037221 */ /* 0x000fe40000010000 */
[----:B------:R-:W-:Y:S01]  /*51e0*/  IMAD.MOV.U32 R161, RZ, RZ, R110 ;  /* 0x000000ffffa17224 */ /* 0x000fe200078e006e */
[----:B--2---:R-:W-:Y:S01]  /*51f0*/  F2FP.PACK_AB R115, R12, R13 ;  /* 0x0000000d0c73723e */ /* 0x004fe200000000ff */
[----:B------:R-:W-:Y:S02]  /*5200*/  FADD.FTZ R0, R160, R179 ;  /* 0x000000b3a0007221 */ /* 0x000fe40000010000 */
[----:B------:R-:W-:Y:S01]  /*5210*/  IMAD.MOV.U32 R160, RZ, RZ, R111 ;  /* 0x000000ffffa07224 */ /* 0x000fe200078e006f */
[----:B------:R-:W-:Y:S01]  /*5220*/  IADD3 R230, R161, -0x2, RZ ;  /* 0xfffffffea1e67810 */ /* 0x000fe20007ffe0ff */
        /* <DEDUP_REMOVED lines=22> */
[----:B------:R-:W1:Y:S01]  /*5390*/  LDSM.16.MT88.4 R108, [R203+0x7800] ;  /* 0x00780000cb6c783b */ /* 0x000e620000004200 */
[----:B------:R-:W-:Y:S01]  /*53a0*/  FADD.FTZ R2, R232, R2 ;  /* 0x00000002e8027221 */ /* 0x000fe20000010000 */
[----:B------:R-:W-:Y:S01]  /*53b0*/  HMMA.16816.F32 R68, R112, R72, R68 ;  /* 0x000000487044723c */ /* 0x000fe20000001844 */
[----:B------:R-:W-:-:S02]  /*53c0*/  FADD.FTZ R0, R178, R0 ;  /* 0x00000000b2007221 */ /* 0x000fc40000010000 */
[----:B------:R-:W-:Y:S02]  /*53d0*/  FADD.FTZ R2, R166, R2 ;  /* 0x00000002a6027221 */ /* 0x000fe40000010000 */
[----:B------:R-:W-:Y:S02]  /*53e0*/  FADD.FTZ R0, R177, R0 ;  /* 0x00000000b1007221 */ /* 0x000fe40000010000 */
[----:B------:R-:W-:Y:S01]  /*53f0*/  FADD.FTZ R2, R165, R2 ;  /* 0x00000002a5027221 */ /* 0x000fe20000010000 */
[----:B---3--:R-:W-:Y:S01]  /*5400*/  HMMA.16816.F32 R76, R112, R80, R76 ;  /* 0x00000050704c723c */ /* 0x008fe2000000184c */
        /* <DEDUP_REMOVED lines=18> */
[----:B------:R-:W-:Y:S01]  /*5530*/  @P5 IMAD.HI.U32 R2, R160, c[0x0][0x2c8], RZ ;  /* 0x0000b200a0025a27 */ /* 0x000fe200078e00ff */
[C---:B-1----:R-:W-:Y:S03]  /*5540*/  HMMA.16816.F32 R104, R112.reuse, R108, R44 ;  /* 0x0000006c7068723c */ /* 0x042fe6000000182c */
        /* <DEDUP_REMOVED lines=22> */
[----:B------:R-:W-:Y:S02]  /*56b0*/  FADD.FTZ R2, R53, R2 ;  /* 0x0000000235027221 */ /* 0x000fe40000010000 */
[----:B------:R-:W-:Y:S02]  /*56c0*/  FADD.FTZ R0, R17, R0 ;  /* 0x0000000011007221 */ /* 0x000fe40000010000 */
[----:B------:R-:W-:Y:S02]  /*56d0*/  FADD.FTZ R2, R52, R2 ;  /* 0x0000000234027221 */ /* 0x000fe40000010000 */
[----:B------:R-:W-:Y:S02]  /*56e0*/  FADD.FTZ R0, R16, R0 ;  /* 0x0000000010007221 */ /* 0x000fe40000010000 */
[----:B------:R-:W-:Y:S02]  /*56f0*/  IMAD.MOV.U32 R163, RZ, RZ, R129 ;  /* 0x000000ffffa37224 */ /* 0x000fe400078e0081 */
[----:B------:R-:W-:Y:S01]  /*5700*/  FADD.FTZ R0, R13, R0 ;  /* 0x000000000d007221 */ /* 0x000fe20000010000 */
[----:B------:R-:W-:Y:S01]  /*5710*/  HMMA.16816.F32 R128, R112, R100, R60 ;  /* 0x000000647080723c */ /* 0x000fe2000000183c */
[----:B------:R-:W-:Y:S01]  /*5720*/  FADD.FTZ R2, R19, R2 ;  /* 0x0000000213027221 */ /* 0x000fe20000010000 */
[----:B------:R-:W-:Y:S01]  /*5730*/  IMNMX R3, R163, R3, !PT ;  /* 0x00000003a3037217 */ /* 0x000fe20007800200 */
[----:B------:R-:W-:-:S02]  /*5740*/  FADD.FTZ R0, R12, R0 ;  /* 0x000000000c007221 */ /* 0x000fc40000010000 */
[----:B------:R-:W-:Y:S01]  /*5750*/  FADD.FTZ R2, R18, R2 ;  /* 0x0000000212027221 */ /* 0x000fe20000010000 */
[----:B------:R-:W-:Y:S01]  /*5760*/  ISETP.GE.AND P0, PT, R230, R3, PT ;  /* 0x00000003e600720c */ /* 0x000fe20003f06270 */
[----:B------:R1:W-:Y:S01]  /*5770*/  STL [R1+0x28], R3 ;  /* 0x0000280301007387 */ /* 0x0003e20000100800 */
[C---:B------:R-:W-:Y:S03]  /*5780*/  HMMA.16816.F32 R100, R112.reuse, R102, R48 ;  /* 0x000000667064723c */ /* 0x040fe60000001830 */
[----:B------:R1:W-:Y:S04]  /*5790*/  STL [R1+0x8], R0 ;  /* 0x0000080001007387 */ /* 0x0003e80000100800 */
[----:B------:R1:W-:Y:S01]  /*57a0*/  STL [R1+0x4], R2 ;  /* 0x0000040201007387 */ /* 0x0003e20000100800 */
[----:B------:R-:W-:Y:S03]  /*57b0*/  HMMA.16816.F32 R112, R112, R10, R24 ;  /* 0x0000000a7070723c */ /* 0x000fe60000001818 */
[----:B------:R-:W-:Y:S10]  /*57c0*/  @!P0 BRA `(.L_x_1406) ;  /* 0x0000421000008947 */ /* 0x000ff40003800000 */
[----:B------:R-:W-:Y:S02]  /*57d0*/  MOV R118, R116 ;  /* 0x0000007400767202 */ /* 0x000fe40000000f00 */
[----:B-1----:R-:W-:-:S02]  /*57e0*/  MOV R3, R117 ;  /* 0x0000007500037202 */ /* 0x002fc40000000f00 */
[----:B------:R-:W-:-:S07]  /*57f0*/  MOV R229, R230 ;  /* 0x000000e600e57202 */ /* 0x000fce0000000f00 */
.L_x_1407:
[----:B------:R-:W2:Y:S01]  /*5800*/  LDL R230, [R1] ;  /* 0x0000000001e67983 */ /* 0x000ea20000100800 */
[----:B------:R-:W-:Y:S04]  /*5810*/  DEPBAR.LE SB0, 0x0 ;  /* 0x000080000000791a */ /* 0x000fe80000000000 */
[----:B------:R-:W3:Y:S01]  /*5820*/  LDL.64 R178, [R1+0x18] ;  /* 0x0000180001b27983 */ /* 0x000ee20000100a00 */
[----:B------:R-:W-:Y:S05]  /*5830*/  WARPSYNC 0xffffffff ;  /* 0xffffffff00007948 */ /* 0x000fea0003800000 */
[----:B------:R-:W3:Y:S04]  /*5840*/  LDL R181, [R1+0x24] ;  /* 0x0000240001b57983 */ /* 0x000ee80000100800 */
        /* <DEDUP_REMOVED lines=17> */
[----:B------:R-:W5:Y:S01]  /*5960*/  LDSM.16.M88.4 R152, [R221] ;  /* 0x00000000dd98783b */ /* 0x000f620000000200 */
[C---:B------:R-:W-:Y:S07]  /*5970*/  HMMA.16816.F32 R28, R136.reuse, R32, RZ ;  /* 0x00000020881c723c */ /* 0x040fee00000018ff */
[----:B------:R-:W-:Y:S01]  /*5980*/  LDSM.16.M88.4 R156, [R218] ;  /* 0x00000000da9c783b */ /* 0x000fe20000000200 */
[C---:B------:R-:W-:Y:S07]  /*5990*/  HMMA.16816.F32 R32, R136.reuse, R34, RZ ;  /* 0x000000228820723c */ /* 0x040fee00000018ff */
[----:B------:R-:W-:Y:S01]  /*59a0*/  LDSM.16.M88.4 R160, [R217] ;  /* 0x00000000d9a0783b */ /* 0x000fe20000000200 */
[C---:B------:R-:W-:Y:S07]  /*59b0*/  HMMA.16816.F32 R36, R136.reuse, R40, RZ ;  /* 0x000000288824723c */ /* 0x040fee00000018ff */
[----:B------:R-:W-:Y:S01]  /*59c0*/  LDSM.16.M88.4 R164, [R216] ;  /* 0x00000000d8a4783b */ /* 0x000fe20000000200 */
[C---:B------:R-:W-:Y:S07]  /*59d0*/  HMMA.16816.F32 R40, R136.reuse, R42, RZ ;  /* 0x0000002a8828723c */ /* 0x040fee00000018ff */
[----:B------:R-:W4:Y:S04]  /*59e0*/  LDL R232, [R1+0xc] ;  /* 0x00000c0001e87983 */ /* 0x000f280000100800 */
        /* <DEDUP_REMOVED lines=13> */
[C---:B------:R-:W-:Y:S08]  /*5ac0*/  HMMA.16816.F32 R20, R140.reuse, R152, R20 ;  /* 0x000000988c14723c */ /* 0x040ff00000001814 */
[C---:B------:R-:W-:Y:S08]  /*5ad0*/  HMMA.16816.F32 R24, R140.reuse, R154, R24 ;  /* 0x0000009a8c18723c */ /* 0x040ff00000001818 */
        /* <DEDUP_REMOVED lines=9> */
[----:B------:R-:W-:Y:S03]  /*5b70*/  @!P6 IMAD.MOV.U32 R176, RZ, RZ, 0x6 ;  /* 0x00000006ffb0e424 */ /* 0x000fe600078e00ff */
[----:B------:R-:W-:Y:S01]  /*5b80*/  @!P6 SHF.R.S32.HI R0, RZ, 0x1f, R229 ;  /* 0x0000001fff00e819 */ /* 0x000fe200000114e5 */
[C---:B------:R-:W-:Y:S03]  /*5b90*/  @!P6 IMAD.WIDE.U32 R116, R229.reuse, c[0x0][0x208], RZ ;  /* 0x00008200e574ea25 */ /* 0x040fe600078e00ff */
[C---:B------:R-:W-:Y:S04]  /*5ba0*/  HMMA.16816.F32 R60, R140.reuse, R164, R60 ;  /* 0x000000a48c3c723c */ /* 0x040fe8000000183c */
[----:B------:R-:W-:Y:S02]  /*5bb0*/  @!P6 IMAD R0, R0, c[0x0][0x208], RZ ;  /* 0x000082000000ea24 */ /* 0x000fe400078e02ff */
[----:B------:R-:W-:Y:S02]  /*5bc0*/  @!P6 IMAD.SHL.U32 R2, R116, 0x80, RZ ;  /* 0x000000807402e824 */ /* 0x000fe400078e00ff */
[----:B------:R-:W-:Y:S04]  /*5bd0*/  HMMA.16816.F32 R64, R140, R166, R64 ;  /* 0x000000a68c40723c */ /* 0x000fe80000001840 */
[----:B------:R-:W-:Y:S04]  /*5be0*/  @!P6 IMAD R0, R229, c[0x0][0x20c], R0 ;  /* 0x00008300e500ea24 */ /* 0x000fe800078e0200 */
[----:B------:R-:W-:Y:S01]  /*5bf0*/  @!P6 IMAD.IADD R119, R117, 0x1, R0 ;  /* 0x000000017577e824 */ /* 0x000fe200078e0200 */
[----:B---3--:R-:W-:Y:S04]  /*5c00*/  @!P6 IADD3 R0, P1, R2, R178, RZ ;  /* 0x000000b20200e210 */ /* 0x008fe80007f3e0ff */
[----:B------:R-:W-:Y:S02]  /*5c10*/  @!P6 SHF.L.U64.HI R119, R116, 0x7, R119 ;  /* 0x000000077477e819 */ /* 0x000fe40000010277 */
[----:B------:R-:W-:Y:S03]  /*5c20*/  @!P6 LEA R116, P0, R0, c[0x0][0x1f8], 0x1 ;  /* 0x00007e000074ea11 */ /* 0x000fe600078008ff */
[C---:B------:R-:W-:Y:S01]  /*5c30*/  @!P6 IMAD.X R117, R119.reuse, 0x1, R181, P1 ;  /* 0x000000017775e824 */ /* 0x040fe200008e06b5 */
[----:B------:R-:W-:Y:S04]  /*5c40*/  @!P6 IADD3 R2, P4, P1, R2, 0x40, R178 ;  /* 0x000000400202e810 */ /* 0x000fe8000799e0b2 */
[----:B------:R-:W-:Y:S01]  /*5c50*/  @!P6 LEA.HI.X R117, R0, c[0x0][0x1fc], R117, 0x1, P0 ;  /* 0x00007f000075ea11 */ /* 0x000fe200000f0c75 */
[----:B------:R-:W-:Y:S01]  /*5c60*/  @!P6 IMAD.MOV.U32 R0, RZ, RZ, c[0x0][0x208] ;  /* 0x00008200ff00e624 */ /* 0x000fe200078e00ff */
[----:B------:R-:W-:Y:S02]  /*5c70*/  @!P6 IADD3.X R119, R119, RZ, R181, P4, P1 ;  /* 0x000000ff7777e210 */ /* 0x000fe400027e24b5 */
[----:B------:R-:W-:Y:S01]  /*5c80*/  @!P6 LEA R178, P0, R2, c[0x0][0x1f8], 0x1 ;  /* 0x00007e0002b2ea11 */ /* 0x000fe200078008ff */
[----:B------:R-:W-:Y:S01]  /*5c90*/  @!PT LDS RZ, [RZ] ;  /* 0x00000000fffff984 */ /* 0x000fe20000000800 */
[----:B------:R-:W-:Y:S01]  /*5ca0*/  @!PT LDS RZ, [RZ] ;  /* 0x00000000fffff984 */ /* 0x000fe20000000800 */
[----:B------:R-:W-:Y:S01]  /*5cb0*/  @!PT LDS RZ, [RZ] ;  /* 0x00000000fffff984 */ /* 0x000fe20000000800 */
[----:B------:R1:W-:Y:S01]  /*5cc0*/  @!P6 LDGSTS.E.BYPASS.LTC128B.128 [R228+0x100], [R116.64], !P3 ;  /* 0x0010000074e4efae */ /* 0x0003e2000d901d46 */
[C---:B------:R-:W-:Y:S01]  /*5cd0*/  @!P6 IMAD.SHL.U32 R180, R0.reuse, 0x40, RZ ;  /* 0x0000004000b4e824 */ /* 0x040fe200078e00ff */
[----:B------:R-:W-:Y:S02]  /*5ce0*/  @!P6 SHF.L.U64.HI R0, R0, R176, c[0x0][0x20c] ;  /* 0x000083000000e619 */ /* 0x000fe400000102b0 */
[----:B------:R-:W-:Y:S02]  /*5cf0*/  @!P6 LEA.HI.X R179, R2, c[0x0][0x1fc], R119, 0x1, P0 ;  /* 0x00007f0002b3ea11 */ /* 0x000fe400000f0c77 */
[----:B------:R-:W-:Y:S03]  /*5d00*/  @!P6 IADD3 R176, P1, R116, R180, RZ ;  /* 0x000000b474b0e210 */ /* 0x000fe60007f3e0ff */
[----:B------:R2:W-:Y:S01]  /*5d10*/  @!P6 LDGSTS.E.BYPASS.LTC128B.128 [R228+0x4100], [R178.64], !P2 ;  /* 0x04100000b2e4efae */ /* 0x0005e2000d101d46 */
[----:B------:R-:W-:Y:S07]  /*5d20*/  @!P6 IADD3.X R177, R117, R0, RZ, P1, !PT ;  /* 0x0000000075b1e210 */ /* 0x000fee0000ffe4ff */
[----:B------:R2:W-:Y:S08]  /*5d30*/  @!P6 LDGSTS.E.BYPASS.LTC128B.128 [R228+0x1100], [R176.64], !P3 ;  /* 0x01100000b0e4efae */ /* 0x0005f0000d901d46 */
[----:B------:R2:W-:Y:S01]  /*5d40*/  @!P6 LDGSTS.E.BYPASS.LTC128B.128 [R228+0x5100], [R176.64+0x80], !P2 ;  /* 0x05100080b0e4efae */ /* 0x0005e2000d101d46 */
[-C--:B-1----:R-:W-:Y:S04]  /*5d50*/  @!P6 IADD3 R116, P0, R176, R180.reuse, RZ ;  /* 0x000000b4b074e210 */ /* 0x082fe80007f1e0ff */
[----:B------:R-:W-:Y:S01]  /*5d60*/  @!P6 IADD3 R152, P1, R116, R180, RZ ;  /* 0x000000b47498e210 */ /* 0x000fe20007f3e0ff */
[--C-:B------:R-:W-:Y:S04]  /*5d70*/  @!P6 IMAD.X R117, R177, 0x1, R0.reuse, P0 ;  /* 0x00000001b175e824 */ /* 0x100fe800000e0600 */
[----:B------:R-:W-:Y:S01]  /*5d80*/  @!P6 IMAD.X R153, R117, 0x1, R0, P1 ;  /* 0x000000017599e824 */ /* 0x000fe200008e0600 */
[----:B------:R1:W-:Y:S08]  /*5d90*/  @!P6 LDGSTS.E.BYPASS.LTC128B.128 [R228+0x2100], [R116.64], !P3 ;  /* 0x0210000074e4efae */ /* 0x0003f0000d901d46 */
[----:B------:R1:W-:Y:S08]  /*5da0*/  @!P6 LDGSTS.E.BYPASS.LTC128B.128 [R228+0x6100], [R116.64+0x80], !P2 ;  /* 0x0610008074e4efae */ /* 0x0003f0000d101d46 */
[----:B------:R3:W-:Y:S08]  /*5db0*/  @!P6 LDGSTS.E.BYPASS.LTC128B.128 [R228+0x3100], [R152.64], !P3 ;  /* 0x0310000098e4efae */ /* 0x0007f0000d901d46 */
[----:B------:R3:W-:Y:S08]  /*5dc0*/  @!P6 LDGSTS.E.BYPASS.LTC128B.128 [R228+0x7100], [R152.64+0x80], !P2 ;  /* 0x0710008098e4efae */ /* 0x0007f0000d101d46 */
[----:B------:R-:W-:Y:S08]  /*5dd0*/  LDSM.16.M88.4 R144, [R205+0x800] ;  /* 0x00080000cd90783b */ /* 0x000ff00000000200 */
[----:B------:R-:W-:Y:S08]  /*5de0*/  LDSM.16.M88.4 R148, [R205+0x1000] ;  /* 0x00100000cd94783b */ /* 0x000ff00000000200 */
[----:B------:R-:W-:Y:S08]  /*5df0*/  LDSM.16.M88.4 R156, [R205+0x1800] ;  /* 0x00180000cd9c783b */ /* 0x000ff00000000200 */
[----:B---3--:R-:W3:Y:S01]  /*5e00*/  LDSM.16.M88.4 R152, [R205] ;  /* 0x00000000cd98783b */ /* 0x008ee20000000200 */
[----:B----4-:R-:W-:Y:S04]  /*5e10*/  @P5 IMAD.HI.U32 R2, R232, c[0x0][0x2c8], RZ ;  /* 0x0000b200e8025a27 */ /* 0x010fe800078e00ff */
[----:B------:R-:W-:Y:S03]  /*5e20*/  IMAD.MOV.U32 R0, RZ, RZ, R232 ;  /* 0x000000ffff007224 */ /* 0x000fe600078e00e8 */
[----:B------:R-:W0:Y:S01]  /*5e30*/  LDGDEPBAR ;  /* 0x00000000000079af */ /* 0x000e220000000000 */
[----:B------:R-:W-:Y:S07]  /*5e40*/  @P5 SHF.R.U32.HI R0, RZ, c[0x0][0x2cc], R2 ;  /* 0x0000b300ff005a19 */ /* 0x000fee0000011602 */
[----:B------:R-:W4:Y:S08]  /*5e50*/  LDSM.16.M88.4 R160, [R205+0x2000] ;  /* 0x00200000cda0783b */ /* 0x000f300000000200 */
[----:B------:R-:W5:Y:S08]  /*5e60*/  LDSM.16.M88.4 R164, [R205+0x2800] ;  /* 0x00280000cda4783b */ /* 0x000f700000000200 */
[----:B--2---:R-:W-:Y:S01]  /*5e70*/  LDSM.16.M88.4 R176, [R202+0x3000] ;  /* 0x00300000cab0783b */ /* 0x004fe20000000200 */
[C---:B---3--:R-:W-:Y:S07]  /*5e80*/  HMMA.16816.F32 R4, R168.reuse, R152, R4 ;  /* 0x00000098a804723c */ /* 0x048fee0000001804 */
[----:B------:R-:W-:Y:S01]  /*5e90*/  LDSM.16.M88.4 R180, [R202+0x3800] ;  /* 0x00380000cab4783b */ /* 0x000fe20000000200 */
[C---:B------:R-:W-:Y:S07]  /*5ea0*/  HMMA.16816.F32 R8, R168.reuse, R154, R8 ;  /* 0x0000009aa808723c */ /* 0x040fee0000001808 */
[----:B------:R-:W-:Y:S01]  /*5eb0*/  LDSM.16.M88.4 R152, [R205+0x3000] ;  /* 0x00300000cd98783b */ /* 0x000fe20000000200 */
[C---:B------:R-:W-:Y:S07]  /*5ec0*/  HMMA.16816.F32 R12, R168.reuse, R144, R12 ;  /* 0x00000090a80c723c */ /* 0x040fee000000180c */
[----:B-1----:R-:W-:Y:S01]  /*5ed0*/  SHFL.IDX PT, R116, R0, 0x1, 0x1c1f ;  /* 0x003c1f0000747f89 */ /* 0x002fe200000e0000 */
[C---:B------:R-:W-:Y:S07]  /*5ee0*/  HMMA.16816.F32 R16, R168.reuse, R146, R16 ;  /* 0x00000092a810723c */ /* 0x040fee0000001810 */
[----:B------:R-:W-:Y:S01]  /*5ef0*/  LDSM.16.M88.4 R144, [R205+0x3800] ;  /* 0x00380000cd90783b */ /* 0x000fe20000000200 */
[C---:B------:R-:W-:Y:S07]  /*5f00*/  HMMA.16816.F32 R20, R168.reuse, R148, R20 ;  /* 0x00000094a814723c */ /* 0x040fee0000001814 */
[----:B------:R1:W2:Y:S01]  /*5f10*/  SHFL.IDX PT, R2, R0, RZ, 0x1c1f ;  /* 0x001c1fff00027589 */ /* 0x0002a200000e0000 */
[C---:B------:R-:W-:Y:S07]  /*5f20*/  HMMA.16816.F32 R24, R168.reuse, R150, R24 ;  /* 0x00000096a818723c */ /* 0x040fee0000001818 */
[----:B------:R-:W3:Y:S01]  /*5f30*/  LDSM.16.M88.4 R148, [R202] ;  /* 0x00000000ca94783b */ /* 0x000ee20000000200 */
[C---:B------:R-:W-:Y:S08]  /*5f40*/  HMMA.16816.F32 R28, R168.reuse, R156, R28 ;  /* 0x0000009ca81c723c */ /* 0x040ff0000000181c */
[C---:B------:R-:W-:Y:S01]  /*5f50*/  HMMA.16816.F32 R32, R168.reuse, R158, R32 ;  /* 0x0000009ea820723c */ /* 0x040fe20000001820 */
[----:B------:R-:W3:Y:S03]  /*5f60*/  LDSM.16.M88.4 R156, [R202+0x800] ;  /* 0x00080000ca9c783b */ /* 0x000ee60000000200 */
[----:B-1----:R-:W-:Y:S04]  /*5f70*/  IMAD.MOV.U32 R0, RZ, RZ, -0x80 ;  /* 0xffffff80ff007424 */ /* 0x002fe800078e00ff */
[C---:B----4-:R-:W-:Y:S04]  /*5f80*/  HMMA.16816.F32 R36, R168.reuse, R160, R36 ;  /* 0x000000a0a824723c */ /* 0x050fe80000001824 */
[----:B------:R-:W-:Y:S04]  /*5f90*/  IMAD R0, R229, R0, 0x1 ;  /* 0x00000001e5007424 */ /* 0x000fe800078e0200 */
[C---:B------:R-:W-:Y:S01]  /*5fa0*/  HMMA.16816.F32 R40, R168.reuse, R162, R40 ;  /* 0x000000a2a828723c */ /* 0x040fe20000001828 */
[----:B------:R-:W1:Y:S03]  /*5fb0*/  LDSM.16.M88.4 R160, [R202+0x1000] ;  /* 0x00100000caa0783b */ /* 0x000e660000000200 */
[----:B------:R-:W-:Y:S04]  /*5fc0*/  IADD3 R0, R0, c[0x0][0x1d0], -R231 ;  /* 0x0000740000007a10 */ /* 0x000fe80007ffe8e7 */
[C---:B-----5:R-:W-:Y:S04]  /*5fd0*/  HMMA.16816.F32 R44, R168.reuse, R164, R44 ;  /* 0x000000a4a82c723c */ /* 0x060fe8000000182c */
[----:B------:R-:W-:Y:S04]  /*5fe0*/  IADD3 R0, R0, -c[0x0][0x168], RZ ;  /* 0x80005a0000007a10 */ /* 0x000fe80007ffe0ff */
[C---:B------:R-:W-:Y:S01]  /*5ff0*/  HMMA.16816.F32 R48, R168.reuse, R166, R48 ;  /* 0x000000a6a830723c */ /* 0x040fe20000001830 */
[----:B------:R-:W-:Y:S03]  /*6000*/  LDSM.16.M88.4 R164, [R202+0x2800] ;  /* 0x00280000caa4783b */ /* 0x000fe60000000200 */
[C---:B--2---:R-:W-:Y:S02]  /*6010*/  IMAD.IADD R2, R0.reuse, 0x1, R2 ;  /* 0x0000000100027824 */ /* 0x044fe400078e0202 */
[----:B------:R-:W-:Y:S02]  /*6020*/  IMAD.IADD R0, R0, 0x1, R116 ;  /* 0x0000000100007824 */ /* 0x000fe400078e0274 */
[C---:B------:R-:W-:Y:S03]  /*6030*/  HMMA.16816.F32 R52, R168.reuse, R152, R52 ;  /* 0x00000098a834723c */ /* 0x040fe60000001834 */
[C---:B------:R-:W-:Y:S02]  /*6040*/  ISETP.GT.AND P1, PT, R0.reuse, RZ, PT ;  /* 0x000000ff0000720c */ /* 0x040fe40003f24270 */
[----:B------:R-:W-:Y:S02]  /*6050*/  ISETP.GT.AND P0, PT, R0, 0x1, PT ;  /* 0x000000010000780c */ /* 0x000fe40003f04270 */
[C---:B------:R-:W-:Y:S01]  /*6060*/  ISETP.GT.AND P4, PT, R2.reuse, 0x1, PT ;  /* 0x000000010200780c */ /* 0x040fe20003f84270 */
[C---:B------:R-:W-:Y:S01]  /*6070*/  HMMA.16816.F32 R56, R168.reuse, R154, R56 ;  /* 0x0000009aa838723c */ /* 0x040fe20000001838 */
[----:B------:R-:W2:Y:S02]  /*6080*/  LDSM.16.M88.4 R152, [R202+0x1800] ;  /* 0x00180000ca98783b */ /* 0x000ea40000000200 */
[----:B------:R-:W-:Y:S05]  /*6090*/  ISETP.GT.AND P6, PT, R2, RZ, PT ;  /* 0x000000ff0200720c */ /* 0x000fea0003fc4270 */
[C---:B------:R-:W-:Y:S08]  /*60a0*/  HMMA.16816.F32 R60, R168.reuse, R144, R60 ;  /* 0x00000090a83c723c */ /* 0x040ff0000000183c */
[----:B------:R-:W-:Y:S01]  /*60b0*/  HMMA.16816.F32 R64, R168, R146, R64 ;  /* 0x00000092a840723c */ /* 0x000fe20000001840 */
[----:B------:R-:W4:Y:S07]  /*60c0*/  LDSM.16.M88.4 R144, [R202+0x2000] ;  /* 0x00200000ca90783b */ /* 0x000f2e0000000200 */
[C---:B---3--:R-:W-:Y:S08]  /*60d0*/  HMMA.16816.F32 R4, R172.reuse, R148, R4 ;  /* 0x00000094ac04723c */ /* 0x048ff00000001804 */
[C---:B------:R-:W-:Y:S01]  /*60e0*/  HMMA.16816.F32 R8, R172.reuse, R150, R8 ;  /* 0x00000096ac08723c */ /* 0x040fe20000001808 */
[----:B------:R-:W3:Y:S07]  /*60f0*/  LDSM.16.M88.4 R148, [R201+0x4000] ;  /* 0x00400000c994783b */ /* 0x000eee0000000200 */
[C---:B------:R-:W-:Y:S08]  /*6100*/  HMMA.16816.F32 R12, R172.reuse, R156, R12 ;  /* 0x0000009cac0c723c */ /* 0x040ff0000000180c */
[C---:B------:R-:W-:Y:S01]  /*6110*/  HMMA.16816.F32 R16, R172.reuse, R158, R16 ;  /* 0x0000009eac10723c */ /* 0x040fe20000001810 */
[----:B------:R-:W5:Y:S07]  /*6120*/  LDSM.16.M88.4 R156, [R201+0x4800] ;  /* 0x00480000c99c783b */ /* 0x000f6e0000000200 */
[C---:B-1----:R-:W-:Y:S08]  /*6130*/  HMMA.16816.F32 R20, R172.reuse, R160, R20 ;  /* 0x000000a0ac14723c */ /* 0x042ff00000001814 */
[C---:B------:R-:W-:Y:S01]  /*6140*/  HMMA.16816.F32 R24, R172.reuse, R162, R24 ;  /* 0x000000a2ac18723c */ /* 0x040fe20000001818 */
[----:B------:R-:W1:Y:S07]  /*6150*/  LDSM.16.M88.4 R160, [R201+0x5000] ;  /* 0x00500000c9a0783b */ /* 0x000e6e0000000200 */
[C---:B--2---:R-:W-:Y:S08]  /*6160*/  HMMA.16816.F32 R28, R172.reuse, R152, R28 ;  /* 0x00000098ac1c723c */ /* 0x044ff0000000181c */
[C---:B------:R-:W-:Y:S01]  /*6170*/  HMMA.16816.F32 R32, R172.reuse, R154, R32 ;  /* 0x0000009aac20723c */ /* 0x040fe20000001820 */
[----:B------:R-:W-:Y:S07]  /*6180*/  LDSM.16.M88.4 R152, [R201+0x6000] ;  /* 0x00600000c998783b */ /* 0x000fee0000000200 */
[C---:B----4-:R-:W-:Y:S08]  /*6190*/  HMMA.16816.F32 R36, R172.reuse, R144, R36 ;  /* 0x00000090ac24723c */ /* 0x050ff00000001824 */
[C---:B------:R-:W-:Y:S01]  /*61a0*/  HMMA.16816.F32 R40, R172.reuse, R146, R40 ;  /* 0x00000092ac28723c */ /* 0x040fe20000001828 */
[----:B------:R-:W2:Y:S07]  /*61b0*/  LDSM.16.M88.4 R144, [R201+0x5800] ;  /* 0x00580000c990783b */ /* 0x000eae0000000200 */
[C---:B------:R-:W-:Y:S08]  /*61c0*/  HMMA.16816.F32 R44, R172.reuse, R164, R44 ;  /* 0x000000a4ac2c723c */ /* 0x040ff0000000182c */
[C---:B------:R-:W-:Y:S01]  /*61d0*/  HMMA.16816.F32 R48, R172.reuse, R166, R48 ;  /* 0x000000a6ac30723c */ /* 0x040fe20000001830 */
[----:B------:R-:W4:Y:S07]  /*61e0*/  LDSM.16.M88.4 R164, [R201+0x6800] ;  /* 0x00680000c9a4783b */ /* 0x000f2e0000000200 */
[C---:B------:R-:W-:Y:S08]  /*61f0*/  HMMA.16816.F32 R52, R172.reuse, R176, R52 ;  /* 0x000000b0ac34723c */ /* 0x040ff00000001834 */
[C---:B------:R-:W-:Y:S01]  /*6200*/  HMMA.16816.F32 R56, R172.reuse, R178, R56 ;  /* 0x000000b2ac38723c */ /* 0x040fe20000001838 */
[----:B------:R-:W-:Y:S07]  /*6210*/  LDSM.16.M88.4 R176, [R209] ;  /* 0x00000000d1b0783b */ /* 0x000fee0000000200 */
[C---:B------:R-:W-:Y:S08]  /*6220*/  HMMA.16816.F32 R60, R172.reuse, R180, R60 ;  /* 0x000000b4ac3c723c */ /* 0x040ff0000000183c */
[----:B------:R-:W-:Y:S01]  /*6230*/  HMMA.16816.F32 R64, R172, R182, R64 ;  /* 0x000000b6ac40723c */ /* 0x000fe20000001840 */
[----:B------:R-:W-:Y:S07]  /*6240*/  LDSM.16.M88.4 R180, [R208] ;  /* 0x00000000d0b4783b */ /* 0x000fee0000000200 */
[C---:B---3--:R-:W-:Y:S08]  /*6250*/  HMMA.16816.F32 R4, R184.reuse, R148, R4 ;  /* 0x00000094b804723c */ /* 0x048ff00000001804 */
[C---:B------:R-:W-:Y:S01]  /*6260*/  HMMA.16816.F32 R8, R184.reuse, R150, R8 ;  /* 0x00000096b808723c */ /* 0x040fe20000001808 */
[----:B------:R-:W3:Y:S07]  /*6270*/  LDSM.16.M88.4 R148, [R201+0x7000] ;  /* 0x00700000c994783b */ /* 0x000eee0000000200 */
[C---:B-----5:R-:W-:Y:S08]  /*6280*/  HMMA.16816.F32 R12, R184.reuse, R156, R12 ;  /* 0x0000009cb80c723c */ /* 0x060ff0000000180c */
[C---:B------:R-:W-:Y:S01]  /*6290*/  HMMA.16816.F32 R16, R184.reuse, R158, R16 ;  /* 0x0000009eb810723c */ /* 0x040fe20000001810 */
[----:B------:R-:W5:Y:S07]  /*62a0*/  LDSM.16.M88.4 R156, [R201+0x7800] ;  /* 0x00780000c99c783b */ /* 0x000f6e0000000200 */
        /* <DEDUP_REMOVED lines=9> */
[C---:B----4-:R-:W-:Y:S08]  /*6340*/  HMMA.16816.F32 R44, R184.reuse, R164, R44 ;  /* 0x000000a4b82c723c */ /* 0x050ff0000000182c */
[C---:B------:R-:W-:Y:S01]  /*6350*/  HMMA.16816.F32 R48, R184.reuse, R166, R48 ;  /* 0x000000a6b830723c */ /* 0x040fe20000001830 */
[----:B------:R-:W-:Y:S07]  /*6360*/  LDSM.16.M88.4 R164, [R210] ;  /* 0x00000000d2a4783b */ /* 0x000fee0000000200 */
[C---:B---3--:R-:W-:Y:S08]  /*6370*/  HMMA.16816.F32 R52, R184.reuse, R148, R52 ;  /* 0x00000094b834723c */ /* 0x048ff00000001834 */
[C---:B------:R-:W-:Y:S01]  /*6380*/  HMMA.16816.F32 R56, R184.reuse, R150, R56 ;  /* 0x00000096b838723c */ /* 0x040fe20000001838 */
[----:B------:R-:W3:Y:S07]  /*6390*/  LDSM.16.M88.4 R148, [R212] ;  /* 0x00000000d494783b */ /* 0x000eee0000000200 */
[C---:B-----5:R-:W-:Y:S08]  /*63a0*/  HMMA.16816.F32 R60, R184.reuse, R156, R60 ;  /* 0x0000009cb83c723c */ /* 0x060ff0000000183c */
        /* <DEDUP_REMOVED lines=10> */
[----:B------:R-:W-:Y:S07]  /*6450*/  LDSM.16.M88.4 R152, [R205+0x5800] ;  /* 0x00580000cd98783b */ /* 0x000fee0000000200 */
        /* <DEDUP_REMOVED lines=14> */
[----:B------:R-:W-:Y:S07]  /*6540*/  LDSM.16.M88.4 R180, [R202+0x4000] ;  /* 0x00400000cab4783b */ /* 0x000fee0000000200 */
        /* <DEDUP_REMOVED lines=11> */
[----:B------:R-:W1:Y:S07]  /*6600*/  LDSM.16.M88.4 R152, [R202+0x5800] ;  /* 0x00580000ca98783b */ /* 0x000e6e0000000200 */
[C---:B----4-:R-:W-:Y:S08]  /*6610*/  HMMA.16816.F32 R36, R192.reuse, R156, R36 ;  /* 0x0000009cc024723c */ /* 0x050ff00000001824 */
[C---:B------:R-:W-:Y:S08]  /*6620*/  HMMA.16816.F32 R40, R192.reuse, R158, R40 ;  /* 0x0000009ec028723c */ /* 0x040ff00000001828 */
[C---:B-----5:R-:W-:Y:S08]  /*6630*/  HMMA.16816.F32 R44, R192.reuse, R164, R44 ;  /* 0x000000a4c02c723c */ /* 0x060ff0000000182c */
[C---:B------:R-:W-:Y:S08]  /*6640*/  HMMA.16816.F32 R48, R192.reuse, R166, R48 ;  /* 0x000000a6c030723c */ /* 0x040ff00000001830 */
[C---:B------:R-:W-:Y:S08]  /*6650*/  HMMA.16816.F32 R52, R192.reuse, R176, R52 ;  /* 0x000000b0c034723c */ /* 0x040ff00000001834 */
[C---:B------:R-:W-:Y:S08]  /*6660*/  HMMA.16816.F32 R56, R192.reuse, R178, R56 ;  /* 0x000000b2c038723c */ /* 0x040ff00000001838 */
[C---:B-1----:R-:W-:Y:S08]  /*6670*/  HMMA.16816.F32 R60, R192.reuse, R160, R60 ;  /* 0x000000a0c03c723c */ /* 0x042ff0000000183c */
[----:B------:R-:W-:Y:S08]  /*6680*/  HMMA.16816.F32 R64, R192, R162, R64 ;  /* 0x000000a2c040723c */ /* 0x000ff00000001840 */
[C---:B------:R-:W-:Y:S08]  /*6690*/  HMMA.16816.F32 R4, R196.reuse, R180, R4 ;  /* 0x000000b4c404723c */ /* 0x040ff00000001804 */
[C---:B------:R-:W-:Y:S08]  /*66a0*/  HMMA.16816.F32 R8, R196.reuse, R182, R8 ;  /* 0x000000b6c408723c */ /* 0x040ff00000001808 */
[C---:B--2---:R-:W-:Y:S08]  /*66b0*/  HMMA.16816.F32 R12, R196.reuse, R144, R12 ;  /* 0x00000090c40c723c */ /* 0x044ff0000000180c */
[C---:B------:R-:W-:Y:S01]  /*66c0*/  HMMA.16816.F32 R16, R196.reuse, R146, R16 ;  /* 0x00000092c410723c */ /* 0x040fe20000001810 */
[----:B------:R-:W1:Y:S03]  /*66d0*/  LDSM.16.M88.4 R144, [R202+0x6000] ;  /* 0x00600000ca90783b */ /* 0x000e660000000200 */
[----:B------:R-:W-:Y:S02]  /*66e0*/  FSEL R157, R6, -INF , P1 ;  /* 0xff800000069d7808 */ /* 0x000fe40000800000 */
[----:B------:R-:W-:Y:S02]  /*66f0*/  FSEL R159, R7, -INF , P0 ;  /* 0xff800000079f7808 */ /* 0x000fe40000000000 */
[C---:B---3--:R-:W-:Y:S03]  /*6700*/  HMMA.16816.F32 R20, R196.reuse, R148, R20 ;  /* 0x00000094c414723c */ /* 0x048fe60000001814 */
[----:B------:R-:W-:Y:S02]  /*6710*/  ISETP.GT.AND P1, PT, R0, 0x8, PT ;  /* 0x000000080000780c */ /* 0x000fe40003f24270 */
[----:B------:R-:W-:Y:S02]  /*6720*/  FSEL R156, R5, -INF , P4 ;  /* 0xff800000059c7808 */ /* 0x000fe40002000000 */
[----:B------:R-:W-:Y:S01]  /*6730*/  FSEL R116, R4, -INF , P6 ;  /* 0xff80000004747808 */ /* 0x000fe20003000000 */
[C---:B------:R-:W-:Y:S01]  /*6740*/  HMMA.16816.F32 R24, R196.reuse, R150, R24 ;  /* 0x00000096c418723c */ /* 0x040fe20000001818 */
[----:B------:R-:W2:Y:S02]  /*6750*/  LDSM.16.M88.4 R4, [R202+0x6800] ;  /* 0x00680000ca04783b */ /* 0x000ea40000000200 */
[----:B------:R-:W-:Y:S02]  /*6760*/  ISETP.GT.AND P0, PT, R0, 0x9, PT ;  /* 0x000000090000780c */ /* 0x000fe40003f04270 */
[----:B------:R-:W-:Y:S02]  /*6770*/  ISETP.GT.AND P4, PT, R2, 0x9, PT ;  /* 0x000000090200780c */ /* 0x000fe40003f84270 */
[----:B------:R-:W-:Y:S01]  /*6780*/  FSEL R151, R10, -INF , P1 ;  /* 0xff8000000a977808 */ /* 0x000fe20000800000 */
[C---:B------:R-:W-:Y:S03]  /*6790*/  HMMA.16816.F32 R28, R196.reuse, R152, R28 ;  /* 0x00000098c41c723c */ /* 0x040fe6000000181c */
[C---:B------:R-:W-:Y:S02]  /*67a0*/  ISETP.GT.AND P1, PT, R0.reuse, 0x10, PT ;  /* 0x000000100000780c */ /* 0x040fe40003f24270 */
[----:B------:R-:W-:Y:S02]  /*67b0*/  FSEL R158, R11, -INF , P0 ;  /* 0xff8000000b9e7808 */ /* 0x000fe40000000000 */
[----:B------:R-:W-:Y:S01]  /*67c0*/  ISETP.GT.AND P0, PT, R0, 0x11, PT ;  /* 0x000000110000780c */ /* 0x000fe20003f04270 */
[C---:B------:R-:W-:Y:S03]  /*67d0*/  HMMA.16816.F32 R32, R196.reuse, R154, R32 ;  /* 0x0000009ac420723c */ /* 0x040fe60000001820 */
[----:B------:R-:W-:Y:S02]  /*67e0*/  ISETP.GT.AND P6, PT, R2, 0x8, PT ;  /* 0x000000080200780c */ /* 0x000fe40003fc4270 */
[----:B------:R-:W-:Y:S02]  /*67f0*/  FSEL R150, R9, -INF , P4 ;  /* 0xff80000009967808 */ /* 0x000fe40002000000 */
[----:B------:R-:W-:Y:S01]  /*6800*/  FSEL R160, R14, -INF , P1 ;  /* 0xff8000000ea07808 */ /* 0x000fe20000800000 */
[C---:B-1----:R-:W-:Y:S04]  /*6810*/  HMMA.16816.F32 R36, R196.reuse, R144, R36 ;  /* 0x00000090c424723c */ /* 0x042fe80000001824 */
[----:B------:R-:W-:Y:S02]  /*6820*/  FSEL R161, R15, -INF , P0 ;  /* 0xff8000000fa17808 */ /* 0x000fe40000000000 */
[C---:B------:R-:W-:Y:S02]  /*6830*/  ISETP.GT.AND P1, PT, R0.reuse, 0x18, PT ;  /* 0x000000180000780c */ /* 0x040fe40003f24270 */
[----:B------:R-:W-:Y:S01]  /*6840*/  ISETP.GT.AND P0, PT, R0, 0x19, PT ;  /* 0x000000190000780c */ /* 0x000fe20003f04270 */
[C---:B------:R-:W-:Y:S03]  /*6850*/  HMMA.16816.F32 R40, R196.reuse, R146, R40 ;  /* 0x00000092c428723c */ /* 0x040fe60000001828 */
[----:B------:R-:W-:Y:S02]  /*6860*/  ISETP.GT.AND P4, PT, R2, 0x11, PT ;  /* 0x000000110200780c */ /* 0x000fe40003f84270 */
[----:B------:R-:W-:Y:S02]  /*6870*/  FSEL R162, R18, -INF , P1 ;  /* 0xff80000012a27808 */ /* 0x000fe40000800000 */
[----:B------:R-:W-:Y:S01]  /*6880*/  FSEL R163, R19, -INF , P0 ;  /* 0xff80000013a37808 */ /* 0x000fe20000000000 */
[C---:B--2---:R-:W-:Y:S01]  /*6890*/  HMMA.16816.F32 R44, R196.reuse, R4, R44 ;  /* 0x00000004c42c723c */ /* 0x044fe2000000182c */
[----:B------:R-:W2:Y:S02]  /*68a0*/  LDL.64 R18, [R1+0x10] ;  /* 0x0000100001127983 */ /* 0x000ea40000100a00 */
[----:B------:R-:W-:Y:S02]  /*68b0*/  ISETP.GT.AND P1, PT, R0, 0x20, PT ;  /* 0x000000200000780c */ /* 0x000fe40003f24270 */
[----:B------:R-:W-:Y:S02]  /*68c0*/  FSEL R153, R13, -INF , P4 ;  /* 0xff8000000d997808 */ /* 0x000fe40002000000 */
[----:B------:R-:W-:Y:S01]  /*68d0*/  ISETP.GT.AND P4, PT, R2, 0x19, PT ;  /* 0x000000190200780c */ /* 0x000fe20003f84270 */
[C---:B------:R-:W-:Y:S01]  /*68e0*/  HMMA.16816.F32 R48, R196.reuse, R6, R48 ;  /* 0x00000006c430723c */ /* 0x040fe20000001830 */
[----:B------:R-:W-:Y:S02]  /*68f0*/  LDSM.16.M88.4 R4, [R202+0x7800] ;  /* 0x00780000ca04783b */ /* 0x000fe40000000200 */
[----:B------:R-:W-:Y:S02]  /*6900*/  ISETP.GT.AND P0, PT, R0, 0x21, PT ;  /* 0x000000210000780c */ /* 0x000fe40003f04270 */
[----:B------:R-:W-:Y:S02]  /*6910*/  FSEL R155, R17, -INF , P4 ;  /* 0xff800000119b7808 */ /* 0x000fe40002000000 */
[----:B------:R-:W-:Y:S02]  /*6920*/  FSEL R148, R8, -INF , P6 ;  /* 0xff80000008947808 */ /* 0x000fe40003000000 */
[----:B------:R-:W3:Y:S01]  /*6930*/  LDL R17, [R1+0x20] ;  /* 0x0000200001117983 */ /* 0x000ee20000100800 */
[C---:B------:R-:W-:Y:S02]  /*6940*/  ISETP.GT.AND P6, PT, R2.reuse, 0x10, PT ;  /* 0x000000100200780c */ /* 0x040fe40003fc4270 */
[----:B------:R-:W-:Y:S01]  /*6950*/  ISETP.GT.AND P4, PT, R2, 0x21, PT ;  /* 0x000000210200780c */ /* 0x000fe20003f84270 */
[----:B------:R-:W1:Y:S01]  /*6960*/  LDSM.16.M88.4 R8, [R202+0x7000] ;  /* 0x00700000ca08783b */ /* 0x000e620000000200 */
[----:B------:R-:W-:Y:S01]  /*6970*/  FSEL R152, R12, -INF , P6 ;  /* 0xff8000000c987808 */ /* 0x000fe20003000000 */
[----:B------:R-:W-:Y:S04]  /*6980*/  DEPBAR.LE SB0, 0x0 ;  /* 0x000080000000791a */ /* 0x000fe80000000000 */
[----:B------:R-:W-:Y:S02]  /*6990*/  FMNMX.FTZ R12, R116, R3, !PT ;  /* 0x00000003740c7209 */ /* 0x000fe40007810000 */
[----:B------:R-:W-:Y:S01]  /*69a0*/  BAR.SYNC.DEFER_BLOCKING 0x0 ;  /* 0x0000000000007b1d */ /* 0x000fe20000010000 */
[----:B------:R-:W-:Y:S02]  /*69b0*/  FSEL R165, R21, -INF , P4 ;  /* 0xff80000015a57808 */ /* 0x000fe40002000000 */
[----:B------:R-:W-:Y:S02]  /*69c0*/  FMNMX.FTZ R12, R156, R12, !PT ;  /* 0x0000000c9c0c7209 */ /* 0x000fe40007810000 */
[----:B------:R-:W-:Y:S02]  /*69d0*/  FSEL R166, R22, -INF , P1 ;  /* 0xff80000016a67808 */ /* 0x000fe40000800000 */
[----:B------:R-:W-:Y:S02]  /*69e0*/  FMNMX.FTZ R12, R148, R12, !PT ;  /* 0x0000000c940c7209 */ /* 0x000fe40007810000 */
[----:B------:R-:W-:Y:S02]  /*69f0*/  FSEL R176, R23, -INF , P0 ;  /* 0xff80000017b07808 */ /* 0x000fe40000000000 */
[----:B------:R-:W-:Y:S02]  /*6a00*/  FMNMX.FTZ R12, R150, R12, !PT ;  /* 0x0000000c960c7209 */ /* 0x000fe40007810000 */
[----:B------:R-:W-:Y:S02]  /*6a10*/  ISETP.GT.AND P1, PT, R0, 0x28, PT ;  /* 0x000000280000780c */ /* 0x000fe40003f24270 */
[----:B------:R-:W-:Y:S02]  /*6a20*/  FMNMX.FTZ R12, R152, R12, !PT ;  /* 0x0000000c980c7209 */ /* 0x000fe40007810000 */
[----:B------:R-:W-:Y:S02]  /*6a30*/  ISETP.GT.AND P0, PT, R0, 0x29, PT ;  /* 0x000000290000780c */ /* 0x000fe40003f04270 */
[----:B------:R-:W-:Y:S02]  /*6a40*/  FSEL R178, R26, -INF , P1 ;  /* 0xff8000001ab27808 */ /* 0x000fe40000800000 */
[----:B------:R-:W-:Y:S02]  /*6a50*/  FSEL R179, R27, -INF , P0 ;  /* 0xff8000001bb37808 */ /* 0x000fe40000000000 */
[C---:B------:R-:W-:Y:S02]  /*6a60*/  ISETP.GT.AND P1, PT, R0.reuse, 0x30, PT ;  /* 0x000000300000780c */ /* 0x040fe40003f24270 */
[----:B------:R-:W-:Y:S02]  /*6a70*/  ISETP.GT.AND P0, PT, R0, 0x31, PT ;  /* 0x000000310000780c */ /* 0x000fe40003f04270 */
[----:B------:R-:W-:Y:S02]  /*6a80*/  FSEL R182, R30, -INF , P1 ;  /* 0xff8000001eb67808 */ /* 0x000fe40000800000 */
[----:B------:R-:W-:Y:S02]  /*6a90*/  FSEL R231, R31, -INF , P0 ;  /* 0xff8000001fe77808 */ /* 0x000fe40000000000 */
[----:B------:R-:W-:Y:S01]  /*6aa0*/  ISETP.GT.AND P1, PT, R0, 0x38, PT ;  /* 0x000000380000780c */ /* 0x000fe20003f24270 */
[C---:B-1----:R-:W-:Y:S05]  /*6ab0*/  HMMA.16816.F32 R52, R196.reuse, R8, R52 ;  /* 0x00000008c434723c */ /* 0x042fea0000001834 */
[C---:B------:R-:W-:Y:S02]  /*6ac0*/  ISETP.GT.AND P6, PT, R2.reuse, 0x18, PT ;  /* 0x000000180200780c */ /* 0x040fe40003fc4270 */
[----:B------:R-:W-:Y:S01]  /*6ad0*/  FMNMX.FTZ R8, R153, R12, !PT ;  /* 0x0000000c99087209 */ /* 0x000fe20007810000 */
[C---:B------:R-:W-:Y:S03]  /*6ae0*/  HMMA.16816.F32 R56, R196.reuse, R10, R56 ;  /* 0x0000000ac438723c */ /* 0x040fe60000001838 */
[----:B------:R-:W-:Y:S02]  /*6af0*/  ISETP.GT.AND P4, PT, R2, 0x29, PT ;  /* 0x000000290200780c */ /* 0x000fe40003f84270 */
[----:B------:R-:W-:Y:S02]  /*6b00*/  FSEL R154, R16, -INF , P6 ;  /* 0xff800000109a7808 */ /* 0x000fe40003000000 */
[----:B------:R-:W-:Y:S01]  /*6b10*/  ISETP.GT.AND P6, PT, R2, 0x20, PT ;  /* 0x000000200200780c */ /* 0x000fe20003fc4270 */
[C---:B------:R-:W-:Y:S03]  /*6b20*/  HMMA.16816.F32 R60, R196.reuse, R4, R60 ;  /* 0x00000004c43c723c */ /* 0x040fe6000000183c */
[----:B------:R-:W-:Y:S02]  /*6b30*/  ISETP.GT.AND P0, PT, R0, 0x39, PT ;  /* 0x000000390000780c */ /* 0x000fe40003f04270 */
[----:B------:R-:W-:Y:S02]  /*6b40*/  FMNMX.FTZ R8, R154, R8, !PT ;  /* 0x000000089a087209 */ /* 0x000fe40007810000 */
[----:B------:R-:W-:Y:S01]  /*6b50*/  FSEL R164, R20, -INF , P6 ;  /* 0xff80000014a47808 */ /* 0x000fe20003000000 */
[----:B------:R-:W-:Y:S03]  /*6b60*/  HMMA.16816.F32 R64, R196, R6, R64 ;  /* 0x00000006c440723c */ /* 0x000fe60000001840 */
[----:B------:R-:W-:Y:S02]  /*6b70*/  ISETP.GT.AND P6, PT, R2, 0x28, PT ;  /* 0x000000280200780c */ /* 0x000fe40003fc4270 */
[----:B------:R-:W-:Y:S02]  /*6b80*/  FMNMX.FTZ R9, R157, R118, !PT ;  /* 0x000000769d097209 */ /* 0x000fe40007810000 */
[----:B------:R-:W-:Y:S02]  /*6b90*/  FMNMX.FTZ R8, R155, R8, !PT ;  /* 0x000000089b087209 */ /* 0x000fe40007810000 */
[----:B------:R-:W-:Y:S03]  /*6ba0*/  FMNMX.FTZ R9, R159, R9, !PT ;  /* 0x000000099f097209 */ /* 0x000fe60007810000 */
[----:B------:R-:W-:Y:S02]  /*6bb0*/  FMNMX.FTZ R8, R164, R8, !PT ;  /* 0x00000008a4087209 */ /* 0x000fe40007810000 */
[----:B------:R-:W-:Y:S02]  /*6bc0*/  FMNMX.FTZ R9, R151, R9, !PT ;  /* 0x0000000997097209 */ /* 0x000fe40007810000 */
[----:B------:R-:W-:Y:S02]  /*6bd0*/  FSEL R167, R24, -INF , P6 ;  /* 0xff80000018a77808 */ /* 0x000fe40003000000 */
[----:B------:R-:W-:Y:S02]  /*6be0*/  FMNMX.FTZ R8, R165, R8, !PT ;  /* 0x00000008a5087209 */ /* 0x000fe40007810000 */
[----:B------:R-:W-:Y:S02]  /*6bf0*/  FSEL R177, R25, -INF , P4 ;  /* 0xff80000019b17808 */ /* 0x000fe40002000000 */
[----:B------:R-:W-:Y:S02]  /*6c00*/  ISETP.GT.AND P6, PT, R2, 0x30, PT ;  /* 0x000000300200780c */ /* 0x000fe40003fc4270 */
[----:B------:R-:W-:Y:S02]  /*6c10*/  FMNMX.FTZ R9, R158, R9, !PT ;  /* 0x000000099e097209 */ /* 0x000fe40007810000 */
[----:B------:R-:W-:Y:S02]  /*6c20*/  FMNMX.FTZ R8, R167, R8, !PT ;  /* 0x00000008a7087209 */ /* 0x000fe40007810000 */
[----:B------:R-:W-:Y:S02]  /*6c30*/  FSEL R180, R28, -INF , P6 ;  /* 0xff8000001cb47808 */ /* 0x000fe40003000000 */
[----:B------:R-:W-:Y:S02]  /*6c40*/  ISETP.GT.AND P4, PT, R2, 0x31, PT ;  /* 0x000000310200780c */ /* 0x000fe40003f84270 */
[----:B------:R-:W-:Y:S02]  /*6c50*/  FMNMX.FTZ R8, R177, R8, !PT ;  /* 0x00000008b1087209 */ /* 0x000fe40007810000 */
[----:B------:R-:W-:Y:S02]  /*6c60*/  FMNMX.FTZ R9, R160, R9, !PT ;  /* 0x00000009a0097209 */ /* 0x000fe40007810000 */
[----:B------:R-:W-:Y:S02]  /*6c70*/  FSEL R181, R29, -INF , P4 ;  /* 0xff8000001db57808 */ /* 0x000fe40002000000 */
[----:B------:R-:W-:Y:S02]  /*6c80*/  FMNMX.FTZ R8, R180, R8, !PT ;  /* 0x00000008b4087209 */ /* 0x000fe40007810000 */
[----:B------:R-:W-:Y:S02]  /*6c90*/  ISETP.GT.AND P6, PT, R2, 0x38, PT ;  /* 0x000000380200780c */ /* 0x000fe40003fc4270 */
[----:B------:R-:W-:Y:S02]  /*6ca0*/  FMNMX.FTZ R9, R161, R9, !PT ;  /* 0x00000009a1097209 */ /* 0x000fe40007810000 */
[----:B------:R-:W-:Y:S02]  /*6cb0*/  FSEL R183, R32, -INF , P6 ;  /* 0xff80000020b77808 */ /* 0x000fe40003000000 */
[----:B------:R-:W-:Y:S02]  /*6cc0*/  FMNMX.FTZ R4, R181, R8, !PT ;  /* 0x00000008b5047209 */ /* 0x000fe40007810000 */
[----:B------:R-:W-:Y:S02]  /*6cd0*/  ISETP.GT.AND P4, PT, R2, 0x39, PT ;  /* 0x000000390200780c */ /* 0x000fe40003f84270 */
[----:B------:R-:W-:Y:S02]  /*6ce0*/  FMNMX.FTZ R5, R162, R9, !PT ;  /* 0x00000009a2057209 */ /* 0x000fe40007810000 */
[----:B------:R-:W-:Y:S02]  /*6cf0*/  ISETP.GT.AND P6, PT, R2, 0x40, PT ;  /* 0x000000400200780c */ /* 0x000fe40003fc4270 */
[----:B------:R-:W-:Y:S02]  /*6d00*/  FSEL R232, R33, -INF , P4 ;  /* 0xff80000021e87808 */ /* 0x000fe40002000000 */
        /* <DEDUP_REMOVED lines=8> */
[----:B------:R-:W-:Y:S02]  /*6d90*/  FMNMX.FTZ R4, R235, R4, !PT ;  /* 0x00000004eb047209 */ /* 0x000fe40007810000 */
        /* <DEDUP_REMOVED lines=16> */
[C---:B------:R-:W-:Y:S02]  /*6ea0*/  ISETP.GT.AND P0, PT, R0.reuse, 0x41, PT ;  /* 0x000000410000780c */ /* 0x040fe40003f04270 */
[----:B------:R-:W-:Y:S02]  /*6eb0*/  ISETP.GT.AND P1, PT, R0, 0x48, PT ;  /* 0x000000480000780c */ /* 0x000fe40003f24270 */
[----:B------:R-:W-:Y:S02]  /*6ec0*/  FMNMX.FTZ R4, R234, R4, !PT ;  /* 0x00000004ea047209 */ /* 0x000fe40007810000 */
[----:B------:R-:W-:Y:S02]  /*6ed0*/  FSEL R243, R44, -INF , P6 ;  /* 0xff8000002cf37808 */ /* 0x000fe40003000000 */
[----:B------:R-:W-:Y:S02]  /*6ee0*/  ISETP.GT.AND P4, PT, R2, 0x51, PT ;  /* 0x000000510200780c */ /* 0x000fe40003f84270 */
[----:B------:R-:W-:Y:S02]  /*6ef0*/  FMNMX.FTZ R117, R240, R117, !PT ;  /* 0x00000075f0757209 */ /* 0x000fe40007810000 */
[----:B------:R-:W-:Y:S02]  /*6f00*/  FSEL R238, R39, -INF , P0 ;  /* 0xff80000027ee7808 */ /* 0x000fe40000000000 */
[----:B------:R-:W-:Y:S02]  /*6f10*/  ISETP.GT.AND P0, PT, R0, 0x49, PT ;  /* 0x000000490000780c */ /* 0x000fe40003f04270 */
[----:B------:R-:W-:Y:S02]  /*6f20*/  FSEL R241, R42, -INF , P1 ;  /* 0xff8000002af17808 */ /* 0x000fe40000800000 */
[----:B------:R-:W-:Y:S02]  /*6f30*/  ISETP.GT.AND P1, PT, R0, 0x50, PT ;  /* 0x000000500000780c */ /* 0x000fe40003f24270 */
[----:B------:R-:W-:Y:S02]  /*6f40*/  FMNMX.FTZ R4, R237, R4, !PT ;  /* 0x00000004ed047209 */ /* 0x000fe40007810000 */
[----:B------:R-:W-:Y:S02]  /*6f50*/  FSEL R244, R45, -INF , P4 ;  /* 0xff8000002df47808 */ /* 0x000fe40002000000 */
[----:B------:R-:W-:Y:S02]  /*6f60*/  ISETP.GT.AND P6, PT, R2, 0x58, PT ;  /* 0x000000580200780c */ /* 0x000fe40003fc4270 */
[----:B------:R-:W-:Y:S02]  /*6f70*/  FMNMX.FTZ R117, R243, R117, !PT ;  /* 0x00000075f3757209 */ /* 0x000fe40007810000 */
[----:B------:R-:W-:Y:S02]  /*6f80*/  FSEL R245, R46, -INF , P1 ;  /* 0xff8000002ef57808 */ /* 0x000fe40000800000 */
[C---:B------:R-:W-:Y:S02]  /*6f90*/  ISETP.GT.AND P1, PT, R0.reuse, 0x58, PT ;  /* 0x000000580000780c */ /* 0x040fe40003f24270 */
[----:B------:R-:W-:Y:S02]  /*6fa0*/  FSEL R242, R43, -INF , P0 ;  /* 0xff8000002bf27808 */ /* 0x000fe40000000000 */
[----:B------:R-:W-:Y:S02]  /*6fb0*/  ISETP.GT.AND P0, PT, R0, 0x51, PT ;  /* 0x000000510000780c */ /* 0x000fe40003f04270 */
[----:B------:R-:W-:Y:S02]  /*6fc0*/  ISETP.GT.AND P4, PT, R2, 0x59, PT ;  /* 0x000000590200780c */ /* 0x000fe40003f84270 */
[----:B------:R-:W-:Y:S02]  /*6fd0*/  FMNMX.FTZ R4, R238, R4, !PT ;  /* 0x00000004ee047209 */ /* 0x000fe40007810000 */
[----:B------:R-:W-:Y:S02]  /*6fe0*/  FSEL R247, R48, -INF , P6 ;  /* 0xff80000030f77808 */ /* 0x000fe40003000000 */
[----:B------:R-:W-:Y:S02]  /*6ff0*/  FMNMX.FTZ R117, R244, R117, !PT ;  /* 0x00000075f4757209 */ /* 0x000fe40007810000 */
[----:B------:R-:W-:Y:S02]  /*7000*/  FSEL R246, R47, -INF , P0 ;  /* 0xff8000002ff67808 */ /* 0x000fe40000000000 */
[C---:B------:R-:W-:Y:S02]  /*7010*/  ISETP.GT.AND P0, PT, R2.reuse, 0x60, PT ;  /* 0x000000600200780c */ /* 0x040fe40003f04270 */
[C---:B------:R-:W-:Y:S02]  /*7020*/  ISETP.GT.AND P6, PT, R2.reuse, 0x61, PT ;  /* 0x000000610200780c */ /* 0x040fe40003fc4270 */
[----:B------:R-:W-:Y:S02]  /*7030*/  FSEL R249, R49, -INF , P4 ;  /* 0xff80000031f97808 */ /* 0x000fe40002000000 */
[----:B------:R-:W-:Y:S02]  /*7040*/  ISETP.GT.AND P4, PT, R2, 0x68, PT ;  /* 0x000000680200780c */ /* 0x000fe40003f84270 */
[----:B------:R-:W-:Y:S02]  /*7050*/  FSEL R250, R50, -INF , P1 ;  /* 0xff80000032fa7808 */ /* 0x000fe40000800000 */
[----:B------:R-:W-:Y:S02]  /*7060*/  ISETP.GT.AND P1, PT, R2, 0x69, PT ;  /* 0x000000690200780c */ /* 0x000fe40003f24270 */
[----:B------:R-:W-:Y:S02]  /*7070*/  FMNMX.FTZ R4, R241, R4, !PT ;  /* 0x00000004f1047209 */ /* 0x000fe40007810000 */
[----:B------:R-:W-:Y:S02]  /*7080*/  FMNMX.FTZ R117, R247, R117, !PT ;  /* 0x00000075f7757209 */ /* 0x000fe40007810000 */
[----:B------:R-:W-:Y:S02]  /*7090*/  FSEL R15, R52, -INF , P0 ;  /* 0xff800000340f7808 */ /* 0x000fe40000000000 */
[----:B------:R-:W-:Y:S02]  /*70a0*/  FSEL R53, R53, -INF , P6 ;  /* 0xff80000035357808 */ /* 0x000fe40003000000 */
[C---:B------:R-:W-:Y:S02]  /*70b0*/  ISETP.GT.AND P6, PT, R2.reuse, 0x71, PT ;  /* 0x000000710200780c */ /* 0x040fe40003fc4270 */
[----:B------:R-:W-:Y:S02]  /*70c0*/  ISETP.GT.AND P0, PT, R2, 0x70, PT ;  /* 0x000000700200780c */ /* 0x000fe40003f04270 */
[----:B------:R-:W-:Y:S02]  /*70d0*/  FSEL R251, R56, -INF , P4 ;  /* 0xff80000038fb7808 */ /* 0x000fe40002000000 */
[C---:B------:R-:W-:Y:S02]  /*70e0*/  ISETP.GT.AND P4, PT, R2.reuse, 0x78, PT ;  /* 0x000000780200780c */ /* 0x040fe40003f84270 */
[----:B------:R-:W-:Y:S02]  /*70f0*/  FSEL R57, R57, -INF , P1 ;  /* 0xff80000039397808 */ /* 0x000fe40000800000 */
[----:B------:R-:W-:Y:S02]  /*7100*/  ISETP.GT.AND P1, PT, R2, 0x79, PT ;  /* 0x000000790200780c */ /* 0x000fe40003f24270 */
[----:B------:R-:W-:Y:S02]  /*7110*/  FMNMX.FTZ R2, R242, R4, !PT ;  /* 0x00000004f2027209 */ /* 0x000fe40007810000 */
[----:B------:R-:W-:Y:S02]  /*7120*/  FMNMX.FTZ R117, R249, R117, !PT ;  /* 0x00000075f9757209 */ /* 0x000fe40007810000 */
[----:B------:R-:W-:Y:S02]  /*7130*/  FMNMX.FTZ R2, R245, R2, !PT ;  /* 0x00000002f5027209 */ /* 0x000fe40007810000 */
        /* <DEDUP_REMOVED lines=10> */
[----:B------:R-:W-:Y:S02]  /*71e0*/  FSEL R32, R54, -INF , P0 ;  /* 0xff80000036207808 */ /* 0x000fe40000000000 */
[----:B------:R-:W-:Y:S02]  /*71f0*/  ISETP.GT.AND P1, PT, R0, 0x61, PT ;  /* 0x000000610000780c */ /* 0x000fe40003f24270 */
[----:B------:R-:W-:Y:S02]  /*7200*/  FMNMX.FTZ R2, R248, R2, !PT ;  /* 0x00000002f8027209 */ /* 0x000fe40007810000 */
        /* <DEDUP_REMOVED lines=20> */
[----:B------:R-:W-:Y:S01]  /*7350*/  FMNMX.FTZ R2, R62, R2, !PT ;  /* 0x000000023e027209 */ /* 0x000fe20007810000 */
[----:B------:R-:W1:Y:S01]  /*7360*/  SHFL.BFLY PT, R4, R117, 0x2, 0x1f ;  /* 0x0c401f0075047f89 */ /* 0x000e6200000e0000 */
[C---:B------:R-:W-:Y:S02]  /*7370*/  ISETP.GT.AND P1, PT, R0.reuse, 0x78, PT ;  /* 0x000000780000780c */ /* 0x040fe40003f24270 */
[----:B------:R-:W-:Y:S02]  /*7380*/  ISETP.GT.AND P0, PT, R0, 0x79, PT ;  /* 0x000000790000780c */ /* 0x000fe40003f04270 */
[----:B------:R-:W-:Y:S02]  /*7390*/  FMNMX.FTZ R0, R63, R2, !PT ;  /* 0x000000023f007209 */ /* 0x000fe40007810000 */
[----:B------:R-:W-:Y:S02]  /*73a0*/  FSEL R66, R66, -INF , P1 ;  /* 0xff80000042427808 */ /* 0x000fe40000800000 */
[----:B------:R-:W-:Y:S02]  /*73b0*/  FSEL R119, R67, -INF , P0 ;  /* 0xff80000043777808 */ /* 0x000fe40000000000 */
[----:B------:R-:W-:Y:S02]  /*73c0*/  FMNMX.FTZ R0, R66, R0, !PT ;  /* 0x0000000042007209 */ /* 0x000fe40007810000 */
[----:B------:R-:W-:Y:S02]  /*73d0*/  ISETP.GT.AND P6, PT, R229, R230, PT ;  /* 0x000000e6e500720c */ /* 0x000fe40003fc4270 */
[----:B------:R-:W-:Y:S02]  /*73e0*/  FMNMX.FTZ R0, R119, R0, !PT ;  /* 0x0000000077007209 */ /* 0x000fe40007810000 */
[----:B------:R-:W-:Y:S03]  /*73f0*/  IADD3 R230, R229, -0x1, RZ ;  /* 0xffffffffe5e67810 */ /* 0x000fe60007ffe0ff */
[----:B------:R-:W4:Y:S01]  /*7400*/  SHFL.BFLY PT, R2, R0, 0x2, 0x1f ;  /* 0x0c401f0000027f89 */ /* 0x000f2200000e0000 */
[----:B-1----:R-:W-:Y:S05]  /*7410*/  FMNMX.FTZ R117, R117, R4, !PT ;  /* 0x0000000475757209 */ /* 0x002fea0007810000 */
[----:B------:R-:W-:Y:S01]  /*7420*/  @P6 SHF.R.S32.HI R6, RZ, 0x1f, R230 ;  /* 0x0000001fff066819 */ /* 0x000fe200000114e6 */
[----:B------:R-:W-:Y:S01]  /*7430*/  @P6 IMAD.MOV.U32 R11, RZ, RZ, c[0x0][0x1e0] ;  /* 0x00007800ff0b6624 */ /* 0x000fe200078e00ff */
[----:B------:R-:W1:Y:S03]  /*7440*/  SHFL.BFLY PT, R4, R117, 0x1, 0x1f ;  /* 0x0c201f0075047f89 */ /* 0x000e6600000e0000 */
[----:B------:R-:W-:Y:S02]  /*7450*/  @P6 IMAD R6, R6, c[0x0][0x1e0], RZ ;  /* 0x0000780006066a24 */ /* 0x000fe400078e02ff */
[----:B------:R-:W-:Y:S02]  /*7460*/  @P6 IMAD.SHL.U32 R10, R11, 0x40, RZ ;  /* 0x000000400b0a6824 */ /* 0x000fe400078e00ff */
[----:B------:R-:W-:Y:S01]  /*7470*/  @P6 IMAD R6, R230, c[0x0][0x1e4], R6 ;  /* 0x00007900e6066a24 */ /* 0x000fe200078e0206 */
[----:B----4-:R-:W-:Y:S05]  /*7480*/  FMNMX.FTZ R0, R0, R2, !PT ;  /* 0x0000000200007209 */ /* 0x010fea0007810000 */
[----:B------:R-:W4:Y:S01]  /*7490*/  SHFL.BFLY PT, R2, R0, 0x1, 0x1f ;  /* 0x0c201f0000027f89 */ /* 0x000f2200000e0000 */
[----:B-1----:R-:W-:Y:S04]  /*74a0*/  FMNMX.FTZ R117, R117, R4, !PT ;  /* 0x0000000475757209 */ /* 0x002fe80007810000 */
[C---:B------:R-:W-:Y:S01]  /*74b0*/  FSETP.NEU.FTZ.AND P1, PT, R117.reuse, -INF , PT ;  /* 0xff8000007500780b */ /* 0x040fe20003f3d000 */
[----:B------:R-:W-:Y:S05]  /*74c0*/  FMUL.FTZ R149, R117, c[0x0][0x2d0] ;  /* 0x0000b40075957a20 */ /* 0x000fea0000410000 */
[----:B------:R-:W-:Y:S05]  /*74d0*/  FSEL R149, R149, RZ, P1 ;  /* 0x000000ff95957208 */ /* 0x000fea0000800000 */
[--C-:B------:R-:W-:Y:S02]  /*74e0*/  FFMA.FTZ R4, R116, c[0x0][0x2d0], -R149.reuse ;  /* 0x0000b40074047a23 */ /* 0x100fe40000010895 */
[--C-:B------:R-:W-:Y:S02]  /*74f0*/  FFMA.FTZ R7, R156, c[0x0][0x2d0], -R149.reuse ;  /* 0x0000b4009c077a23 */ /* 0x100fe40000010895 */
[----:B------:R1:W-:Y:S01]  /*7500*/  MUFU.EX2 R49, R4 ;  /* 0x0000000400317308 */ /* 0x0003e20000000800 */
[----:B----4-:R-:W-:Y:S01]  /*7510*/  FMNMX.FTZ R116, R0, R2, !PT ;  /* 0x0000000200747209 */ /* 0x010fe20007810000 */
[----:B------:R-:W-:Y:S02]  /*7520*/  FFMA.FTZ R0, R148, c[0x0][0x2d0], -R149 ;  /* 0x0000b40094007a23 */ /* 0x000fe40000010895 */
[----:B------:R-:W-:Y:S02]  /*7530*/  IMAD.MOV.U32 R156, RZ, RZ, R15 ;  /* 0x000000ffff9c7224 */ /* 0x000fe400078e000f */
[----:B------:R-:W-:Y:S04]  /*7540*/  FMUL.FTZ R148, R116, c[0x0][0x2d0] ;  /* 0x0000b40074947a20 */ /* 0x000fe80000410000 */
[----:B------:R4:W-:Y:S10]  /*7550*/  MUFU.EX2 R12, R0 ;  /* 0x00000000000c7308 */ /* 0x0009f40000000800 */
[----:B------:R-:W5:Y:S01]  /*7560*/  MUFU.EX2 R48, R7 ;  /* 0x0000000700307308 */ /* 0x000f620000000800 */
[----:B-1----:R-:W-:Y:S05]  /*7570*/  @P6 IMAD.WIDE.U32 R4, R230, c[0x0][0x1e0], RZ ;  /* 0x00007800e6046a25 */ /* 0x002fea00078e00ff */
[----:B------:R-:W-:Y:S01]  /*7580*/  @P6 IADD3 R5, R5, R6, RZ ;  /* 0x0000000605056210 */ /* 0x000fe20007ffe0ff */
[C---:B------:R-:W-:Y:S03]  /*7590*/  @P6 IMAD.SHL.U32 R6, R4.reuse, 0x80, RZ ;  /* 0x0000008004066824 */ /* 0x040fe600078e00ff */
[----:B------:R-:W-:Y:S01]  /*75a0*/  @P6 SHF.L.U64.HI R4, R4, 0x7, R5 ;  /* 0x0000000704046819 */ /* 0x000fe20000010205 */
[----:B----4-:R-:W-:Y:S01]  /*75b0*/  FFMA.FTZ R0, R150, c[0x0][0x2d0], -R149 ;  /* 0x0000b40096007a23 */ /* 0x010fe20000010895 */
[----:B--2---:R-:W-:Y:S02]  /*75c0*/  @P6 IADD3 R5, P4, P0, R6, 0x40, R18 ;  /* 0x0000004006056810 */ /* 0x004fe4000789e012 */
[----:B------:R-:W-:Y:S01]  /*75d0*/  MOV R150, R57 ;  /* 0x0000003900967202 */ /* 0x000fe20000000f00 */
[----:B------:R1:W-:Y:S01]  /*75e0*/  MUFU.EX2 R40, R0 ;  /* 0x0000000000287308 */ /* 0x0003e20000000800 */
[--C-:B---3--:R-:W-:Y:S02]  /*75f0*/  @P6 IADD3.X R9, R4, RZ, R17.reuse, P4, P0 ;  /* 0x000000ff04096210 */ /* 0x108fe400027e0411 */
[----:B------:R-:W-:Y:S02]  /*7600*/  FSETP.NEU.FTZ.AND P0, PT, R116, -INF , PT ;  /* 0xff8000007400780b */ /* 0x000fe40003f1d000 */
[----:B-----5:R-:W-:Y:S02]  /*7610*/  F2FP.PACK_AB R144, R48, R49 ;  /* 0x000000313090723e */ /* 0x020fe400000000ff */
[----:B------:R-:W-:Y:S05]  /*7620*/  FSEL R148, R148, RZ, P0 ;  /* 0x000000ff94947208 */ /* 0x000fea0000000000 */
[----:B------:R-:W-:Y:S01]  /*7630*/  FFMA.FTZ R2, R157, c[0x0][0x2d0], -R148 ;  /* 0x0000b4009d027a23 */ /* 0x000fe20000010894 */
[----:B------:R-:W-:Y:S03]  /*7640*/  MOV R157, R16 ;  /* 0x00000010009d7202 */ /* 0x000fe60000000f00 */
[----:B------:R2:W-:Y:S01]  /*7650*/  MUFU.EX2 R42, R2 ;  /* 0x00000002002a7308 */ /* 0x0005e20000000800 */
[----:B-1----:R-:W-:Y:S05]  /*7660*/  @P6 IADD3 R0, P4, R6, R18, RZ ;  /* 0x0000001206006210 */ /* 0x002fea0007f9e0ff */
[----:B------:R-:W-:Y:S01]  /*7670*/  @P6 IMAD.X R4, R4, 0x1, R17, P4 ;  /* 0x0000000104046824 */ /* 0x000fe200020e0611 */
[C---:B------:R-:W-:Y:S04]  /*7680*/  @P6 LEA R6, P4, R0.reuse, c[0x0][0x1c8], 0x1 ;  /* 0x0000720000066a11 */ /* 0x040fe800078808ff */
[----:B------:R-:W-:Y:S01]  /*7690*/  @P6 LEA.HI.X R7, R0, c[0x0][0x1cc], R4, 0x1, P4 ;  /* 0x0000730000076a11 */ /* 0x000fe200020f0c04 */
[----:B------:R-:W-:Y:S01]  /*76a0*/  FFMA.FTZ R0, R159, c[0x0][0x2d0], -R148 ;  /* 0x0000b4009f007a23 */ /* 0x000fe20000010894 */
[C---:B------:R-:W-:Y:S01]  /*76b0*/  @P6 LEA R8, P4, R5.reuse, c[0x0][0x1c8], 0x1 ;  /* 0x0000720005086a11 */ /* 0x040fe200078808ff */
[----:B------:R-:W-:Y:S02]  /*76c0*/  IMAD.MOV.U32 R159, RZ, RZ, R14 ;  /* 0x000000ffff9f7224 */ /* 0x000fe400078e000e */
[----:B------:R1:W3:Y:S01]  /*76d0*/  MUFU.EX2 R43, R0 ;  /* 0x00000000002b7308 */ /* 0x0002e20000000800 */
[----:B------:R4:W-:Y:S01]  /*76e0*/  @P6 LDGSTS.E.BYPASS.LTC128B.128 [R228+0x8100], [R6.64], !P3 ;  /* 0x0810000006e46fae */ /* 0x0009e2000d901d46 */
[----:B------:R-:W-:Y:S01]  /*76f0*/  @P6 LEA.HI.X R9, R5, c[0x0][0x1cc], R9, 0x1, P4 ;  /* 0x0000730005096a11 */ /* 0x000fe200020f0c09 */
[----:B--2---:R-:W-:Y:S01]  /*7700*/  @P6 IMAD.MOV.U32 R2, RZ, RZ, 0x6 ;  /* 0x00000006ff026424 */ /* 0x004fe200078e00ff */
[----:B------:R-:W-:Y:S04]  /*7710*/  @P6 IADD3 R4, P4, R6, R10, RZ ;  /* 0x0000000a06046210 */ /* 0x000fe80007f9e0ff */
[----:B------:R-:W-:Y:S01]  /*7720*/  @P6 SHF.L.U64.HI R2, R11, R2, c[0x0][0x1e4] ;  /* 0x000079000b026619 */ /* 0x000fe20000010202 */
[----:B------:R2:W-:Y:S04]  /*7730*/  @P6 LDGSTS.E.BYPASS.LTC128B.128 [R228+0xc100], [R8.64], !P2 ;  /* 0x0c10000008e46fae */ /* 0x0005e8000d101d46 */
[----:B------:R-:W-:Y:S05]  /*7740*/  @P6 IMAD.X R5, R2, 0x1, R7, P4 ;  /* 0x0000000102056824 */ /* 0x000fea00020e0607 */
[----:B------:R5:W-:Y:S01]  /*7750*/  @P6 LDGSTS.E.BYPASS.LTC128B.128 [R228+0x9100], [R4.64], !P3 ;  /* 0x0910000004e46fae */ /* 0x000be2000d901d46 */
[----:B-1----:R-:W-:Y:S01]  /*7760*/  FFMA.FTZ R0, R151, c[0x0][0x2d0], -R148 ;  /* 0x0000b40097007a23 */ /* 0x002fe20000010894 */
[----:B---3--:R-:W-:Y:S06]  /*7770*/  F2FP.PACK_AB R145, R43, R42 ;  /* 0x0000002a2b91723e */ /* 0x008fec00000000ff */
[----:B------:R5:W-:Y:S01]  /*7780*/  @P6 LDGSTS.E.BYPASS.LTC128B.128 [R228+0xd100], [R4.64+0x80], !P2 ;  /* 0x0d10008004e46fae */ /* 0x000be2000d101d46 */
[----:B------:R-:W-:Y:S01]  /*7790*/  IMAD.MOV.U32 R151, RZ, RZ, R12 ;  /* 0x000000ffff977224 */ /* 0x000fe200078e000c */
[----:B------:R1:W-:Y:S01]  /*77a0*/  MUFU.EX2 R35, R0 ;  /* 0x0000000000237308 */ /* 0x0003e20000000800 */
[-C--:B----4-:R-:W-:Y:S03]  /*77b0*/  @P6 IADD3 R6, P4, R4, R10.reuse, RZ ;  /* 0x0000000a04066210 */ /* 0x090fe60007f9e0ff */
[----:B------:R-:W-:Y:S02]  /*77c0*/  F2FP.PACK_AB R146, R40, R151 ;  /* 0x000000972892723e */ /* 0x000fe400000000ff */
[----:B------:R-:W-:Y:S02]  /*77d0*/  @P6 IMAD.X R7, R5, 0x1, R2, P4 ;  /* 0x0000000105076824 */ /* 0x000fe400020e0602 */
[----:B--2---:R-:W-:Y:S02]  /*77e0*/  FFMA.FTZ R9, R158, c[0x0][0x2d0], -R148 ;  /* 0x0000b4009e097a23 */ /* 0x004fe40000010894 */
[----:B------:R-:W-:Y:S01]  /*77f0*/  IMAD.MOV.U32 R158, RZ, RZ, R13 ;  /* 0x000000ffff9e7224 */ /* 0x000fe200078e000d */
[----:B------:R2:W-:Y:S01]  /*7800*/  @P6 LDGSTS.E.BYPASS.LTC128B.128 [R228+0xa100], [R6.64], !P3 ;  /* 0x0a10000006e46fae */ /* 0x0005e2000d901d46 */
[----:B------:R3:W4:Y:S07]  /*7810*/  MUFU.EX2 R41, R9 ;  /* 0x0000000900297308 */ /* 0x00072e0000000800 */
[----:B------:R2:W-:Y:S01]  /*7820*/  @P6 LDGSTS.E.BYPASS.LTC128B.128 [R228+0xe100], [R6.64+0x80], !P2 ;  /* 0x0e10008006e46fae */ /* 0x0005e2000d101d46 */
[----:B-1----:R-:W-:Y:S02]  /*7830*/  FSEL R0, R117, RZ, P1 ;  /* 0x000000ff75007208 */ /* 0x002fe40000800000 */
[----:B------:R-:W-:Y:S03]  /*7840*/  @P6 IADD3 R8, P1, R6, R10, RZ ;  /* 0x0000000a06086210 */ /* 0x000fe60007f3e0ff */
[----:B------:R-:W-:Y:S04]  /*7850*/  FADD.FTZ R0, -R0, R3 ;  /* 0x0000000300007221 */ /* 0x000fe80000010100 */
[----:B------:R-:W-:Y:S01]  /*7860*/  FMUL.FTZ R0, R0, c[0x0][0x2d0] ;  /* 0x0000b40000007a20 */ /* 0x000fe20000410000 */
[----:B---3--:R-:W-:Y:S03]  /*7870*/  @P6 IADD3.X R9, R7, R2, RZ, P1, !PT ;  /* 0x0000000207096210 */ /* 0x008fe60000ffe4ff */
[----:B------:R1:W5:Y:S01]  /*7880*/  MUFU.EX2 R3, R0 ;  /* 0x0000000000037308 */ /* 0x0003620000000800 */
[----:B------:R-:W-:Y:S02]  /*7890*/  FSEL R2, R116, RZ, P0 ;  /* 0x000000ff74027208 */ /* 0x000fe40000000000 */
[----:B----4-:R-:W-:Y:S01]  /*78a0*/  F2FP.PACK_AB R147, R41, R35 ;  /* 0x000000232993723e */ /* 0x010fe200000000ff */
[----:B------:R3:W-:Y:S08]  /*78b0*/  @P6 LDGSTS.E.BYPASS.LTC128B.128 [R228+0xb100], [R8.64], !P3 ;  /* 0x0b10000008e46fae */ /* 0x0007f0000d901d46 */
[----:B------:R3:W-:Y:S08]  /*78c0*/  @P6 LDGSTS.E.BYPASS.LTC128B.128 [R228+0xf100], [R8.64+0x80], !P2 ;  /* 0x0f10008008e46fae */ /* 0x0007f0000d101d46 */
[----:B------:R-:W4:Y:S01]  /*78d0*/  LDSM.16.MT88.4 R12, [R200] ;  /* 0x00000000c80c783b */ /* 0x000f220000004200 */
[----:B-1----:R-:W-:Y:S02]  /*78e0*/  FADD.FTZ R0, -R2, R118 ;  /* 0x0000007602007221 */ /* 0x002fe40000010100 */
[----:B------:R-:W-:Y:S02]  /*78f0*/  FFMA.FTZ R2, R152, c[0x0][0x2d0], -R149 ;  /* 0x0000b40098027a23 */ /* 0x000fe40000010895 */
[----:B------:R-:W-:Y:S03]  /*7900*/  FMUL.FTZ R0, R0, c[0x0][0x2d0] ;  /* 0x0000b40000007a20 */ /* 0x000fe60000410000 */
[----:B------:R-:W1:Y:S01]  /*7910*/  LDSM.16.MT88.4 R20, [R204] ;  /* 0x00000000cc14783b */ /* 0x000e620000004200 */
[----:B------:R-:W-:Y:S02]  /*7920*/  IMAD.MOV.U32 R118, RZ, RZ, R66 ;  /* 0x000000ffff767224 */ /* 0x000fe400078e0042 */
[C---:B-----5:R-:W-:Y:S01]  /*7930*/  FMUL.FTZ R4, R3.reuse, R120 ;  /* 0x0000007803047220 */ /* 0x060fe20000410000 */
[----:B------:R-:W5:Y:S01]  /*7940*/  MUFU.EX2 R0, R0 ;  /* 0x0000000000007308 */ /* 0x000f620000000800 */
[C---:B------:R-:W-:Y:S01]  /*7950*/  FMUL.FTZ R5, R3.reuse, R121 ;  /* 0x0000007903057220 */ /* 0x040fe20000410000 */
[----:B------:R-:W-:Y:S01]  /*7960*/  MOV R121, R40 ;  /* 0x0000002800797202 */ /* 0x000fe20000000f00 */
[C---:B------:R-:W-:Y:S01]  /*7970*/  FMUL.FTZ R24, R3.reuse, R80 ;  /* 0x0000005003187220 */ /* 0x040fe20000410000 */
[----:B------:R-:W1:Y:S01]  /*7980*/  LDSM.16.MT88.4 R28, [R203] ;  /* 0x00000000cb1c783b */ /* 0x000e620000004200 */
[C---:B---3--:R-:W-:Y:S02]  /*7990*/  FMUL.FTZ R8, R3.reuse, R124 ;  /* 0x0000007c03087220 */ /* 0x048fe40000410000 */
[C---:B------:R-:W-:Y:S02]  /*79a0*/  FMUL.FTZ R9, R3.reuse, R125 ;  /* 0x0000007d03097220 */ /* 0x040fe40000410000 */
[C---:B------:R-:W-:Y:S02]  /*79b0*/  FMUL.FTZ R16, R3.reuse, R72 ;  /* 0x0000004803107220 */ /* 0x040fe40000410000 */
[C---:B------:R-:W-:Y:S01]  /*79c0*/  FMUL.FTZ R17, R3.reuse, R73 ;  /* 0x0000004903117220 */ /* 0x040fe20000410000 */
[----:B------:R-:W3:Y:S01]  /*79d0*/  LDSM.16.MT88.4 R36, [R223] ;  /* 0x00000000df24783b */ /* 0x000ee20000004200 */
[C---:B------:R-:W-:Y:S02]  /*79e0*/  FMUL.FTZ R25, R3.reuse, R81 ;  /* 0x0000005103197220 */ /* 0x040fe40000410000 */
[----:B------:R-:W-:Y:S02]  /*79f0*/  IMAD.MOV.U32 R152, RZ, RZ, R32 ;  /* 0x000000ffff987224 */ /* 0x000fe400078e0020 */
[C---:B------:R-:W-:Y:S02]  /*7a00*/  FMUL.FTZ R32, R3.reuse, R88 ;  /* 0x0000005803207220 */ /* 0x040fe40000410000 */
[----:B------:R-:W-:Y:S01]  /*7a10*/  IMAD.MOV.U32 R88, RZ, RZ, R33 ;  /* 0x000000ffff587224 */ /* 0x000fe200078e0021 */
[----:B------:R-:W1:Y:S01]  /*7a20*/  LDSM.16.MT88.4 R44, [R200+0x4000] ;  /* 0x00400000c82c783b */ /* 0x000e620000004200 */
[C---:B------:R-:W-:Y:S02]  /*7a30*/  FMUL.FTZ R33, R3.reuse, R89 ;  /* 0x0000005903217220 */ /* 0x040fe40000410000 */
[----:B------:R-:W-:Y:S02]  /*7a40*/  IMAD.MOV.U32 R89, RZ, RZ, R34 ;  /* 0x000000ffff597224 */ /* 0x000fe400078e0022 */
[C---:B-----5:R-:W-:Y:S02]  /*7a50*/  FMUL.FTZ R11, R0.reuse, R127 ;  /* 0x0000007f000b7220 */ /* 0x060fe40000410000 */
[----:B------:R5:W-:Y:S01]  /*7a60*/  MUFU.EX2 R127, R2 ;  /* 0x00000002007f7308 */ /* 0x000be20000000800 */
[C---:B--2---:R-:W-:Y:S01]  /*7a70*/  FMUL.FTZ R6, R0.reuse, R122 ;  /* 0x0000007a00067220 */ /* 0x044fe20000410000 */
[----:B------:R-:W0:Y:S01]  /*7a80*/  LDGDEPBAR ;  /* 0x00000000000079af */ /* 0x000e220000000000 */
[C---:B------:R-:W-:Y:S02]  /*7a90*/  FMUL.FTZ R7, R0.reuse, R123 ;  /* 0x0000007b00077220 */ /* 0x040fe40000410000 */
[C---:B------:R-:W-:Y:S02]  /*7aa0*/  FMUL.FTZ R18, R0.reuse, R74 ;  /* 0x0000004a00127220 */ /* 0x040fe40000410000 */
[C---:B------:R-:W-:Y:S02]  /*7ab0*/  FMUL.FTZ R19, R0.reuse, R75 ;  /* 0x0000004b00137220 */ /* 0x040fe40000410000 */
[C---:B------:R-:W-:Y:S01]  /*7ac0*/  FMUL.FTZ R26, R0.reuse, R82 ;  /* 0x00000052001a7220 */ /* 0x040fe20000410000 */
[C---:B----4-:R-:W-:Y:S01]  /*7ad0*/  HMMA.16816.F32 R4, R144.reuse, R12, R4 ;  /* 0x0000000c9004723c */ /* 0x050fe20000001804 */
[----:B------:R-:W-:Y:S04]  /*7ae0*/  LDSM.16.MT88.4 R72, [R200+0x800] ;  /* 0x00080000c848783b */ /* 0x000fe80000004200 */
[C---:B------:R-:W-:Y:S02]  /*7af0*/  FMUL.FTZ R10, R0.reuse, R126 ;  /* 0x0000007e000a7220 */ /* 0x040fe40000410000 */
[C---:B------:R-:W-:Y:S02]  /*7b00*/  FMUL.FTZ R12, R3.reuse, R68 ;  /* 0x00000044030c7220 */ /* 0x040fe40000410000 */
[----:B------:R-:W-:Y:S03]  /*7b10*/  FMUL.FTZ R13, R3, R69 ;  /* 0x00000045030d7220 */ /* 0x000fe60000410000 */
[C---:B------:R-:W-:Y:S03]  /*7b20*/  HMMA.16816.F32 R8, R144.reuse, R14, R8 ;  /* 0x0000000e9008723c */ /* 0x040fe60000001808 */
[----:B-----5:R-:W-:Y:S02]  /*7b30*/  FFMA.FTZ R2, R153, c[0x0][0x2d0], -R149 ;  /* 0x0000b40099027a23 */ /* 0x020fe40000010895 */
[----:B------:R-:W-:Y:S02]  /*7b40*/  IMAD.MOV.U32 R122, RZ, RZ, R35 ;  /* 0x000000ffff7a7224 */ /* 0x000fe400078e0023 */
[----:B------:R2:W-:Y:S01]  /*7b50*/  MUFU.EX2 R66, R2 ;  /* 0x0000000200427308 */ /* 0x0005e20000000800 */
[C---:B------:R-:W-:Y:S04]  /*7b60*/  FMUL.FTZ R14, R0.reuse, R70 ;  /* 0x00000046000e7220 */ /* 0x040fe80000410000 */
[C---:B------:R-:W-:Y:S02]  /*7b70*/  FMUL.FTZ R15, R0.reuse, R71 ;  /* 0x00000047000f7220 */ /* 0x040fe40000410000 */
[----:B------:R-:W-:Y:S01]  /*7b80*/  LDSM.16.MT88.4 R68, [R206+0x4000] ;  /* 0x00400000ce44783b */ /* 0x000fe20000004200 */
[C---:B------:R-:W-:Y:S02]  /*7b90*/  FMUL.FTZ R27, R0.reuse, R83 ;  /* 0x00000053001b7220 */ /* 0x040fe40000410000 */
[----:B------:R-:W-:Y:S02]  /*7ba0*/  IMAD.MOV.U32 R126, RZ, RZ, R43 ;  /* 0x000000ffff7e7224 */ /* 0x000fe400078e002b */
[C---:B-1----:R-:W-:Y:S03]  /*7bb0*/  HMMA.16816.F32 R12, R144.reuse, R20, R12 ;  /* 0x00000014900c723c */ /* 0x042fe6000000180c */
[----:B------:R-:W-:Y:S02]  /*7bc0*/  FMUL.FTZ R35, R0, R91 ;  /* 0x0000005b00237220 */ /* 0x000fe40000410000 */
[----:B------:R-:W-:Y:S02]  /*7bd0*/  IMAD.MOV.U32 R125, RZ, RZ, R48 ;  /* 0x000000ffff7d7224 */ /* 0x000fe400078e0030 */
[C---:B------:R-:W-:Y:S01]  /*7be0*/  FMUL.FTZ R20, R3.reuse, R76 ;  /* 0x0000004c03147220 */ /* 0x040fe20000410000 */
[C---:B------:R-:W-:Y:S04]  /*7bf0*/  HMMA.16816.F32 R16, R144.reuse, R22, R16 ;  /* 0x000000169010723c */ /* 0x040fe80000001810 */
[----:B--2---:R-:W-:Y:S02]  /*7c00*/  FFMA.FTZ R2, R160, c[0x0][0x2d0], -R148 ;  /* 0x0000b400a0027a23 */ /* 0x004fe40000010894 */
[C---:B------:R-:W-:Y:S02]  /*7c10*/  FMUL.FTZ R21, R3.reuse, R77 ;  /* 0x0000004d03157220 */ /* 0x040fe40000410000 */
[----:B------:R1:W2:Y:S01]  /*7c20*/  MUFU.EX2 R65, R2 ;  /* 0x0000000200417308 */ /* 0x0002a20000000800 */
[C---:B------:R-:W-:Y:S03]  /*7c30*/  FMUL.FTZ R22, R0.reuse, R78 ;  /* 0x0000004e00167220 */ /* 0x040fe60000410000 */
[C---:B------:R-:W-:Y:S02]  /*7c40*/  FMUL.FTZ R23, R0.reuse, R79 ;  /* 0x0000004f00177220 */ /* 0x040fe40000410000 */
[----:B------:R-:W-:Y:S01]  /*7c50*/  LDSM.16.MT88.4 R76, [R204+0x800] ;  /* 0x00080000cc4c783b */ /* 0x000fe20000004200 */
[C---:B------:R-:W-:Y:S02]  /*7c60*/  FMUL.FTZ R34, R0.reuse, R90 ;  /* 0x0000005a00227220 */ /* 0x040fe40000410000 */
[C---:B------:R-:W-:Y:S02]  /*7c70*/  FMUL.FTZ R51, R0.reuse, R103 ;  /* 0x0000006700337220 */ /* 0x040fe40000410000 */
[C---:B------:R-:W-:Y:S03]  /*7c80*/  HMMA.16816.F32 R20, R144.reuse, R28, R20 ;  /* 0x0000001c9014723c */ /* 0x040fe60000001814 */
[----:B------:R-:W-:Y:S02]  /*7c90*/  IMAD.MOV.U32 R123, RZ, RZ, R42 ;  /* 0x000000ffff7b7224 */ /* 0x000fe400078e002a */
[----:B------:R-:W-:Y:S02]  /*7ca0*/  IMAD.MOV.U32 R120, RZ, RZ, R41 ;  /* 0x000000ffff787224 */ /* 0x000fe400078e0029 */
[C---:B------:R-:W-:Y:S01]  /*7cb0*/  FMUL.FTZ R28, R3.reuse, R84 ;  /* 0x00000054031c7220 */ /* 0x040fe20000410000 */
[C---:B------:R-:W-:Y:S04]  /*7cc0*/  HMMA.16816.F32 R24, R144.reuse, R30, R24 ;  /* 0x0000001e9018723c */ /* 0x040fe80000001818 */
[----:B------:R-:W-:Y:S02]  /*7cd0*/  FMUL.FTZ R29, R3, R85 ;  /* 0x00000055031d7220 */ /* 0x000fe40000410000 */
[----:B-1----:R-:W-:Y:S02]  /*7ce0*/  FFMA.FTZ R2, R161, c[0x0][0x2d0], -R148 ;  /* 0x0000b400a1027a23 */ /* 0x002fe40000010894 */
[C---:B------:R-:W-:Y:S02]  /*7cf0*/  FMUL.FTZ R30, R0.reuse, R86 ;  /* 0x00000056001e7220 */ /* 0x040fe40000410000 */
[----:B------:R1:W4:Y:S02]  /*7d00*/  MUFU.EX2 R67, R2 ;  /* 0x0000000200437308 */ /* 0x0003240000000800 */
[----:B------:R-:W-:Y:S02]  /*7d10*/  FMUL.FTZ R31, R0, R87 ;  /* 0x00000057001f7220 */ /* 0x000fe40000410000 */
[----:B------:R-:W-:Y:S02]  /*7d20*/  IMAD.MOV.U32 R87, RZ, RZ, R53 ;  /* 0x000000ffff577224 */ /* 0x000fe400078e0035 */
[----:B------:R-:W5:Y:S01]  /*7d30*/  LDSM.16.MT88.4 R52, [R204+0x4000] ;  /* 0x00400000cc34783b */ /* 0x000f620000004200 */
[----:B------:R-:W-:Y:S02]  /*7d40*/  IMAD.MOV.U32 R84, RZ, RZ, R62 ;  /* 0x000000ffff547224 */ /* 0x000fe400078e003e */
[C---:B---3--:R-:W-:Y:S03]  /*7d50*/  HMMA.16816.F32 R28, R144.reuse, R36, R28 ;  /* 0x00000024901c723c */ /* 0x048fe6000000181c */
[----:B------:R-:W-:Y:S02]  /*7d60*/  IMAD.MOV.U32 R85, RZ, RZ, R63 ;  /* 0x000000ffff557224 */ /* 0x000fe400078e003f */
[----:B------:R-:W3:Y:S01]  /*7d70*/  LDSM.16.MT88.4 R60, [R203+0x4000] ;  /* 0x00400000cb3c783b */ /* 0x000ee20000004200 */
[----:B------:R-:W-:Y:S02]  /*7d80*/  IMAD.MOV.U32 R86, RZ, RZ, R49 ;  /* 0x000000ffff567224 */ /* 0x000fe400078e0031 */
[C---:B------:R-:W-:Y:S04]  /*7d90*/  HMMA.16816.F32 R32, R144.reuse, R38, R32 ;  /* 0x000000269020723c */ /* 0x040fe80000001820 */
[C---:B------:R-:W-:Y:S02]  /*7da0*/  FMUL.FTZ R36, R3.reuse, R92 ;  /* 0x0000005c03247220 */ /* 0x040fe40000410000 */
[C---:B------:R-:W-:Y:S02]  /*7db0*/  FMUL.FTZ R37, R3.reuse, R93 ;  /* 0x0000005d03257220 */ /* 0x040fe40000410000 */
[----:B-1----:R-:W-:Y:S04]  /*7dc0*/  FFMA.FTZ R2, R154, c[0x0][0x2d0], -R149 ;  /* 0x0000b4009a027a23 */ /* 0x002fe80000010895 */
[----:B------:R1:W1:Y:S01]  /*7dd0*/  MUFU.EX2 R80, R2 ;  /* 0x0000000200507308 */ /* 0x0002620000000800 */
[C---:B------:R-:W-:Y:S02]  /*7de0*/  FMUL.FTZ R38, R0.reuse, R94 ;  /* 0x0000005e00267220 */ /* 0x040fe40000410000 */
[C---:B------:R-:W-:Y:S02]  /*7df0*/  FMUL.FTZ R39, R0.reuse, R95 ;  /* 0x0000005f00277220 */ /* 0x040fe40000410000 */
[----:B------:R-:W-:Y:S01]  /*7e00*/  LDSM.16.MT88.4 R92, [R204+0x1000] ;  /* 0x00100000cc5c783b */ /* 0x000fe20000004200 */
[C---:B------:R-:W-:Y:S02]  /*7e10*/  FMUL.FTZ R40, R3.reuse, R96 ;  /* 0x0000006003287220 */ /* 0x040fe40000410000 */
[----:B------:R-:W-:Y:S02]  /*7e20*/  FMUL.FTZ R41, R3, R97 ;  /* 0x0000006103297220 */ /* 0x000fe40000410000 */
[C---:B------:R-:W-:Y:S03]  /*7e30*/  HMMA.16816.F32 R36, R144.reuse, R44, R36 ;  /* 0x0000002c9024723c */ /* 0x040fe60000001824 */
[C---:B------:R-:W-:Y:S02]  /*7e40*/  FMUL.FTZ R42, R0.reuse, R98 ;  /* 0x00000062002a7220 */ /* 0x040fe40000410000 */
[C---:B------:R-:W-:Y:S02]  /*7e50*/  FMUL.FTZ R43, R0.reuse, R99 ;  /* 0x00000063002b7220 */ /* 0x040fe40000410000 */
[----:B------:R-:W-:Y:S02]  /*7e60*/  IMAD.MOV.U32 R98, RZ, RZ, R85 ;  /* 0x000000ffff627224 */ /* 0x000fe400078e0055 */
[----:B------:R-:W-:Y:S03]  /*7e70*/  IMAD.MOV.U32 R97, RZ, RZ, R84 ;  /* 0x000000ffff617224 */ /* 0x000fe600078e0054 */
[C---:B------:R-:W-:Y:S03]  /*7e80*/  HMMA.16816.F32 R40, R144.reuse, R46, R40 ;  /* 0x0000002e9028723c */ /* 0x040fe60000001828 */
[----:B-1----:R-:W-:Y:S02]  /*7e90*/  FFMA.FTZ R2, R155, c[0x0][0x2d0], -R149 ;  /* 0x0000b4009b027a23 */ /* 0x002fe40000010895 */
[C---:B------:R-:W-:Y:S02]  /*7ea0*/  FMUL.FTZ R44, R3.reuse, R128 ;  /* 0x00000080032c7220 */ /* 0x040fe40000410000 */
[----:B------:R1:W1:Y:S01]  /*7eb0*/  MUFU.EX2 R91, R2 ;  /* 0x00000002005b7308 */ /* 0x0002620000000800 */
[----:B------:R-:W-:Y:S04]  /*7ec0*/  FMUL.FTZ R45, R3, R129 ;  /* 0x00000081032d7220 */ /* 0x000fe80000410000 */
[C---:B------:R-:W-:Y:S02]  /*7ed0*/  FMUL.FTZ R46, R0.reuse, R130 ;  /* 0x00000082002e7220 */ /* 0x040fe40000410000 */
[----:B------:R-:W-:Y:S02]  /*7ee0*/  FMUL.FTZ R47, R0, R131 ;  /* 0x00000083002f7220 */ /* 0x000fe40000410000 */
[--C-:B------:R-:W-:Y:S02]  /*7ef0*/  FFMA.FTZ R97, R97, c[0x0][0x2d0], -R148.reuse ;  /* 0x0000b40061617a23 */ /* 0x100fe40000010894 */
[--C-:B------:R-:W-:Y:S02]  /*7f00*/  FFMA.FTZ R98, R98, c[0x0][0x2d0], -R148.reuse ;  /* 0x0000b40062627a23 */ /* 0x100fe40000010894 */
[C---:B------:R-:W-:Y:S01]  /*7f10*/  FMUL.FTZ R48, R3.reuse, R100 ;  /* 0x0000006403307220 */ /* 0x040fe20000410000 */
[C---:B-----5:R-:W-:Y:S03]  /*7f20*/  HMMA.16816.F32 R44, R144.reuse, R52, R44 ;  /* 0x00000034902c723c */ /* 0x060fe6000000182c */
[C---:B------:R-:W-:Y:S01]  /*7f30*/  FMUL.FTZ R49, R3.reuse, R101 ;  /* 0x0000006503317220 */ /* 0x040fe20000410000 */
[----:B------:R-:W-:Y:S01]  /*7f40*/  MOV R100, R158 ;  /* 0x0000009e00647202 */ /* 0x000fe20000000f00 */
[----:B------:R-:W-:Y:S02]  /*7f50*/  FMUL.FTZ R50, R0, R102 ;  /* 0x0000006600327220 */ /* 0x000fe40000410000 */
[C---:B------:R-:W-:Y:S02]  /*7f60*/  FMUL.FTZ R52, R3.reuse, R104 ;  /* 0x0000006803347220 */ /* 0x040fe40000410000 */
[C---:B------:R-:W-:Y:S03]  /*7f70*/  FMUL.FTZ R53, R3.reuse, R105 ;  /* 0x0000006903357220 */ /* 0x040fe60000410000 */
[C---:B------:R-:W-:Y:S03]  /*7f80*/  HMMA.16816.F32 R48, R144.reuse, R54, R48 ;  /* 0x000000369030723c */ /* 0x040fe60000001830 */
[----:B-1----:R-:W-:Y:S02]  /*7f90*/  FFMA.FTZ R2, R162, c[0x0][0x2d0], -R148 ;  /* 0x0000b400a2027a23 */ /* 0x002fe40000010894 */
[----:B------:R-:W-:Y:S02]  /*7fa0*/  IMAD.MOV.U32 R124, RZ, RZ, R58 ;  /* 0x000000ffff7c7224 */ /* 0x000fe400078e003a */
[----:B------:R1:W5:Y:S01]  /*7fb0*/  MUFU.EX2 R90, R2 ;  /* 0x00000002005a7308 */ /* 0x0003620000000800 */
[C---:B------:R-:W-:Y:S04]  /*7fc0*/  FMUL.FTZ R54, R0.reuse, R106 ;  /* 0x0000006a00367220 */ /* 0x040fe80000410000 */
[C---:B------:R-:W-:Y:S02]  /*7fd0*/  FMUL.FTZ R55, R0.reuse, R107 ;  /* 0x0000006b00377220 */ /* 0x040fe40000410000 */
[C---:B------:R-:W-:Y:S02]  /*7fe0*/  FMUL.FTZ R56, R3.reuse, R108 ;  /* 0x0000006c03387220 */ /* 0x040fe40000410000 */
[C---:B------:R-:W-:Y:S02]  /*7ff0*/  FMUL.FTZ R57, R3.reuse, R109 ;  /* 0x0000006d03397220 */ /* 0x040fe40000410000 */
[C---:B------:R-:W-:Y:S01]  /*8000*/  FMUL.FTZ R58, R0.reuse, R110 ;  /* 0x0000006e003a7220 */ /* 0x040fe20000410000 */
[C---:B---3--:R-:W-:Y:S03]  /*8010*/  HMMA.16816.F32 R52, R144.reuse, R60, R52 ;  /* 0x0000003c9034723c */ /* 0x048fe60000001834 */
[C---:B------:R-:W-:Y:S02]  /*8020*/  FMUL.FTZ R59, R0.reuse, R111 ;  /* 0x0000006f003b7220 */ /* 0x040fe40000410000 */
[C---:B------:R-:W-:Y:S02]  /*8030*/  FMUL.FTZ R64, R3.reuse, R112 ;  /* 0x0000007003407220 */ /* 0x040fe40000410000 */
[----:B------:R-:W-:Y:S02]  /*8040*/  FMUL.FTZ R61, R3, R133 ;  /* 0x00000085033d7220 */ /* 0x000fe40000410000 */
[----:B------:R-:W-:Y:S01]  /*8050*/  IMAD.MOV.U32 R133, RZ, RZ, R252 ;  /* 0x000000ffff857224 */ /* 0x000fe200078e00fc */
[C---:B------:R-:W-:Y:S03]  /*8060*/  HMMA.16816.F32 R56, R144.reuse, R62, R56 ;  /* 0x0000003e9038723c */ /* 0x040fe60000001838 */
[----:B-1----:R-:W-:Y:S02]  /*8070*/  FFMA.FTZ R2, R163, c[0x0][0x2d0], -R148 ;  /* 0x0000b400a3027a23 */ /* 0x002fe40000010894 */
[C---:B------:R-:W-:Y:S02]  /*8080*/  FMUL.FTZ R60, R3.reuse, R132 ;  /* 0x00000084033c7220 */ /* 0x040fe40000410000 */
[----:B------:R1:W3:Y:S01]  /*8090*/  MUFU.EX2 R103, R2 ;  /* 0x0000000200677308 */ /* 0x0002e20000000800 */
[C---:B------:R-:W-:Y:S04]  /*80a0*/  FMUL.FTZ R62, R0.reuse, R134 ;  /* 0x00000086003e7220 */ /* 0x040fe80000410000 */
[C---:B------:R-:W-:Y:S01]  /*80b0*/  FMUL.FTZ R63, R0.reuse, R135 ;  /* 0x00000087003f7220 */ /* 0x040fe20000410000 */
[----:B------:R-:W-:Y:S01]  /*80c0*/  MOV R135, R88 ;  /* 0x0000005800877202 */ /* 0x000fe20000000f00 */
[----:B------:R-:W-:Y:S02]  /*80d0*/  IMAD.MOV.U32 R132, RZ, RZ, R87 ;  /* 0x000000ffff847224 */ /* 0x000fe400078e0057 */
[----:B------:R-:W-:Y:S02]  /*80e0*/  IMAD.MOV.U32 R134, RZ, RZ, R89 ;  /* 0x000000ffff867224 */ /* 0x000fe400078e0059 */
[----:B--2---:R-:W-:Y:S01]  /*80f0*/  IMAD.MOV.U32 R112, RZ, RZ, R65 ;  /* 0x000000ffff707224 */ /* 0x004fe200078e0041 */
[C---:B------:R-:W-:Y:S03]  /*8100*/  HMMA.16816.F32 R60, R144.reuse, R68, R60 ;  /* 0x00000044903c723c */ /* 0x040fe6000000183c */
[----:B------:R-:W-:Y:S01]  /*8110*/  FMUL.FTZ R65, R3, R113 ;  /* 0x0000007103417220 */ /* 0x000fe20000410000 */
[----:B------:R-:W-:Y:S01]  /*8120*/  MOV R113, R66 ;  /* 0x0000004200717202 */ /* 0x000fe20000000f00 */
[C---:B------:R-:W-:Y:S02]  /*8130*/  FMUL.FTZ R66, R0.reuse, R114 ;  /* 0x0000007200427220 */ /* 0x040fe40000410000 */
[----:B----4-:R-:W-:Y:S01]  /*8140*/  IMAD.MOV.U32 R114, RZ, RZ, R67 ;  /* 0x000000ffff727224 */ /* 0x010fe200078e0043 */
[----:B------:R-:W-:Y:S01]  /*8150*/  F2FP.PACK_AB R68, R113, R127 ;  /* 0x0000007f7144723e */ /* 0x000fe200000000ff */
[----:B------:R-:W-:Y:S03]  /*8160*/  FMUL.FTZ R67, R0, R115 ;  /* 0x0000007300437220 */ /* 0x000fe60000410000 */
[----:B-1----:R-:W-:Y:S01]  /*8170*/  FFMA.FTZ R2, R164, c[0x0][0x2d0], -R149 ;  /* 0x0000b400a4027a23 */ /* 0x002fe20000010895 */
[----:B------:R-:W-:Y:S01]  /*8180*/  F2FP.PACK_AB R69, R114, R112 ;  /* 0x000000707245723e */ /* 0x000fe200000000ff */
[----:B------:R-:W-:Y:S02]  /*8190*/  IMAD.MOV.U32 R115, RZ, RZ, R80 ;  /* 0x000000ffff737224 */ /* 0x000fe400078e0050 */
[----:B------:R-:W-:Y:S01]  /*81a0*/  HMMA.16816.F32 R64, R144, R70, R64 ;  /* 0x000000469040723c */ /* 0x000fe20000001840 */
[----:B------:R1:W-:Y:S01]  /*81b0*/  MUFU.EX2 R102, R2 ;  /* 0x0000000200667308 */ /* 0x0003e20000000800 */
[----:B------:R-:W2:Y:S01]  /*81c0*/  LDSM.16.MT88.4 R80, [R203+0x800] ;  /* 0x00080000cb50783b */ /* 0x000ea20000004200 */
[----:B------:R-:W-:Y:S02]  /*81d0*/  IMAD.MOV.U32 R99, RZ, RZ, R159 ;  /* 0x000000ffff637224 */ /* 0x000fe400078e009f */
[----:B------:R-:W-:Y:S02]  /*81e0*/  IMAD.MOV.U32 R96, RZ, RZ, R157 ;  /* 0x000000ffff607224 */ /* 0x000fe400078e009d */
[----:B------:R-:W-:Y:S02]  /*81f0*/  IMAD.MOV.U32 R144, RZ, RZ, R251 ;  /* 0x000000ffff907224 */ /* 0x000fe400078e00fb */
[----:B------:R-:W-:Y:S03]  /*8200*/  IMAD.MOV.U32 R145, RZ, RZ, R91 ;  /* 0x000000ffff917224 */ /* 0x000fe600078e005b */
[----:B-----5:R-:W-:Y:S02]  /*8210*/  IMAD.MOV.U32 R146, RZ, RZ, R90 ;  /* 0x000000ffff927224 */ /* 0x020fe400078e005a */
[----:B------:R-:W-:Y:S01]  /*8220*/  F2FP.PACK_AB R70, R145, R115 ;  /* 0x000000739146723e */ /* 0x000fe200000000ff */
[----:B------:R-:W-:Y:S01]  /*8230*/  IMAD.MOV.U32 R147, RZ, RZ, R152 ;  /* 0x000000ffff937224 */ /* 0x000fe200078e0098 */
[----:B------:R-:W-:Y:S01]  /*8240*/  LDSM.16.MT88.4 R88, [R206+0x4800] ;  /* 0x00480000ce58783b */ /* 0x000fe20000004200 */
[----:B---3--:R-:W-:Y:S01]  /*8250*/  F2FP.PACK_AB R71, R103, R146 ;  /* 0x000000926747723e */ /* 0x008fe200000000ff */
[----:B------:R-:W-:Y:S02]  /*8260*/  IMAD.MOV.U32 R152, RZ, RZ, R86 ;  /* 0x000000ffff987224 */ /* 0x000fe400078e0056 */
[--C-:B------:R-:W-:Y:S02]  /*8270*/  FFMA.FTZ R96, R96, c[0x0][0x2d0], -R149.reuse ;  /* 0x0000b40060607a23 */ /* 0x100fe40000010895 */
[--C-:B------:R-:W-:Y:S02]  /*8280*/  FFMA.FTZ R99, R99, c[0x0][0x2d0], -R149.reuse ;  /* 0x0000b40063637a23 */ /* 0x100fe40000010895 */
[C---:B------:R-:W-:Y:S01]  /*8290*/  HMMA.16816.F32 R4, R68.reuse, R72, R4 ;  /* 0x000000484404723c */ /* 0x040fe20000001804 */
[----:B------:R-:W3:Y:S04]  /*82a0*/  LDSM.16.MT88.4 R84, [R206+0x800] ;  /* 0x00080000ce54783b */ /* 0x000ee80000004200 */
[--C-:B-1----:R-:W-:Y:S02]  /*82b0*/  FFMA.FTZ R2, R165, c[0x0][0x2d0], -R149.reuse ;  /* 0x0000b400a5027a23 */ /* 0x102fe40000010895 */
[--C-:B------:R-:W-:Y:S01]  /*82c0*/  FFMA.FTZ R118, R118, c[0x0][0x2d0], -R148.reuse ;  /* 0x0000b40076767a23 */ /* 0x100fe20000010894 */
[C---:B------:R-:W-:Y:S01]  /*82d0*/  HMMA.16816.F32 R8, R68.reuse, R74, R8 ;  /* 0x0000004a4408723c */ /* 0x040fe20000001808 */
[----:B------:R1:W4:Y:S01]  /*82e0*/  MUFU.EX2 R252, R2 ;  /* 0x0000000200fc7308 */ /* 0x0003220000000800 */
[----:B------:R-:W5:Y:S06]  /*82f0*/  LDSM.16.MT88.4 R72, [R200+0x4800] ;  /* 0x00480000c848783b */ /* 0x000f6c0000004200 */
[C---:B------:R-:W-:Y:S03]  /*8300*/  HMMA.16816.F32 R12, R68.reuse, R76, R12 ;  /* 0x0000004c440c723c */ /* 0x040fe6000000180c */
[----:B------:R-:W-:Y:S05]  /*8310*/  MUFU.EX2 R118, R118 ;  /* 0x0000007600767308 */ /* 0x000fea0000000800 */
        /* <DEDUP_REMOVED lines=11> */
[----:B-1----:R-:W-:Y:S04]  /*83d0*/  FFMA.FTZ R2, R176, c[0x0][0x2d0], -R148 ;  /* 0x0000b400b0027a23 */ /* 0x002fe80000010894 */
[C---:B------:R-:W-:Y:S01]  /*83e0*/  HMMA.16816.F32 R40, R68.reuse, R74, R40 ;  /* 0x0000004a4428723c */ /* 0x040fe20000001828 */
[----:B------:R1:W5:Y:S01]  /*83f0*/  MUFU.EX2 R251, R2 ;  /* 0x0000000200fb7308 */ /* 0x0003620000000800 */
[----:B------:R-:W3:Y:S06]  /*8400*/  LDSM.16.MT88.4 R72, [R203+0x1000] ;  /* 0x00100000cb48783b */ /* 0x000eec0000004200 */
[C---:B----4-:R-:W-:Y:S08]  /*8410*/  HMMA.16816.F32 R44, R68.reuse, R76, R44 ;  /* 0x0000004c442c723c */ /* 0x050ff0000000182c */
[C---:B------:R-:W-:Y:S01]  /*8420*/  HMMA.16816.F32 R48, R68.reuse, R78, R48 ;  /* 0x0000004e4430723c */ /* 0x040fe20000001830 */
[----:B------:R-:W4:Y:S07]  /*8430*/  LDSM.16.MT88.4 R76, [R206+0x1000] ;  /* 0x00100000ce4c783b */ /* 0x000f2e0000004200 */
[C---:B--2---:R-:W-:Y:S04]  /*8440*/  HMMA.16816.F32 R52, R68.reuse, R80, R52 ;  /* 0x000000504434723c */ /* 0x044fe80000001834 */
[--C-:B-1----:R-:W-:Y:S04]  /*8450*/  FFMA.FTZ R2, R167, c[0x0][0x2d0], -R149.reuse ;  /* 0x0000b400a7027a23 */ /* 0x102fe80000010895 */
[C---:B------:R-:W-:Y:S01]  /*8460*/  HMMA.16816.F32 R56, R68.reuse, R82, R56 ;  /* 0x000000524438723c */ /* 0x040fe20000001838 */
[----:B------:R1:W-:Y:S01]  /*8470*/  MUFU.EX2 R176, R2 ;  /* 0x0000000200b07308 */ /* 0x0003e20000000800 */
[----:B------:R-:W2:Y:S06]  /*8480*/  LDSM.16.MT88.4 R80, [R200+0x5000] ;  /* 0x00500000c850783b */ /* 0x000eac0000004200 */
[C---:B------:R-:W-:Y:S07]  /*8490*/  HMMA.16816.F32 R60, R68.reuse, R88, R60 ;  /* 0x00000058443c723c */ /* 0x040fee000000183c */
[--C-:B------:R-:W-:Y:S01]  /*84a0*/  FFMA.FTZ R88, R183, c[0x0][0x2d0], -R149.reuse ;  /* 0x0000b400b7587a23 */ /* 0x100fe20000010895 */
[----:B------:R-:W-:Y:S03]  /*84b0*/  HMMA.16816.F32 R64, R68, R90, R64 ;  /* 0x0000005a4440723c */ /* 0x000fe60000001840 */
[----:B------:R2:W-:Y:S04]  /*84c0*/  MUFU.EX2 R164, R88 ;  /* 0x0000005800a47308 */ /* 0x0005e80000000800 */
[----:B------:R-:W-:Y:S01]  /*84d0*/  F2FP.PACK_AB R68, R252, R102 ;  /* 0x00000066fc44723e */ /* 0x000fe200000000ff */
[--C-:B-1----:R-:W-:Y:S01]  /*84e0*/  FFMA.FTZ R2, R177, c[0x0][0x2d0], -R149.reuse ;  /* 0x0000b400b1027a23 */ /* 0x102fe20000010895 */
[----:B-----5:R-:W-:Y:S04]  /*84f0*/  F2FP.PACK_AB R69, R251, R101 ;  /* 0x00000065fb45723e */ /* 0x020fe800000000ff */
[----:B------:R1:W5:Y:S01]  /*8500*/  MUFU.EX2 R167, R2 ;  /* 0x0000000200a77308 */ /* 0x0003620000000800 */
[----:B------:R-:W-:Y:S01]  /*8510*/  IMAD.MOV.U32 R177, RZ, RZ, R156 ;  /* 0x000000ffffb17224 */ /* 0x000fe200078e009c */
[----:B--2---:R-:W-:Y:S01]  /*8520*/  LDSM.16.MT88.4 R88, [R206+0x5800] ;  /* 0x00580000ce58783b */ /* 0x004fe20000004200 */
[----:B-1----:R-:W-:Y:S01]  /*8530*/  FFMA.FTZ R2, R178, c[0x0][0x2d0], -R148 ;  /* 0x0000b400b2027a23 */ /* 0x002fe20000010894 */
[----:B-----5:R-:W-:Y:S01]  /*8540*/  F2FP.PACK_AB R70, R167, R176 ;  /* 0x000000b0a746723e */ /* 0x020fe200000000ff */
[----:B------:R-:W-:Y:S05]  /*8550*/  IMAD.MOV.U32 R178, RZ, RZ, R146 ;  /* 0x000000ffffb27224 */ /* 0x000fea00078e0092 */
[----:B------:R1:W-:Y:S02]  /*8560*/  MUFU.EX2 R111, R2 ;  /* 0x00000002006f7308 */ /* 0x0003e40000000800 */
[----:B-1----:R-:W-:Y:S01]  /*8570*/  FFMA.FTZ R2, R179, c[0x0][0x2d0], -R148 ;  /* 0x0000b400b3027a23 */ /* 0x002fe20000010894 */
[----:B------:R-:W-:Y:S07]  /*8580*/  MOV R179, R115 ;  /* 0x0000007300b37202 */ /* 0x000fee0000000f00 */
[----:B------:R1:W2:Y:S02]  /*8590*/  MUFU.EX2 R110, R2 ;  /* 0x00000002006e7308 */ /* 0x0002a40000000800 */
[--C-:B-1----:R-:W-:Y:S01]  /*85a0*/  FFMA.FTZ R2, R180, c[0x0][0x2d0], -R149.reuse ;  /* 0x0000b400b4027a23 */ /* 0x102fe20000010895 */
[----:B--2---:R-:W-:Y:S01]  /*85b0*/  F2FP.PACK_AB R71, R110, R111 ;  /* 0x0000006f6e47723e */ /* 0x004fe200000000ff */
[----:B------:R-:W-:Y:S06]  /*85c0*/  IMAD.MOV.U32 R180, RZ, RZ, R114 ;  /* 0x000000ffffb47224 */ /* 0x000fec00078e0072 */
[----:B------:R1:W-:Y:S01]  /*85d0*/  MUFU.EX2 R109, R2 ;  /* 0x00000002006d7308 */ /* 0x0003e20000000800 */
[C---:B---3--:R-:W-:Y:S08]  /*85e0*/  HMMA.16816.F32 R4, R68.reuse, R84, R4 ;  /* 0x000000544404723c */ /* 0x048ff00000001804 */
[C---:B------:R-:W-:Y:S01]  /*85f0*/  HMMA.16816.F32 R8, R68.reuse, R86, R8 ;  /* 0x000000564408723c */ /* 0x040fe20000001808 */
[----:B------:R-:W2:Y:S07]  /*8600*/  LDSM.16.MT88.4 R84, [R204+0x5000] ;  /* 0x00500000cc54783b */ /* 0x000eae0000004200 */
[C---:B------:R-:W-:Y:S04]  /*8610*/  HMMA.16816.F32 R12, R68.reuse, R92, R12 ;  /* 0x0000005c440c723c */ /* 0x040fe8000000180c */
[----:B-1----:R-:W-:Y:S02]  /*8620*/  FFMA.FTZ R2, R181, c[0x0][0x2d0], -R149 ;  /* 0x0000b400b5027a23 */ /* 0x002fe40000010895 */
[----:B------:R-:W-:Y:S01]  /*8630*/  IMAD.MOV.U32 R181, RZ, RZ, R113 ;  /* 0x000000ffffb57224 */ /* 0x000fe200078e0071 */
[----:B------:R-:W-:Y:S01]  /*8640*/  MOV R113, R125 ;  /* 0x0000007d00717202 */ /* 0x000fe20000000f00 */
[C---:B------:R-:W-:Y:S01]  /*8650*/  HMMA.16816.F32 R16, R68.reuse, R94, R16 ;  /* 0x0000005e4410723c */ /* 0x040fe20000001810 */
[----:B------:R1:W3:Y:S01]  /*8660*/  MUFU.EX2 R166, R2 ;  /* 0x0000000200a67308 */ /* 0x0002e20000000800 */
[----:B------:R-:W-:Y:S06]  /*8670*/  LDSM.16.MT88.4 R92, [R204+0x2000] ;  /* 0x00200000cc5c783b */ /* 0x000fec0000004200 */
[C---:B------:R-:W-:Y:S08]  /*8680*/  HMMA.16816.F32 R20, R68.reuse, R72, R20 ;  /* 0x000000484414723c */ /* 0x040ff00000001814 */
[C---:B------:R-:W-:Y:S01]  /*8690*/  HMMA.16816.F32 R24, R68.reuse, R74, R24 ;  /* 0x0000004a4418723c */ /* 0x040fe20000001818 */
[----:B------:R-:W5:Y:S07]  /*86a0*/  LDSM.16.MT88.4 R72, [R203+0x5000] ;  /* 0x00500000cb48783b */ /* 0x000f6e0000004200 */
[C---:B----4-:R-:W-:Y:S04]  /*86b0*/  HMMA.16816.F32 R28, R68.reuse, R76, R28 ;  /* 0x0000004c441c723c */ /* 0x050fe8000000181c */
[----:B-1----:R-:W-:Y:S02]  /*86c0*/  FFMA.FTZ R2, R182, c[0x0][0x2d0], -R148 ;  /* 0x0000b400b6027a23 */ /* 0x002fe40000010894 */
[----:B------:R-:W-:Y:S02]  /*86d0*/  IMAD.MOV.U32 R182, RZ, RZ, R112 ;  /* 0x000000ffffb67224 */ /* 0x000fe400078e0070 */
[C---:B------:R-:W-:Y:S01]  /*86e0*/  HMMA.16816.F32 R32, R68.reuse, R78, R32 ;  /* 0x0000004e4420723c */ /* 0x040fe20000001820 */
[----:B------:R1:W-:Y:S01]  /*86f0*/  MUFU.EX2 R108, R2 ;  /* 0x00000002006c7308 */ /* 0x0003e20000000800 */
[----:B------:R-:W4:Y:S02]  /*8700*/  LDSM.16.MT88.4 R76, [R206+0x5000] ;  /* 0x00500000ce4c783b */ /* 0x000f240000004200 */
[----:B------:R-:W-:Y:S04]  /*8710*/  IMAD.MOV.U32 R112, RZ, RZ, R126 ;  /* 0x000000ffff707224 */ /* 0x000fe800078e007e */
[C---:B------:R-:W-:Y:S08]  /*8720*/  HMMA.16816.F32 R36, R68.reuse, R80, R36 ;  /* 0x000000504424723c */ /* 0x040ff00000001824 */
[C---:B------:R-:W-:Y:S01]  /*8730*/  HMMA.16816.F32 R40, R68.reuse, R82, R40 ;  /* 0x000000524428723c */ /* 0x040fe20000001828 */
[----:B------:R-:W3:Y:S07]  /*8740*/  LDSM.16.MT88.4 R80, [R200+0x1800] ;  /* 0x00180000c850783b */ /* 0x000eee0000004200 */
[C---:B--2---:R-:W-:Y:S04]  /*8750*/  HMMA.16816.F32 R44, R68.reuse, R84, R44 ;  /* 0x00000054442c723c */ /* 0x044fe8000000182c */
[--C-:B-1----:R-:W-:Y:S02]  /*8760*/  FFMA.FTZ R2, R231, c[0x0][0x2d0], -R148.reuse ;  /* 0x0000b400e7027a23 */ /* 0x102fe40000010894 */
[----:B------:R-:W-:Y:S02]  /*8770*/  IMAD.MOV.U32 R231, RZ, RZ, R127 ;  /* 0x000000ffffe77224 */ /* 0x000fe400078e007f */
[C---:B------:R-:W-:Y:S01]  /*8780*/  HMMA.16816.F32 R48, R68.reuse, R86, R48 ;  /* 0x000000564430723c */ /* 0x040fe20000001830 */
[----:B------:R1:W2:Y:S01]  /*8790*/  MUFU.EX2 R165, R2 ;  /* 0x0000000200a57308 */ /* 0x0002a20000000800 */
[----:B------:R-:W2:Y:S06]  /*87a0*/  LDSM.16.MT88.4 R84, [R204+0x1800] ;  /* 0x00180000cc54783b */ /* 0x000eac0000004200 */
[C---:B-----5:R-:W-:Y:S08]  /*87b0*/  HMMA.16816.F32 R52, R68.reuse, R72, R52 ;  /* 0x000000484434723c */ /* 0x060ff00000001834 */
[C---:B------:R-:W-:Y:S01]  /*87c0*/  HMMA.16816.F32 R56, R68.reuse, R74, R56 ;  /* 0x0000004a4438723c */ /* 0x040fe20000001838 */
[----:B------:R-:W5:Y:S07]  /*87d0*/  LDSM.16.MT88.4 R72, [R203+0x1800] ;  /* 0x00180000cb48783b */ /* 0x000f6e0000004200 */
[C---:B----4-:R-:W-:Y:S04]  /*87e0*/  HMMA.16816.F32 R60, R68.reuse, R76, R60 ;  /* 0x0000004c443c723c */ /* 0x050fe8000000183c */
[--C-:B-1----:R-:W-:Y:S04]  /*87f0*/  FFMA.FTZ R2, R232, c[0x0][0x2d0], -R149.reuse ;  /* 0x0000b400e8027a23 */ /* 0x102fe80000010895 */
[----:B------:R-:W-:Y:S01]  /*8800*/  HMMA.16816.F32 R64, R68, R78, R64 ;  /* 0x0000004e4440723c */ /* 0x000fe20000001840 */
[----:B------:R1:W4:Y:S01]  /*8810*/  MUFU.EX2 R163, R2 ;  /* 0x0000000200a37308 */ /* 0x0003220000000800 */
[----:B------:R-:W5:Y:S05]  /*8820*/  LDSM.16.MT88.4 R76, [R206+0x1800] ;  /* 0x00180000ce4c783b */ /* 0x000f6a0000004200 */
[----:B---3--:R-:W-:Y:S02]  /*8830*/  F2FP.PACK_AB R68, R166, R109 ;  /* 0x0000006da644723e */ /* 0x008fe400000000ff */
[----:B--2---:R-:W-:Y:S03]  /*8840*/  F2FP.PACK_AB R69, R165, R108 ;  /* 0x0000006ca545723e */ /* 0x004fe600000000ff */
[--C-:B-1----:R-:W-:Y:S01]  /*8850*/  FFMA.FTZ R2, R233, c[0x0][0x2d0], -R148.reuse ;  /* 0x0000b400e9027a23 */ /* 0x102fe20000010894 */
[----:B----4-:R-:W-:Y:S03]  /*8860*/  F2FP.PACK_AB R70, R163, R164 ;  /* 0x000000a4a346723e */ /* 0x010fe600000000ff */
        /* <DEDUP_REMOVED lines=30> */
[C---:B-----5:R-:W-:Y:S08]  /*8a50*/  HMMA.16816.F32 R52, R68.reuse, R72, R52 ;  /* 0x000000484434723c */ /* 0x060ff00000001834 */
[C---:B------:R-:W-:Y:S01]  /*8a60*/  HMMA.16816.F32 R56, R68.reuse, R74, R56 ;  /* 0x0000004a4438723c */ /* 0x040fe20000001838 */
[----:B------:R-:W5:Y:S07]  /*8a70*/  LDSM.16.MT88.4 R72, [R206+0x2000] ;  /* 0x00200000ce48783b */ /* 0x000f6e0000004200 */
[C---:B------:R-:W-:Y:S04]  /*8a80*/  HMMA.16816.F32 R60, R68.reuse, R88, R60 ;  /* 0x00000058443c723c */ /* 0x040fe8000000183c */
[--C-:B-1----:R-:W-:Y:S04]  /*8a90*/  FFMA.FTZ R2, R239, c[0x0][0x2d0], -R149.reuse ;  /* 0x0000b400ef027a23 */ /* 0x102fe80000010895 */
[----:B------:R-:W-:Y:S01]  /*8aa0*/  HMMA.16816.F32 R64, R68, R90, R64 ;  /* 0x0000005a4440723c */ /* 0x000fe20000001840 */
[----:B------:R1:W-:Y:S01]  /*8ab0*/  MUFU.EX2 R129, R2 ;  /* 0x0000000200817308 */ /* 0x0003e20000000800 */
[----:B------:R-:W-:Y:S05]  /*8ac0*/  LDSM.16.MT88.4 R88, [R206+0x6000] ;  /* 0x00600000ce58783b */ /* 0x000fea0000004200 */
[----:B---3--:R-:W-:Y:S02]  /*8ad0*/  F2FP.PACK_AB R68, R160, R159 ;  /* 0x0000009fa044723e */ /* 0x008fe400000000ff */
[----:B----4-:R-:W-:Y:S03]  /*8ae0*/  F2FP.PACK_AB R69, R130, R131 ;  /* 0x000000838245723e */ /* 0x010fe600000000ff */
[--C-:B-1----:R-:W-:Y:S04]  /*8af0*/  FFMA.FTZ R2, R240, c[0x0][0x2d0], -R149.reuse ;  /* 0x0000b400f0027a23 */ /* 0x102fe80000010895 */
[----:B------:R1:W3:Y:S02]  /*8b00*/  MUFU.EX2 R158, R2 ;  /* 0x00000002009e7308 */ /* 0x0002e40000000800 */
[--C-:B-1----:R-:W-:Y:S01]  /*8b10*/  FFMA.FTZ R2, R241, c[0x0][0x2d0], -R148.reuse ;  /* 0x0000b400f1027a23 */ /* 0x102fe20000010894 */
[----:B---3--:R-:W-:Y:S07]  /*8b20*/  F2FP.PACK_AB R70, R158, R129 ;  /* 0x000000819e46723e */ /* 0x008fee00000000ff */
        /* <DEDUP_REMOVED lines=13> */
[----:B------:R-:W-:Y:S06]  /*8c00*/  LDSM.16.MT88.4 R92, [R203+0x2800] ;  /* 0x00280000cb5c783b */ /* 0x000fec0000004200 */
[C---:B--2---:R-:W-:Y:S08]  /*8c10*/  HMMA.16816.F32 R20, R68.reuse, R80, R20 ;  /* 0x000000504414723c */ /* 0x044ff00000001814 */
[C---:B------:R-:W-:Y:S01]  /*8c20*/  HMMA.16816.F32 R24, R68.reuse, R82, R24 ;  /* 0x000000524418723c */ /* 0x040fe20000001818 */
[----:B------:R-:W2:Y:S07]  /*8c30*/  LDSM.16.MT88.4 R80, [R203+0x6000] ;  /* 0x00600000cb50783b */ /* 0x000eae0000004200 */
        /* <DEDUP_REMOVED lines=12> */
[----:B------:R-:W-:Y:S06]  /*8d00*/  LDSM.16.MT88.4 R84, [R200+0x6800] ;  /* 0x00680000c854783b */ /* 0x000fec0000004200 */
[C---:B--2---:R-:W-:Y:S08]  /*8d10*/  HMMA.16816.F32 R52, R68.reuse, R80, R52 ;  /* 0x000000504434723c */ /* 0x044ff00000001834 */
[C---:B------:R-:W-:Y:S01]  /*8d20*/  HMMA.16816.F32 R56, R68.reuse, R82, R56 ;  /* 0x000000524438723c */ /* 0x040fe20000001838 */
[----:B------:R-:W3:Y:S07]  /*8d30*/  LDSM.16.MT88.4 R80, [R206+0x2800] ;  /* 0x00280000ce50783b */ /* 0x000eee0000004200 */
[C---:B------:R-:W-:Y:S01]  /*8d40*/  HMMA.16816.F32 R60, R68.reuse, R88, R60 ;  /* 0x00000058443c723c */ /* 0x040fe2000000183c */
[----:B------:R-:W2:Y:S03]  /*8d50*/  LDL.LU R88, [R1+0x4] ;  /* 0x0000040001587983 */ /* 0x000ea60000300800 */
[--C-:B-1----:R-:W-:Y:S01]  /*8d60*/  FFMA.FTZ R2, R247, c[0x0][0x2d0], -R149.reuse ;  /* 0x0000b400f7027a23 */ /* 0x102fe20000010895 */
[----:B------:R-:W2:Y:S03]  /*8d70*/  LDL.LU R114, [R1+0x8] ;  /* 0x0000080001727983 */ /* 0x000ea60000300800 */
[----:B------:R-:W-:Y:S01]  /*8d80*/  HMMA.16816.F32 R64, R68, R90, R64 ;  /* 0x0000005a4440723c */ /* 0x000fe20000001840 */
[----:B------:R1:W-:Y:S06]  /*8d90*/  MUFU.EX2 R105, R2 ;  /* 0x0000000200697308 */ /* 0x0003ec0000000800 */
[----:B----4-:R-:W-:Y:S02]  /*8da0*/  F2FP.PACK_AB R68, R155, R156 ;  /* 0x0000009c9b44723e */ /* 0x010fe400000000ff */
[----:B------:R-:W-:Y:S03]  /*8db0*/  F2FP.PACK_AB R69, R106, R107 ;  /* 0x0000006b6a45723e */ /* 0x000fe600000000ff */
[--C-:B-1----:R-:W-:Y:S04]  /*8dc0*/  FFMA.FTZ R2, R249, c[0x0][0x2d0], -R149.reuse ;  /* 0x0000b400f9027a23 */ /* 0x102fe80000010895 */
[----:B------:R1:W4:Y:S02]  /*8dd0*/  MUFU.EX2 R154, R2 ;  /* 0x00000002009a7308 */ /* 0x0003240000000800 */
[--C-:B-1----:R-:W-:Y:S01]  /*8de0*/  FFMA.FTZ R2, R250, c[0x0][0x2d0], -R148.reuse ;  /* 0x0000b400fa027a23 */ /* 0x102fe20000010894 */
[----:B----4-:R-:W-:Y:S07]  /*8df0*/  F2FP.PACK_AB R70, R154, R105 ;  /* 0x000000699a46723e */ /* 0x010fee00000000ff */
[----:B------:R1:W-:Y:S02]  /*8e00*/  MUFU.EX2 R104, R2 ;  /* 0x0000000200687308 */ /* 0x0003e40000000800 */
[----:B-1----:R-:W-:Y:S08]  /*8e10*/  FFMA.FTZ R2, R248, c[0x0][0x2d0], -R148 ;  /* 0x0000b400f8027a23 */ /* 0x002ff00000010894 */
[----:B------:R1:W4:Y:S02]  /*8e20*/  MUFU.EX2 R153, R2 ;  /* 0x0000000200997308 */ /* 0x0003240000000800 */
[----:B-1----:R-:W-:Y:S01]  /*8e30*/  FFMA.FTZ R2, R177, c[0x0][0x2d0], -R149 ;  /* 0x0000b400b1027a23 */ /* 0x002fe20000010895 */
[----:B------:R-:W-:Y:S01]  /*8e40*/  MOV R177, R144 ;  /* 0x0000009000b17202 */ /* 0x000fe20000000f00 */
[----:B------:R-:W-:Y:S01]  /*8e50*/  IMAD.MOV.U32 R144, RZ, RZ, R133 ;  /* 0x000000ffff907224 */ /* 0x000fe200078e0085 */
[----:B----4-:R-:W-:Y:S01]  /*8e60*/  F2FP.PACK_AB R71, R153, R104 ;  /* 0x000000689947723e */ /* 0x010fe200000000ff */
[----:B------:R-:W-:Y:S02]  /*8e70*/  IMAD.MOV.U32 R133, RZ, RZ, R100 ;  /* 0x000000ffff857224 */ /* 0x000fe400078e0064 */
[----:B------:R-:W-:Y:S02]  /*8e80*/  IMAD.MOV.U32 R100, RZ, RZ, R152 ;  /* 0x000000ffff647224 */ /* 0x000fe400078e0098 */
[----:B------:R1:W-:Y:S02]  /*8e90*/  MUFU.EX2 R152, R2 ;  /* 0x0000000200987308 */ /* 0x0003e40000000800 */
[C---:B-----5:R-:W-:Y:S08]  /*8ea0*/  HMMA.16816.F32 R4, R68.reuse, R72, R4 ;  /* 0x000000484404723c */ /* 0x060ff00000001804 */
[C---:B------:R-:W-:Y:S01]  /*8eb0*/  HMMA.16816.F32 R8, R68.reuse, R74, R8 ;  /* 0x0000004a4408723c */ /* 0x040fe20000001808 */
[----:B------:R-:W4:Y:S07]  /*8ec0*/  LDSM.16.MT88.4 R72, [R204+0x6800] ;  /* 0x00680000cc48783b */ /* 0x000f2e0000004200 */
[C---:B---3--:R-:W-:Y:S04]  /*8ed0*/  HMMA.16816.F32 R12, R68.reuse, R76, R12 ;  /* 0x0000004c440c723c */ /* 0x048fe8000000180c */
[----:B-1----:R-:W-:Y:S04]  /*8ee0*/  FFMA.FTZ R2, R132, c[0x0][0x2d0], -R149 ;  /* 0x0000b40084027a23 */ /* 0x002fe80000010895 */
[C---:B------:R-:W-:Y:S01]  /*8ef0*/  HMMA.16816.F32 R16, R68.reuse, R78, R16 ;  /* 0x0000004e4410723c */ /* 0x040fe20000001810 */
[----:B------:R-:W1:Y:S03]  /*8f00*/  LDSM.16.MT88.4 R76, [R203+0x6800] ;  /* 0x00680000cb4c783b */ /* 0x000e660000004200 */
[----:B------:R-:W-:Y:S02]  /*8f10*/  IMAD.MOV.U32 R132, RZ, RZ, R124 ;  /* 0x000000ffff847224 */ /* 0x000fe400078e007c */
[----:B------:R-:W-:Y:S01]  /*8f20*/  IMAD.MOV.U32 R124, RZ, RZ, R123 ;  /* 0x000000ffff7c7224 */ /* 0x000fe200078e007b */
[----:B------:R-:W-:Y:S01]  /*8f30*/  MOV R123, R151 ;  /* 0x00000097007b7202 */ /* 0x000fe20000000f00 */
[C---:B------:R-:W-:Y:S01]  /*8f40*/  HMMA.16816.F32 R20, R68.reuse, R92, R20 ;  /* 0x0000005c4414723c */ /* 0x040fe20000001814 */
[----:B------:R3:W5:Y:S03]  /*8f50*/  MUFU.EX2 R151, R2 ;  /* 0x0000000200977308 */ /* 0x0007660000000800 */
[----:B------:R-:W-:Y:S02]  /*8f60*/  IMAD.MOV.U32 R115, RZ, RZ, R124 ;  /* 0x000000ffff737224 */ /* 0x000fe400078e007c */
[----:B------:R-:W-:Y:S02]  /*8f70*/  LDSM.16.MT88.4 R124, [R200+0x3800] ;  /* 0x00380000c87c783b */ /* 0x000fe40000004200 */
[C---:B------:R-:W-:Y:S06]  /*8f80*/  HMMA.16816.F32 R24, R68.reuse, R94, R24 ;  /* 0x0000005e4418723c */ /* 0x040fec0000001818 */
[----:B------:R-:W-:Y:S02]  /*8f90*/  LDSM.16.MT88.4 R92, [R204+0x7000] ;  /* 0x00700000cc5c783b */ /* 0x000fe40000004200 */
[C---:B------:R-:W-:Y:S08]  /*8fa0*/  HMMA.16816.F32 R28, R68.reuse, R80, R28 ;  /* 0x00000050441c723c */ /* 0x040ff0000000181c */
[C---:B------:R-:W-:Y:S01]  /*8fb0*/  HMMA.16816.F32 R32, R68.reuse, R82, R32 ;  /* 0x000000524420723c */ /* 0x040fe20000001820 */
[----:B------:R-:W5:Y:S03]  /*8fc0*/  LDSM.16.MT88.4 R80, [R206+0x6800] ;  /* 0x00680000ce50783b */ /* 0x000f660000004200 */
[--C-:B---3--:R-:W-:Y:S02]  /*8fd0*/  FFMA.FTZ R2, R147, c[0x0][0x2d0], -R148.reuse ;  /* 0x0000b40093027a23 */ /* 0x108fe40000010894 */
[----:B------:R-:W-:Y:S02]  /*8fe0*/  IMAD.MOV.U32 R147, RZ, RZ, R135 ;  /* 0x000000ffff937224 */ /* 0x000fe400078e0087 */
[C---:B------:R-:W-:Y:S01]  /*8ff0*/  HMMA.16816.F32 R36, R68.reuse, R84, R36 ;  /* 0x000000544424723c */ /* 0x040fe20000001824 */
[----:B------:R3:W-:Y:S07]  /*9000*/  MUFU.EX2 R135, R2 ;  /* 0x0000000200877308 */ /* 0x0007ee0000000800 */
[C---:B------:R-:W-:Y:S01]  /*9010*/  HMMA.16816.F32 R40, R68.reuse, R86, R40 ;  /* 0x000000564428723c */ /* 0x040fe20000001828 */
[----:B------:R-:W-:Y:S07]  /*9020*/  LDSM.16.MT88.4 R84, [R203+0x3000] ;  /* 0x00300000cb54783b */ /* 0x000fee0000004200 */
[C---:B----4-:R-:W-:Y:S08]  /*9030*/  HMMA.16816.F32 R44, R68.reuse, R72, R44 ;  /* 0x00000048442c723c */ /* 0x050ff0000000182c */
[C---:B------:R-:W-:Y:S01]  /*9040*/  HMMA.16816.F32 R48, R68.reuse, R74, R48 ;  /* 0x0000004a4430723c */ /* 0x040fe20000001830 */
[----:B------:R-:W4:Y:S03]  /*9050*/  LDSM.16.MT88.4 R72, [R200+0x3000] ;  /* 0x00300000c848783b */ /* 0x000f260000004200 */
[----:B---3--:R-:W-:Y:S04]  /*9060*/  FFMA.FTZ R2, R134, c[0x0][0x2d0], -R148 ;  /* 0x0000b40086027a23 */ /* 0x008fe80000010894 */
[C---:B-1----:R-:W-:Y:S01]  /*9070*/  HMMA.16816.F32 R52, R68.reuse, R76, R52 ;  /* 0x0000004c4434723c */ /* 0x042fe20000001834 */
[----:B------:R1:W3:Y:S07]  /*9080*/  MUFU.EX2 R134, R2 ;  /* 0x0000000200867308 */ /* 0x0002ee0000000800 */
[C---:B------:R-:W-:Y:S01]  /*9090*/  HMMA.16816.F32 R56, R68.reuse, R78, R56 ;  /* 0x0000004e4438723c */ /* 0x040fe20000001838 */
[----:B------:R-:W2:Y:S07]  /*90a0*/  LDSM.16.MT88.4 R76, [R204+0x3000] ;  /* 0x00300000cc4c783b */ /* 0x000eae0000004200 */
[C---:B-----5:R-:W-:Y:S08]  /*90b0*/  HMMA.16816.F32 R60, R68.reuse, R80, R60 ;  /* 0x00000050443c723c */ /* 0x060ff0000000183c */
[----:B------:R-:W-:Y:S01]  /*90c0*/  HMMA.16816.F32 R64, R68, R82, R64 ;  /* 0x000000524440723c */ /* 0x000fe20000001840 */
[----:B------:R-:W-:Y:S03]  /*90d0*/  LDSM.16.MT88.4 R80, [R200+0x7000] ;  /* 0x00700000c850783b */ /* 0x000fe60000004200 */
[----:B-1----:R-:W-:Y:S02]  /*90e0*/  FFMA.FTZ R2, R177, c[0x0][0x2d0], -R149 ;  /* 0x0000b400b1027a23 */ /* 0x002fe40000010895 */
[----:B------:R-:W-:Y:S01]  /*90f0*/  IMAD.MOV.U32 R177, RZ, RZ, R144 ;  /* 0x000000ffffb17224 */ /* 0x000fe200078e0090 */
[----:B------:R-:W-:Y:S01]  /*9100*/  F2FP.PACK_AB R68, R151, R152 ;  /* 0x000000989744723e */ /* 0x000fe200000000ff */
[----:B------:R-:W-:Y:S01]  /*9110*/  IMAD.MOV.U32 R144, RZ, RZ, R133 ;  /* 0x000000ffff907224 */ /* 0x000fe200078e0085 */
[----:B---3--:R-:W-:Y:S01]  /*9120*/  F2FP.PACK_AB R69, R134, R135 ;  /* 0x000000878645723e */ /* 0x008fe200000000ff */
[----:B------:R1:W-:Y:S02]  /*9130*/  MUFU.EX2 R133, R2 ;  /* 0x0000000200857308 */ /* 0x0003e40000000800 */
[----:B-1----:R-:W-:Y:S08]  /*9140*/  FFMA.FTZ R2, R150, c[0x0][0x2d0], -R149 ;  /* 0x0000b40096027a23 */ /* 0x002ff00000010895 */
[----:B------:R1:W3:Y:S01]  /*9150*/  MUFU.EX2 R150, R2 ;  /* 0x0000000200967308 */ /* 0x0002e20000000800 */
[----:B--2---:R-:W-:Y:S02]  /*9160*/  FFMA.FTZ R100, R3, R88, R100 ;  /* 0x0000005803647223 */ /* 0x004fe40000010064 */
[----:B------:R-:W2:Y:S07]  /*9170*/  LDSM.16.MT88.4 R88, [R206+0x3000] ;  /* 0x00300000ce58783b */ /* 0x000eae0000004200 */
[----:B------:R-:W-:Y:S01]  /*9180*/  MUFU.EX2 R3, R97 ;  /* 0x0000006100037308 */ /* 0x000fe20000000800 */
[----:B------:R-:W-:Y:S02]  /*9190*/  FFMA.FTZ R0, R0, R114, R115 ;  /* 0x0000007200007223 */ /* 0x000fe40000010073 */
[----:B-1----:R-:W-:Y:S01]  /*91a0*/  FFMA.FTZ R2, R132, c[0x0][0x2d0], -R148 ;  /* 0x0000b40084027a23 */ /* 0x002fe20000010894 */
[----:B---3--:R-:W-:Y:S01]  /*91b0*/  F2FP.PACK_AB R70, R150, R133 ;  /* 0x000000859646723e */ /* 0x008fe200000000ff */
[----:B------:R-:W-:Y:S05]  /*91c0*/  FADD.FTZ R0, R112, R0 ;  /* 0x0000000070007221 */ /* 0x000fea0000010000 */
[----:B------:R1:W-:Y:S01]  /*91d0*/  MUFU.EX2 R132, R2 ;  /* 0x0000000200847308 */ /* 0x0003e20000000800 */
[----:B------:R-:W-:Y:S04]  /*91e0*/  FADD.FTZ R0, R122, R0 ;  /* 0x000000007a007221 */ /* 0x000fe80000010000 */
[----:B------:R-:W-:Y:S04]  /*91f0*/  FADD.FTZ R0, R120, R0 ;  /* 0x0000000078007221 */ /* 0x000fe80000010000 */
[----:B------:R-:W-:Y:S04]  /*9200*/  FADD.FTZ R0, R182, R0 ;  /* 0x00000000b6007221 */ /* 0x000fe80000010000 */
[----:B------:R-:W-:Y:S04]  /*9210*/  FADD.FTZ R0, R180, R0 ;  /* 0x00000000b4007221 */ /* 0x000fe80000010000 */
[----:B------:R-:W-:Y:S04]  /*9220*/  FADD.FTZ R0, R178, R0 ;  /* 0x00000000b2007221 */ /* 0x000fe80000010000 */
[----:B------:R-:W-:Y:S02]  /*9230*/  FADD.FTZ R0, R103, R0 ;  /* 0x0000000067007221 */ /* 0x000fe40000010000 */
[--C-:B-1----:R-:W-:Y:S02]  /*9240*/  FFMA.FTZ R2, R147, c[0x0][0x2d0], -R148.reuse ;  /* 0x0000b40093027a23 */ /* 0x102fe40000010894 */
[----:B------:R-:W-:Y:S02]  /*9250*/  FFMA.FTZ R148, R119, c[0x0][0x2d0], -R148 ;  /* 0x0000b40077947a23 */ /* 0x000fe40000010894 */
[----:B------:R-:W1:Y:S01]  /*9260*/  MUFU.EX2 R147, R2 ;  /* 0x0000000200937308 */ /* 0x000e620000000800 */
[----:B------:R-:W-:Y:S04]  /*9270*/  FADD.FTZ R0, R101, R0 ;  /* 0x0000000065007221 */ /* 0x000fe80000010000 */
[----:B------:R-:W-:Y:S04]  /*9280*/  FADD.FTZ R0, R251, R0 ;  /* 0x00000000fb007221 */ /* 0x000fe80000010000 */
[----:B------:R-:W-:Y:S01]  /*9290*/  FADD.FTZ R0, R111, R0 ;  /* 0x000000006f007221 */ /* 0x000fe20000010000 */
[----:B------:R-:W-:Y:S03]  /*92a0*/  MUFU.EX2 R119, R99 ;  /* 0x0000006300777308 */ /* 0x000fe60000000800 */
[----:B------:R-:W-:Y:S04]  /*92b0*/  FADD.FTZ R0, R110, R0 ;  /* 0x000000006e007221 */ /* 0x000fe80000010000 */
[----:B------:R-:W-:Y:S03]  /*92c0*/  FADD.FTZ R0, R108, R0 ;  /* 0x000000006c007221 */ /* 0x000fe60000010000 */
[----:B------:R-:W3:Y:S01]  /*92d0*/  MUFU.EX2 R148, R148 ;  /* 0x0000009400947308 */ /* 0x000ee20000000800 */
[----:B------:R-:W-:Y:S01]  /*92e0*/  FADD.FTZ R0, R165, R0 ;  /* 0x00000000a5007221 */ /* 0x000fe20000010000 */
[----:B-1----:R-:W-:Y:S01]  /*92f0*/  F2FP.PACK_AB R71, R147, R132 ;  /* 0x000000849347723e */ /* 0x002fe200000000ff */
[--C-:B------:R-:W-:Y:S02]  /*9300*/  FFMA.FTZ R2, R177, c[0x0][0x2d0], -R149.reuse ;  /* 0x0000b400b1027a23 */ /* 0x100fe40000010895 */
[----:B------:R-:W-:Y:S02]  /*9310*/  FFMA.FTZ R149, R144, c[0x0][0x2d0], -R149 ;  /* 0x0000b40090957a23 */ /* 0x000fe40000010895 */
[----:B------:R-:W-:Y:S03]  /*9320*/  IMAD.MOV.U32 R177, RZ, RZ, R145 ;  /* 0x000000ffffb17224 */ /* 0x000fe600078e0091 */
[----:B------:R-:W-:Y:S01]  /*9330*/  MUFU.EX2 R144, R98 ;  /* 0x0000006200907308 */ /* 0x000fe20000000800 */
[C---:B----4-:R-:W-:Y:S03]  /*9340*/  HMMA.16816.F32 R4, R68.reuse, R72, R4 ;  /* 0x000000484404723c */ /* 0x050fe60000001804 */
[----:B------:R-:W-:Y:S04]  /*9350*/  FADD.FTZ R0, R162, R0 ;  /* 0x00000000a2007221 */ /* 0x000fe80000010000 */
[----:B------:R-:W-:Y:S01]  /*9360*/  FADD.FTZ R0, R161, R0 ;  /* 0x00000000a1007221 */ /* 0x000fe20000010000 */
[C---:B------:R-:W-:Y:S01]  /*9370*/  HMMA.16816.F32 R8, R68.reuse, R74, R8 ;  /* 0x0000004a4408723c */ /* 0x040fe20000001808 */
[----:B------:R-:W1:Y:S01]  /*9380*/  LDSM.16.MT88.4 R72, [R203+0x7000] ;  /* 0x00700000cb48783b */ /* 0x000e620000004200 */
[----:B------:R4:W-:Y:S02]  /*9390*/  MUFU.EX2 R145, R96 ;  /* 0x0000006000917308 */ /* 0x0009e40000000800 */
[----:B------:R-:W-:Y:S01]  /*93a0*/  FADD.FTZ R0, R131, R0 ;  /* 0x0000000083007221 */ /* 0x000fe20000010000 */
[----:B---3--:R-:W-:Y:S03]  /*93b0*/  F2FP.PACK_AB R115, R148, R118 ;  /* 0x000000769473723e */ /* 0x008fe600000000ff */
[C---:B------:R-:W-:Y:S04]  /*93c0*/  HMMA.16816.F32 R12, R68.reuse, R76, R12 ;  /* 0x0000004c440c723c */ /* 0x040fe8000000180c */
[----:B------:R3:W5:Y:S01]  /*93d0*/  MUFU.EX2 R146, R2 ;  /* 0x0000000200927308 */ /* 0x0007620000000800 */
[----:B------:R-:W-:Y:S03]  /*93e0*/  FADD.FTZ R0, R130, R0 ;  /* 0x0000000082007221 */ /* 0x000fe60000010000 */
[C---:B------:R-:W-:Y:S01]  /*93f0*/  HMMA.16816.F32 R16, R68.reuse, R78, R16 ;  /* 0x0000004e4410723c */ /* 0x040fe20000001810 */
[----:B------:R-:W1:Y:S03]  /*9400*/  LDSM.16.MT88.4 R76, [R206+0x7000] ;  /* 0x00700000ce4c783b */ /* 0x000e660000004200 */
[----:B------:R-:W-:Y:S02]  /*9410*/  FADD.FTZ R0, R128, R0 ;  /* 0x0000000080007221 */ /* 0x000fe40000010000 */
[----:B------:R-:W2:Y:S02]  /*9420*/  MUFU.EX2 R149, R149 ;  /* 0x0000009500957308 */ /* 0x000ea40000000800 */
[C---:B------:R-:W-:Y:S01]  /*9430*/  HMMA.16816.F32 R20, R68.reuse, R84, R20 ;  /* 0x000000544414723c */ /* 0x040fe20000001814 */
[----:B----4-:R-:W-:Y:S03]  /*9440*/  LDSM.16.MT88.4 R96, [R200+0x7800] ;  /* 0x00780000c860783b */ /* 0x010fe60000004200 */
[----:B------:R-:W-:Y:S04]  /*9450*/  FADD.FTZ R0, R157, R0 ;  /* 0x000000009d007221 */ /* 0x000fe80000010000 */
[C---:B------:R-:W-:Y:S01]  /*9460*/  HMMA.16816.F32 R24, R68.reuse, R86, R24 ;  /* 0x000000564418723c */ /* 0x040fe20000001818 */
[----:B------:R-:W-:Y:S03]  /*9470*/  LDSM.16.MT88.4 R84, [R203+0x3800] ;  /* 0x00380000cb54783b */ /* 0x000fe60000004200 */
[----:B---3--:R-:W-:Y:S01]  /*9480*/  FADD.FTZ R2, R113, R100 ;  /* 0x0000006471027221 */ /* 0x008fe20000010000 */
[----:B-----5:R-:W-:Y:S01]  /*9490*/  F2FP.PACK_AB R112, R145, R146 ;  /* 0x000000929170723e */ /* 0x020fe200000000ff */
[----:B------:R-:W-:Y:S01]  /*94a0*/  FADD.FTZ R0, R107, R0 ;  /* 0x000000006b007221 */ /* 0x000fe20000010000 */
[----:B------:R-:W-:Y:S01]  /*94b0*/  F2FP.PACK_AB R113, R144, R3 ;  /* 0x000000039071723e */ /* 0x000fe200000000ff */
[C---:B--2---:R-:W-:Y:S04]  /*94c0*/  HMMA.16816.F32 R28, R68.reuse, R88, R28 ;  /* 0x00000058441c723c */ /* 0x044fe8000000181c */
[----:B------:R-:W-:Y:S01]  /*94d0*/  FADD.FTZ R2, R123, R2 ;  /* 0x000000027b027221 */ /* 0x000fe20000010000 */
[----:B------:R-:W-:Y:S01]  /*94e0*/  F2FP.PACK_AB R114, R149, R119 ;  /* 0x000000779572723e */ /* 0x000fe200000000ff */
[----:B------:R-:W-:Y:S02]  /*94f0*/  FADD.FTZ R0, R106, R0 ;  /* 0x000000006a007221 */ /* 0x000fe40000010000 */
[C---:B------:R-:W-:Y:S01]  /*9500*/  HMMA.16816.F32 R32, R68.reuse, R90, R32 ;  /* 0x0000005a4420723c */ /* 0x040fe20000001820 */
[----:B------:R-:W-:Y:S03]  /*9510*/  LDSM.16.MT88.4 R88, [R206+0x3800] ;  /* 0x00380000ce58783b */ /* 0x000fe60000004200 */
[----:B------:R-:W-:Y:S02]  /*9520*/  FADD.FTZ R2, R121, R2 ;  /* 0x0000000279027221 */ /* 0x000fe40000010000 */
        /* <DEDUP_REMOVED lines=14> */
[C---:B-1----:R-:W-:Y:S04]  /*9610*/  HMMA.16816.F32 R52, R68.reuse, R72, R52 ;  /* 0x000000484434723c */ /* 0x042fe80000001834 */
[----:B------:R-:W-:Y:S02]  /*9620*/  FADD.FTZ R2, R102, R2 ;  /* 0x0000000266027221 */ /* 0x000fe40000010000 */
[----:B------:R-:W1:Y:S01]  /*9630*/  LDSM.16.MT88.4 R100, [R204+0x7800] ;  /* 0x00780000cc64783b */ /* 0x000e620000004200 */
[----:B------:R-:W-:Y:S01]  /*9640*/  FADD.FTZ R0, R147, R0 ;  /* 0x0000000093007221 */ /* 0x000fe20000010000 */
[C---:B------:R-:W-:Y:S04]  /*9650*/  HMMA.16816.F32 R56, R68.reuse, R74, R56 ;  /* 0x0000004a4438723c */ /* 0x040fe80000001838 */
[----:B------:R-:W-:Y:S02]  /*9660*/  FADD.FTZ R2, R252, R2 ;  /* 0x00000002fc027221 */ /* 0x000fe40000010000 */
[----:B------:R-:W-:Y:S02]  /*9670*/  FADD.FTZ R3, R3, R0 ;  /* 0x0000000003037221 */ /* 0x000fe40000010000 */
[C---:B------:R-:W-:Y:S04]  /*9680*/  HMMA.16816.F32 R60, R68.reuse, R76, R60 ;  /* 0x0000004c443c723c */ /* 0x040fe8000000183c */
[----:B------:R-:W-:Y:S02]  /*9690*/  FADD.FTZ R2, R176, R2 ;  /* 0x00000002b0027221 */ /* 0x000fe40000010000 */
[----:B------:R-:W-:Y:S02]  /*96a0*/  FADD.FTZ R3, R144, R3 ;  /* 0x0000000390037221 */ /* 0x000fe40000010000 */
[----:B------:R-:W-:Y:S04]  /*96b0*/  HMMA.16816.F32 R64, R68, R78, R64 ;  /* 0x0000004e4440723c */ /* 0x000fe80000001840 */
[----:B------:R-:W-:Y:S04]  /*96c0*/  FADD.FTZ R2, R167, R2 ;  /* 0x00000002a7027221 */ /* 0x000fe80000010000 */
[C---:B------:R-:W-:Y:S01]  /*96d0*/  HMMA.16816.F32 R120, R112.reuse, R124, R4 ;  /* 0x0000007c7078723c */ /* 0x040fe20000001804 */
[----:B------:R-:W-:Y:S04]  /*96e0*/  LDSM.16.MT88.4 R4, [R206+0x7800] ;  /* 0x00780000ce04783b */ /* 0x000fe80000004200 */
[----:B------:R-:W-:Y:S03]  /*96f0*/  FADD.FTZ R2, R109, R2 ;  /* 0x000000026d027221 */ /* 0x000fe60000010000 */
[C---:B------:R-:W-:Y:S01]  /*9700*/  HMMA.16816.F32 R124, R112.reuse, R126, R8 ;  /* 0x0000007e707c723c */ /* 0x040fe20000001808 */
[----:B------:R-:W3:Y:S03]  /*9710*/  LDL R8, [R1+0x28] ;  /* 0x0000280001087983 */ /* 0x000ee60000100800 */
[----:B------:R-:W-:Y:S01]  /*9720*/  FADD.FTZ R2, R166, R2 ;  /* 0x00000002a6027221 */ /* 0x000fe20000010000 */
[----:B------:R-:W4:Y:S03]  /*9730*/  LDSM.16.MT88.4 R108, [R203+0x7800] ;  /* 0x00780000cb6c783b */ /* 0x000f260000004200 */
[C---:B--2---:R-:W-:Y:S04]  /*9740*/  HMMA.16816.F32 R68, R112.reuse, R80, R12 ;  /* 0x000000507044723c */ /* 0x044fe8000000180c */
        /* <DEDUP_REMOVED lines=31> */
[----:B------:R-:W-:Y:S02]  /*9940*/  FADD.FTZ R2, R149, R2 ;  /* 0x0000000295027221 */ /* 0x000fe40000010000 */
[----:B------:R-:W-:Y:S02]  /*9950*/  FADD.FTZ R0, R148, R0 ;  /* 0x0000000094007221 */ /* 0x000fe40000010000 */
[----:B------:R-:W-:Y:S01]  /*9960*/  IMAD.MOV.U32 R118, RZ, RZ, R116 ;  /* 0x000000ffff767224 */ /* 0x000fe200078e0074 */
[----:B------:R1:W-:Y:S01]  /*9970*/  STL [R1+0x4], R2 ;  /* 0x0000040201007387 */ /* 0x0003e20000100800 */
[----:B------:R-:W-:Y:S03]  /*9980*/  IMAD.MOV.U32 R3, RZ, RZ, R117 ;  /* 0x000000ffff037224 */ /* 0x000fe600078e0075 */
[----:B------:R1:W-:Y:S01]  /*9990*/  STL [R1+0x8], R0 ;  /* 0x0000080001007387 */ /* 0x0003e20000100800 */
[----:B---3--:R-:W-:Y:S01]  /*99a0*/  ISETP.GT.AND P0, PT, R229, R8, PT ;  /* 0x00000008e500720c */ /* 0x008fe20003f04270 */
[----:B------:R-:W-:Y:S11]  /*99b0*/  IMAD.MOV.U32 R229, RZ, RZ, R230 ;  /* 0x000000ffffe57224 */ /* 0x000ff600078e00e6 */
[----:B------:R-:W-:Y:S01]  /*99c0*/  @!UPT UIADD3 URZ, URZ, URZ, URZ ;  /* 0x0000003f3f3ff290 */ /* 0x000fe2000fffe03f */
[----:B-1----:R-:W-:-:S05]  /*99d0*/  @P0 BRA `(.L_x_1407) ;  /* 0xffffbe2000000947 */ /* 0x002fca000383ffff */
.L_x_1406:
[----:B-1----:R-:W2:Y:S02]  /*99e0*/  LDL R0, [R1] ;  /* 0x0000000001007983 */ /* 0x002ea40000100800 */
[----:B--2---:R-:W-:-:S13]  /*99f0*/  ISETP.GE.AND P0, PT, R230, R0, PT ;  /* 0x00000000e600720c */ /* 0x004fda0003f06270 */
[----:B------:R-:W-:Y:S05]  /*9a00*/  @!P0 BRA `(.L_x_1408) ;  /* 0x000034b000008947 */ /* 0x000fea0003800000 */
[----:B------:R-:W-:Y:S02]  /*9a10*/  MOV R119, R116 ;  /* 0x0000007400777202 */ /* 0x000fe40000000f00 */
[----:B------:R-:W-:Y:S02]  /*9a20*/  MOV R118, R117 ;  /* 0x0000007500767202 */ /* 0x000fe40000000f00 */
.L_x_1409:
[----:B------:R-:W2:Y:S01]  /*9a30*/  LDL.64 R154, [R1+0x18] ;  /* 0x00001800019a7983 */ /* 0x000ea20000100a00 */
[----:B------:R-:W-:Y:S04]  /*9a40*/  DEPBAR.LE SB0, 0x0 ;  /* 0x000080000000791a */ /* 0x000fe80000000000 */
[----:B------:R-:W-:Y:S01]  /*9a50*/  WARPSYNC 0xffffffff ;  /* 0xffffffff00007948 */ /* 0x000fe20003800000 */
[----:B------:R-:W3:Y:S01]  /*9a60*/  LDL R152, [R1+0x24] ;  /* 0x0000240001987983 */ /* 0x000ee20000100800 */
[----:B------:R-:W-:Y:S01]  /*9a70*/  SHF.R.S32.HI R0, RZ, 0x1f, R230 ;  /* 0x0000001fff007819 */ /* 0x000fe200000114e6 */
        /* <DEDUP_REMOVED lines=11> */
[----:B------:R-:W3:Y:S04]  /*9b30*/  LDL R229, [R1] ;  /* 0x0000000001e57983 */ /* 0x000ee80000100800 */
[----:B------:R-:W5:Y:S08]  /*9b40*/  LDSM.16.M88.4 R32, [R201+0x1800] ;  /* 0x00180000c920783b */ /* 0x000f700000000200 */
[----:B------:R-:W3:Y:S01]  /*9b50*/  LDL.64 R234, [R1+0x10] ;  /* 0x0000100001ea7983 */ /* 0x000ee20000100a00 */
[C---:B-1----:R-:W-:Y:S05]  /*9b60*/  HMMA.16816.F32 R4, R136.reuse, R8, RZ ;  /* 0x000000088804723c */ /* 0x042fea00000018ff */
[----:B------:R-:W1:Y:S03]  /*9b70*/  LDSM.16.M88.4 R40, [R201+0x2000] ;  /* 0x00200000c928783b */ /* 0x000e660000000200 */
[C---:B------:R-:W-:Y:S05]  /*9b80*/  HMMA.16816.F32 R8, R136.reuse, R10, RZ ;  /* 0x0000000a8808723c */ /* 0x040fea00000018ff */
[----:B------:R-:W3:Y:S04]  /*9b90*/  LDL R233, [R1+0x20] ;  /* 0x0000200001e97983 */ /* 0x000ee80000100800 */
[----:B------:R-:W1:Y:S01]  /*9ba0*/  LDSM.16.M88.4 R48, [R201+0x2800] ;  /* 0x00280000c930783b */ /* 0x000e620000000200 */
[C---:B----4-:R-:W-:Y:S07]  /*9bb0*/  HMMA.16816.F32 R12, R136.reuse, R16, RZ ;  /* 0x00000010880c723c */ /* 0x050fee00000018ff */
[----:B------:R-:W4:Y:S01]  /*9bc0*/  LDSM.16.M88.4 R56, [R201+0x3000] ;  /* 0x00300000c938783b */ /* 0x000f220000000200 */
[C---:B------:R-:W-:Y:S07]  /*9bd0*/  HMMA.16816.F32 R16, R136.reuse, R18, RZ ;  /* 0x000000128810723c */ /* 0x040fee00000018ff */
[----:B------:R-:W4:Y:S01]  /*9be0*/  LDSM.16.M88.4 R64, [R201+0x3800] ;  /* 0x00380000c940783b */ /* 0x000f220000000200 */
[C---:B-----5:R-:W-:Y:S07]  /*9bf0*/  HMMA.16816.F32 R20, R136.reuse, R24, RZ ;  /* 0x000000188814723c */ /* 0x060fee00000018ff */
[----:B------:R-:W5:Y:S01]  /*9c00*/  LDSM.16.M88.4 R144, [R207] ;  /* 0x00000000cf90783b */ /* 0x000f620000000200 */
[C---:B------:R-:W-:Y:S07]  /*9c10*/  HMMA.16816.F32 R24, R136.reuse, R26, RZ ;  /* 0x0000001a8818723c */ /* 0x040fee00000018ff */
[----:B------:R-:W4:Y:S01]  /*9c20*/  LDSM.16.M88.4 R148, [R222] ;  /* 0x00000000de94783b */ /* 0x000f220000000200 */
[C---:B------:R-:W-:Y:S07]  /*9c30*/  HMMA.16816.F32 R28, R136.reuse, R32, RZ ;  /* 0x00000020881c723c */ /* 0x040fee00000018ff */
[----:B------:R-:W-:Y:S01]  /*9c40*/  LDSM.16.M88.4 R156, [R219] ;  /* 0x00000000db9c783b */ /* 0x000fe20000000200 */
[C---:B------:R-:W-:Y:S07]  /*9c50*/  HMMA.16816.F32 R32, R136.reuse, R34, RZ ;  /* 0x000000228820723c */ /* 0x040fee00000018ff */
[----:B------:R-:W-:Y:S01]  /*9c60*/  LDSM.16.M88.4 R160, [R218] ;  /* 0x00000000daa0783b */ /* 0x000fe20000000200 */
[C---:B-1----:R-:W-:Y:S07]  /*9c70*/  HMMA.16816.F32 R36, R136.reuse, R40, RZ ;  /* 0x000000288824723c */ /* 0x042fee00000018ff */
[----:B------:R-:W-:Y:S01]  /*9c80*/  LDSM.16.M88.4 R164, [R217] ;  /* 0x00000000d9a4783b */ /* 0x000fe20000000200 */
[C---:B------:R-:W-:Y:S07]  /*9c90*/  HMMA.16816.F32 R40, R136.reuse, R42, RZ ;  /* 0x0000002a8828723c */ /* 0x040fee00000018ff */
[----:B------:R-:W-:Y:S01]  /*9ca0*/  LDSM.16.M88.4 R176, [R216] ;  /* 0x00000000d8b0783b */ /* 0x000fe20000000200 */
[C---:B------:R-:W-:Y:S08]  /*9cb0*/  HMMA.16816.F32 R44, R136.reuse, R48, RZ ;  /* 0x00000030882c723c */ /* 0x040ff000000018ff */
[C---:B------:R-:W-:Y:S08]  /*9cc0*/  HMMA.16816.F32 R48, R136.reuse, R50, RZ ;  /* 0x000000328830723c */ /* 0x040ff000000018ff */
[C---:B----4-:R-:W-:Y:S08]  /*9cd0*/  HMMA.16816.F32 R52, R136.reuse, R56, RZ ;  /* 0x000000388834723c */ /* 0x050ff000000018ff */
[C---:B------:R-:W-:Y:S08]  /*9ce0*/  HMMA.16816.F32 R56, R136.reuse, R58, RZ ;  /* 0x0000003a8838723c */ /* 0x040ff000000018ff */
[C---:B------:R-:W-:Y:S08]  /*9cf0*/  HMMA.16816.F32 R60, R136.reuse, R64, RZ ;  /* 0x00000040883c723c */ /* 0x040ff000000018ff */
[----:B------:R-:W-:Y:S08]  /*9d00*/  HMMA.16816.F32 R64, R136, R66, RZ ;  /* 0x000000428840723c */ /* 0x000ff000000018ff */
[C---:B-----5:R-:W-:Y:S08]  /*9d10*/  HMMA.16816.F32 R4, R140.reuse, R144, R4 ;  /* 0x000000908c04723c */ /* 0x060ff00000001804 */
[C---:B------:R-:W-:Y:S01]  /*9d20*/  HMMA.16816.F32 R8, R140.reuse, R146, R8 ;  /* 0x000000928c08723c */ /* 0x040fe20000001808 */
[----:B------:R-:W1:Y:S07]  /*9d30*/  LDSM.16.M88.4 R144, [R221] ;  /* 0x00000000dd90783b */ /* 0x000e6e0000000200 */
[C---:B------:R-:W-:Y:S08]  /*9d40*/  HMMA.16816.F32 R12, R140.reuse, R148, R12 ;  /* 0x000000948c0c723c */ /* 0x040ff0000000180c */
[C---:B------:R-:W-:Y:S08]  /*9d50*/  HMMA.16816.F32 R16, R140.reuse, R150, R16 ;  /* 0x000000968c10723c */ /* 0x040ff00000001810 */
[C---:B-1----:R-:W-:Y:S08]  /*9d60*/  HMMA.16816.F32 R20, R140.reuse, R144, R20 ;  /* 0x000000908c14723c */ /* 0x042ff00000001814 */
[C---:B------:R-:W-:Y:S04]  /*9d70*/  HMMA.16816.F32 R24, R140.reuse, R146, R24 ;  /* 0x000000928c18723c */ /* 0x040fe80000001818 */
[C---:B--2---:R-:W-:Y:S02]  /*9d80*/  IADD3 R3, P6, R116.reuse, R154, RZ ;  /* 0x0000009a74037210 */ /* 0x044fe40007fde0ff */
[----:B------:R-:W-:Y:S02]  /*9d90*/  IADD3 R116, P4, P1, R116, 0x40, R154 ;  /* 0x0000004074747810 */ /* 0x000fe4000799e09a */
[C---:B------:R-:W-:Y:S04]  /*9da0*/  LEA R2, P5, R3.reuse, c[0x0][0x1f8], 0x1 ;  /* 0x00007e0003027a11 */ /* 0x040fe800078a08ff */
[C---:B---3--:R-:W-:Y:S02]  /*9db0*/  IADD3.X R117, R0.reuse, R152, RZ, P6, !PT ;  /* 0x0000009800757210 */ /* 0x048fe400037fe4ff */
[----:B------:R-:W-:Y:S02]  /*9dc0*/  IADD3.X R0, R0, RZ, R152, P4, P1 ;  /* 0x000000ff00007210 */ /* 0x000fe400027e2498 */
[----:B------:R-:W1:Y:S01]  /*9dd0*/  LDSM.16.M88.4 R152, [R220] ;  /* 0x00000000dc98783b */ /* 0x000e620000000200 */
[----:B------:R-:W-:Y:S02]  /*9de0*/  LEA.HI.X R3, R3, c[0x0][0x1fc], R117, 0x1, P5 ;  /* 0x00007f0003037a11 */ /* 0x000fe400028f0c75 */
[C---:B------:R-:W-:Y:S04]  /*9df0*/  LEA R180, P0, R116.reuse, c[0x0][0x1f8], 0x1 ;  /* 0x00007e0074b47a11 */ /* 0x040fe800078008ff */
[----:B------:R-:W-:Y:S01]  /*9e00*/  LEA.HI.X R181, R116, c[0x0][0x1fc], R0, 0x1, P0 ;  /* 0x00007f0074b57a11 */ /* 0x000fe200000f0c00 */
[----:B------:R-:W-:Y:S01]  /*9e10*/  @!PT LDS RZ, [RZ] ;  /* 0x00000000fffff984 */ /* 0x000fe20000000800 */
[----:B------:R-:W-:Y:S01]  /*9e20*/  @!PT LDS RZ, [RZ] ;  /* 0x00000000fffff984 */ /* 0x000fe20000000800 */
[----:B------:R-:W-:Y:S01]  /*9e30*/  @!PT LDS RZ, [RZ] ;  /* 0x00000000fffff984 */ /* 0x000fe20000000800 */
[----:B------:R2:W-:Y:S01]  /*9e40*/  LDGSTS.E.BYPASS.LTC128B.128 [R228+0x100], [R2.64], !P3 ;  /* 0x0010000002e47fae */ /* 0x0005e2000d901d46 */
[----:B------:R-:W-:Y:S04]  /*9e50*/  MOV R0, c[0x0][0x208] ;  /* 0x0000820000007a02 */ /* 0x000fe80000000f00 */
[C---:B------:R-:W-:Y:S02]  /*9e60*/  SHF.L.U32 R148, R0.reuse, 0x6, RZ ;  /* 0x0000000600947819 */ /* 0x040fe400000006ff */
[----:B------:R-:W-:Y:S01]  /*9e70*/  SHF.L.U64.HI R0, R0, R232, c[0x0][0x20c] ;  /* 0x0000830000007619 */ /* 0x000fe200000102e8 */
[----:B------:R3:W-:Y:S01]  /*9e80*/  LDGSTS.E.BYPASS.LTC128B.128 [R228+0x4100], [R180.64], !P2 ;  /* 0x04100000b4e47fae */ /* 0x0007e2000d101d46 */
[----:B------:R-:W-:Y:S04]  /*9e90*/  IADD3 R116, P0, R2, R148, RZ ;  /* 0x0000009402747210 */ /* 0x000fe80007f1e0ff */
[----:B------:R-:W-:Y:S05]  /*9ea0*/  IADD3.X R117, R3, R0, RZ, P0, !PT ;  /* 0x0000000003757210 */ /* 0x000fea00007fe4ff */
[----:B------:R4:W-:Y:S08]  /*9eb0*/  LDGSTS.E.BYPASS.LTC128B.128 [R228+0x1100], [R116.64], !P3 ;  /* 0x0110000074e47fae */ /* 0x0009f0000d901d46 */
[----:B------:R4:W-:Y:S01]  /*9ec0*/  LDGSTS.E.BYPASS.LTC128B.128 [R228+0x5100], [R116.64+0x80], !P2 ;  /* 0x0510008074e47fae */ /* 0x0009e2000d101d46 */
[----:B--2---:R-:W-:Y:S04]  /*9ed0*/  IADD3 R2, P1, R116, R148, RZ ;  /* 0x0000009474027210 */ /* 0x004fe80007f3e0ff */
[----:B------:R-:W-:Y:S01]  /*9ee0*/  IADD3.X R3, R117, R0, RZ, P1, !PT ;  /* 0x0000000075037210 */ /* 0x000fe20000ffe4ff */
[C---:B-1----:R-:W-:Y:S03]  /*9ef0*/  HMMA.16816.F32 R28, R140.reuse, R152, R28 ;  /* 0x000000988c1c723c */ /* 0x042fe6000000181c */
[----:B------:R-:W-:Y:S01]  /*9f00*/  IADD3 R148, P0, R2, R148, RZ ;  /* 0x0000009402947210 */ /* 0x000fe20007f1e0ff */
[----:B------:R1:W-:Y:S03]  /*9f10*/  LDGSTS.E.BYPASS.LTC128B.128 [R228+0x2100], [R2.64], !P3 ;  /* 0x0210000002e47fae */ /* 0x0003e6000d901d46 */
[----:B------:R-:W-:Y:S01]  /*9f20*/  IADD3.X R149, R3, R0, RZ, P0, !PT ;  /* 0x0000000003957210 */ /* 0x000fe200007fe4ff */
[C---:B------:R-:W-:Y:S03]  /*9f30*/  HMMA.16816.F32 R32, R140.reuse, R154, R32 ;  /* 0x0000009a8c20723c */ /* 0x040fe60000001820 */
[C---:B------:R-:W-:Y:S01]  /*9f40*/  ISETP.GT.AND P0, PT, R230.reuse, R229, PT ;  /* 0x000000e5e600720c */ /* 0x040fe20003f04270 */
[----:B------:R1:W-:Y:S01]  /*9f50*/  LDGSTS.E.BYPASS.LTC128B.128 [R228+0x6100], [R2.64+0x80], !P2 ;  /* 0x0610008002e47fae */ /* 0x0003e2000d101d46 */
[----:B------:R-:W-:Y:S03]  /*9f60*/  IADD3 R230, R230, -0x1, RZ ;  /* 0xffffffffe6e67810 */ /* 0x000fe60007ffe0ff */
[C---:B------:R-:W-:Y:S04]  /*9f70*/  HMMA.16816.F32 R36, R140.reuse, R156, R36 ;  /* 0x0000009c8c24723c */ /* 0x040fe80000001824 */
[----:B------:R2:W-:Y:S04]  /*9f80*/  LDGSTS.E.BYPASS.LTC128B.128 [R228+0x3100], [R148.64], !P3 ;  /* 0x0310000094e47fae */ /* 0x0005e8000d901d46 */
[C---:B------:R-:W-:Y:S04]  /*9f90*/  HMMA.16816.F32 R40, R140.reuse, R158, R40 ;  /* 0x0000009e8c28723c */ /* 0x040fe80000001828 */
[----:B------:R2:W-:Y:S04]  /*9fa0*/  LDGSTS.E.BYPASS.LTC128B.128 [R228+0x7100], [R148.64+0x80], !P2 ;  /* 0x0710008094e47fae */ /* 0x0005e8000d101d46 */
[C---:B------:R-:W-:Y:S04]  /*9fb0*/  HMMA.16816.F32 R44, R140.reuse, R160, R44 ;  /* 0x000000a08c2c723c */ /* 0x040fe8000000182c */
[----:B---3--:R-:W3:Y:S04]  /*9fc0*/  LDSM.16.M88.4 R180, [R205] ;  /* 0x00000000cdb4783b */ /* 0x008ee80000000200 */
[C---:B------:R-:W-:Y:S04]  /*9fd0*/  HMMA.16816.F32 R48, R140.reuse, R162, R48 ;  /* 0x000000a28c30723c */ /* 0x040fe80000001830 */
[----:B------:R-:W0:Y:S04]  /*9fe0*/  LDGDEPBAR ;  /* 0x00000000000079af */ /* 0x000e280000000000 */
[C---:B------:R-:W-:Y:S04]  /*9ff0*/  HMMA.16816.F32 R52, R140.reuse, R164, R52 ;  /* 0x000000a48c34723c */ /* 0x040fe80000001834 */
[----:B------:R-:W-:Y:S04]  /*a000*/  LDSM.16.M88.4 R144, [R205+0x1000] ;  /* 0x00100000cd90783b */ /* 0x000fe80000000200 */
[C---:B------:R-:W-:Y:S04]  /*a010*/  HMMA.16816.F32 R56, R140.reuse, R166, R56 ;  /* 0x000000a68c38723c */ /* 0x040fe80000001838 */
[----:B--2---:R-:W2:Y:S04]  /*a020*/  LDSM.16.M88.4 R148, [R205+0x800] ;  /* 0x00080000cd94783b */ /* 0x004ea80000000200 */
[C---:B------:R-:W-:Y:S04]  /*a030*/  HMMA.16816.F32 R60, R140.reuse, R176, R60 ;  /* 0x000000b08c3c723c */ /* 0x040fe8000000183c */
[----:B------:R-:W5:Y:S04]  /*a040*/  LDSM.16.M88.4 R152, [R205+0x1800] ;  /* 0x00180000cd98783b */ /* 0x000f680000000200 */
[----:B------:R-:W-:Y:S04]  /*a050*/  HMMA.16816.F32 R64, R140, R178, R64 ;  /* 0x000000b28c40723c */ /* 0x000fe80000001840 */
[----:B------:R-:W1:Y:S04]  /*a060*/  LDSM.16.M88.4 R156, [R205+0x2000] ;  /* 0x00200000cd9c783b */ /* 0x000e680000000200 */
[C---:B---3--:R-:W-:Y:S04]  /*a070*/  HMMA.16816.F32 R4, R168.reuse, R180, R4 ;  /* 0x000000b4a804723c */ /* 0x048fe80000001804 */
[----:B------:R-:W-:Y:S04]  /*a080*/  LDSM.16.M88.4 R160, [R205+0x3800] ;  /* 0x00380000cda0783b */ /* 0x000fe80000000200 */
[C---:B------:R-:W-:Y:S04]  /*a090*/  HMMA.16816.F32 R8, R168.reuse, R182, R8 ;  /* 0x000000b6a808723c */ /* 0x040fe80000001808 */
[----:B------:R-:W-:Y:S04]  /*a0a0*/  LDSM.16.M88.4 R164, [R202] ;  /* 0x00000000caa4783b */ /* 0x000fe80000000200 */
[C---:B--2---:R-:W-:Y:S04]  /*a0b0*/  HMMA.16816.F32 R12, R168.reuse, R148, R12 ;  /* 0x00000094a80c723c */ /* 0x044fe8000000180c */
[----:B------:R-:W-:Y:S04]  /*a0c0*/  LDSM.16.M88.4 R176, [R202+0x800] ;  /* 0x00080000cab0783b */ /* 0x000fe80000000200 */
[C---:B------:R-:W-:Y:S04]  /*a0d0*/  HMMA.16816.F32 R16, R168.reuse, R150, R16 ;  /* 0x00000096a810723c */ /* 0x040fe80000001810 */
[----:B------:R-:W2:Y:S04]  /*a0e0*/  LDSM.16.M88.4 R148, [R205+0x2800] ;  /* 0x00280000cd94783b */ /* 0x000ea80000000200 */
[C---:B------:R-:W-:Y:S04]  /*a0f0*/  HMMA.16816.F32 R20, R168.reuse, R144, R20 ;  /* 0x00000090a814723c */ /* 0x040fe80000001814 */
[----:B------:R-:W-:Y:S04]  /*a100*/  LDSM.16.M88.4 R180, [R201+0x6800] ;  /* 0x00680000c9b4783b */ /* 0x000fe80000000200 */
[C---:B------:R-:W-:Y:S04]  /*a110*/  HMMA.16816.F32 R24, R168.reuse, R146, R24 ;  /* 0x00000092a818723c */ /* 0x040fe80000001818 */
[----:B------:R-:W3:Y:S04]  /*a120*/  LDSM.16.M88.4 R144, [R205+0x3000] ;  /* 0x00300000cd90783b */ /* 0x000ee80000000200 */
        /* <DEDUP_REMOVED lines=35> */
[----:B------:R-:W2:Y:S07]  /*a360*/  LDSM.16.M88.4 R160, [R201+0x7000] ;  /* 0x00700000c9a0783b */ /* 0x000eae0000000200 */
[C---:B-----5:R-:W-:Y:S08]  /*a370*/  HMMA.16816.F32 R60, R172.reuse, R152, R60 ;  /* 0x00000098ac3c723c */ /* 0x060ff0000000183c */
[----:B------:R-:W-:Y:S01]  /*a380*/  HMMA.16816.F32 R64, R172, R154, R64 ;  /* 0x0000009aac40723c */ /* 0x000fe20000001840 */
[----:B------:R-:W5:Y:S07]  /*a390*/  LDSM.16.M88.4 R152, [R201+0x7800] ;  /* 0x00780000c998783b */ /* 0x000f6e0000000200 */
[C---:B-1----:R-:W-:Y:S08]  /*a3a0*/  HMMA.16816.F32 R4, R184.reuse, R156, R4 ;  /* 0x0000009cb804723c */ /* 0x042ff00000001804 */
[C---:B------:R-:W-:Y:S01]  /*a3b0*/  HMMA.16816.F32 R8, R184.reuse, R158, R8 ;  /* 0x0000009eb808723c */ /* 0x040fe20000001808 */
[----:B------:R-:W1:Y:S07]  /*a3c0*/  LDSM.16.M88.4 R156, [R215] ;  /* 0x00000000d79c783b */ /* 0x000e6e0000000200 */
[C---:B------:R-:W-:Y:S08]  /*a3d0*/  HMMA.16816.F32 R12, R184.reuse, R164, R12 ;  /* 0x000000a4b80c723c */ /* 0x040ff0000000180c */
[C---:B------:R-:W-:Y:S01]  /*a3e0*/  HMMA.16816.F32 R16, R184.reuse, R166, R16 ;  /* 0x000000a6b810723c */ /* 0x040fe20000001810 */
[----:B------:R-:W1:Y:S07]  /*a3f0*/  LDSM.16.M88.4 R164, [R214] ;  /* 0x00000000d6a4783b */ /* 0x000e6e0000000200 */
[C---:B--2---:R-:W-:Y:S08]  /*a400*/  HMMA.16816.F32 R20, R184.reuse, R148, R20 ;  /* 0x00000094b814723c */ /* 0x044ff00000001814 */
[C---:B------:R-:W-:Y:S01]  /*a410*/  HMMA.16816.F32 R24, R184.reuse, R150, R24 ;  /* 0x00000096b818723c */ /* 0x040fe20000001818 */
[----:B------:R-:W-:Y:S07]  /*a420*/  LDSM.16.M88.4 R148, [R212] ;  /* 0x00000000d494783b */ /* 0x000fee0000000200 */
[C---:B---3--:R-:W-:Y:S08]  /*a430*/  HMMA.16816.F32 R28, R184.reuse, R144, R28 ;  /* 0x00000090b81c723c */ /* 0x048ff0000000181c */
[C---:B------:R-:W-:Y:S01]  /*a440*/  HMMA.16816.F32 R32, R184.reuse, R146, R32 ;  /* 0x00000092b820723c */ /* 0x040fe20000001820 */
[----:B------:R-:W2:Y:S07]  /*a450*/  LDSM.16.M88.4 R144, [R213] ;  /* 0x00000000d590783b */ /* 0x000eae0000000200 */
[C---:B------:R-:W-:Y:S08]  /*a460*/  HMMA.16816.F32 R36, R184.reuse, R176, R36 ;  /* 0x000000b0b824723c */ /* 0x040ff00000001824 */
[C---:B------:R-:W-:Y:S01]  /*a470*/  HMMA.16816.F32 R40, R184.reuse, R178, R40 ;  /* 0x000000b2b828723c */ /* 0x040fe20000001828 */
[----:B------:R-:W3:Y:S07]  /*a480*/  LDSM.16.M88.4 R176, [R211] ;  /* 0x00000000d3b0783b */ /* 0x000eee0000000200 */
[C---:B------:R-:W-:Y:S08]  /*a490*/  HMMA.16816.F32 R44, R184.reuse, R180, R44 ;  /* 0x000000b4b82c723c */ /* 0x040ff0000000182c */
[C---:B------:R-:W-:Y:S01]  /*a4a0*/  HMMA.16816.F32 R48, R184.reuse, R182, R48 ;  /* 0x000000b6b830723c */ /* 0x040fe20000001830 */
[----:B------:R-:W-:Y:S07]  /*a4b0*/  LDSM.16.M88.4 R180, [R205+0x7000] ;  /* 0x00700000cdb4783b */ /* 0x000fee0000000200 */
[C---:B------:R-:W-:Y:S08]  /*a4c0*/  HMMA.16816.F32 R52, R184.reuse, R160, R52 ;  /* 0x000000a0b834723c */ /* 0x040ff00000001834 */
[C---:B------:R-:W-:Y:S01]  /*a4d0*/  HMMA.16816.F32 R56, R184.reuse, R162, R56 ;  /* 0x000000a2b838723c */ /* 0x040fe20000001838 */
[----:B------:R-:W2:Y:S07]  /*a4e0*/  LDSM.16.M88.4 R160, [R210] ;  /* 0x00000000d2a0783b */ /* 0x000eae0000000200 */
[C---:B-----5:R-:W-:Y:S08]  /*a4f0*/  HMMA.16816.F32 R60, R184.reuse, R152, R60 ;  /* 0x00000098b83c723c */ /* 0x060ff0000000183c */
[----:B------:R-:W-:Y:S01]  /*a500*/  HMMA.16816.F32 R64, R184, R154, R64 ;  /* 0x0000009ab840723c */ /* 0x000fe20000001840 */
[----:B------:R-:W5:Y:S07]  /*a510*/  LDSM.16.M88.4 R152, [R209] ;  /* 0x00000000d198783b */ /* 0x000f6e0000000200 */
[C---:B-1----:R-:W-:Y:S08]  /*a520*/  HMMA.16816.F32 R4, R188.reuse, R156, R4 ;  /* 0x0000009cbc04723c */ /* 0x042ff00000001804 */
[C---:B------:R-:W-:Y:S01]  /*a530*/  HMMA.16816.F32 R8, R188.reuse, R158, R8 ;  /* 0x0000009ebc08723c */ /* 0x040fe20000001808 */
[----:B------:R-:W1:Y:S07]  /*a540*/  LDSM.16.M88.4 R156, [R208] ;  /* 0x00000000d09c783b */ /* 0x000e6e0000000200 */
        /* <DEDUP_REMOVED lines=15> */
[C---:B-----5:R-:W-:Y:S08]  /*a640*/  HMMA.16816.F32 R52, R188.reuse, R152, R52 ;  /* 0x00000098bc34723c */ /* 0x060ff00000001834 */
[C---:B------:R-:W-:Y:S01]  /*a650*/  HMMA.16816.F32 R56, R188.reuse, R154, R56 ;  /* 0x0000009abc38723c */ /* 0x040fe20000001838 */
[----:B------:R-:W5:Y:S07]  /*a660*/  LDSM.16.M88.4 R152, [R205+0x6000] ;  /* 0x00600000cd98783b */ /* 0x000f6e0000000200 */
[C---:B-1----:R-:W-:Y:S08]  /*a670*/  HMMA.16816.F32 R60, R188.reuse, R156, R60 ;  /* 0x0000009cbc3c723c */ /* 0x042ff0000000183c */
[----:B------:R-:W-:Y:S01]  /*a680*/  HMMA.16816.F32 R64, R188, R158, R64 ;  /* 0x0000009ebc40723c */ /* 0x000fe20000001840 */
        /* <DEDUP_REMOVED lines=8> */
[C---:B------:R-:W-:Y:S08]  /*a710*/  HMMA.16816.F32 R24, R192.reuse, R166, R24 ;  /* 0x000000a6c018723c */ /* 0x040ff00000001818 */
[C---:B---3--:R-:W-:Y:S08]  /*a720*/  HMMA.16816.F32 R28, R192.reuse, R160, R28 ;  /* 0x000000a0c01c723c */ /* 0x048ff0000000181c */
[C---:B------:R-:W-:Y:S08]  /*a730*/  HMMA.16816.F32 R32, R192.reuse, R162, R32 ;  /* 0x000000a2c020723c */ /* 0x040ff00000001820 */
[C---:B-----5:R-:W-:Y:S08]  /*a740*/  HMMA.16816.F32 R36, R192.reuse, R152, R36 ;  /* 0x00000098c024723c */ /* 0x060ff00000001824 */
        /* <DEDUP_REMOVED lines=14> */
[----:B------:R-:W5:Y:S03]  /*a830*/  LDSM.16.M88.4 R148, [R202+0x6800] ;  /* 0x00680000ca94783b */ /* 0x000f660000000200 */
[----:B------:R-:W-:Y:S02]  /*a840*/  FMNMX.FTZ R0, R4, R118, !PT ;  /* 0x0000007604007209 */ /* 0x000fe40007810000 */
[----:B------:R-:W-:Y:S02]  /*a850*/  FMNMX.FTZ R2, R6, R119, !PT ;  /* 0x0000007706027209 */ /* 0x000fe40007810000 */
[C---:B---3--:R-:W-:Y:S04]  /*a860*/  HMMA.16816.F32 R20, R196.reuse, R152, R20 ;  /* 0x00000098c414723c */ /* 0x048fe80000001814 */
[----:B------:R-:W-:Y:S02]  /*a870*/  FMNMX.FTZ R0, R5, R0, !PT ;  /* 0x0000000005007209 */ /* 0x000fe40007810000 */
[----:B------:R-:W-:Y:S02]  /*a880*/  FMNMX.FTZ R2, R7, R2, !PT ;  /* 0x0000000207027209 */ /* 0x000fe40007810000 */
[C---:B------:R-:W-:Y:S01]  /*a890*/  HMMA.16816.F32 R24, R196.reuse, R154, R24 ;  /* 0x0000009ac418723c */ /* 0x040fe20000001818 */
[----:B------:R-:W3:Y:S03]  /*a8a0*/  LDSM.16.M88.4 R152, [R202+0x7000] ;  /* 0x00700000ca98783b */ /* 0x000ee60000000200 */
[----:B------:R-:W-:Y:S02]  /*a8b0*/  FMNMX.FTZ R0, R8, R0, !PT ;  /* 0x0000000008007209 */ /* 0x000fe40007810000 */
[----:B------:R-:W-:Y:S02]  /*a8c0*/  FMNMX.FTZ R2, R10, R2, !PT ;  /* 0x000000020a027209 */ /* 0x000fe40007810000 */
[C---:B-1----:R-:W-:Y:S04]  /*a8d0*/  HMMA.16816.F32 R28, R196.reuse, R156, R28 ;  /* 0x0000009cc41c723c */ /* 0x042fe8000000181c */
        /* <DEDUP_REMOVED lines=9> */
[----:B------:R-:W1:Y:S01]  /*a970*/  LDSM.16.M88.4 R144, [R202+0x7800] ;  /* 0x00780000ca90783b */ /* 0x000e620000000200 */
[----:B------:R-:W-:Y:S04]  /*a980*/  DEPBAR.LE SB0, 0x0 ;  /* 0x000080000000791a */ /* 0x000fe80000000000 */
[----:B------:R-:W-:Y:S02]  /*a990*/  FMNMX.FTZ R0, R16, R0, !PT ;  /* 0x0000000010007209 */ /* 0x000fe40007810000 */
[C---:B-----5:R-:W-:Y:S01]  /*a9a0*/  HMMA.16816.F32 R44, R196.reuse, R148, R44 ;  /* 0x00000094c42c723c */ /* 0x060fe2000000182c */
[----:B------:R-:W-:Y:S04]  /*a9b0*/  BAR.SYNC.DEFER_BLOCKING 0x0 ;  /* 0x0000000000007b1d */ /* 0x000fe80000010000 */
[----:B------:R-:W-:Y:S02]  /*a9c0*/  FMNMX.FTZ R0, R17, R0, !PT ;  /* 0x0000000011007209 */ /* 0x000fe40007810000 */
[----:B------:R-:W-:Y:S01]  /*a9d0*/  FMNMX.FTZ R2, R18, R2, !PT ;  /* 0x0000000212027209 */ /* 0x000fe20007810000 */
[C---:B------:R-:W-:Y:S04]  /*a9e0*/  HMMA.16816.F32 R48, R196.reuse, R150, R48 ;  /* 0x00000096c430723c */ /* 0x040fe80000001830 */
[----:B------:R-:W-:Y:S02]  /*a9f0*/  FMNMX.FTZ R0, R20, R0, !PT ;  /* 0x0000000014007209 */ /* 0x000fe40007810000 */
[----:B------:R-:W-:Y:S02]  /*aa00*/  FMNMX.FTZ R2, R19, R2, !PT ;  /* 0x0000000213027209 */ /* 0x000fe40007810000 */
[C---:B---3--:R-:W-:Y:S04]  /*aa10*/  HMMA.16816.F32 R52, R196.reuse, R152, R52 ;  /* 0x00000098c434723c */ /* 0x048fe80000001834 */
[----:B------:R-:W-:Y:S02]  /*aa20*/  FMNMX.FTZ R0, R21, R0, !PT ;  /* 0x0000000015007209 */ /* 0x000fe40007810000 */
[----:B------:R-:W-:Y:S02]  /*aa30*/  FMNMX.FTZ R2, R22, R2, !PT ;  /* 0x0000000216027209 */ /* 0x000fe40007810000 */
[C---:B------:R-:W-:Y:S04]  /*aa40*/  HMMA.16816.F32 R56, R196.reuse, R154, R56 ;  /* 0x0000009ac438723c */ /* 0x040fe80000001838 */
[----:B------:R-:W-:Y:S02]  /*aa50*/  FMNMX.FTZ R0, R24, R0, !PT ;  /* 0x0000000018007209 */ /* 0x000fe40007810000 */
[----:B------:R-:W-:Y:S02]  /*aa60*/  FMNMX.FTZ R2, R23, R2, !PT ;  /* 0x0000000217027209 */ /* 0x000fe40007810000 */
[----:B------:R-:W-:Y:S01]  /*aa70*/  FMNMX.FTZ R0, R25, R0, !PT ;  /* 0x0000000019007209 */ /* 0x000fe20007810000 */
[C---:B-1----:R-:W-:Y:S03]  /*aa80*/  HMMA.16816.F32 R60, R196.reuse, R144, R60 ;  /* 0x00000090c43c723c */ /* 0x042fe6000000183c */
[----:B------:R-:W-:Y:S02]  /*aa90*/  FMNMX.FTZ R0, R28, R0, !PT ;  /* 0x000000001c007209 */ /* 0x000fe40007810000 */
[----:B------:R-:W-:Y:S02]  /*aaa0*/  FMNMX.FTZ R2, R26, R2, !PT ;  /* 0x000000021a027209 */ /* 0x000fe40007810000 */
[----:B------:R-:W-:Y:S01]  /*aab0*/  FMNMX.FTZ R0, R29, R0, !PT ;  /* 0x000000001d007209 */ /* 0x000fe20007810000 */
        /* <DEDUP_REMOVED lines=34> */
[----:B----4-:R-:W-:Y:S02]  /*ace0*/  FMNMX.FTZ R117, R64, R0, !PT ;  /* 0x0000000040757209 */ /* 0x010fe40007810000 */
[----:B------:R-:W-:Y:S02]  /*acf0*/  FMNMX.FTZ R2, R62, R2, !PT ;  /* 0x000000023e027209 */ /* 0x000fe40007810000 */
[----:B------:R-:W-:Y:S02]  /*ad00*/  FMNMX.FTZ R117, R65, R117, !PT ;  /* 0x0000007541757209 */ /* 0x000fe40007810000 */
[----:B------:R-:W-:Y:S03]  /*ad10*/  FMNMX.FTZ R0, R63, R2, !PT ;  /* 0x000000023f007209 */ /* 0x000fe60007810000 */
[----:B------:R-:W1:Y:S01]  /*ad20*/  SHFL.BFLY PT, R3, R117, 0x2, 0x1f ;  /* 0x0c401f0075037f89 */ /* 0x000e6200000e0000 */
[----:B------:R-:W-:Y:S04]  /*ad30*/  FMNMX.FTZ R0, R66, R0, !PT ;  /* 0x0000000042007209 */ /* 0x000fe80007810000 */
[----:B------:R-:W-:Y:S05]  /*ad40*/  FMNMX.FTZ R0, R67, R0, !PT ;  /* 0x0000000043007209 */ /* 0x000fea0007810000 */
[----:B------:R-:W2:Y:S01]  /*ad50*/  SHFL.BFLY PT, R2, R0, 0x2, 0x1f ;  /* 0x0c401f0000027f89 */ /* 0x000ea200000e0000 */
[----:B-1----:R-:W-:Y:S07]  /*ad60*/  FMNMX.FTZ R117, R117, R3, !PT ;  /* 0x0000000375757209 */ /* 0x002fee0007810000 */
[----:B------:R-:W1:Y:S01]  /*ad70*/  SHFL.BFLY PT, R116, R117, 0x1, 0x1f ;  /* 0x0c201f0075747f89 */ /* 0x000e6200000e0000 */
[----:B--2---:R-:W-:Y:S07]  /*ad80*/  FMNMX.FTZ R0, R0, R2, !PT ;  /* 0x0000000200007209 */ /* 0x004fee0007810000 */
[----:B------:R-:W2:Y:S01]  /*ad90*/  SHFL.BFLY PT, R3, R0, 0x1, 0x1f ;  /* 0x0c201f0000037f89 */ /* 0x000ea200000e0000 */
[----:B-1----:R-:W-:Y:S05]  /*ada0*/  FMNMX.FTZ R117, R117, R116, !PT ;  /* 0x0000007475757209 */ /* 0x002fea0007810000 */
[C---:B------:R-:W-:Y:S02]  /*adb0*/  FMUL.FTZ R156, R117.reuse, c[0x0][0x2d0] ;  /* 0x0000b400759c7a20 */ /* 0x040fe40000410000 */
[----:B------:R-:W-:Y:S02]  /*adc0*/  FADD.FTZ R2, -R117, R118 ;  /* 0x0000007675027221 */ /* 0x000fe40000010100 */
[----:B------:R-:W-:Y:S01]  /*add0*/  FFMA.FTZ R4, R4, c[0x0][0x2d0], -R156 ;  /* 0x0000b40004047a23 */ /* 0x000fe2000001089c */
[----:B--2---:R-:W-:Y:S01]  /*ade0*/  FMNMX.FTZ R116, R0, R3, !PT ;  /* 0x0000000300747209 */ /* 0x004fe20007810000 */
[----:B------:R-:W-:Y:S01]  /*adf0*/  FMUL.FTZ R0, R2, c[0x0][0x2d0] ;  /* 0x0000b40002007a20 */ /* 0x000fe20000410000 */
[----:B------:R-:W-:Y:S01]  /*ae00*/  @P0 SHF.R.S32.HI R3, RZ, 0x1f, R230 ;  /* 0x0000001fff030819 */ /* 0x000fe200000114e6 */
[----:B------:R1:W-:Y:S01]  /*ae10*/  MUFU.EX2 R229, R4 ;  /* 0x0000000400e57308 */ /* 0x0003e20000000800 */
[--C-:B------:R-:W-:Y:S02]  /*ae20*/  FFMA.FTZ R5, R5, c[0x0][0x2d0], -R156.reuse ;  /* 0x0000b40005057a23 */ /* 0x100fe4000001089c */
[--C-:B------:R-:W-:Y:S02]  /*ae30*/  FFMA.FTZ R9, R9, c[0x0][0x2d0], -R156.reuse ;  /* 0x0000b40009097a23 */ /* 0x100fe4000001089c */
[----:B------:R-:W-:Y:S02]  /*ae40*/  @P0 IMAD R3, R3, c[0x0][0x1e0], RZ ;  /* 0x0000780003030a24 */ /* 0x000fe400078e02ff */
[--C-:B------:R-:W-:Y:S02]  /*ae50*/  FFMA.FTZ R12, R12, c[0x0][0x2d0], -R156.reuse ;  /* 0x0000b4000c0c7a23 */ /* 0x100fe4000001089c */
[--C-:B------:R-:W-:Y:S01]  /*ae60*/  FFMA.FTZ R13, R13, c[0x0][0x2d0], -R156.reuse ;  /* 0x0000b4000d0d7a23 */ /* 0x100fe2000001089c */
[----:B------:R2:W3:Y:S01]  /*ae70*/  MUFU.EX2 R2, R0 ;  /* 0x0000000000027308 */ /* 0x0004e20000000800 */
[--C-:B------:R-:W-:Y:S02]  /*ae80*/  FFMA.FTZ R20, R20, c[0x0][0x2d0], -R156.reuse ;  /* 0x0000b40014147a23 */ /* 0x100fe4000001089c */
[--C-:B------:R-:W-:Y:S02]  /*ae90*/  FFMA.FTZ R21, R21, c[0x0][0x2d0], -R156.reuse ;  /* 0x0000b40015157a23 */ /* 0x100fe4000001089c */
[--C-:B------:R-:W-:Y:S02]  /*aea0*/  FFMA.FTZ R24, R24, c[0x0][0x2d0], -R156.reuse ;  /* 0x0000b40018187a23 */ /* 0x100fe4000001089c */
[--C-:B------:R-:W-:Y:S02]  /*aeb0*/  FFMA.FTZ R25, R25, c[0x0][0x2d0], -R156.reuse ;  /* 0x0000b40019197a23 */ /* 0x100fe4000001089c */
[--C-:B------:R-:W-:Y:S01]  /*aec0*/  FFMA.FTZ R28, R28, c[0x0][0x2d0], -R156.reuse ;  /* 0x0000b4001c1c7a23 */ /* 0x100fe2000001089c */
[----:B------:R4:W-:Y:S01]  /*aed0*/  MUFU.EX2 R231, R5 ;  /* 0x0000000500e77308 */ /* 0x0009e20000000800 */
[--C-:B------:R-:W-:Y:S02]  /*aee0*/  FFMA.FTZ R29, R29, c[0x0][0x2d0], -R156.reuse ;  /* 0x0000b4001d1d7a23 */ /* 0x100fe4000001089c */
[--C-:B------:R-:W-:Y:S02]  /*aef0*/  FFMA.FTZ R32, R32, c[0x0][0x2d0], -R156.reuse ;  /* 0x0000b40020207a23 */ /* 0x100fe4000001089c */
[----:B-1----:R-:W-:Y:S02]  /*af00*/  @P0 IMAD R4, R230, c[0x0][0x1e4], R3 ;  /* 0x00007900e6040a24 */ /* 0x002fe400078e0203 */
[--C-:B------:R-:W-:Y:S02]  /*af10*/  FFMA.FTZ R33, R33, c[0x0][0x2d0], -R156.reuse ;  /* 0x0000b40021217a23 */ /* 0x100fe4000001089c */
[--C-:B------:R-:W-:Y:S01]  /*af20*/  FFMA.FTZ R36, R36, c[0x0][0x2d0], -R156.reuse ;  /* 0x0000b40024247a23 */ /* 0x100fe2000001089c */
[----:B------:R-:W-:Y:S01]  /*af30*/  MUFU.EX2 R182, R12 ;  /* 0x0000000c00b67308 */ /* 0x000fe20000000800 */
[--C-:B------:R-:W-:Y:S02]  /*af40*/  FFMA.FTZ R37, R37, c[0x0][0x2d0], -R156.reuse ;  /* 0x0000b40025257a23 */ /* 0x100fe4000001089c */
[----:B------:R-:W-:Y:S02]  /*af50*/  FFMA.FTZ R40, R40, c[0x0][0x2d0], -R156 ;  /* 0x0000b40028287a23 */ /* 0x000fe4000001089c */
[----:B--2---:R-:W-:Y:S02]  /*af60*/  FADD.FTZ R0, -R116, R119 ;  /* 0x0000007774007221 */ /* 0x004fe40000010100 */
[----:B------:R-:W-:Y:S03]  /*af70*/  @P0 IMAD.WIDE.U32 R118, R230, c[0x0][0x1e0], RZ ;  /* 0x00007800e6760a25 */ /* 0x000fe600078e00ff */
[----:B------:R-:W-:Y:S01]  /*af80*/  MUFU.EX2 R181, R13 ;  /* 0x0000000d00b57308 */ /* 0x000fe20000000800 */
[----:B------:R-:W-:Y:S01]  /*af90*/  FMUL.FTZ R0, R0, c[0x0][0x2d0] ;  /* 0x0000b40000007a20 */ /* 0x000fe20000410000 */
[----:B------:R-:W-:Y:S01]  /*afa0*/  @P0 IADD3 R4, R119, R4, RZ ;  /* 0x0000000477040210 */ /* 0x000fe20007ffe0ff */
[----:B---3--:R-:W-:Y:S01]  /*afb0*/  FMUL.FTZ R68, R2, R68 ;  /* 0x0000004402447220 */ /* 0x008fe20000410000 */
[----:B------:R-:W-:Y:S01]  /*afc0*/  @P0 SHF.L.U32 R3, R118, 0x7, RZ ;  /* 0x0000000776030819 */ /* 0x000fe200000006ff */
[----:B------:R-:W-:Y:S01]  /*afd0*/  FMUL.FTZ R69, R2, R69 ;  /* 0x0000004502457220 */ /* 0x000fe20000410000 */
[----:B------:R-:W-:Y:S01]  /*afe0*/  @P0 SHF.L.U64.HI R119, R118, 0x7, R4 ;  /* 0x0000000776770819 */ /* 0x000fe20000010204 */
[----:B------:R-:W-:Y:S01]  /*aff0*/  FFMA.FTZ R118, R8, c[0x0][0x2d0], -R156 ;  /* 0x0000b40008767a23 */ /* 0x000fe2000001089c */
[----:B----4-:R-:W-:Y:S01]  /*b000*/  @P0 IADD3 R5, P4, R3, R234, RZ ;  /* 0x000000ea03050210 */ /* 0x010fe20007f9e0ff */
[C---:B------:R-:W-:Y:S01]  /*b010*/  FMUL.FTZ R72, R2.reuse, R72 ;  /* 0x0000004802487220 */ /* 0x040fe20000410000 */
[----:B------:R-:W1:Y:S01]  /*b020*/  MUFU.EX2 R0, R0 ;  /* 0x0000000000007308 */ /* 0x000e620000000800 */
[C---:B------:R-:W-:Y:S01]  /*b030*/  FMUL.FTZ R73, R2.reuse, R73 ;  /* 0x0000004902497220 */ /* 0x040fe20000410000 */
[----:B------:R-:W-:Y:S01]  /*b040*/  @P0 LEA R4, P1, R5, c[0x0][0x1c8], 0x1 ;  /* 0x0000720005040a11 */ /* 0x000fe200078208ff */
[C---:B------:R-:W-:Y:S01]  /*b050*/  FMUL.FTZ R76, R2.reuse, R76 ;  /* 0x0000004c024c7220 */ /* 0x040fe20000410000 */
[----:B------:R-:W-:Y:S01]  /*b060*/  @P0 IADD3.X R8, R119, R233, RZ, P4, !PT ;  /* 0x000000e977080210 */ /* 0x000fe200027fe4ff */
[C---:B------:R-:W-:Y:S01]  /*b070*/  FMUL.FTZ R77, R2.reuse, R77 ;  /* 0x0000004d024d7220 */ /* 0x040fe20000410000 */
[----:B------:R-:W-:Y:S01]  /*b080*/  @P0 IADD3 R3, P5, P4, R3, 0x40, R234 ;  /* 0x0000004003030810 */ /* 0x000fe20007cbe0ea */
[C---:B------:R-:W-:Y:S01]  /*b090*/  FMUL.FTZ R80, R2.reuse, R80 ;  /* 0x0000005002507220 */ /* 0x040fe20000410000 */
[----:B------:R-:W-:Y:S01]  /*b0a0*/  @P0 LEA.HI.X R5, R5, c[0x0][0x1cc], R8, 0x1, P1 ;  /* 0x0000730005050a11 */ /* 0x000fe200008f0c08 */
[C---:B------:R-:W-:Y:S01]  /*b0b0*/  FMUL.FTZ R81, R2.reuse, R81 ;  /* 0x0000005102517220 */ /* 0x040fe20000410000 */
[----:B------:R2:W-:Y:S01]  /*b0c0*/  MUFU.EX2 R183, R118 ;  /* 0x0000007600b77308 */ /* 0x0005e20000000800 */
[----:B------:R-:W-:Y:S01]  /*b0d0*/  @P0 IADD3.X R8, R119, RZ, R233, P5, P4 ;  /* 0x000000ff77080210 */ /* 0x000fe20002fe84e9 */
[C---:B------:R-:W-:Y:S01]  /*b0e0*/  FMUL.FTZ R84, R2.reuse, R84 ;  /* 0x0000005402547220 */ /* 0x040fe20000410000 */
[----:B------:R3:W-:Y:S01]  /*b0f0*/  @P0 LDGSTS.E.BYPASS.LTC128B.128 [R228+0x8100], [R4.64], !P3 ;  /* 0x0810000004e40fae */ /* 0x0007e2000d901d46 */
[C---:B------:R-:W-:Y:S01]  /*b100*/  @P0 LEA R144, P1, R3.reuse, c[0x0][0x1c8], 0x1 ;  /* 0x0000720003900a11 */ /* 0x040fe200078208ff */
[C---:B------:R-:W-:Y:S02]  /*b110*/  FMUL.FTZ R85, R2.reuse, R85 ;  /* 0x0000005502557220 */ /* 0x040fe40000410000 */
[----:B------:R-:W-:Y:S01]  /*b120*/  FMUL.FTZ R88, R2, R88 ;  /* 0x0000005802587220 */ /* 0x000fe20000410000 */
[----:B------:R-:W-:Y:S01]  /*b130*/  @P0 LEA.HI.X R145, R3, c[0x0][0x1cc], R8, 0x1, P1 ;  /* 0x0000730003910a11 */ /* 0x000fe200008f0c08 */
[----:B------:R-:W-:Y:S01]  /*b140*/  FMUL.FTZ R3, R116, c[0x0][0x2d0] ;  /* 0x0000b40074037a20 */ /* 0x000fe20000410000 */
[----:B------:R-:W-:Y:S01]  /*b150*/  MUFU.EX2 R178, R20 ;  /* 0x0000001400b27308 */ /* 0x000fe20000000800 */
[----:B------:R-:W-:Y:S01]  /*b160*/  FMUL.FTZ R89, R2, R89 ;  /* 0x0000005902597220 */ /* 0x000fe20000410000 */
[----:B------:R-:W4:Y:S01]  /*b170*/  LDL.LU R234, [R1+0x4] ;  /* 0x0000040001ea7983 */ /* 0x000f220000300800 */
[--C-:B------:R-:W-:Y:S02]  /*b180*/  FFMA.FTZ R6, R6, c[0x0][0x2d0], -R3.reuse ;  /* 0x0000b40006067a23 */ /* 0x100fe40000010803 */
[--C-:B------:R-:W-:Y:S01]  /*b190*/  FFMA.FTZ R7, R7, c[0x0][0x2d0], -R3.reuse ;  /* 0x0000b40007077a23 */ /* 0x100fe20000010803 */
[----:B------:R5:W-:Y:S01]  /*b1a0*/  @P0 LDGSTS.E.BYPASS.LTC128B.128 [R228+0xc100], [R144.64], !P2 ;  /* 0x0c10000090e40fae */ /* 0x000be2000d101d46 */
[--C-:B------:R-:W-:Y:S02]  /*b1b0*/  FFMA.FTZ R10, R10, c[0x0][0x2d0], -R3.reuse ;  /* 0x0000b4000a0a7a23 */ /* 0x100fe40000010803 */
[--C-:B------:R-:W-:Y:S01]  /*b1c0*/  FFMA.FTZ R11, R11, c[0x0][0x2d0], -R3.reuse ;  /* 0x0000b4000b0b7a23 */ /* 0x100fe20000010803 */
[----:B------:R-:W-:Y:S01]  /*b1d0*/  MUFU.EX2 R163, R6 ;  /* 0x0000000600a37308 */ /* 0x000fe20000000800 */
[C---:B-1----:R-:W-:Y:S02]  /*b1e0*/  FMUL.FTZ R70, R0.reuse, R70 ;  /* 0x0000004600467220 */ /* 0x042fe40000410000 */
[C---:B------:R-:W-:Y:S01]  /*b1f0*/  FMUL.FTZ R71, R0.reuse, R71 ;  /* 0x0000004700477220 */ /* 0x040fe20000410000 */
[----:B--2---:R-:W-:Y:S01]  /*b200*/  @P0 MOV R118, c[0x0][0x1e0] ;  /* 0x0000780000760a02 */ /* 0x004fe20000000f00 */
[C---:B------:R-:W-:Y:S01]  /*b210*/  FMUL.FTZ R74, R0.reuse, R74 ;  /* 0x0000004a004a7220 */ /* 0x040fe20000410000 */
[----:B------:R-:W2:Y:S01]  /*b220*/  LDL.LU R233, [R1+0x8] ;  /* 0x0000080001e97983 */ /* 0x000ea20000300800 */
[----:B------:R-:W-:Y:S01]  /*b230*/  FMUL.FTZ R75, R0, R75 ;  /* 0x0000004b004b7220 */ /* 0x000fe20000410000 */
[----:B------:R-:W-:Y:S01]  /*b240*/  @P0 SHF.L.U64.HI R119, R118, R232, c[0x0][0x1e4] ;  /* 0x0000790076770619 */ /* 0x000fe200000102e8 */
[----:B------:R-:W-:Y:S01]  /*b250*/  FMUL.FTZ R78, R0, R78 ;  /* 0x0000004e004e7220 */ /* 0x000fe20000410000 */
[----:B------:R1:W-:Y:S01]  /*b260*/  MUFU.EX2 R232, R9 ;  /* 0x0000000900e87308 */ /* 0x0003e20000000800 */
[----:B------:R-:W-:Y:S01]  /*b270*/  @P0 SHF.L.U32 R118, R118, 0x6, RZ ;  /* 0x0000000676760819 */ /* 0x000fe200000006ff */
[C---:B------:R-:W-:Y:S02]  /*b280*/  FMUL.FTZ R79, R0.reuse, R79 ;  /* 0x0000004f004f7220 */ /* 0x040fe40000410000 */
[----:B------:R-:W-:Y:S01]  /*b290*/  FMUL.FTZ R82, R0, R82 ;  /* 0x0000005200527220 */ /* 0x000fe20000410000 */
[----:B------:R-:W-:Y:S01]  /*b2a0*/  @P0 IADD3 R8, P1, R4, R118, RZ ;  /* 0x0000007604080210 */ /* 0x000fe20007f3e0ff */
[C---:B------:R-:W-:Y:S02]  /*b2b0*/  FMUL.FTZ R83, R0.reuse, R83 ;  /* 0x0000005300537220 */ /* 0x040fe40000410000 */
[----:B------:R-:W-:Y:S01]  /*b2c0*/  FMUL.FTZ R86, R0, R86 ;  /* 0x0000005600567220 */ /* 0x000fe20000410000 */
[----:B---3--:R-:W-:Y:S01]  /*b2d0*/  @P0 IADD3 R4, P4, R8, R118, RZ ;  /* 0x0000007608040210 */ /* 0x008fe20007f9e0ff */
[----:B------:R3:W3:Y:S01]  /*b2e0*/  MUFU.EX2 R162, R7 ;  /* 0x0000000700a27308 */ /* 0x0006e20000000800 */
[----:B------:R-:W-:Y:S02]  /*b2f0*/  FMUL.FTZ R87, R0, R87 ;  /* 0x0000005700577220 */ /* 0x000fe40000410000 */
[--C-:B------:R-:W-:Y:S02]  /*b300*/  FFMA.FTZ R14, R14, c[0x0][0x2d0], -R3.reuse ;  /* 0x0000b4000e0e7a23 */ /* 0x100fe40000010803 */
[--C-:B------:R-:W-:Y:S02]  /*b310*/  FFMA.FTZ R15, R15, c[0x0][0x2d0], -R3.reuse ;  /* 0x0000b4000f0f7a23 */ /* 0x100fe40000010803 */
[C---:B------:R-:W-:Y:S02]  /*b320*/  FMUL.FTZ R90, R0.reuse, R90 ;  /* 0x0000005a005a7220 */ /* 0x040fe40000410000 */
[----:B------:R-:W-:Y:S01]  /*b330*/  FMUL.FTZ R91, R0, R91 ;  /* 0x0000005b005b7220 */ /* 0x000fe20000410000 */
[----:B------:R5:W-:Y:S01]  /*b340*/  MUFU.EX2 R161, R10 ;  /* 0x0000000a00a17308 */ /* 0x000be20000000800 */
[C---:B------:R-:W-:Y:S02]  /*b350*/  FMUL.FTZ R12, R2.reuse, R128 ;  /* 0x00000080020c7220 */ /* 0x040fe40000410000 */
[----:B------:R-:W-:Y:S01]  /*b360*/  FMUL.FTZ R13, R2, R129 ;  /* 0x00000081020d7220 */ /* 0x000fe20000410000 */
[-C--:B-1----:R-:W-:Y:S01]  /*b370*/  @P0 IADD3.X R9, R5, R119.reuse, RZ, P1, !PT ;  /* 0x0000007705090210 */ /* 0x082fe20000ffe4ff */
[--C-:B------:R-:W-:Y:S01]  /*b380*/  FFMA.FTZ R22, R22, c[0x0][0x2d0], -R3.reuse ;  /* 0x0000b40016167a23 */ /* 0x100fe20000010803 */
[----:B------:R-:W-:Y:S01]  /*b390*/  @P0 IADD3 R6, P1, R4, R118, RZ ;  /* 0x0000007604060210 */ /* 0x000fe20007f3e0ff */
[--C-:B------:R-:W-:Y:S01]  /*b3a0*/  FFMA.FTZ R23, R23, c[0x0][0x2d0], -R3.reuse ;  /* 0x0000b40017177a23 */ /* 0x100fe20000010803 */
[-C--:B------:R-:W-:Y:S01]  /*b3b0*/  @P0 IADD3.X R5, R9, R119.reuse, RZ, P4, !PT ;  /* 0x0000007709050210 */ /* 0x080fe200027fe4ff */
[----:B------:R1:W-:Y:S01]  /*b3c0*/  @P0 LDGSTS.E.BYPASS.LTC128B.128 [R228+0x9100], [R8.64], !P3 ;  /* 0x0910000008e40fae */ /* 0x0003e2000d901d46 */
[----:B------:R1:W1:Y:S01]  /*b3d0*/  MUFU.EX2 R164, R11 ;  /* 0x0000000b00a47308 */ /* 0x0002620000000800 */
[--C-:B------:R-:W-:Y:S02]  /*b3e0*/  FFMA.FTZ R26, R26, c[0x0][0x2d0], -R3.reuse ;  /* 0x0000b4001a1a7a23 */ /* 0x100fe40000010803 */
[--C-:B------:R-:W-:Y:S01]  /*b3f0*/  FFMA.FTZ R27, R27, c[0x0][0x2d0], -R3.reuse ;  /* 0x0000b4001b1b7a23 */ /* 0x100fe20000010803 */
[----:B---3--:R-:W-:Y:S01]  /*b400*/  @P0 IADD3.X R7, R5, R119, RZ, P1, !PT ;  /* 0x0000007705070210 */ /* 0x008fe20000ffe4ff */
[--C-:B------:R-:W-:Y:S02]  /*b410*/  FFMA.FTZ R30, R30, c[0x0][0x2d0], -R3.reuse ;  /* 0x0000b4001e1e7a23 */ /* 0x100fe40000010803 */
[----:B------:R3:W-:Y:S01]  /*b420*/  @P0 LDGSTS.E.BYPASS.LTC128B.128 [R228+0xd100], [R8.64+0x80], !P2 ;  /* 0x0d10008008e40fae */ /* 0x0007e2000d101d46 */
[--C-:B------:R-:W-:Y:S02]  /*b430*/  FFMA.FTZ R31, R31, c[0x0][0x2d0], -R3.reuse ;  /* 0x0000b4001f1f7a23 */ /* 0x100fe40000010803 */
[----:B------:R3:W-:Y:S01]  /*b440*/  MUFU.EX2 R160, R14 ;  /* 0x0000000e00a07308 */ /* 0x0007e20000000800 */
[--C-:B------:R-:W-:Y:S02]  /*b450*/  FFMA.FTZ R34, R34, c[0x0][0x2d0], -R3.reuse ;  /* 0x0000b40022227a23 */ /* 0x100fe40000010803 */
[--C-:B------:R-:W-:Y:S02]  /*b460*/  FFMA.FTZ R35, R35, c[0x0][0x2d0], -R3.reuse ;  /* 0x0000b40023237a23 */ /* 0x100fe40000010803 */
[----:B------:R3:W-:Y:S01]  /*b470*/  @P0 LDGSTS.E.BYPASS.LTC128B.128 [R228+0xa100], [R4.64], !P3 ;  /* 0x0a10000004e40fae */ /* 0x0007e2000d901d46 */
[----:B-----5:R-:W-:Y:S02]  /*b480*/  FMUL.FTZ R10, R0, R126 ;  /* 0x0000007e000a7220 */ /* 0x020fe40000410000 */
[--C-:B------:R-:W-:Y:S02]  /*b490*/  FFMA.FTZ R38, R38, c[0x0][0x2d0], -R3.reuse ;  /* 0x0000b40026267a23 */ /* 0x100fe40000010803 */
[----:B------:R5:W5:Y:S01]  /*b4a0*/  MUFU.EX2 R159, R15 ;  /* 0x0000000f009f7308 */ /* 0x000b620000000800 */
[--C-:B------:R-:W-:Y:S02]  /*b4b0*/  FFMA.FTZ R39, R39, c[0x0][0x2d0], -R3.reuse ;  /* 0x0000b40027277a23 */ /* 0x100fe40000010803 */
[----:B------:R5:W-:Y:S01]  /*b4c0*/  @P0 LDGSTS.E.BYPASS.LTC128B.128 [R228+0xe100], [R4.64+0x80], !P2 ;  /* 0x0e10008004e40fae */ /* 0x000be2000d101d46 */
[----:B-1----:R-:W-:Y:S02]  /*b4d0*/  FMUL.FTZ R11, R0, R127 ;  /* 0x0000007f000b7220 */ /* 0x002fe40000410000 */
[--C-:B------:R-:W-:Y:S02]  /*b4e0*/  FFMA.FTZ R41, R41, c[0x0][0x2d0], -R156.reuse ;  /* 0x0000b40029297a23 */ /* 0x100fe4000001089c */
[--C-:B------:R-:W-:Y:S02]  /*b4f0*/  FFMA.FTZ R42, R42, c[0x0][0x2d0], -R3.reuse ;  /* 0x0000b4002a2a7a23 */ /* 0x100fe40000010803 */
[----:B------:R-:W-:Y:S01]  /*b500*/  MUFU.EX2 R177, R21 ;  /* 0x0000001500b17308 */ /* 0x000fe20000000800 */
[----:B------:R1:W-:Y:S01]  /*b510*/  @P0 LDGSTS.E.BYPASS.LTC128B.128 [R228+0xb100], [R6.64], !P3 ;  /* 0x0b10000006e40fae */ /* 0x0003e2000d901d46 */
[--C-:B------:R-:W-:Y:S02]  /*b520*/  FFMA.FTZ R43, R43, c[0x0][0x2d0], -R3.reuse ;  /* 0x0000b4002b2b7a23 */ /* 0x100fe40000010803 */
[C---:B---3--:R-:W-:Y:S02]  /*b530*/  FMUL.FTZ R8, R2.reuse, R124 ;  /* 0x0000007c02087220 */ /* 0x048fe40000410000 */
[----:B------:R-:W-:Y:S02]  /*b540*/  FMUL.FTZ R9, R2, R125 ;  /* 0x0000007d02097220 */ /* 0x000fe40000410000 */
[----:B------:R-:W-:Y:S01]  /*b550*/  FMUL.FTZ R14, R0, R130 ;  /* 0x00000082000e7220 */ /* 0x000fe20000410000 */
[----:B------:R1:W-:Y:S01]  /*b560*/  @P0 LDGSTS.E.BYPASS.LTC128B.128 [R228+0xf100], [R6.64+0x80], !P2 ;  /* 0x0f10008006e40fae */ /* 0x0003e2000d101d46 */
[----:B------:R-:W-:Y:S01]  /*b570*/  MUFU.EX2 R176, R24 ;  /* 0x0000001800b07308 */ /* 0x000fe20000000800 */
[--C-:B------:R-:W-:Y:S02]  /*b580*/  FFMA.FTZ R44, R44, c[0x0][0x2d0], -R156.reuse ;  /* 0x0000b4002c2c7a23 */ /* 0x100fe4000001089c */
[--C-:B------:R-:W-:Y:S02]  /*b590*/  FFMA.FTZ R45, R45, c[0x0][0x2d0], -R156.reuse ;  /* 0x0000b4002d2d7a23 */ /* 0x100fe4000001089c */
[----:B-----5:R-:W-:Y:S02]  /*b5a0*/  FMUL.FTZ R15, R0, R131 ;  /* 0x00000083000f7220 */ /* 0x020fe40000410000 */
[----:B------:R-:W3:Y:S01]  /*b5b0*/  LDSM.16.MT88.4 R144, [R200] ;  /* 0x00000000c890783b */ /* 0x000ee20000004200 */
[--C-:B------:R-:W-:Y:S02]  /*b5c0*/  FFMA.FTZ R46, R46, c[0x0][0x2d0], -R3.reuse ;  /* 0x0000b4002e2e7a23 */ /* 0x100fe40000010803 */
[C---:B------:R-:W-:Y:S01]  /*b5d0*/  FMUL.FTZ R4, R2.reuse, R120 ;  /* 0x0000007802047220 */ /* 0x040fe20000410000 */
[----:B------:R-:W-:Y:S01]  /*b5e0*/  F2FP.PACK_AB R120, R231, R229 ;  /* 0x000000e5e778723e */ /* 0x000fe200000000ff */
[----:B------:R-:W-:Y:S01]  /*b5f0*/  FMUL.FTZ R5, R2, R121 ;  /* 0x0000007902057220 */ /* 0x000fe20000410000 */
[----:B------:R-:W-:Y:S01]  /*b600*/  F2FP.PACK_AB R121, R162, R163 ;  /* 0x000000a3a279723e */ /* 0x000fe200000000ff */
[----:B------:R-:W-:Y:S01]  /*b610*/  MUFU.EX2 R167, R25 ;  /* 0x0000001900a77308 */ /* 0x000fe20000000800 */
[----:B------:R-:W5:Y:S01]  /*b620*/  LDSM.16.MT88.4 R148, [R204] ;  /* 0x00000000cc94783b */ /* 0x000f620000004200 */
[--C-:B------:R-:W-:Y:S02]  /*b630*/  FFMA.FTZ R47, R47, c[0x0][0x2d0], -R3.reuse ;  /* 0x0000b4002f2f7a23 */ /* 0x100fe40000010803 */
[C---:B------:R-:W-:Y:S02]  /*b640*/  FMUL.FTZ R92, R2.reuse, R92 ;  /* 0x0000005c025c7220 */ /* 0x040fe40000410000 */
[----:B------:R-:W-:Y:S02]  /*b650*/  FMUL.FTZ R93, R2, R93 ;  /* 0x0000005d025d7220 */ /* 0x000fe40000410000 */
[C---:B------:R-:W-:Y:S01]  /*b660*/  FMUL.FTZ R94, R0.reuse, R94 ;  /* 0x0000005e005e7220 */ /* 0x040fe20000410000 */
[----:B------:R-:W5:Y:S01]  /*b670*/  LDSM.16.MT88.4 R152, [R203] ;  /* 0x00000000cb98783b */ /* 0x000f620000004200 */
[----:B------:R-:W-:Y:S01]  /*b680*/  MUFU.EX2 R166, R28 ;  /* 0x0000001c00a67308 */ /* 0x000fe20000000800 */
[C---:B------:R-:W-:Y:S02]  /*b690*/  FMUL.FTZ R95, R0.reuse, R95 ;  /* 0x0000005f005f7220 */ /* 0x040fe40000410000 */
[----:B-1----:R-:W-:Y:S01]  /*b6a0*/  FMUL.FTZ R6, R0, R122 ;  /* 0x0000007a00067220 */ /* 0x002fe20000410000 */
[----:B------:R-:W-:Y:S01]  /*b6b0*/  F2FP.PACK_AB R122, R232, R183 ;  /* 0x000000b7e87a723e */ /* 0x000fe200000000ff */
[----:B------:R-:W-:Y:S01]  /*b6c0*/  FMUL.FTZ R7, R0, R123 ;  /* 0x0000007b00077220 */ /* 0x000fe20000410000 */
[----:B------:R-:W-:Y:S01]  /*b6d0*/  F2FP.PACK_AB R123, R164, R161 ;  /* 0x000000a1a47b723e */ /* 0x000fe200000000ff */
[----:B------:R-:W1:Y:S01]  /*b6e0*/  LDSM.16.MT88.4 R124, [R223] ;  /* 0x00000000df7c783b */ /* 0x000e620000004200 */
[C---:B------:R-:W-:Y:S02]  /*b6f0*/  FMUL.FTZ R96, R2.reuse, R96 ;  /* 0x0000006002607220 */ /* 0x040fe40000410000 */
[----:B------:R-:W-:Y:S01]  /*b700*/  MUFU.EX2 R165, R29 ;  /* 0x0000001d00a57308 */ /* 0x000fe20000000800 */
[----:B------:R-:W-:Y:S02]  /*b710*/  FMUL.FTZ R97, R2, R97 ;  /* 0x0000006102617220 */ /* 0x000fe40000410000 */
[C---:B------:R-:W-:Y:S02]  /*b720*/  FMUL.FTZ R98, R0.reuse, R98 ;  /* 0x0000006200627220 */ /* 0x040fe40000410000 */
[----:B------:R-:W-:Y:S01]  /*b730*/  LDSM.16.MT88.4 R128, [R206+0x4000] ;  /* 0x00400000ce80783b */ /* 0x000fe20000004200 */
[----:B------:R-:W-:Y:S02]  /*b740*/  FMUL.FTZ R99, R0, R99 ;  /* 0x0000006300637220 */ /* 0x000fe40000410000 */
[--C-:B------:R-:W-:Y:S02]  /*b750*/  FFMA.FTZ R16, R16, c[0x0][0x2d0], -R156.reuse ;  /* 0x0000b40010107a23 */ /* 0x100fe4000001089c */
[----:B------:R-:W-:Y:S01]  /*b760*/  MUFU.EX2 R119, R46 ;  /* 0x0000002e00777308 */ /* 0x000fe20000000800 */
[--C-:B------:R-:W-:Y:S01]  /*b770*/  FFMA.FTZ R17, R17, c[0x0][0x2d0], -R156.reuse ;  /* 0x0000b40011117a23 */ /* 0x100fe2000001089c */
[C---:B---3--:R-:W-:Y:S01]  /*b780*/  HMMA.16816.F32 R4, R120.reuse, R144, R4 ;  /* 0x000000907804723c */ /* 0x048fe20000001804 */
[----:B------:R-:W0:Y:S04]  /*b790*/  LDGDEPBAR ;  /* 0x00000000000079af */ /* 0x000e280000000000 */
[--C-:B------:R-:W-:Y:S03]  /*b7a0*/  FFMA.FTZ R18, R18, c[0x0][0x2d0], -R3.reuse ;  /* 0x0000b40012127a23 */ /* 0x100fe60000010803 */
[----:B------:R-:W-:Y:S01]  /*b7b0*/  MUFU.EX2 R118, R47 ;  /* 0x0000002f00767308 */ /* 0x000fe20000000800 */
[C---:B------:R-:W-:Y:S01]  /*b7c0*/  HMMA.16816.F32 R8, R120.reuse, R146, R8 ;  /* 0x000000927808723c */ /* 0x040fe20000001808 */
[----:B------:R-:W3:Y:S02]  /*b7d0*/  LDSM.16.MT88.4 R144, [R200+0x4000] ;  /* 0x00400000c890783b */ /* 0x000ee40000004200 */
[--C-:B------:R-:W-:Y:S02]  /*b7e0*/  FFMA.FTZ R19, R19, c[0x0][0x2d0], -R3.reuse ;  /* 0x0000b40013137a23 */ /* 0x100fe40000010803 */
[C---:B------:R-:W-:Y:S03]  /*b7f0*/  FMUL.FTZ R100, R2.reuse, R100 ;  /* 0x0000006402647220 */ /* 0x040fe60000410000 */
[C---:B-----5:R-:W-:Y:S01]  /*b800*/  HMMA.16816.F32 R68, R120.reuse, R148, R68 ;  /* 0x000000947844723c */ /* 0x060fe20000001844 */
[----:B------:R5:W-:Y:S03]  /*b810*/  MUFU.EX2 R180, R16 ;  /* 0x0000001000b47308 */ /* 0x000be60000000800 */
[----:B------:R-:W-:Y:S02]  /*b820*/  FMUL.FTZ R101, R2, R101 ;  /* 0x0000006502657220 */ /* 0x000fe40000410000 */
[C---:B------:R-:W-:Y:S02]  /*b830*/  FMUL.FTZ R102, R0.reuse, R102 ;  /* 0x0000006600667220 */ /* 0x040fe40000410000 */
[C---:B------:R-:W-:Y:S01]  /*b840*/  HMMA.16816.F32 R72, R120.reuse, R150, R72 ;  /* 0x000000967848723c */ /* 0x040fe20000001848 */
[----:B------:R-:W3:Y:S02]  /*b850*/  LDSM.16.MT88.4 R148, [R204+0x4000] ;  /* 0x00400000cc94783b */ /* 0x000ee40000004200 */
[----:B------:R1:W1:Y:S01]  /*b860*/  MUFU.EX2 R179, R17 ;  /* 0x0000001100b37308 */ /* 0x0002620000000800 */
[----:B------:R-:W-:Y:S02]  /*b870*/  FMUL.FTZ R103, R0, R103 ;  /* 0x0000006700677220 */ /* 0x000fe40000410000 */
[C---:B------:R-:W-:Y:S02]  /*b880*/  FMUL.FTZ R104, R2.reuse, R104 ;  /* 0x0000006802687220 */ /* 0x040fe40000410000 */
[C---:B------:R-:W-:Y:S04]  /*b890*/  HMMA.16816.F32 R76, R120.reuse, R152, R76 ;  /* 0x00000098784c723c */ /* 0x040fe8000000184c */
[----:B------:R-:W-:Y:S01]  /*b8a0*/  FMUL.FTZ R105, R2, R105 ;  /* 0x0000006902697220 */ /* 0x000fe20000410000 */
[----:B------:R-:W-:Y:S01]  /*b8b0*/  MUFU.EX2 R153, R26 ;  /* 0x0000001a00997308 */ /* 0x000fe20000000800 */
[----:B------:R-:W-:Y:S02]  /*b8c0*/  FMUL.FTZ R106, R0, R106 ;  /* 0x0000006a006a7220 */ /* 0x000fe40000410000 */
[C---:B------:R-:W-:Y:S04]  /*b8d0*/  HMMA.16816.F32 R80, R120.reuse, R154, R80 ;  /* 0x0000009a7850723c */ /* 0x040fe80000001850 */
[----:B-----5:R-:W-:Y:S02]  /*b8e0*/  FMUL.FTZ R16, R2, R132 ;  /* 0x0000008402107220 */ /* 0x020fe40000410000 */
[----:B------:R-:W-:Y:S01]  /*b8f0*/  FMUL.FTZ R107, R0, R107 ;  /* 0x0000006b006b7220 */ /* 0x000fe20000410000 */
[----:B------:R-:W-:Y:S01]  /*b900*/  MUFU.EX2 R155, R22 ;  /* 0x00000016009b7308 */ /* 0x000fe20000000800 */
[C---:B-1----:R-:W-:Y:S04]  /*b910*/  HMMA.16816.F32 R84, R120.reuse, R124, R84 ;  /* 0x0000007c7854723c */ /* 0x042fe80000001854 */
[C---:B------:R-:W-:Y:S02]  /*b920*/  FMUL.FTZ R17, R2.reuse, R133 ;  /* 0x0000008502117220 */ /* 0x040fe40000410000 */
[C---:B------:R-:W-:Y:S02]  /*b930*/  FMUL.FTZ R108, R2.reuse, R108 ;  /* 0x0000006c026c7220 */ /* 0x040fe40000410000 */
[C---:B------:R-:W-:Y:S01]  /*b940*/  HMMA.16816.F32 R88, R120.reuse, R126, R88 ;  /* 0x0000007e7858723c */ /* 0x040fe20000001858 */
[----:B------:R-:W1:Y:S01]  /*b950*/  LDSM.16.MT88.4 R124, [R203+0x4000] ;  /* 0x00400000cb7c783b */ /* 0x000e620000004200 */
[----:B------:R5:W-:Y:S02]  /*b960*/  MUFU.EX2 R154, R23 ;  /* 0x00000017009a7308 */ /* 0x000be40000000800 */
[----:B------:R-:W-:Y:S02]  /*b970*/  FMUL.FTZ R109, R2, R109 ;  /* 0x0000006d026d7220 */ /* 0x000fe40000410000 */
[C---:B------:R-:W-:Y:S02]  /*b980*/  FMUL.FTZ R110, R0.reuse, R110 ;  /* 0x0000006e006e7220 */ /* 0x040fe40000410000 */
[C---:B---3--:R-:W-:Y:S04]  /*b990*/  HMMA.16816.F32 R92, R120.reuse, R144, R92 ;  /* 0x00000090785c723c */ /* 0x048fe8000000185c */
[----:B------:R3:W-:Y:S01]  /*b9a0*/  MUFU.EX2 R152, R27 ;  /* 0x0000001b00987308 */ /* 0x0007e20000000800 */
[----:B------:R-:W-:Y:S02]  /*b9b0*/  FMUL.FTZ R111, R0, R111 ;  /* 0x0000006f006f7220 */ /* 0x000fe40000410000 */
[C---:B------:R-:W-:Y:S01]  /*b9c0*/  FMUL.FTZ R112, R2.reuse, R112 ;  /* 0x0000007002707220 */ /* 0x040fe20000410000 */
[C---:B------:R-:W-:Y:S01]  /*b9d0*/  HMMA.16816.F32 R96, R120.reuse, R146, R96 ;  /* 0x000000927860723c */ /* 0x040fe20000001860 */
[----:B------:R-:W3:Y:S03]  /*b9e0*/  LDSM.16.MT88.4 R144, [R200+0x800] ;  /* 0x00080000c890783b */ /* 0x000ee60000004200 */
[----:B------:R-:W-:Y:S02]  /*b9f0*/  FMUL.FTZ R113, R2, R113 ;  /* 0x0000007102717220 */ /* 0x000fe40000410000 */
[----:B------:R3:W-:Y:S01]  /*ba00*/  MUFU.EX2 R158, R18 ;  /* 0x00000012009e7308 */ /* 0x0007e20000000800 */
[C---:B------:R-:W-:Y:S01]  /*ba10*/  FMUL.FTZ R114, R0.reuse, R114 ;  /* 0x0000007200727220 */ /* 0x040fe20000410000 */
[C---:B------:R-:W-:Y:S01]  /*ba20*/  HMMA.16816.F32 R12, R120.reuse, R148, R12 ;  /* 0x00000094780c723c */ /* 0x040fe2000000180c */
[----:B-----5:R-:W-:Y:S03]  /*ba30*/  LDSM.16.MT88.4 R20, [R204+0x4800] ;  /* 0x00480000cc14783b */ /* 0x020fe60000004200 */
[----:B------:R-:W-:Y:S02]  /*ba40*/  FMUL.FTZ R115, R0, R115 ;  /* 0x0000007300737220 */ /* 0x000fe40000410000 */
[--C-:B------:R-:W-:Y:S02]  /*ba50*/  FFMA.FTZ R48, R48, c[0x0][0x2d0], -R156.reuse ;  /* 0x0000b40030307a23 */ /* 0x100fe4000001089c */
[C---:B------:R-:W-:Y:S01]  /*ba60*/  HMMA.16816.F32 R100, R120.reuse, R150, R100 ;  /* 0x000000967864723c */ /* 0x040fe20000001864 */
[----:B------:R5:W3:Y:S01]  /*ba70*/  MUFU.EX2 R157, R19 ;  /* 0x00000013009d7308 */ /* 0x000ae20000000800 */
[----:B------:R-:W-:Y:S02]  /*ba80*/  LDSM.16.MT88.4 R148, [R206+0x4800] ;  /* 0x00480000ce94783b */ /* 0x000fe40000004200 */
[--C-:B------:R-:W-:Y:S02]  /*ba90*/  FFMA.FTZ R49, R49, c[0x0][0x2d0], -R156.reuse ;  /* 0x0000b40031317a23 */ /* 0x100fe4000001089c */
[--C-:B------:R-:W-:Y:S02]  /*baa0*/  FFMA.FTZ R50, R50, c[0x0][0x2d0], -R3.reuse ;  /* 0x0000b40032327a23 */ /* 0x100fe40000010803 */
[--C-:B------:R-:W-:Y:S01]  /*bab0*/  FFMA.FTZ R51, R51, c[0x0][0x2d0], -R3.reuse ;  /* 0x0000b40033337a23 */ /* 0x100fe20000010803 */
[C---:B-1----:R-:W-:Y:S01]  /*bac0*/  HMMA.16816.F32 R104, R120.reuse, R124, R104 ;  /* 0x0000007c7868723c */ /* 0x042fe20000001868 */
[----:B---3--:R-:W-:Y:S01]  /*bad0*/  LDSM.16.MT88.4 R24, [R204+0x1000] ;  /* 0x00100000cc18783b */ /* 0x008fe20000004200 */
[----:B------:R-:W-:Y:S01]  /*bae0*/  MUFU.EX2 R48, R48 ;  /* 0x0000003000307308 */ /* 0x000fe20000000800 */
[--C-:B------:R-:W-:Y:S02]  /*baf0*/  FFMA.FTZ R52, R52, c[0x0][0x2d0], -R156.reuse ;  /* 0x0000b40034347a23 */ /* 0x100fe4000001089c */
[----:B------:R-:W-:Y:S02]  /*bb00*/  FMUL.FTZ R18, R0, R134 ;  /* 0x0000008600127220 */ /* 0x000fe40000410000 */
[--C-:B------:R-:W-:Y:S01]  /*bb10*/  FFMA.FTZ R53, R53, c[0x0][0x2d0], -R156.reuse ;  /* 0x0000b40035357a23 */ /* 0x100fe2000001089c */
[C---:B------:R-:W-:Y:S01]  /*bb20*/  HMMA.16816.F32 R108, R120.reuse, R126, R108 ;  /* 0x0000007e786c723c */ /* 0x040fe2000000186c */
[----:B------:R-:W1:Y:S03]  /*bb30*/  LDSM.16.MT88.4 R124, [R204+0x800] ;  /* 0x00080000cc7c783b */ /* 0x000e660000004200 */
[----:B------:R-:W-:Y:S01]  /*bb40*/  MUFU.EX2 R49, R49 ;  /* 0x0000003100317308 */ /* 0x000fe20000000800 */
[--C-:B------:R-:W-:Y:S02]  /*bb50*/  FFMA.FTZ R54, R54, c[0x0][0x2d0], -R3.reuse ;  /* 0x0000b40036367a23 */ /* 0x100fe40000010803 */
[--C-:B------:R-:W-:Y:S02]  /*bb60*/  FFMA.FTZ R55, R55, c[0x0][0x2d0], -R3.reuse ;  /* 0x0000b40037377a23 */ /* 0x100fe40000010803 */
[----:B-----5:R-:W-:Y:S02]  /*bb70*/  FMUL.FTZ R19, R0, R135 ;  /* 0x0000008700137220 */ /* 0x020fe40000410000 */
[----:B------:R-:W3:Y:S01]  /*bb80*/  LDSM.16.MT88.4 R132, [R203+0x800] ;  /* 0x00080000cb84783b */ /* 0x000ee20000004200 */
[--C-:B------:R-:W-:Y:S02]  /*bb90*/  FFMA.FTZ R56, R56, c[0x0][0x2d0], -R156.reuse ;  /* 0x0000b40038387a23 */ /* 0x100fe4000001089c */
[----:B------:R-:W-:Y:S01]  /*bba0*/  MUFU.EX2 R50, R50 ;  /* 0x0000003200327308 */ /* 0x000fe20000000800 */
[--C-:B------:R-:W-:Y:S01]  /*bbb0*/  FFMA.FTZ R57, R57, c[0x0][0x2d0], -R156.reuse ;  /* 0x0000b40039397a23 */ /* 0x100fe2000001089c */
[C---:B------:R-:W-:Y:S03]  /*bbc0*/  HMMA.16816.F32 R16, R120.reuse, R128, R16 ;  /* 0x000000807810723c */ /* 0x040fe60000001810 */
[--C-:B------:R-:W-:Y:S02]  /*bbd0*/  FFMA.FTZ R58, R58, c[0x0][0x2d0], -R3.reuse ;  /* 0x0000b4003a3a7a23 */ /* 0x100fe40000010803 */
[--C-:B------:R-:W-:Y:S02]  /*bbe0*/  FFMA.FTZ R59, R59, c[0x0][0x2d0], -R3.reuse ;  /* 0x0000b4003b3b7a23 */ /* 0x100fe40000010803 */
[--C-:B------:R-:W-:Y:S01]  /*bbf0*/  FFMA.FTZ R60, R60, c[0x0][0x2d0], -R156.reuse ;  /* 0x0000b4003c3c7a23 */ /* 0x100fe2000001089c */
[----:B------:R-:W-:Y:S01]  /*bc00*/  HMMA.16816.F32 R112, R120, R130, R112 ;  /* 0x000000827870723c */ /* 0x000fe20000001870 */
[----:B------:R-:W5:Y:S01]  /*bc10*/  LDSM.16.MT88.4 R128, [R206+0x800] ;  /* 0x00080000ce80783b */ /* 0x000f620000004200 */
[----:B------:R-:W-:Y:S02]  /*bc20*/  MUFU.EX2 R51, R51 ;  /* 0x0000003300337308 */ /* 0x000fe40000000800 */
[--C-:B------:R-:W-:Y:S02]  /*bc30*/  FFMA.FTZ R61, R61, c[0x0][0x2d0], -R156.reuse ;  /* 0x0000b4003d3d7a23 */ /* 0x100fe4000001089c */
[--C-:B------:R-:W-:Y:S01]  /*bc40*/  FFMA.FTZ R64, R64, c[0x0][0x2d0], -R156.reuse ;  /* 0x0000b40040407a23 */ /* 0x100fe2000001089c */
[----:B------:R-:W-:Y:S01]  /*bc50*/  F2FP.PACK_AB R120, R181, R182 ;  /* 0x000000b6b578723e */ /* 0x000fe200000000ff */
[----:B------:R-:W-:Y:S01]  /*bc60*/  FFMA.FTZ R156, R65, c[0x0][0x2d0], -R156 ;  /* 0x0000b400419c7a23 */ /* 0x000fe2000001089c */
[----:B------:R-:W-:Y:S03]  /*bc70*/  F2FP.PACK_AB R121, R159, R160 ;  /* 0x000000a09f79723e */ /* 0x000fe600000000ff */
[----:B------:R-:W-:Y:S01]  /*bc80*/  F2FP.PACK_AB R122, R179, R180 ;  /* 0x000000b4b37a723e */ /* 0x000fe200000000ff */
[----:B------:R-:W-:Y:S01]  /*bc90*/  MUFU.EX2 R52, R52 ;  /* 0x0000003400347308 */ /* 0x000fe20000000800 */
[----:B------:R-:W-:Y:S01]  /*bca0*/  F2FP.PACK_AB R123, R157, R158 ;  /* 0x0000009e9d7b723e */ /* 0x000fe200000000ff */
[--C-:B------:R-:W-:Y:S02]  /*bcb0*/  FFMA.FTZ R62, R62, c[0x0][0x2d0], -R3.reuse ;  /* 0x0000b4003e3e7a23 */ /* 0x100fe40000010803 */
[--C-:B------:R-:W-:Y:S02]  /*bcc0*/  FFMA.FTZ R63, R63, c[0x0][0x2d0], -R3.reuse ;  /* 0x0000b4003f3f7a23 */ /* 0x100fe40000010803 */
[--C-:B------:R-:W-:Y:S02]  /*bcd0*/  FFMA.FTZ R66, R66, c[0x0][0x2d0], -R3.reuse ;  /* 0x0000b40042427a23 */ /* 0x100fe40000010803 */
[C---:B------:R-:W-:Y:S02]  /*bce0*/  HMMA.16816.F32 R4, R120.reuse, R144, R4 ;  /* 0x000000907804723c */ /* 0x040fe40000001804 */
[----:B------:R-:W-:Y:S01]  /*bcf0*/  MUFU.EX2 R156, R156 ;  /* 0x0000009c009c7308 */ /* 0x000fe20000000800 */
[----:B------:R-:W-:Y:S05]  /*bd00*/  FFMA.FTZ R3, R67, c[0x0][0x2d0], -R3 ;  /* 0x0000b40043037a23 */ /* 0x000fea0000010803 */
[C---:B------:R-:W-:Y:S01]  /*bd10*/  HMMA.16816.F32 R8, R120.reuse, R146, R8 ;  /* 0x000000927808723c */ /* 0x040fe20000001808 */
[----:B------:R-:W5:Y:S03]  /*bd20*/  LDSM.16.MT88.4 R144, [R200+0x4800] ;  /* 0x00480000c890783b */ /* 0x000f660000004200 */
[----:B------:R-:W-:Y:S01]  /*bd30*/  MUFU.EX2 R53, R53 ;  /* 0x0000003500357308 */ /* 0x000fe20000000800 */
[----:B----4-:R-:W-:Y:S03]  /*bd40*/  FFMA.FTZ R2, R2, R234, R229 ;  /* 0x000000ea02027223 */ /* 0x010fe600000100e5 */
[C---:B-1----:R-:W-:Y:S04]  /*bd50*/  HMMA.16816.F32 R68, R120.reuse, R124, R68 ;  /* 0x0000007c7844723c */ /* 0x042fe80000001844 */
[----:B------:R-:W-:Y:S02]  /*bd60*/  FADD.FTZ R2, R231, R2 ;  /* 0x00000002e7027221 */ /* 0x000fe40000010000 */
[----:B------:R-:W-:Y:S02]  /*bd70*/  MUFU.EX2 R54, R54 ;  /* 0x0000003600367308 */ /* 0x000fe40000000800 */
[C---:B------:R-:W-:Y:S01]  /*bd80*/  HMMA.16816.F32 R72, R120.reuse, R126, R72 ;  /* 0x0000007e7848723c */ /* 0x040fe20000001848 */
[----:B------:R-:W1:Y:S03]  /*bd90*/  LDSM.16.MT88.4 R124, [R203+0x4800] ;  /* 0x00480000cb7c783b */ /* 0x000e660000004200 */
[----:B------:R-:W-:Y:S02]  /*bda0*/  FADD.FTZ R2, R183, R2 ;  /* 0x00000002b7027221 */ /* 0x000fe40000010000 */
[----:B--2---:R-:W-:Y:S02]  /*bdb0*/  FFMA.FTZ R0, R0, R233, R163 ;  /* 0x000000e900007223 */ /* 0x004fe400000100a3 */
[C---:B---3--:R-:W-:Y:S01]  /*bdc0*/  HMMA.16816.F32 R76, R120.reuse, R132, R76 ;  /* 0x00000084784c723c */ /* 0x048fe2000000184c */
[----:B------:R-:W-:Y:S03]  /*bdd0*/  MUFU.EX2 R55, R55 ;  /* 0x0000003700377308 */ /* 0x000fe60000000800 */
[----:B------:R-:W-:Y:S02]  /*bde0*/  FADD.FTZ R2, R232, R2 ;  /* 0x00000002e8027221 */ /* 0x000fe40000010000 */
[----:B------:R-:W-:Y:S02]  /*bdf0*/  FADD.FTZ R0, R162, R0 ;  /* 0x00000000a2007221 */ /* 0x000fe40000010000 */
[C---:B------:R-:W-:Y:S01]  /*be00*/  HMMA.16816.F32 R80, R120.reuse, R134, R80 ;  /* 0x000000867850723c */ /* 0x040fe20000001850 */
[----:B------:R-:W-:Y:S02]  /*be10*/  LDSM.16.MT88.4 R132, [R204+0x1800] ;  /* 0x00180000cc84783b */ /* 0x000fe40000004200 */
[----:B------:R-:W-:Y:S01]  /*be20*/  MUFU.EX2 R56, R56 ;  /* 0x0000003800387308 */ /* 0x000fe20000000800 */
[----:B------:R-:W-:Y:S02]  /*be30*/  FADD.FTZ R2, R182, R2 ;  /* 0x00000002b6027221 */ /* 0x000fe40000010000 */
[----:B------:R-:W-:Y:S02]  /*be40*/  FADD.FTZ R0, R161, R0 ;  /* 0x00000000a1007221 */ /* 0x000fe40000010000 */
[C---:B-----5:R-:W-:Y:S04]  /*be50*/  HMMA.16816.F32 R84, R120.reuse, R128, R84 ;  /* 0x000000807854723c */ /* 0x060fe80000001854 */
[----:B------:R-:W-:Y:S01]  /*be60*/  FADD.FTZ R2, R181, R2 ;  /* 0x00000002b5027221 */ /* 0x000fe20000010000 */
[----:B------:R-:W-:Y:S01]  /*be70*/  MUFU.EX2 R57, R57 ;  /* 0x0000003900397308 */ /* 0x000fe20000000800 */
[----:B------:R-:W-:Y:S02]  /*be80*/  FADD.FTZ R0, R164, R0 ;  /* 0x00000000a4007221 */ /* 0x000fe40000010000 */
[C---:B------:R-:W-:Y:S01]  /*be90*/  HMMA.16816.F32 R88, R120.reuse, R130, R88 ;  /* 0x000000827858723c */ /* 0x040fe20000001858 */
[----:B------:R-:W2:Y:S03]  /*bea0*/  LDSM.16.MT88.4 R128, [R200+0x1000] ;  /* 0x00100000c880783b */ /* 0x000ea60000004200 */
[----:B------:R-:W-:Y:S02]  /*beb0*/  FADD.FTZ R2, R180, R2 ;  /* 0x00000002b4027221 */ /* 0x000fe40000010000 */
[----:B------:R-:W-:Y:S01]  /*bec0*/  FADD.FTZ R0, R160, R0 ;  /* 0x00000000a0007221 */ /* 0x000fe20000010000 */
[----:B------:R-:W-:Y:S01]  /*bed0*/  MUFU.EX2 R58, R58 ;  /* 0x0000003a003a7308 */ /* 0x000fe20000000800 */
[C---:B------:R-:W-:Y:S04]  /*bee0*/  HMMA.16816.F32 R92, R120.reuse, R144, R92 ;  /* 0x00000090785c723c */ /* 0x040fe8000000185c */
[----:B------:R-:W-:Y:S02]  /*bef0*/  FADD.FTZ R2, R179, R2 ;  /* 0x00000002b3027221 */ /* 0x000fe40000010000 */
[----:B------:R-:W-:Y:S02]  /*bf00*/  FADD.FTZ R0, R159, R0 ;  /* 0x000000009f007221 */ /* 0x000fe40000010000 */
[C---:B------:R-:W-:Y:S01]  /*bf10*/  HMMA.16816.F32 R96, R120.reuse, R146, R96 ;  /* 0x000000927860723c */ /* 0x040fe20000001860 */
[----:B------:R-:W3:Y:S03]  /*bf20*/  MUFU.EX2 R147, R30 ;  /* 0x0000001e00937308 */ /* 0x000ee60000000800 */
[----:B------:R-:W-:Y:S02]  /*bf30*/  FADD.FTZ R2, R178, R2 ;  /* 0x00000002b2027221 */ /* 0x000fe40000010000 */
[----:B------:R-:W-:Y:S02]  /*bf40*/  FADD.FTZ R0, R158, R0 ;  /* 0x000000009e007221 */ /* 0x000fe40000010000 */
[C---:B------:R-:W-:Y:S03]  /*bf50*/  HMMA.16816.F32 R12, R120.reuse, R20, R12 ;  /* 0x00000014780c723c */ /* 0x040fe6000000180c */
[----:B------:R4:W-:Y:S01]  /*bf60*/  MUFU.EX2 R146, R31 ;  /* 0x0000001f00927308 */ /* 0x0009e20000000800 */
[----:B------:R-:W-:Y:S02]  /*bf70*/  FADD.FTZ R2, R177, R2 ;  /* 0x00000002b1027221 */ /* 0x000fe40000010000 */
[----:B------:R-:W-:Y:S01]  /*bf80*/  FADD.FTZ R0, R157, R0 ;  /* 0x000000009d007221 */ /* 0x000fe20000010000 */
[----:B------:R-:W-:Y:S01]  /*bf90*/  F2FP.PACK_AB R20, R177, R178 ;  /* 0x000000b2b114723e */ /* 0x000fe200000000ff */
[C---:B------:R-:W-:Y:S04]  /*bfa0*/  HMMA.16816.F32 R100, R120.reuse, R22, R100 ;  /* 0x000000167864723c */ /* 0x040fe80000001864 */
[----:B------:R-:W-:Y:S01]  /*bfb0*/  F2FP.PACK_AB R21, R154, R155 ;  /* 0x0000009b9a15723e */ /* 0x000fe200000000ff */
[----:B------:R-:W-:Y:S01]  /*bfc0*/  MUFU.EX2 R145, R34 ;  /* 0x0000002200917308 */ /* 0x000fe20000000800 */
[----:B------:R-:W-:Y:S01]  /*bfd0*/  FADD.FTZ R2, R176, R2 ;  /* 0x00000002b0027221 */ /* 0x000fe20000010000 */
[C---:B------:R-:W-:Y:S01]  /*bfe0*/  F2FP.PACK_AB R22, R167.reuse, R176 ;  /* 0x000000b0a716723e */ /* 0x040fe200000000ff */
[C---:B-1----:R-:W-:Y:S04]  /*bff0*/  HMMA.16816.F32 R104, R120.reuse, R124, R104 ;  /* 0x0000007c7868723c */ /* 0x042fe80000001868 */
[----:B------:R-:W-:Y:S01]  /*c000*/  F2FP.PACK_AB R23, R152, R153 ;  /* 0x000000999817723e */ /* 0x000fe200000000ff */
[----:B------:R-:W-:Y:S02]  /*c010*/  FADD.FTZ R2, R167, R2 ;  /* 0x00000002a7027221 */ /* 0x000fe40000010000 */
[----:B------:R-:W-:Y:S01]  /*c020*/  MUFU.EX2 R144, R35 ;  /* 0x0000002300907308 */ /* 0x000fe20000000800 */
[C---:B------:R-:W-:Y:S01]  /*c030*/  HMMA.16816.F32 R108, R120.reuse, R126, R108 ;  /* 0x0000007e786c723c */ /* 0x040fe2000000186c */
[----:B------:R-:W1:Y:S03]  /*c040*/  LDSM.16.MT88.4 R124, [R203+0x1000] ;  /* 0x00100000cb7c783b */ /* 0x000e660000004200 */
[----:B------:R-:W-:Y:S02]  /*c050*/  FADD.FTZ R2, R166, R2 ;  /* 0x00000002a6027221 */ /* 0x000fe40000010000 */
[----:B------:R-:W-:Y:S02]  /*c060*/  FADD.FTZ R0, R155, R0 ;  /* 0x000000009b007221 */ /* 0x000fe40000010000 */
[C---:B------:R-:W-:Y:S01]  /*c070*/  HMMA.16816.F32 R16, R120.reuse, R148, R16 ;  /* 0x000000947810723c */ /* 0x040fe20000001810 */
[----:B----4-:R-:W-:Y:S01]  /*c080*/  LDSM.16.MT88.4 R28, [R203+0x5000] ;  /* 0x00500000cb1c783b */ /* 0x010fe20000004200 */
[----:B------:R-:W-:Y:S02]  /*c090*/  MUFU.EX2 R149, R40 ;  /* 0x0000002800957308 */ /* 0x000fe40000000800 */
[----:B------:R-:W-:Y:S02]  /*c0a0*/  FADD.FTZ R2, R165, R2 ;  /* 0x00000002a5027221 */ /* 0x000fe40000010000 */
[----:B------:R-:W-:Y:S02]  /*c0b0*/  FADD.FTZ R0, R154, R0 ;  /* 0x000000009a007221 */ /* 0x000fe40000010000 */
[----:B------:R-:W-:Y:S01]  /*c0c0*/  HMMA.16816.F32 R112, R120, R150, R112 ;  /* 0x000000967870723c */ /* 0x000fe20000001870 */
[----:B------:R-:W4:Y:S03]  /*c0d0*/  LDSM.16.MT88.4 R120, [R206+0x1000] ;  /* 0x00100000ce78783b */ /* 0x000f260000004200 */
[----:B------:R-:W5:Y:S01]  /*c0e0*/  MUFU.EX2 R151, R32 ;  /* 0x0000002000977308 */ /* 0x000f620000000800 */
[----:B------:R-:W-:Y:S03]  /*c0f0*/  FADD.FTZ R0, R153, R0 ;  /* 0x0000000099007221 */ /* 0x000fe60000010000 */
[C---:B--2---:R-:W-:Y:S05]  /*c100*/  HMMA.16816.F32 R4, R20.reuse, R128, R4 ;  /* 0x000000801404723c */ /* 0x044fea0000001804 */
[----:B------:R-:W-:Y:S01]  /*c110*/  FADD.FTZ R0, R152, R0 ;  /* 0x0000000098007221 */ /* 0x000fe20000010000 */
[----:B------:R-:W2:Y:S02]  /*c120*/  MUFU.EX2 R150, R33 ;  /* 0x0000002100967308 */ /* 0x000ea40000000800 */
[C---:B------:R-:W-:Y:S01]  /*c130*/  HMMA.16816.F32 R8, R20.reuse, R130, R8 ;  /* 0x000000821408723c */ /* 0x040fe20000001808 */
[----:B------:R-:W4:Y:S03]  /*c140*/  LDSM.16.MT88.4 R128, [R200+0x5000] ;  /* 0x00500000c880783b */ /* 0x000f260000004200 */
[----:B---3--:R-:W-:Y:S04]  /*c150*/  FADD.FTZ R0, R147, R0 ;  /* 0x0000000093007221 */ /* 0x008fe80000010000 */
[C---:B------:R-:W-:Y:S01]  /*c160*/  HMMA.16816.F32 R68, R20.reuse, R24, R68 ;  /* 0x000000181444723c */ /* 0x040fe20000001844 */
[----:B------:R-:W-:Y:S03]  /*c170*/  MUFU.EX2 R148, R41 ;  /* 0x0000002900947308 */ /* 0x000fe60000000800 */
[----:B-----5:R-:W-:Y:S02]  /*c180*/  FADD.FTZ R2, R151, R2 ;  /* 0x0000000297027221 */ /* 0x020fe40000010000 */
[----:B------:R-:W-:Y:S02]  /*c190*/  FADD.FTZ R0, R146, R0 ;  /* 0x0000000092007221 */ /* 0x000fe40000010000 */
[C---:B------:R-:W-:Y:S01]  /*c1a0*/  HMMA.16816.F32 R72, R20.reuse, R26, R72 ;  /* 0x0000001a1448723c */ /* 0x040fe20000001848 */
[----:B------:R-:W3:Y:S02]  /*c1b0*/  LDSM.16.MT88.4 R24, [R204+0x5000] ;  /* 0x00500000cc18783b */ /* 0x000ee40000004200 */
[----:B------:R-:W-:Y:S01]  /*c1c0*/  MUFU.EX2 R59, R59 ;  /* 0x0000003b003b7308 */ /* 0x000fe20000000800 */
[----:B------:R-:W-:Y:S02]  /*c1d0*/  FADD.FTZ R0, R145, R0 ;  /* 0x0000000091007221 */ /* 0x000fe40000010000 */
[----:B--2---:R-:W-:Y:S02]  /*c1e0*/  FADD.FTZ R2, R150, R2 ;  /* 0x0000000296027221 */ /* 0x004fe40000010000 */
[C---:B-1----:R-:W-:Y:S01]  /*c1f0*/  HMMA.16816.F32 R76, R20.reuse, R124, R76 ;  /* 0x0000007c144c723c */ /* 0x042fe2000000184c */
[----:B------:R-:W-:Y:S03]  /*c200*/  LDSM.16.MT88.4 R32, [R203+0x1800] ;  /* 0x00180000cb20783b */ /* 0x000fe60000004200 */
[----:B------:R-:W-:Y:S01]  /*c210*/  FADD.FTZ R0, R144, R0 ;  /* 0x0000000090007221 */ /* 0x000fe20000010000 */
[----:B------:R-:W-:Y:S03]  /*c220*/  MUFU.EX2 R60, R60 ;  /* 0x0000003c003c7308 */ /* 0x000fe60000000800 */
[C---:B------:R-:W-:Y:S01]  /*c230*/  HMMA.16816.F32 R80, R20.reuse, R126, R80 ;  /* 0x0000007e1450723c */ /* 0x040fe20000001850 */
[----:B------:R-:W1:Y:S06]  /*c240*/  LDSM.16.MT88.4 R124, [R206+0x5000] ;  /* 0x00500000ce7c783b */ /* 0x000e6c0000004200 */
[----:B------:R-:W-:Y:S01]  /*c250*/  MUFU.EX2 R61, R61 ;  /* 0x0000003d003d7308 */ /* 0x000fe20000000800 */
[C---:B----4-:R-:W-:Y:S08]  /*c260*/  HMMA.16816.F32 R84, R20.reuse, R120, R84 ;  /* 0x000000781454723c */ /* 0x050ff00000001854 */
[C---:B------:R-:W-:Y:S01]  /*c270*/  HMMA.16816.F32 R88, R20.reuse, R122, R88 ;  /* 0x0000007a1458723c */ /* 0x040fe20000001858 */
[----:B------:R-:W2:Y:S01]  /*c280*/  LDSM.16.MT88.4 R120, [R200+0x1800] ;  /* 0x00180000c878783b */ /* 0x000ea20000004200 */
[----:B------:R-:W-:Y:S06]  /*c290*/  MUFU.EX2 R62, R62 ;  /* 0x0000003e003e7308 */ /* 0x000fec0000000800 */
[C---:B------:R-:W-:Y:S04]  /*c2a0*/  HMMA.16816.F32 R92, R20.reuse, R128, R92 ;  /* 0x00000080145c723c */ /* 0x040fe8000000185c */
[----:B------:R-:W4:Y:S04]  /*c2b0*/  MUFU.EX2 R129, R38 ;  /* 0x0000002600817308 */ /* 0x000f280000000800 */
[C---:B------:R-:W-:Y:S06]  /*c2c0*/  HMMA.16816.F32 R96, R20.reuse, R130, R96 ;  /* 0x000000821460723c */ /* 0x040fec0000001860 */
[----:B------:R-:W5:Y:S02]  /*c2d0*/  MUFU.EX2 R131, R36 ;  /* 0x0000002400837308 */ /* 0x000f640000000800 */
[C---:B---3--:R-:W-:Y:S08]  /*c2e0*/  HMMA.16816.F32 R12, R20.reuse, R24, R12 ;  /* 0x00000018140c723c */ /* 0x048ff0000000180c */
[C---:B------:R-:W-:Y:S01]  /*c2f0*/  HMMA.16816.F32 R100, R20.reuse, R26, R100 ;  /* 0x0000001a1464723c */ /* 0x040fe20000001864 */
[----:B------:R-:W3:Y:S01]  /*c300*/  LDSM.16.MT88.4 R24, [R206+0x1800] ;  /* 0x00180000ce18783b */ /* 0x000ee20000004200 */
[----:B------:R-:W2:Y:S02]  /*c310*/  MUFU.EX2 R130, R37 ;  /* 0x0000002500827308 */ /* 0x000ea40000000800 */
[----:B----4-:R-:W-:Y:S04]  /*c320*/  FADD.FTZ R0, R129, R0 ;  /* 0x0000000081007221 */ /* 0x010fe80000010000 */
[C---:B------:R-:W-:Y:S04]  /*c330*/  HMMA.16816.F32 R104, R20.reuse, R28, R104 ;  /* 0x0000001c1468723c */ /* 0x040fe80000001868 */
[----:B------:R-:W4:Y:S01]  /*c340*/  MUFU.EX2 R128, R39 ;  /* 0x0000002700807308 */ /* 0x000f220000000800 */
[----:B-----5:R-:W-:Y:S03]  /*c350*/  FADD.FTZ R2, R131, R2 ;  /* 0x0000000283027221 */ /* 0x020fe60000010000 */
[C---:B------:R-:W-:Y:S01]  /*c360*/  HMMA.16816.F32 R108, R20.reuse, R30, R108 ;  /* 0x0000001e146c723c */ /* 0x040fe2000000186c */
[----:B------:R-:W5:Y:S05]  /*c370*/  LDSM.16.MT88.4 R28, [R200+0x5800] ;  /* 0x00580000c81c783b */ /* 0x000f6a0000004200 */
[----:B------:R-:W-:Y:S02]  /*c380*/  MUFU.EX2 R63, R63 ;  /* 0x0000003f003f7308 */ /* 0x000fe40000000800 */
[C---:B-1----:R-:W-:Y:S04]  /*c390*/  HMMA.16816.F32 R16, R20.reuse, R124, R16 ;  /* 0x0000007c1410723c */ /* 0x042fe80000001810 */
[----:B--2---:R-:W-:Y:S04]  /*c3a0*/  FADD.FTZ R2, R130, R2 ;  /* 0x0000000282027221 */ /* 0x004fe80000010000 */
[----:B------:R-:W-:Y:S01]  /*c3b0*/  HMMA.16816.F32 R112, R20, R126, R112 ;  /* 0x0000007e1470723c */ /* 0x000fe20000001870 */
[----:B------:R-:W-:Y:S01]  /*c3c0*/  LDSM.16.MT88.4 R124, [R200+0x3800] ;  /* 0x00380000c87c783b */ /* 0x000fe20000004200 */
[----:B------:R-:W-:Y:S02]  /*c3d0*/  MUFU.EX2 R64, R64 ;  /* 0x0000004000407308 */ /* 0x000fe40000000800 */
[----:B------:R-:W-:Y:S02]  /*c3e0*/  FADD.FTZ R2, R149, R2 ;  /* 0x0000000295027221 */ /* 0x000fe40000010000 */
[----:B----4-:R-:W-:Y:S01]  /*c3f0*/  FADD.FTZ R0, R128, R0 ;  /* 0x0000000080007221 */ /* 0x010fe20000010000 */
[----:B------:R-:W-:Y:S01]  /*c400*/  F2FP.PACK_AB R20, R165, R166 ;  /* 0x000000a6a514723e */ /* 0x000fe200000000ff */
[----:B------:R-:W-:Y:S01]  /*c410*/  FADD.FTZ R2, R148, R2 ;  /* 0x0000000294027221 */ /* 0x000fe20000010000 */
[----:B------:R-:W-:Y:S01]  /*c420*/  F2FP.PACK_AB R21, R146, R147 ;  /* 0x000000939215723e */ /* 0x000fe200000000ff */
[----:B------:R-:W-:Y:S02]  /*c430*/  LDSM.16.MT88.4 R36, [R204+0x2000] ;  /* 0x00200000cc24783b */ /* 0x000fe40000004200 */
[----:B------:R-:W-:Y:S02]  /*c440*/  F2FP.PACK_AB R22, R150, R151 ;  /* 0x000000979616723e */ /* 0x000fe400000000ff */
[----:B------:R-:W-:Y:S07]  /*c450*/  F2FP.PACK_AB R23, R144, R145 ;  /* 0x000000919017723e */ /* 0x000fee00000000ff */
[C---:B------:R-:W-:Y:S08]  /*c460*/  HMMA.16816.F32 R4, R20.reuse, R120, R4 ;  /* 0x000000781404723c */ /* 0x040ff00000001804 */
[C---:B------:R-:W-:Y:S01]  /*c470*/  HMMA.16816.F32 R8, R20.reuse, R122, R8 ;  /* 0x0000007a1408723c */ /* 0x040fe20000001808 */
[----:B------:R-:W1:Y:S07]  /*c480*/  LDSM.16.MT88.4 R120, [R204+0x5800] ;  /* 0x00580000cc78783b */ /* 0x000e6e0000004200 */
[C---:B------:R-:W-:Y:S01]  /*c490*/  HMMA.16816.F32 R68, R20.reuse, R132, R68 ;  /* 0x000000841444723c */ /* 0x040fe20000001844 */
[----:B------:R-:W2:Y:S07]  /*c4a0*/  MUFU.EX2 R133, R42 ;  /* 0x0000002a00857308 */ /* 0x000eae0000000800 */
[C---:B------:R-:W-:Y:S03]  /*c4b0*/  HMMA.16816.F32 R72, R20.reuse, R134, R72 ;  /* 0x000000861448723c */ /* 0x040fe60000001848 */
[----:B------:R4:W1:Y:S05]  /*c4c0*/  MUFU.EX2 R132, R43 ;  /* 0x0000002b00847308 */ /* 0x00086a0000000800 */
[C---:B------:R-:W-:Y:S05]  /*c4d0*/  HMMA.16816.F32 R76, R20.reuse, R32, R76 ;  /* 0x00000020144c723c */ /* 0x040fea000000184c */
[----:B------:R-:W5:Y:S03]  /*c4e0*/  MUFU.EX2 R135, R44 ;  /* 0x0000002c00877308 */ /* 0x000f660000000800 */
[C---:B------:R-:W-:Y:S01]  /*c4f0*/  HMMA.16816.F32 R80, R20.reuse, R34, R80 ;  /* 0x000000221450723c */ /* 0x040fe20000001850 */
[----:B------:R-:W5:Y:S03]  /*c500*/  LDSM.16.MT88.4 R32, [R203+0x5800] ;  /* 0x00580000cb20783b */ /* 0x000f660000004200 */
[----:B--2---:R-:W-:Y:S03]  /*c510*/  FADD.FTZ R0, R133, R0 ;  /* 0x0000000085007221 */ /* 0x004fe60000010000 */
[----:B------:R2:W2:Y:S01]  /*c520*/  MUFU.EX2 R134, R45 ;  /* 0x0000002d00867308 */ /* 0x0004a20000000800 */
[C---:B---3--:R-:W-:Y:S01]  /*c530*/  HMMA.16816.F32 R84, R20.reuse, R24, R84 ;  /* 0x000000181454723c */ /* 0x048fe20000001854 */
[----:B----4-:R-:W-:Y:S03]  /*c540*/  LDSM.16.MT88.4 R40, [R203+0x2000] ;  /* 0x00200000cb28783b */ /* 0x010fe60000004200 */
[----:B-1----:R-:W-:Y:S04]  /*c550*/  FADD.FTZ R0, R132, R0 ;  /* 0x0000000084007221 */ /* 0x002fe80000010000 */
[C---:B------:R-:W-:Y:S01]  /*c560*/  HMMA.16816.F32 R88, R20.reuse, R26, R88 ;  /* 0x0000001a1458723c */ /* 0x040fe20000001858 */
[----:B------:R-:W1:Y:S03]  /*c570*/  LDSM.16.MT88.4 R24, [R206+0x5800] ;  /* 0x00580000ce18783b */ /* 0x000e660000004200 */
[----:B------:R-:W-:Y:S02]  /*c580*/  FADD.FTZ R0, R119, R0 ;  /* 0x0000000077007221 */ /* 0x000fe40000010000 */
[----:B-----5:R-:W-:Y:S02]  /*c590*/  FADD.FTZ R2, R135, R2 ;  /* 0x0000000287027221 */ /* 0x020fe40000010000 */
[C---:B------:R-:W-:Y:S04]  /*c5a0*/  HMMA.16816.F32 R92, R20.reuse, R28, R92 ;  /* 0x0000001c145c723c */ /* 0x040fe8000000185c */
[----:B------:R-:W-:Y:S01]  /*c5b0*/  FADD.FTZ R0, R118, R0 ;  /* 0x0000000076007221 */ /* 0x000fe20000010000 */
[----:B--2---:R-:W-:Y:S03]  /*c5c0*/  LDSM.16.MT88.4 R44, [R203+0x2800] ;  /* 0x00280000cb2c783b */ /* 0x004fe60000004200 */
[C---:B------:R-:W-:Y:S04]  /*c5d0*/  HMMA.16816.F32 R96, R20.reuse, R30, R96 ;  /* 0x0000001e1460723c */ /* 0x040fe80000001860 */
[----:B------:R-:W-:Y:S02]  /*c5e0*/  FADD.FTZ R0, R50, R0 ;  /* 0x0000000032007221 */ /* 0x000fe40000010000 */
[----:B------:R-:W-:Y:S01]  /*c5f0*/  FADD.FTZ R2, R134, R2 ;  /* 0x0000000286027221 */ /* 0x000fe20000010000 */
[----:B------:R-:W2:Y:S01]  /*c600*/  LDSM.16.MT88.4 R28, [R200+0x2000] ;  /* 0x00200000c81c783b */ /* 0x000ea20000004200 */
        /* <DEDUP_REMOVED lines=13> */
[C---:B-1----:R-:W-:Y:S04]  /*c6e0*/  HMMA.16816.F32 R16, R20.reuse, R24, R16 ;  /* 0x000000181410723c */ /* 0x042fe80000001810 */
[----:B------:R-:W-:Y:S04]  /*c6f0*/  FADD.FTZ R2, R56, R2 ;  /* 0x0000000238027221 */ /* 0x000fe80000010000 */
[----:B------:R-:W-:Y:S01]  /*c700*/  HMMA.16816.F32 R112, R20, R26, R112 ;  /* 0x0000001a1470723c */ /* 0x000fe20000001870 */
[----:B------:R-:W1:Y:S03]  /*c710*/  LDSM.16.MT88.4 R24, [R206+0x2000] ;  /* 0x00200000ce18783b */ /* 0x000e660000004200 */
[----:B------:R-:W-:Y:S03]  /*c720*/  FADD.FTZ R2, R57, R2 ;  /* 0x0000000239027221 */ /* 0x000fe60000010000 */
        /* <DEDUP_REMOVED lines=21> */
[----:B------:R-:W5:Y:S07]  /*c880*/  LDSM.16.MT88.4 R32, [R206+0x2800] ;  /* 0x00280000ce20783b */ /* 0x000f6e0000004200 */
[C---:B---3--:R-:W-:Y:S08]  /*c890*/  HMMA.16816.F32 R104, R20.reuse, R36, R104 ;  /* 0x000000241468723c */ /* 0x048ff00000001868 */
[C---:B------:R-:W-:Y:S01]  /*c8a0*/  HMMA.16816.F32 R108, R20.reuse, R38, R108 ;  /* 0x00000026146c723c */ /* 0x040fe2000000186c */
[----:B------:R-:W3:Y:S07]  /*c8b0*/  LDSM.16.MT88.4 R36, [R200+0x6800] ;  /* 0x00680000c824783b */ /* 0x000eee0000004200 */
[C---:B----4-:R-:W-:Y:S08]  /*c8c0*/  HMMA.16816.F32 R16, R20.reuse, R40, R16 ;  /* 0x000000281410723c */ /* 0x050ff00000001810 */
[----:B------:R-:W-:Y:S01]  /*c8d0*/  HMMA.16816.F32 R112, R20, R42, R112 ;  /* 0x0000002a1470723c */ /* 0x000fe20000001870 */
[----:B------:R-:W-:Y:S06]  /*c8e0*/  LDSM.16.MT88.4 R40, [R206+0x3000] ;  /* 0x00300000ce28783b */ /* 0x000fec0000004200 */
[----:B------:R-:W-:Y:S02]  /*c8f0*/  F2FP.PACK_AB R20, R134, R135 ;  /* 0x000000878614723e */ /* 0x000fe400000000ff */
[----:B------:R-:W-:Y:S03]  /*c900*/  F2FP.PACK_AB R21, R118, R119 ;  /* 0x000000777615723e */ /* 0x000fe600000000ff */
[----:B------:R-:W-:Y:S02]  /*c910*/  F2FP.PACK_AB R22, R49, R48 ;  /* 0x000000303116723e */ /* 0x000fe400000000ff */
[----:B------:R-:W-:Y:S02]  /*c920*/  F2FP.PACK_AB R23, R51, R50 ;  /* 0x000000323317723e */ /* 0x000fe400000000ff */
[----:B------:R-:W-:Y:S02]  /*c930*/  MOV R119, R116 ;  /* 0x0000007400777202 */ /* 0x000fe40000000f00 */
[----:B------:R-:W-:Y:S03]  /*c940*/  MOV R118, R117 ;  /* 0x0000007500767202 */ /* 0x000fe60000000f00 */
        /* <DEDUP_REMOVED lines=8> */
[----:B------:R-:W-:Y:S07]  /*c9d0*/  LDSM.16.MT88.4 R44, [R204+0x7000] ;  /* 0x00700000cc2c783b */ /* 0x000fee0000004200 */
[C---:B-----5:R-:W-:Y:S08]  /*c9e0*/  HMMA.16816.F32 R84, R20.reuse, R32, R84 ;  /* 0x000000201454723c */ /* 0x060ff00000001854 */
[C---:B------:R-:W-:Y:S01]  /*c9f0*/  HMMA.16816.F32 R88, R20.reuse, R34, R88 ;  /* 0x000000221458723c */ /* 0x040fe20000001858 */
[----:B------:R-:W4:Y:S07]  /*ca00*/  LDSM.16.MT88.4 R32, [R206+0x6800] ;  /* 0x00680000ce20783b */ /* 0x000f2e0000004200 */
[C---:B---3--:R-:W-:Y:S08]  /*ca10*/  HMMA.16816.F32 R92, R20.reuse, R36, R92 ;  /* 0x00000024145c723c */ /* 0x048ff0000000185c */
        /* <DEDUP_REMOVED lines=8> */
[C---:B----4-:R-:W-:Y:S08]  /*caa0*/  HMMA.16816.F32 R16, R20.reuse, R32, R16 ;  /* 0x000000201410723c */ /* 0x050ff00000001810 */
[----:B------:R-:W-:Y:S01]  /*cab0*/  HMMA.16816.F32 R112, R20, R34, R112 ;  /* 0x000000221470723c */ /* 0x000fe20000001870 */
[----:B------:R-:W3:Y:S06]  /*cac0*/  LDSM.16.MT88.4 R32, [R200+0x7000] ;  /* 0x00700000c820783b */ /* 0x000eec0000004200 */
[----:B------:R-:W-:Y:S02]  /*cad0*/  F2FP.PACK_AB R20, R53, R52 ;  /* 0x000000343514723e */ /* 0x000fe400000000ff */
[----:B------:R-:W-:Y:S03]  /*cae0*/  F2FP.PACK_AB R21, R55, R54 ;  /* 0x000000363715723e */ /* 0x000fe600000000ff */
[----:B------:R-:W-:Y:S02]  /*caf0*/  F2FP.PACK_AB R22, R57, R56 ;  /* 0x000000383916723e */ /* 0x000fe400000000ff */
[C---:B------:R-:W-:Y:S07]  /*cb00*/  F2FP.PACK_AB R23, R59.reuse, R58 ;  /* 0x0000003a3b17723e */ /* 0x040fee00000000ff */
[C---:B-1----:R-:W-:Y:S08]  /*cb10*/  HMMA.16816.F32 R4, R20.reuse, R24, R4 ;  /* 0x000000181404723c */ /* 0x042ff00000001804 */
[C---:B------:R-:W-:Y:S01]  /*cb20*/  HMMA.16816.F32 R8, R20.reuse, R26, R8 ;  /* 0x0000001a1408723c */ /* 0x040fe20000001808 */
[----:B------:R-:W1:Y:S07]  /*cb30*/  LDSM.16.MT88.4 R24, [R203+0x7000] ;  /* 0x00700000cb18783b */ /* 0x000e6e0000004200 */
[C---:B--2---:R-:W-:Y:S08]  /*cb40*/  HMMA.16816.F32 R68, R20.reuse, R28, R68 ;  /* 0x0000001c1444723c */ /* 0x044ff00000001844 */
[C---:B------:R-:W-:Y:S01]  /*cb50*/  HMMA.16816.F32 R72, R20.reuse, R30, R72 ;  /* 0x0000001e1448723c */ /* 0x040fe20000001848 */
[----:B------:R-:W2:Y:S07]  /*cb60*/  LDSM.16.MT88.4 R28, [R206+0x7000] ;  /* 0x00700000ce1c783b */ /* 0x000eae0000004200 */
[C---:B------:R-:W-:Y:S01]  /*cb70*/  HMMA.16816.F32 R76, R20.reuse, R36, R76 ;  /* 0x00000024144c723c */ /* 0x040fe2000000184c */
[----:B------:R4:W-:Y:S07]  /*cb80*/  MUFU.EX2 R36, R3 ;  /* 0x0000000300247308 */ /* 0x0009ee0000000800 */
[C---:B------:R-:W-:Y:S03]  /*cb90*/  HMMA.16816.F32 R80, R20.reuse, R38, R80 ;  /* 0x000000261450723c */ /* 0x040fe60000001850 */
[----:B------:R-:W5:Y:S05]  /*cba0*/  MUFU.EX2 R37, R66 ;  /* 0x0000004200257308 */ /* 0x000f6a0000000800 */
[C---:B------:R-:W-:Y:S08]  /*cbb0*/  HMMA.16816.F32 R84, R20.reuse, R40, R84 ;  /* 0x000000281454723c */ /* 0x040ff00000001854 */
[C---:B------:R-:W-:Y:S04]  /*cbc0*/  HMMA.16816.F32 R88, R20.reuse, R42, R88 ;  /* 0x0000002a1458723c */ /* 0x040fe80000001858 */
[----:B----4-:R-:W-:Y:S02]  /*cbd0*/  FADD.FTZ R3, R59, R0 ;  /* 0x000000003b037221 */ /* 0x010fe40000010000 */
[----:B------:R-:W-:Y:S02]  /*cbe0*/  FADD.FTZ R0, R60, R2 ;  /* 0x000000023c007221 */ /* 0x000fe40000010000 */
[C---:B---3--:R-:W-:Y:S04]  /*cbf0*/  HMMA.16816.F32 R92, R20.reuse, R32, R92 ;  /* 0x00000020145c723c */ /* 0x048fe8000000185c */
        /* <DEDUP_REMOVED lines=8> */
[----:B-----5:R-:W-:Y:S02]  /*cc80*/  FADD.FTZ R0, R37, R3 ;  /* 0x0000000325007221 */ /* 0x020fe40000010000 */
[C---:B------:R-:W-:Y:S01]  /*cc90*/  HMMA.16816.F32 R100, R20.reuse, R46, R100 ;  /* 0x0000002e1464723c */ /* 0x040fe20000001864 */
[----:B------:R-:W-:Y:S03]  /*cca0*/  STL [R1+0x4], R2 ;  /* 0x0000040201007387 */ /* 0x000fe60000100800 */
[----:B------:R-:W-:Y:S04]  /*ccb0*/  FADD.FTZ R0, R36, R0 ;  /* 0x0000000024007221 */ /* 0x000fe80000010000 */
[C---:B-1----:R-:W-:Y:S01]  /*ccc0*/  HMMA.16816.F32 R104, R20.reuse, R24, R104 ;  /* 0x000000181468723c */ /* 0x042fe20000001868 */
[----:B------:R-:W-:Y:S07]  /*ccd0*/  STL [R1+0x8], R0 ;  /* 0x0000080001007387 */ /* 0x000fee0000100800 */
[C---:B------:R-:W-:Y:S01]  /*cce0*/  HMMA.16816.F32 R108, R20.reuse, R26, R108 ;  /* 0x0000001a146c723c */ /* 0x040fe2000000186c */
[----:B------:R-:W1:Y:S07]  /*ccf0*/  LDSM.16.MT88.4 R24, [R203+0x3800] ;  /* 0x00380000cb18783b */ /* 0x000e6e0000004200 */
[C---:B--2---:R-:W-:Y:S08]  /*cd00*/  HMMA.16816.F32 R16, R20.reuse, R28, R16 ;  /* 0x0000001c1410723c */ /* 0x044ff00000001810 */
[----:B------:R-:W-:Y:S01]  /*cd10*/  HMMA.16816.F32 R112, R20, R30, R112 ;  /* 0x0000001e1470723c */ /* 0x000fe20000001870 */
[----:B------:R-:W2:Y:S06]  /*cd20*/  LDSM.16.MT88.4 R28, [R206+0x3800] ;  /* 0x00380000ce1c783b */ /* 0x000eac0000004200 */
[----:B------:R-:W-:Y:S02]  /*cd30*/  F2FP.PACK_AB R20, R61, R60 ;  /* 0x0000003c3d14723e */ /* 0x000fe400000000ff */
[----:B------:R-:W-:Y:S03]  /*cd40*/  F2FP.PACK_AB R21, R63, R62 ;  /* 0x0000003e3f15723e */ /* 0x000fe600000000ff */
[----:B------:R-:W-:Y:S02]  /*cd50*/  F2FP.PACK_AB R22, R156, R64 ;  /* 0x000000409c16723e */ /* 0x000fe400000000ff */
[----:B------:R-:W-:Y:S07]  /*cd60*/  F2FP.PACK_AB R23, R36, R37 ;  /* 0x000000252417723e */ /* 0x000fee00000000ff */
[C---:B------:R-:W-:Y:S01]  /*cd70*/  HMMA.16816.F32 R120, R20.reuse, R124, R4 ;  /* 0x0000007c1478723c */ /* 0x040fe20000001804 */
[----:B------:R-:W4:Y:S07]  /*cd80*/  LDSM.16.MT88.4 R4, [R200+0x7800] ;  /* 0x00780000c804783b */ /* 0x000f2e0000004200 */
[C---:B------:R-:W-:Y:S01]  /*cd90*/  HMMA.16816.F32 R124, R20.reuse, R126, R8 ;  /* 0x0000007e147c723c */ /* 0x040fe20000001808 */
[----:B------:R-:W5:Y:S07]  /*cda0*/  LDSM.16.MT88.4 R8, [R204+0x7800] ;  /* 0x00780000cc08783b */ /* 0x000f6e0000004200 */
        /* <DEDUP_REMOVED lines=8> */
[C---:B------:R-:W-:Y:S01]  /*ce30*/  HMMA.16816.F32 R96, R20.reuse, R6, R96 ;  /* 0x000000061460723c */ /* 0x040fe20000001860 */
[----:B------:R-:W2:Y:S07]  /*ce40*/  LDSM.16.MT88.4 R4, [R206+0x7800] ;  /* 0x00780000ce04783b */ /* 0x000eae0000004200 */
[C---:B-----5:R-:W-:Y:S08]  /*ce50*/  HMMA.16816.F32 R128, R20.reuse, R8, R12 ;  /* 0x000000081480723c */ /* 0x060ff0000000180c */
[C---:B------:R-:W-:Y:S08]  /*ce60*/  HMMA.16816.F32 R100, R20.reuse, R10, R100 ;  /* 0x0000000a1464723c */ /* 0x040ff00000001864 */
[C---:B-1----:R-:W-:Y:S08]  /*ce70*/  HMMA.16816.F32 R104, R20.reuse, R24, R104 ;  /* 0x000000181468723c */ /* 0x042ff00000001868 */
[C---:B------:R-:W-:Y:S08]  /*ce80*/  HMMA.16816.F32 R108, R20.reuse, R26, R108 ;  /* 0x0000001a146c723c */ /* 0x040ff0000000186c */
[C---:B--2---:R-:W-:Y:S08]  /*ce90*/  HMMA.16816.F32 R132, R20.reuse, R4, R16 ;  /* 0x000000041484723c */ /* 0x044ff00000001810 */
[----:B------:R-:W-:Y:S01]  /*cea0*/  HMMA.16816.F32 R112, R20, R6, R112 ;  /* 0x000000061470723c */ /* 0x000fe20000001870 */
[----:B------:R-:W-:-:S07]  /*ceb0*/  @P0 BRA `(.L_x_1409) ;  /* 0xffffcb7000000947 */ /* 0x000fce000383ffff */
.L_x_1408:
[----:B------:R-:W-:Y:S07]  /*cec0*/  @!UPT UIADD3 URZ, URZ, URZ, URZ ;  /* 0x0000003f3f3ff290 */ /* 0x000fee000fffe03f */
[----:B------:R-:W-:Y:S02]  /*ced0*/  MOV R7, 0x1f ;  /* 0x0000001f00077802 */ /* 0x000fe40000000f00 */
[----:B------:R-:W-:Y:S01]  /*cee0*/  MOV R6, 0xffffffff ;  /* 0xffffffff00067802 */ /* 0x000fe20000000f00 */
[----:B------:R-:W-:Y:S06]  /*cef0*/  BRA.DIV ~URZ, `(.L_x_1410) ;  /* 0x00001c427f007947 */ /* 0x000fec000b800000 */
[----:B------:R-:W2:Y:S04]  /*cf00*/  LDL R2, [R1+0x4] ;  /* 0x0000040001027983 */ /* 0x000ea80000100800 */
[----:B--2---:R1:W2:Y:S02]  /*cf10*/  SHFL.BFLY PT, R0, R2, 0x2, 0x1f ;  /* 0x0c401f0002007f89 */ /* 0x0042a400000e0000 */
.L_x_1424:
        /* <DEDUP_REMOVED lines=9> */
.L_x_1425:
        /* <DEDUP_REMOVED lines=85> */
.L_x_1403:
        /* <DEDUP_REMOVED lines=19> */
.L_x_1413:
[----:B--2---:R-:W-:Y:S05]  /*d630*/  BSYNC B0 ;  /* 0x0000000000007941 */ /* 0x004fea0003800000 */
.L_x_1412:
        /* <DEDUP_REMOVED lines=15> */
[----:B-1----:R-:W-:Y:S05]  /*d730*/  CALL.REL.NOINC `($__internal_29_$__cuda_sm70_shflsync_idx_p) ;  /* 0x000015f000007944 */ /* 0x002fea0003c00000 */
.L_x_1416:
        /* <DEDUP_REMOVED lines=186> */
.L_x_1418:
[----:B--2-4-:R-:W-:Y:S05]  /*e2e0*/  BSYNC B0 ;  /* 0x0000000000007941 */ /* 0x014fea0003800000 */
.L_x_1417:
        /* <DEDUP_REMOVED lines=68> */
.L_x_1415:
        /* <DEDUP_REMOVED lines=44> */
.L_x_1419:
[----:B------:R-:W-:Y:S05]  /*e9f0*/  BSYNC B1 ;  /* 0x0000000000017941 */ /* 0x000fea0003800000 */
.L_x_1414:
        /* <DEDUP_REMOVED lines=10> */
.L_x_1426:
[----:B------:R-:W-:Y:S01]  /*eaa0*/  WARPSYNC 0xffffffff ;  /* 0xffffffff00007948 */ /* 0x000fe20003800000 */
[----:B------:R-:W-:Y:S06]  /*eab0*/  BAR.SYNC.DEFER_BLOCKING 0x4, 0x100 ;  /* 0x0104000000007b1d */ /* 0x000fec0000010000 */
[----:B----4-:R4:W-:Y:S04]  /*eac0*/  STL [R1+0x48], R0 ;  /* 0x0000480001007387 */ /* 0x0109e80000100800 */
[----:B------:R4:W-:Y:S04]  /*ead0*/  @!P6 STS [0x10100], R41 ;  /* 0x01010029ff00e388 */ /* 0x0009e80000000800 */
[----:B------:R-:W-:Y:S06]  /*eae0*/  BAR.ARV 0x5, 0x100 ;  /* 0x0144000000007b1d */ /* 0x000fec0000002000 */
.L_x_1420:
[----:B--2-4-:R-:W2:Y:S02]  /*eaf0*/  LDL R0, [R1+0x48] ;  /* 0x0000480001007983 */ /* 0x014ea40000100800 */
[----:B--2---:R-:W-:-:S13]  /*eb00*/  ISETP.GE.AND P0, PT, R0, c[0x0][0x538], PT ;  /* 0x00014e0000007a0c */ /* 0x004fda0003f06270 */
[----:B-1-3--:R-:W-:Y:S01]  /*eb10*/  @P0 CALL.REL.NOINC `(.L_x_1422) ;  /* 0x0000001000000944 */ /* 0x00afe20003c00000 */
[----:B------:R-:W-:Y:S05]  /*eb20*/  BRA `(.L_x_1423) ;  /* 0xffff1ca000007947 */ /* 0x000fea000383ffff */
.L_x_1422:
[----:B------:R-:W-:Y:S05]  /*eb30*/  EXIT ;  /* 0x000000000000794d */ /* 0x000fea0003800000 */
.L_x_1410:
[----:B------:R1:W5:Y:S01]  /*eb40*/  LDL R2, [R1+0x4] ;  /* 0x0000040001027983 */ /* 0x0003620000100800 */
[----:B------:R-:W-:Y:S02]  /*eb50*/  MOV R5, 0x2 ;  /* 0x0000000200057802 */ /* 0x000fe40000000f00 */
[----:B------:R-:W-:Y:S02]  /*eb60*/  MOV R4, 0xeb80 ;  /* 0x0000eb8000047802 */ /* 0x000fe40000000f00 */
[----:B-1---5:R-:W-:Y:S05]  /*eb70*/  CALL.REL.NOINC `($__internal_28_$__cuda_sm70_shflsync_bfly_p) ;  /* 0x0000017000007944 */ /* 0x022fea0003c00000 */
[----:B------:R-:W-:Y:S01]  /*eb80*/  MOV R0, R2 ;  /* 0x0000000200007202 */ /* 0x000fe20000000f00 */
[----:B------:R-:W-:Y:S05]  /*eb90*/  BRA `(.L_x_1424) ;  /* 0xffffe38000007947 */ /* 0x000fea000383ffff */
.L_x_1411:
[----:B------:R-:W-:Y:S01]  /*eba0*/  IMAD.MOV.U32 R2, RZ, RZ, R0 ;  /* 0x000000ffff027224 */ /* 0x000fe200078e0000 */
[----:B------:R-:W-:Y:S02]  /*ebb0*/  MOV R5, 0x1 ;  /* 0x0000000100057802 */ /* 0x000fe40000000f00 */
[----:B------:R-:W-:Y:S02]  /*ebc0*/  MOV R4, 0xebe0 ;  /* 0x0000ebe000047802 */ /* 0x000fe40000000f00 */
[----:B------:R-:W-:Y:S05]  /*ebd0*/  CALL.REL.NOINC `($__internal_28_$__cuda_sm70_shflsync_bfly_p) ;  /* 0x0000011000007944 */ /* 0x000fea0003c00000 */
[----:B------:R-:W-:Y:S02]  /*ebe0*/  FADD.FTZ R0, R0, R2 ;  /* 0x0000000200007221 */ /* 0x000fe40000010000 */
[----:B------:R1:W5:Y:S01]  /*ebf0*/  LDL R2, [R1+0x8] ;  /* 0x0000080001027983 */ /* 0x0003620000100800 */
[----:B------:R-:W-:-:S02]  /*ec00*/  MOV R5, 0x2 ;  /* 0x0000000200057802 */ /* 0x000fc40000000f00 */
[----:B------:R-:W-:Y:S02]  /*ec10*/  MOV R4, 0xec30 ;  /* 0x0000ec3000047802 */ /* 0x000fe40000000f00 */
[----:B-1---5:R-:W-:Y:S05]  /*ec20*/  CALL.REL.NOINC `($__internal_28_$__cuda_sm70_shflsync_bfly_p) ;  /* 0x000000c000007944 */ /* 0x022fea0003c00000 */
[----:B------:R-:W2:Y:S01]  /*ec30*/  LDL.LU R3, [R1+0x8] ;  /* 0x0000080001037983 */ /* 0x000ea20000300800 */
[----:B------:R-:W-:Y:S02]  /*ec40*/  MOV R5, 0x1 ;  /* 0x0000000100057802 */ /* 0x000fe40000000f00 */
[----:B------:R-:W-:Y:S01]  /*ec50*/  MOV R4, 0xec90 ;  /* 0x0000ec9000047802 */ /* 0x000fe20000000f00 */
[----:B--2---:R-:W-:-:S05]  /*ec60*/  FADD.FTZ R3, R3, R2 ;  /* 0x0000000203037221 */ /* 0x004fca0000010000 */
[----:B------:R-:W-:Y:S02]  /*ec70*/  MOV R2, R3 ;  /* 0x0000000300027202 */ /* 0x000fe40000000f00 */
[----:B------:R-:W-:Y:S05]  /*ec80*/  CALL.REL.NOINC `($__internal_28_$__cuda_sm70_shflsync_bfly_p) ;  /* 0x0000006000007944 */ /* 0x000fea0003c00000 */
[----:B------:R-:W-:Y:S01]  /*ec90*/  MOV R4, R2 ;  /* 0x0000000200047202 */ /* 0x000fe20000000f00 */
[----:B------:R-:W-:Y:S05]  /*eca0*/  BRA `(.L_x_1425) ;  /* 0xffffe30000007947 */ /* 0x000fea000383ffff */
.L_x_1421:
[----:B--2---:R-:W-:Y:S02]  /*ecb0*/  MOV R0, R41 ;  /* 0x0000002900007202 */ /* 0x004fe40000000f00 */
[----:B---3--:R-:W-:Y:S02]  /*ecc0*/  MOV R2, 0xece0 ;  /* 0x0000ece000027802 */ /* 0x008fe40000000f00 */
[----:B-1----:R-:W-:Y:S05]  /*ecd0*/  CALL.REL.NOINC `($__internal_29_$__cuda_sm70_shflsync_idx_p) ;  /* 0x0000005000007944 */ /* 0x002fea0003c00000 */
[----:B-12---:R-:W-:Y:S05]  /*ece0*/  BRA `(.L_x_1426) ;  /* 0xfffffdb000007947 */ /* 0x006fea000383ffff */
        .weak           $__internal_28_$__cuda_sm70_shflsync_bfly_p
        .type           $__internal_28_$__cuda_sm70_shflsync_bfly_p,@function
        .size           $__internal_28_$__cuda_sm70_shflsync_bfly_p,($__internal_29_$__cuda_sm70_shflsync_idx_p - $__internal_28_$__cuda_sm70_shflsync_bfly_p)
$__internal_28_$__cuda_sm70_shflsync_bfly_p:
[----:B------:R-:W-:Y:S04]  /*ecf0*/  WARPSYNC R6 ;  /* 0x0000000600007348 */ /* 0x000fe80003800000 */
[----:B------:R1:W2:Y:S02]  /*ed00*/  SHFL.BFLY PT, R2, R2, R5, R7 ;  /* 0x0c00000502027389 */ /* 0x0002a400000e0007 */
[----:B-1----:R-:W-:-:S04]  /*ed10*/  MOV R5, 0x0 ;  /* 0x0000000000057802 */ /* 0x002fc80000000f00 */
[----:B--2---:R-:W-:Y:S05]  /*ed20*/  RET.REL.NODEC R4 `(_ZN7cutlass13device_kernelIN5flash19enable_sm80_to_sm89INS1_16FlashAttnFwdSm80INS1_25CollectiveMainloopFwdSm80ILi8ELi1ELb1EN4cute5tupleIJNS5_1CILi128EEES8_S8_EEELi128ENS_6half_tEfNS_4arch4Sm80ELb1ELb0ELb0ELb0ELb0ELb0ELb1ELb1EEENS1_21CollectiveEpilogueFwdIS9_NS6_IJNS7_ILi1EEESF_SF_EEESA_SC_Li256ELb0ELb1ELb1ELb0EEENS1_30DynamicPersistentTileSchedulerILi256ELi256ELb1ELb1ELb0EEEEEEEEEvNT_6ParamsE) ;  /* 0xffff12d004007950 */ /* 0x004fea0003c3ffff */
        .weak           $__internal_29_$__cuda_sm70_shflsync_idx_p
        .type           $__internal_29_$__cuda_sm70_shflsync_idx_p,@function
        .size           $__internal_29_$__cuda_sm70_shflsync_idx_p,(.L_x_2714 - $__internal_29_$__cuda_sm70_shflsync_idx_p)
$__internal_29_$__cuda_sm70_shflsync_idx_p:
[----:B------:R-:W-:Y:S01]  /*ed30*/  MOV R3, 0x0 ;  /* 0x0000000000037802 */ /* 0x000fe20000000f00 */
[----:B------:R-:W-:Y:S04]  /*ed40*/  WARPSYNC R42 ;  /* 0x0000002a00007348 */ /* 0x000fe80003800000 */
[----:B------:R1:W2:Y:S01]  /*ed50*/  SHFL.IDX PT, R0, R0, R44, R43 ;  /* 0x0000002c00007389 */ /* 0x0002a200000e002b */
[----:B------:R-:W-:Y:S05]  /*ed60*/  RET.REL.NODEC R2 `(_ZN7cutlass13device_kernelIN5flash19enable_sm80_to_sm89INS1_16FlashAttnFwdSm80INS1_25CollectiveMainloopFwdSm80ILi8ELi1ELb1EN4cute5tupleIJNS5_1CILi128EEES8_S8_EEELi128ENS_6half_tEfNS_4arch4Sm80ELb1ELb0ELb0ELb0ELb0ELb0ELb1ELb1EEENS1_21CollectiveEpilogueFwdIS9_NS6_IJNS7_ILi1EEESF_SF_EEESA_SC_Li256ELb0ELb1ELb1ELb0EEENS1_30DynamicPersistentTileSchedulerILi256ELi256ELb1ELb1ELb0EEEEEEEEEvNT_6ParamsE) ;  /* 0xffff129002007950 */ /* 0x000fea0003c3ffff */
.L_x_1427:
        /* <DEDUP_REMOVED lines=9> */
.L_x_2714:


//--------------------- .text._ZN7cutlass13device_kernelIN5flash19enable_sm80_to_sm89INS1_16FlashAttnFwdSm80INS1_25CollectiveMainloopFwdSm80ILi4ELi1ELb0EN4cute5tupleIJNS5_1CILi128EEENS7_ILi64EEES8_EEELi128ENS_6half_tEfNS_4arch4Sm80ELb0ELb0ELb0ELb0ELb0ELb0ELb1ELb1EEENS1_21CollectiveEpilogueFwdINS6_IJS8_S8_S9_EEENS6_IJNS7_ILi1EEESH_SH_EEESB_SD_Li128ELb0ELb1ELb1ELb0EEENS1_19SingleTileSchedulerILb0ELb1ELb1ELi128EEEEEEEEEvNT_6ParamsE --------------------------
	.section	.text._ZN7cutlass13device_kernelIN5flash19enable_sm80_to_sm89INS1_16FlashAttnFwdSm80INS1_25CollectiveMainloopFwdSm80ILi4ELi1ELb0EN4cute5tupleIJNS5_1CILi128EEENS7_ILi64EEES8_EEELi128ENS_6half_tEfNS_4arch4Sm80ELb0ELb0ELb0ELb0ELb0ELb0ELb1ELb1EEENS1_21CollectiveEpilogueFwdINS6_IJS8_S8_S9_EEENS6_IJNS7_ILi1EEESH_SH_EEESB_SD_Li128ELb0ELb1ELb1ELb0EEENS1_19SingleTileSchedulerILb0ELb1ELb1ELi128EEEEEEEEEvNT_6ParamsE,"ax",@progbits
	.sectioninfo	@"SHI_REGISTERS=255"
	.align	128
.text._ZN7cutlass13device_kernelIN5flash19enable_sm80_to_sm89INS1_16FlashAttnFwdSm80INS1_25CollectiveMainloopFwdSm80ILi4ELi1ELb0EN4cute5tupleIJNS5_1CILi128EEENS7_ILi64EEES8_EEELi128ENS_6half_tEfNS_4arch4Sm80ELb0ELb0ELb0ELb0ELb0ELb0ELb1ELb1EEENS1_21CollectiveEpilogueFwdINS6_IJS8_S8_S9_EEENS6_IJNS7_ILi1EEESH_SH_EEESB_SD_Li128ELb0ELb1ELb1ELb0EEENS1_19SingleTileSchedulerILb0ELb1ELb1ELi128EEEEEEEEEvNT_6ParamsE:
        .type           _ZN7cutlass13device_kernelIN5flash19enable_sm80_to_sm89INS1_16FlashAttnFwdSm80INS1_25CollectiveMainloopFwdSm80ILi4ELi1ELb0EN4cute5tupleIJNS5_1CILi128EEENS7_ILi64EEES8_EEELi128ENS_6half_tEfNS_4arch4Sm80ELb0ELb0ELb0ELb0ELb0ELb0ELb1ELb1EEENS1_21CollectiveEpilogueFwdINS6_IJS8_S8_S9_EEENS6_IJNS7_ILi1EEESH_SH_EEESB_SD_Li128ELb0ELb1ELb1ELb0EEENS1_19SingleTileSchedulerILb0ELb1ELb1ELi128EEEEEEEEEvNT_6ParamsE,@function
        .size           _ZN7cutlass13device_kernelIN5flash19enable_sm80_to_sm89INS1_16FlashAttnFwdSm80INS1_25CollectiveMainloopFwdSm80ILi4ELi1ELb0EN4cute5tupleIJNS5_1CILi128EEENS7_ILi64EEES8_EEELi128ENS_6half_tEfNS_4arch4Sm80ELb0ELb0ELb0ELb0ELb0ELb0ELb1ELb1EEENS1_21CollectiveEpilogueFwdINS6_IJS8_S8_S9_EEENS6_IJNS7_ILi1EEESH_SH_EEESB_SD_Li128ELb0ELb1ELb1ELb0EEENS1_19SingleTileSchedulerILb0ELb1ELb1ELi128EEEEEEEEEvNT_6ParamsE,(.L_x_2717 - _ZN7cutlass13device_kernelIN5flash19enable_sm80_to_sm89INS1_16FlashAttnFwdSm80INS1_25CollectiveMainloopFwdSm80ILi4ELi1ELb0EN4cute5tupleIJNS5_1CILi128EEENS7_ILi64EEES8_EEELi128ENS_6half_tEfNS_4arch4Sm80ELb0ELb0ELb0ELb0ELb0ELb0ELb1ELb1EEENS1_21CollectiveEpilogueFwdINS6_IJS8_S8_S9_EEENS6_IJNS7_ILi1EEESH_SH_EEESB_SD_Li128ELb0ELb1ELb1ELb0EEENS1_19SingleTileSchedulerILb0ELb1ELb1ELi128EEEEEEEEEvNT_6ParamsE)
        .other          _ZN7cutlass13device_kernelIN5flash19enable_sm80_to_sm89INS1_16FlashAttnFwdSm80INS1_25CollectiveMainloopFwdSm80ILi4ELi1ELb0EN4cute5tupleIJNS5_1CILi128EEENS7_ILi64EEES8_EEELi128ENS_6half_tEfNS_4arch4Sm80ELb0ELb0ELb0ELb0ELb0ELb0ELb1ELb1EEENS1_21CollectiveEpilogueFwdINS6_IJS8_S8_S9_EEENS6_IJNS7_ILi1EEESH_SH_EEESB_SD_Li128ELb0ELb1ELb1ELb0EEENS1_19SingleTileSchedulerILb0ELb1ELb1ELi128EEEEEEEEEvNT_6ParamsE,@"STO_CUDA_ENTRY STV_DEFAULT"
_ZN7cutlass13device_kernelIN5flash19enable_sm80_to_sm89INS1_16FlashAttnFwdSm80INS1_25CollectiveMainloopFwdSm80ILi4ELi1ELb0EN4cute5tupleIJNS5_1CILi128EEENS7_ILi64EEES8_EEELi128ENS_6half_tEfNS_4arch4Sm80ELb0ELb0ELb0ELb0ELb0ELb0ELb1ELb1EEENS1_21CollectiveEpilogueFwdINS6_IJS8_S8_S9_EEENS6_IJNS7_ILi1EEESH_SH_EEESB_SD_Li128ELb0ELb1ELb1ELb0EEENS1_19SingleTileSchedulerILb0ELb1ELb1ELi128EEEEEEEEEvNT_6ParamsE:
        /* <DEDUP_REMOVED lines=18> */
.L_x_1428:
[----:B---3--:R-:W-:Y:S02]  /*0120*/  ULDC.64 UR4, c[0x0][0x550] ;  /* 0x0001540000047ab9 */ /* 0x008fe40000000a00 */
[----:B------:R-:W-:Y:S02]  /*0130*/  UISETP.NE.AND UP0, UPT, UR4, 0x1, UPT ;  /* 0x000000010400788c */ /* 0x000fe4000bf05270 */
[----:B------:R-:W-:-:S02]  /*0140*/  UIMAD.WIDE.U32 UR8, UR6, UR5, URZ ;  /* 0x00000005060872a5 */ /* 0x000fc4000f8e003f */
[----:B------:R-:W-:Y:S02]  /*0150*/  ULDC UR4, c[0x0][0x558] ;  /* 0x0001560000047ab9 */ /* 0x000fe40000000800 */
[----:B------:R-:W-:-:S05]  /*0160*/  UMOV UR11, UR6 ;  /* 0x00000006000b7c82 */ /* 0x000fca0008000000 */
[----:B------:R-:W-:-:S03]  /*0170*/  @UP0 USHF.R.U32.HI UR11, URZ, UR4, UR9 ;  /* 0x000000043f0b0299 */ /* 0x000fc60008011609 */
.L_x_1429:
        /* <DEDUP_REMOVED lines=49> */
.L_x_1430:
        /* <DEDUP_REMOVED lines=207> */
.L_x_1433:
[----:B--2-4-:R-:W-:Y:S05]  /*1180*/  BSYNC B0 ;  /* 0x0000000000007941 */ /* 0x014fea0003800000 */
.L_x_1432:
        /* <DEDUP_REMOVED lines=16> */
.L_x_1435:
[----:B------:R-:W-:Y:S05]  /*1290*/  BSYNC B0 ;  /* 0x0000000000007941 */ /* 0x000fea0003800000 */
.L_x_1434:
        /* <DEDUP_REMOVED lines=16> */
.L_x_1437:
[----:B------:R-:W-:Y:S05]  /*13a0*/  BSYNC B0 ;  /* 0x0000000000007941 */ /* 0x000fea0003800000 */
.L_x_1436:
        /* <DEDUP_REMOVED lines=16> */
.L_x_1439:
[----:B------:R-:W-:Y:S05]  /*14b0*/  BSYNC B0 ;  /* 0x0000000000007941 */ /* 0x000fea0003800000 */
.L_x_1438:
        /* <DEDUP_REMOVED lines=16> */
.L_x_1441:
[----:B------:R-:W-:Y:S05]  /*15c0*/  BSYNC B0 ;  /* 0x0000000000007941 */ /* 0x000fea0003800000 */
.L_x_1440:
        /* <DEDUP_REMOVED lines=16> */
.L_x_1443:
[----:B------:R-:W-:Y:S05]  /*16d0*/  BSYNC B0 ;  /* 0x0000000000007941 */ /* 0x000fea0003800000 */
.L_x_1442:
        /* <DEDUP_REMOVED lines=16> */
.L_x_1445:
[----:B------:R-:W-:Y:S05]  /*17e0*/  BSYNC B0 ;  /* 0x0000000000007941 */ /* 0x000fea0003800000 */
.L_x_1444:
        /* <DEDUP_REMOVED lines=17> */
[----:B------:R-:W-:Y:S01]  /*1900*/  IMAD.U32 R154, RZ, RZ, UR23 ;  /* 0x00000017ff9a7e24 */ /* 0x000fe2000f8e00ff */
[----:B------:R-:W-:Y:S01]  /*1910*/  @!P6 SHF.R.S32.HI R2, RZ, 0x1f, R18 ;  /* 0x0000001fff02e819 */ /* 0x000fe20000011412 */
[----:B------:R-:W-:Y:S01]  /*1920*/  IMAD.SHL.U32 R243, R13, 0x2, RZ ;  /* 0x000000020df37824 */ /* 0x000fe200078e00ff */
[----:B------:R-:W-:Y:S01]  /*1930*/  ISETP.GE.AND P2, PT, R10, 0x1, PT ;  /* 0x000000010a00780c */ /* 0x000fe20003f46270 */
[----:B------:R-:W-:Y:S01]  /*1940*/  UIMAD UR4, UR10, UR23, UR4 ;  /* 0x000000170a0472a4 */ /* 0x000fe2000f8e0204 */
[----:B------:R-:W-:Y:S01]  /*1950*/  @!P6 LEA.HI R2, R2, R18, RZ, 0x3 ;  /* 0x000000120202e211 */ /* 0x000fe200078f18ff */
[----:B------:R-:W-:Y:S01]  /*1960*/  UIMAD.WIDE.U32 UR12, UR6, 0x20, URZ ;  /* 0x00000020060c78a5 */ /* 0x000fe2000f8e003f */
[C---:B-1----:R-:W-:Y:S01]  /*1970*/  @!P6 LEA R6, P1, R15.reuse, R4, 0x1 ;  /* 0x000000040f06e211 */ /* 0x042fe200078208ff */
[----:B------:R-:W-:Y:S01]  /*1980*/  USHF.L.U32 UR9, UR7, 0x5, URZ ;  /* 0x0000000507097899 */ /* 0x000fe2000800063f */
[----:B------:R-:W-:Y:S01]  /*1990*/  @!P6 LOP3.LUT R8, R2, 0xfffffff8, RZ, 0xc0, !PT ;  /* 0xfffffff80208e812 */ /* 0x000fe200078ec0ff */
[----:B------:R-:W-:Y:S01]  /*19a0*/  ULDC UR17, c[0x0][0x1d0] ;  /* 0x0000740000117ab9 */ /* 0x000fe20000000800 */
[----:B----4-:R-:W-:Y:S01]  /*19b0*/  @!P6 LEA.HI.X R7, R15, R5, R11, 0x1, P1 ;  /* 0x000000050f07e211 */ /* 0x010fe200008f0c0b */
[----:B------:R-:W-:Y:S01]  /*19c0*/  UIADD3 UR9, UR13, UR9, URZ ;  /* 0x000000090d097290 */ /* 0x000fe2000fffe03f */
        /* <DEDUP_REMOVED lines=15> */
[----:B------:R-:W-:Y:S01]  /*1ac0*/  VOTEU.ANY UP0, P5 ;  /* 0x00000000003f7886 */ /* 0x000fe20002800100 */
[----:B------:R-:W-:Y:S04]  /*1ad0*/  STL.64 [R1+0x28], R156 ;  /* 0x0000289c01007387 */ /* 0x000fe80000100a00 */
[----:B------:R-:W-:Y:S01]  /*1ae0*/  @UP0 UIMAD UR4, UR7, 0x30, URZ ;  /* 0x00000030070408a4 */ /* 0x000fe2000f8e023f */
[----:B-1----:R-:W-:Y:S02]  /*1af0*/  IMAD.U32 R6, RZ, RZ, UR7 ;  /* 0x00000007ff067e24 */ /* 0x002fe4000f8e00ff */
[----:B----4-:R-:W-:-:S05]  /*1b00*/  IMAD.MOV.U32 R8, RZ, RZ, c[0x0][0x1e0] ;  /* 0x00007800ff087624 */ /* 0x010fca00078e00ff */
[C---:B------:R-:W-:Y:S01]  /*1b10*/  @P1 LEA R2, P4, R8.reuse, R4, 0x4 ;  /* 0x0000000408021211 */ /* 0x040fe200078820ff */
[----:B------:R-:W-:Y:S01]  /*1b20*/  @!PT LDS RZ, [RZ] ;  /* 0x00000000fffff984 */ /* 0x000fe20000000800 */
[----:B------:R-:W-:Y:S01]  /*1b30*/  @!PT LDS RZ, [RZ] ;  /* 0x00000000fffff984 */ /* 0x000fe20000000800 */
[----:B------:R-:W-:Y:S01]  /*1b40*/  @!PT LDS RZ, [RZ] ;  /* 0x00000000fffff984 */ /* 0x000fe20000000800 */
[----:B------:R1:W-:Y:S03]  /*1b50*/  @P2 LDGSTS.E.BYPASS.LTC128B.128 [R243+0x4100], [R12.64], !P3 ;  /* 0x041000000cf32fae */ /* 0x0003e6000d901d52 */
[C---:B------:R-:W-:Y:S01]  /*1b60*/  @P1 LEA.HI.X R6, R8.reuse, R5, R6, 0x4, P4 ;  /* 0x0000000508061211 */ /* 0x040fe200020f2406 */
[----:B------:R-:W-:Y:S01]  /*1b70*/  @P5 IMAD.WIDE.U32 R8, R8, 0x30, R4 ;  /* 0x0000003008085825 */ /* 0x000fe200078e0004 */
[----:B------:R-:W-:Y:S01]  /*1b80*/  @P1 LEA R10, P4, R2, c[0x0][0x1c8], 0x1 ;  /* 0x00007200020a1a11 */ /* 0x000fe200078808ff */
[----:B------:R1:W-:Y:S01]  /*1b90*/  @P2 LDGSTS.E.BYPASS.LTC128B.128 [R243+0x6100], [R12.64+0x80], !P0 ;  /* 0x061000800cf32fae */ /* 0x0003e2000c101d52 */
[----:B------:R-:W-:Y:S02]  /*1ba0*/  LOP3.LUT P2, RZ, R36, 0x2, RZ, 0xc0, !PT ;  /* 0x0000000224ff7812 */ /* 0x000fe4000784c0ff */
        /* <DEDUP_REMOVED lines=11> */
[----:B------:R-:W-:Y:S01]  /*1c60*/  @P5 LEA R4, P4, R8, c[0x0][0x1c8], 0x1 ;  /* 0x0000720008045a11 */ /* 0x000fe200078808ff */
[----:B------:R5:W-:Y:S01]  /*1c70*/  @P6 LDGSTS.E.BYPASS.LTC128B.128 [R243+0x5100], [R6.64], !P3 ;  /* 0x0510000006f36fae */ /* 0x000be2000d901d52 */
[----:B------:R-:W-:-:S02]  /*1c80*/  ULDC.64 UR4, c[0x0][0x208] ;  /* 0x0000820000047ab9 */ /* 0x000fc40000000a00 */
[----:B------:R-:W-:Y:S01]  /*1c90*/  @P5 LEA.HI.X R5, R8, c[0x0][0x1cc], R2, 0x1, P4 ;  /* 0x0000730008055a11 */ /* 0x000fe200020f0c02 */
[----:B------:R5:W-:Y:S01]  /*1ca0*/  @P6 LDGSTS.E.BYPASS.LTC128B.128 [R243+0x7100], [R6.64+0x80], !P0 ;  /* 0x0710008006f36fae */ /* 0x000be2000c101d52 */
[----:B------:R-:W-:Y:S01]  /*1cb0*/  IMAD.SHL.U32 R2, R21, 0x40, RZ ;  /* 0x0000004015027824 */ /* 0x000fe200078e00ff */
[----:B------:R-:W-:Y:S01]  /*1cc0*/  UIMAD UR10, UR10, UR4, URZ ;  /* 0x000000040a0a72a4 */ /* 0x000fe2000f8e023f */
[----:B------:R-:W-:Y:S01]  /*1cd0*/  IMAD.SHL.U32 R8, R28, 0x8, RZ ;  /* 0x000000081c087824 */ /* 0x000fe200078e00ff */
[----:B------:R2:W-:Y:S01]  /*1ce0*/  @P5 LDGSTS.E.BYPASS.LTC128B.128 [R243+0x5900], [R4.64], !P3 ;  /* 0x0590000004f35fae */ /* 0x0005e2000d901d52 */
[----:B------:R-:W-:Y:S02]  /*1cf0*/  UIMAD.WIDE.U32 UR14, UR20, UR4, URZ ;  /* 0x00000004140e72a5 */ /* 0x000fe4000f8e003f */
[----:B------:R-:W-:Y:S01]  /*1d00*/  UIMAD UR10, UR20, UR5, UR10 ;  /* 0x00000005140a72a4 */ /* 0x000fe2000f8e020a */
[----:B------:R2:W-:Y:S03]  /*1d10*/  @P5 LDGSTS.E.BYPASS.LTC128B.128 [R243+0x7900], [R4.64+0x80], !P0 ;  /* 0x0790008004f35fae */ /* 0x0005e6000c101d52 */
[----:B------:R-:W-:Y:S01]  /*1d20*/  UIADD3 UR10, UR15, UR10, URZ ;  /* 0x0000000a0f0a7290 */ /* 0x000fe2000fffe03f */
[----:B------:R-:W0:Y:S01]  /*1d30*/  LDGDEPBAR ;  /* 0x00000000000079af */ /* 0x000e220000000000 */
[----:B-----5:R-:W-:Y:S01]  /*1d40*/  IMAD.SHL.U32 R6, R36, 0x40, RZ ;  /* 0x0000004024067824 */ /* 0x020fe200078e00ff */
[----:B--2---:R-:W-:Y:S01]  /*1d50*/  LOP3.LUT R4, R2, 0x1c0, RZ, 0xc0, !PT ;  /* 0x000001c002047812 */ /* 0x004fe200078ec0ff */
[----:B------:R-:W-:-:S04]  /*1d60*/  DEPBAR.LE SB0, 0x1 ;  /* 0x000080400000791a */ /* 0x000fc80000000000 */
[----:B------:R-:W-:Y:S01]  /*1d70*/  IMAD.SHL.U32 R5, R9, 0x8, RZ ;  /* 0x0000000809057824 */ /* 0x000fe200078e00ff */
[----:B------:R-:W-:-:S04]  /*1d80*/  DEPBAR.LE SB0, 0x0 ;  /* 0x000080000000791a */ /* 0x000fc80000000000 */
[----:B------:R-:W-:Y:S02]  /*1d90*/  LOP3.LUT R2, R6, 0x1c0, RZ, 0xc0, !PT ;  /* 0x000001c006027812 */ /* 0x000fe400078ec0ff */
[----:B------:R-:W-:Y:S01]  /*1da0*/  LOP3.LUT R7, R4, 0x8, R5, 0xf8, !PT ;  /* 0x0000000804077812 */ /* 0x000fe200078ef805 */
[----:B------:R-:W-:Y:S01]  /*1db0*/  IMAD.SHL.U32 R5, R22, 0x40, RZ ;  /* 0x0000004016057824 */ /* 0x000fe200078e00ff */
[----:B------:R-:W-:Y:S02]  /*1dc0*/  LOP3.LUT R8, R2, 0x8, R8, 0xf8, !PT ;  /* 0x0000000802087812 */ /* 0x000fe400078ef808 */
[----:B------:R-:W-:Y:S01]  /*1dd0*/  SHF.R.U32.HI R6, RZ, 0x3, R2 ;  /* 0x00000003ff067819 */ /* 0x000fe20000011602 */
[----:B------:R-:W-:Y:S01]  /*1de0*/  IMAD.SHL.U32 R2, R155, 0x20, RZ ;  /* 0x000000209b027824 */ /* 0x000fe200078e00ff */
[----:B------:R-:W-:Y:S02]  /*1df0*/  SHF.R.U32.HI R4, RZ, 0x3, R4 ;  /* 0x00000003ff047819 */ /* 0x000fe40000011604 */
[----:B------:R-:W-:-:S02]  /*1e00*/  LOP3.LUT R6, R8, R6, RZ, 0x3c, !PT ;  /* 0x0000000608067212 */ /* 0x000fc400078e3cff */
[----:B------:R-:W-:Y:S02]  /*1e10*/  LOP3.LUT R153, R7, R4, RZ, 0x3c, !PT ;  /* 0x0000000407997212 */ /* 0x000fe400078e3cff */
[----:B------:R-:W-:Y:S02]  /*1e20*/  LOP3.LUT R152, R5, 0xfffffe00, RZ, 0xc0, !PT ;  /* 0xfffffe0005987812 */ /* 0x000fe400078ec0ff */
[----:B------:R-:W-:Y:S01]  /*1e30*/  LOP3.LUT R4, R2, 0x7ffffc00, RZ, 0xc0, !PT ;  /* 0x7ffffc0002047812 */ /* 0x000fe200078ec0ff */
[----:B------:R-:W-:-:S03]  /*1e40*/  IMAD R2, R9, 0x200, R6 ;  /* 0x0000020009027824 */ /* 0x000fc600078e0206 */
[----:B------:R-:W-:Y:S01]  /*1e50*/  IADD3 R4, R153, R152, R4 ;  /* 0x0000009899047210 */ /* 0x000fe20007ffe004 */
[----:B------:R-:W-:Y:S01]  /*1e60*/  IMAD.SHL.U32 R175, R2, 0x2, RZ ;  /* 0x0000000202af7824 */ /* 0x000fe200078e00ff */
[----:B------:R-:W-:Y:S03]  /*1e70*/  BAR.SYNC.DEFER_BLOCKING 0x0 ;  /* 0x0000000000007b1d */ /* 0x000fe60000010000 */
[----:B------:R-:W-:Y:S01]  /*1e80*/  IMAD.SHL.U32 R230, R4, 0x2, RZ ;  /* 0x0000000204e67824 */ /* 0x000fe200078e00ff */
[----:B------:R-:W-:-:S03]  /*1e90*/  IADD3 R234, R175, 0x4120, RZ ;  /* 0x00004120afea7810 */ /* 0x000fc60007ffe0ff */
[C-C-:B------:R-:W-:Y:S02]  /*1ea0*/  IMAD R232, R3.reuse, 0x2, R230.reuse ;  /* 0x0000000203e87824 */ /* 0x140fe400078e02e6 */
[C---:B------:R-:W-:Y:S02]  /*1eb0*/  IMAD R231, R0.reuse, 0x2, R230 ;  /* 0x0000000200e77824 */ /* 0x040fe400078e02e6 */
[----:B------:R-:W-:Y:S02]  /*1ec0*/  IMAD R233, R0, 0x2, R232 ;  /* 0x0000000200e97824 */ /* 0x000fe400078e02e8 */
[----:B------:R-:W-:Y:S01]  /*1ed0*/  IMAD R235, R3, 0x2, R231 ;  /* 0x0000000203eb7824 */ /* 0x000fe200078e02e7 */
[----:B------:R-:W-:Y:S04]  /*1ee0*/  LDSM.16.M88.4 R4, [R230+0xa100] ;  /* 0x00a10000e604783b */ /* 0x000fe80000000200 */
[----:B---3--:R-:W2:Y:S04]  /*1ef0*/  LDSM.16.M88.4 R16, [R175+0x4100] ;  /* 0x00410000af10783b */ /* 0x008ea80000000200 */
[----:B-1----:R-:W1:Y:S04]  /*1f00*/  LDSM.16.M88.4 R12, [R175+0x4900] ;  /* 0x00490000af0c783b */ /* 0x002e680000000200 */
[----:B------:R-:W3:Y:S04]  /*1f10*/  LDSM.16.M88.4 R20, [R175+0x5100] ;  /* 0x00510000af14783b */ /* 0x000ee80000000200 */
[----:B------:R-:W5:Y:S04]  /*1f20*/  LDSM.16.M88.4 R24, [R175+0x5900] ;  /* 0x00590000af18783b */ /* 0x000f680000000200 */
[----:B----4-:R-:W4:Y:S01]  /*1f30*/  LDSM.16.M88.4 R8, [R230+0x8100] ;  /* 0x00810000e608783b */ /* 0x010f220000000200 */
[C---:B--2---:R-:W-:Y:S08]  /*1f40*/  HMMA.16816.F32 R40, R4.reuse, R16, RZ ;  /* 0x000000100428723c */ /* 0x044ff000000018ff */
[C---:B-1----:R-:W-:Y:S08]  /*1f50*/  HMMA.16816.F32 R56, R4.reuse, R12, RZ ;  /* 0x0000000c0438723c */ /* 0x042ff000000018ff */
[C---:B---3--:R-:W-:Y:S08]  /*1f60*/  HMMA.16816.F32 R60, R4.reuse, R20, RZ ;  /* 0x00000014043c723c */ /* 0x048ff000000018ff */
[C---:B-----5:R-:W-:Y:S08]  /*1f70*/  HMMA.16816.F32 R64, R4.reuse, R24, RZ ;  /* 0x000000180440723c */ /* 0x060ff000000018ff */
[C---:B------:R-:W-:Y:S08]  /*1f80*/  HMMA.16816.F32 R44, R4.reuse, R18, RZ ;  /* 0x00000012042c723c */ /* 0x040ff000000018ff */
[C---:B------:R-:W-:Y:S08]  /*1f90*/  HMMA.16816.F32 R76, R4.reuse, R14, RZ ;  /* 0x0000000e044c723c */ /* 0x040ff000000018ff */
[C---:B------:R-:W-:Y:S08]  /*1fa0*/  HMMA.16816.F32 R116, R4.reuse, R22, RZ ;  /* 0x000000160474723c */ /* 0x040ff000000018ff */
[----:B------:R-:W-:Y:S07]  /*1fb0*/  HMMA.16816.F32 R92, R4, R26, RZ ;  /* 0x0000001a045c723c */ /* 0x000fee00000018ff */
[----:B------:R-:W-:Y:S01]  /*1fc0*/  IMAD.U32 R6, RZ, RZ, UR14 ;  /* 0x0000000eff067e24 */ /* 0x000fe2000f8e00ff */
[----:B------:R-:W-:Y:S01]  /*1fd0*/  UMOV UR14, 0x5 ;  /* 0x00000005000e7882 */ /* 0x000fe20000000000 */
[----:B------:R-:W-:Y:S01]  /*1fe0*/  IMAD.U32 R4, RZ, RZ, UR10 ;  /* 0x0000000aff047e24 */ /* 0x000fe2000f8e00ff */
[----:B------:R-:W-:Y:S01]  /*1ff0*/  UMOV UR10, 0xffffffc0 ;  /* 0xffffffc0000a7882 */ /* 0x000fe20000000000 */
[C---:B----4-:R-:W-:Y:S01]  /*2000*/  HMMA.16816.F32 R100, R8.reuse, R18, RZ ;  /* 0x000000120864723c */ /* 0x050fe200000018ff */
[C---:B------:R-:W-:Y:S01]  /*2010*/  LEA R2, P1, R6.reuse, R30, 0x6 ;  /* 0x0000001e06027211 */ /* 0x040fe200078230ff */
[----:B------:R-:W-:Y:S01]  /*2020*/  UIMAD UR17, UR20, UR10, UR17 ;  /* 0x0000000a141172a4 */ /* 0x000fe2000f8e0211 */
[----:B------:R-:W-:Y:S01]  /*2030*/  IMAD.U32 R7, RZ, RZ, UR15 ;  /* 0x0000000fff077e24 */ /* 0x000fe2000f8e00ff */
[----:B------:R-:W-:Y:S01]  /*2040*/  USHF.L.U32 UR10, UR4, 0x5, URZ ;  /* 0x00000005040a7899 */ /* 0x000fe2000800063f */
[----:B------:R-:W-:Y:S01]  /*2050*/  LEA.HI.X R5, R6, R29, R4, 0x6, P1 ;  /* 0x0000001d06057211 */ /* 0x000fe200008f3404 */
[----:B------:R-:W-:Y:S01]  /*2060*/  USHF.L.U64.HI UR14, UR4, UR14, UR5 ;  /* 0x0000000e040e7299 */ /* 0x000fe20008010205 */
[C---:B------:R-:W-:Y:S01]  /*2070*/  LEA R4, P1, R2.reuse, c[0x0][0x1f8], 0x1 ;  /* 0x00007e0002047a11 */ /* 0x040fe200078208ff */
[----:B------:R-:W-:Y:S01]  /*2080*/  HMMA.16816.F32 R120, R8, R16, RZ ;  /* 0x000000100878723c */ /* 0x000fe200000018ff */
[----:B------:R-:W-:Y:S01]  /*2090*/  IADD3 R6, R175, 0x4100, RZ ;  /* 0x00004100af067810 */ /* 0x000fe20007ffe0ff */
[----:B------:R-:W-:Y:S01]  /*20a0*/  IMAD.U32 R18, RZ, RZ, UR10 ;  /* 0x0000000aff127e24 */ /* 0x000fe2000f8e00ff */
[----:B------:R-:W-:Y:S01]  /*20b0*/  LEA.HI.X R5, R2, c[0x0][0x1fc], R5, 0x1, P1 ;  /* 0x00007f0002057a11 */ /* 0x000fe200008f0c05 */
[----:B------:R-:W-:Y:S01]  /*20c0*/  UIADD3 UR16, UP0, UR10, 0x80, URZ ;  /* 0x000000800a107890 */ /* 0x000fe2000ff1e03f */
[----:B------:R-:W-:-:S02]  /*20d0*/  IADD3 R2, -R28, UR17, RZ ;  /* 0x000000111c027c10 */ /* 0x000fc4000fffe1ff */
[----:B------:R-:W-:Y:S01]  /*20e0*/  @P2 IADD3 R234, R6, -0x20, RZ ;  /* 0xffffffe006ea2810 */ /* 0x000fe20007ffe0ff */
[C---:B------:R-:W-:Y:S01]  /*20f0*/  HMMA.16816.F32 R88, R8.reuse, R12, RZ ;  /* 0x0000000c0858723c */ /* 0x040fe200000018ff */
[C---:B------:R-:W-:Y:S01]  /*2100*/  ISETP.LT.OR P5, PT, R2.reuse, 0x1, P3 ;  /* 0x000000010200780c */ /* 0x040fe20001fa1670 */
[----:B------:R-:W-:Y:S01]  /*2110*/  UIADD3.X UR15, URZ, UR14, URZ, UP0, !UPT ;  /* 0x0000000e3f0f7290 */ /* 0x000fe200087fe43f */
[----:B------:R-:W-:Y:S01]  /*2120*/  ISETP.LT.OR P4, PT, R2, 0x1, P0 ;  /* 0x000000010200780c */ /* 0x000fe20000781670 */
[----:B------:R-:W-:Y:S01]  /*2130*/  LDSM.16.M88.4 R32, [R234] ;  /* 0x00000000ea20783b */ /* 0x000fe20000000200 */
[----:B------:R-:W-:Y:S01]  /*2140*/  IADD3 R6, P1, R4, UR10, RZ ;  /* 0x0000000a04067c10 */ /* 0x000fe2000ff3e0ff */
[----:B------:R-:W-:Y:S01]  /*2150*/  UISETP.GT.AND UP0, UPT, UR20, UR8, UPT ;  /* 0x000000081400728c */ /* 0x000fe2000bf04270 */
[----:B------:R-:W-:Y:S01]  /*2160*/  ISETP.LT.OR P2, PT, R2, 0x11, P3 ;  /* 0x000000110200780c */ /* 0x000fe20001f41670 */
[----:B------:R-:W-:Y:S01]  /*2170*/  HMMA.16816.F32 R96, R8, R14, RZ ;  /* 0x0000000e0860723c */ /* 0x000fe200000018ff */
[----:B------:R-:W1:Y:S01]  /*2180*/  LDSM.16.M88.4 R12, [R232+0xa100] ;  /* 0x00a10000e80c783b */ /* 0x000e620000000200 */
[----:B------:R-:W-:-:S02]  /*2190*/  IADD3.X R7, R5, UR14, RZ, P1, !PT ;  /* 0x0000000e05077c10 */ /* 0x000fc40008ffe4ff */
[----:B------:R-:W-:Y:S01]  /*21a0*/  IADD3 R18, P6, P1, R18, 0x80, R4 ;  /* 0x0000008012127810 */ /* 0x000fe200079de004 */
[----:B------:R-:W2:Y:S01]  /*21b0*/  LDSM.16.M88.4 R28, [R234+0x800] ;  /* 0x00080000ea1c783b */ /* 0x000ea20000000200 */
[----:B------:R-:W-:Y:S02]  /*21c0*/  IADD3 R242, R234, 0x800, RZ ;  /* 0x00000800eaf27810 */ /* 0x000fe40007ffe0ff */
[C---:B------:R-:W-:Y:S01]  /*21d0*/  HMMA.16816.F32 R80, R8.reuse, R20, RZ ;  /* 0x000000140850723c */ /* 0x040fe200000018ff */
[----:B------:R-:W-:Y:S02]  /*21e0*/  IADD3.X R19, RZ, UR14, R5, P6, P1 ;  /* 0x0000000eff137c10 */ /* 0x000fe4000b7e2405 */
[C---:B------:R-:W-:Y:S02]  /*21f0*/  ISETP.LT.OR P1, PT, R2.reuse, 0x21, P3 ;  /* 0x000000210200780c */ /* 0x040fe40001f21670 */
[----:B------:R-:W-:Y:S02]  /*2200*/  ISETP.LT.OR P6, PT, R2, 0x21, P0 ;  /* 0x000000210200780c */ /* 0x000fe400007c1670 */
[C---:B------:R-:W-:Y:S01]  /*2210*/  IADD3 R241, R234.reuse, 0x1000, RZ ;  /* 0x00001000eaf17810 */ /* 0x040fe20007ffe0ff */
[----:B------:R-:W-:Y:S01]  /*2220*/  HMMA.16816.F32 R84, R8, R22, RZ ;  /* 0x000000160854723c */ /* 0x000fe200000018ff */
[----:B------:R-:W3:Y:S01]  /*2230*/  LDSM.16.M88.4 R20, [R234+0x1800] ;  /* 0x00180000ea14783b */ /* 0x000ee20000000200 */
[----:B------:R-:W-:-:S02]  /*2240*/  IADD3 R240, R234, 0x1800, RZ ;  /* 0x00001800eaf07810 */ /* 0x000fc40007ffe0ff */
[C---:B------:R-:W-:Y:S02]  /*2250*/  IADD3 R239, R234.reuse, 0x2000, RZ ;  /* 0x00002000eaef7810 */ /* 0x040fe40007ffe0ff */
[C---:B------:R-:W-:Y:S02]  /*2260*/  IADD3 R238, R234.reuse, 0x2800, RZ ;  /* 0x00002800eaee7810 */ /* 0x040fe40007ffe0ff */
[----:B------:R-:W-:Y:S01]  /*2270*/  HMMA.16816.F32 R72, R8, R24, RZ ;  /* 0x000000180848723c */ /* 0x000fe200000018ff */
[C---:B------:R-:W-:Y:S02]  /*2280*/  IADD3 R237, R234.reuse, 0x3000, RZ ;  /* 0x00003000eaed7810 */ /* 0x040fe40007ffe0ff */
[----:B------:R-:W-:-:S05]  /*2290*/  IADD3 R236, R234, 0x3800, RZ ;  /* 0x00003800eaec7810 */ /* 0x000fca0007ffe0ff */
[----:B------:R-:W-:Y:S01]  /*22a0*/  HMMA.16816.F32 R68, R8, R26, RZ ;  /* 0x0000001a0844723c */ /* 0x000fe200000018ff */
[----:B------:R-:W4:Y:S04]  /*22b0*/  LDSM.16.M88.4 R24, [R234+0x1000] ;  /* 0x00100000ea18783b */ /* 0x000f280000000200 */
[----:B------:R-:W5:Y:S04]  /*22c0*/  LDSM.16.M88.4 R8, [R232+0x8100] ;  /* 0x00810000e808783b */ /* 0x000f680000000200 */
[----:B------:R-:W-:Y:S01]  /*22d0*/  @!PT LDS RZ, [RZ] ;  /* 0x00000000fffff984 */ /* 0x000fe20000000800 */
[----:B------:R-:W-:Y:S01]  /*22e0*/  @!PT LDS RZ, [RZ] ;  /* 0x00000000fffff984 */ /* 0x000fe20000000800 */
[----:B------:R-:W-:Y:S01]  /*22f0*/  @!PT LDS RZ, [RZ] ;  /* 0x00000000fffff984 */ /* 0x000fe20000000800 */
[----:B------:R4:W-:Y:S01]  /*2300*/  LDGSTS.E.BYPASS.LTC128B.128 [R243+0x100], [R4.64], !P5 ;  /* 0x0010000004f37fae */ /* 0x0009e2000e901d52 */
[C---:B------:R-:W-:Y:S01]  /*2310*/  ISETP.LT.OR P5, PT, R2.reuse, 0x11, P0 ;  /* 0x000000110200780c */ /* 0x040fe200007a1670 */
[C---:B-1----:R-:W-:Y:S02]  /*2320*/  HMMA.16816.F32 R128, R12.reuse, R34, R44 ;  /* 0x000000220c80723c */ /* 0x042fe4000000182c */
[----:B------:R4:W-:Y:S04]  /*2330*/  LDGSTS.E.BYPASS.LTC128B.128 [R243+0x2100], [R4.64+0x80], !P4 ;  /* 0x0210008004f37fae */ /* 0x0009e8000e101d52 */
[----:B------:R1:W-:Y:S02]  /*2340*/  LDGSTS.E.BYPASS.LTC128B.128 [R243+0x900], [R6.64], !P2 ;  /* 0x0090000006f37fae */ /* 0x0003e4000d101d52 */
[----:B--2---:R-:W-:Y:S04]  /*2350*/  HMMA.16816.F32 R56, R12, R28, R56 ;  /* 0x0000001c0c38723c */ /* 0x004fe80000001838 */
[----:B------:R2:W-:Y:S01]  /*2360*/  LDGSTS.E.BYPASS.LTC128B.128 [R243+0x2900], [R18.64], !P5 ;  /* 0x0290000012f37fae */ /* 0x0005e2000e901d52 */
[----:B------:R-:W-:-:S03]  /*2370*/  ISETP.LT.OR P5, PT, R2, 0x31, P3 ;  /* 0x000000310200780c */ /* 0x000fc60001fa1670 */
[C---:B---3--:R-:W-:Y:S08]  /*2380*/  HMMA.16816.F32 R64, R12.reuse, R20, R64 ;  /* 0x000000140c40723c */ /* 0x048ff00000001840 */
[----:B------:R-:W-:Y:S01]  /*2390*/  HMMA.16816.F32 R76, R12, R30, R76 ;  /* 0x0000001e0c4c723c */ /* 0x000fe2000000184c */
[----:B----4-:R-:W-:-:S07]  /*23a0*/  IADD3 R4, P4, R6, UR10, RZ ;  /* 0x0000000a06047c10 */ /* 0x010fce000ff9e0ff */
[-C--:B------:R-:W-:Y:S01]  /*23b0*/  HMMA.16816.F32 R60, R12, R24.reuse, R60 ;  /* 0x000000180c3c723c */ /* 0x080fe2000000183c */
[----:B------:R-:W-:Y:S02]  /*23c0*/  IADD3.X R5, R7, UR14, RZ, P4, !PT ;  /* 0x0000000e07057c10 */ /* 0x000fe4000a7fe4ff */
[----:B------:R-:W-:Y:S02]  /*23d0*/  IADD3 R16, P4, R4, UR10, RZ ;  /* 0x0000000a04107c10 */ /* 0x000fe4000ff9e0ff */
[----:B-1----:R-:W-:Y:S01]  /*23e0*/  IADD3 R6, P2, R6, UR16, RZ ;  /* 0x0000001006067c10 */ /* 0x002fe2000ff5e0ff */
[----:B------:R1:W-:Y:S01]  /*23f0*/  LDGSTS.E.BYPASS.LTC128B.128 [R243+0x1100], [R4.64], !P1 ;  /* 0x0110000004f37fae */ /* 0x0003e2000c901d52 */
[----:B------:R-:W-:Y:S01]  /*2400*/  IADD3.X R17, R5, UR14, RZ, P4, !PT ;  /* 0x0000000e05117c10 */ /* 0x000fe2000a7fe4ff */
[----:B-----5:R-:W-:Y:S01]  /*2410*/  HMMA.16816.F32 R132, R8, R24, R80 ;  /* 0x000000180884723c */ /* 0x020fe20000001850 */
[----:B------:R-:W-:Y:S01]  /*2420*/  ISETP.LT.OR P4, PT, R2, 0x31, P0 ;  /* 0x000000310200780c */ /* 0x000fe20000781670 */
[----:B------:R-:W-:Y:S01]  /*2430*/  IMAD.MOV.U32 R2, RZ, RZ, -0x40 ;  /* 0xffffffc0ff027424 */ /* 0x000fe200078e00ff */
[----:B------:R-:W-:-:S02]  /*2440*/  IADD3.X R7, R7, UR15, RZ, P2, !PT ;  /* 0x0000000f07077c10 */ /* 0x000fc400097fe4ff */
[----:B------:R-:W-:-:S03]  /*2450*/  LOP3.LUT P2, RZ, R36, 0x4, RZ, 0xc0, !PT ;  /* 0x0000000424ff7812 */ /* 0x000fc6000784c0ff */
[----:B------:R3:W-:Y:S01]  /*2460*/  LDGSTS.E.BYPASS.LTC128B.128 [R243+0x3100], [R6.64], !P6 ;  /* 0x0310000006f37fae */ /* 0x0007e2000f101d52 */
[----:B------:R-:W-:Y:S01]  /*2470*/  SEL R2, R2, 0x40, P2 ;  /* 0x0000004002027807 */ /* 0x000fe20001000000 */
[-C--:B------:R-:W-:Y:S02]  /*2480*/  HMMA.16816.F32 R36, R12, R32.reuse, R40 ;  /* 0x000000200c24723c */ /* 0x080fe40000001828 */
[----:B------:R2:W-:Y:S02]  /*2490*/  LDGSTS.E.BYPASS.LTC128B.128 [R243+0x1900], [R16.64], !P5 ;  /* 0x0190000010f37fae */ /* 0x0005e4000e901d52 */
[----:B------:R-:W-:Y:S02]  /*24a0*/  IMAD.IADD R229, R175, 0x1, R2 ;  /* 0x00000001afe57824 */ /* 0x000fe400078e0202 */
[----:B------:R-:W-:Y:S02]  /*24b0*/  IMAD.IADD R228, R2, 0x1, R234 ;  /* 0x0000000102e47824 */ /* 0x000fe400078e02ea */
[----:B------:R-:W-:Y:S01]  /*24c0*/  HMMA.16816.F32 R120, R8, R32, R120 ;  /* 0x000000200878723c */ /* 0x000fe20000001878 */
[----:B-1----:R-:W-:-:S07]  /*24d0*/  IADD3 R4, P1, R4, UR16, RZ ;  /* 0x0000001004047c10 */ /* 0x002fce000ff3e0ff */
[----:B------:R-:W-:Y:S01]  /*24e0*/  HMMA.16816.F32 R80, R8, R34, R100 ;  /* 0x000000220850723c */ /* 0x000fe20000001864 */
[----:B------:R-:W-:Y:S02]  /*24f0*/  IADD3.X R5, R5, UR15, RZ, P1, !PT ;  /* 0x0000000f05057c10 */ /* 0x000fe40008ffe4ff */
[----:B------:R-:W-:-:S03]  /*2500*/  PLOP3.LUT P1, PT, PT, PT, UP0, 0x80, 0x0 ;  /* 0x000000000000781c */ /* 0x000fc60003f2f008 */
[----:B------:R3:W-:Y:S02]  /*2510*/  LDGSTS.E.BYPASS.LTC128B.128 [R243+0x3900], [R4.64], !P4 ;  /* 0x0390000004f37fae */ /* 0x0007e4000e101d52 */
[C---:B------:R-:W-:Y:S02]  /*2520*/  HMMA.16816.F32 R124, R8.reuse, R28, R88 ;  /* 0x0000001c087c723c */ /* 0x040fe40000001858 */
[----:B------:R-:W-:Y:S04]  /*2530*/  LDSM.16.M88.4 R52, [R229+0x4100] ;  /* 0x00410000e534783b */ /* 0x000fe80000000200 */
[----:B--2---:R-:W1:Y:S02]  /*2540*/  LDSM.16.M88.4 R16, [R231+0xa100] ;  /* 0x00a10000e710783b */ /* 0x004e640000000200 */
[C---:B------:R-:W-:Y:S02]  /*2550*/  HMMA.16816.F32 R136, R8.reuse, R20, R72 ;  /* 0x000000140888723c */ /* 0x040fe40000001848 */
[----:B------:R-:W2:Y:S04]  /*2560*/  LDSM.16.M88.4 R48, [R229+0x4900] ;  /* 0x00490000e530783b */ /* 0x000ea80000000200 */
[----:B------:R-:W4:Y:S02]  /*2570*/  LDSM.16.M88.4 R44, [R229+0x5100] ;  /* 0x00510000e52c783b */ /* 0x000f240000000200 */
[C---:B------:R-:W-:Y:S02]  /*2580*/  HMMA.16816.F32 R32, R8.reuse, R30, R96 ;  /* 0x0000001e0820723c */ /* 0x040fe40000001860 */
[----:B------:R-:W-:Y:S04]  /*2590*/  LDSM.16.M88.4 R40, [R229+0x5900] ;  /* 0x00590000e528783b */ /* 0x000fe80000000200 */
[----:B------:R-:W-:Y:S02]  /*25a0*/  LDSM.16.M88.4 R28, [R228] ;  /* 0x00000000e41c783b */ /* 0x000fe40000000200 */
[C---:B------:R-:W-:Y:S02]  /*25b0*/  HMMA.16816.F32 R104, R8.reuse, R26, R84 ;  /* 0x0000001a0868723c */ /* 0x040fe40000001854 */
[----:B---3--:R-:W-:Y:S04]  /*25c0*/  LDSM.16.M88.4 R4, [R233+0xa100] ;  /* 0x00a10000e904783b */ /* 0x008fe80000000200 */
[----:B------:R-:W0:Y:S02]  /*25d0*/  LDGDEPBAR ;  /* 0x00000000000079af */ /* 0x000e240000000000 */
[----:B------:R-:W-:Y:S02]  /*25e0*/  HMMA.16816.F32 R100, R8, R22, R68 ;  /* 0x000000160864723c */ /* 0x000fe40000001844 */
[----:B------:R-:W3:Y:S06]  /*25f0*/  LDSM.16.M88.4 R8, [R231+0x8100] ;  /* 0x00810000e708783b */ /* 0x000eec0000000200 */
[C---:B------:R-:W-:Y:S01]  /*2600*/  HMMA.16816.F32 R116, R12.reuse, R26, R116 ;  /* 0x0000001a0c74723c */ /* 0x040fe20000001874 */
[----:B------:R-:W5:Y:S07]  /*2610*/  LDSM.16.M88.4 R24, [R228+0x800] ;  /* 0x00080000e418783b */ /* 0x000f6e0000000200 */
[----:B------:R-:W-:Y:S01]  /*2620*/  HMMA.16816.F32 R112, R12, R22, R92 ;  /* 0x000000160c70723c */ /* 0x000fe2000000185c */
[----:B------:R-:W5:Y:S04]  /*2630*/  LDSM.16.M88.4 R12, [R233+0x8100] ;  /* 0x00810000e90c783b */ /* 0x000f680000000200 */
[----:B------:R-:W5:Y:S03]  /*2640*/  LDSM.16.M88.4 R20, [R228+0x1000] ;  /* 0x00100000e414783b */ /* 0x000f660000000200 */
[C---:B-1----:R-:W-:Y:S01]  /*2650*/  HMMA.16816.F32 R72, R16.reuse, R52, R36 ;  /* 0x000000341048723c */ /* 0x042fe20000001824 */
[----:B------:R-:W1:Y:S07]  /*2660*/  LDSM.16.M88.4 R36, [R228+0x1800] ;  /* 0x00180000e424783b */ /* 0x000e6e0000000200 */
[C---:B--2---:R-:W-:Y:S08]  /*2670*/  HMMA.16816.F32 R108, R16.reuse, R48, R56 ;  /* 0x00000030106c723c */ /* 0x044ff00000001838 */
[C---:B----4-:R-:W-:Y:S08]  /*2680*/  HMMA.16816.F32 R96, R16.reuse, R44, R60 ;  /* 0x0000002c1060723c */ /* 0x050ff0000000183c */
[----:B------:R-:W-:Y:S08]  /*2690*/  HMMA.16816.F32 R92, R16, R54, R128 ;  /* 0x00000036105c723c */ /* 0x000ff00000001880 */
[C---:B---3--:R-:W-:Y:S08]  /*26a0*/  HMMA.16816.F32 R84, R8.reuse, R52, R120 ;  /* 0x000000340854723c */ /* 0x048ff00000001878 */
[----:B------:R-:W-:Y:S08]  /*26b0*/  HMMA.16816.F32 R80, R8, R54, R80 ;  /* 0x000000360850723c */ /* 0x000ff00000001850 */
[C---:B------:R-:W-:Y:S08]  /*26c0*/  HMMA.16816.F32 R88, R16.reuse, R40, R64 ;  /* 0x000000281058723c */ /* 0x040ff00000001840 */
[C---:B------:R-:W-:Y:S08]  /*26d0*/  HMMA.16816.F32 R76, R16.reuse, R50, R76 ;  /* 0x00000032104c723c */ /* 0x040ff0000000184c */
[C---:B------:R-:W-:Y:S08]  /*26e0*/  HMMA.16816.F32 R68, R16.reuse, R46, R116 ;  /* 0x0000002e1044723c */ /* 0x040ff00000001874 */
[----:B------:R-:W-:Y:S08]  /*26f0*/  HMMA.16816.F32 R56, R16, R42, R112 ;  /* 0x0000002a1038723c */ /* 0x000ff00000001870 */
[C---:B------:R-:W-:Y:S08]  /*2700*/  HMMA.16816.F32 R60, R8.reuse, R50, R32 ;  /* 0x00000032083c723c */ /* 0x040ff00000001820 */
[C---:B------:R-:W-:Y:S08]  /*2710*/  HMMA.16816.F32 R52, R8.reuse, R44, R132 ;  /* 0x0000002c0834723c */ /* 0x040ff00000001884 */
[C---:B------:R-:W-:Y:S01]  /*2720*/  HMMA.16816.F32 R64, R8.reuse, R48, R124 ;  /* 0x000000300840723c */ /* 0x040fe2000000187c */
[----:B------:R-:W-:Y:S07]  /*2730*/  LDSM.16.M88.4 R48, [R175+0x6100] ;  /* 0x00610000af30783b */ /* 0x000fee0000000200 */
[C---:B------:R-:W-:Y:S08]  /*2740*/  HMMA.16816.F32 R44, R8.reuse, R46, R104 ;  /* 0x0000002e082c723c */ /* 0x040ff00000001868 */
[C---:B------:R-:W-:Y:S08]  /*2750*/  HMMA.16816.F32 R32, R8.reuse, R40, R136 ;  /* 0x000000280820723c */ /* 0x040ff00000001888 */
[----:B------:R-:W-:Y:S01]  /*2760*/  HMMA.16816.F32 R16, R8, R42, R100 ;  /* 0x0000002a0810723c */ /* 0x000fe20000001864 */
[----:B------:R-:W-:Y:S04]  /*2770*/  LDSM.16.M88.4 R8, [R230+0xe100] ;  /* 0x00e10000e608783b */ /* 0x000fe80000000200 */
[----:B------:R-:W2:Y:S03]  /*2780*/  LDSM.16.M88.4 R40, [R175+0x6900] ;  /* 0x00690000af28783b */ /* 0x000ea60000000200 */
[C---:B------:R-:W-:Y:S08]  /*2790*/  HMMA.16816.F32 R100, R4.reuse, R30, R92 ;  /* 0x0000001e0464723c */ /* 0x040ff0000000185c */
[----:B-----5:R-:W-:Y:S08]  /*27a0*/  HMMA.16816.F32 R120, R4, R24, R108 ;  /* 0x000000180478723c */ /* 0x020ff0000000186c */
[C---:B------:R-:W-:Y:S08]  /*27b0*/  HMMA.16816.F32 R128, R12.reuse, R28, R84 ;  /* 0x0000001c0c80723c */ /* 0x040ff00000001854 */
[C---:B------:R-:W-:Y:S08]  /*27c0*/  HMMA.16816.F32 R124, R12.reuse, R30, R80 ;  /* 0x0000001e0c7c723c */ /* 0x040ff00000001850 */
[C---:B------:R-:W-:Y:S08]  /*27d0*/  HMMA.16816.F32 R116, R12.reuse, R24, R64 ;  /* 0x000000180c74723c */ /* 0x040ff00000001840 */
[C---:B------:R-:W-:Y:S08]  /*27e0*/  HMMA.16816.F32 R112, R12.reuse, R26, R60 ;  /* 0x0000001a0c70723c */ /* 0x040ff0000000183c */
[C---:B------:R-:W-:Y:S01]  /*27f0*/  HMMA.16816.F32 R108, R12.reuse, R20, R52 ;  /* 0x000000140c6c723c */ /* 0x040fe20000001834 */
[----:B------:R-:W-:Y:S07]  /*2800*/  LDSM.16.M88.4 R52, [R234+0x3800] ;  /* 0x00380000ea34783b */ /* 0x000fee0000000200 */
[C---:B------:R-:W-:Y:S01]  /*2810*/  HMMA.16816.F32 R84, R12.reuse, R22, R44 ;  /* 0x000000160c54723c */ /* 0x040fe2000000182c */
[----:B------:R-:W-:Y:S07]  /*2820*/  LDSM.16.M88.4 R44, [R234+0x3000] ;  /* 0x00300000ea2c783b */ /* 0x000fee0000000200 */
[C---:B-1----:R-:W-:Y:S01]  /*2830*/  HMMA.16816.F32 R104, R12.reuse, R36, R32 ;  /* 0x000000240c68723c */ /* 0x042fe20000001820 */
[----:B------:R-:W-:Y:S07]  /*2840*/  LDSM.16.M88.4 R32, [R175+0x7100] ;  /* 0x00710000af20783b */ /* 0x000fee0000000200 */
[----:B------:R-:W-:Y:S01]  /*2850*/  HMMA.16816.F32 R92, R12, R38, R16 ;  /* 0x000000260c5c723c */ /* 0x000fe20000001810 */
[----:B------:R-:W1:Y:S04]  /*2860*/  LDSM.16.M88.4 R12, [R230+0xc100] ;  /* 0x00c10000e60c783b */ /* 0x000e680000000200 */
[----:B------:R-:W3:Y:S03]  /*2870*/  LDSM.16.M88.4 R16, [R175+0x7900] ;  /* 0x00790000af10783b */ /* 0x000ee60000000200 */
[C---:B------:R-:W-:Y:S01]  /*2880*/  HMMA.16816.F32 R76, R4.reuse, R26, R76 ;  /* 0x0000001a044c723c */ /* 0x040fe2000000184c */
[----:B------:R-:W-:Y:S07]  /*2890*/  LDSM.16.M88.4 R24, [R234+0x2800] ;  /* 0x00280000ea18783b */ /* 0x000fee0000000200 */
[C---:B------:R-:W-:Y:S08]  /*28a0*/  HMMA.16816.F32 R140, R4.reuse, R20, R96 ;  /* 0x00000014048c723c */ /* 0x040ff00000001860 */
[C---:B------:R-:W-:Y:S01]  /*28b0*/  HMMA.16816.F32 R136, R4.reuse, R22, R68 ;  /* 0x000000160488723c */ /* 0x040fe20000001844 */
[----:B------:R-:W4:Y:S07]  /*28c0*/  LDSM.16.M88.4 R20, [R232+0xc100] ;  /* 0x00c10000e814783b */ /* 0x000f2e0000000200 */
[C---:B------:R-:W-:Y:S01]  /*28d0*/  HMMA.16816.F32 R72, R4.reuse, R28, R72 ;  /* 0x0000001c0448723c */ /* 0x040fe20000001848 */
[----:B------:R-:W-:Y:S07]  /*28e0*/  LDSM.16.M88.4 R28, [R234+0x2000] ;  /* 0x00200000ea1c783b */ /* 0x000fee0000000200 */
[C---:B------:R-:W-:Y:S08]  /*28f0*/  HMMA.16816.F32 R96, R4.reuse, R36, R88 ;  /* 0x000000240460723c */ /* 0x040ff00000001858 */
[----:B------:R-:W-:Y:S01]  /*2900*/  HMMA.16816.F32 R132, R4, R38, R56 ;  /* 0x000000260484723c */ /* 0x000fe20000001838 */
[----:B------:R-:W5:Y:S07]  /*2910*/  LDSM.16.M88.4 R4, [R232+0xe100] ;  /* 0x00e10000e804783b */ /* 0x000f6e0000000200 */
[C---:B--2---:R-:W-:Y:S08]  /*2920*/  HMMA.16816.F32 R60, R8.reuse, R40, R120 ;  /* 0x00000028083c723c */ /* 0x044ff00000001878 */
[----:B------:R-:W-:Y:S08]  /*2930*/  HMMA.16816.F32 R56, R8, R42, R76 ;  /* 0x0000002a0838723c */ /* 0x000ff0000000184c */
[C---:B-1----:R-:W-:Y:S08]  /*2940*/  HMMA.16816.F32 R36, R12.reuse, R40, R116 ;  /* 0x000000280c24723c */ /* 0x042ff00000001874 */
[----:B------:R-:W-:Y:S08]  /*2950*/  HMMA.16816.F32 R40, R12, R42, R112 ;  /* 0x0000002a0c28723c */ /* 0x000ff00000001870 */
[C---:B------:R-:W-:Y:S08]  /*2960*/  HMMA.16816.F32 R68, R8.reuse, R50, R100 ;  /* 0x000000320844723c */ /* 0x040ff00000001864 */
[C---:B------:R-:W-:Y:S08]  /*2970*/  HMMA.16816.F32 R72, R8.reuse, R48, R72 ;  /* 0x000000300848723c */ /* 0x040ff00000001848 */
[C---:B------:R-:W-:Y:S08]  /*2980*/  HMMA.16816.F32 R88, R8.reuse, R32, R140 ;  /* 0x000000200858723c */ /* 0x040ff0000000188c */
[C---:B------:R-:W-:Y:S08]  /*2990*/  HMMA.16816.F32 R100, R8.reuse, R34, R136 ;  /* 0x000000220864723c */ /* 0x040ff00000001888 */
[C---:B---3--:R-:W-:Y:S08]  /*29a0*/  HMMA.16816.F32 R96, R8.reuse, R16, R96 ;  /* 0x000000100860723c */ /* 0x048ff00000001860 */
[----:B------:R-:W-:Y:S08]  /*29b0*/  HMMA.16816.F32 R80, R8, R18, R132 ;  /* 0x000000120850723c */ /* 0x000ff00000001884 */
        /* <DEDUP_REMOVED lines=8> */
[----:B------:R-:W1:Y:S04]  /*2a40*/  LDSM.16.M88.4 R16, [R231+0xe100] ;  /* 0x00e10000e710783b */ /* 0x000e680000000200 */
[----:B------:R-:W2:Y:S03]  /*2a50*/  LDSM.16.M88.4 R12, [R231+0xc100] ;  /* 0x00c10000e70c783b */ /* 0x000ea60000000200 */
[C---:B----4-:R-:W-:Y:S01]  /*2a60*/  HMMA.16816.F32 R120, R20.reuse, R24, R36 ;  /* 0x000000181478723c */ /* 0x050fe20000001824 */
[----:B------:R-:W-:Y:S07]  /*2a70*/  LDSM.16.M88.4 R36, [R229+0x7100] ;  /* 0x00710000e524783b */ /* 0x000fee0000000200 */
[-C--:B------:R-:W-:Y:S01]  /*2a80*/  HMMA.16816.F32 R112, R20, R26.reuse, R40 ;  /* 0x0000001a1470723c */ /* 0x080fe20000001828 */
[----:B------:R-:W3:Y:S07]  /*2a90*/  LDSM.16.M88.4 R40, [R229+0x6900] ;  /* 0x00690000e528783b */ /* 0x000eee0000000200 */
[C---:B-----5:R-:W-:Y:S08]  /*2aa0*/  HMMA.16816.F32 R140, R4.reuse, R26, R56 ;  /* 0x0000001a048c723c */ /* 0x060ff00000001838 */
[C---:B------:R-:W-:Y:S08]  /*2ab0*/  HMMA.16816.F32 R116, R4.reuse, R28, R72 ;  /* 0x0000001c0474723c */ /* 0x040ff00000001848 */
[C---:B------:R-:W-:Y:S08]  /*2ac0*/  HMMA.16816.F32 R148, R4.reuse, R30, R68 ;  /* 0x0000001e0494723c */ /* 0x040ff00000001844 */
[----:B------:R-:W-:Y:S01]  /*2ad0*/  HMMA.16816.F32 R144, R4, R24, R60 ;  /* 0x000000180490723c */ /* 0x000fe2000000183c */
[----:B------:R-:W-:Y:S07]  /*2ae0*/  LDSM.16.M88.4 R24, [R228+0x3000] ;  /* 0x00300000e418783b */ /* 0x000fee0000000200 */
[C---:B------:R-:W-:Y:S08]  /*2af0*/  HMMA.16816.F32 R56, R20.reuse, R28, R76 ;  /* 0x0000001c1438723c */ /* 0x040ff0000000184c */
[----:B------:R-:W-:Y:S01]  /*2b00*/  HMMA.16816.F32 R124, R20, R30, R64 ;  /* 0x0000001e147c723c */ /* 0x000fe20000001840 */
[----:B------:R-:W-:Y:S07]  /*2b10*/  LDSM.16.M88.4 R28, [R228+0x2800] ;  /* 0x00280000e41c783b */ /* 0x000fee0000000200 */
[C---:B------:R-:W-:Y:S08]  /*2b20*/  HMMA.16816.F32 R136, R4.reuse, R44, R88 ;  /* 0x0000002c0488723c */ /* 0x040ff00000001858 */
[C---:B------:R-:W-:Y:S08]  /*2b30*/  HMMA.16816.F32 R132, R4.reuse, R46, R100 ;  /* 0x0000002e0484723c */ /* 0x040ff00000001864 */
[C---:B------:R-:W-:Y:S08]  /*2b40*/  HMMA.16816.F32 R128, R4.reuse, R52, R96 ;  /* 0x000000340480723c */ /* 0x040ff00000001860 */
[----:B------:R-:W-:Y:S01]  /*2b50*/  HMMA.16816.F32 R60, R4, R54, R80 ;  /* 0x00000036043c723c */ /* 0x000fe20000001850 */
[----:B------:R-:W4:Y:S07]  /*2b60*/  LDSM.16.M88.4 R4, [R235+0xe100] ;  /* 0x00e10000eb04783b */ /* 0x000f2e0000000200 */
[C---:B------:R-:W-:Y:S01]  /*2b70*/  HMMA.16816.F32 R108, R20.reuse, R44, R8 ;  /* 0x0000002c146c723c */ /* 0x040fe20000001808 */
[----:B------:R-:W5:Y:S07]  /*2b80*/  LDSM.16.M88.4 R8, [R233+0xc100] ;  /* 0x00c10000e908783b */ /* 0x000f6e0000000200 */
[C---:B------:R-:W-:Y:S01]  /*2b90*/  HMMA.16816.F32 R68, R20.reuse, R46, R84 ;  /* 0x0000002e1444723c */ /* 0x040fe20000001854 */
[----:B------:R-:W3:Y:S07]  /*2ba0*/  LDSM.16.M88.4 R44, [R228+0x2000] ;  /* 0x00200000e42c783b */ /* 0x000eee0000000200 */
[C---:B------:R-:W-:Y:S08]  /*2bb0*/  HMMA.16816.F32 R72, R20.reuse, R52, R104 ;  /* 0x000000341448723c */ /* 0x040ff00000001868 */
[----:B------:R-:W-:Y:S01]  /*2bc0*/  HMMA.16816.F32 R64, R20, R54, R92 ;  /* 0x000000361440723c */ /* 0x000fe2000000185c */
[----:B------:R-:W4:Y:S01]  /*2bd0*/  LDSM.16.M88.4 R20, [R228+0x3800] ;  /* 0x00380000e414783b */ /* 0x000f220000000200 */
[----:B------:R-:W-:-:S06]  /*2be0*/  DEPBAR.LE SB0, 0x0 ;  /* 0x000080000000791a */ /* 0x000fcc0000000000 */
[C---:B-1----:R-:W-:Y:S08]  /*2bf0*/  HMMA.16816.F32 R100, R16.reuse, R48, R116 ;  /* 0x000000301064723c */ /* 0x042ff00000001874 */
[----:B------:R-:W-:Y:S08]  /*2c00*/  HMMA.16816.F32 R96, R16, R50, R148 ;  /* 0x000000321060723c */ /* 0x000ff00000001894 */
[C---:B--2---:R-:W-:Y:S08]  /*2c10*/  HMMA.16816.F32 R56, R12.reuse, R48, R56 ;  /* 0x000000300c38723c */ /* 0x044ff00000001838 */
[----:B------:R-:W-:Y:S08]  /*2c20*/  HMMA.16816.F32 R52, R12, R50, R124 ;  /* 0x000000320c34723c */ /* 0x000ff0000000187c */
        /* <DEDUP_REMOVED lines=12> */
[C---:B----4-:R-:W-:Y:S08]  /*2cf0*/  HMMA.16816.F32 R92, R4.reuse, R28, R92 ;  /* 0x0000001c045c723c */ /* 0x050ff0000000185c */
[----:B------:R-:W-:Y:S08]  /*2d00*/  HMMA.16816.F32 R88, R4, R30, R88 ;  /* 0x0000001e0458723c */ /* 0x000ff00000001858 */
[----:B-----5:R-:W-:Y:S08]  /*2d10*/  HMMA.16816.F32 R48, R8, R28, R48 ;  /* 0x0000001c0830723c */ /* 0x020ff00000001830 */
[C---:B------:R-:W-:Y:S08]  /*2d20*/  HMMA.16816.F32 R100, R4.reuse, R44, R100 ;  /* 0x0000002c0464723c */ /* 0x040ff00000001864 */
[C---:B------:R-:W-:Y:S08]  /*2d30*/  HMMA.16816.F32 R96, R4.reuse, R46, R96 ;  /* 0x0000002e0460723c */ /* 0x040ff00000001860 */
[C---:B------:R-:W-:Y:S08]  /*2d40*/  HMMA.16816.F32 R84, R4.reuse, R24, R84 ;  /* 0x000000180454723c */ /* 0x040ff00000001854 */
[C---:B------:R-:W-:Y:S08]  /*2d50*/  HMMA.16816.F32 R80, R4.reuse, R26, R80 ;  /* 0x0000001a0450723c */ /* 0x040ff00000001850 */
[C---:B------:R-:W-:Y:S08]  /*2d60*/  HMMA.16816.F32 R76, R4.reuse, R20, R76 ;  /* 0x00000014044c723c */ /* 0x040ff0000000184c */
[----:B------:R-:W-:Y:S07]  /*2d70*/  HMMA.16816.F32 R60, R4, R22, R60 ;  /* 0x00000016043c723c */ /* 0x000fee000000183c */
[----:B------:R-:W-:Y:S01]  /*2d80*/  LOP3.LUT R4, R153, R152, RZ, 0xfc, !PT ;  /* 0x0000009899047212 */ /* 0x000fe200078efcff */
        /* <DEDUP_REMOVED lines=8> */
[----:B------:R-:W-:Y:S05]  /*2e10*/  @!P1 BRA `(.L_x_1446) ;  /* 0x0000024000009947 */ /* 0x000fea0003800000 */
[----:B------:R-:W-:-:S04]  /*2e20*/  UIADD3 UR5, UR21, -0x2, URZ ;  /* 0xfffffffe15057890 */ /* 0x000fc8000fffe03f */
        /* <DEDUP_REMOVED lines=9> */
[----:B------:R-:W-:-:S03]  /*2ec0*/  IADD3 R2, R9, UR4, RZ ;  /* 0x0000000409027c10 */ /* 0x000fc6000fffe0ff */
        /* <DEDUP_REMOVED lines=25> */
.L_x_1446:
[----:B------:R-:W-:Y:S01]  /*3060*/  LOP3.LUT R2, R155, 0xffffffe0, RZ, 0xc0, !PT ;  /* 0xffffffe09b027812 */ /* 0x000fe200078ec0ff */
[----:B---3--:R-:W-:Y:S01]  /*3070*/  IMAD.U32 R6, RZ, RZ, UR17 ;  /* 0x00000011ff067e24 */ /* 0x008fe2000f8e00ff */
[----:B------:R-:W-:Y:S01]  /*3080*/  STL [R1+0x80], R243 ;  /* 0x000080f301007387 */ /* 0x000fe20000100800 */
[----:B------:R-:W-:-:S02]  /*3090*/  IMAD.SHL.U32 R224, R4, 0x2, RZ ;  /* 0x0000000204e07824 */ /* 0x000fc400078e00ff */
[----:B------:R-:W-:Y:S01]  /*30a0*/  IMAD.IADD R2, R168, 0x1, -R2 ;  /* 0x00000001a8027824 */ /* 0x000fe200078e0a02 */
[----:B------:R1:W-:Y:S01]  /*30b0*/  STL [R1+0x7c], R242 ;  /* 0x00007cf201007387 */ /* 0x0003e20000100800 */
[----:B------:R-:W-:Y:S01]  /*30c0*/  IMAD R225, R3, 0x2, R224 ;  /* 0x0000000203e17824 */ /* 0x000fe200078e02e0 */
[C---:B------:R-:W-:Y:S02]  /*30d0*/  LEA R227, R0.reuse, R224, 0x1 ;  /* 0x000000e000e37211 */ /* 0x040fe400078e08ff */
[----:B------:R-:W-:Y:S01]  /*30e0*/  SHF.R.S32.HI R5, RZ, 0x1f, R2 ;  /* 0x0000001fff057819 */ /* 0x000fe20000011402 */
[----:B------:R2:W-:Y:S01]  /*30f0*/  STL [R1+0x78], R241 ;  /* 0x000078f101007387 */ /* 0x0005e20000100800 */
        /* <DEDUP_REMOVED lines=12> */
[----:B------:R-:W-:Y:S01]  /*31c0*/  FSEL R6, R100, -INF , P4 ;  /* 0xff80000064067808 */ /* 0x000fe20002000000 */
[----:B------:R-:W-:Y:S01]  /*31d0*/  STL [R1+0x60], R235 ;  /* 0x000060eb01007387 */ /* 0x000fe20000100800 */
[----:B------:R-:W-:Y:S02]  /*31e0*/  FSEL R7, R101, -INF , P2 ;  /* 0xff80000065077808 */ /* 0x000fe40001000000 */
[C---:B------:R-:W-:Y:S01]  /*31f0*/  ISETP.GT.AND P5, PT, R8.reuse, 0x8, PT ;  /* 0x000000080800780c */ /* 0x040fe20003fa4270 */
[----:B------:R-:W-:Y:S01]  /*3200*/  STL [R1+0x5c], R234 ;  /* 0x00005cea01007387 */ /* 0x000fe20000100800 */
[----:B------:R-:W-:Y:S02]  /*3210*/  ISETP.GT.AND P1, PT, R8, 0x9, PT ;  /* 0x000000090800780c */ /* 0x000fe40003f24270 */
[----:B------:R-:W-:Y:S01]  /*3220*/  FSEL R9, R96, -INF , P5 ;  /* 0xff80000060097808 */ /* 0x000fe20002800000 */
[----:B------:R-:W-:Y:S01]  /*3230*/  STL [R1+0x58], R233 ;  /* 0x000058e901007387 */ /* 0x000fe20000100800 */
[----:B------:R-:W-:-:S02]  /*3240*/  FMNMX.FTZ R2, R6, R7, !PT ;  /* 0x0000000706027209 */ /* 0x000fc40007810000 */
[----:B------:R-:W-:Y:S01]  /*3250*/  FSEL R11, R102, -INF , P4 ;  /* 0xff800000660b7808 */ /* 0x000fe20002000000 */
[----:B------:R-:W-:Y:S01]  /*3260*/  STL [R1+0x54], R232 ;  /* 0x000054e801007387 */ /* 0x000fe20000100800 */
[----:B------:R-:W-:Y:S02]  /*3270*/  FSEL R160, R58, -INF , P4 ;  /* 0xff8000003aa07808 */ /* 0x000fe40002000000 */
[----:B------:R-:W-:Y:S01]  /*3280*/  FSEL R144, R56, -INF , P4 ;  /* 0xff80000038907808 */ /* 0x000fe20002000000 */
[----:B------:R-:W-:Y:S01]  /*3290*/  STL [R1+0x50], R231 ;  /* 0x000050e701007387 */ /* 0x000fe20000100800 */
[----:B------:R-:W-:Y:S02]  /*32a0*/  FSEL R10, R97, -INF , P1 ;  /* 0xff800000610a7808 */ /* 0x000fe40000800000 */
[----:B------:R-:W-:Y:S01]  /*32b0*/  ISETP.GT.AND P4, PT, R8, 0x10, PT ;  /* 0x000000100800780c */ /* 0x000fe20003f84270 */
[----:B------:R-:W-:Y:S01]  /*32c0*/  STL [R1+0x4c], R230 ;  /* 0x00004ce601007387 */ /* 0x000fe20000100800 */
[----:B------:R-:W-:-:S02]  /*32d0*/  FMNMX.FTZ R2, R9, R2, !PT ;  /* 0x0000000209027209 */ /* 0x000fc40007810000 */
[----:B------:R-:W-:Y:S01]  /*32e0*/  FSEL R14, R103, -INF , P2 ;  /* 0xff800000670e7808 */ /* 0x000fe20001000000 */
[----:B------:R-:W-:Y:S01]  /*32f0*/  STL [R1+0x48], R229 ;  /* 0x000048e501007387 */ /* 0x000fe20000100800 */
[----:B------:R-:W-:Y:S02]  /*3300*/  FSEL R154, R59, -INF , P2 ;  /* 0xff8000003b9a7808 */ /* 0x000fe40001000000 */
[----:B------:R-:W-:Y:S01]  /*3310*/  FSEL R135, R57, -INF , P2 ;  /* 0xff80000039877808 */ /* 0x000fe20001000000 */
[----:B------:R3:W-:Y:S01]  /*3320*/  STL [R1+0x44], R228 ;  /* 0x000044e401007387 */ /* 0x0007e20000100800 */
[----:B------:R-:W-:Y:S02]  /*3330*/  ISETP.GT.AND P2, PT, R8, 0x11, PT ;  /* 0x000000110800780c */ /* 0x000fe40003f44270 */
[----:B------:R-:W-:Y:S01]  /*3340*/  FSEL R17, R92, -INF , P4 ;  /* 0xff8000005c117808 */ /* 0x000fe20002000000 */
[----:B------:R-:W-:Y:S01]  /*3350*/  LDSM.16.MT88.4 R120, [R226+0x2100] ;  /* 0x00210000e278783b */ /* 0x000fe20000004200 */
[----:B------:R-:W-:-:S02]  /*3360*/  FMNMX.FTZ R2, R10, R2, !PT ;  /* 0x000000020a027209 */ /* 0x000fc40007810000 */
[----:B------:R-:W-:Y:S01]  /*3370*/  FSEL R16, R99, -INF , P1 ;  /* 0xff80000063107808 */ /* 0x000fe20000800000 */
[----:B------:R-:W-:Y:S01]  /*3380*/  LDSM.16.MT88.4 R44, [R224+0x100] ;  /* 0x00010000e02c783b */ /* 0x000fe20000004200 */
[----:B------:R-:W-:Y:S02]  /*3390*/  FSEL R146, R55, -INF , P1 ;  /* 0xff80000037927808 */ /* 0x000fe40000800000 */
[----:B------:R-:W-:Y:S01]  /*33a0*/  FSEL R133, R53, -INF , P1 ;  /* 0xff80000035857808 */ /* 0x000fe20000800000 */
[----:B------:R-:W-:Y:S01]  /*33b0*/  LDSM.16.MT88.4 R100, [R225+0x2100] ;  /* 0x00210000e164783b */ /* 0x000fe20000004200 */
[----:B------:R-:W-:Y:S02]  /*33c0*/  FSEL R18, R93, -INF , P2 ;  /* 0xff8000005d127808 */ /* 0x000fe40001000000 */
[----:B------:R-:W-:Y:S01]  /*33d0*/  ISETP.GT.AND P1, PT, R8, 0x18, PT ;  /* 0x000000180800780c */ /* 0x000fe20003f24270 */
[----:B------:R-:W-:Y:S01]  /*33e0*/  LDSM.16.MT88.4 R104, [R227+0x2100] ;  /* 0x00210000e368783b */ /* 0x000fe20000004200 */
[----:B------:R-:W-:-:S02]  /*33f0*/  FMNMX.FTZ R2, R17, R2, !PT ;  /* 0x0000000211027209 */ /* 0x000fc40007810000 */
[----:B------:R-:W-:Y:S01]  /*3400*/  FSEL R22, R95, -INF , P2 ;  /* 0xff8000005f167808 */ /* 0x000fe20001000000 */
[----:B------:R-:W-:Y:S01]  /*3410*/  LDSM.16.MT88.4 R56, [R225+0x2900] ;  /* 0x00290000e138783b */ /* 0x000fe20000004200 */
[----:B------:R-:W-:Y:S02]  /*3420*/  FSEL R153, R51, -INF , P2 ;  /* 0xff80000033997808 */ /* 0x000fe40001000000 */
[----:B------:R-:W-:Y:S01]  /*3430*/  FSEL R114, R49, -INF , P2 ;  /* 0xff80000031727808 */ /* 0x000fe20001000000 */
[----:B------:R-:W-:Y:S01]  /*3440*/  LDSM.16.MT88.4 R72, [R225+0x900] ;  /* 0x00090000e148783b */ /* 0x000fe20000004200 */
[----:B------:R-:W-:Y:S02]  /*3450*/  ISETP.GT.AND P2, PT, R8, 0x19, PT ;  /* 0x000000190800780c */ /* 0x000fe40003f44270 */
[----:B------:R-:W-:Y:S01]  /*3460*/  FSEL R19, R88, -INF , P1 ;  /* 0xff80000058137808 */ /* 0x000fe20000800000 */
[----:B------:R-:W-:Y:S01]  /*3470*/  STL [R1+0x40], R175 ;  /* 0x000040af01007387 */ /* 0x000fe20000100800 */
[----:B------:R-:W-:-:S02]  /*3480*/  FMNMX.FTZ R2, R18, R2, !PT ;  /* 0x0000000212027209 */ /* 0x000fc40007810000 */
[----:B------:R-:W-:Y:S01]  /*3490*/  FSEL R21, R94, -INF , P4 ;  /* 0xff8000005e157808 */ /* 0x000fe20002000000 */
[----:B------:R-:W0:Y:S01]  /*34a0*/  LDGDEPBAR ;  /* 0x00000000000079af */ /* 0x000e220000000000 */
[----:B------:R-:W-:Y:S02]  /*34b0*/  FSEL R147, R50, -INF , P4 ;  /* 0xff80000032937808 */ /* 0x000fe40002000000 */
[----:B------:R-:W-:Y:S01]  /*34c0*/  FSEL R115, R48, -INF , P4 ;  /* 0xff80000030737808 */ /* 0x000fe20002000000 */
[----:B------:R-:W-:Y:S01]  /*34d0*/  LDSM.16.MT88.4 R92, [R226+0x2900] ;  /* 0x00290000e25c783b */ /* 0x000fe20000004200 */
[----:B------:R-:W-:Y:S02]  /*34e0*/  FSEL R20, R89, -INF , P2 ;  /* 0xff80000059147808 */ /* 0x000fe40001000000 */
[----:B------:R-:W-:Y:S01]  /*34f0*/  ISETP.GT.AND P4, PT, R8, 0x20, PT ;  /* 0x000000200800780c */ /* 0x000fe20003f84270 */
[----:B------:R-:W-:Y:S01]  /*3500*/  LDSM.16.MT88.4 R48, [R225+0x100] ;  /* 0x00010000e130783b */ /* 0x000fe20000004200 */
[----:B------:R-:W-:-:S02]  /*3510*/  FMNMX.FTZ R2, R19, R2, !PT ;  /* 0x0000000213027209 */ /* 0x000fc40007810000 */
[----:B------:R-:W-:Y:S02]  /*3520*/  FSEL R24, R91, -INF , P2 ;  /* 0xff8000005b187808 */ /* 0x000fe40001000000 */
[----:B------:R-:W-:Y:S02]  /*3530*/  FSEL R155, R31, -INF , P2 ;  /* 0xff8000001f9b7808 */ /* 0x000fe40001000000 */
[----:B------:R-:W-:Y:S02]  /*3540*/  FSEL R112, R29, -INF , P2 ;  /* 0xff8000001d707808 */ /* 0x000fe40001000000 */
[----:B------:R-:W-:Y:S02]  /*3550*/  ISETP.GT.AND P2, PT, R8, 0x21, PT ;  /* 0x000000210800780c */ /* 0x000fe40003f44270 */
[----:B------:R-:W-:Y:S02]  /*3560*/  FSEL R179, R84, -INF , P4 ;  /* 0xff80000054b37808 */ /* 0x000fe40002000000 */
[----:B------:R-:W-:-:S02]  /*3570*/  FMNMX.FTZ R2, R20, R2, !PT ;  /* 0x0000000214027209 */ /* 0x000fc40007810000 */
[----:B------:R-:W-:Y:S02]  /*3580*/  FSEL R23, R90, -INF , P1 ;  /* 0xff8000005a177808 */ /* 0x000fe40000800000 */
[----:B------:R-:W-:Y:S01]  /*3590*/  FSEL R145, R30, -INF , P1 ;  /* 0xff8000001e917808 */ /* 0x000fe20000800000 */
[----:B------:R-:W-:Y:S01]  /*35a0*/  LDSM.16.MT88.4 R88, [R226+0x100] ;  /* 0x00010000e258783b */ /* 0x000fe20000004200 */
[----:B------:R-:W-:Y:S02]  /*35b0*/  FSEL R113, R28, -INF , P1 ;  /* 0xff8000001c717808 */ /* 0x000fe40000800000 */
[----:B------:R-:W-:Y:S02]  /*35c0*/  FSEL R178, R85, -INF , P2 ;  /* 0xff80000055b27808 */ /* 0x000fe40001000000 */
[----:B------:R-:W-:Y:S02]  /*35d0*/  ISETP.GT.AND P1, PT, R8, 0x28, PT ;  /* 0x000000280800780c */ /* 0x000fe40003f24270 */
[----:B------:R-:W-:-:S02]  /*35e0*/  FMNMX.FTZ R2, R179, R2, !PT ;  /* 0x00000002b3027209 */ /* 0x000fc40007810000 */
[----:B------:R-:W-:Y:S02]  /*35f0*/  FSEL R15, R98, -INF , P5 ;  /* 0xff800000620f7808 */ /* 0x000fe40002800000 */
[----:B------:R-:W-:Y:S01]  /*3600*/  FSEL R152, R54, -INF , P5 ;  /* 0xff80000036987808 */ /* 0x000fe20002800000 */
[----:B------:R-:W-:Y:S01]  /*3610*/  LDSM.16.MT88.4 R96, [R224+0x2100] ;  /* 0x00210000e060783b */ /* 0x000fe20000004200 */
[----:B------:R-:W-:Y:S02]  /*3620*/  FSEL R134, R52, -INF , P5 ;  /* 0xff80000034867808 */ /* 0x000fe40002800000 */
[----:B------:R-:W-:Y:S01]  /*3630*/  ISETP.GT.AND P5, PT, R8, 0x29, PT ;  /* 0x000000290800780c */ /* 0x000fe20003fa4270 */
[----:B------:R-:W-:Y:S01]  /*3640*/  LDSM.16.MT88.4 R52, [R227+0x2900] ;  /* 0x00290000e334783b */ /* 0x000fe20000004200 */
[----:B------:R-:W-:Y:S02]  /*3650*/  FSEL R177, R80, -INF , P1 ;  /* 0xff80000050b17808 */ /* 0x000fe40000800000 */
[----:B------:R-:W-:-:S02]  /*3660*/  FMNMX.FTZ R2, R178, R2, !PT ;  /* 0x00000002b2027209 */ /* 0x000fc40007810000 */
[C---:B------:R-:W-:Y:S02]  /*3670*/  ISETP.GT.AND P6, PT, R8.reuse, 0x30, PT ;  /* 0x000000300800780c */ /* 0x040fe40003fc4270 */
[----:B------:R-:W-:Y:S02]  /*3680*/  FSEL R184, R81, -INF , P5 ;  /* 0xff80000051b87808 */ /* 0x000fe40002800000 */
[----:B------:R-:W-:Y:S02]  /*3690*/  FMNMX.FTZ R2, R177, R2, !PT ;  /* 0x00000002b1027209 */ /* 0x000fe40007810000 */
[----:B------:R-:W-:Y:S02]  /*36a0*/  ISETP.GT.AND P5, PT, R8, 0x31, PT ;  /* 0x000000310800780c */ /* 0x000fe40003fa4270 */
[----:B------:R-:W-:Y:S02]  /*36b0*/  FSEL R200, R76, -INF , P6 ;  /* 0xff8000004cc87808 */ /* 0x000fe40003000000 */
        /* <DEDUP_REMOVED lines=11> */
[----:B------:R-:W-:Y:S02]  /*3770*/  ISETP.GT.AND P2, PT, R8, 0x39, PT ;  /* 0x000000390800780c */ /* 0x000fe40003f44270 */
[----:B-1----:R-:W-:Y:S02]  /*3780*/  FSEL R242, R60, -INF , P4 ;  /* 0xff8000003cf27808 */ /* 0x002fe40002000000 */
[----:B------:R-:W-:-:S02]  /*3790*/  FMNMX.FTZ R2, R216, R2, !PT ;  /* 0x00000002d8027209 */ /* 0x000fc40007810000 */
[----:B--2---:R-:W-:Y:S01]  /*37a0*/  FSEL R241, R61, -INF , P2 ;  /* 0xff8000003df17808 */ /* 0x004fe20001000000 */
[----:B------:R-:W-:Y:S01]  /*37b0*/  STL [R1+0x84], R242 ;  /* 0x000084f201007387 */ /* 0x000fe20000100800 */
[----:B------:R-:W-:Y:S02]  /*37c0*/  FMNMX.FTZ R2, R242, R2, !PT ;  /* 0x00000002f2027209 */ /* 0x000fe40007810000 */
[----:B------:R-:W-:Y:S01]  /*37d0*/  FSEL R185, R82, -INF , P1 ;  /* 0xff80000052b97808 */ /* 0x000fe20000800000 */
[----:B------:R-:W-:Y:S01]  /*37e0*/  STL [R1+0x88], R241 ;  /* 0x000088f101007387 */ /* 0x000fe20000100800 */
[----:B------:R-:W-:Y:S02]  /*37f0*/  FMNMX.FTZ R2, R241, R2, !PT ;  /* 0x00000002f1027209 */ /* 0x000fe40007810000 */
[----:B------:R-:W-:Y:S02]  /*3800*/  FSEL R163, R38, -INF , P1 ;  /* 0xff80000026a37808 */ /* 0x000fe40000800000 */
[----:B------:R-:W-:Y:S01]  /*3810*/  FSEL R162, R36, -INF , P1 ;  /* 0xff80000024a27808 */ /* 0x000fe20000800000 */
[----:B------:R-:W1:Y:S01]  /*3820*/  SHFL.BFLY PT, R5, R2, 0x2, 0x1f ;  /* 0x0c401f0002057f89 */ /* 0x000e6200000e0000 */
[----:B---3--:R-:W-:-:S02]  /*3830*/  FSEL R228, R78, -INF , P6 ;  /* 0xff8000004ee47808 */ /* 0x008fc40003000000 */
[----:B------:R-:W-:Y:S02]  /*3840*/  FSEL R180, R79, -INF , P5 ;  /* 0xff8000004fb47808 */ /* 0x000fe40002800000 */
[----:B------:R-:W-:Y:S01]  /*3850*/  FSEL R203, R62, -INF , P4 ;  /* 0xff8000003ecb7808 */ /* 0x000fe20002000000 */
[----:B------:R-:W-:Y:S01]  /*3860*/  LDSM.16.MT88.4 R76, [R224+0x900] ;  /* 0x00090000e04c783b */ /* 0x000fe20000004200 */
[----:B------:R-:W-:Y:S02]  /*3870*/  FSEL R230, R63, -INF , P2 ;  /* 0xff8000003fe67808 */ /* 0x000fe40001000000 */
[----:B------:R-:W-:Y:S01]  /*3880*/  FMNMX.FTZ R0, R144, R135, !PT ;  /* 0x0000008790007209 */ /* 0x000fe20007810000 */
[----:B------:R-:W-:Y:S01]  /*3890*/  LDSM.16.MT88.4 R60, [R224+0x2900] ;  /* 0x00290000e03c783b */ /* 0x000fe20000004200 */
[----:B------:R-:W-:Y:S02]  /*38a0*/  FSEL R195, R64, -INF , P6 ;  /* 0xff80000040c37808 */ /* 0x000fe40003000000 */
[----:B------:R-:W-:-:S02]  /*38b0*/  FMNMX.FTZ R0, R134, R0, !PT ;  /* 0x0000000086007209 */ /* 0x000fc40007810000 */
[----:B------:R-:W-:Y:S02]  /*38c0*/  FSEL R194, R65, -INF , P5 ;  /* 0xff80000041c27808 */ /* 0x000fe40002800000 */
[----:B------:R-:W-:Y:S02]  /*38d0*/  FMNMX.FTZ R0, R133, R0, !PT ;  /* 0x0000000085007209 */ /* 0x000fe40007810000 */
[----:B------:R-:W-:Y:S02]  /*38e0*/  FSEL R193, R68, -INF , P4 ;  /* 0xff80000044c17808 */ /* 0x000fe40002000000 */
[----:B------:R-:W-:Y:S02]  /*38f0*/  FMNMX.FTZ R0, R115, R0, !PT ;  /* 0x0000000073007209 */ /* 0x000fe40007810000 */
[----:B------:R-:W-:Y:S02]  /*3900*/  FSEL R192, R69, -INF , P2 ;  /* 0xff80000045c07808 */ /* 0x000fe40001000000 */
[----:B-1----:R-:W-:-:S02]  /*3910*/  FMNMX.FTZ R2, R2, R5, !PT ;  /* 0x0000000502027209 */ /* 0x002fc40007810000 */
[----:B------:R-:W-:Y:S02]  /*3920*/  FMNMX.FTZ R0, R114, R0, !PT ;  /* 0x0000000072007209 */ /* 0x000fe40007810000 */
[----:B------:R-:W-:Y:S01]  /*3930*/  FSEL R191, R66, -INF , P6 ;  /* 0xff80000042bf7808 */ /* 0x000fe20003000000 */
[----:B------:R-:W1:Y:S01]  /*3940*/  SHFL.BFLY PT, R5, R2, 0x1, 0x1f ;  /* 0x0c201f0002057f89 */ /* 0x000e6200000e0000 */
[----:B------:R-:W-:Y:S02]  /*3950*/  FMNMX.FTZ R0, R113, R0, !PT ;  /* 0x0000000071007209 */ /* 0x000fe40007810000 */
[----:B------:R-:W-:Y:S02]  /*3960*/  FSEL R190, R67, -INF , P5 ;  /* 0xff80000043be7808 */ /* 0x000fe40002800000 */
[----:B------:R-:W-:Y:S01]  /*3970*/  FMNMX.FTZ R0, R112, R0, !PT ;  /* 0x0000000070007209 */ /* 0x000fe20007810000 */
[----:B------:R-:W-:Y:S01]  /*3980*/  LDSM.16.MT88.4 R64, [R226+0x900] ;  /* 0x00090000e240783b */ /* 0x000fe20000004200 */
[----:B------:R-:W-:-:S02]  /*3990*/  FSEL R189, R70, -INF , P4 ;  /* 0xff80000046bd7808 */ /* 0x000fc40002000000 */
[----:B------:R-:W-:Y:S02]  /*39a0*/  FMNMX.FTZ R0, R169, R0, !PT ;  /* 0x00000000a9007209 */ /* 0x000fe40007810000 */
[----:B------:R-:W-:Y:S02]  /*39b0*/  FSEL R188, R71, -INF , P2 ;  /* 0xff80000047bc7808 */ /* 0x000fe40001000000 */
[----:B------:R-:W-:Y:S01]  /*39c0*/  FMNMX.FTZ R0, R168, R0, !PT ;  /* 0x00000000a8007209 */ /* 0x000fe20007810000 */
[----:B------:R-:W-:Y:S03]  /*39d0*/  LDSM.16.MT88.4 R68, [R227+0x900] ;  /* 0x00090000e344783b */ /* 0x000fe60000004200 */
[----:B------:R-:W-:Y:S02]  /*39e0*/  FMNMX.FTZ R0, R162, R0, !PT ;  /* 0x00000000a2007209 */ /* 0x000fe40007810000 */
[----:B-1----:R-:W-:-:S04]  /*39f0*/  FMNMX.FTZ R171, R2, R5, !PT ;  /* 0x0000000502ab7209 */ /* 0x002fc80007810000 */
[C---:B------:R-:W-:Y:S01]  /*3a00*/  FSETP.NEU.FTZ.AND P1, PT, R171.reuse, -INF , PT ;  /* 0xff800000ab00780b */ /* 0x040fe20003f3d000 */
[----:B------:R-:W-:-:S05]  /*3a10*/  FMUL.FTZ R2, R171, c[0x0][0x2d0] ;  /* 0x0000b400ab027a20 */ /* 0x000fca0000410000 */
[----:B------:R-:W-:Y:S02]  /*3a20*/  FSEL R13, R2, RZ, P1 ;  /* 0x000000ff020d7208 */ /* 0x000fe40000800000 */
        /* <DEDUP_REMOVED lines=20> */
[----:B-1----:R-:W-:-:S04]  /*3b70*/  FMNMX.FTZ R2, R2, R5, !PT ;  /* 0x0000000502027209 */ /* 0x002fc80007810000 */
[C---:B------:R-:W-:Y:S01]  /*3b80*/  FSETP.NEU.FTZ.AND P1, PT, R2.reuse, -INF , PT ;  /* 0xff8000000200780b */ /* 0x040fe20003f3d000 */
[----:B------:R-:W-:-:S05]  /*3b90*/  FMUL.FTZ R5, R2, c[0x0][0x2d0] ;  /* 0x0000b40002057a20 */ /* 0x000fca0000410000 */
[----:B------:R-:W-:Y:S01]  /*3ba0*/  FSEL R12, R5, RZ, P1 ;  /* 0x000000ff050c7208 */ /* 0x000fe20000800000 */
[--C-:B------:R-:W-:Y:S01]  /*3bb0*/  FFMA.FTZ R5, R6, c[0x0][0x2d0], -R13.reuse ;  /* 0x0000b40006057a23 */ /* 0x100fe2000001080d */
[----:B------:R-:W-:Y:S01]  /*3bc0*/  ISETP.GT.AND P1, PT, R8, 0x29, PT ;  /* 0x000000290800780c */ /* 0x000fe20003f24270 */
[----:B------:R-:W-:Y:S02]  /*3bd0*/  FFMA.FTZ R8, R17, c[0x0][0x2d0], -R13 ;  /* 0x0000b40011087a23 */ /* 0x000fe4000001080d */
[--C-:B------:R-:W-:Y:S01]  /*3be0*/  FFMA.FTZ R3, R15, c[0x0][0x2d0], -R12.reuse ;  /* 0x0000b4000f037a23 */ /* 0x100fe2000001080c */
[----:B------:R-:W-:Y:S01]  /*3bf0*/  FSEL R161, R37, -INF , P1 ;  /* 0xff80000025a17808 */ /* 0x000fe20000800000 */
[----:B------:R1:W-:Y:S01]  /*3c00*/  MUFU.EX2 R229, R5 ;  /* 0x0000000500e57308 */ /* 0x0003e20000000800 */
[----:B------:R-:W-:Y:S01]  /*3c10*/  FSEL R132, R39, -INF , P1 ;  /* 0xff80000027847808 */ /* 0x000fe20000800000 */
[----:B------:R-:W-:Y:S01]  /*3c20*/  FFMA.FTZ R4, R11, c[0x0][0x2d0], -R12 ;  /* 0x0000b4000b047a23 */ /* 0x000fe2000001080c */
[----:B------:R-:W-:-:S04]  /*3c30*/  FMNMX.FTZ R0, R161, R0, !PT ;  /* 0x00000000a1007209 */ /* 0x000fc80007810000 */
[----:B------:R-:W-:Y:S01]  /*3c40*/  FMNMX.FTZ R0, R195, R0, !PT ;  /* 0x00000000c3007209 */ /* 0x000fe20007810000 */
[----:B------:R2:W-:Y:S03]  /*3c50*/  MUFU.EX2 R201, R3 ;  /* 0x0000000300c97308 */ /* 0x0005e60000000800 */
[----:B------:R-:W-:-:S04]  /*3c60*/  FMNMX.FTZ R0, R194, R0, !PT ;  /* 0x00000000c2007209 */ /* 0x000fc80007810000 */
[----:B------:R-:W-:Y:S01]  /*3c70*/  FMNMX.FTZ R0, R193, R0, !PT ;  /* 0x00000000c1007209 */ /* 0x000fe20007810000 */
[----:B-1----:R-:W-:Y:S01]  /*3c80*/  FFMA.FTZ R5, R7, c[0x0][0x2d0], -R13 ;  /* 0x0000b40007057a23 */ /* 0x002fe2000001080d */
[----:B------:R1:W-:Y:S02]  /*3c90*/  MUFU.EX2 R202, R4 ;  /* 0x0000000400ca7308 */ /* 0x0003e40000000800 */
[----:B------:R-:W-:Y:S01]  /*3ca0*/  FMNMX.FTZ R0, R192, R0, !PT ;  /* 0x00000000c0007209 */ /* 0x000fe20007810000 */
[----:B--2---:R-:W-:-:S05]  /*3cb0*/  FFMA.FTZ R3, R16, c[0x0][0x2d0], -R12 ;  /* 0x0000b40010037a23 */ /* 0x004fca000001080c */
[----:B------:R2:W-:Y:S08]  /*3cc0*/  MUFU.EX2 R240, R5 ;  /* 0x0000000500f07308 */ /* 0x0005f00000000800 */
[----:B------:R3:W4:Y:S01]  /*3cd0*/  MUFU.EX2 R236, R3 ;  /* 0x0000000300ec7308 */ /* 0x0007220000000800 */
[----:B-1----:R-:W-:Y:S02]  /*3ce0*/  FFMA.FTZ R4, R14, c[0x0][0x2d0], -R12 ;  /* 0x0000b4000e047a23 */ /* 0x002fe4000001080c */
[----:B--2---:R-:W-:-:S05]  /*3cf0*/  FFMA.FTZ R5, R9, c[0x0][0x2d0], -R13 ;  /* 0x0000b40009057a23 */ /* 0x004fca000001080d */
[----:B------:R1:W-:Y:S01]  /*3d00*/  MUFU.EX2 R233, R8 ;  /* 0x0000000800e97308 */ /* 0x0003e20000000800 */
[----:B------:R-:W2:Y:S01]  /*3d10*/  SHFL.BFLY PT, R9, R0, 0x2, 0x1f ;  /* 0x0c401f0000097f89 */ /* 0x000ea200000e0000 */
[----:B---3--:R-:W-:-:S06]  /*3d20*/  FMNMX.FTZ R3, R160, R154, !PT ;  /* 0x0000009aa0037209 */ /* 0x008fcc0007810000 */
[----:B------:R3:W-:Y:S01]  /*3d30*/  MUFU.EX2 R215, R5 ;  /* 0x0000000500d77308 */ /* 0x0007e20000000800 */
[----:B----4-:R-:W-:Y:S02]  /*3d40*/  F2FP.PACK_AB R7, R236, R201 ;  /* 0x000000c9ec07723e */ /* 0x010fe400000000ff */
[----:B------:R-:W-:-:S04]  /*3d50*/  FMNMX.FTZ R3, R152, R3, !PT ;  /* 0x0000000398037209 */ /* 0x000fc80007810000 */
[----:B------:R-:W-:Y:S01]  /*3d60*/  FMNMX.FTZ R3, R146, R3, !PT ;  /* 0x0000000392037209 */ /* 0x000fe20007810000 */
[----:B-1----:R-:W-:Y:S01]  /*3d70*/  FFMA.FTZ R8, R18, c[0x0][0x2d0], -R13 ;  /* 0x0000b40012087a23 */ /* 0x002fe2000001080d */
[----:B------:R1:W-:Y:S02]  /*3d80*/  MUFU.EX2 R239, R4 ;  /* 0x0000000400ef7308 */ /* 0x0003e40000000800 */
[----:B------:R-:W-:-:S04]  /*3d90*/  FMNMX.FTZ R3, R147, R3, !PT ;  /* 0x0000000393037209 */ /* 0x000fc80007810000 */
[----:B------:R-:W-:Y:S01]  /*3da0*/  FMNMX.FTZ R3, R153, R3, !PT ;  /* 0x0000000399037209 */ /* 0x000fe20007810000 */
[----:B---3--:R-:W-:Y:S01]  /*3db0*/  FFMA.FTZ R5, R10, c[0x0][0x2d0], -R13 ;  /* 0x0000b4000a057a23 */ /* 0x008fe2000001080d */
[----:B------:R3:W-:Y:S02]  /*3dc0*/  MUFU.EX2 R182, R8 ;  /* 0x0000000800b67308 */ /* 0x0007e40000000800 */
[----:B------:R-:W-:-:S04]  /*3dd0*/  FMNMX.FTZ R3, R145, R3, !PT ;  /* 0x0000000391037209 */ /* 0x000fc80007810000 */
[----:B------:R-:W-:Y:S02]  /*3de0*/  FMNMX.FTZ R3, R155, R3, !PT ;  /* 0x000000039b037209 */ /* 0x000fe40007810000 */
[----:B------:R-:W4:Y:S01]  /*3df0*/  MUFU.EX2 R234, R5 ;  /* 0x0000000500ea7308 */ /* 0x000f220000000800 */
[----:B-1----:R-:W-:Y:S02]  /*3e00*/  F2FP.PACK_AB R4, R240, R229 ;  /* 0x000000e5f004723e */ /* 0x002fe400000000ff */
[----:B------:R-:W-:-:S04]  /*3e10*/  FMNMX.FTZ R3, R174, R3, !PT ;  /* 0x00000003ae037209 */ /* 0x000fc80007810000 */
[----:B------:R-:W-:Y:S01]  /*3e20*/  FMNMX.FTZ R3, R170, R3, !PT ;  /* 0x00000003aa037209 */ /* 0x000fe20007810000 */
[----:B---3--:R-:W-:-:S03]  /*3e30*/  FFMA.FTZ R8, R19, c[0x0][0x2d0], -R13 ;  /* 0x0000b40013087a23 */ /* 0x008fc6000001080d */
[----:B------:R-:W-:Y:S01]  /*3e40*/  FMNMX.FTZ R3, R163, R3, !PT ;  /* 0x00000003a3037209 */ /* 0x000fe20007810000 */
[----:B------:R1:W-:Y:S03]  /*3e50*/  MUFU.EX2 R218, R8 ;  /* 0x0000000800da7308 */ /* 0x0003e60000000800 */
[----:B------:R-:W-:Y:S02]  /*3e60*/  FMNMX.FTZ R3, R132, R3, !PT ;  /* 0x0000000384037209 */ /* 0x000fe40007810000 */
[----:B----4-:R-:W-:Y:S02]  /*3e70*/  F2FP.PACK_AB R6, R234, R215 ;  /* 0x000000d7ea06723e */ /* 0x010fe400000000ff */
[----:B------:R-:W-:Y:S02]  /*3e80*/  FMNMX.FTZ R3, R191, R3, !PT ;  /* 0x00000003bf037209 */ /* 0x000fe40007810000 */
[----:B------:R-:W-:-:S02]  /*3e90*/  F2FP.PACK_AB R5, R239, R202 ;  /* 0x000000caef05723e */ /* 0x000fc400000000ff */
[----:B------:R-:W-:-:S04]  /*3ea0*/  FMNMX.FTZ R3, R190, R3, !PT ;  /* 0x00000003be037209 */ /* 0x000fc80007810000 */
[----:B------:R-:W-:Y:S01]  /*3eb0*/  FMNMX.FTZ R3, R189, R3, !PT ;  /* 0x00000003bd037209 */ /* 0x000fe20007810000 */
[----:B-1----:R-:W-:Y:S01]  /*3ec0*/  FFMA.FTZ R8, R20, c[0x0][0x2d0], -R13 ;  /* 0x0000b40014087a23 */ /* 0x002fe2000001080d */
[C---:B------:R-:W-:Y:S02]  /*3ed0*/  HMMA.16816.F32 R164, R4.reuse, R84, RZ ;  /* 0x0000005404a4723c */ /* 0x040fe400000018ff */
[----:B------:R-:W-:Y:S01]  /*3ee0*/  FMNMX.FTZ R14, R188, R3, !PT ;  /* 0x00000003bc0e7209 */ /* 0x000fe20007810000 */
[----:B------:R1:W3:Y:S01]  /*3ef0*/  MUFU.EX2 R232, R8 ;  /* 0x0000000800e87308 */ /* 0x0002e20000000800 */
[----:B--2---:R-:W-:Y:S01]  /*3f00*/  FMNMX.FTZ R3, R0, R9, !PT ;  /* 0x0000000900037209 */ /* 0x004fe20007810000 */
[--C-:B------:R-:W-:Y:S02]  /*3f10*/  FFMA.FTZ R0, R24, c[0x0][0x2d0], -R12.reuse ;  /* 0x0000b40018007a23 */ /* 0x100fe4000001080c */
[----:B------:R-:W2:Y:S01]  /*3f20*/  SHFL.BFLY PT, R15, R14, 0x2, 0x1f ;  /* 0x0c401f000e0f7f89 */ /* 0x000ea200000e0000 */
[C---:B------:R-:W-:Y:S03]  /*3f30*/  HMMA.16816.F32 R116, R4.reuse, R120, RZ ;  /* 0x000000780474723c */ /* 0x040fe600000018ff */
[----:B------:R-:W4:Y:S01]  /*3f40*/  SHFL.BFLY PT, R16, R3, 0x1, 0x1f ;  /* 0x0c201f0003107f89 */ /* 0x000f2200000e0000 */
[----:B------:R2:W-:Y:S04]  /*3f50*/  MUFU.EX2 R231, R0 ;  /* 0x0000000000e77308 */ /* 0x0005e80000000800 */
[----:B------:R-:W-:Y:S01]  /*3f60*/  HMMA.16816.F32 R136, R4, R44, RZ ;  /* 0x0000002c0488723c */ /* 0x000fe200000018ff */
[----:B-1----:R-:W-:Y:S01]  /*3f70*/  FFMA.FTZ R8, R21, c[0x0][0x2d0], -R12 ;  /* 0x0000b40015087a23 */ /* 0x002fe2000001080c */
[----:B---3--:R-:W-:-:S03]  /*3f80*/  F2FP.PACK_AB R10, R232, R218 ;  /* 0x000000dae80a723e */ /* 0x008fc600000000ff */
[----:B------:R1:W-:Y:S03]  /*3f90*/  MUFU.EX2 R181, R8 ;  /* 0x0000000800b57308 */ /* 0x0003e60000000800 */
[----:B------:R-:W-:Y:S01]  /*3fa0*/  HMMA.16816.F32 R148, R4, R48, RZ ;  /* 0x000000300494723c */ /* 0x000fe200000018ff */
[----:B--2---:R-:W-:-:S07]  /*3fb0*/  FMNMX.FTZ R0, R14, R15, !PT ;  /* 0x0000000f0e007209 */ /* 0x004fce0007810000 */
[----:B------:R-:W-:Y:S01]  /*3fc0*/  HMMA.16816.F32 R156, R4, R88, RZ ;  /* 0x00000058049c723c */ /* 0x000fe200000018ff */
[----:B------:R-:W-:Y:S01]  /*3fd0*/  MOV R14, R203 ;  /* 0x000000cb000e7202 */ /* 0x000fe20000000f00 */
[----:B------:R-:W-:Y:S01]  /*3fe0*/  IMAD.MOV.U32 R15, RZ, RZ, R202 ;  /* 0x000000ffff0f7224 */ /* 0x000fe200078e00ca */
[----:B----4-:R-:W-:Y:S01]  /*3ff0*/  FMNMX.FTZ R173, R3, R16, !PT ;  /* 0x0000001003ad7209 */ /* 0x010fe20007810000 */
[----:B-1----:R-:W-:-:S04]  /*4000*/  FFMA.FTZ R8, R22, c[0x0][0x2d0], -R12 ;  /* 0x0000b40016087a23 */ /* 0x002fc8000001080c */
[C---:B------:R-:W-:Y:S01]  /*4010*/  HMMA.16816.F32 R140, R4.reuse, R96, RZ ;  /* 0x00000060048c723c */ /* 0x040fe200000018ff */
[C---:B------:R-:W-:Y:S01]  /*4020*/  FMUL.FTZ R3, R173.reuse, c[0x0][0x2d0] ;  /* 0x0000b400ad037a20 */ /* 0x040fe20000410000 */
[----:B------:R-:W-:Y:S01]  /*4030*/  FSETP.NEU.FTZ.AND P1, PT, R173, -INF , PT ;  /* 0xff800000ad00780b */ /* 0x000fe20003f3d000 */
[----:B------:R1:W2:Y:S03]  /*4040*/  MUFU.EX2 R183, R8 ;  /* 0x0000000800b77308 */ /* 0x0002a60000000800 */
[----:B------:R-:W-:Y:S02]  /*4050*/  FSEL R3, R3, RZ, P1 ;  /* 0x000000ff03037208 */ /* 0x000fe40000800000 */
[C---:B------:R-:W-:Y:S08]  /*4060*/  HMMA.16816.F32 R128, R4.reuse, R100, RZ ;  /* 0x000000640480723c */ /* 0x040ff000000018ff */
[----:B------:R-:W-:Y:S01]  /*4070*/  HMMA.16816.F32 R124, R4, R104, RZ ;  /* 0x00000068047c723c */ /* 0x000fe200000018ff */
[----:B-1----:R-:W-:Y:S01]  /*4080*/  FFMA.FTZ R8, R23, c[0x0][0x2d0], -R12 ;  /* 0x0000b40017087a23 */ /* 0x002fe2000001080c */
[----:B--2---:R-:W-:-:S03]  /*4090*/  F2FP.PACK_AB R9, R183, R181 ;  /* 0x000000b5b709723e */ /* 0x004fc600000000ff */
[----:B------:R1:W2:Y:S03]  /*40a0*/  MUFU.EX2 R217, R8 ;  /* 0x0000000800d97308 */ /* 0x0002a60000000800 */
[C---:B------:R-:W-:Y:S08]  /*40b0*/  HMMA.16816.F32 R108, R4.reuse, R46, RZ ;  /* 0x0000002e046c723c */ /* 0x040ff000000018ff */
[----:B------:R-:W-:Y:S01]  /*40c0*/  HMMA.16816.F32 R80, R4, R50, RZ ;  /* 0x000000320450723c */ /* 0x000fe200000018ff */
[----:B-1----:R-:W-:-:S07]  /*40d0*/  F2FP.PACK_AB R8, R182, R233 ;  /* 0x000000e9b608723e */ /* 0x002fce00000000ff */
[----:B------:R-:W-:Y:S01]  /*40e0*/  HMMA.16816.F32 R40, R4, R86, RZ ;  /* 0x000000560428723c */ /* 0x000fe200000018ff */
[----:B--2---:R-:W-:-:S07]  /*40f0*/  F2FP.PACK_AB R11, R231, R217 ;  /* 0x000000d9e70b723e */ /* 0x004fce00000000ff */
[C---:B------:R-:W-:Y:S08]  /*4100*/  HMMA.16816.F32 R36, R4.reuse, R90, RZ ;  /* 0x0000005a0424723c */ /* 0x040ff000000018ff */
[C---:B------:R-:W-:Y:S08]  /*4110*/  HMMA.16816.F32 R32, R4.reuse, R98, RZ ;  /* 0x000000620420723c */ /* 0x040ff000000018ff */
[C---:B------:R-:W-:Y:S08]  /*4120*/  HMMA.16816.F32 R28, R4.reuse, R102, RZ ;  /* 0x00000066041c723c */ /* 0x040ff000000018ff */
[C---:B------:R-:W-:Y:S08]  /*4130*/  HMMA.16816.F32 R24, R4.reuse, R106, RZ ;  /* 0x0000006a0418723c */ /* 0x040ff000000018ff */
[----:B------:R-:W-:Y:S01]  /*4140*/  HMMA.16816.F32 R20, R4, R122, RZ ;  /* 0x0000007a0414723c */ /* 0x000fe200000018ff */
[----:B------:R-:W1:Y:S06]  /*4150*/  SHFL.BFLY PT, R5, R0, 0x1, 0x1f ;  /* 0x0c201f0000057f89 */ /* 0x000e6c00000e0000 */
[----:B------:R-:W-:Y:S01]  /*4160*/  FFMA.FTZ R4, R144, c[0x0][0x2d0], -R3 ;  /* 0x0000b40090047a23 */ /* 0x000fe20000010803 */
[----:B------:R-:W-:Y:S01]  /*4170*/  HMMA.16816.F32 R244, R8, R68, R164 ;  /* 0x0000004408f4723c */ /* 0x000fe200000018a4 */
[----:B------:R-:W-:-:S02]  /*4180*/  IMAD.MOV.U32 R144, RZ, RZ, R183 ;  /* 0x000000ffff907224 */ /* 0x000fc400078e00b7 */
[----:B------:R2:W-:Y:S04]  /*4190*/  MUFU.EX2 R164, R4 ;  /* 0x0000000400a47308 */ /* 0x0005e80000000800 */
[----:B------:R-:W-:Y:S01]  /*41a0*/  IMAD.MOV.U32 R166, RZ, RZ, R201 ;  /* 0x000000ffffa67224 */ /* 0x000fe200078e00c9 */
[----:B------:R-:W-:Y:S01]  /*41b0*/  HMMA.16816.F32 R116, R8, R92, R116 ;  /* 0x0000005c0874723c */ /* 0x000fe20000001874 */
[----:B------:R-:W-:-:S07]  /*41c0*/  MOV R165, R200 ;  /* 0x000000c800a57202 */ /* 0x000fce0000000f00 */
[C---:B------:R-:W-:Y:S01]  /*41d0*/  HMMA.16816.F32 R196, R8.reuse, R76, R136 ;  /* 0x0000004c08c4723c */ /* 0x040fe20000001888 */
[----:B-1----:R-:W-:Y:S01]  /*41e0*/  FMNMX.FTZ R172, R0, R5, !PT ;  /* 0x0000000500ac7209 */ /* 0x002fe20007810000 */
[--C-:B------:R-:W-:Y:S02]  /*41f0*/  FFMA.FTZ R0, R133, c[0x0][0x2d0], -R3.reuse ;  /* 0x0000b40085007a23 */ /* 0x100fe40000010803 */
[----:B--2---:R-:W-:Y:S01]  /*4200*/  FFMA.FTZ R4, R135, c[0x0][0x2d0], -R3 ;  /* 0x0000b40087047a23 */ /* 0x004fe20000010803 */
[----:B------:R-:W-:Y:S01]  /*4210*/  FSETP.NEU.FTZ.AND P1, PT, R172, -INF , PT ;  /* 0xff800000ac00780b */ /* 0x000fe20003f3d000 */
[----:B------:R1:W2:Y:S01]  /*4220*/  MUFU.EX2 R5, R0 ;  /* 0x0000000000057308 */ /* 0x0002a20000000800 */
[----:B------:R-:W-:Y:S01]  /*4230*/  IMAD.MOV.U32 R133, RZ, RZ, R182 ;  /* 0x000000ffff857224 */ /* 0x000fe200078e00b6 */
[----:B------:R-:W-:Y:S01]  /*4240*/  HMMA.16816.F32 R136, R8, R64, R156 ;  /* 0x000000400888723c */ /* 0x000fe2000000189c */
[----:B------:R-:W-:Y:S01]  /*4250*/  IMAD.MOV.U32 R210, RZ, RZ, R244 ;  /* 0x000000ffffd27224 */ /* 0x000fe200078e00f4 */
[----:B------:R-:W-:Y:S01]  /*4260*/  MOV R206, R245 ;  /* 0x000000f500ce7202 */ /* 0x000fe20000000f00 */
[----:B------:R-:W-:-:S02]  /*4270*/  IMAD.MOV.U32 R205, RZ, RZ, R246 ;  /* 0x000000ffffcd7224 */ /* 0x000fc400078e00f6 */
[----:B------:R-:W-:Y:S01]  /*4280*/  IMAD.MOV.U32 R204, RZ, RZ, R247 ;  /* 0x000000ffffcc7224 */ /* 0x000fe200078e00f7 */
[----:B------:R3:W4:Y:S02]  /*4290*/  MUFU.EX2 R135, R4 ;  /* 0x0000000400877308 */ /* 0x0007240000000800 */
[----:B------:R-:W-:Y:S01]  /*42a0*/  IMAD.MOV.U32 R242, RZ, RZ, R117 ;  /* 0x000000fffff27224 */ /* 0x000fe200078e0075 */
[----:B------:R-:W-:Y:S01]  /*42b0*/  MOV R243, R118 ;  /* 0x0000007600f37202 */ /* 0x000fe20000000f00 */
[----:B------:R-:W-:Y:S01]  /*42c0*/  IMAD.MOV.U32 R241, RZ, RZ, R116 ;  /* 0x000000fffff17224 */ /* 0x000fe200078e0074 */
[----:B------:R-:W-:Y:S01]  /*42d0*/  HMMA.16816.F32 R128, R8, R56, R128 ;  /* 0x000000380880723c */ /* 0x000fe20000001880 */
[----:B-1----:R-:W-:-:S05]  /*42e0*/  FMUL.FTZ R0, R172, c[0x0][0x2d0] ;  /* 0x0000b400ac007a20 */ /* 0x002fca0000410000 */
[----:B------:R-:W-:Y:S02]  /*42f0*/  FSEL R0, R0, RZ, P1 ;  /* 0x000000ff00007208 */ /* 0x000fe40000800000 */
[----:B------:R-:W-:Y:S01]  /*4300*/  HMMA.16816.F32 R124, R8, R52, R124 ;  /* 0x00000034087c723c */ /* 0x000fe2000000187c */
[----:B---3--:R-:W-:-:S04]  /*4310*/  FFMA.FTZ R4, R134, c[0x0][0x2d0], -R3 ;  /* 0x0000b40086047a23 */ /* 0x008fc80000010803 */
[----:B------:R-:W-:Y:S01]  /*4320*/  MOV R18, R139 ;  /* 0x0000008b00127202 */ /* 0x000fe20000000f00 */
[----:B------:R-:W-:Y:S01]  /*4330*/  IMAD.MOV.U32 R17, RZ, RZ, R136 ;  /* 0x000000ffff117224 */ /* 0x000fe200078e0088 */
[----:B------:R1:W3:Y:S01]  /*4340*/  MUFU.EX2 R134, R4 ;  /* 0x0000000400867308 */ /* 0x0002e20000000800 */
[----:B------:R-:W-:Y:S01]  /*4350*/  IMAD.MOV.U32 R16, RZ, RZ, R137 ;  /* 0x000000ffff107224 */ /* 0x000fe200078e0089 */
[----:B------:R-:W-:Y:S01]  /*4360*/  MOV R7, R138 ;  /* 0x0000008a00077202 */ /* 0x000fe20000000f00 */
[C---:B------:R-:W-:Y:S06]  /*4370*/  HMMA.16816.F32 R220, R8.reuse, R72, R148 ;  /* 0x0000004808dc723c */ /* 0x040fec0000001894 */
[----:B------:R-:W-:Y:S01]  /*4380*/  IMAD.MOV.U32 R211, RZ, RZ, R131 ;  /* 0x000000ffffd37224 */ /* 0x000fe200078e0083 */
[----:B------:R-:W-:Y:S01]  /*4390*/  MOV R208, R130 ;  /* 0x0000008200d07202 */ /* 0x000fe20000000f00 */
[----:B------:R-:W-:Y:S01]  /*43a0*/  HMMA.16816.F32 R136, R8, R60, R140 ;  /* 0x0000003c0888723c */ /* 0x000fe2000000188c */
[----:B------:R-:W-:Y:S01]  /*43b0*/  IMAD.MOV.U32 R207, RZ, RZ, R129 ;  /* 0x000000ffffcf7224 */ /* 0x000fe200078e0081 */
[----:B------:R-:W-:Y:S01]  /*43c0*/  MOV R150, R217 ;  /* 0x000000d900967202 */ /* 0x000fe20000000f00 */
[----:B------:R-:W-:-:S02]  /*43d0*/  IMAD.MOV.U32 R209, RZ, RZ, R128 ;  /* 0x000000ffffd17224 */ /* 0x000fc400078e0080 */
[----:B-1----:R-:W-:Y:S01]  /*43e0*/  FFMA.FTZ R4, R115, c[0x0][0x2d0], -R3 ;  /* 0x0000b40073047a23 */ /* 0x002fe20000010803 */
[----:B------:R-:W-:Y:S01]  /*43f0*/  MOV R115, R181 ;  /* 0x000000b500737202 */ /* 0x000fe20000000f00 */
[----:B------:R-:W-:Y:S01]  /*4400*/  IMAD.MOV.U32 R130, RZ, RZ, R126 ;  /* 0x000000ffff827224 */ /* 0x000fe200078e007e */
[----:B------:R-:W-:Y:S01]  /*4410*/  MOV R131, R125 ;  /* 0x0000007d00837202 */ /* 0x000fe20000000f00 */
[----:B------:R1:W-:Y:S01]  /*4420*/  MUFU.EX2 R235, R4 ;  /* 0x0000000400eb7308 */ /* 0x0003e20000000800 */
[----:B------:R-:W-:Y:S01]  /*4430*/  IMAD.MOV.U32 R129, RZ, RZ, R127 ;  /* 0x000000ffff817224 */ /* 0x000fe200078e007f */
[----:B------:R-:W-:Y:S01]  /*4440*/  MOV R128, R124 ;  /* 0x0000007c00807202 */ /* 0x000fe20000000f00 */
[----:B------:R-:W-:Y:S01]  /*4450*/  IMAD.MOV.U32 R151, RZ, RZ, R218 ;  /* 0x000000ffff977224 */ /* 0x000fe200078e00da */
[----:B------:R-:W-:Y:S01]  /*4460*/  HMMA.16816.F32 R124, R8, R78, R108 ;  /* 0x0000004e087c723c */ /* 0x000fe2000000186c */
[----:B------:R-:W-:Y:S02]  /*4470*/  IMAD.MOV.U32 R149, RZ, RZ, R216 ;  /* 0x000000ffff957224 */ /* 0x000fe400078e00d8 */
[----:B------:R-:W-:-:S04]  /*4480*/  IMAD.MOV.U32 R148, RZ, RZ, R215 ;  /* 0x000000ffff947224 */ /* 0x000fc800078e00d7 */
[----:B------:R-:W-:Y:S01]  /*4490*/  IMAD.MOV.U32 R109, RZ, RZ, R18 ;  /* 0x000000ffff6d7224 */ /* 0x000fe200078e0012 */
[C---:B------:R-:W-:Y:S01]  /*44a0*/  HMMA.16816.F32 R140, R8.reuse, R70, R40 ;  /* 0x00000046088c723c */ /* 0x040fe20000001828 */
[----:B------:R-:W-:Y:S01]  /*44b0*/  IMAD.MOV.U32 R110, RZ, RZ, R17 ;  /* 0x000000ffff6e7224 */ /* 0x000fe200078e0011 */
[----:B------:R-:W-:Y:S01]  /*44c0*/  MOV R111, R16 ;  /* 0x00000010006f7202 */ /* 0x000fe20000000f00 */
[----:B------:R-:W-:Y:S01]  /*44d0*/  IMAD.MOV.U32 R6, RZ, RZ, R137 ;  /* 0x000000ffff067224 */ /* 0x000fe200078e0089 */
[----:B------:R-:W-:Y:S01]  /*44e0*/  MOV R213, R139 ;  /* 0x0000008b00d57202 */ /* 0x000fe20000000f00 */
[----:B-1----:R-:W-:Y:S02]  /*44f0*/  FFMA.FTZ R4, R114, c[0x0][0x2d0], -R3 ;  /* 0x0000b40072047a23 */ /* 0x002fe40000010803 */
[----:B------:R-:W-:Y:S01]  /*4500*/  IMAD.MOV.U32 R214, RZ, RZ, R138 ;  /* 0x000000ffffd67224 */ /* 0x000fe200078e008a */
[----:B------:R-:W-:Y:S01]  /*4510*/  HMMA.16816.F32 R248, R8, R66, R36 ;  /* 0x0000004208f8723c */ /* 0x000fe20000001824 */
[----:B------:R1:W-:Y:S01]  /*4520*/  MUFU.EX2 R238, R4 ;  /* 0x0000000400ee7308 */ /* 0x0003e20000000800 */
[----:B------:R-:W-:-:S02]  /*4530*/  IMAD.MOV.U32 R212, RZ, RZ, R136 ;  /* 0x000000ffffd47224 */ /* 0x000fc400078e0088 */
[----:B------:R-:W-:-:S04]  /*4540*/  IMAD.MOV.U32 R114, RZ, RZ, R7 ;  /* 0x000000ffff727224 */ /* 0x000fc800078e0007 */
[C---:B------:R-:W-:Y:S07]  /*4550*/  HMMA.16816.F32 R136, R8.reuse, R74, R80 ;  /* 0x0000004a0888723c */ /* 0x040fee0000001850 */
[----:B------:R-:W-:Y:S01]  /*4560*/  IMAD.MOV.U32 R83, RZ, RZ, R6 ;  /* 0x000000ffff537224 */ /* 0x000fe200078e0006 */
[----:B------:R-:W-:Y:S01]  /*4570*/  HMMA.16816.F32 R244, R8, R62, R32 ;  /* 0x0000003e08f4723c */ /* 0x000fe20000001820 */
[----:B-1----:R-:W-:Y:S02]  /*4580*/  FFMA.FTZ R4, R160, c[0x0][0x2d0], -R0 ;  /* 0x0000b400a0047a23 */ /* 0x002fe40000010800 */
[----:B--2---:R-:W-:-:S02]  /*4590*/  IMAD.MOV.U32 R160, RZ, RZ, R5 ;  /* 0x000000ffffa07224 */ /* 0x004fc400078e0005 */
[----:B------:R1:W-:Y:S03]  /*45a0*/  MUFU.EX2 R117, R4 ;  /* 0x0000000400757308 */ /* 0x0003e60000000800 */
[C---:B------:R-:W-:Y:S08]  /*45b0*/  HMMA.16816.F32 R216, R8.reuse, R58, R28 ;  /* 0x0000003a08d8723c */ /* 0x040ff0000000181c */
[----:B------:R-:W-:Y:S01]  /*45c0*/  HMMA.16816.F32 R156, R8, R54, R24 ;  /* 0x00000036089c723c */ /* 0x000fe20000001818 */
[----:B-1----:R-:W-:-:S02]  /*45d0*/  FFMA.FTZ R4, R154, c[0x0][0x2d0], -R0 ;  /* 0x0000b4009a047a23 */ /* 0x002fc40000010800 */
[----:B------:R-:W-:-:S05]  /*45e0*/  IMAD.MOV.U32 R154, RZ, RZ, R130 ;  /* 0x000000ffff9a7224 */ /* 0x000fca00078e0082 */
[----:B------:R-:W-:Y:S01]  /*45f0*/  HMMA.16816.F32 R200, R8, R94, R20 ;  /* 0x0000005e08c8723c */ /* 0x000fe20000001814 */
[----:B------:R1:W2:Y:S06]  /*4600*/  MUFU.EX2 R116, R4 ;  /* 0x0000000400747308 */ /* 0x0002ac0000000800 */
[----:B----4-:R-:W-:Y:S02]  /*4610*/  F2FP.PACK_AB R8, R135, R164 ;  /* 0x000000a48708723e */ /* 0x010fe400000000ff */
[----:B---3--:R-:W-:Y:S01]  /*4620*/  F2FP.PACK_AB R10, R160, R134 ;  /* 0x00000086a00a723e */ /* 0x008fe200000000ff */
[----:B-1----:R-:W-:Y:S01]  /*4630*/  FFMA.FTZ R4, R152, c[0x0][0x2d0], -R0 ;  /* 0x0000b40098047a23 */ /* 0x002fe20000010800 */
[----:B--2---:R-:W-:Y:S01]  /*4640*/  F2FP.PACK_AB R9, R116, R117 ;  /* 0x000000757409723e */ /* 0x004fe200000000ff */
[----:B------:R-:W-:-:S02]  /*4650*/  IMAD.MOV.U32 R152, RZ, RZ, R128 ;  /* 0x000000ffff987224 */ /* 0x000fc400078e0080 */
[----:B------:R1:W-:Y:S02]  /*4660*/  MUFU.EX2 R118, R4 ;  /* 0x0000000400767308 */ /* 0x0003e40000000800 */
[----:B-1----:R-:W-:-:S06]  /*4670*/  FFMA.FTZ R4, R146, c[0x0][0x2d0], -R0 ;  /* 0x0000b40092047a23 */ /* 0x002fcc0000010800 */
[----:B------:R1:W2:Y:S02]  /*4680*/  MUFU.EX2 R175, R4 ;  /* 0x0000000400af7308 */ /* 0x0002a40000000800 */
[----:B-1----:R-:W-:Y:S01]  /*4690*/  FFMA.FTZ R4, R113, c[0x0][0x2d0], -R3 ;  /* 0x0000b40071047a23 */ /* 0x002fe20000010803 */
[----:B--2---:R-:W-:-:S05]  /*46a0*/  F2FP.PACK_AB R11, R175, R118 ;  /* 0x00000076af0b723e */ /* 0x004fca00000000ff */
[----:B------:R1:W2:Y:S02]  /*46b0*/  MUFU.EX2 R5, R4 ;  /* 0x0000000400057308 */ /* 0x0002a40000000800 */
[C---:B------:R-:W-:Y:S08]  /*46c0*/  HMMA.16816.F32 R40, R8.reuse, R44, RZ ;  /* 0x0000002c0828723c */ /* 0x040ff000000018ff */
[----:B------:R-:W-:Y:S01]  /*46d0*/  HMMA.16816.F32 R36, R8, R48, RZ ;  /* 0x000000300824723c */ /* 0x000fe200000018ff */
[----:B-1----:R-:W-:-:S04]  /*46e0*/  FFMA.FTZ R4, R112, c[0x0][0x2d0], -R3 ;  /* 0x0000b40070047a23 */ /* 0x002fc80000010803 */
[----:B------:R1:W3:Y:S03]  /*46f0*/  MUFU.EX2 R167, R4 ;  /* 0x0000000400a77308 */ /* 0x0002e60000000800 */
[C---:B------:R-:W-:Y:S07]  /*4700*/  HMMA.16816.F32 R32, R8.reuse, R84, RZ ;  /* 0x000000540820723c */ /* 0x040fee00000018ff */
[----:B------:R-:W-:Y:S01]  /*4710*/  IMAD.MOV.U32 R84, RZ, RZ, R109 ;  /* 0x000000ffff547224 */ /* 0x000fe200078e006d */
[----:B------:R-:W-:Y:S01]  /*4720*/  HMMA.16816.F32 R20, R8, R100, RZ ;  /* 0x000000640814723c */ /* 0x000fe200000018ff */
[----:B------:R-:W-:-:S02]  /*4730*/  IMAD.MOV.U32 R85, RZ, RZ, R110 ;  /* 0x000000ffff557224 */ /* 0x000fc400078e006e */
[----:B-1----:R-:W-:-:S04]  /*4740*/  FFMA.FTZ R4, R147, c[0x0][0x2d0], -R0 ;  /* 0x0000b40093047a23 */ /* 0x002fc80000010800 */
[----:B--2---:R-:W-:Y:S01]  /*4750*/  MOV R100, R5 ;  /* 0x0000000500647202 */ /* 0x004fe20000000f00 */
[----:B------:R-:W-:Y:S01]  /*4760*/  HMMA.16816.F32 R28, R8, R88, RZ ;  /* 0x00000058081c723c */ /* 0x000fe200000018ff */
[----:B------:R-:W-:Y:S01]  /*4770*/  IMAD.MOV.U32 R101, RZ, RZ, R180 ;  /* 0x000000ffff657224 */ /* 0x000fe200078e00b4 */
[----:B------:R1:W-:Y:S01]  /*4780*/  MUFU.EX2 R252, R4 ;  /* 0x0000000400fc7308 */ /* 0x0003e20000000800 */
[----:B---3--:R-:W-:-:S04]  /*4790*/  F2FP.PACK_AB R6, R167, R100 ;  /* 0x00000064a706723e */ /* 0x008fc800000000ff */
[----:B------:R-:W-:Y:S01]  /*47a0*/  MOV R88, R111 ;  /* 0x0000006f00587202 */ /* 0x000fe20000000f00 */
[----:B------:R-:W-:Y:S01]  /*47b0*/  HMMA.16816.F32 R24, R8, R96, RZ ;  /* 0x000000600818723c */ /* 0x000fe200000018ff */
[----:B------:R-:W-:-:S07]  /*47c0*/  MOV R89, R114 ;  /* 0x0000007200597202 */ /* 0x000fce0000000f00 */
[C---:B------:R-:W-:Y:S01]  /*47d0*/  HMMA.16816.F32 R16, R8.reuse, R104, RZ ;  /* 0x000000680810723c */ /* 0x040fe200000018ff */
[----:B-1----:R-:W-:Y:S02]  /*47e0*/  FFMA.FTZ R4, R153, c[0x0][0x2d0], -R0 ;  /* 0x0000b40099047a23 */ /* 0x002fe40000010800 */
[----:B------:R-:W-:Y:S02]  /*47f0*/  IMAD.MOV.U32 R153, RZ, RZ, R131 ;  /* 0x000000ffff997224 */ /* 0x000fe400078e0083 */
[----:B------:R1:W2:Y:S02]  /*4800*/  MUFU.EX2 R237, R4 ;  /* 0x0000000400ed7308 */ /* 0x0002a40000000800 */
[----:B------:R-:W-:Y:S01]  /*4810*/  IMAD.MOV.U32 R104, RZ, RZ, R133 ;  /* 0x000000ffff687224 */ /* 0x000fe200078e0085 */
[----:B------:R-:W-:Y:S01]  /*4820*/  MOV R105, R144 ;  /* 0x0000009000697202 */ /* 0x000fe20000000f00 */
[----:B------:R-:W-:Y:S01]  /*4830*/  IMAD.MOV.U32 R133, RZ, RZ, R165 ;  /* 0x000000ffff857224 */ /* 0x000fe200078e00a5 */
[----:B------:R-:W-:Y:S01]  /*4840*/  HMMA.16816.F32 R44, R8, R46, RZ ;  /* 0x0000002e082c723c */ /* 0x000fe200000018ff */
[----:B------:R-:W-:Y:S01]  /*4850*/  IMAD.MOV.U32 R165, RZ, RZ, R166 ;  /* 0x000000ffffa57224 */ /* 0x000fe200078e00a6 */
[----:B------:R-:W-:Y:S01]  /*4860*/  MOV R166, R148 ;  /* 0x0000009400a67202 */ /* 0x000fe20000000f00 */
[----:B-1----:R-:W-:Y:S01]  /*4870*/  FFMA.FTZ R4, R145, c[0x0][0x2d0], -R0 ;  /* 0x0000b40091047a23 */ /* 0x002fe20000010800 */
[----:B--2---:R-:W-:-:S03]  /*4880*/  F2FP.PACK_AB R5, R237, R252 ;  /* 0x000000fced05723e */ /* 0x004fc600000000ff */
[----:B------:R1:W-:Y:S02]  /*4890*/  MUFU.EX2 R108, R4 ;  /* 0x00000004006c7308 */ /* 0x0003e40000000800 */
[----:B-1----:R-:W-:Y:S01]  /*48a0*/  FFMA.FTZ R4, R155, c[0x0][0x2d0], -R0 ;  /* 0x0000b4009b047a23 */ /* 0x002fe20000010800 */
[----:B------:R-:W-:-:S05]  /*48b0*/  MOV R155, R129 ;  /* 0x00000081009b7202 */ /* 0x000fca0000000f00 */
[----:B------:R1:W2:Y:S02]  /*48c0*/  MUFU.EX2 R215, R4 ;  /* 0x0000000400d77308 */ /* 0x0002a40000000800 */
[----:B-1----:R-:W-:Y:S02]  /*48d0*/  F2FP.PACK_AB R4, R238, R235 ;  /* 0x000000ebee04723e */ /* 0x002fe400000000ff */
[----:B--2---:R-:W-:-:S07]  /*48e0*/  F2FP.PACK_AB R7, R215, R108 ;  /* 0x0000006cd707723e */ /* 0x004fce00000000ff */
[C---:B------:R-:W-:Y:S07]  /*48f0*/  HMMA.16816.F32 R180, R4.reuse, R76, R40 ;  /* 0x0000004c04b4723c */ /* 0x040fee0000001828 */
[----:B------:R-:W-:Y:S01]  /*4900*/  IMAD.MOV.U32 R76, RZ, RZ, R83 ;  /* 0x000000ffff4c7224 */ /* 0x000fe200078e0053 */
[----:B------:R-:W-:Y:S01]  /*4910*/  HMMA.16816.F32 R128, R4, R56, R20 ;  /* 0x000000380480723c */ /* 0x000fe20000001814 */
[----:B------:R-:W-:-:S07]  /*4920*/  IMAD.MOV.U32 R77, RZ, RZ, R115 ;  /* 0x000000ffff4d7224 */ /* 0x000fce00078e0073 */
[C---:B------:R-:W-:Y:S07]  /*4930*/  HMMA.16816.F32 R80, R4.reuse, R72, R36 ;  /* 0x000000480450723c */ /* 0x040fee0000001824 */
[----:B------:R-:W-:Y:S01]  /*4940*/  IMAD.MOV.U32 R72, RZ, RZ, R108 ;  /* 0x000000ffff487224 */ /* 0x000fe200078e006c */
[----:B------:R-:W-:Y:S01]  /*4950*/  MOV R73, R149 ;  /* 0x0000009500497202 */ /* 0x000fe20000000f00 */
[----:B------:R-:W-:Y:S07]  /*4960*/  HMMA.16816.F32 R108, R4, R68, R32 ;  /* 0x00000044046c723c */ /* 0x000fee0000001820 */
[----:B------:R-:W-:Y:S01]  /*4970*/  IMAD.MOV.U32 R68, RZ, RZ, R150 ;  /* 0x000000ffff447224 */ /* 0x000fe200078e0096 */
[----:B------:R-:W-:Y:S01]  /*4980*/  HMMA.16816.F32 R32, R8, R90, RZ ;  /* 0x0000005a0820723c */ /* 0x000fe200000018ff */
[----:B------:R-:W-:-:S06]  /*4990*/  IMAD.MOV.U32 R69, RZ, RZ, R151 ;  /* 0x000000ffff457224 */ /* 0x000fcc00078e0097 */
[----:B------:R-:W-:Y:S01]  /*49a0*/  MOV R91, R204 ;  /* 0x000000cc005b7202 */ /* 0x000fe20000000f00 */
[----:B------:R-:W-:Y:S01]  /*49b0*/  HMMA.16816.F32 R112, R4, R64, R28 ;  /* 0x000000400470723c */ /* 0x000fe2000000181c */
[----:B------:R-:W-:-:S07]  /*49c0*/  IMAD.MOV.U32 R90, RZ, RZ, R205 ;  /* 0x000000ffff5a7224 */ /* 0x000fce00078e00cd */
[C---:B------:R-:W-:Y:S08]  /*49d0*/  HMMA.16816.F32 R148, R4.reuse, R60, R24 ;  /* 0x0000003c0494723c */ /* 0x040ff00000001818 */
[----:B------:R-:W-:Y:S08]  /*49e0*/  HMMA.16816.F32 R144, R4, R52, R16 ;  /* 0x000000340490723c */ /* 0x000ff00000001810 */
[C---:B------:R-:W-:Y:S08]  /*49f0*/  HMMA.16816.F32 R40, R8.reuse, R50, RZ ;  /* 0x000000320828723c */ /* 0x040ff000000018ff */
[C---:B------:R-:W-:Y:S08]  /*4a00*/  HMMA.16816.F32 R36, R8.reuse, R86, RZ ;  /* 0x000000560824723c */ /* 0x040ff000000018ff */
[C---:B------:R-:W-:Y:S08]  /*4a10*/  HMMA.16816.F32 R28, R8.reuse, R98, RZ ;  /* 0x00000062081c723c */ /* 0x040ff000000018ff */
[C---:B------:R-:W-:Y:S07]  /*4a20*/  HMMA.16816.F32 R24, R8.reuse, R102, RZ ;  /* 0x000000660818723c */ /* 0x040fee00000018ff */
[----:B------:R-:W-:Y:S01]  /*4a30*/  IMAD.MOV.U32 R103, RZ, RZ, R105 ;  /* 0x000000ffff677224 */ /* 0x000fe200078e0069 */
[----:B------:R-:W-:Y:S01]  /*4a40*/  HMMA.16816.F32 R16, R8, R120, RZ ;  /* 0x000000780810723c */ /* 0x000fe200000018ff */
[----:B------:R-:W-:Y:S01]  /*4a50*/  MOV R105, R88 ;  /* 0x0000005800697202 */ /* 0x000fe20000000f00 */
[----:B------:R-:W-:Y:S01]  /*4a60*/  IMAD.MOV.U32 R102, RZ, RZ, R104 ;  /* 0x000000ffff667224 */ /* 0x000fe200078e0068 */
[----:B------:R-:W-:-:S02]  /*4a70*/  MOV R88, R210 ;  /* 0x000000d200587202 */ /* 0x000fc40000000f00 */
[----:B------:R-:W-:Y:S02]  /*4a80*/  MOV R104, R85 ;  /* 0x0000005500687202 */ /* 0x000fe40000000f00 */
[----:B------:R-:W-:Y:S01]  /*4a90*/  IMAD.MOV.U32 R120, RZ, RZ, R212 ;  /* 0x000000ffff787224 */ /* 0x000fe200078e00d4 */
[----:B------:R-:W-:Y:S01]  /*4aa0*/  HMMA.16816.F32 R20, R8, R106, RZ ;  /* 0x0000006a0814723c */ /* 0x000fe200000018ff */
[----:B------:R-:W-:-:S06]  /*4ab0*/  IMAD.MOV.U32 R121, RZ, RZ, R76 ;  /* 0x000000ffff797224 */ /* 0x000fcc00078e004c */
[----:B------:R-:W-:Y:S01]  /*4ac0*/  IMAD.MOV.U32 R106, RZ, RZ, R89 ;  /* 0x000000ffff6a7224 */ /* 0x000fe200078e0059 */
[----:B------:R-:W-:Y:S01]  /*4ad0*/  HMMA.16816.F32 R48, R8, R122, RZ ;  /* 0x0000007a0830723c */ /* 0x000fe200000018ff */
[----:B------:R-:W-:Y:S02]  /*4ae0*/  IMAD.MOV.U32 R89, RZ, RZ, R206 ;  /* 0x000000ffff597224 */ /* 0x000fe400078e00ce */
[----:B------:R-:W-:-:S04]  /*4af0*/  IMAD.MOV.U32 R107, RZ, RZ, R84 ;  /* 0x000000ffff6b7224 */ /* 0x000fc800078e0054 */
[----:B------:R-:W-:Y:S01]  /*4b00*/  FFMA.FTZ R8, R169, c[0x0][0x2d0], -R3 ;  /* 0x0000b400a9087a23 */ /* 0x000fe20000010803 */
[----:B------:R-:W-:Y:S01]  /*4b10*/  HMMA.16816.F32 R64, R4, R66, R32 ;  /* 0x000000420440723c */ /* 0x000fe20000001820 */
[----:B------:R-:W-:Y:S01]  /*4b20*/  MOV R123, R213 ;  /* 0x000000d5007b7202 */ /* 0x000fe20000000f00 */
[----:B------:R-:W-:-:S05]  /*4b30*/  IMAD.MOV.U32 R122, RZ, RZ, R214 ;  /* 0x000000ffff7a7224 */ /* 0x000fca00078e00d6 */
[----:B------:R-:W-:Y:S01]  /*4b40*/  IMAD.MOV.U32 R32, RZ, RZ, R211 ;  /* 0x000000ffff207224 */ /* 0x000fe200078e00d3 */
[C---:B------:R-:W-:Y:S01]  /*4b50*/  HMMA.16816.F32 R96, R4.reuse, R92, R16 ;  /* 0x0000005c0460723c */ /* 0x040fe20000001810 */
[----:B------:R1:W-:Y:S01]  /*4b60*/  MUFU.EX2 R211, R8 ;  /* 0x0000000800d37308 */ /* 0x0003e20000000800 */
[----:B------:R-:W-:Y:S01]  /*4b70*/  IMAD.MOV.U32 R35, RZ, RZ, R133 ;  /* 0x000000ffff237224 */ /* 0x000fe200078e0085 */
[----:B------:R-:W-:Y:S01]  /*4b80*/  LDSM.16.MT88.4 R16, [R227+0x1100] ;  /* 0x00110000e310783b */ /* 0x000fe20000004200 */
[----:B------:R-:W-:Y:S01]  /*4b90*/  IMAD.MOV.U32 R133, RZ, RZ, R234 ;  /* 0x000000ffff857224 */ /* 0x000fe200078e00ea */
[----:B------:R-:W-:Y:S01]  /*4ba0*/  MOV R33, R73 ;  /* 0x0000004900217202 */ /* 0x000fe20000000f00 */
[----:B------:R-:W-:Y:S01]  /*4bb0*/  IMAD.MOV.U32 R34, RZ, RZ, R72 ;  /* 0x000000ffff227224 */ /* 0x000fe200078e0048 */
[----:B------:R-:W-:Y:S01]  /*4bc0*/  MOV R93, R68 ;  /* 0x00000044005d7202 */ /* 0x000fe20000000f00 */
[----:B------:R-:W-:Y:S01]  /*4bd0*/  HMMA.16816.F32 R44, R4, R78, R44 ;  /* 0x0000004e042c723c */ /* 0x000fe2000000182c */
[----:B------:R-:W-:-:S07]  /*4be0*/  IMAD.MOV.U32 R92, RZ, RZ, R69 ;  /* 0x000000ffff5c7224 */ /* 0x000fce00078e0045 */
[----:B------:R-:W-:Y:S01]  /*4bf0*/  HMMA.16816.F32 R40, R4, R74, R40 ;  /* 0x0000004a0428723c */ /* 0x000fe20000001828 */
[----:B-1----:R-:W-:-:S04]  /*4c00*/  FFMA.FTZ R8, R168, c[0x0][0x2d0], -R3 ;  /* 0x0000b400a8087a23 */ /* 0x002fc80000010803 */
[----:B------:R1:W-:Y:S03]  /*4c10*/  MUFU.EX2 R212, R8 ;  /* 0x0000000800d47308 */ /* 0x0003e60000000800 */
[C---:B------:R-:W-:Y:S08]  /*4c20*/  HMMA.16816.F32 R36, R4.reuse, R70, R36 ;  /* 0x000000460424723c */ /* 0x040ff00000001824 */
[----:B------:R-:W-:Y:S01]  /*4c30*/  HMMA.16816.F32 R60, R4, R62, R28 ;  /* 0x0000003e043c723c */ /* 0x000fe2000000181c */
[----:B------:R-:W-:Y:S01]  /*4c40*/  LDSM.16.MT88.4 R28, [R226+0x1100] ;  /* 0x00110000e21c783b */ /* 0x000fe20000004200 */
[----:B-1----:R-:W-:Y:S01]  /*4c50*/  FFMA.FTZ R8, R162, c[0x0][0x2d0], -R3 ;  /* 0x0000b400a2087a23 */ /* 0x002fe20000010803 */
[----:B------:R-:W-:-:S05]  /*4c60*/  MOV R162, R208 ;  /* 0x000000d000a27202 */ /* 0x000fca0000000f00 */
[C---:B------:R-:W-:Y:S01]  /*4c70*/  HMMA.16816.F32 R56, R4.reuse, R58, R24 ;  /* 0x0000003a0438723c */ /* 0x040fe20000001818 */
[----:B------:R1:W-:Y:S01]  /*4c80*/  MUFU.EX2 R213, R8 ;  /* 0x0000000800d57308 */ /* 0x0003e20000000800 */
[----:B------:R-:W-:Y:S06]  /*4c90*/  LDSM.16.MT88.4 R24, [R225+0x1100] ;  /* 0x00110000e118783b */ /* 0x000fec0000004200 */
[C---:B------:R-:W-:Y:S01]  /*4ca0*/  HMMA.16816.F32 R52, R4.reuse, R54, R20 ;  /* 0x000000360434723c */ /* 0x040fe20000001814 */
[----:B------:R-:W2:Y:S07]  /*4cb0*/  LDSM.16.MT88.4 R20, [R224+0x1100] ;  /* 0x00110000e014783b */ /* 0x000eae0000004200 */
[----:B------:R-:W-:Y:S01]  /*4cc0*/  HMMA.16816.F32 R48, R4, R94, R48 ;  /* 0x0000005e0430723c */ /* 0x000fe20000001830 */
[----:B-1----:R-:W-:-:S02]  /*4cd0*/  FFMA.FTZ R8, R161, c[0x0][0x2d0], -R3 ;  /* 0x0000b400a1087a23 */ /* 0x002fc40000010803 */
[----:B------:R-:W-:Y:S02]  /*4ce0*/  IMAD.MOV.U32 R161, RZ, RZ, R207 ;  /* 0x000000ffffa17224 */ /* 0x000fe400078e00cf */
[----:B------:R1:W3:Y:S02]  /*4cf0*/  MUFU.EX2 R214, R8 ;  /* 0x0000000800d67308 */ /* 0x0002e40000000800 */
[----:B------:R-:W-:Y:S02]  /*4d00*/  FFMA.FTZ R4, R177, c[0x0][0x2d0], -R13 ;  /* 0x0000b400b1047a23 */ /* 0x000fe4000001080d */
[----:B-1----:R-:W-:Y:S01]  /*4d10*/  FFMA.FTZ R8, R174, c[0x0][0x2d0], -R0 ;  /* 0x0000b400ae087a23 */ /* 0x002fe20000010800 */
[----:B---3--:R-:W-:-:S03]  /*4d20*/  F2FP.PACK_AB R10, R214, R213 ;  /* 0x000000d5d60a723e */ /* 0x008fc600000000ff */
[----:B------:R1:W-:Y:S08]  /*4d30*/  MUFU.EX2 R174, R4 ;  /* 0x0000000400ae7308 */ /* 0x0003f00000000800 */
[----:B------:R3:W-:Y:S01]  /*4d40*/  MUFU.EX2 R207, R8 ;  /* 0x0000000800cf7308 */ /* 0x0007e20000000800 */
[----:B-1----:R-:W-:-:S07]  /*4d50*/  FFMA.FTZ R4, R184, c[0x0][0x2d0], -R13 ;  /* 0x0000b400b8047a23 */ /* 0x002fce000001080d */
[----:B------:R1:W4:Y:S01]  /*4d60*/  MUFU.EX2 R204, R4 ;  /* 0x0000000400cc7308 */ /* 0x0003220000000800 */
[----:B---3--:R-:W-:-:S07]  /*4d70*/  FFMA.FTZ R8, R170, c[0x0][0x2d0], -R0 ;  /* 0x0000b400aa087a23 */ /* 0x008fce0000010800 */
[----:B------:R3:W2:Y:S01]  /*4d80*/  MUFU.EX2 R208, R8 ;  /* 0x0000000800d07308 */ /* 0x0006a20000000800 */
[----:B-1----:R-:W-:Y:S01]  /*4d90*/  FFMA.FTZ R4, R187, c[0x0][0x2d0], -R12 ;  /* 0x0000b400bb047a23 */ /* 0x002fe2000001080c */
[----:B----4-:R-:W-:-:S06]  /*4da0*/  F2FP.PACK_AB R6, R204, R174 ;  /* 0x000000aecc06723e */ /* 0x010fcc00000000ff */
[----:B------:R1:W-:Y:S01]  /*4db0*/  MUFU.EX2 R168, R4 ;  /* 0x0000000400a87308 */ /* 0x0003e20000000800 */
[----:B---3--:R-:W-:Y:S01]  /*4dc0*/  FFMA.FTZ R8, R163, c[0x0][0x2d0], -R0 ;  /* 0x0000b400a3087a23 */ /* 0x008fe20000010800 */
[----:B--2---:R-:W-:Y:S01]  /*4dd0*/  F2FP.PACK_AB R9, R208, R207 ;  /* 0x000000cfd009723e */ /* 0x004fe200000000ff */
[----:B------:R-:W-:-:S05]  /*4de0*/  IMAD.MOV.U32 R163, RZ, RZ, R209 ;  /* 0x000000ffffa37224 */ /* 0x000fca00078e00d1 */
[----:B------:R2:W-:Y:S01]  /*4df0*/  MUFU.EX2 R209, R8 ;  /* 0x0000000800d17308 */ /* 0x0005e20000000800 */
[----:B-1----:R-:W-:-:S07]  /*4e00*/  FFMA.FTZ R4, R186, c[0x0][0x2d0], -R12 ;  /* 0x0000b400ba047a23 */ /* 0x002fce000001080c */
[----:B------:R1:W3:Y:S01]  /*4e10*/  MUFU.EX2 R169, R4 ;  /* 0x0000000400a97308 */ /* 0x0002e20000000800 */
[----:B--2---:R-:W-:Y:S01]  /*4e20*/  FFMA.FTZ R8, R132, c[0x0][0x2d0], -R0 ;  /* 0x0000b40084087a23 */ /* 0x004fe20000010800 */
[----:B------:R-:W-:-:S06]  /*4e30*/  MOV R132, R77 ;  /* 0x0000004d00847202 */ /* 0x000fcc0000000f00 */
[----:B------:R2:W4:Y:S01]  /*4e40*/  MUFU.EX2 R210, R8 ;  /* 0x0000000800d27308 */ /* 0x0005220000000800 */
[----:B-1----:R-:W-:Y:S01]  /*4e50*/  FFMA.FTZ R4, R185, c[0x0][0x2d0], -R12 ;  /* 0x0000b400b9047a23 */ /* 0x002fe2000001080c */
[----:B---3--:R-:W-:-:S06]  /*4e60*/  F2FP.PACK_AB R5, R169, R168 ;  /* 0x000000a8a905723e */ /* 0x008fcc00000000ff */
[----:B------:R1:W-:Y:S01]  /*4e70*/  MUFU.EX2 R170, R4 ;  /* 0x0000000400aa7308 */ /* 0x0003e20000000800 */
[----:B--2---:R-:W-:Y:S01]  /*4e80*/  FFMA.FTZ R8, R179, c[0x0][0x2d0], -R13 ;  /* 0x0000b400b3087a23 */ /* 0x004fe2000001080d */
[----:B----4-:R-:W-:-:S06]  /*4e90*/  F2FP.PACK_AB R11, R210, R209 ;  /* 0x000000d1d20b723e */ /* 0x010fcc00000000ff */
[----:B------:R2:W-:Y:S01]  /*4ea0*/  MUFU.EX2 R205, R8 ;  /* 0x0000000800cd7308 */ /* 0x0005e20000000800 */
[----:B-1----:R-:W-:-:S07]  /*4eb0*/  FFMA.FTZ R4, R176, c[0x0][0x2d0], -R12 ;  /* 0x0000b400b0047a23 */ /* 0x002fce000001080c */
[----:B------:R-:W1:Y:S01]  /*4ec0*/  MUFU.EX2 R234, R4 ;  /* 0x0000000400ea7308 */ /* 0x000e620000000800 */
[----:B--2---:R-:W-:-:S07]  /*4ed0*/  FFMA.FTZ R8, R178, c[0x0][0x2d0], -R13 ;  /* 0x0000b400b2087a23 */ /* 0x004fce000001080d */
[----:B------:R-:W2:Y:S01]  /*4ee0*/  MUFU.EX2 R206, R8 ;  /* 0x0000000800ce7308 */ /* 0x000ea20000000800 */
[----:B-1----:R-:W-:Y:S02]  /*4ef0*/  F2FP.PACK_AB R7, R234, R170 ;  /* 0x000000aaea07723e */ /* 0x002fe400000000ff */
[----:B--2---:R-:W-:Y:S02]  /*4f00*/  F2FP.PACK_AB R4, R206, R205 ;  /* 0x000000cdce04723e */ /* 0x004fe400000000ff */
[----:B------:R-:W-:-:S05]  /*4f10*/  F2FP.PACK_AB R8, R212, R211 ;  /* 0x000000d3d408723e */ /* 0x000fca00000000ff */
[----:B------:R-:W-:Y:S07]  /*4f20*/  HMMA.16816.F32 R176, R4, R20, R196 ;  /* 0x0000001404b0723c */ /* 0x000fee00000018c4 */
[----:B------:R-:W-:Y:S01]  /*4f30*/  IMAD.MOV.U32 R196, RZ, RZ, R163 ;  /* 0x000000ffffc47224 */ /* 0x000fe200078e00a3 */
[----:B------:R-:W-:Y:S01]  /*4f40*/  MOV R197, R161 ;  /* 0x000000a100c57202 */ /* 0x000fe20000000f00 */
[----:B------:R-:W-:Y:S01]  /*4f50*/  IMAD.MOV.U32 R163, RZ, RZ, R241 ;  /* 0x000000ffffa37224 */ /* 0x000fe200078e00f1 */
[----:B------:R-:W-:Y:S01]  /*4f60*/  HMMA.16816.F32 R68, R8, R24, R80 ;  /* 0x000000180844723c */ /* 0x000fe20000001850 */
[----:B------:R-:W2:Y:S01]  /*4f70*/  LDL.LU R241, [R1+0x88] ;  /* 0x0000880001f17983 */ /* 0x000ea20000300800 */
[----:B------:R-:W-:-:S02]  /*4f80*/  IMAD.MOV.U32 R161, RZ, RZ, R242 ;  /* 0x000000ffffa17224 */ /* 0x000fc400078e00f2 */
[----:B------:R-:W-:Y:S01]  /*4f90*/  IMAD.MOV.U32 R199, RZ, RZ, R32 ;  /* 0x000000ffffc77224 */ /* 0x000fe200078e0020 */
[----:B------:R-:W3:Y:S01]  /*4fa0*/  LDL.LU R242, [R1+0x84] ;  /* 0x0000840001f27983 */ /* 0x000ee20000300800 */
[----:B------:R-:W-:Y:S01]  /*4fb0*/  IMAD.MOV.U32 R32, RZ, RZ, R34 ;  /* 0x000000ffff207224 */ /* 0x000fe200078e0022 */
[----:B------:R-:W-:Y:S01]  /*4fc0*/  MOV R34, R93 ;  /* 0x0000005d00227202 */ /* 0x000fe20000000f00 */
[----:B------:R-:W-:Y:S01]  /*4fd0*/  HMMA.16816.F32 R72, R4, R24, R220 ;  /* 0x000000180448723c */ /* 0x000fe200000018dc */
[----:B------:R-:W-:-:S07]  /*4fe0*/  IMAD.MOV.U32 R198, RZ, RZ, R162 ;  /* 0x000000ffffc67224 */ /* 0x000fce00078e00a2 */
[-C--:B------:R-:W-:Y:S08]  /*4ff0*/  HMMA.16816.F32 R76, R4, R26.reuse, R136 ;  /* 0x0000001a044c723c */ /* 0x080ff00000001888 */
[C---:B------:R-:W-:Y:S01]  /*5000*/  HMMA.16816.F32 R40, R8.reuse, R26, R40 ;  /* 0x0000001a0828723c */ /* 0x040fe20000001828 */
[----:B------:R-:W-:Y:S07]  /*5010*/  LDSM.16.MT88.4 R24, [R224+0x3100] ;  /* 0x00310000e018783b */ /* 0x000fee0000004200 */
[----:B------:R-:W-:Y:S07]  /*5020*/  HMMA.16816.F32 R180, R8, R20, R180 ;  /* 0x0000001408b4723c */ /* 0x000fee00000018b4 */
[----:B------:R-:W-:Y:S01]  /*5030*/  IMAD.MOV.U32 R21, RZ, RZ, R132 ;  /* 0x000000ffff157224 */ /* 0x000fe200078e0084 */
[----:B------:R-:W-:Y:S01]  /*5040*/  MOV R132, R33 ;  /* 0x0000002100847202 */ /* 0x000fe20000000f00 */
[----:B------:R-:W-:Y:S01]  /*5050*/  HMMA.16816.F32 R184, R4, R22, R124 ;  /* 0x0000001604b8723c */ /* 0x000fe2000000187c */
[----:B------:R-:W-:-:S06]  /*5060*/  IMAD.MOV.U32 R33, RZ, RZ, R92 ;  /* 0x000000ffff217224 */ /* 0x000fcc00078e005c */
[----:B------:R-:W-:Y:S01]  /*5070*/  IMAD.MOV.U32 R126, RZ, RZ, R21 ;  /* 0x000000ffff7e7224 */ /* 0x000fe200078e0015 */
[----:B------:R-:W-:Y:S01]  /*5080*/  MOV R125, R233 ;  /* 0x000000e9007d7202 */ /* 0x000fe20000000f00 */
[----:B------:R-:W-:Y:S01]  /*5090*/  IMAD.MOV.U32 R124, RZ, RZ, R234 ;  /* 0x000000ffff7c7224 */ /* 0x000fe200078e00ea */
[----:B------:R-:W-:Y:S01]  /*50a0*/  MOV R127, R132 ;  /* 0x00000084007f7202 */ /* 0x000fe20000000f00 */
[----:B------:R-:W-:Y:S01]  /*50b0*/  HMMA.16816.F32 R44, R8, R22, R44 ;  /* 0x00000016082c723c */ /* 0x000fe2000000182c */
[----:B------:R-:W1:Y:S01]  /*50c0*/  LDSM.16.MT88.4 R20, [R225+0x3100] ;  /* 0x00310000e114783b */ /* 0x000e620000004200 */
[----:B------:R-:W-:-:S06]  /*50d0*/  IMAD.MOV.U32 R80, RZ, RZ, R125 ;  /* 0x000000ffff507224 */ /* 0x000fcc00078e007d */
[C---:B------:R-:W-:Y:S08]  /*50e0*/  HMMA.16816.F32 R84, R8.reuse, R16, R108 ;  /* 0x000000100854723c */ /* 0x040ff0000000186c */
[-C--:B------:R-:W-:Y:S08]  /*50f0*/  HMMA.16816.F32 R220, R8, R28.reuse, R112 ;  /* 0x0000001c08dc723c */ /* 0x080ff00000001870 */
[----:B------:R-:W-:Y:S01]  /*5100*/  HMMA.16816.F32 R104, R4, R28, R104 ;  /* 0x0000001c0468723c */ /* 0x000fe20000001868 */
[----:B------:R-:W-:-:S07]  /*5110*/  MOV R115, R126 ;  /* 0x0000007e00737202 */ /* 0x000fce0000000f00 */
[C---:B------:R-:W-:Y:S07]  /*5120*/  HMMA.16816.F32 R108, R4.reuse, R30, R248 ;  /* 0x0000001e046c723c */ /* 0x040fee00000018f8 */
[----:B------:R-:W-:Y:S01]  /*5130*/  MOV R248, R127 ;  /* 0x0000007f00f87202 */ /* 0x000fe20000000f00 */
[----:B------:R-:W-:Y:S01]  /*5140*/  HMMA.16816.F32 R88, R4, R16, R88 ;  /* 0x000000100458723c */ /* 0x000fe20000001858 */
[----:B------:R-:W-:Y:S01]  /*5150*/  IMAD.MOV.U32 R251, RZ, RZ, R32 ;  /* 0x000000fffffb7224 */ /* 0x000fe200078e0020 */
[----:B------:R-:W-:Y:S01]  /*5160*/  MOV R250, R34 ;  /* 0x0000002200fa7202 */ /* 0x000fe20000000f00 */
[----:B------:R-:W-:-:S05]  /*5170*/  IMAD.MOV.U32 R249, RZ, RZ, R33 ;  /* 0x000000fffff97224 */ /* 0x000fca00078e0021 */
[-C--:B------:R-:W-:Y:S08]  /*5180*/  HMMA.16816.F32 R92, R4, R18.reuse, R140 ;  /* 0x00000012045c723c */ /* 0x080ff0000000188c */
[----:B------:R-:W-:Y:S01]  /*5190*/  HMMA.16816.F32 R36, R8, R18, R36 ;  /* 0x000000120824723c */ /* 0x000fe20000001824 */
[----:B------:R-:W4:Y:S01]  /*51a0*/  LDSM.16.MT88.4 R16, [R227+0x3100] ;  /* 0x00310000e310783b */ /* 0x000f220000004200 */
        /* <DEDUP_REMOVED lines=10> */
[----:B------:R-:W-:Y:S02]  /*5250*/  IMAD.MOV.U32 R197, RZ, RZ, R161 ;  /* 0x000000ffffc57224 */ /* 0x000fe400078e00a1 */
[----:B------:R-:W-:Y:S01]  /*5260*/  IMAD.MOV.U32 R114, RZ, RZ, R102 ;  /* 0x000000ffff727224 */ /* 0x000fe200078e0066 */
[----:B-1----:R-:W-:Y:S01]  /*5270*/  HMMA.16816.F32 R140, R4, R22, R216 ;  /* 0x00000016048c723c */ /* 0x002fe200000018d8 */
[----:B------:R-:W-:-:S07]  /*5280*/  IMAD.MOV.U32 R199, RZ, RZ, R119 ;  /* 0x000000ffffc77224 */ /* 0x000fce00078e0077 */
[----:B------:R-:W-:Y:S01]  /*5290*/  HMMA.16816.F32 R120, R4, R24, R120 ;  /* 0x000000180478723c */ /* 0x000fe20000001878 */
[----:B------:R-:W-:-:S07]  /*52a0*/  IMAD.MOV.U32 R100, RZ, RZ, R230 ;  /* 0x000000ffff647224 */ /* 0x000fce00078e00e6 */
[----:B------:R-:W-:Y:S01]  /*52b0*/  HMMA.16816.F32 R60, R8, R26, R60 ;  /* 0x0000001a083c723c */ /* 0x000fe2000000183c */
[----:B------:R-:W-:Y:S01]  /*52c0*/  IMAD.MOV.U32 R102, RZ, RZ, R232 ;  /* 0x000000ffff667224 */ /* 0x000fe200078e00e8 */
[----:B------:R-:W-:Y:S01]  /*52d0*/  MOV R219, R248 ;  /* 0x000000f800db7202 */ /* 0x000fe20000000f00 */
[----:B------:R-:W-:Y:S01]  /*52e0*/  IMAD.MOV.U32 R83, RZ, RZ, R235 ;  /* 0x000000ffff537224 */ /* 0x000fe200078e00eb */
[----:B------:R-:W-:Y:S01]  /*52f0*/  MOV R132, R236 ;  /* 0x000000ec00847202 */ /* 0x000fe20000000f00 */
[----:B------:R1:W5:Y:S03]  /*5300*/  LDL.LU R243, [R1+0x80] ;  /* 0x0000800001f37983 */ /* 0x0003660000300800 */
[C---:B------:R-:W-:Y:S08]  /*5310*/  HMMA.16816.F32 R136, R4.reuse, R20, R136 ;  /* 0x000000140488723c */ /* 0x040ff00000001888 */
[C---:B----4-:R-:W-:Y:S08]  /*5320*/  HMMA.16816.F32 R152, R4.reuse, R16, R152 ;  /* 0x000000100498723c */ /* 0x050ff00000001898 */
[----:B------:R-:W-:Y:S08]  /*5330*/  HMMA.16816.F32 R156, R4, R18, R156 ;  /* 0x00000012049c723c */ /* 0x000ff0000000189c */
[----:B------:R-:W-:Y:S01]  /*5340*/  HMMA.16816.F32 R56, R8, R22, R56 ;  /* 0x000000160838723c */ /* 0x000fe20000001838 */
[----:B------:R-:W-:-:S02]  /*5350*/  IMAD.MOV.U32 R163, RZ, RZ, R237 ;  /* 0x000000ffffa37224 */ /* 0x000fc400078e00ed */
[----:B------:R-:W-:Y:S02]  /*5360*/  IMAD.MOV.U32 R161, RZ, RZ, R238 ;  /* 0x000000ffffa17224 */ /* 0x000fe400078e00ee */
[----:B------:R-:W-:-:S03]  /*5370*/  IMAD.MOV.U32 R162, RZ, RZ, R133 ;  /* 0x000000ffffa27224 */ /* 0x000fc600078e0085 */
[----:B------:R-:W-:Y:S01]  /*5380*/  HMMA.16816.F32 R52, R8, R18, R52 ;  /* 0x000000120834723c */ /* 0x000fe20000001834 */
[----:B---3--:R-:W-:Y:S01]  /*5390*/  MOV R81, R242 ;  /* 0x000000f200517202 */ /* 0x008fe20000000f00 */
[----:B--2---:R-:W-:Y:S01]  /*53a0*/  IMAD.MOV.U32 R82, RZ, RZ, R241 ;  /* 0x000000ffff527224 */ /* 0x004fe200078e00f1 */
[----:B------:R-:W-:Y:S01]  /*53b0*/  MOV R133, R239 ;  /* 0x000000ef00857202 */ /* 0x000fe20000000f00 */
[----:B------:R-:W-:Y:S01]  /*53c0*/  IMAD.MOV.U32 R119, RZ, RZ, R240 ;  /* 0x000000ffff777224 */ /* 0x000fe200078e00f0 */
[----:B------:R1:W5:Y:S01]  /*53d0*/  LDL.LU R242, [R1+0x7c] ;  /* 0x00007c0001f27983 */ /* 0x0003620000300800 */
[----:B------:R-:W-:Y:S02]  /*53e0*/  IMAD.MOV.U32 R28, RZ, RZ, R81 ;  /* 0x000000ffff1c7224 */ /* 0x000fe400078e0051 */
[----:B------:R-:W-:Y:S01]  /*53f0*/  IMAD.MOV.U32 R81, RZ, RZ, R124 ;  /* 0x000000ffff517224 */ /* 0x000fe200078e007c */
[----:B------:R1:W5:Y:S01]  /*5400*/  LDL.LU R241, [R1+0x78] ;  /* 0x0000780001f17983 */ /* 0x0003620000300800 */
[----:B------:R-:W-:Y:S01]  /*5410*/  HMMA.16816.F32 R124, R4, R26, R244 ;  /* 0x0000001a047c723c */ /* 0x000fe200000018f4 */
[----:B------:R-:W-:-:S02]  /*5420*/  IMAD.MOV.U32 R29, RZ, RZ, R82 ;  /* 0x000000ffff1d7224 */ /* 0x000fc400078e0052 */
[----:B------:R1:W5:Y:S04]  /*5430*/  LDL.LU R240, [R1+0x74] ;  /* 0x0000740001f07983 */ /* 0x0003680000300800 */
[----:B------:R-:W-:Y:S01]  /*5440*/  IMAD.MOV.U32 R247, RZ, RZ, R35 ;  /* 0x000000fffff77224 */ /* 0x000fe200078e0023 */
[----:B------:R-:W-:Y:S01]  /*5450*/  MOV R245, R100 ;  /* 0x0000006400f57202 */ /* 0x000fe20000000f00 */
[----:B------:R-:W2:Y:S01]  /*5460*/  LDSM.16.MT88.4 R32, [R226+0x3100] ;  /* 0x00310000e220783b */ /* 0x000ea20000004200 */
[----:B------:R-:W-:Y:S02]  /*5470*/  IMAD.MOV.U32 R246, RZ, RZ, R249 ;  /* 0x000000fffff67224 */ /* 0x000fe400078e00f9 */
[----:B------:R-:W-:Y:S02]  /*5480*/  IMAD.MOV.U32 R218, RZ, RZ, R247 ;  /* 0x000000ffffda7224 */ /* 0x000fe400078e00f7 */
[----:B------:R-:W-:Y:S01]  /*5490*/  IMAD.MOV.U32 R244, RZ, RZ, R101 ;  /* 0x000000fffff47224 */ /* 0x000fe200078e0065 */
[----:B------:R-:W-:Y:S01]  /*54a0*/  MOV R82, R83 ;  /* 0x0000005300527202 */ /* 0x000fe20000000f00 */
[----:B------:R-:W-:Y:S01]  /*54b0*/  IMAD.MOV.U32 R247, RZ, RZ, R250 ;  /* 0x000000fffff77224 */ /* 0x000fe200078e00fa */
[----:B------:R1:W5:Y:S01]  /*54c0*/  LDL.LU R239, [R1+0x70] ;  /* 0x0000700001ef7983 */ /* 0x0003620000300800 */
[----:B------:R-:W-:-:S02]  /*54d0*/  IMAD.MOV.U32 R249, RZ, RZ, R102 ;  /* 0x000000fffff97224 */ /* 0x000fc400078e0066 */
[----:B------:R-:W-:Y:S01]  /*54e0*/  IMAD.MOV.U32 R250, RZ, RZ, R103 ;  /* 0x000000fffffa7224 */ /* 0x000fe200078e0067 */
[----:B------:R1:W5:Y:S01]  /*54f0*/  LDL.LU R238, [R1+0x6c] ;  /* 0x00006c0001ee7983 */ /* 0x0003620000300800 */
[C---:B--2---:R-:W-:Y:S01]  /*5500*/  HMMA.16816.F32 R196, R4.reuse, R32, R196 ;  /* 0x0000002004c4723c */ /* 0x044fe200000018c4 */
[----:B------:R-:W-:Y:S02]  /*5510*/  IMAD.MOV.U32 R83, RZ, RZ, R167 ;  /* 0x000000ffff537224 */ /* 0x000fe400078e00a7 */
[----:B------:R1:W5:Y:S05]  /*5520*/  LDL.LU R237, [R1+0x68] ;  /* 0x0000680001ed7983 */ /* 0x00036a0000300800 */
[----:B------:R-:W-:Y:S01]  /*5530*/  HMMA.16816.F32 R100, R4, R34, R200 ;  /* 0x000000220464723c */ /* 0x000fe200000018c8 */
[----:B------:R-:W-:Y:S01]  /*5540*/  MOV R248, R83 ;  /* 0x0000005300f87202 */ /* 0x000fe20000000f00 */
[----:B------:R-:W-:Y:S01]  /*5550*/  IMAD.MOV.U32 R167, RZ, RZ, R229 ;  /* 0x000000ffffa77224 */ /* 0x000fe200078e00e5 */
[----:B------:R1:W5:Y:S04]  /*5560*/  LDL.LU R236, [R1+0x64] ;  /* 0x0000640001ec7983 */ /* 0x0003680000300800 */
[----:B------:R-:W-:Y:S01]  /*5570*/  FFMA.FTZ R4, R195, c[0x0][0x2d0], -R3 ;  /* 0x0000b400c3047a23 */ /* 0x000fe20000010803 */
[----:B------:R-:W-:Y:S01]  /*5580*/  MOV R200, R218 ;  /* 0x000000da00c87202 */ /* 0x000fe20000000f00 */
[----:B------:R-:W-:Y:S01]  /*5590*/  IMAD.MOV.U32 R201, RZ, RZ, R219 ;  /* 0x000000ffffc97224 */ /* 0x000fe200078e00db */
[----:B------:R-:W-:Y:S01]  /*55a0*/  MOV R203, R29 ;  /* 0x0000001d00cb7202 */ /* 0x000fe20000000f00 */
[----:B------:R-:W-:Y:S01]  /*55b0*/  HMMA.16816.F32 R216, R8, R30, R64 ;  /* 0x0000001e08d8723c */ /* 0x000fe20000001840 */
[----:B------:R-:W-:Y:S01]  /*55c0*/  IMAD.MOV.U32 R202, RZ, RZ, R28 ;  /* 0x000000ffffca7224 */ /* 0x000fe200078e001c */
[----:B------:R1:W5:Y:S01]  /*55d0*/  LDL.LU R235, [R1+0x60] ;  /* 0x0000600001eb7983 */ /* 0x0003620000300800 */
[----:B------:R-:W-:-:S03]  /*55e0*/  IMAD.MOV.U32 R83, RZ, RZ, R228 ;  /* 0x000000ffff537224 */ /* 0x000fc600078e00e4 */
[----:B------:R1:W5:Y:S02]  /*55f0*/  LDL.LU R234, [R1+0x5c] ;  /* 0x00005c0001ea7983 */ /* 0x0003640000300800 */
[C---:B------:R-:W-:Y:S01]  /*5600*/  HMMA.16816.F32 R64, R8.reuse, R24, R148 ;  /* 0x000000180840723c */ /* 0x040fe20000001894 */
[----:B------:R2:W-:Y:S01]  /*5610*/  MUFU.EX2 R24, R4 ;  /* 0x0000000400187308 */ /* 0x0005e20000000800 */
[----:B------:R1:W5:Y:S04]  /*5620*/  LDL.LU R233, [R1+0x58] ;  /* 0x0000580001e97983 */ /* 0x0003680000300800 */
[----:B------:R1:W5:Y:S02]  /*5630*/  LDL.LU R232, [R1+0x54] ;  /* 0x0000540001e87983 */ /* 0x0003640000300800 */
[C---:B------:R-:W-:Y:S02]  /*5640*/  HMMA.16816.F32 R28, R8.reuse, R20, R128 ;  /* 0x00000014081c723c */ /* 0x040fe40000001880 */
[----:B------:R-:W-:Y:S04]  /*5650*/  LDSM.16.MT88.4 R128, [R224+0x3900] ;  /* 0x00390000e080783b */ /* 0x000fe80000004200 */
[----:B------:R1:W5:Y:S01]  /*5660*/  LDL.LU R231, [R1+0x50] ;  /* 0x0000500001e77983 */ /* 0x0003620000300800 */
[--C-:B--2---:R-:W-:Y:S01]  /*5670*/  FFMA.FTZ R4, R194, c[0x0][0x2d0], -R3.reuse ;  /* 0x0000b400c2047a23 */ /* 0x104fe20000010803 */
[C---:B------:R-:W-:Y:S02]  /*5680*/  HMMA.16816.F32 R148, R8.reuse, R16, R144 ;  /* 0x000000100894723c */ /* 0x040fe40000001890 */
[----:B------:R-:W-:Y:S01]  /*5690*/  LDSM.16.MT88.4 R144, [R225+0x3900] ;  /* 0x00390000e190783b */ /* 0x000fe20000004200 */
[----:B------:R2:W3:Y:S03]  /*56a0*/  MUFU.EX2 R25, R4 ;  /* 0x0000000400197308 */ /* 0x0004e60000000800 */
[----:B------:R1:W5:Y:S02]  /*56b0*/  LDL.LU R230, [R1+0x4c] ;  /* 0x00004c0001e67983 */ /* 0x0003640000300800 */
[----:B------:R-:W-:Y:S02]  /*56c0*/  HMMA.16816.F32 R48, R8, R34, R48 ;  /* 0x000000220830723c */ /* 0x000fe40000001830 */
[----:B------:R1:W5:Y:S04]  /*56d0*/  LDL.LU R229, [R1+0x48] ;  /* 0x0000480001e57983 */ /* 0x0003680000300800 */
[----:B------:R1:W5:Y:S01]  /*56e0*/  LDL.LU R228, [R1+0x44] ;  /* 0x0000440001e47983 */ /* 0x0003620000300800 */
[----:B--2---:R-:W-:-:S02]  /*56f0*/  FFMA.FTZ R4, R193, c[0x0][0x2d0], -R3 ;  /* 0x0000b400c1047a23 */ /* 0x004fc40000010803 */
[----:B------:R-:W-:-:S04]  /*5700*/  FFMA.FTZ R3, R192, c[0x0][0x2d0], -R3 ;  /* 0x0000b400c0037a23 */ /* 0x000fc80000010803 */
[----:B------:R2:W-:Y:S02]  /*5710*/  MUFU.EX2 R26, R3 ;  /* 0x00000003001a7308 */ /* 0x0005e40000000800 */
[----:B--2---:R-:W-:-:S06]  /*5720*/  FFMA.FTZ R3, R191, c[0x0][0x2d0], -R0 ;  /* 0x0000b400bf037a23 */ /* 0x004fcc0000010800 */
[----:B------:R2:W-:Y:S02]  /*5730*/  MUFU.EX2 R20, R3 ;  /* 0x0000000300147308 */ /* 0x0005e40000000800 */
[----:B--2---:R-:W-:-:S06]  /*5740*/  FFMA.FTZ R3, R190, c[0x0][0x2d0], -R0 ;  /* 0x0000b400be037a23 */ /* 0x004fcc0000010800 */
[----:B------:R2:W4:Y:S02]  /*5750*/  MUFU.EX2 R22, R3 ;  /* 0x0000000300167308 */ /* 0x0005240000000800 */
[--C-:B--2---:R-:W-:Y:S02]  /*5760*/  FFMA.FTZ R3, R189, c[0x0][0x2d0], -R0.reuse ;  /* 0x0000b400bd037a23 */ /* 0x104fe40000010800 */
[----:B------:R-:W-:Y:S02]  /*5770*/  FFMA.FTZ R0, R188, c[0x0][0x2d0], -R0 ;  /* 0x0000b400bc007a23 */ /* 0x000fe40000010800 */
[----:B------:R-:W2:Y:S02]  /*5780*/  LDSM.16.MT88.4 R188, [R224+0x1900] ;  /* 0x00190000e0bc783b */ /* 0x000ea40000004200 */
[----:B------:R1:W-:Y:S02]  /*5790*/  MUFU.EX2 R21, R0 ;  /* 0x0000000000157308 */ /* 0x0003e40000000800 */
[----:B-1----:R-:W-:-:S02]  /*57a0*/  FFMA.FTZ R0, R200, c[0x0][0x2d0], -R13 ;  /* 0x0000b400c8007a23 */ /* 0x002fc4000001080d */
[----:B------:R-:W-:Y:S02]  /*57b0*/  IMAD.MOV.U32 R200, RZ, RZ, R201 ;  /* 0x000000ffffc87224 */ /* 0x000fe400078e00c9 */
[----:B------:R-:W-:Y:S01]  /*57c0*/  IMAD.MOV.U32 R201, RZ, RZ, R202 ;  /* 0x000000ffffc97224 */ /* 0x000fe200078e00ca */
[----:B------:R-:W-:Y:S01]  /*57d0*/  MOV R202, R203 ;  /* 0x000000cb00ca7202 */ /* 0x000fe20000000f00 */
[----:B------:R1:W-:Y:S01]  /*57e0*/  MUFU.EX2 R16, R0 ;  /* 0x0000000000107308 */ /* 0x0003e20000000800 */
[----:B------:R-:W-:Y:S02]  /*57f0*/  IMAD.MOV.U32 R203, RZ, RZ, R244 ;  /* 0x000000ffffcb7224 */ /* 0x000fe400078e00f4 */
[----:B------:R-:W-:Y:S01]  /*5800*/  IMAD.MOV.U32 R244, RZ, RZ, R245 ;  /* 0x000000fffff47224 */ /* 0x000fe200078e00f5 */
[----:B------:R-:W-:Y:S01]  /*5810*/  MOV R245, R251 ;  /* 0x000000fb00f57202 */ /* 0x000fe20000000f00 */
[----:B------:R-:W-:Y:S02]  /*5820*/  IMAD.MOV.U32 R251, RZ, RZ, R112 ;  /* 0x000000fffffb7224 */ /* 0x000fe400078e0070 */
[----:B------:R-:W-:Y:S01]  /*5830*/  IMAD.MOV.U32 R112, RZ, RZ, R113 ;  /* 0x000000ffff707224 */ /* 0x000fe200078e0071 */
[----:B------:R-:W-:Y:S01]  /*5840*/  MOV R113, R114 ;  /* 0x0000007200717202 */ /* 0x000fe20000000f00 */
[----:B------:R-:W-:-:S02]  /*5850*/  IMAD.MOV.U32 R114, RZ, RZ, R115 ;  /* 0x000000ffff727224 */ /* 0x000fc400078e0073 */
[----:B-1----:R-:W-:-:S04]  /*5860*/  FFMA.FTZ R0, R200, c[0x0][0x2d0], -R13 ;  /* 0x0000b400c8007a23 */ /* 0x002fc8000001080d */
[----:B------:R1:W-:Y:S01]  /*5870*/  MUFU.EX2 R17, R0 ;  /* 0x0000000000117308 */ /* 0x0003e20000000800 */
[----:B------:R-:W-:Y:S01]  /*5880*/  IMAD.MOV.U32 R115, RZ, RZ, R80 ;  /* 0x000000ffff737224 */ /* 0x000fe200078e0050 */
[----:B------:R-:W-:Y:S01]  /*5890*/  MOV R80, R81 ;  /* 0x0000005100507202 */ /* 0x000fe20000000f00 */
[----:B------:R-:W-:Y:S02]  /*58a0*/  IMAD.MOV.U32 R81, RZ, RZ, R82 ;  /* 0x000000ffff517224 */ /* 0x000fe400078e0052 */
[----:B------:R-:W-:Y:S01]  /*58b0*/  IMAD.MOV.U32 R82, RZ, RZ, R132 ;  /* 0x000000ffff527224 */ /* 0x000fe200078e0084 */
[----:B------:R-:W-:Y:S01]  /*58c0*/  MOV R132, R163 ;  /* 0x000000a300847202 */ /* 0x000fe20000000f00 */
[----:B------:R-:W-:Y:S02]  /*58d0*/  IMAD.MOV.U32 R163, RZ, RZ, R161 ;  /* 0x000000ffffa37224 */ /* 0x000fe400078e00a1 */
[----:B-1----:R-:W-:-:S04]  /*58e0*/  FFMA.FTZ R0, R201, c[0x0][0x2d0], -R13 ;  /* 0x0000b400c9007a23 */ /* 0x002fc8000001080d */
[----:B------:R1:W-:Y:S01]  /*58f0*/  MUFU.EX2 R18, R0 ;  /* 0x0000000000127308 */ /* 0x0003e20000000800 */
[----:B------:R-:W-:Y:S01]  /*5900*/  IMAD.MOV.U32 R161, RZ, RZ, R162 ;  /* 0x000000ffffa17224 */ /* 0x000fe200078e00a2 */
[----:B------:R-:W-:Y:S01]  /*5910*/  MOV R162, R175 ;  /* 0x000000af00a27202 */ /* 0x000fe20000000f00 */
[----:B------:R-:W-:Y:S01]  /*5920*/  IMAD.MOV.U32 R200, RZ, RZ, R244 ;  /* 0x000000ffffc87224 */ /* 0x000fe200078e00f4 */
[----:B------:R-:W-:Y:S01]  /*5930*/  MOV R244, R251 ;  /* 0x000000fb00f47202 */ /* 0x000fe20000000f00 */
[----:B------:R-:W-:-:S03]  /*5940*/  IMAD.MOV.U32 R251, RZ, RZ, R115 ;  /* 0x000000fffffb7224 */ /* 0x000fc600078e0073 */
[----:B------:R-:W2:Y:S01]  /*5950*/  MUFU.EX2 R27, R4 ;  /* 0x00000004001b7308 */ /* 0x000ea20000000800 */
[----:B------:R-:W-:Y:S02]  /*5960*/  IMAD.MOV.U32 R115, RZ, RZ, R132 ;  /* 0x000000ffff737224 */ /* 0x000fe400078e0084 */
[----:B-1----:R-:W-:Y:S01]  /*5970*/  FFMA.FTZ R0, R202, c[0x0][0x2d0], -R13 ;  /* 0x0000b400ca007a23 */ /* 0x002fe2000001080d */
[----:B------:R-:W-:-:S04]  /*5980*/  MOV R132, R163 ;  /* 0x000000a300847202 */ /* 0x000fc80000000f00 */
[----:B------:R-:W1:Y:S01]  /*5990*/  MUFU.EX2 R23, R3 ;  /* 0x0000000300177308 */ /* 0x000e620000000800 */
[----:B------:R-:W-:Y:S01]  /*59a0*/  IMAD.MOV.U32 R163, RZ, RZ, R161 ;  /* 0x000000ffffa37224 */ /* 0x000fe200078e00a1 */
[----:B------:R-:W-:Y:S01]  /*59b0*/  HMMA.16816.F32 R192, R8, R32, R96 ;  /* 0x0000002008c0723c */ /* 0x000fe20000001860 */
[----:B------:R-:W-:Y:S01]  /*59c0*/  IMAD.MOV.U32 R161, RZ, RZ, R162 ;  /* 0x000000ffffa17224 */ /* 0x000fe200078e00a2 */
[----:B------:R1:W5:Y:S04]  /*59d0*/  LDL.LU R175, [R1+0x40] ;  /* 0x0000400001af7983 */ /* 0x0003680000300800 */
[----:B------:R2:W-:Y:S01]  /*59e0*/  MUFU.EX2 R19, R0 ;  /* 0x0000000000137308 */ /* 0x0005e20000000800 */
[----:B------:R-:W-:Y:S01]  /*59f0*/  MOV R162, R160 ;  /* 0x000000a000a27202 */ /* 0x000fe20000000f00 */
[----:B------:R-:W-:Y:S01]  /*5a00*/  IMAD.MOV.U32 R160, RZ, RZ, R165 ;  /* 0x000000ffffa07224 */ /* 0x000fe200078e00a5 */
[----:B------:R-:W-:Y:S01]  /*5a10*/  MOV R165, R166 ;  /* 0x000000a600a57202 */ /* 0x000fe20000000f00 */
[----:B------:R-:W-:Y:S01]  /*5a20*/  IMAD.MOV.U32 R166, RZ, RZ, R15 ;  /* 0x000000ffffa67224 */ /* 0x000fe200078e000f */
[----:B------:R-:W1:Y:S01]  /*5a30*/  LDSM.16.MT88.4 R96, [R227+0x1900] ;  /* 0x00190000e360783b */ /* 0x000e620000004200 */
[----:B--2---:R-:W-:-:S02]  /*5a40*/  FFMA.FTZ R0, R83, c[0x0][0x2d0], -R12 ;  /* 0x0000b40053007a23 */ /* 0x004fc4000001080c */
[----:B------:R-:W-:Y:S02]  /*5a50*/  IMAD.MOV.U32 R83, RZ, RZ, R14 ;  /* 0x000000ffff537224 */ /* 0x000fe400078e000e */
[----:B------:R2:W-:Y:S02]  /*5a60*/  MUFU.EX2 R14, R0 ;  /* 0x00000000000e7308 */ /* 0x0005e40000000800 */
[----:B--2---:R-:W-:-:S06]  /*5a70*/  FFMA.FTZ R0, R203, c[0x0][0x2d0], -R12 ;  /* 0x0000b400cb007a23 */ /* 0x004fcc000001080c */
[----:B------:R2:W1:Y:S01]  /*5a80*/  MUFU.EX2 R15, R0 ;  /* 0x00000000000f7308 */ /* 0x0004620000000800 */
[----:B------:R-:W-:Y:S02]  /*5a90*/  IMAD.MOV.U32 R201, RZ, RZ, R112 ;  /* 0x000000ffffc97224 */ /* 0x000fe400078e0070 */
[----:B--2---:R-:W-:-:S05]  /*5aa0*/  FFMA.FTZ R0, R83, c[0x0][0x2d0], -R12 ;  /* 0x0000b40053007a23 */ /* 0x004fca000001080c */
[----:B------:R2:W-:Y:S01]  /*5ab0*/  MUFU.EX2 R13, R0 ;  /* 0x00000000000d7308 */ /* 0x0005e20000000800 */
[----:B------:R-:W-:Y:S01]  /*5ac0*/  IMAD.MOV.U32 R202, RZ, RZ, R113 ;  /* 0x000000ffffca7224 */ /* 0x000fe200078e0071 */
[----:B------:R-:W-:Y:S01]  /*5ad0*/  MOV R203, R114 ;  /* 0x0000007200cb7202 */ /* 0x000fe20000000f00 */
[----:B------:R-:W-:Y:S01]  /*5ae0*/  IMAD.MOV.U32 R112, RZ, RZ, R80 ;  /* 0x000000ffff707224 */ /* 0x000fe200078e0050 */
[----:B------:R-:W-:Y:S01]  /*5af0*/  MOV R113, R81 ;  /* 0x0000005100717202 */ /* 0x000fe20000000f00 */
[----:B------:R-:W-:Y:S02]  /*5b00*/  IMAD.MOV.U32 R114, RZ, RZ, R82 ;  /* 0x000000ffff727224 */ /* 0x000fe400078e0052 */
[----:B--2---:R-:W-:Y:S02]  /*5b10*/  FFMA.FTZ R0, R200, c[0x0][0x2d0], -R12 ;  /* 0x0000b400c8007a23 */ /* 0x004fe4000001080c */
[----:B------:R-:W-:Y:S01]  /*5b20*/  IMAD.MOV.U32 R7, RZ, RZ, R251 ;  /* 0x000000ffff077224 */ /* 0x000fe200078e00fb */
[----:B------:R-:W-:Y:S01]  /*5b30*/  MOV R34, R132 ;  /* 0x0000008400227202 */ /* 0x000fe20000000f00 */
[----:B------:R2:W1:Y:S01]  /*5b40*/  MUFU.EX2 R12, R0 ;  /* 0x00000000000c7308 */ /* 0x0004620000000800 */
        /* <DEDUP_REMOVED lines=8> */
[----:B------:R-:W1:Y:S01]  /*5bd0*/  LDSM.16.MT88.4 R80, [R225+0x1900] ;  /* 0x00190000e150783b */ /* 0x000e620000004200 */
[----:B------:R-:W-:Y:S01]  /*5be0*/  MOV R33, R201 ;  /* 0x000000c900217202 */ /* 0x000fe20000000f00 */
[----:B------:R-:W-:Y:S01]  /*5bf0*/  IMAD.MOV.U32 R32, RZ, RZ, R202 ;  /* 0x000000ffff207224 */ /* 0x000fe200078e00ca */
[----:B------:R-:W-:Y:S01]  /*5c00*/  MOV R6, R203 ;  /* 0x000000cb00067202 */ /* 0x000fe20000000f00 */
[----:B------:R-:W-:Y:S01]  /*5c10*/  IMAD.MOV.U32 R161, RZ, RZ, R165 ;  /* 0x000000ffffa17224 */ /* 0x000fe200078e00a5 */
[----:B------:R-:W-:Y:S01]  /*5c20*/  MOV R162, R166 ;  /* 0x000000a600a27202 */ /* 0x000fe20000000f00 */
[----:B------:R-:W-:Y:S01]  /*5c30*/  IMAD.MOV.U32 R160, RZ, RZ, R167 ;  /* 0x000000ffffa07224 */ /* 0x000fe200078e00a7 */
[----:B---3--:R-:W-:Y:S01]  /*5c40*/  F2FP.PACK_AB R200, R25, R24 ;  /* 0x0000001819c8723e */ /* 0x008fe200000000ff */
[----:B--2---:R-:W-:Y:S01]  /*5c50*/  FADD.FTZ R0, R164, R135 ;  /* 0x00000087a4007221 */ /* 0x004fe20000010000 */
[----:B----4-:R-:W-:-:S02]  /*5c60*/  F2FP.PACK_AB R201, R22, R20 ;  /* 0x0000001416c9723e */ /* 0x010fc400000000ff */
[----:B------:R-:W-:Y:S02]  /*5c70*/  F2FP.PACK_AB R202, R26, R27 ;  /* 0x0000001b1aca723e */ /* 0x000fe400000000ff */
[----:B-1----:R-:W-:Y:S02]  /*5c80*/  F2FP.PACK_AB R203, R21, R23 ;  /* 0x0000001715cb723e */ /* 0x002fe400000000ff */
[----:B------:R-:W-:Y:S02]  /*5c90*/  F2FP.PACK_AB R164, R17, R16 ;  /* 0x0000001011a4723e */ /* 0x000fe400000000ff */
[----:B------:R-:W-:Y:S02]  /*5ca0*/  F2FP.PACK_AB R165, R15, R14 ;  /* 0x0000000e0fa5723e */ /* 0x000fe400000000ff */
[----:B------:R-:W-:Y:S02]  /*5cb0*/  F2FP.PACK_AB R166, R19, R18 ;  /* 0x0000001213a6723e */ /* 0x000fe400000000ff */
[----:B------:R-:W-:Y:S01]  /*5cc0*/  F2FP.PACK_AB R167, R12, R13 ;  /* 0x0000000d0ca7723e */ /* 0x000fe200000000ff */
[-C--:B------:R-:W-:Y:S08]  /*5cd0*/  HMMA.16816.F32 R180, R200, R188.reuse, R180 ;  /* 0x000000bcc8b4723c */ /* 0x080ff000000018b4 */
[C---:B------:R-:W-:Y:S08]  /*5ce0*/  HMMA.16816.F32 R176, R164.reuse, R188, R176 ;  /* 0x000000bca4b0723c */ /* 0x040ff000000018b0 */
[-C--:B------:R-:W-:Y:S08]  /*5cf0*/  HMMA.16816.F32 R184, R164, R190.reuse, R184 ;  /* 0x000000bea4b8723c */ /* 0x080ff000000018b8 */
[----:B------:R-:W-:Y:S07]  /*5d00*/  HMMA.16816.F32 R188, R200, R190, R44 ;  /* 0x000000bec8bc723c */ /* 0x000fee000000182c */
[----:B------:R-:W-:Y:S01]  /*5d10*/  MOV R47, R6 ;  /* 0x00000006002f7202 */ /* 0x000fe20000000f00 */
[----:B------:R-:W-:-:S02]  /*5d20*/  IMAD.MOV.U32 R46, RZ, RZ, R7 ;  /* 0x000000ffff2e7224 */ /* 0x000fc400078e0007 */
[----:B------:R-:W1:Y:S01]  /*5d30*/  LDSM.16.MT88.4 R4, [R226+0x3900] ;  /* 0x00390000e204783b */ /* 0x000e620000004200 */
[----:B------:R-:W-:Y:S01]  /*5d40*/  HMMA.16816.F32 R84, R200, R96, R84 ;  /* 0x00000060c854723c */ /* 0x000fe20000001854 */
[----:B------:R-:W-:Y:S01]  /*5d50*/  MOV R8, R160 ;  /* 0x000000a000087202 */ /* 0x000fe20000000f00 */
[----:B------:R-:W-:-:S06]  /*5d60*/  IMAD.MOV.U32 R3, RZ, RZ, R162 ;  /* 0x000000ffff037224 */ /* 0x000fcc00078e00a2 */
[----:B------:R-:W-:Y:S01]  /*5d70*/  HMMA.16816.F32 R88, R164, R96, R88 ;  /* 0x00000060a458723c */ /* 0x000fe20000001858 */
[----:B------:R-:W-:-:S07]  /*5d80*/  MOV R10, R161 ;  /* 0x000000a1000a7202 */ /* 0x000fce0000000f00 */
[----:B------:R-:W-:Y:S01]  /*5d90*/  HMMA.16816.F32 R92, R164, R98, R92 ;  /* 0x00000062a45c723c */ /* 0x000fe2000000185c */
[----:B------:R-:W-:Y:S02]  /*5da0*/  IMAD.MOV.U32 R9, RZ, RZ, R163 ;  /* 0x000000ffff097224 */ /* 0x000fe400078e00a3 */
[----:B------:R-:W-:-:S05]  /*5db0*/  FADD.FTZ R11, R117, R116 ;  /* 0x00000074750b7221 */ /* 0x000fca0000010000 */
[C---:B------:R-:W-:Y:S01]  /*5dc0*/  HMMA.16816.F32 R68, R200.reuse, R80, R68 ;  /* 0x00000050c844723c */ /* 0x040fe20000001844 */
[----:B------:R-:W-:Y:S01]  /*5dd0*/  MOV R45, R112 ;  /* 0x00000070002d7202 */ /* 0x000fe20000000f00 */
[----:B------:R-:W-:Y:S01]  /*5de0*/  IMAD.MOV.U32 R44, RZ, RZ, R113 ;  /* 0x000000ffff2c7224 */ /* 0x000fe200078e0071 */
[----:B------:R-:W-:Y:S05]  /*5df0*/  LDSM.16.MT88.4 R160, [R227+0x3900] ;  /* 0x00390000e3a0783b */ /* 0x000fea0000004200 */
[----:B------:R-:W-:Y:S07]  /*5e00*/  HMMA.16816.F32 R96, R200, R98, R36 ;  /* 0x00000062c860723c */ /* 0x000fee0000001824 */
[----:B------:R-:W-:Y:S01]  /*5e10*/  MOV R37, R119 ;  /* 0x0000007700257202 */ /* 0x000fe20000000f00 */
[----:B------:R-:W-:Y:S01]  /*5e20*/  IMAD.MOV.U32 R38, RZ, RZ, R133 ;  /* 0x000000ffff267224 */ /* 0x000fe200078e0085 */
[----:B------:R-:W-:Y:S01]  /*5e30*/  MOV R39, R134 ;  /* 0x0000008600277202 */ /* 0x000fe20000000f00 */
[----:B------:R-:W-:Y:S02]  /*5e40*/  HMMA.16816.F32 R72, R164, R80, R72 ;  /* 0x00000050a448723c */ /* 0x000fe40000001848 */
[----:B------:R-:W-:-:S02]  /*5e50*/  FADD.FTZ R8, R8, R37 ;  /* 0x0000002508087221 */ /* 0x000fc40000010000 */
[----:B------:R-:W-:-:S04]  /*5e60*/  FADD.FTZ R3, R3, R38 ;  /* 0x0000002603037221 */ /* 0x000fc80000010000 */
[----:B------:R-:W-:Y:S01]  /*5e70*/  HMMA.16816.F32 R76, R164, R82, R76 ;  /* 0x00000052a44c723c */ /* 0x000fe2000000184c */
[----:B------:R-:W-:Y:S02]  /*5e80*/  FADD.FTZ R0, R39, R0 ;  /* 0x0000000027007221 */ /* 0x000fe40000010000 */
[----:B------:R-:W-:-:S05]  /*5e90*/  FADD.FTZ R10, R10, R8 ;  /* 0x000000080a0a7221 */ /* 0x000fca0000010000 */
[----:B------:R-:W-:Y:S01]  /*5ea0*/  HMMA.16816.F32 R80, R200, R82, R40 ;  /* 0x00000052c850723c */ /* 0x000fe20000001828 */
[----:B------:R-:W-:-:S06]  /*5eb0*/  FADD.FTZ R9, R9, R3 ;  /* 0x0000000309097221 */ /* 0x000fcc0000010000 */
[----:B------:R-:W-:Y:S01]  /*5ec0*/  MOV R41, R132 ;  /* 0x0000008400297202 */ /* 0x000fe20000000f00 */
[----:B------:R-:W-:Y:S01]  /*5ed0*/  IMAD.MOV.U32 R40, RZ, RZ, R118 ;  /* 0x000000ffff287224 */ /* 0x000fe200078e0076 */
[----:B------:R-:W-:Y:S01]  /*5ee0*/  MOV R43, R114 ;  /* 0x00000072002b7202 */ /* 0x000fe20000000f00 */
[----:B------:R-:W-:Y:S02]  /*5ef0*/  IMAD.MOV.U32 R42, RZ, RZ, R115 ;  /* 0x000000ffff2a7224 */ /* 0x000fe400078e0073 */
[----:B------:R-:W-:Y:S01]  /*5f00*/  FADD.FTZ R8, R41, R0 ;  /* 0x0000000029087221 */ /* 0x000fe20000010000 */
[----:B-1----:R-:W-:Y:S01]  /*5f10*/  HMMA.16816.F32 R196, R164, R4, R196 ;  /* 0x00000004a4c4723c */ /* 0x002fe200000018c4 */
[----:B------:R-:W-:Y:S01]  /*5f20*/  FADD.FTZ R11, R40, R11 ;  /* 0x0000000b280b7221 */ /* 0x000fe20000010000 */
[----:B------:R-:W1:Y:S01]  /*5f30*/  LDSM.16.MT88.4 R112, [R226+0x1900] ;  /* 0x00190000e270783b */ /* 0x000e620000004200 */
[----:B------:R-:W-:Y:S02]  /*5f40*/  FADD.FTZ R0, R44, R9 ;  /* 0x000000092c007221 */ /* 0x000fe40000010000 */
[----:B------:R-:W-:-:S03]  /*5f50*/  FADD.FTZ R9, R45, R8 ;  /* 0x000000082d097221 */ /* 0x000fc60000010000 */
[----:B------:R-:W-:Y:S01]  /*5f60*/  HMMA.16816.F32 R192, R200, R4, R192 ;  /* 0x00000004c8c0723c */ /* 0x000fe200000018c0 */
[----:B------:R-:W-:-:S06]  /*5f70*/  FADD.FTZ R3, R43, R10 ;  /* 0x0000000a2b037221 */ /* 0x000fcc0000010000 */
        /* <DEDUP_REMOVED lines=40> */
[----:B-1----:R-:W-:Y:S01]  /*6200*/  HMMA.16816.F32 R104, R164, R112, R104 ;  /* 0x00000070a468723c */ /* 0x002fe20000001868 */
[----:B------:R-:W-:Y:S02]  /*6210*/  FADD.FTZ R4, R17, R4 ;  /* 0x0000000411047221 */ /* 0x000fe40000010000 */
[----:B------:R-:W-:-:S02]  /*6220*/  FADD.FTZ R0, R26, R0 ;  /* 0x000000001a007221 */ /* 0x000fc40000010000 */
[----:B------:R-:W-:-:S03]  /*6230*/  FADD.FTZ R3, R23, R3 ;  /* 0x0000000317037221 */ /* 0x000fc60000010000 */
[----:B------:R-:W-:Y:S01]  /*6240*/  HMMA.16816.F32 R108, R164, R114, R108 ;  /* 0x00000072a46c723c */ /* 0x000fe2000000186c */
[----:B------:R-:W-:Y:S02]  /*6250*/  FADD.FTZ R5, R13, R5 ;  /* 0x000000050d057221 */ /* 0x000fe40000010000 */
[----:B------:R-:W-:-:S05]  /*6260*/  FADD.FTZ R4, R18, R4 ;  /* 0x0000000412047221 */ /* 0x000fca0000010000 */
[C---:B------:R-:W-:Y:S01]  /*6270*/  HMMA.16816.F32 R120, R164.reuse, R128, R120 ;  /* 0x00000080a478723c */ /* 0x040fe20000001878 */
[----:B------:R1:W-:Y:S07]  /*6280*/  STL [R1], R0 ;  /* 0x0000000001007387 */ /* 0x0003ee0000100800 */
[----:B------:R-:W-:Y:S01]  /*6290*/  HMMA.16816.F32 R124, R164, R130, R124 ;  /* 0x00000082a47c723c */ /* 0x000fe2000000187c */
[----:B------:R-:W-:-:S07]  /*62a0*/  UIADD3 UR23, UR21, -0x2, URZ ;  /* 0xfffffffe15177890 */ /* 0x000fce000fffe03f */
[C---:B------:R-:W-:Y:S08]  /*62b0*/  HMMA.16816.F32 R136, R164.reuse, R144, R136 ;  /* 0x00000090a488723c */ /* 0x040ff00000001888 */
[----:B------:R-:W-:Y:S01]  /*62c0*/  HMMA.16816.F32 R140, R164, R146, R140 ;  /* 0x00000092a48c723c */ /* 0x000fe2000000188c */
[----:B-1----:R-:W-:-:S07]  /*62d0*/  FADD.FTZ R0, R12, R5 ;  /* 0x000000050c007221 */ /* 0x002fce0000010000 */
        /* <DEDUP_REMOVED lines=12> */
[----:B------:R-:W-:Y:S07]  /*63a0*/  HMMA.16816.F32 R200, R200, R6, R48 ;  /* 0x00000006c8c8723c */ /* 0x000fee0000001830 */
[----:B------:R-:W-:Y:S02]  /*63b0*/  FADD.FTZ R6, R21, R3 ;  /* 0x0000000315067221 */ /* 0x000fe40000010000 */
        /* <DEDUP_REMOVED lines=12> */
[----:B-1----:R-:W-:Y:S01]  /*6480*/  IMAD.MOV.U32 R3, RZ, RZ, R172 ;  /* 0x000000ffff037224 */ /* 0x002fe200078e00ac */
[----:B------:R-:W-:Y:S01]  /*6490*/  ULDC.64 UR6, c[0x0][0x208] ;  /* 0x0000820000067ab9 */ /* 0x000fe20000000a00 */
[----:B------:R-:W-:Y:S01]  /*64a0*/  IMAD.MOV.U32 R0, RZ, RZ, R173 ;  /* 0x000000ffff007224 */ /* 0x000fe200078e00ad */
[----:B------:R-:W-:Y:S01]  /*64b0*/  ULDC.64 UR4, c[0x0][0x1e0] ;  /* 0x0000780000047ab9 */ /* 0x000fe20000000a00 */
[----:B------:R-:W-:Y:S01]  /*64c0*/  IMAD.MOV.U32 R168, RZ, RZ, R171 ;  /* 0x000000ffffa87224 */ /* 0x000fe200078e00ab */
[----:B--2---:R-:W-:-:S02]  /*64d0*/  IADD3 R5, P2, R244, 0x40, RZ ;  /* 0x00000040f4057810 */ /* 0x004fc40007f5e0ff */
[----:B---3--:R-:W-:-:S03]  /*64e0*/  IADD3 R4, P1, R246, 0x40, RZ ;  /* 0x00000040f6047810 */ /* 0x008fc60007f3e0ff */
[----:B------:R-:W-:Y:S04]  /*64f0*/  STL [R1+0x1c], R5 ;  /* 0x00001c0501007387 */ /* 0x000fe80000100800 */
[----:B------:R1:W-:Y:S01]  /*6500*/  STL [R1+0x14], R4 ;  /* 0x0000140401007387 */ /* 0x0003e20000100800 */
[----:B----4-:R-:W-:Y:S01]  /*6510*/  IMAD.X R2, RZ, RZ, R251, P1 ;  /* 0x000000ffff027224 */ /* 0x010fe200008e06fb */
[----:B-1----:R-:W-:-:S05]  /*6520*/  IADD3.X R4, RZ, R249, RZ, P2, !PT ;  /* 0x000000f9ff047210 */ /* 0x002fca00017fe4ff */
[----:B------:R1:W-:Y:S04]  /*6530*/  STL [R1+0x18], R4 ;  /* 0x0000180401007387 */ /* 0x0003e80000100800 */
[----:B------:R1:W-:Y:S02]  /*6540*/  STL [R1+0x10], R2 ;  /* 0x0000100201007387 */ /* 0x0003e40000100800 */
.L_x_1448:
[----:B------:R-:W2:Y:S01]  /*6550*/  LDL.64 R170, [R1+0x30] ;  /* 0x0000300001aa7983 */ /* 0x000ea20000100a00 */
[----:B------:R-:W-:Y:S04]  /*6560*/  DEPBAR.LE SB0, 0x0 ;  /* 0x000080000000791a */ /* 0x000fe80000000000 */
[----:B------:R-:W-:Y:S01]  /*6570*/  USHF.R.S32.HI UR17, URZ, 0x1f, UR23 ;  /* 0x0000001f3f117899 */ /* 0x000fe20008011417 */
[----:B------:R-:W3:Y:S01]  /*6580*/  LDL R169, [R1+0x20] ;  /* 0x0000200001a97983 */ /* 0x000ee20000100800 */
[----:B------:R-:W-:Y:S02]  /*6590*/  UIMAD.WIDE.U32 UR24, UR23, UR6, URZ ;  /* 0x00000006171872a5 */ /* 0x000fe4000f8e003f */
[----:B------:R-:W-:Y:S01]  /*65a0*/  UIMAD UR17, UR17, UR6, URZ ;  /* 0x00000006111172a4 */ /* 0x000fe2000f8e023f */
[----:B------:R-:W3:Y:S01]  /*65b0*/  LDL R172, [R1+0x1c] ;  /* 0x00001c0001ac7983 */ /* 0x000ee20000100800 */
[----:B------:R-:W-:Y:S02]  /*65c0*/  USHF.L.U32 UR20, UR24, 0x6, URZ ;  /* 0x0000000618147899 */ /* 0x000fe4000800063f */
[----:B------:R-:W-:Y:S01]  /*65d0*/  UIMAD UR17, UR23, UR7, UR17 ;  /* 0x00000007171172a4 */ /* 0x000fe2000f8e0211 */
[----:B------:R-:W3:Y:S01]  /*65e0*/  LDL R244, [R1+0x18] ;  /* 0x0000180001f47983 */ /* 0x000ee20000100800 */
[----:B------:R-:W-:Y:S02]  /*65f0*/  UISETP.GT.AND UP1, UPT, UR23, UR8, UPT ;  /* 0x000000081700728c */ /* 0x000fe4000bf24270 */
[----:B------:R-:W-:Y:S01]  /*6600*/  UIADD3 UR17, UR25, UR17, URZ ;  /* 0x0000001119117290 */ /* 0x000fe2000fffe03f */
[----:B------:R-:W-:Y:S01]  /*6610*/  BAR.SYNC.DEFER_BLOCKING 0x0 ;  /* 0x0000000000007b1d */ /* 0x000fe20000010000 */
[----:B------:R-:W-:Y:S02]  /*6620*/  UIADD3 UR23, UR23, -0x1, URZ ;  /* 0xffffffff17177890 */ /* 0x000fe4000fffe03f */
[----:B------:R-:W-:Y:S05]  /*6630*/  USHF.L.U64.HI UR17, UR24, 0x6, UR17 ;  /* 0x0000000618117899 */ /* 0x000fea0008010211 */
[----:B------:R-:W-:Y:S02]  /*6640*/  @UP1 USHF.L.U32 UR21, UR4, 0x5, URZ ;  /* 0x0000000504151899 */ /* 0x000fe4000800063f */
[----:B------:R-:W-:Y:S02]  /*6650*/  @UP1 USHF.L.U64.HI UR22, UR4, 0x5, UR5 ;  /* 0x0000000504161899 */ /* 0x000fe40008010205 */
[----:B------:R-:W-:Y:S01]  /*6660*/  @UP1 UIMAD.WIDE.U32 UR24, UR23, UR4, URZ ;  /* 0x00000004171812a5 */ /* 0x000fe2000f8e003f */
        /* <DEDUP_REMOVED lines=15> */
[----:B------:R-:W4:Y:S06]  /*6760*/  LDL.64 R250, [R1+0x28] ;  /* 0x0000280001fa7983 */ /* 0x000f2c0000100a00 */
[----:B------:R-:W4:Y:S01]  /*6770*/  LDL R252, [R1+0x14] ;  /* 0x0000140001fc7983 */ /* 0x000f220000100800 */
[C---:B------:R-:W-:Y:S03]  /*6780*/  HMMA.16816.F32 R24, R60.reuse, R32, RZ ;  /* 0x000000203c18723c */ /* 0x040fe600000018ff */
[----:B------:R-:W4:Y:S05]  /*6790*/  LDL R249, [R1+0x10] ;  /* 0x0000100001f97983 */ /* 0x000f2a0000100800 */
[-C--:B------:R-:W-:Y:S08]  /*67a0*/  HMMA.16816.F32 R28, R60, R34.reuse, RZ ;  /* 0x000000223c1c723c */ /* 0x080ff000000018ff */
        /* <DEDUP_REMOVED lines=9> */
[----:B------:R-:W2:Y:S07]  /*6840*/  LDSM.16.M88.4 R204, [R241] ;  /* 0x00000000f1cc783b */ /* 0x000eae0000000200 */
        /* <DEDUP_REMOVED lines=9> */
[-C--:B--2---:R-:W-:Y:S08]  /*68e0*/  HMMA.16816.F32 R36, R208, R204.reuse, R36 ;  /* 0x000000ccd024723c */ /* 0x084ff00000001824 */
[C---:B------:R-:W-:Y:S08]  /*68f0*/  HMMA.16816.F32 R40, R216.reuse, R204, R40 ;  /* 0x000000ccd828723c */ /* 0x040ff00000001828 */
[-C--:B------:R-:W-:Y:S04]  /*6900*/  HMMA.16816.F32 R44, R216, R206.reuse, R44 ;  /* 0x000000ced82c723c */ /* 0x080fe8000000182c */
[----:B------:R-:W-:Y:S04]  /*6910*/  IADD3 R2, P2, R170, UR20, RZ ;  /* 0x00000014aa027c10 */ /* 0x000fe8000ff5e0ff */
[C---:B------:R-:W-:Y:S04]  /*6920*/  HMMA.16816.F32 R48, R208.reuse, R206, R48 ;  /* 0x000000ced030723c */ /* 0x040fe80000001830 */
[C---:B------:R-:W-:Y:S02]  /*6930*/  LEA R170, P1, R2.reuse, c[0x0][0x1f8], 0x1 ;  /* 0x00007e0002aa7a11 */ /* 0x040fe400078208ff */
[----:B---3--:R-:W-:Y:S02]  /*6940*/  IADD3.X R169, R169, UR17, RZ, P2, !PT ;  /* 0x00000011a9a97c10 */ /* 0x008fe400097fe4ff */
[-C--:B-1----:R-:W-:Y:S04]  /*6950*/  HMMA.16816.F32 R52, R208, R212.reuse, R52 ;  /* 0x000000d4d034723c */ /* 0x082fe80000001834 */
[----:B------:R-:W-:Y:S02]  /*6960*/  LEA.HI.X R171, R2, c[0x0][0x1fc], R169, 0x1, P1 ;  /* 0x00007f0002ab7a11 */ /* 0x000fe400008f0ca9 */
[----:B------:R-:W-:Y:S01]  /*6970*/  IADD3 R2, P2, R172, UR20, RZ ;  /* 0x00000014ac027c10 */ /* 0x000fe2000ff5e0ff */
[----:B------:R-:W-:Y:S01]  /*6980*/  @UP1 USHF.L.U32 UR20, UR24, 0x6, URZ ;  /* 0x0000000618141899 */ /* 0x000fe2000800063f */
[C---:B------:R-:W-:Y:S01]  /*6990*/  HMMA.16816.F32 R56, R216.reuse, R212, R56 ;  /* 0x000000d4d838723c */ /* 0x040fe20000001838 */
[----:B------:R-:W-:Y:S01]  /*69a0*/  @!PT LDS RZ, [RZ] ;  /* 0x00000000fffff984 */ /* 0x000fe20000000800 */
[----:B------:R-:W-:Y:S01]  /*69b0*/  @!PT LDS RZ, [RZ] ;  /* 0x00000000fffff984 */ /* 0x000fe20000000800 */
[----:B------:R-:W-:Y:S01]  /*69c0*/  @!PT LDS RZ, [RZ] ;  /* 0x00000000fffff984 */ /* 0x000fe20000000800 */
[----:B------:R1:W-:Y:S03]  /*69d0*/  LDGSTS.E.BYPASS.LTC128B.128 [R243+0x100], [R170.64], !P3 ;  /* 0x00100000aaf37fae */ /* 0x0003e6000d901d52 */
[----:B------:R-:W-:Y:S02]  /*69e0*/  LEA R172, P1, R2, c[0x0][0x1f8], 0x1 ;  /* 0x00007e0002ac7a11 */ /* 0x000fe400078208ff */
        /* <DEDUP_REMOVED lines=29> */
[----:B------:R-:W1:Y:S08]  /*6bc0*/  LDSM.16.M88.4 R220, [R231+0xa100] ;  /* 0x00a10000e7dc783b */ /* 0x000e700000000200 */
[----:B------:R-:W2:Y:S08]  /*6bd0*/  LDSM.16.M88.4 R208, [R229+0x4900] ;  /* 0x00490000e5d0783b */ /* 0x000eb00000000200 */
[----:B------:R-:W0:Y:S08]  /*6be0*/  LDGDEPBAR ;  /* 0x00000000000079af */ /* 0x000e300000000000 */
[----:B------:R-:W2:Y:S01]  /*6bf0*/  LDSM.16.M88.4 R212, [R229+0x5100] ;  /* 0x00510000e5d4783b */ /* 0x000ea20000000200 */
[-C--:B---3--:R-:W-:Y:S08]  /*6c00*/  HMMA.16816.F32 R4, R204, R216.reuse, R4 ;  /* 0x000000d8cc04723c */ /* 0x088ff00000001804 */
[C---:B-1----:R-:W-:Y:S08]  /*6c10*/  HMMA.16816.F32 R8, R220.reuse, R216, R8 ;  /* 0x000000d8dc08723c */ /* 0x042ff00000001808 */
[-C--:B------:R-:W-:Y:S08]  /*6c20*/  HMMA.16816.F32 R12, R220, R218.reuse, R12 ;  /* 0x000000dadc0c723c */ /* 0x080ff0000000180c */
[C---:B------:R-:W-:Y:S01]  /*6c30*/  HMMA.16816.F32 R16, R204.reuse, R218, R16 ;  /* 0x000000dacc10723c */ /* 0x040fe20000001810 */
[----:B------:R-:W1:Y:S07]  /*6c40*/  LDSM.16.M88.4 R216, [R229+0x5900] ;  /* 0x00590000e5d8783b */ /* 0x000e6e0000000200 */
[-C--:B--2---:R-:W-:Y:S08]  /*6c50*/  HMMA.16816.F32 R20, R204, R208.reuse, R20 ;  /* 0x000000d0cc14723c */ /* 0x084ff00000001814 */
        /* <DEDUP_REMOVED lines=8> */
[----:B------:R-:W2:Y:S07]  /*6ce0*/  LDSM.16.M88.4 R212, [R228] ;  /* 0x00000000e4d4783b */ /* 0x000eae0000000200 */
[-C--:B-1----:R-:W-:Y:S08]  /*6cf0*/  HMMA.16816.F32 R52, R204, R216.reuse, R52 ;  /* 0x000000d8cc34723c */ /* 0x082ff00000001834 */
[C---:B------:R-:W-:Y:S08]  /*6d00*/  HMMA.16816.F32 R56, R220.reuse, R216, R56 ;  /* 0x000000d8dc38723c */ /* 0x040ff00000001838 */
[-C--:B------:R-:W-:Y:S01]  /*6d10*/  HMMA.16816.F32 R60, R220, R218.reuse, R60 ;  /* 0x000000dadc3c723c */ /* 0x080fe2000000183c */
[----:B------:R-:W1:Y:S07]  /*6d20*/  LDSM.16.M88.4 R220, [R233+0xa100] ;  /* 0x00a10000e9dc783b */ /* 0x000e6e0000000200 */
[----:B------:R-:W-:Y:S01]  /*6d30*/  HMMA.16816.F32 R64, R204, R218, R64 ;  /* 0x000000dacc40723c */ /* 0x000fe20000001840 */
[----:B------:R-:W3:Y:S07]  /*6d40*/  LDSM.16.M88.4 R204, [R228+0x800] ;  /* 0x00080000e4cc783b */ /* 0x000eee0000000200 */
[-C--:B--2---:R-:W-:Y:S01]  /*6d50*/  HMMA.16816.F32 R4, R208, R212.reuse, R4 ;  /* 0x000000d4d004723c */ /* 0x084fe20000001804 */
[----:B------:R-:W-:Y:S07]  /*6d60*/  LDSM.16.M88.4 R216, [R228+0x1800] ;  /* 0x00180000e4d8783b */ /* 0x000fee0000000200 */
[C---:B-1----:R-:W-:Y:S08]  /*6d70*/  HMMA.16816.F32 R8, R220.reuse, R212, R8 ;  /* 0x000000d4dc08723c */ /* 0x042ff00000001808 */
[-C--:B------:R-:W-:Y:S08]  /*6d80*/  HMMA.16816.F32 R12, R220, R214.reuse, R12 ;  /* 0x000000d6dc0c723c */ /* 0x080ff0000000180c */
[C---:B------:R-:W-:Y:S01]  /*6d90*/  HMMA.16816.F32 R16, R208.reuse, R214, R16 ;  /* 0x000000d6d010723c */ /* 0x040fe20000001810 */
[----:B------:R-:W1:Y:S07]  /*6da0*/  LDSM.16.M88.4 R212, [R228+0x1000] ;  /* 0x00100000e4d4783b */ /* 0x000e6e0000000200 */
[-C--:B---3--:R-:W-:Y:S08]  /*6db0*/  HMMA.16816.F32 R20, R208, R204.reuse, R20 ;  /* 0x000000ccd014723c */ /* 0x088ff00000001814 */
        /* <DEDUP_REMOVED lines=12> */
[----:B------:R-:W2:Y:S07]  /*6e80*/  LDSM.16.M88.4 R220, [R230+0xe100] ;  /* 0x00e10000e6dc783b */ /* 0x000eae0000000200 */
[----:B------:R-:W-:Y:S01]  /*6e90*/  HMMA.16816.F32 R64, R208, R218, R64 ;  /* 0x000000dad040723c */ /* 0x000fe20000001840 */
[----:B------:R-:W3:Y:S07]  /*6ea0*/  LDSM.16.M88.4 R208, [R175+0x6900] ;  /* 0x00690000afd0783b */ /* 0x000eee0000000200 */
[-C--:B-1----:R-:W-:Y:S01]  /*6eb0*/  HMMA.16816.F32 R4, R204, R212.reuse, R4 ;  /* 0x000000d4cc04723c */ /* 0x082fe20000001804 */
[----:B------:R-:W-:Y:S07]  /*6ec0*/  LDSM.16.M88.4 R216, [R175+0x7900] ;  /* 0x00790000afd8783b */ /* 0x000fee0000000200 */
[C---:B--2---:R-:W-:Y:S08]  /*6ed0*/  HMMA.16816.F32 R8, R220.reuse, R212, R8 ;  /* 0x000000d4dc08723c */ /* 0x044ff00000001808 */
        /* <DEDUP_REMOVED lines=16> */
[----:B------:R-:W2:Y:S07]  /*6fe0*/  LDSM.16.M88.4 R220, [R232+0xe100] ;  /* 0x00e10000e8dc783b */ /* 0x000eae0000000200 */
[----:B------:R-:W-:Y:S01]  /*6ff0*/  HMMA.16816.F32 R64, R204, R218, R64 ;  /* 0x000000dacc40723c */ /* 0x000fe20000001840 */
[----:B------:R-:W3:Y:S07]  /*7000*/  LDSM.16.M88.4 R204, [R238] ;  /* 0x00000000eecc783b */ /* 0x000eee0000000200 */
[-C--:B-1----:R-:W-:Y:S01]  /*7010*/  HMMA.16816.F32 R4, R208, R212.reuse, R4 ;  /* 0x000000d4d004723c */ /* 0x082fe20000001804 */
[----:B------:R-:W-:Y:S07]  /*7020*/  LDSM.16.M88.4 R216, [R236] ;  /* 0x00000000ecd8783b */ /* 0x000fee0000000200 */
[C---:B--2---:R-:W-:Y:S08]  /*7030*/  HMMA.16816.F32 R8, R220.reuse, R212, R8 ;  /* 0x000000d4dc08723c */ /* 0x044ff00000001808 */
[-C--:B------:R-:W-:Y:S08]  /*7040*/  HMMA.16816.F32 R12, R220, R214.reuse, R12 ;  /* 0x000000d6dc0c723c */ /* 0x080ff0000000180c */
[C---:B------:R-:W-:Y:S01]  /*7050*/  HMMA.16816.F32 R16, R208.reuse, R214, R16 ;  /* 0x000000d6d010723c */ /* 0x040fe20000001810 */
[----:B------:R-:W1:Y:S07]  /*7060*/  LDSM.16.M88.4 R212, [R237] ;  /* 0x00000000edd4783b */ /* 0x000e6e0000000200 */
        /* <DEDUP_REMOVED lines=39> */
[----:B------:R-:W1:Y:S07]  /*72e0*/  LDSM.16.M88.4 R216, [R228+0x3000] ;  /* 0x00300000e4d8783b */ /* 0x000e6e0000000200 */
[C---:B--2---:R-:W-:Y:S11]  /*72f0*/  HMMA.16816.F32 R8, R220.reuse, R212, R8 ;  /* 0x000000d4dc08723c */ /* 0x044ff60000001808 */
[----:B------:R-:W-:Y:S05]  /*7300*/  @!UPT UIADD3 URZ, URZ, URZ, URZ ;  /* 0x0000003f3f3ff290 */ /* 0x000fea000fffe03f */
[----:B------:R-:W-:Y:S02]  /*7310*/  FMNMX.FTZ R169, R6, R3, !PT ;  /* 0x0000000306a97209 */ /* 0x000fe40007810000 */
[----:B------:R-:W-:Y:S01]  /*7320*/  FMNMX.FTZ R2, R4, R0, !PT ;  /* 0x0000000004027209 */ /* 0x000fe20007810000 */
[-C--:B------:R-:W-:Y:S03]  /*7330*/  HMMA.16816.F32 R12, R220, R214.reuse, R12 ;  /* 0x000000d6dc0c723c */ /* 0x080fe6000000180c */
[----:B------:R-:W-:Y:S02]  /*7340*/  FMNMX.FTZ R169, R7, R169, !PT ;  /* 0x000000a907a97209 */ /* 0x000fe40007810000 */
[----:B------:R-:W-:Y:S03]  /*7350*/  FMNMX.FTZ R2, R5, R2, !PT ;  /* 0x0000000205027209 */ /* 0x000fe60007810000 */
[C---:B------:R-:W-:Y:S01]  /*7360*/  HMMA.16816.F32 R16, R208.reuse, R214, R16 ;  /* 0x000000d6d010723c */ /* 0x040fe20000001810 */
[----:B------:R-:W2:Y:S01]  /*7370*/  LDSM.16.M88.4 R212, [R228+0x3800] ;  /* 0x00380000e4d4783b */ /* 0x000ea20000000200 */
[----:B------:R-:W-:Y:S06]  /*7380*/  DEPBAR.LE SB0, 0x0 ;  /* 0x000080000000791a */ /* 0x000fec0000000000 */
[-C--:B---3--:R-:W-:Y:S01]  /*7390*/  HMMA.16816.F32 R20, R208, R204.reuse, R20 ;  /* 0x000000ccd014723c */ /* 0x088fe20000001814 */
[----:B------:R-:W-:Y:S04]  /*73a0*/  BAR.SYNC.DEFER_BLOCKING 0x0 ;  /* 0x0000000000007b1d */ /* 0x000fe80000010000 */
[----:B------:R-:W-:Y:S03]  /*73b0*/  FMNMX.FTZ R170, R8, R168, !PT ;  /* 0x000000a808aa7209 */ /* 0x000fe60007810000 */
[C---:B------:R-:W-:Y:S04]  /*73c0*/  HMMA.16816.F32 R24, R220.reuse, R204, R24 ;  /* 0x000000ccdc18723c */ /* 0x040fe80000001818 */
[----:B------:R-:W-:Y:S04]  /*73d0*/  FMNMX.FTZ R170, R9, R170, !PT ;  /* 0x000000aa09aa7209 */ /* 0x000fe80007810000 */
[-C--:B------:R-:W-:Y:S04]  /*73e0*/  HMMA.16816.F32 R28, R220, R206.reuse, R28 ;  /* 0x000000cedc1c723c */ /* 0x080fe8000000181c */
[----:B------:R-:W-:Y:S02]  /*73f0*/  FMNMX.FTZ R2, R16, R2, !PT ;  /* 0x0000000210027209 */ /* 0x000fe40007810000 */
[----:B------:R-:W-:Y:S02]  /*7400*/  FMNMX.FTZ R170, R12, R170, !PT ;  /* 0x000000aa0caa7209 */ /* 0x000fe40007810000 */
[C---:B------:R-:W-:Y:S01]  /*7410*/  HMMA.16816.F32 R32, R208.reuse, R206, R32 ;  /* 0x000000ced020723c */ /* 0x040fe20000001820 */
[----:B------:R-:W3:Y:S03]  /*7420*/  LDL.64 R206, [R1+0x38] ;  /* 0x0000380001ce7983 */ /* 0x000ee60000100a00 */
[----:B------:R-:W-:Y:S02]  /*7430*/  FMNMX.FTZ R171, R13, R170, !PT ;  /* 0x000000aa0dab7209 */ /* 0x000fe40007810000 */
[----:B------:R-:W-:Y:S02]  /*7440*/  FMNMX.FTZ R169, R18, R169, !PT ;  /* 0x000000a912a97209 */ /* 0x000fe40007810000 */
[-C--:B-1----:R-:W-:Y:S04]  /*7450*/  HMMA.16816.F32 R36, R208, R216.reuse, R36 ;  /* 0x000000d8d024723c */ /* 0x082fe80000001824 */
[----:B------:R-:W-:Y:S02]  /*7460*/  FMNMX.FTZ R2, R17, R2, !PT ;  /* 0x0000000211027209 */ /* 0x000fe40007810000 */
[----:B------:R-:W-:Y:S02]  /*7470*/  FMNMX.FTZ R169, R19, R169, !PT ;  /* 0x000000a913a97209 */ /* 0x000fe40007810000 */
[C---:B------:R-:W-:Y:S04]  /*7480*/  HMMA.16816.F32 R40, R220.reuse, R216, R40 ;  /* 0x000000d8dc28723c */ /* 0x040fe80000001828 */
[----:B------:R-:W-:Y:S02]  /*7490*/  FMNMX.FTZ R2, R20, R2, !PT ;  /* 0x0000000214027209 */ /* 0x000fe40007810000 */
[----:B------:R-:W-:Y:S02]  /*74a0*/  FMNMX.FTZ R169, R22, R169, !PT ;  /* 0x000000a916a97209 */ /* 0x000fe40007810000 */
[-C--:B------:R-:W-:Y:S04]  /*74b0*/  HMMA.16816.F32 R44, R220, R218.reuse, R44 ;  /* 0x000000dadc2c723c */ /* 0x080fe8000000182c */
[----:B------:R-:W-:Y:S02]  /*74c0*/  FMNMX.FTZ R2, R21, R2, !PT ;  /* 0x0000000215027209 */ /* 0x000fe40007810000 */
[----:B------:R-:W-:Y:S02]  /*74d0*/  FMNMX.FTZ R170, R23, R169, !PT ;  /* 0x000000a917aa7209 */ /* 0x000fe40007810000 */
[C---:B------:R-:W-:Y:S04]  /*74e0*/  HMMA.16816.F32 R48, R208.reuse, R218, R48 ;  /* 0x000000dad030723c */ /* 0x040fe80000001830 */
[----:B------:R-:W-:Y:S02]  /*74f0*/  FMNMX.FTZ R2, R32, R2, !PT ;  /* 0x0000000220027209 */ /* 0x000fe40007810000 */
[----:B------:R-:W-:Y:S02]  /*7500*/  FMNMX.FTZ R169, R24, R171, !PT ;  /* 0x000000ab18a97209 */ /* 0x000fe40007810000 */
[-C--:B--2---:R-:W-:Y:S04]  /*7510*/  HMMA.16816.F32 R52, R208, R212.reuse, R52 ;  /* 0x000000d4d034723c */ /* 0x084fe80000001834 */
        /* <DEDUP_REMOVED lines=23> */
[----:B------:R-:W1:Y:S01]  /*7690*/  SHFL.BFLY PT, R172, R173, 0x2, 0x1f ;  /* 0x0c401f00adac7f89 */ /* 0x000e6200000e0000 */
[----:B------:R-:W-:Y:S02]  /*76a0*/  FMNMX.FTZ R2, R67, R2, !PT ;  /* 0x0000000243027209 */ /* 0x000fe40007810000 */
        /* <DEDUP_REMOVED lines=12> */
[----:B-1----:R-:W-:Y:S02]  /*7770*/  FMNMX.FTZ R173, R173, R172, !PT ;  /* 0x000000acadad7209 */ /* 0x002fe40007810000 */
[----:B------:R-:W-:Y:S02]  /*7780*/  FMNMX.FTZ R169, R57, R169, !PT ;  /* 0x000000a939a97209 */ /* 0x000fe40007810000 */
[----:B------:R-:W-:Y:S01]  /*7790*/  FMNMX.FTZ R170, R27, R170, !PT ;  /* 0x000000aa1baa7209 */ /* 0x000fe20007810000 */
[----:B------:R-:W1:Y:S01]  /*77a0*/  SHFL.BFLY PT, R204, R173, 0x1, 0x1f ;  /* 0x0c201f00adcc7f89 */ /* 0x000e6200000e0000 */
[----:B------:R-:W-:Y:S02]  /*77b0*/  FMNMX.FTZ R169, R60, R169, !PT ;  /* 0x000000a93ca97209 */ /* 0x000fe40007810000 */
[----:B--2---:R-:W-:Y:S02]  /*77c0*/  FMNMX.FTZ R2, R2, R171, !PT ;  /* 0x000000ab02027209 */ /* 0x004fe40007810000 */
[----:B------:R-:W-:Y:S02]  /*77d0*/  FMNMX.FTZ R169, R61, R169, !PT ;  /* 0x000000a93da97209 */ /* 0x000fe40007810000 */
[----:B------:R-:W-:Y:S01]  /*77e0*/  FMNMX.FTZ R170, R30, R170, !PT ;  /* 0x000000aa1eaa7209 */ /* 0x000fe20007810000 */
[----:B------:R-:W2:Y:S03]  /*77f0*/  SHFL.BFLY PT, R172, R2, 0x1, 0x1f ;  /* 0x0c201f0002ac7f89 */ /* 0x000ea600000e0000 */
[----:B------:R-:W-:Y:S04]  /*7800*/  FMNMX.FTZ R170, R31, R170, !PT ;  /* 0x000000aa1faa7209 */ /* 0x000fe80007810000 */
[----:B------:R-:W-:Y:S01]  /*7810*/  FMNMX.FTZ R170, R42, R170, !PT ;  /* 0x000000aa2aaa7209 */ /* 0x000fe20007810000 */
[----:B------:R-:W4:Y:S03]  /*7820*/  SHFL.BFLY PT, R205, R169, 0x2, 0x1f ;  /* 0x0c401f00a9cd7f89 */ /* 0x000f2600000e0000 */
[----:B------:R-:W-:Y:S04]  /*7830*/  FMNMX.FTZ R170, R43, R170, !PT ;  /* 0x000000aa2baa7209 */ /* 0x000fe80007810000 */
[----:B------:R-:W-:Y:S02]  /*7840*/  FMNMX.FTZ R170, R46, R170, !PT ;  /* 0x000000aa2eaa7209 */ /* 0x000fe40007810000 */
[----:B-1----:R-:W-:Y:S02]  /*7850*/  FMNMX.FTZ R173, R173, R204, !PT ;  /* 0x000000ccadad7209 */ /* 0x002fe40007810000 */
[----:B------:R-:W-:Y:S03]  /*7860*/  FMNMX.FTZ R170, R47, R170, !PT ;  /* 0x000000aa2faa7209 */ /* 0x000fe60007810000 */
[C---:B------:R-:W-:Y:S01]  /*7870*/  FADD.FTZ R0, -R173.reuse, R0 ;  /* 0x00000000ad007221 */ /* 0x040fe20000010100 */
[----:B--2---:R-:W-:Y:S01]  /*7880*/  FMNMX.FTZ R172, R2, R172, !PT ;  /* 0x000000ac02ac7209 */ /* 0x004fe20007810000 */
[----:B------:R-:W-:Y:S01]  /*7890*/  FMUL.FTZ R210, R173, c[0x0][0x2d0] ;  /* 0x0000b400add27a20 */ /* 0x000fe20000410000 */
[----:B------:R-:W-:Y:S01]  /*78a0*/  FMNMX.FTZ R2, R58, R170, !PT ;  /* 0x000000aa3a027209 */ /* 0x000fe20007810000 */
[----:B------:R-:W-:Y:S02]  /*78b0*/  FMUL.FTZ R0, R0, c[0x0][0x2d0] ;  /* 0x0000b40000007a20 */ /* 0x000fe40000410000 */
[----:B------:R-:W-:Y:S02]  /*78c0*/  FMUL.FTZ R209, R172, c[0x0][0x2d0] ;  /* 0x0000b400acd17a20 */ /* 0x000fe40000410000 */
[----:B------:R1:W2:Y:S01]  /*78d0*/  MUFU.EX2 R170, R0 ;  /* 0x0000000000aa7308 */ /* 0x0002a20000000800 */
[----:B----4-:R-:W-:Y:S01]  /*78e0*/  FMNMX.FTZ R169, R169, R205, !PT ;  /* 0x000000cda9a97209 */ /* 0x010fe20007810000 */
[--C-:B------:R-:W-:Y:S02]  /*78f0*/  FFMA.FTZ R6, R6, c[0x0][0x2d0], -R209.reuse ;  /* 0x0000b40006067a23 */ /* 0x100fe400000108d1 */
[--C-:B------:R-:W-:Y:S02]  /*7900*/  FFMA.FTZ R5, R5, c[0x0][0x2d0], -R210.reuse ;  /* 0x0000b40005057a23 */ /* 0x100fe400000108d2 */
[----:B------:R-:W4:Y:S01]  /*7910*/  SHFL.BFLY PT, R171, R169, 0x1, 0x1f ;  /* 0x0c201f00a9ab7f89 */ /* 0x000f2200000e0000 */
        /* <DEDUP_REMOVED lines=8> */
[----:B------:R-:W-:Y:S01]  /*79a0*/  MUFU.EX2 R246, R5 ;  /* 0x0000000500f67308 */ /* 0x000fe20000000800 */
[----:B------:R-:W-:Y:S02]  /*79b0*/  FFMA.FTZ R21, R21, c[0x0][0x2d0], -R210 ;  /* 0x0000b40015157a23 */ /* 0x000fe400000108d2 */
[----:B------:R-:W-:Y:S01]  /*79c0*/  FFMA.FTZ R22, R22, c[0x0][0x2d0], -R209 ;  /* 0x0000b40016167a23 */ /* 0x000fe200000108d1 */
[----:B-1----:R-:W-:Y:S01]  /*79d0*/  FMNMX.FTZ R0, R59, R2, !PT ;  /* 0x000000023b007209 */ /* 0x002fe20007810000 */
[----:B------:R-:W-:Y:S02]  /*79e0*/  FADD.FTZ R2, -R172, R3 ;  /* 0x00000003ac027221 */ /* 0x000fe40000010100 */
[----:B--2---:R-:W-:Y:S01]  /*79f0*/  FMUL.FTZ R68, R170, R68 ;  /* 0x00000044aa447220 */ /* 0x004fe20000410000 */
[----:B------:R-:W-:Y:S01]  /*7a00*/  FMNMX.FTZ R0, R62, R0, !PT ;  /* 0x000000003e007209 */ /* 0x000fe20007810000 */
[----:B------:R-:W-:Y:S01]  /*7a10*/  FMUL.FTZ R2, R2, c[0x0][0x2d0] ;  /* 0x0000b40002027a20 */ /* 0x000fe20000410000 */
[----:B----4-:R-:W-:Y:S01]  /*7a20*/  FMNMX.FTZ R171, R169, R171, !PT ;  /* 0x000000aba9ab7209 */ /* 0x010fe20007810000 */
[----:B------:R-:W-:Y:S01]  /*7a30*/  MUFU.EX2 R247, R7 ;  /* 0x0000000700f77308 */ /* 0x000fe20000000800 */
[----:B------:R-:W-:Y:S01]  /*7a40*/  FMNMX.FTZ R0, R63, R0, !PT ;  /* 0x000000003f007209 */ /* 0x000fe20007810000 */
[C---:B------:R-:W-:Y:S02]  /*7a50*/  FMUL.FTZ R69, R170.reuse, R69 ;  /* 0x00000045aa457220 */ /* 0x040fe40000410000 */
[----:B------:R-:W-:Y:S02]  /*7a60*/  FMUL.FTZ R208, R171, c[0x0][0x2d0] ;  /* 0x0000b400abd07a20 */ /* 0x000fe40000410000 */
[----:B------:R-:W1:Y:S01]  /*7a70*/  SHFL.BFLY PT, R3, R0, 0x2, 0x1f ;  /* 0x0c401f0000037f89 */ /* 0x000e6200000e0000 */
[----:B------:R-:W-:Y:S02]  /*7a80*/  FMUL.FTZ R80, R170, R80 ;  /* 0x00000050aa507220 */ /* 0x000fe40000410000 */
[--C-:B------:R-:W-:Y:S01]  /*7a90*/  FFMA.FTZ R12, R12, c[0x0][0x2d0], -R208.reuse ;  /* 0x0000b4000c0c7a23 */ /* 0x100fe200000108d0 */
[----:B------:R2:W4:Y:S01]  /*7aa0*/  MUFU.EX2 R169, R2 ;  /* 0x0000000200a97308 */ /* 0x0005220000000800 */
[--C-:B------:R-:W-:Y:S02]  /*7ab0*/  FFMA.FTZ R8, R8, c[0x0][0x2d0], -R208.reuse ;  /* 0x0000b40008087a23 */ /* 0x100fe400000108d0 */
[----:B------:R-:W-:Y:S02]  /*7ac0*/  FFMA.FTZ R9, R9, c[0x0][0x2d0], -R208 ;  /* 0x0000b40009097a23 */ /* 0x000fe400000108d0 */
        /* <DEDUP_REMOVED lines=8> */
[----:B------:R-:W-:Y:S01]  /*7b50*/  FMUL.FTZ R112, R170, R112 ;  /* 0x00000070aa707220 */ /* 0x000fe20000410000 */
[----:B------:R4:W-:Y:S01]  /*7b60*/  MUFU.EX2 R215, R16 ;  /* 0x0000001000d77308 */ /* 0x0009e20000000800 */
[----:B-1----:R-:W-:Y:S01]  /*7b70*/  FMNMX.FTZ R0, R0, R3, !PT ;  /* 0x0000000300007209 */ /* 0x002fe20007810000 */
[----:B------:R-:W-:Y:S02]  /*7b80*/  FMUL.FTZ R113, R170, R113 ;  /* 0x00000071aa717220 */ /* 0x000fe40000410000 */
[----:B--2---:R-:W-:Y:S02]  /*7b90*/  FADD.FTZ R2, -R171, R168 ;  /* 0x000000a8ab027221 */ /* 0x004fe40000010100 */
[C---:B----4-:R-:W-:Y:S02]  /*7ba0*/  FMUL.FTZ R70, R169.reuse, R70 ;  /* 0x00000046a9467220 */ /* 0x050fe40000410000 */
[----:B------:R-:W-:Y:S02]  /*7bb0*/  FMUL.FTZ R2, R2, c[0x0][0x2d0] ;  /* 0x0000b40002027a20 */ /* 0x000fe40000410000 */
[----:B------:R1:W-:Y:S01]  /*7bc0*/  MUFU.EX2 R245, R17 ;  /* 0x0000001100f57308 */ /* 0x0003e20000000800 */
[C---:B------:R-:W-:Y:S02]  /*7bd0*/  FMUL.FTZ R71, R169.reuse, R71 ;  /* 0x00000047a9477220 */ /* 0x040fe40000410000 */
[C---:B------:R-:W-:Y:S01]  /*7be0*/  FMUL.FTZ R82, R169.reuse, R82 ;  /* 0x00000052a9527220 */ /* 0x040fe20000410000 */
[----:B------:R-:W-:Y:S01]  /*7bf0*/  @P1 IADD3 R4, P4, R252, UR20, RZ ;  /* 0x00000014fc041c10 */ /* 0x000fe2000ff9e0ff */
[C---:B------:R-:W-:Y:S02]  /*7c00*/  FMUL.FTZ R83, R169.reuse, R83 ;  /* 0x00000053a9537220 */ /* 0x040fe40000410000 */
[C---:B------:R-:W-:Y:S02]  /*7c10*/  FMUL.FTZ R86, R169.reuse, R86 ;  /* 0x00000056a9567220 */ /* 0x040fe40000410000 */
[C---:B------:R-:W-:Y:S01]  /*7c20*/  FMUL.FTZ R87, R169.reuse, R87 ;  /* 0x00000057a9577220 */ /* 0x040fe20000410000 */
[----:B------:R2:W4:Y:S01]  /*7c30*/  MUFU.EX2 R168, R2 ;  /* 0x0000000200a87308 */ /* 0x0005220000000800 */
[C---:B------:R-:W-:Y:S02]  /*7c40*/  FMUL.FTZ R98, R169.reuse, R98 ;  /* 0x00000062a9627220 */ /* 0x040fe40000410000 */
[C---:B------:R-:W-:Y:S01]  /*7c50*/  FMUL.FTZ R99, R169.reuse, R99 ;  /* 0x00000063a9637220 */ /* 0x040fe20000410000 */
[----:B------:R-:W-:Y:S01]  /*7c60*/  @P1 LEA R16, P2, R4, c[0x0][0x1c8], 0x1 ;  /* 0x0000720004101a11 */ /* 0x000fe200078408ff */
[C---:B------:R-:W-:Y:S02]  /*7c70*/  FMUL.FTZ R102, R169.reuse, R102 ;  /* 0x00000066a9667220 */ /* 0x040fe40000410000 */
[C---:B------:R-:W-:Y:S02]  /*7c80*/  FMUL.FTZ R103, R169.reuse, R103 ;  /* 0x00000067a9677220 */ /* 0x040fe40000410000 */
[C---:B------:R-:W-:Y:S01]  /*7c90*/  FMUL.FTZ R114, R169.reuse, R114 ;  /* 0x00000072a9727220 */ /* 0x040fe20000410000 */
[----:B------:R-:W-:Y:S01]  /*7ca0*/  MUFU.EX2 R219, R12 ;  /* 0x0000000c00db7308 */ /* 0x000fe20000000800 */
[----:B------:R-:W-:Y:S02]  /*7cb0*/  FMUL.FTZ R115, R169, R115 ;  /* 0x00000073a9737220 */ /* 0x000fe40000410000 */
[C---:B------:R-:W-:Y:S01]  /*7cc0*/  FMUL.FTZ R116, R170.reuse, R116 ;  /* 0x00000074aa747220 */ /* 0x040fe20000410000 */
[----:B-1----:R-:W-:Y:S01]  /*7cd0*/  @P1 IADD3.X R17, R249, UR17, RZ, P4, !PT ;  /* 0x00000011f9111c10 */ /* 0x002fe2000a7fe4ff */
[----:B------:R-:W-:Y:S02]  /*7ce0*/  FMUL.FTZ R117, R170, R117 ;  /* 0x00000075aa757220 */ /* 0x000fe40000410000 */
[C---:B------:R-:W-:Y:S01]  /*7cf0*/  FMUL.FTZ R118, R169.reuse, R118 ;  /* 0x00000076a9767220 */ /* 0x040fe20000410000 */
[----:B------:R-:W-:Y:S01]  /*7d00*/  @P1 LEA.HI.X R17, R4, c[0x0][0x1cc], R17, 0x1, P2 ;  /* 0x0000730004111a11 */ /* 0x000fe200010f0c11 */
[----:B------:R-:W-:Y:S01]  /*7d10*/  FMUL.FTZ R119, R169, R119 ;  /* 0x00000077a9777220 */ /* 0x000fe20000410000 */
[----:B------:R-:W-:Y:S01]  /*7d20*/  MUFU.EX2 R212, R8 ;  /* 0x0000000800d47308 */ /* 0x000fe20000000800 */
[C---:B------:R-:W-:Y:S02]  /*7d30*/  FMUL.FTZ R128, R170.reuse, R128 ;  /* 0x00000080aa807220 */ /* 0x040fe40000410000 */
[----:B------:R-:W-:Y:S01]  /*7d40*/  FMUL.FTZ R129, R170, R129 ;  /* 0x00000081aa817220 */ /* 0x000fe20000410000 */
[----:B--2---:R-:W1:Y:S01]  /*7d50*/  SHFL.BFLY PT, R2, R0, 0x1, 0x1f ;  /* 0x0c201f0000027f89 */ /* 0x004e6200000e0000 */
[C---:B----4-:R-:W-:Y:S02]  /*7d60*/  FMUL.FTZ R72, R168.reuse, R72 ;  /* 0x00000048a8487220 */ /* 0x050fe40000410000 */
[C---:B------:R-:W-:Y:S02]  /*7d70*/  FMUL.FTZ R73, R168.reuse, R73 ;  /* 0x00000049a8497220 */ /* 0x040fe40000410000 */
[C---:B------:R-:W-:Y:S01]  /*7d80*/  FMUL.FTZ R76, R168.reuse, R76 ;  /* 0x0000004ca84c7220 */ /* 0x040fe20000410000 */
[----:B------:R-:W2:Y:S01]  /*7d90*/  MUFU.EX2 R220, R9 ;  /* 0x0000000900dc7308 */ /* 0x000ea20000000800 */
[C---:B------:R-:W-:Y:S02]  /*7da0*/  FMUL.FTZ R77, R168.reuse, R77 ;  /* 0x0000004da84d7220 */ /* 0x040fe40000410000 */
[C---:B------:R-:W-:Y:S02]  /*7db0*/  FMUL.FTZ R88, R168.reuse, R88 ;  /* 0x00000058a8587220 */ /* 0x040fe40000410000 */
[C---:B------:R-:W-:Y:S02]  /*7dc0*/  FMUL.FTZ R89, R168.reuse, R89 ;  /* 0x00000059a8597220 */ /* 0x040fe40000410000 */
[C---:B------:R-:W-:Y:S02]  /*7dd0*/  FMUL.FTZ R92, R168.reuse, R92 ;  /* 0x0000005ca85c7220 */ /* 0x040fe40000410000 */
[C---:B------:R-:W-:Y:S01]  /*7de0*/  FMUL.FTZ R93, R168.reuse, R93 ;  /* 0x0000005da85d7220 */ /* 0x040fe20000410000 */
[----:B------:R4:W-:Y:S01]  /*7df0*/  MUFU.EX2 R248, R18 ;  /* 0x0000001200f87308 */ /* 0x0009e20000000800 */
[C---:B------:R-:W-:Y:S02]  /*7e00*/  FMUL.FTZ R104, R168.reuse, R104 ;  /* 0x00000068a8687220 */ /* 0x040fe40000410000 */
[C---:B------:R-:W-:Y:S02]  /*7e10*/  FMUL.FTZ R105, R168.reuse, R105 ;  /* 0x00000069a8697220 */ /* 0x040fe40000410000 */
[C---:B------:R-:W-:Y:S02]  /*7e20*/  FMUL.FTZ R108, R168.reuse, R108 ;  /* 0x0000006ca86c7220 */ /* 0x040fe40000410000 */
[----:B------:R-:W-:Y:S01]  /*7e30*/  FMUL.FTZ R109, R168, R109 ;  /* 0x0000006da86d7220 */ /* 0x000fe20000410000 */
[----:B-1----:R-:W-:Y:S01]  /*7e40*/  FMNMX.FTZ R2, R0, R2, !PT ;  /* 0x0000000200027209 */ /* 0x002fe20007810000 */
[C---:B------:R-:W-:Y:S01]  /*7e50*/  FMUL.FTZ R120, R168.reuse, R120 ;  /* 0x00000078a8787220 */ /* 0x040fe20000410000 */
[----:B------:R1:W-:Y:S01]  /*7e60*/  MUFU.EX2 R244, R19 ;  /* 0x0000001300f47308 */ /* 0x0003e20000000800 */
[----:B------:R-:W-:Y:S02]  /*7e70*/  FMUL.FTZ R121, R168, R121 ;  /* 0x00000079a8797220 */ /* 0x000fe40000410000 */
[----:B------:R-:W-:Y:S01]  /*7e80*/  FADD.FTZ R0, -R2, R174 ;  /* 0x000000ae02007221 */ /* 0x000fe20000010100 */
[----:B---3--:R-:W-:Y:S01]  /*7e90*/  @P1 IADD3 R3, P6, R206, UR20, RZ ;  /* 0x00000014ce031c10 */ /* 0x008fe2000ffde0ff */
[----:B------:R-:W-:Y:S01]  /*7ea0*/  @UP1 UIADD3 UR20, UP0, UR12, 0x80, URZ ;  /* 0x000000800c141890 */ /* 0x000fe2000ff1e03f */
[----:B------:R-:W-:Y:S02]  /*7eb0*/  FMUL.FTZ R124, R168, R124 ;  /* 0x0000007ca87c7220 */ /* 0x000fe40000410000 */
[----:B------:R-:W-:Y:S01]  /*7ec0*/  @P1 LEA R6, P5, R3, c[0x0][0x1c8], 0x1 ;  /* 0x0000720003061a11 */ /* 0x000fe200078a08ff */
[----:B------:R-:W-:Y:S01]  /*7ed0*/  FMUL.FTZ R0, R0, c[0x0][0x2d0] ;  /* 0x0000b40000007a20 */ /* 0x000fe20000410000 */
[----:B------:R-:W-:Y:S01]  /*7ee0*/  @P1 IADD3.X R5, R251, UR17, RZ, P6, !PT ;  /* 0x00000011fb051c10 */ /* 0x000fe2000b7fe4ff */
[----:B------:R-:W-:Y:S01]  /*7ef0*/  @UP1 UIADD3.X UR17, URZ, UR9, URZ, UP0, !UPT ;  /* 0x000000093f111290 */ /* 0x000fe200087fe43f */
[----:B------:R-:W-:Y:S01]  /*7f00*/  @P1 IADD3 R4, P4, R6, UR21, RZ ;  /* 0x0000001506041c10 */ /* 0x000fe2000ff9e0ff */
[----:B------:R-:W-:Y:S01]  /*7f10*/  FMUL.FTZ R125, R168, R125 ;  /* 0x0000007da87d7220 */ /* 0x000fe20000410000 */
[----:B------:R-:W-:Y:S01]  /*7f20*/  @P1 LEA.HI.X R7, R3, c[0x0][0x1cc], R5, 0x1, P5 ;  /* 0x0000730003071a11 */ /* 0x000fe200028f0c05 */
[----:B------:R-:W-:Y:S01]  /*7f30*/  FFMA.FTZ R3, R13, c[0x0][0x2d0], -R208 ;  /* 0x0000b4000d037a23 */ /* 0x000fe200000108d0 */
[----:B------:R-:W3:Y:S01]  /*7f40*/  MUFU.EX2 R0, R0 ;  /* 0x0000000000007308 */ /* 0x000ee20000000800 */
[----:B----4-:R-:W-:Y:S01]  /*7f50*/  FMUL.FTZ R18, R169, R190 ;  /* 0x000000bea9127220 */ /* 0x010fe20000410000 */
[----:B------:R-:W-:Y:S01]  /*7f60*/  @P1 IADD3.X R5, R7, UR22, RZ, P4, !PT ;  /* 0x0000001607051c10 */ /* 0x000fe2000a7fe4ff */
[----:B------:R4:W-:Y:S01]  /*7f70*/  @P1 LDGSTS.E.BYPASS.LTC128B.128 [R243+0x4100], [R6.64], !P3 ;  /* 0x0410000006f31fae */ /* 0x0009e2000d901d52 */
[C---:B------:R-:W-:Y:S01]  /*7f80*/  FMUL.FTZ R130, R169.reuse, R130 ;  /* 0x00000082a9827220 */ /* 0x040fe20000410000 */
[----:B--2---:R-:W-:Y:S01]  /*7f90*/  MOV R190, R220 ;  /* 0x000000dc00be7202 */ /* 0x004fe20000000f00 */
[C---:B------:R-:W-:Y:S02]  /*7fa0*/  FMUL.FTZ R131, R169.reuse, R131 ;  /* 0x00000083a9837220 */ /* 0x040fe40000410000 */
[C---:B-1----:R-:W-:Y:S01]  /*7fb0*/  FMUL.FTZ R19, R169.reuse, R191 ;  /* 0x000000bfa9137220 */ /* 0x042fe20000410000 */
[----:B------:R-:W-:Y:S01]  /*7fc0*/  MOV R191, R219 ;  /* 0x000000db00bf7202 */ /* 0x000fe20000000f00 */
[----:B------:R1:W-:Y:S01]  /*7fd0*/  MUFU.EX2 R174, R3 ;  /* 0x0000000300ae7308 */ /* 0x0003e20000000800 */
[----:B------:R2:W-:Y:S01]  /*7fe0*/  @P1 LDGSTS.E.BYPASS.LTC128B.128 [R243+0x6100], [R16.64], !P0 ;  /* 0x0610000010f31fae */ /* 0x0005e2000c101d52 */
[C---:B------:R-:W-:Y:S02]  /*7ff0*/  FMUL.FTZ R132, R170.reuse, R132 ;  /* 0x00000084aa847220 */ /* 0x040fe40000410000 */
[----:B------:R-:W-:Y:S02]  /*8000*/  FMUL.FTZ R133, R170, R133 ;  /* 0x00000085aa857220 */ /* 0x000fe40000410000 */
[C---:B------:R-:W-:Y:S02]  /*8010*/  FMUL.FTZ R134, R169.reuse, R134 ;  /* 0x00000086a9867220 */ /* 0x040fe40000410000 */
[----:B------:R-:W-:Y:S01]  /*8020*/  FMUL.FTZ R135, R169, R135 ;  /* 0x00000087a9877220 */ /* 0x000fe20000410000 */
[----:B------:R2:W-:Y:S01]  /*8030*/  @P1 LDGSTS.E.BYPASS.LTC128B.128 [R243+0x4900], [R4.64], !P3 ;  /* 0x0490000004f31fae */ /* 0x0005e2000d901d52 */
[C---:B------:R-:W-:Y:S01]  /*8040*/  FMUL.FTZ R136, R168.reuse, R136 ;  /* 0x00000088a8887220 */ /* 0x040fe20000410000 */
[----:B------:R-:W-:Y:S01]  /*8050*/  MUFU.EX2 R251, R20 ;  /* 0x0000001400fb7308 */ /* 0x000fe20000000800 */
[----:B------:R-:W-:Y:S02]  /*8060*/  FMUL.FTZ R137, R168, R137 ;  /* 0x00000089a8897220 */ /* 0x000fe40000410000 */
[C---:B---3--:R-:W-:Y:S02]  /*8070*/  FMUL.FTZ R74, R0.reuse, R74 ;  /* 0x0000004a004a7220 */ /* 0x048fe40000410000 */
[C---:B------:R-:W-:Y:S01]  /*8080*/  FMUL.FTZ R75, R0.reuse, R75 ;  /* 0x0000004b004b7220 */ /* 0x040fe20000410000 */
[----:B------:R3:W-:Y:S01]  /*8090*/  @P1 LDGSTS.E.BYPASS.LTC128B.128 [R243+0x6900], [R4.64+0x80], !P0 ;  /* 0x0690008004f31fae */ /* 0x0007e2000c101d52 */
[----:B------:R-:W-:Y:S01]  /*80a0*/  FMUL.FTZ R78, R0, R78 ;  /* 0x0000004e004e7220 */ /* 0x000fe20000410000 */
[----:B----4-:R-:W-:Y:S01]  /*80b0*/  @P1 IADD3 R6, P2, R4, UR21, RZ ;  /* 0x0000001504061c10 */ /* 0x010fe2000ff5e0ff */
[C---:B------:R-:W-:Y:S01]  /*80c0*/  FMUL.FTZ R79, R0.reuse, R79 ;  /* 0x0000004f004f7220 */ /* 0x040fe20000410000 */
[----:B------:R-:W-:Y:S01]  /*80d0*/  MUFU.EX2 R250, R22 ;  /* 0x0000001600fa7308 */ /* 0x000fe20000000800 */
[----:B------:R-:W-:Y:S01]  /*80e0*/  FMUL.FTZ R90, R0, R90 ;  /* 0x0000005a005a7220 */ /* 0x000fe20000410000 */
[C---:B------:R-:W-:Y:S01]  /*80f0*/  @P1 IADD3.X R7, R5.reuse, UR22, RZ, P2, !PT ;  /* 0x0000001605071c10 */ /* 0x040fe200097fe4ff */
[----:B-1----:R-:W-:Y:S01]  /*8100*/  FMUL.FTZ R3, R2, c[0x0][0x2d0] ;  /* 0x0000b40002037a20 */ /* 0x002fe20000410000 */
[----:B------:R-:W-:Y:S01]  /*8110*/  @P1 IADD3 R12, P2, R4, UR20, RZ ;  /* 0x00000014040c1c10 */ /* 0x000fe2000ff5e0ff */
[----:B------:R-:W-:Y:S01]  /*8120*/  FMUL.FTZ R91, R0, R91 ;  /* 0x0000005b005b7220 */ /* 0x000fe20000410000 */
[----:B------:R-:W-:Y:S01]  /*8130*/  @P1 IADD3 R8, P4, R6, UR21, RZ ;  /* 0x0000001506081c10 */ /* 0x000fe2000ff9e0ff */
[----:B------:R1:W-:Y:S01]  /*8140*/  @P1 LDGSTS.E.BYPASS.LTC128B.128 [R243+0x5100], [R6.64], !P3 ;  /* 0x0510000006f31fae */ /* 0x0003e2000d901d52 */
[----:B------:R-:W-:Y:S01]  /*8150*/  @P1 IADD3.X R13, R5, UR17, RZ, P2, !PT ;  /* 0x00000011050d1c10 */ /* 0x000fe200097fe4ff */
[--C-:B------:R-:W-:Y:S01]  /*8160*/  FFMA.FTZ R14, R14, c[0x0][0x2d0], -R3.reuse ;  /* 0x0000b4000e0e7a23 */ /* 0x100fe20000010803 */
[----:B------:R-:W-:Y:S01]  /*8170*/  @P1 IADD3.X R9, R7, UR22, RZ, P4, !PT ;  /* 0x0000001607091c10 */ /* 0x000fe2000a7fe4ff */
[--C-:B------:R-:W-:Y:S02]  /*8180*/  FFMA.FTZ R15, R15, c[0x0][0x2d0], -R3.reuse ;  /* 0x0000b4000f0f7a23 */ /* 0x100fe40000010803 */
[----:B------:R4:W-:Y:S01]  /*8190*/  MUFU.EX2 R217, R14 ;  /* 0x0000000e00d97308 */ /* 0x0009e20000000800 */
[--C-:B------:R-:W-:Y:S01]  /*81a0*/  FFMA.FTZ R10, R10, c[0x0][0x2d0], -R3.reuse ;  /* 0x0000b4000a0a7a23 */ /* 0x100fe20000010803 */
[----:B------:R4:W-:Y:S01]  /*81b0*/  @P1 LDGSTS.E.BYPASS.LTC128B.128 [R243+0x7100], [R12.64], !P0 ;  /* 0x071000000cf31fae */ /* 0x0009e2000c101d52 */
[----:B------:R-:W-:Y:S02]  /*81c0*/  FFMA.FTZ R11, R11, c[0x0][0x2d0], -R3 ;  /* 0x0000b4000b0b7a23 */ /* 0x000fe40000010803 */
[C---:B--2---:R-:W-:Y:S02]  /*81d0*/  FMUL.FTZ R16, R170.reuse, R188 ;  /* 0x000000bcaa107220 */ /* 0x044fe40000410000 */
[----:B------:R-:W-:Y:S01]  /*81e0*/  FMUL.FTZ R17, R170, R189 ;  /* 0x000000bdaa117220 */ /* 0x000fe20000410000 */
[----:B------:R-:W-:Y:S01]  /*81f0*/  MOV R189, R246 ;  /* 0x000000f600bd7202 */ /* 0x000fe20000000f00 */
[----:B------:R-:W-:Y:S01]  /*8200*/  FMUL.FTZ R94, R0, R94 ;  /* 0x0000005e005e7220 */ /* 0x000fe20000410000 */
[----:B---3--:R-:W-:Y:S01]  /*8210*/  @P1 IADD3 R4, P2, R6, UR20, RZ ;  /* 0x0000001406041c10 */ /* 0x008fe2000ff5e0ff */
[----:B------:R2:W-:Y:S01]  /*8220*/  @P1 LDGSTS.E.BYPASS.LTC128B.128 [R243+0x5900], [R8.64], !P3 ;  /* 0x0590000008f31fae */ /* 0x0005e2000d901d52 */
[----:B------:R3:W-:Y:S01]  /*8230*/  MUFU.EX2 R218, R15 ;  /* 0x0000000f00da7308 */ /* 0x0007e20000000800 */
[C---:B------:R-:W-:Y:S01]  /*8240*/  FMUL.FTZ R95, R0.reuse, R95 ;  /* 0x0000005f005f7220 */ /* 0x040fe20000410000 */
[----:B------:R-:W-:Y:S01]  /*8250*/  @P1 IADD3.X R5, R7, UR17, RZ, P2, !PT ;  /* 0x0000001107051c10 */ /* 0x000fe200097fe4ff */
[C---:B------:R-:W-:Y:S02]  /*8260*/  FMUL.FTZ R106, R0.reuse, R106 ;  /* 0x0000006a006a7220 */ /* 0x040fe40000410000 */
[C---:B------:R-:W-:Y:S02]  /*8270*/  FMUL.FTZ R107, R0.reuse, R107 ;  /* 0x0000006b006b7220 */ /* 0x040fe40000410000 */
[----:B------:R2:W-:Y:S01]  /*8280*/  @P1 LDGSTS.E.BYPASS.LTC128B.128 [R243+0x7900], [R4.64], !P0 ;  /* 0x0790000004f31fae */ /* 0x0005e2000c101d52 */
[C---:B------:R-:W-:Y:S02]  /*8290*/  FMUL.FTZ R110, R0.reuse, R110 ;  /* 0x0000006e006e7220 */ /* 0x040fe40000410000 */
[----:B------:R-:W-:Y:S01]  /*82a0*/  MUFU.EX2 R211, R10 ;  /* 0x0000000a00d37308 */ /* 0x000fe20000000800 */
[----:B-1----:R-:W-:Y:S01]  /*82b0*/  FMUL.FTZ R6, R169, R182 ;  /* 0x000000b6a9067220 */ /* 0x002fe20000410000 */
[----:B------:R-:W-:Y:S01]  /*82c0*/  F2FP.PACK_AB R182, R245, R215 ;  /* 0x000000d7f5b6723e */ /* 0x000fe200000000ff */
[----:B----4-:R-:W-:Y:S02]  /*82d0*/  FMUL.FTZ R14, R0, R186 ;  /* 0x000000ba000e7220 */ /* 0x010fe40000410000 */
[----:B------:R-:W1:Y:S01]  /*82e0*/  LDSM.16.MT88.4 R204, [R224+0x100] ;  /* 0x00010000e0cc783b */ /* 0x000e620000004200 */
[----:B------:R-:W-:Y:S01]  /*82f0*/  FMUL.FTZ R7, R169, R183 ;  /* 0x000000b7a9077220 */ /* 0x000fe20000410000 */
[----:B------:R-:W-:Y:S01]  /*8300*/  F2FP.PACK_AB R183, R244, R248 ;  /* 0x000000f8f4b7723e */ /* 0x000fe200000000ff */
[C---:B------:R-:W-:Y:S02]  /*8310*/  FMUL.FTZ R12, R168.reuse, R184 ;  /* 0x000000b8a80c7220 */ /* 0x040fe40000410000 */
[----:B------:R-:W4:Y:S01]  /*8320*/  MUFU.EX2 R216, R11 ;  /* 0x0000000b00d87308 */ /* 0x000f220000000800 */
[----:B------:R-:W-:Y:S02]  /*8330*/  FMUL.FTZ R13, R168, R185 ;  /* 0x000000b9a80d7220 */ /* 0x000fe40000410000 */
[C---:B------:R-:W-:Y:S01]  /*8340*/  FMUL.FTZ R111, R0.reuse, R111 ;  /* 0x0000006f006f7220 */ /* 0x040fe20000410000 */
[----:B------:R-:W0:Y:S01]  /*8350*/  LDGDEPBAR ;  /* 0x00000000000079af */ /* 0x000e220000000000 */
[----:B---3--:R-:W-:Y:S02]  /*8360*/  FMUL.FTZ R15, R0, R187 ;  /* 0x000000bb000f7220 */ /* 0x008fe40000410000 */
[----:B--2---:R-:W-:Y:S01]  /*8370*/  FMUL.FTZ R8, R168, R176 ;  /* 0x000000b0a8087220 */ /* 0x004fe20000410000 */
[----:B------:R-:W-:Y:S01]  /*8380*/  F2FP.PACK_AB R176, R220, R212 ;  /* 0x000000d4dcb0723e */ /* 0x000fe200000000ff */
[----:B------:R-:W-:Y:S01]  /*8390*/  FMUL.FTZ R9, R168, R177 ;  /* 0x000000b1a8097220 */ /* 0x000fe20000410000 */
[----:B------:R2:W-:Y:S01]  /*83a0*/  MUFU.EX2 R188, R21 ;  /* 0x0000001500bc7308 */ /* 0x0005e20000000800 */
[C---:B------:R-:W-:Y:S01]  /*83b0*/  FMUL.FTZ R122, R0.reuse, R122 ;  /* 0x0000007a007a7220 */ /* 0x040fe20000410000 */
[----:B------:R-:W3:Y:S01]  /*83c0*/  LDSM.16.MT88.4 R184, [R225+0x100] ;  /* 0x00010000e1b8783b */ /* 0x000ee20000004200 */
[----:B------:R-:W-:Y:S02]  /*83d0*/  FMUL.FTZ R123, R0, R123 ;  /* 0x0000007b007b7220 */ /* 0x000fe40000410000 */
[----:B------:R-:W-:Y:S01]  /*83e0*/  FMUL.FTZ R4, R170, R180 ;  /* 0x000000b4aa047220 */ /* 0x000fe20000410000 */
[----:B------:R-:W-:Y:S01]  /*83f0*/  F2FP.PACK_AB R180, R246, R214 ;  /* 0x000000d6f6b4723e */ /* 0x000fe200000000ff */
[----:B------:R-:W-:Y:S01]  /*8400*/  FMUL.FTZ R5, R170, R181 ;  /* 0x000000b5aa057220 */ /* 0x000fe20000410000 */
[----:B------:R-:W-:Y:S01]  /*8410*/  F2FP.PACK_AB R181, R247, R213 ;  /* 0x000000d5f7b5723e */ /* 0x000fe200000000ff */
[--C-:B------:R-:W-:Y:S02]  /*8420*/  FFMA.FTZ R48, R48, c[0x0][0x2d0], -R210.reuse ;  /* 0x0000b40030307a23 */ /* 0x100fe400000108d2 */
[--C-:B------:R-:W-:Y:S02]  /*8430*/  FFMA.FTZ R49, R49, c[0x0][0x2d0], -R210.reuse ;  /* 0x0000b40031317a23 */ /* 0x100fe400000108d2 */
[--C-:B------:R-:W-:Y:S01]  /*8440*/  FFMA.FTZ R50, R50, c[0x0][0x2d0], -R209.reuse ;  /* 0x0000b40032327a23 */ /* 0x100fe200000108d1 */
[----:B----4-:R-:W-:Y:S01]  /*8450*/  F2FP.PACK_AB R177, R216, R211 ;  /* 0x000000d3d8b1723e */ /* 0x010fe200000000ff */
[--C-:B------:R-:W-:Y:S02]  /*8460*/  FFMA.FTZ R51, R51, c[0x0][0x2d0], -R209.reuse ;  /* 0x0000b40033337a23 */ /* 0x100fe400000108d1 */
[--C-:B------:R-:W-:Y:S02]  /*8470*/  FFMA.FTZ R36, R36, c[0x0][0x2d0], -R210.reuse ;  /* 0x0000b40024247a23 */ /* 0x100fe400000108d2 */
[----:B------:R-:W-:Y:S02]  /*8480*/  FFMA.FTZ R37, R37, c[0x0][0x2d0], -R210 ;  /* 0x0000b40025257a23 */ /* 0x000fe400000108d2 */
[--C-:B------:R-:W-:Y:S01]  /*8490*/  FFMA.FTZ R38, R38, c[0x0][0x2d0], -R209.reuse ;  /* 0x0000b40026267a23 */ /* 0x100fe200000108d1 */
[----:B------:R-:W-:Y:S01]  /*84a0*/  MUFU.EX2 R246, R36 ;  /* 0x0000002400f67308 */ /* 0x000fe20000000800 */
[----:B------:R-:W-:Y:S01]  /*84b0*/  FFMA.FTZ R39, R39, c[0x0][0x2d0], -R209 ;  /* 0x0000b40027277a23 */ /* 0x000fe200000108d1 */
[-C--:B-1----:R-:W-:Y:S05]  /*84c0*/  HMMA.16816.F32 R4, R180, R204.reuse, R4 ;  /* 0x000000ccb404723c */ /* 0x082fea0000001804 */
[----:B------:R-:W-:Y:S01]  /*84d0*/  FMUL.FTZ R10, R0, R178 ;  /* 0x000000b2000a7220 */ /* 0x000fe20000410000 */
[----:B------:R-:W-:Y:S01]  /*84e0*/  F2FP.PACK_AB R178, R174, R219 ;  /* 0x000000dbaeb2723e */ /* 0x000fe200000000ff */
[----:B------:R-:W-:Y:S01]  /*84f0*/  FMUL.FTZ R11, R0, R179 ;  /* 0x000000b3000b7220 */ /* 0x000fe20000410000 */
[----:B------:R-:W-:Y:S01]  /*8500*/  F2FP.PACK_AB R179, R218, R217 ;  /* 0x000000d9dab3723e */ /* 0x000fe200000000ff */
[--C-:B------:R-:W-:Y:S03]  /*8510*/  FFMA.FTZ R44, R44, c[0x0][0x2d0], -R208.reuse ;  /* 0x0000b4002c2c7a23 */ /* 0x100fe600000108d0 */
[--C-:B------:R-:W-:Y:S01]  /*8520*/  FFMA.FTZ R45, R45, c[0x0][0x2d0], -R208.reuse ;  /* 0x0000b4002d2d7a23 */ /* 0x100fe200000108d0 */
[----:B------:R-:W-:Y:S01]  /*8530*/  MUFU.EX2 R220, R44 ;  /* 0x0000002c00dc7308 */ /* 0x000fe20000000800 */
[--C-:B------:R-:W-:Y:S01]  /*8540*/  FFMA.FTZ R46, R46, c[0x0][0x2d0], -R3.reuse ;  /* 0x0000b4002e2e7a23 */ /* 0x100fe20000010803 */
[C---:B------:R-:W-:Y:S04]  /*8550*/  HMMA.16816.F32 R8, R176.reuse, R204, R8 ;  /* 0x000000ccb008723c */ /* 0x040fe80000001808 */
[--C-:B------:R-:W-:Y:S02]  /*8560*/  FFMA.FTZ R47, R47, c[0x0][0x2d0], -R3.reuse ;  /* 0x0000b4002f2f7a23 */ /* 0x100fe40000010803 */
[--C-:B------:R-:W-:Y:S02]  /*8570*/  FFMA.FTZ R57, R57, c[0x0][0x2d0], -R208.reuse ;  /* 0x0000b40039397a23 */ /* 0x100fe400000108d0 */
[-C--:B------:R-:W-:Y:S04]  /*8580*/  HMMA.16816.F32 R12, R176, R206.reuse, R12 ;  /* 0x000000ceb00c723c */ /* 0x080fe8000000180c */
[--C-:B------:R-:W-:Y:S02]  /*8590*/  FFMA.FTZ R58, R58, c[0x0][0x2d0], -R3.reuse ;  /* 0x0000b4003a3a7a23 */ /* 0x100fe40000010803 */
[--C-:B------:R-:W-:Y:S02]  /*85a0*/  FFMA.FTZ R59, R59, c[0x0][0x2d0], -R3.reuse ;  /* 0x0000b4003b3b7a23 */ /* 0x100fe40000010803 */
[C---:B------:R-:W-:Y:S04]  /*85b0*/  HMMA.16816.F32 R16, R180.reuse, R206, R16 ;  /* 0x000000ceb410723c */ /* 0x040fe80000001810 */
[C---:B------:R-:W-:Y:S02]  /*85c0*/  FMUL.FTZ R126, R0.reuse, R126 ;  /* 0x0000007e007e7220 */ /* 0x040fe40000410000 */
[C---:B------:R-:W-:Y:S01]  /*85d0*/  FMUL.FTZ R127, R0.reuse, R127 ;  /* 0x0000007f007f7220 */ /* 0x040fe20000410000 */
[----:B------:R-:W-:Y:S01]  /*85e0*/  MOV R207, R245 ;  /* 0x000000f500cf7202 */ /* 0x000fe20000000f00 */
[-C--:B---3--:R-:W-:Y:S01]  /*85f0*/  HMMA.16816.F32 R68, R180, R184.reuse, R68 ;  /* 0x000000b8b444723c */ /* 0x088fe20000001844 */
[----:B------:R-:W-:Y:S03]  /*8600*/  MUFU.EX2 R245, R49 ;  /* 0x0000003100f57308 */ /* 0x000fe60000000800 */
[C---:B------:R-:W-:Y:S01]  /*8610*/  FMUL.FTZ R138, R0.reuse, R138 ;  /* 0x0000008a008a7220 */ /* 0x040fe20000410000 */
[----:B------:R-:W-:Y:S01]  /*8620*/  MOV R206, R244 ;  /* 0x000000f400ce7202 */ /* 0x000fe20000000f00 */
[----:B------:R-:W-:Y:S02]  /*8630*/  FMUL.FTZ R139, R0, R139 ;  /* 0x0000008b008b7220 */ /* 0x000fe40000410000 */
[C---:B------:R-:W-:Y:S03]  /*8640*/  HMMA.16816.F32 R72, R176.reuse, R184, R72 ;  /* 0x000000b8b048723c */ /* 0x040fe60000001848 */
[----:B------:R-:W-:Y:S01]  /*8650*/  MUFU.EX2 R244, R51 ;  /* 0x0000003300f47308 */ /* 0x000fe20000000800 */
[C---:B------:R-:W-:Y:S02]  /*8660*/  FMUL.FTZ R140, R168.reuse, R140 ;  /* 0x0000008ca88c7220 */ /* 0x040fe40000410000 */
[----:B------:R-:W-:Y:S02]  /*8670*/  FMUL.FTZ R141, R168, R141 ;  /* 0x0000008da88d7220 */ /* 0x000fe40000410000 */
[-C--:B------:R-:W-:Y:S04]  /*8680*/  HMMA.16816.F32 R76, R176, R186.reuse, R76 ;  /* 0x000000bab04c723c */ /* 0x080fe8000000184c */
[C---:B------:R-:W-:Y:S02]  /*8690*/  FMUL.FTZ R142, R0.reuse, R142 ;  /* 0x0000008e008e7220 */ /* 0x040fe40000410000 */
[----:B------:R-:W-:Y:S02]  /*86a0*/  FMUL.FTZ R143, R0, R143 ;  /* 0x0000008f008f7220 */ /* 0x000fe40000410000 */
[C---:B------:R-:W-:Y:S01]  /*86b0*/  HMMA.16816.F32 R80, R180.reuse, R186, R80 ;  /* 0x000000bab450723c */ /* 0x040fe20000001850 */
[----:B------:R-:W1:Y:S03]  /*86c0*/  LDSM.16.MT88.4 R184, [R227+0x100] ;  /* 0x00010000e3b8783b */ /* 0x000e660000004200 */
[C---:B------:R-:W-:Y:S02]  /*86d0*/  FMUL.FTZ R144, R170.reuse, R144 ;  /* 0x00000090aa907220 */ /* 0x040fe40000410000 */
[C---:B------:R-:W-:Y:S02]  /*86e0*/  FMUL.FTZ R145, R170.reuse, R145 ;  /* 0x00000091aa917220 */ /* 0x040fe40000410000 */
[C---:B------:R-:W-:Y:S04]  /*86f0*/  FMUL.FTZ R146, R169.reuse, R146 ;  /* 0x00000092a9927220 */ /* 0x040fe80000410000 */
[C---:B------:R-:W-:Y:S02]  /*8700*/  FMUL.FTZ R147, R169.reuse, R147 ;  /* 0x00000093a9937220 */ /* 0x040fe40000410000 */
[C---:B------:R-:W-:Y:S02]  /*8710*/  FMUL.FTZ R148, R170.reuse, R148 ;  /* 0x00000094aa947220 */ /* 0x040fe40000410000 */
[----:B------:R-:W-:Y:S02]  /*8720*/  FMUL.FTZ R149, R170, R149 ;  /* 0x00000095aa957220 */ /* 0x000fe40000410000 */
[C---:B------:R-:W-:Y:S02]  /*8730*/  FMUL.FTZ R150, R169.reuse, R150 ;  /* 0x00000096a9967220 */ /* 0x040fe40000410000 */
[C---:B------:R-:W-:Y:S02]  /*8740*/  FMUL.FTZ R151, R169.reuse, R151 ;  /* 0x00000097a9977220 */ /* 0x040fe40000410000 */
[C---:B------:R-:W-:Y:S02]  /*8750*/  FMUL.FTZ R152, R168.reuse, R152 ;  /* 0x00000098a8987220 */ /* 0x040fe40000410000 */
[----:B------:R-:W-:Y:S02]  /*8760*/  FMUL.FTZ R153, R168, R153 ;  /* 0x00000099a8997220 */ /* 0x000fe40000410000 */
[C---:B------:R-:W-:Y:S02]  /*8770*/  FMUL.FTZ R154, R0.reuse, R154 ;  /* 0x0000009a009a7220 */ /* 0x040fe40000410000 */
[----:B------:R-:W-:Y:S02]  /*8780*/  FMUL.FTZ R155, R0, R155 ;  /* 0x0000009b009b7220 */ /* 0x000fe40000410000 */
[C---:B------:R-:W-:Y:S02]  /*8790*/  FMUL.FTZ R156, R168.reuse, R156 ;  /* 0x0000009ca89c7220 */ /* 0x040fe40000410000 */
[----:B------:R-:W-:Y:S02]  /*87a0*/  FMUL.FTZ R157, R168, R157 ;  /* 0x0000009da89d7220 */ /* 0x000fe40000410000 */
[C---:B------:R-:W-:Y:S02]  /*87b0*/  FMUL.FTZ R158, R0.reuse, R158 ;  /* 0x0000009e009e7220 */ /* 0x040fe40000410000 */
[----:B------:R-:W-:Y:S02]  /*87c0*/  FMUL.FTZ R159, R0, R159 ;  /* 0x0000009f009f7220 */ /* 0x000fe40000410000 */
[C---:B------:R-:W-:Y:S02]  /*87d0*/  FMUL.FTZ R160, R170.reuse, R160 ;  /* 0x000000a0aaa07220 */ /* 0x040fe40000410000 */
[C---:B------:R-:W-:Y:S01]  /*87e0*/  FMUL.FTZ R161, R170.reuse, R161 ;  /* 0x000000a1aaa17220 */ /* 0x040fe20000410000 */
[-C--:B-1----:R-:W-:Y:S03]  /*87f0*/  HMMA.16816.F32 R84, R180, R184.reuse, R84 ;  /* 0x000000b8b454723c */ /* 0x082fe60000001854 */
[C---:B------:R-:W-:Y:S02]  /*8800*/  FMUL.FTZ R162, R169.reuse, R162 ;  /* 0x000000a2a9a27220 */ /* 0x040fe40000410000 */
[C---:B------:R-:W-:Y:S02]  /*8810*/  FMUL.FTZ R163, R169.reuse, R163 ;  /* 0x000000a3a9a37220 */ /* 0x040fe40000410000 */
[C---:B------:R-:W-:Y:S01]  /*8820*/  FMUL.FTZ R20, R170.reuse, R192 ;  /* 0x000000c0aa147220 */ /* 0x040fe20000410000 */
[C---:B------:R-:W-:Y:S04]  /*8830*/  HMMA.16816.F32 R88, R176.reuse, R184, R88 ;  /* 0x000000b8b058723c */ /* 0x040fe80000001858 */
[----:B--2---:R-:W-:Y:S02]  /*8840*/  FMUL.FTZ R21, R170, R193 ;  /* 0x000000c1aa157220 */ /* 0x004fe40000410000 */
[----:B------:R-:W-:Y:S02]  /*8850*/  FMUL.FTZ R22, R169, R194 ;  /* 0x000000c2a9167220 */ /* 0x000fe40000410000 */
[-C--:B------:R-:W-:Y:S04]  /*8860*/  HMMA.16816.F32 R92, R176, R186.reuse, R92 ;  /* 0x000000bab05c723c */ /* 0x080fe8000000185c */
[C---:B------:R-:W-:Y:S02]  /*8870*/  FMUL.FTZ R164, R168.reuse, R164 ;  /* 0x000000a4a8a47220 */ /* 0x040fe40000410000 */
[----:B------:R-:W-:Y:S02]  /*8880*/  FMUL.FTZ R165, R168, R165 ;  /* 0x000000a5a8a57220 */ /* 0x000fe40000410000 */
[C---:B------:R-:W-:Y:S01]  /*8890*/  HMMA.16816.F32 R96, R180.reuse, R186, R96 ;  /* 0x000000bab460723c */ /* 0x040fe20000001860 */
[----:B------:R-:W1:Y:S03]  /*88a0*/  LDSM.16.MT88.4 R184, [R226+0x100] ;  /* 0x00010000e2b8783b */ /* 0x000e660000004200 */
[C---:B------:R-:W-:Y:S02]  /*88b0*/  FMUL.FTZ R166, R0.reuse, R166 ;  /* 0x000000a600a67220 */ /* 0x040fe40000410000 */
[----:B------:R-:W-:Y:S02]  /*88c0*/  FMUL.FTZ R167, R0, R167 ;  /* 0x000000a700a77220 */ /* 0x000fe40000410000 */
[--C-:B------:R-:W-:Y:S04]  /*88d0*/  FFMA.FTZ R40, R40, c[0x0][0x2d0], -R208.reuse ;  /* 0x0000b40028287a23 */ /* 0x100fe800000108d0 */
[----:B------:R-:W-:Y:S02]  /*88e0*/  FFMA.FTZ R41, R41, c[0x0][0x2d0], -R208 ;  /* 0x0000b40029297a23 */ /* 0x000fe400000108d0 */
[--C-:B------:R-:W-:Y:S02]  /*88f0*/  FFMA.FTZ R42, R42, c[0x0][0x2d0], -R3.reuse ;  /* 0x0000b4002a2a7a23 */ /* 0x100fe40000010803 */
[----:B------:R-:W-:Y:S01]  /*8900*/  FFMA.FTZ R43, R43, c[0x0][0x2d0], -R3 ;  /* 0x0000b4002b2b7a23 */ /* 0x000fe20000010803 */
[----:B------:R-:W-:Y:S01]  /*8910*/  MUFU.EX2 R219, R41 ;  /* 0x0000002900db7308 */ /* 0x000fe20000000800 */
[--C-:B------:R-:W-:Y:S02]  /*8920*/  FFMA.FTZ R23, R23, c[0x0][0x2d0], -R209.reuse ;  /* 0x0000b40017177a23 */ /* 0x100fe400000108d1 */
[--C-:B------:R-:W-:Y:S02]  /*8930*/  FFMA.FTZ R32, R32, c[0x0][0x2d0], -R210.reuse ;  /* 0x0000b40020207a23 */ /* 0x100fe400000108d2 */
[----:B------:R-:W-:Y:S02]  /*8940*/  FFMA.FTZ R33, R33, c[0x0][0x2d0], -R210 ;  /* 0x0000b40021217a23 */ /* 0x000fe400000108d2 */
[--C-:B------:R-:W-:Y:S02]  /*8950*/  FFMA.FTZ R34, R34, c[0x0][0x2d0], -R209.reuse ;  /* 0x0000b40022227a23 */ /* 0x100fe400000108d1 */
[----:B------:R-:W-:Y:S01]  /*8960*/  FFMA.FTZ R35, R35, c[0x0][0x2d0], -R209 ;  /* 0x0000b40023237a23 */ /* 0x000fe200000108d1 */
[----:B------:R2:W-:Y:S01]  /*8970*/  MUFU.EX2 R222, R33 ;  /* 0x0000002100de7308 */ /* 0x0005e20000000800 */
[--C-:B------:R-:W-:Y:S02]  /*8980*/  FFMA.FTZ R24, R24, c[0x0][0x2d0], -R208.reuse ;  /* 0x0000b40018187a23 */ /* 0x100fe400000108d0 */
[--C-:B------:R-:W-:Y:S02]  /*8990*/  FFMA.FTZ R25, R25, c[0x0][0x2d0], -R208.reuse ;  /* 0x0000b40019197a23 */ /* 0x100fe400000108d0 */
[--C-:B------:R-:W-:Y:S02]  /*89a0*/  FFMA.FTZ R26, R26, c[0x0][0x2d0], -R3.reuse ;  /* 0x0000b4001a1a7a23 */ /* 0x100fe40000010803 */
[--C-:B------:R-:W-:Y:S02]  /*89b0*/  FFMA.FTZ R27, R27, c[0x0][0x2d0], -R3.reuse ;  /* 0x0000b4001b1b7a23 */ /* 0x100fe40000010803 */
[--C-:B------:R-:W-:Y:S01]  /*89c0*/  FFMA.FTZ R28, R28, c[0x0][0x2d0], -R208.reuse ;  /* 0x0000b4001c1c7a23 */ /* 0x100fe200000108d0 */
[----:B------:R3:W-:Y:S01]  /*89d0*/  MUFU.EX2 R223, R34 ;  /* 0x0000002200df7308 */ /* 0x0007e20000000800 */
[--C-:B------:R-:W-:Y:S02]  /*89e0*/  FFMA.FTZ R29, R29, c[0x0][0x2d0], -R208.reuse ;  /* 0x0000b4001d1d7a23 */ /* 0x100fe400000108d0 */
[--C-:B------:R-:W-:Y:S01]  /*89f0*/  FFMA.FTZ R30, R30, c[0x0][0x2d0], -R3.reuse ;  /* 0x0000b4001e1e7a23 */ /* 0x100fe20000010803 */
[-C--:B-1----:R-:W-:Y:S03]  /*8a00*/  HMMA.16816.F32 R100, R180, R184.reuse, R100 ;  /* 0x000000b8b464723c */ /* 0x082fe60000001864 */
[----:B------:R-:W-:Y:S02]  /*8a10*/  FFMA.FTZ R31, R31, c[0x0][0x2d0], -R3 ;  /* 0x0000b4001f1f7a23 */ /* 0x000fe40000010803 */
[----:B------:R-:W-:Y:S01]  /*8a20*/  FFMA.FTZ R60, R60, c[0x0][0x2d0], -R208 ;  /* 0x0000b4003c3c7a23 */ /* 0x000fe200000108d0 */
[----:B------:R1:W-:Y:S02]  /*8a30*/  MUFU.EX2 R221, R35 ;  /* 0x0000002300dd7308 */ /* 0x0003e40000000800 */
[C---:B------:R-:W-:Y:S04]  /*8a40*/  HMMA.16816.F32 R104, R176.reuse, R184, R104 ;  /* 0x000000b8b068723c */ /* 0x040fe80000001868 */
[----:B--2---:R-:W-:Y:S04]  /*8a50*/  FMUL.FTZ R33, R168, R197 ;  /* 0x000000c5a8217220 */ /* 0x004fe80000410000 */
[-C--:B------:R-:W-:Y:S01]  /*8a60*/  HMMA.16816.F32 R108, R176, R186.reuse, R108 ;  /* 0x000000bab06c723c */ /* 0x080fe2000000186c */
[----:B------:R2:W-:Y:S03]  /*8a70*/  MUFU.EX2 R204, R23 ;  /* 0x0000001700cc7308 */ /* 0x0005e60000000800 */
[C---:B---3--:R-:W-:Y:S04]  /*8a80*/  FMUL.FTZ R34, R0.reuse, R198 ;  /* 0x000000c600227220 */ /* 0x048fe80000410000 */
[C---:B------:R-:W-:Y:S01]  /*8a90*/  HMMA.16816.F32 R112, R180.reuse, R186, R112 ;  /* 0x000000bab470723c */ /* 0x040fe20000001870 */
[----:B------:R-:W3:Y:S02]  /*8aa0*/  LDSM.16.MT88.4 R184, [R224+0x2100] ;  /* 0x00210000e0b8783b */ /* 0x000ee40000004200 */
[----:B------:R-:W4:Y:S01]  /*8ab0*/  MUFU.EX2 R198, R40 ;  /* 0x0000002800c67308 */ /* 0x000f220000000800 */
[----:B-1----:R-:W-:Y:S09]  /*8ac0*/  FMUL.FTZ R35, R0, R199 ;  /* 0x000000c700237220 */ /* 0x002ff20000410000 */
[----:B------:R-:W-:Y:S01]  /*8ad0*/  MUFU.EX2 R199, R38 ;  /* 0x0000002600c77308 */ /* 0x000fe20000000800 */
[----:B--2---:R-:W-:Y:S09]  /*8ae0*/  FMUL.FTZ R23, R169, R195 ;  /* 0x000000c3a9177220 */ /* 0x004ff20000410000 */
[----:B------:R1:W2:Y:S01]  /*8af0*/  MUFU.EX2 R205, R32 ;  /* 0x0000002000cd7308 */ /* 0x0002a20000000800 */
[----:B----4-:R-:W-:Y:S09]  /*8b00*/  F2FP.PACK_AB R40, R219, R198 ;  /* 0x000000c6db28723e */ /* 0x010ff200000000ff */
[----:B------:R4:W-:Y:S01]  /*8b10*/  MUFU.EX2 R249, R24 ;  /* 0x0000001800f97308 */ /* 0x0009e20000000800 */
[-C--:B---3--:R-:W-:Y:S09]  /*8b20*/  HMMA.16816.F32 R116, R180, R184.reuse, R116 ;  /* 0x000000b8b474723c */ /* 0x088ff20000001874 */
[----:B------:R3:W-:Y:S03]  /*8b30*/  MUFU.EX2 R252, R25 ;  /* 0x0000001900fc7308 */ /* 0x0007e60000000800 */
[----:B-1----:R-:W-:Y:S01]  /*8b40*/  FMUL.FTZ R32, R168, R196 ;  /* 0x000000c4a8207220 */ /* 0x002fe20000410000 */
[C---:B------:R-:W-:Y:S06]  /*8b50*/  HMMA.16816.F32 R120, R176.reuse, R184, R120 ;  /* 0x000000b8b078723c */ /* 0x040fec0000001878 */
[----:B------:R-:W-:Y:S02]  /*8b60*/  MUFU.EX2 R196, R42 ;  /* 0x0000002a00c47308 */ /* 0x000fe40000000800 */
[-C--:B------:R-:W-:Y:S04]  /*8b70*/  HMMA.16816.F32 R124, R176, R186.reuse, R124 ;  /* 0x000000bab07c723c */ /* 0x080fe8000000187c */
[C---:B----4-:R-:W-:Y:S01]  /*8b80*/  FMUL.FTZ R24, R170.reuse, R200 ;  /* 0x000000c8aa187220 */ /* 0x050fe20000410000 */
[----:B------:R-:W-:Y:S03]  /*8b90*/  MOV R200, R204 ;  /* 0x000000cc00c87202 */ /* 0x000fe60000000f00 */
[----:B------:R1:W-:Y:S01]  /*8ba0*/  MUFU.EX2 R192, R27 ;  /* 0x0000001b00c07308 */ /* 0x0003e20000000800 */
[C---:B------:R-:W-:Y:S01]  /*8bb0*/  HMMA.16816.F32 R128, R180.reuse, R186, R128 ;  /* 0x000000bab480723c */ /* 0x040fe20000001880 */
[----:B------:R-:W4:Y:S03]  /*8bc0*/  LDSM.16.MT88.4 R184, [R225+0x2100] ;  /* 0x00210000e1b8783b */ /* 0x000f260000004200 */
[----:B---3--:R-:W-:Y:S01]  /*8bd0*/  FMUL.FTZ R25, R170, R201 ;  /* 0x000000c9aa197220 */ /* 0x008fe20000410000 */
[----:B--2---:R-:W-:Y:S02]  /*8be0*/  MOV R201, R205 ;  /* 0x000000cd00c97202 */ /* 0x004fe40000000f00 */
[----:B------:R-:W-:Y:S02]  /*8bf0*/  MOV R205, R248 ;  /* 0x000000f800cd7202 */ /* 0x000fe40000000f00 */
[----:B------:R-:W2:Y:S10]  /*8c00*/  MUFU.EX2 R204, R43 ;  /* 0x0000002b00cc7308 */ /* 0x000eb40000000800 */
[----:B------:R3:W-:Y:S01]  /*8c10*/  MUFU.EX2 R248, R48 ;  /* 0x0000003000f87308 */ /* 0x0007e20000000800 */
[----:B-1----:R-:W-:Y:S01]  /*8c20*/  FMUL.FTZ R27, R169, R203 ;  /* 0x000000cba91b7220 */ /* 0x002fe20000410000 */
[----:B------:R-:W-:Y:S08]  /*8c30*/  MOV R203, R222 ;  /* 0x000000de00cb7202 */ /* 0x000ff00000000f00 */
[----:B------:R-:W1:Y:S01]  /*8c40*/  MUFU.EX2 R222, R45 ;  /* 0x0000002d00de7308 */ /* 0x000e620000000800 */
[----:B--2---:R-:W-:Y:S09]  /*8c50*/  F2FP.PACK_AB R41, R204, R196 ;  /* 0x000000c4cc29723e */ /* 0x004ff200000000ff */
[----:B------:R-:W-:Y:S01]  /*8c60*/  MUFU.EX2 R195, R28 ;  /* 0x0000001c00c37308 */ /* 0x000fe20000000800 */
[-C--:B----4-:R-:W-:Y:S01]  /*8c70*/  HMMA.16816.F32 R132, R180, R184.reuse, R132 ;  /* 0x000000b8b484723c */ /* 0x090fe20000001884 */
[----:B---3--:R-:W2:Y:S04]  /*8c80*/  LDL.LU R48, [R1+0x4] ;  /* 0x0000040001307983 */ /* 0x008ea80000300800 */
[----:B------:R-:W3:Y:S04]  /*8c90*/  LDL.LU R49, [R1+0x8] ;  /* 0x0000080001317983 */ /* 0x000ee80000300800 */
[----:B------:R4:W4:Y:S01]  /*8ca0*/  MUFU.EX2 R194, R29 ;  /* 0x0000001d00c27308 */ /* 0x0009220000000800 */
[C---:B------:R-:W-:Y:S04]  /*8cb0*/  HMMA.16816.F32 R136, R176.reuse, R184, R136 ;  /* 0x000000b8b088723c */ /* 0x040fe80000001888 */
[----:B-1----:R-:W-:Y:S04]  /*8cc0*/  F2FP.PACK_AB R42, R222, R220 ;  /* 0x000000dcde2a723e */ /* 0x002fe800000000ff */
[-C--:B------:R-:W-:Y:S01]  /*8cd0*/  HMMA.16816.F32 R140, R176, R186.reuse, R140 ;  /* 0x000000bab08c723c */ /* 0x080fe2000000188c */
[----:B------:R1:W-:Y:S07]  /*8ce0*/  MUFU.EX2 R193, R30 ;  /* 0x0000001e00c17308 */ /* 0x0003ee0000000800 */
[C---:B------:R-:W-:Y:S01]  /*8cf0*/  HMMA.16816.F32 R144, R180.reuse, R186, R144 ;  /* 0x000000bab490723c */ /* 0x040fe20000001890 */
[----:B------:R-:W1:Y:S02]  /*8d00*/  LDSM.16.MT88.4 R184, [R227+0x2100] ;  /* 0x00210000e3b8783b */ /* 0x000e640000004200 */
[----:B------:R-:W-:Y:S01]  /*8d10*/  MUFU.EX2 R197, R31 ;  /* 0x0000001f00c57308 */ /* 0x000fe20000000800 */
[----:B----4-:R-:W-:Y:S02]  /*8d20*/  F2FP.PACK_AB R29, R200, R250 ;  /* 0x000000fac81d723e */ /* 0x010fe400000000ff */
[----:B-1----:R-:W-:Y:S02]  /*8d30*/  F2FP.PACK_AB R30, R203, R201 ;  /* 0x000000c9cb1e723e */ /* 0x002fe400000000ff */
[-C--:B------:R-:W-:Y:S08]  /*8d40*/  HMMA.16816.F32 R148, R180, R184.reuse, R148 ;  /* 0x000000b8b494723c */ /* 0x080ff00000001894 */
[C---:B------:R-:W-:Y:S08]  /*8d50*/  HMMA.16816.F32 R152, R176.reuse, R184, R152 ;  /* 0x000000b8b098723c */ /* 0x040ff00000001898 */
[-C--:B------:R-:W-:Y:S08]  /*8d60*/  HMMA.16816.F32 R156, R176, R186.reuse, R156 ;  /* 0x000000bab09c723c */ /* 0x080ff0000000189c */
[C---:B------:R-:W-:Y:S01]  /*8d70*/  HMMA.16816.F32 R160, R180.reuse, R186, R160 ;  /* 0x000000bab4a0723c */ /* 0x040fe200000018a0 */
[----:B------:R-:W1:Y:S07]  /*8d80*/  LDSM.16.MT88.4 R184, [R226+0x2100] ;  /* 0x00210000e2b8783b */ /* 0x000e6e0000004200 */
[-C--:B-1----:R-:W-:Y:S08]  /*8d90*/  HMMA.16816.F32 R20, R180, R184.reuse, R20 ;  /* 0x000000b8b414723c */ /* 0x082ff00000001814 */
[C---:B------:R-:W-:Y:S01]  /*8da0*/  HMMA.16816.F32 R32, R176.reuse, R184, R32 ;  /* 0x000000b8b020723c */ /* 0x040fe20000001820 */
[----:B------:R1:W4:Y:S06]  /*8db0*/  MUFU.EX2 R184, R26 ;  /* 0x0000001a00b87308 */ /* 0x00032c0000000800 */
[----:B------:R-:W-:Y:S01]  /*8dc0*/  MOV R185, R188 ;  /* 0x000000bc00b97202 */ /* 0x000fe20000000f00 */
[-C--:B------:R-:W-:Y:S01]  /*8dd0*/  HMMA.16816.F32 R164, R176, R186.reuse, R164 ;  /* 0x000000bab0a4723c */ /* 0x080fe200000018a4 */
[----:B------:R-:W4:Y:S03]  /*8de0*/  LDSM.16.MT88.4 R176, [R224+0x900] ;  /* 0x00090000e0b0783b */ /* 0x000f260000004200 */
[----:B------:R-:W-:Y:S02]  /*8df0*/  F2FP.PACK_AB R28, R185, R251 ;  /* 0x000000fbb91c723e */ /* 0x000fe400000000ff */
[----:B------:R-:W-:Y:S02]  /*8e00*/  MOV R188, R247 ;  /* 0x000000f700bc7202 */ /* 0x000fe40000000f00 */
[----:B------:R-:W2:Y:S01]  /*8e10*/  MUFU.EX2 R247, R37 ;  /* 0x0000002500f77308 */ /* 0x000ea20000000800 */
[----:B-1----:R-:W-:Y:S03]  /*8e20*/  FMUL.FTZ R26, R169, R202 ;  /* 0x000000caa91a7220 */ /* 0x002fe60000410000 */
[----:B------:R-:W-:Y:S06]  /*8e30*/  MOV R202, R223 ;  /* 0x000000df00ca7202 */ /* 0x000fec0000000f00 */
[----:B------:R1:W-:Y:S01]  /*8e40*/  MUFU.EX2 R223, R50 ;  /* 0x0000003200df7308 */ /* 0x0003e20000000800 */
[----:B------:R-:W-:Y:S07]  /*8e50*/  HMMA.16816.F32 R24, R180, R186, R24 ;  /* 0x000000bab418723c */ /* 0x000fee0000001818 */
[----:B------:R-:W-:Y:S02]  /*8e60*/  MOV R187, R221 ;  /* 0x000000dd00bb7202 */ /* 0x000fe40000000f00 */
[----:B------:R-:W-:Y:S01]  /*8e70*/  F2FP.PACK_AB R180, R252, R249 ;  /* 0x000000f9fcb4723e */ /* 0x000fe200000000ff */
[----:B------:R1:W1:Y:S02]  /*8e80*/  MUFU.EX2 R221, R39 ;  /* 0x0000002700dd7308 */ /* 0x0002640000000800 */
[----:B------:R-:W-:Y:S02]  /*8e90*/  F2FP.PACK_AB R31, R187, R202 ;  /* 0x000000cabb1f723e */ /* 0x000fe400000000ff */
[----:B------:R-:W-:Y:S02]  /*8ea0*/  F2FP.PACK_AB R182, R194, R195 ;  /* 0x000000c3c2b6723e */ /* 0x000fe400000000ff */
[----:B----4-:R-:W-:Y:S02]  /*8eb0*/  F2FP.PACK_AB R181, R192, R184 ;  /* 0x000000b8c0b5723e */ /* 0x010fe400000000ff */
[----:B------:R-:W-:Y:S01]  /*8ec0*/  F2FP.PACK_AB R183, R197, R193 ;  /* 0x000000c1c5b7723e */ /* 0x000fe200000000ff */
[-C--:B------:R-:W-:Y:S01]  /*8ed0*/  HMMA.16816.F32 R4, R28, R176.reuse, R4 ;  /* 0x000000b01c04723c */ /* 0x080fe20000001804 */
[----:B-1----:R-:W4:Y:S04]  /*8ee0*/  LDL.LU R50, [R1+0xc] ;  /* 0x00000c0001327983 */ /* 0x002f280000300800 */
[----:B------:R-:W2:Y:S01]  /*8ef0*/  LDL.LU R51, [R1] ;  /* 0x0000000001337983 */ /* 0x000ea20000300800 */
[----:B------:R-:W-:Y:S02]  /*8f00*/  MOV R186, R174 ;  /* 0x000000ae00ba7202 */ /* 0x000fe40000000f00 */
[C---:B------:R-:W-:Y:S01]  /*8f10*/  HMMA.16816.F32 R8, R180.reuse, R176, R8 ;  /* 0x000000b0b408723c */ /* 0x040fe20000001808 */
[----:B------:R-:W-:Y:S01]  /*8f20*/  MUFU.EX2 R174, R46 ;  /* 0x0000002e00ae7308 */ /* 0x000fe20000000800 */
[----:B------:R-:W-:Y:S06]  /*8f30*/  LDSM.16.MT88.4 R36, [R224+0x1100] ;  /* 0x00110000e024783b */ /* 0x000fec0000004200 */
        /* <DEDUP_REMOVED lines=8> */
[----:B---3--:R-:W-:Y:S04]  /*8fc0*/  FFMA.FTZ R168, R168, R49, R212 ;  /* 0x00000031a8a87223 */ /* 0x008fe800000100d4 */
        /* <DEDUP_REMOVED lines=15> */
[----:B----4-:R-:W-:Y:S02]  /*90c0*/  FFMA.FTZ R169, R169, R50, R213 ;  /* 0x00000032a9a97223 */ /* 0x010fe400000100d5 */
[----:B--2---:R-:W-:Y:S02]  /*90d0*/  FFMA.FTZ R170, R170, R51, R214 ;  /* 0x00000033aaaa7223 */ /* 0x004fe400000100d6 */
        /* <DEDUP_REMOVED lines=11> */
[C---:B------:R-:W-:Y:S07]  /*9190*/  HMMA.16816.F32 R32, R180.reuse, R176, R32 ;  /* 0x000000b0b420723c */ /* 0x040fee0000001820 */
[--C-:B------:R-:W-:Y:S01]  /*91a0*/  FFMA.FTZ R177, R54, c[0x0][0x2d0], -R209.reuse ;  /* 0x0000b40036b17a23 */ /* 0x100fe200000108d1 */
[-C--:B------:R-:W-:Y:S04]  /*91b0*/  HMMA.16816.F32 R164, R180, R178.reuse, R164 ;  /* 0x000000b2b4a4723c */ /* 0x080fe800000018a4 */
[--C-:B------:R-:W-:Y:S03]  /*91c0*/  FFMA.FTZ R176, R55, c[0x0][0x2d0], -R209.reuse ;  /* 0x0000b40037b07a23 */ /* 0x100fe600000108d1 */
[--C-:B------:R-:W-:Y:S01]  /*91d0*/  FFMA.FTZ R182, R52, c[0x0][0x2d0], -R210.reuse ;  /* 0x0000b40034b67a23 */ /* 0x100fe200000108d2 */
[----:B------:R-:W-:Y:S04]  /*91e0*/  HMMA.16816.F32 R24, R28, R178, R24 ;  /* 0x000000b21c18723c */ /* 0x000fe80000001818 */
[--C-:B------:R-:W-:Y:S01]  /*91f0*/  FFMA.FTZ R181, R53, c[0x0][0x2d0], -R210.reuse ;  /* 0x0000b40035b57a23 */ /* 0x100fe200000108d2 */
[----:B------:R-:W-:Y:S01]  /*9200*/  MOV R183, R206 ;  /* 0x000000ce00b77202 */ /* 0x000fe20000000f00 */
[--C-:B------:R-:W-:Y:S01]  /*9210*/  FFMA.FTZ R180, R64, c[0x0][0x2d0], -R210.reuse ;  /* 0x0000b40040b47a23 */ /* 0x100fe200000108d2 */
[----:B------:R-:W-:Y:S01]  /*9220*/  F2FP.PACK_AB R28, R247, R246 ;  /* 0x000000f6f71c723e */ /* 0x000fe200000000ff */
[----:B------:R-:W-:Y:S01]  /*9230*/  FFMA.FTZ R210, R65, c[0x0][0x2d0], -R210 ;  /* 0x0000b40041d27a23 */ /* 0x000fe200000108d2 */
[----:B------:R-:W-:Y:S01]  /*9240*/  F2FP.PACK_AB R30, R245, R248 ;  /* 0x000000f8f51e723e */ /* 0x000fe200000000ff */
[----:B------:R-:W-:Y:S01]  /*9250*/  LDSM.16.MT88.4 R52, [R226+0x1100] ;  /* 0x00110000e234783b */ /* 0x000fe20000004200 */
[----:B------:R-:W-:Y:S01]  /*9260*/  MUFU.EX2 R214, R180 ;  /* 0x000000b400d67308 */ /* 0x000fe20000000800 */
[----:B------:R-:W-:Y:S01]  /*9270*/  FFMA.FTZ R65, R66, c[0x0][0x2d0], -R209 ;  /* 0x0000b40042417a23 */ /* 0x000fe200000108d1 */
[----:B------:R-:W-:Y:S01]  /*9280*/  F2FP.PACK_AB R29, R221, R199 ;  /* 0x000000c7dd1d723e */ /* 0x000fe200000000ff */
[--C-:B------:R-:W-:Y:S01]  /*9290*/  FFMA.FTZ R64, R56, c[0x0][0x2d0], -R208.reuse ;  /* 0x0000b40038407a23 */ /* 0x100fe200000108d0 */
[----:B------:R-:W-:Y:S01]  /*92a0*/  F2FP.PACK_AB R31, R244, R223 ;  /* 0x000000dff41f723e */ /* 0x000fe200000000ff */
[----:B------:R-:W-:Y:S01]  /*92b0*/  FFMA.FTZ R56, R0, R48, R211 ;  /* 0x0000003000387223 */ /* 0x000fe200000100d3 */
[----:B------:R-:W-:Y:S01]  /*92c0*/  MOV R178, R191 ;  /* 0x000000bf00b27202 */ /* 0x000fe20000000f00 */
[----:B------:R-:W-:Y:S01]  /*92d0*/  LDSM.16.MT88.4 R48, [R227+0x1100] ;  /* 0x00110000e330783b */ /* 0x000fe20000004200 */
[----:B------:R-:W-:Y:S01]  /*92e0*/  MOV R0, R188 ;  /* 0x000000bc00007202 */ /* 0x000fe20000000f00 */
[----:B------:R-:W-:Y:S01]  /*92f0*/  FFMA.FTZ R209, R67, c[0x0][0x2d0], -R209 ;  /* 0x0000b40043d17a23 */ /* 0x000fe200000108d1 */
[----:B------:R1:W2:Y:S01]  /*9300*/  MUFU.EX2 R66, R47 ;  /* 0x0000002f00427308 */ /* 0x0002a20000000800 */
[-C--:B------:R-:W-:Y:S03]  /*9310*/  HMMA.16816.F32 R4, R28, R36.reuse, R4 ;  /* 0x000000241c04723c */ /* 0x080fe60000001804 */
[----:B------:R-:W-:Y:S01]  /*9320*/  MOV R179, R207 ;  /* 0x000000cf00b37202 */ /* 0x000fe20000000f00 */
[----:B------:R-:W-:Y:S02]  /*9330*/  FFMA.FTZ R208, R61, c[0x0][0x2d0], -R208 ;  /* 0x0000b4003dd07a23 */ /* 0x000fe400000108d0 */
[--C-:B------:R-:W-:Y:S02]  /*9340*/  FFMA.FTZ R61, R62, c[0x0][0x2d0], -R3.reuse ;  /* 0x0000b4003e3d7a23 */ /* 0x100fe40000010803 */
[----:B------:R-:W-:Y:S01]  /*9350*/  FFMA.FTZ R3, R63, c[0x0][0x2d0], -R3 ;  /* 0x0000b4003f037a23 */ /* 0x000fe20000010803 */
[----:B------:R-:W-:Y:S03]  /*9360*/  MUFU.EX2 R62, R59 ;  /* 0x0000003b003e7308 */ /* 0x000fe60000000800 */
[----:B------:R-:W-:Y:S01]  /*9370*/  FADD.FTZ R0, R0, R169 ;  /* 0x000000a900007221 */ /* 0x000fe20000010000 */
[----:B------:R-:W-:Y:S06]  /*9380*/  MOV R169, R203 ;  /* 0x000000cb00a97202 */ /* 0x000fec0000000f00 */
[----:B------:R-:W-:Y:S01]  /*9390*/  MUFU.EX2 R63, R58 ;  /* 0x0000003a003f7308 */ /* 0x000fe20000000800 */
[----:B-1----:R-:W1:Y:S01]  /*93a0*/  LDSM.16.MT88.4 R44, [R225+0x1100] ;  /* 0x00110000e12c783b */ /* 0x002e620000004200 */
[----:B--2---:R-:W-:Y:S08]  /*93b0*/  F2FP.PACK_AB R43, R66, R174 ;  /* 0x000000ae422b723e */ /* 0x004ff000000000ff */
[----:B------:R-:W-:Y:S01]  /*93c0*/  MUFU.EX2 R212, R65 ;  /* 0x0000004100d47308 */ /* 0x000fe20000000800 */
[C---:B------:R-:W-:Y:S08]  /*93d0*/  HMMA.16816.F32 R8, R40.reuse, R36, R8 ;  /* 0x000000242808723c */ /* 0x040ff00000001808 */
[-C--:B------:R-:W-:Y:S01]  /*93e0*/  HMMA.16816.F32 R12, R40, R38.reuse, R12 ;  /* 0x00000026280c723c */ /* 0x080fe2000000180c */
[----:B------:R-:W2:Y:S07]  /*93f0*/  MUFU.EX2 R209, R209 ;  /* 0x000000d100d17308 */ /* 0x000eae0000000800 */
[C---:B------:R-:W-:Y:S01]  /*9400*/  HMMA.16816.F32 R16, R28.reuse, R38, R16 ;  /* 0x000000261c10723c */ /* 0x040fe20000001810 */
[----:B------:R-:W3:Y:S02]  /*9410*/  LDSM.16.MT88.4 R36, [R224+0x3100] ;  /* 0x00310000e024783b */ /* 0x000ee40000004200 */
[----:B------:R-:W-:Y:S10]  /*9420*/  MUFU.EX2 R206, R64 ;  /* 0x0000004000ce7308 */ /* 0x000ff40000000800 */
[----:B------:R-:W-:Y:S01]  /*9430*/  MUFU.EX2 R208, R208 ;  /* 0x000000d000d07308 */ /* 0x000fe20000000800 */
[-C--:B-1----:R-:W-:Y:S03]  /*9440*/  HMMA.16816.F32 R68, R28, R44.reuse, R68 ;  /* 0x0000002c1c44723c */ /* 0x082fe60000001844 */
[----:B--2---:R-:W-:Y:S06]  /*9450*/  F2FP.PACK_AB R203, R209, R212 ;  /* 0x000000d4d1cb723e */ /* 0x004fec00000000ff */
[----:B------:R1:W-:Y:S01]  /*9460*/  MUFU.EX2 R213, R181 ;  /* 0x000000b500d57308 */ /* 0x0003e20000000800 */
[C---:B------:R-:W-:Y:S08]  /*9470*/  HMMA.16816.F32 R72, R40.reuse, R44, R72 ;  /* 0x0000002c2848723c */ /* 0x040ff00000001848 */
[-C--:B------:R-:W-:Y:S01]  /*9480*/  HMMA.16816.F32 R76, R40, R46.reuse, R76 ;  /* 0x0000002e284c723c */ /* 0x080fe2000000184c */
[----:B------:R2:W-:Y:S07]  /*9490*/  MUFU.EX2 R211, R182 ;  /* 0x000000b600d37308 */ /* 0x0005ee0000000800 */
[C---:B------:R-:W-:Y:S01]  /*94a0*/  HMMA.16816.F32 R80, R28.reuse, R46, R80 ;  /* 0x0000002e1c50723c */ /* 0x040fe20000001850 */
[----:B------:R-:W4:Y:S02]  /*94b0*/  LDSM.16.MT88.4 R44, [R225+0x3100] ;  /* 0x00310000e12c783b */ /* 0x000f240000004200 */
[----:B------:R-:W-:Y:S01]  /*94c0*/  MUFU.EX2 R207, R177 ;  /* 0x000000b100cf7308 */ /* 0x000fe20000000800 */
[----:B-1----:R-:W-:Y:S04]  /*94d0*/  MOV R181, R215 ;  /* 0x000000d700b57202 */ /* 0x002fe80000000f00 */
[-C--:B------:R-:W-:Y:S05]  /*94e0*/  HMMA.16816.F32 R84, R28, R48.reuse, R84 ;  /* 0x000000301c54723c */ /* 0x080fea0000001854 */
[----:B------:R-:W1:Y:S03]  /*94f0*/  MUFU.EX2 R215, R210 ;  /* 0x000000d200d77308 */ /* 0x000e660000000800 */
[C---:B------:R-:W-:Y:S04]  /*9500*/  HMMA.16816.F32 R88, R40.reuse, R48, R88 ;  /* 0x000000302858723c */ /* 0x040fe80000001858 */
[----:B--2---:R-:W-:Y:S03]  /*9510*/  MOV R182, R205 ;  /* 0x000000cd00b67202 */ /* 0x004fe60000000f00 */
[----:B------:R-:W-:Y:S01]  /*9520*/  MUFU.EX2 R205, R57 ;  /* 0x0000003900cd7308 */ /* 0x000fe20000000800 */
[-C--:B------:R-:W-:Y:S04]  /*9530*/  HMMA.16816.F32 R92, R40, R50.reuse, R92 ;  /* 0x00000032285c723c */ /* 0x080fe8000000185c */
[----:B------:R-:W-:Y:S04]  /*9540*/  FADD.FTZ R0, R182, R0 ;  /* 0x00000000b6007221 */ /* 0x000fe80000010000 */
[C---:B------:R-:W-:Y:S01]  /*9550*/  HMMA.16816.F32 R96, R28.reuse, R50, R96 ;  /* 0x000000321c60723c */ /* 0x040fe20000001860 */
[----:B------:R-:W2:Y:S01]  /*9560*/  LDSM.16.MT88.4 R48, [R227+0x3100] ;  /* 0x00310000e330783b */ /* 0x000ea20000004200 */
[----:B------:R-:W1:Y:S06]  /*9570*/  MUFU.EX2 R210, R176 ;  /* 0x000000b000d27308 */ /* 0x000e6c0000000800 */
[-C--:B------:R-:W-:Y:S04]  /*9580*/  HMMA.16816.F32 R100, R28, R52.reuse, R100 ;  /* 0x000000341c64723c */ /* 0x080fe80000001864 */
[----:B------:R-:W1:Y:S04]  /*9590*/  MUFU.EX2 R67, R60 ;  /* 0x0000003c00437308 */ /* 0x000e680000000800 */
[C---:B------:R-:W-:Y:S06]  /*95a0*/  HMMA.16816.F32 R104, R40.reuse, R52, R104 ;  /* 0x000000342868723c */ /* 0x040fec0000001868 */
[----:B------:R1:W-:Y:S02]  /*95b0*/  MUFU.EX2 R60, R3 ;  /* 0x00000003003c7308 */ /* 0x0003e40000000800 */
[-C--:B------:R-:W-:Y:S08]  /*95c0*/  HMMA.16816.F32 R108, R40, R54.reuse, R108 ;  /* 0x00000036286c723c */ /* 0x080ff0000000186c */
[C---:B------:R-:W-:Y:S01]  /*95d0*/  HMMA.16816.F32 R112, R28.reuse, R54, R112 ;  /* 0x000000361c70723c */ /* 0x040fe20000001870 */
[----:B------:R-:W2:Y:S01]  /*95e0*/  LDSM.16.MT88.4 R52, [R226+0x3100] ;  /* 0x00310000e234783b */ /* 0x000ea20000004200 */
[----:B------:R-:W2:Y:S06]  /*95f0*/  MUFU.EX2 R61, R61 ;  /* 0x0000003d003d7308 */ /* 0x000eac0000000800 */
[-C--:B---3--:R-:W-:Y:S04]  /*9600*/  HMMA.16816.F32 R116, R28, R36.reuse, R116 ;  /* 0x000000241c74723c */ /* 0x088fe80000001874 */
[----:B-1----:R-:W-:Y:S04]  /*9610*/  FADD.FTZ R3, R183, R0 ;  /* 0x00000000b7037221 */ /* 0x002fe80000010000 */
[C---:B------:R-:W-:Y:S04]  /*9620*/  HMMA.16816.F32 R120, R40.reuse, R36, R120 ;  /* 0x000000242878723c */ /* 0x040fe80000001878 */
[----:B------:R-:W-:Y:S03]  /*9630*/  FADD.FTZ R3, R250, R3 ;  /* 0x00000003fa037221 */ /* 0x000fe60000010000 */
[----:B------:R-:W-:Y:S01]  /*9640*/  MOV R37, R190 ;  /* 0x000000be00257202 */ /* 0x000fe20000000f00 */
[-C--:B------:R-:W-:Y:S04]  /*9650*/  HMMA.16816.F32 R124, R40, R38.reuse, R124 ;  /* 0x00000026287c723c */ /* 0x080fe8000000187c */
[----:B------:R-:W-:Y:S02]  /*9660*/  MOV R36, R189 ;  /* 0x000000bd00247202 */ /* 0x000fe40000000f00 */
[----:B------:R-:W1:Y:S02]  /*9670*/  LDSM.16.MT88.4 R188, [R224+0x1900] ;  /* 0x00190000e0bc783b */ /* 0x000e640000004200 */
[C---:B------:R-:W-:Y:S08]  /*9680*/  HMMA.16816.F32 R128, R28.reuse, R38, R128 ;  /* 0x000000261c80723c */ /* 0x040ff00000001880 */
[-C--:B----4-:R-:W-:Y:S08]  /*9690*/  HMMA.16816.F32 R132, R28, R44.reuse, R132 ;  /* 0x0000002c1c84723c */ /* 0x090ff00000001884 */
[C---:B------:R-:W-:Y:S07]  /*96a0*/  HMMA.16816.F32 R136, R40.reuse, R44, R136 ;  /* 0x0000002c2888723c */ /* 0x040fee0000001888 */
[----:B------:R-:W-:Y:S01]  /*96b0*/  FADD.FTZ R44, R36, R170 ;  /* 0x000000aa242c7221 */ /* 0x000fe20000010000 */
[-C--:B------:R-:W-:Y:S04]  /*96c0*/  HMMA.16816.F32 R140, R40, R46.reuse, R140 ;  /* 0x0000002e288c723c */ /* 0x080fe8000000188c */
[----:B------:R-:W-:Y:S01]  /*96d0*/  FADD.FTZ R45, R37, R168 ;  /* 0x000000a8252d7221 */ /* 0x000fe20000010000 */
[----:B------:R-:W-:Y:S01]  /*96e0*/  MOV R168, R202 ;  /* 0x000000ca00a87202 */ /* 0x000fe20000000f00 */
[----:B------:R-:W3:Y:S01]  /*96f0*/  LDSM.16.MT88.4 R36, [R225+0x1900] ;  /* 0x00190000e124783b */ /* 0x000ee20000004200 */
[----:B------:R-:W-:Y:S01]  /*9700*/  F2FP.PACK_AB R202, R215, R214 ;  /* 0x000000d6d7ca723e */ /* 0x000fe200000000ff */
[C---:B------:R-:W-:Y:S04]  /*9710*/  HMMA.16816.F32 R144, R28.reuse, R46, R144 ;  /* 0x0000002e1c90723c */ /* 0x040fe80000001890 */
[----:B------:R-:W-:Y:S01]  /*9720*/  FADD.FTZ R45, R178, R45 ;  /* 0x0000002db22d7221 */ /* 0x000fe20000010000 */
[----:B------:R-:W-:Y:S01]  /*9730*/  MOV R170, R187 ;  /* 0x000000bb00aa7202 */ /* 0x000fe20000000f00 */
[----:B------:R-:W-:Y:S02]  /*9740*/  FADD.FTZ R44, R181, R44 ;  /* 0x0000002cb52c7221 */ /* 0x000fe40000010000 */
[-C--:B--2---:R-:W-:Y:S04]  /*9750*/  HMMA.16816.F32 R148, R28, R48.reuse, R148 ;  /* 0x000000301c94723c */ /* 0x084fe80000001894 */
[----:B------:R-:W-:Y:S02]  /*9760*/  FADD.FTZ R44, R179, R44 ;  /* 0x0000002cb32c7221 */ /* 0x000fe40000010000 */
[----:B------:R-:W-:Y:S02]  /*9770*/  FADD.FTZ R0, R186, R45 ;  /* 0x0000002dba007221 */ /* 0x000fe40000010000 */
[C---:B------:R-:W-:Y:S04]  /*9780*/  HMMA.16816.F32 R152, R40.reuse, R48, R152 ;  /* 0x000000302898723c */ /* 0x040fe80000001898 */
[----:B------:R-:W-:Y:S02]  /*9790*/  FADD.FTZ R65, R251, R44 ;  /* 0x0000002cfb417221 */ /* 0x000fe40000010000 */
[----:B------:R-:W-:Y:S01]  /*97a0*/  FADD.FTZ R46, R216, R56 ;  /* 0x00000038d82e7221 */ /* 0x000fe20000010000 */
[----:B------:R-:W-:Y:S01]  /*97b0*/  MOV R216, R201 ;  /* 0x000000c900d87202 */ /* 0x000fe20000000f00 */
[-C--:B------:R-:W-:Y:S04]  /*97c0*/  HMMA.16816.F32 R156, R40, R50.reuse, R156 ;  /* 0x00000032289c723c */ /* 0x080fe8000000189c */
[----:B------:R-:W-:Y:S01]  /*97d0*/  FADD.FTZ R46, R217, R46 ;  /* 0x0000002ed92e7221 */ /* 0x000fe20000010000 */
[----:B------:R-:W-:Y:S01]  /*97e0*/  F2FP.PACK_AB R201, R210, R207 ;  /* 0x000000cfd2c9723e */ /* 0x000fe200000000ff */
[----:B------:R-:W-:Y:S01]  /*97f0*/  FADD.FTZ R0, R249, R0 ;  /* 0x00000000f9007221 */ /* 0x000fe20000010000 */
[----:B------:R-:W-:Y:S01]  /*9800*/  MOV R217, R200 ;  /* 0x000000c800d97202 */ /* 0x000fe20000000f00 */
[C---:B------:R-:W-:Y:S01]  /*9810*/  HMMA.16816.F32 R160, R28.reuse, R50, R160 ;  /* 0x000000321ca0723c */ /* 0x040fe200000018a0 */
[----:B------:R-:W-:Y:S03]  /*9820*/  LDSM.16.MT88.4 R48, [R224+0x3900] ;  /* 0x00390000e030783b */ /* 0x000fe60000004200 */
[----:B------:R-:W-:Y:S01]  /*9830*/  FADD.FTZ R56, R218, R46 ;  /* 0x0000002eda387221 */ /* 0x000fe20000010000 */
[----:B------:R-:W-:Y:S01]  /*9840*/  F2FP.PACK_AB R200, R213, R211 ;  /* 0x000000d3d5c8723e */ /* 0x000fe200000000ff */
[----:B------:R-:W-:Y:S01]  /*9850*/  FADD.FTZ R0, R252, R0 ;  /* 0x00000000fc007221 */ /* 0x000fe20000010000 */
[----:B------:R-:W-:Y:S01]  /*9860*/  MOV R218, R185 ;  /* 0x000000b900da7202 */ /* 0x000fe20000000f00 */
[-C--:B------:R-:W-:Y:S01]  /*9870*/  HMMA.16816.F32 R20, R28, R52.reuse, R20 ;  /* 0x000000341c14723c */ /* 0x080fe20000001814 */
[----:B------:R-:W-:Y:S03]  /*9880*/  LDSM.16.MT88.4 R44, [R226+0x1900] ;  /* 0x00190000e22c783b */ /* 0x000fe60000004200 */
[----:B------:R-:W-:Y:S02]  /*9890*/  FADD.FTZ R64, R184, R56 ;  /* 0x00000038b8407221 */ /* 0x000fe40000010000 */
[----:B------:R-:W-:Y:S02]  /*98a0*/  FADD.FTZ R0, R195, R0 ;  /* 0x00000000c3007221 */ /* 0x000fe40000010000 */
[C---:B------:R-:W-:Y:S01]  /*98b0*/  HMMA.16816.F32 R32, R40.reuse, R52, R32 ;  /* 0x000000342820723c */ /* 0x040fe20000001820 */
[----:B------:R-:W-:Y:S03]  /*98c0*/  LDSM.16.MT88.4 R56, [R227+0x3900] ;  /* 0x00390000e338783b */ /* 0x000fe60000004200 */
[----:B------:R-:W-:Y:S04]  /*98d0*/  FADD.FTZ R3, R217, R3 ;  /* 0x00000003d9037221 */ /* 0x000fe80000010000 */
[-C--:B------:R-:W-:Y:S01]  /*98e0*/  HMMA.16816.F32 R164, R40, R54.reuse, R164 ;  /* 0x0000003628a4723c */ /* 0x080fe200000018a4 */
[----:B------:R-:W2:Y:S03]  /*98f0*/  LDSM.16.MT88.4 R40, [R227+0x1900] ;  /* 0x00190000e328783b */ /* 0x000ea60000004200 */
[----:B------:R-:W-:Y:S01]  /*9900*/  FADD.FTZ R3, R168, R3 ;  /* 0x00000003a8037221 */ /* 0x000fe20000010000 */
[----:B------:R-:W-:Y:S03]  /*9910*/  MOV R168, R171 ;  /* 0x000000ab00a87202 */ /* 0x000fe60000000f00 */
[----:B------:R-:W-:Y:S01]  /*9920*/  HMMA.16816.F32 R24, R28, R54, R24 ;  /* 0x000000361c18723c */ /* 0x000fe20000001818 */
[----:B------:R-:W4:Y:S06]  /*9930*/  LDSM.16.MT88.4 R52, [R225+0x3900] ;  /* 0x00390000e134783b */ /* 0x000f2c0000004200 */
[----:B------:R-:W-:Y:S01]  /*9940*/  F2FP.PACK_AB R28, R205, R206 ;  /* 0x000000cecd1c723e */ /* 0x000fe200000000ff */
[-C--:B-1----:R-:W-:Y:S01]  /*9950*/  HMMA.16816.F32 R180, R200, R188.reuse, R4 ;  /* 0x000000bcc8b4723c */ /* 0x082fe20000001804 */
[----:B------:R-:W1:Y:S04]  /*9960*/  LDSM.16.MT88.4 R4, [R226+0x3900] ;  /* 0x00390000e204783b */ /* 0x000e680000004200 */
[----:B------:R-:W-:Y:S02]  /*9970*/  F2FP.PACK_AB R30, R208, R67 ;  /* 0x00000043d01e723e */ /* 0x000fe400000000ff */
[----:B------:R-:W-:Y:S02]  /*9980*/  F2FP.PACK_AB R29, R62, R63 ;  /* 0x0000003f3e1d723e */ /* 0x000fe400000000ff */
[----:B------:R-:W-:Y:S07]  /*9990*/  F2FP.PACK_AB R31, R60, R61 ;  /* 0x0000003d3c1f723e */ /* 0x000fee00000000ff */
[C---:B------:R-:W-:Y:S07]  /*99a0*/  HMMA.16816.F32 R176, R28.reuse, R188, R8 ;  /* 0x000000bc1cb0723c */ /* 0x040fee0000001808 */
[----:B------:R-:W-:Y:S01]  /*99b0*/  FADD.FTZ R9, R194, R0 ;  /* 0x00000000c2097221 */ /* 0x000fe20000010000 */
[-C--:B------:R-:W-:Y:S04]  /*99c0*/  HMMA.16816.F32 R184, R28, R190.reuse, R12 ;  /* 0x000000be1cb8723c */ /* 0x080fe8000000180c */
[----:B------:R-:W-:Y:S02]  /*99d0*/  FADD.FTZ R10, R170, R3 ;  /* 0x00000003aa0a7221 */ /* 0x000fe40000010000 */
[----:B------:R-:W-:Y:S02]  /*99e0*/  FADD.FTZ R8, R218, R65 ;  /* 0x00000041da087221 */ /* 0x000fe40000010000 */
[C---:B------:R-:W-:Y:S04]  /*99f0*/  HMMA.16816.F32 R188, R200.reuse, R190, R16 ;  /* 0x000000bec8bc723c */ /* 0x040fe80000001810 */
[----:B------:R-:W-:Y:S02]  /*9a00*/  FADD.FTZ R12, R192, R64 ;  /* 0x00000040c00c7221 */ /* 0x000fe40000010000 */
[----:B------:R-:W-:Y:S02]  /*9a10*/  FADD.FTZ R0, R199, R10 ;  /* 0x0000000ac7007221 */ /* 0x000fe40000010000 */
[-C--:B---3--:R-:W-:Y:S04]  /*9a20*/  HMMA.16816.F32 R68, R200, R36.reuse, R68 ;  /* 0x00000024c844723c */ /* 0x088fe80000001844 */
        /* <DEDUP_REMOVED lines=29> */
[-C--:B----4-:R-:W-:Y:S08]  /*9c00*/  HMMA.16816.F32 R132, R200, R52.reuse, R132 ;  /* 0x00000034c884723c */ /* 0x090ff00000001884 */
        /* <DEDUP_REMOVED lines=12> */
[----:B------:R-:W-:Y:S01]  /*9cd0*/  FADD.FTZ R5, R174, R3 ;  /* 0x00000003ae057221 */ /* 0x000fe20000010000 */
[----:B------:R-:W-:Y:S01]  /*9ce0*/  MOV R174, R2 ;  /* 0x0000000200ae7202 */ /* 0x000fe20000000f00 */
        /* <DEDUP_REMOVED lines=18> */
[----:B------:R-:W-:Y:S03]  /*9e10*/  FADD.FTZ R0, R61, R7 ;  /* 0x000000073d007221 */ /* 0x000fe60000010000 */
[----:B------:R-:W-:Y:S01]  /*9e20*/  STL [R1+0xc], R4 ;  /* 0x00000c0401007387 */ /* 0x000fe20000100800 */
[----:B------:R-:W-:Y:S03]  /*9e30*/  FADD.FTZ R0, R60, R0 ;  /* 0x000000003c007221 */ /* 0x000fe60000010000 */
[----:B------:R1:W-:Y:S04]  /*9e40*/  STL [R1+0x8], R3 ;  /* 0x0000080301007387 */ /* 0x0003e80000100800 */
[----:B------:R2:W-:Y:S01]  /*9e50*/  STL [R1+0x4], R0 ;  /* 0x0000040001007387 */ /* 0x0005e20000100800 */
[----:B-1----:R-:W-:Y:S02]  /*9e60*/  MOV R3, R172 ;  /* 0x000000ac00037202 */ /* 0x002fe40000000f00 */
[----:B--2---:R-:W-:Y:S01]  /*9e70*/  MOV R0, R173 ;  /* 0x000000ad00007202 */ /* 0x004fe20000000f00 */
[----:B------:R-:W-:-:S05]  /*9e80*/  @P1 BRA `(.L_x_1448) ;  /* 0xffffc6c000001947 */ /* 0x000fca000383ffff */
.L_x_1447:
[----:B-1----:R-:W2:Y:S04]  /*9e90*/  LDL.LU R6, [R1] ;  /* 0x0000000001067983 */ /* 0x002ea80000300800 */
        /* <DEDUP_REMOVED lines=10> */
[----:B----4-:R-:W3:Y:S01]  /*9f40*/  SHFL.BFLY PT, R7, R8, 0x2, 0x1f ;  /* 0x0c401f0008077f89 */ /* 0x010ee200000e0000 */
[----:B-1----:R-:W-:-:S03]  /*9f50*/  FADD.FTZ R11, R11, R6 ;  /* 0x000000060b0b7221 */ /* 0x002fc60000010000 */
[----:B------:R-:W1:Y:S01]  /*9f60*/  SHFL.BFLY PT, R6, R5, 0x2, 0x1f ;  /* 0x0c401f0005067f89 */ /* 0x000e6200000e0000 */
[----:B--2---:R-:W-:-:S03]  /*9f70*/  FADD.FTZ R9, R9, R4 ;  /* 0x0000000409097221 */ /* 0x004fc60000010000 */
[----:B------:R-:W2:Y:S01]  /*9f80*/  SHFL.BFLY PT, R0, R11, 0x1, 0x1f ;  /* 0x0c201f000b007f89 */ /* 0x000ea200000e0000 */
[----:B---3--:R-:W-:-:S03]  /*9f90*/  FADD.FTZ R7, R7, R8 ;  /* 0x0000000807077221 */ /* 0x008fc60000010000 */
[----:B------:R-:W3:Y:S04]  /*9fa0*/  SHFL.BFLY PT, R4, R9, 0x1, 0x1f ;  /* 0x0c201f0009047f89 */ /* 0x000ee800000e0000 */
[----:B------:R-:W4:Y:S01]  /*9fb0*/  SHFL.BFLY PT, R3, R7, 0x1, 0x1f ;  /* 0x0c201f0007037f89 */ /* 0x000f2200000e0000 */
[----:B-1----:R-:W-:Y:S02]  /*9fc0*/  FADD.FTZ R6, R6, R5 ;  /* 0x0000000506067221 */ /* 0x002fe40000010000 */
[----:B--2---:R-:W-:-:S03]  /*9fd0*/  FADD.FTZ R11, R11, R0 ;  /* 0x000000000b0b7221 */ /* 0x004fc60000010000 */
[----:B------:R-:W1:Y:S01]  /*9fe0*/  SHFL.BFLY PT, R5, R6, 0x1, 0x1f ;  /* 0x0c201f0006057f89 */ /* 0x000e6200000e0000 */
[----:B------:R-:W-:Y:S01]  /*9ff0*/  MOV R0, RZ ;  /* 0x000000ff00007202 */ /* 0x000fe20000000f00 */
[----:B---3--:R-:W-:Y:S01]  /*a000*/  FADD.FTZ R9, R9, R4 ;  /* 0x0000000409097221 */ /* 0x008fe20000010000 */
[----:B------:R-:W-:Y:S02]  /*a010*/  FSETP.NE.FTZ.AND P3, PT, R11, RZ, PT ;  /* 0x000000ff0b00720b */ /* 0x000fe40003f75000 */
[----:B------:R-:W-:Y:S01]  /*a020*/  MOV R4, RZ ;  /* 0x000000ff00047202 */ /* 0x000fe20000000f00 */
[----:B----4-:R-:W-:Y:S01]  /*a030*/  FADD.FTZ R7, R7, R3 ;  /* 0x0000000307077221 */ /* 0x010fe20000010000 */
[----:B------:R-:W-:Y:S02]  /*a040*/  FSETP.NE.FTZ.AND P2, PT, R9, RZ, PT ;  /* 0x000000ff0900720b */ /* 0x000fe40003f55000 */
[----:B------:R-:W-:Y:S02]  /*a050*/  MOV R3, RZ ;  /* 0x000000ff00037202 */ /* 0x000fe40000000f00 */
[----:B------:R-:W-:-:S05]  /*a060*/  FSETP.NE.FTZ.AND P1, PT, R7, RZ, PT ;  /* 0x000000ff0700720b */ /* 0x000fca0003f35000 */
[----:B------:R-:W2:Y:S01]  /*a070*/  @P3 MUFU.RCP R0, R11 ;  /* 0x0000000b00003308 */ /* 0x000ea20000001000 */
[----:B-1----:R-:W-:-:S07]  /*a080*/  FADD.FTZ R6, R5, R6 ;  /* 0x0000000605067221 */ /* 0x002fce0000010000 */
[----:B------:R-:W1:Y:S01]  /*a090*/  @P1 MUFU.RCP R3, R7 ;  /* 0x0000000700031308 */ /* 0x000e620000001000 */
[----:B------:R-:W-:Y:S01]  /*a0a0*/  FSETP.NE.FTZ.AND P0, PT, R6, RZ, PT ;  /* 0x000000ff0600720b */ /* 0x000fe20003f15000 */
[----:B--2---:R-:W-:-:S06]  /*a0b0*/  FMUL.FTZ R180, R0, R180 ;  /* 0x000000b400b47220 */ /* 0x004fcc0000410000 */
[----:B------:R-:W2:Y:S01]  /*a0c0*/  @P2 MUFU.RCP R4, R9 ;  /* 0x0000000900042308 */ /* 0x000ea20000001000 */
[C---:B------:R-:W-:Y:S02]  /*a0d0*/  FMUL.FTZ R181, R0.reuse, R181 ;  /* 0x000000b500b57220 */ /* 0x040fe40000410000 */
[C---:B------:R-:W-:Y:S02]  /*a0e0*/  FMUL.FTZ R188, R0.reuse, R188 ;  /* 0x000000bc00bc7220 */ /* 0x040fe40000410000 */
[C---:B------:R-:W-:Y:S02]  /*a0f0*/  FMUL.FTZ R189, R0.reuse, R189 ;  /* 0x000000bd00bd7220 */ /* 0x040fe40000410000 */
[C---:B------:R-:W-:Y:S01]  /*a100*/  FMUL.FTZ R68, R0.reuse, R68 ;  /* 0x0000004400447220 */ /* 0x040fe20000410000 */
[----:B------:R-:W-:Y:S01]  /*a110*/  @P3 MUFU.LG2 R11, R11 ;  /* 0x0000000b000b3308 */ /* 0x000fe20000000c00 */
[C---:B------:R-:W-:Y:S01]  /*a120*/  FMUL.FTZ R69, R0.reuse, R69 ;  /* 0x0000004500457220 */ /* 0x040fe20000410000 */
[----:B------:R-:W-:Y:S01]  /*a130*/  @P0 MOV R8, 0x3f317218 ;  /* 0x3f31721800080802 */ /* 0x000fe20000000f00 */
        /* <DEDUP_REMOVED lines=29> */
[----:B-1----:R-:W-:-:S02]  /*a310*/  FMUL.FTZ R176, R3, R176 ;  /* 0x000000b003b07220 */ /* 0x002fc40000410000 */
[C---:B------:R-:W-:Y:S02]  /*a320*/  FMUL.FTZ R177, R3.reuse, R177 ;  /* 0x000000b103b17220 */ /* 0x040fe40000410000 */
[C---:B------:R-:W-:Y:S01]  /*a330*/  FMUL.FTZ R184, R3.reuse, R184 ;  /* 0x000000b803b87220 */ /* 0x040fe20000410000 */
[----:B------:R-:W1:Y:S01]  /*a340*/  @P0 MUFU.RCP R0, R6 ;  /* 0x0000000600000308 */ /* 0x000e620000001000 */
        /* <DEDUP_REMOVED lines=31> */
[----:B--2---:R-:W-:-:S02]  /*a540*/  FMUL.FTZ R182, R4, R182 ;  /* 0x000000b604b67220 */ /* 0x004fc40000410000 */
        /* <DEDUP_REMOVED lines=75> */
[----:B------:R-:W-:Y:S02]  /*aa00*/  @P1 FFMA.FTZ R20, R3, R171, R7 ;  /* 0x000000ab03141223 */ /* 0x000fe40000010007 */
[----:B------:R-:W-:Y:S02]  /*aa10*/  @P0 FFMA.FTZ R21, R0, R2, R4 ;  /* 0x0000000200150223 */ /* 0x000fe40000010004 */
.L_x_1431:
        /* <DEDUP_REMOVED lines=227> */
.L_x_1451:
[----:B-1----:R-:W-:Y:S05]  /*b850*/  BSYNC B0 ;  /* 0x0000000000007941 */ /* 0x002fea0003800000 */
.L_x_1450:
        /* <DEDUP_REMOVED lines=97> */
.L_x_1453:
[----:B------:R-:W-:Y:S05]  /*be70*/  BSYNC B0 ;  /* 0x0000000000007941 */ /* 0x000fea0003800000 */
.L_x_1452:
        /* <DEDUP_REMOVED lines=97> */
.L_x_1455:
[----:B------:R-:W-:Y:S05]  /*c490*/  BSYNC B0 ;  /* 0x0000000000007941 */ /* 0x000fea0003800000 */
.L_x_1454:
        /* <DEDUP_REMOVED lines=98> */
.L_x_1449:
        /* <DEDUP_REMOVED lines=50> */
.L_x_1456:
        /* <DEDUP_REMOVED lines=10> */
.L_x_2717:


//--------------------- .text._ZN7cutlass13device_kernelIN5flash19enable_sm80_to_sm89INS1_16FlashAttnFwdSm80INS1_25CollectiveMainloopFwdSm80ILi8ELi1ELb1EN4cute5tupleIJNS5_1CILi128EEENS7_ILi112EEES8_EEELi128ENS_6half_tEfNS_4arch4Sm80ELb0ELb0ELb0ELb1ELb0ELb0ELb1ELb1EEENS1_21CollectiveEpilogueFwdINS6_IJS8_S8_S9_EEENS6_IJNS7_ILi1EEESH_SH_EEESB_SD_Li256ELb1ELb1ELb1ELb0EEENS1_36VarlenDynamicPersistentTileSchedulerILi128ELi112ELi256ELi256ELb1ELb1ELb0ELb0ELb1ELb1EEEEEEEEEvNT_6ParamsE --------------------------
	.section	.text._ZN7cutlass13device_kernelIN5flash19enable_sm80_to_sm89INS1_16FlashAttnFwdSm80INS1_25CollectiveMainloopFwdSm80ILi8ELi1ELb1EN4cute5tupleIJNS5_1CILi128EEENS7_ILi112EEES8_EEELi128ENS_6half_tEfNS_4arch4Sm80ELb0ELb0ELb0ELb1ELb0ELb0ELb1ELb1EEENS1_21CollectiveEpilogueFwdINS6_IJS8_S8_S9_EEENS6_IJNS7_ILi1EEESH_SH_EEESB_SD_Li256ELb1ELb1ELb1ELb0EEENS1_36VarlenDynamicPersistentTileSchedulerILi128ELi112ELi256ELi256ELb1ELb1ELb0ELb0ELb1ELb1EEEEEEEEEvNT_6ParamsE,"ax",@progbits
	.sectioninfo	@"SHI_REGISTERS=255"
	.align	128
.text._ZN7cutlass13device_kernelIN5flash19enable_sm80_to_sm89INS1_16FlashAttnFwdSm80INS1_25CollectiveMainloopFwdSm80ILi8ELi1ELb1EN4cute5tupleIJNS5_1CILi128EEENS7_ILi112EEES8_EEELi128ENS_6half_tEfNS_4arch4Sm80ELb0ELb0ELb0ELb1ELb0ELb0ELb1ELb1EEENS1_21CollectiveEpilogueFwdINS6_IJS8_S8_S9_EEENS6_IJNS7_ILi1EEESH_SH_EEESB_SD_Li256ELb1ELb1ELb1ELb0EEENS1_36VarlenDynamicPersistentTileSchedulerILi128ELi112ELi256ELi256ELb1ELb1ELb0ELb0ELb1ELb1EEEEEEEEEvNT_6ParamsE:
        .type           _ZN7cutlass13device_kernelIN5flash19enable_sm80_to_sm89INS1_16FlashAttnFwdSm80INS1_25CollectiveMainloopFwdSm80ILi8ELi1ELb1EN4cute5tupleIJNS5_1CILi128EEENS7_ILi112EEES8_EEELi128ENS_6half_tEfNS_4arch4Sm80ELb0ELb0ELb0ELb1ELb0ELb0ELb1ELb1EEENS1_21CollectiveEpilogueFwdINS6_IJS8_S8_S9_EEENS6_IJNS7_ILi1EEESH_SH_EEESB_SD_Li256ELb1ELb1ELb1ELb0EEENS1_36VarlenDynamicPersistentTileSchedulerILi128ELi112ELi256ELi256ELb1ELb1ELb0ELb0ELb1ELb1EEEEEEEEEvNT_6ParamsE,@function
        .size           _ZN7cutlass13device_kernelIN5flash19enable_sm80_to_sm89INS1_16FlashAttnFwdSm80INS1_25CollectiveMainloopFwdSm80ILi8ELi1ELb1EN4cute5tupleIJNS5_1CILi128EEENS7_ILi112EEES8_EEELi128ENS_6half_tEfNS_4arch4Sm80ELb0ELb0ELb0ELb1ELb0ELb0ELb1ELb1EEENS1_21CollectiveEpilogueFwdINS6_IJS8_S8_S9_EEENS6_IJNS7_ILi1EEESH_SH_EEESB_SD_Li256ELb1ELb1ELb1ELb0EEENS1_36VarlenDynamicPersistentTileSchedulerILi128ELi112ELi256ELi256ELb1ELb1ELb0ELb0ELb1ELb1EEEEEEEEEvNT_6ParamsE,(.L_x_2718 - _ZN7cutlass13device_kernelIN5flash19enable_sm80_to_sm89INS1_16FlashAttnFwdSm80INS1_25CollectiveMainloopFwdSm80ILi8ELi1ELb1EN4cute5tupleIJNS5_1CILi128EEENS7_ILi112EEES8_EEELi128ENS_6half_tEfNS_4arch4Sm80ELb0ELb0ELb0ELb1ELb0ELb0ELb1ELb1EEENS1_21CollectiveEpilogueFwdINS6_IJS8_S8_S9_EEENS6_IJNS7_ILi1EEESH_SH_EEESB_SD_Li256ELb1ELb1ELb1ELb0EEENS1_36VarlenDynamicPersistentTileSchedulerILi128ELi112ELi256ELi256ELb1ELb1ELb0ELb0ELb1ELb1EEEEEEEEEvNT_6ParamsE)
        .other          _ZN7cutlass13device_kernelIN5flash19enable_sm80_to_sm89INS1_16FlashAttnFwdSm80INS1_25CollectiveMainloopFwdSm80ILi8ELi1ELb1EN4cute5tupleIJNS5_1CILi128EEENS7_ILi112EEES8_EEELi128ENS_6half_tEfNS_4arch4Sm80ELb0ELb0ELb0ELb1ELb0ELb0ELb1ELb1EEENS1_21CollectiveEpilogueFwdINS6_IJS8_S8_S9_EEENS6_IJNS7_ILi1EEESH_SH_EEESB_SD_Li256ELb1ELb1ELb1ELb0EEENS1_36VarlenDynamicPersistentTileSchedulerILi128ELi112ELi256ELi256ELb1ELb1ELb0ELb0ELb1ELb1EEEEEEEEEvNT_6ParamsE,@"STO_CUDA_ENTRY STV_DEFAULT"
_ZN7cutlass13device_kernelIN5flash19enable_sm80_to_sm89INS1_16FlashAttnFwdSm80INS1_25CollectiveMainloopFwdSm80ILi8ELi1ELb1EN4cute5tupleIJNS5_1CILi128EEENS7_ILi112EEES8_EEELi128ENS_6half_tEfNS_4arch4Sm80ELb0ELb0ELb0ELb1ELb0ELb0ELb1ELb1EEENS1_21CollectiveEpilogueFwdINS6_IJS8_S8_S9_EEENS6_IJNS7_ILi1EEESH_SH_EEESB_SD_Li256ELb1ELb1ELb1ELb0EEENS1_36VarlenDynamicPersistentTileSchedulerILi128ELi112ELi256ELi256ELb1ELb1ELb0ELb0ELb1ELb1EEEEEEEEEvNT_6ParamsE:
[----:B------:R-:W-:-:S03]  /*0000*/  MOV R1, c[0x0][0x28] ;  /* 0x00000a0000017a02 */ /* 0x000fc60000000f00 */
[----:B------:R-:W1:Y:S01]  /*0010*/  S2R R2, SR_TID.X ;  /* 0x0000000000027919 */ /* 0x000e620000002100 */
[----:B------:R-:W-:Y:S01]  /*0020*/  IADD3 R1, R1, -0x38, RZ ;  /* 0xffffffc801017810 */ /* 0x000fe20007ffe0ff */
[----:B------:R-:W-:Y:S01]  /*0030*/  ULDC.64 UR6, c[0x0][0x118] ;  /* 0x0000460000067ab9 */ /* 0x000fe20000000a00 */
[----:B-1----:R-:W-:-:S05]  /*0040*/  SHF.R.U32.HI R0, RZ, 0x5, R2 ;  /* 0x00000005ff007819 */ /* 0x002fca0000011602 */
[----:B------:R-:W1:Y:S02]  /*0050*/  SHFL.IDX PT, R3, R0, RZ, 0x1f ;  /* 0x00001fff00037589 */ /* 0x000e6400000e0000 */
[----:B-1----:R-:W-:Y:S02]  /*0060*/  ISETP.NE.AND P0, PT, R3, RZ, PT ;  /* 0x000000ff0300720c */ /* 0x002fe40003f05270 */
[----:B------:R1:W-:Y:S11]  /*0070*/  STL [R1+0x28], R3 ;  /* 0x0000280301007387 */ /* 0x0003f60000100800 */
[----:B------:R-:W-:Y:S06]  /*0080*/  @P0 BAR.SYNC.DEFER_BLOCKING 0x5, 0x100 ;  /* 0x0144000000000b1d */ /* 0x000fec0000010000 */
[----:B------:R-:W2:Y:S04]  /*0090*/  @P0 LDS.128 R236, [0xf100] ;  /* 0x00f10000ffec0984 */ /* 0x000ea80000000c00 */
[----:B------:R-:W-:Y:S06]  /*00a0*/  @P0 BAR.ARV 0x4, 0x100 ;  /* 0x0104000000000b1d */ /* 0x000fec0000002000 */
[----:B------:R-:W-:Y:S05]  /*00b0*/  @P0 BRA `(.L_x_1457) ;  /* 0x00000a7000000947 */ /* 0x000fea0003800000 */
[----:B-1----:R-:W-:Y:S01]  /*00c0*/  LOP3.LUT R12, R2, 0x1f, RZ, 0xc0, !PT ;  /* 0x0000001f020c7812 */ /* 0x002fe200078ec0ff */
[----:B------:R-:W-:Y:S01]  /*00d0*/  CS2R R8, SRZ ;  /* 0x0000000000087805 */ /* 0x000fe2000001ff00 */
[----:B------:R-:W-:-:S02]  /*00e0*/  IMAD.MOV.U32 R7, RZ, RZ, RZ ;  /* 0x000000ffff077224 */ /* 0x000fc400078e00ff */
[----:B------:R-:W-:-:S04]  /*00f0*/  ISETP.NE.AND P6, PT, R12, 0x1f, PT ;  /* 0x0000001f0c00780c */ /* 0x000fc80003fc5270 */
[----:B------:R-:W-:-:S13]  /*0100*/  ISETP.GE.OR P0, PT, R12, c[0x0][0x53c], !P6 ;  /* 0x00014f000c007a0c */ /* 0x000fda0007706670 */
[----:B------:R-:W-:Y:S02]  /*0110*/  @!P0 IMAD.MOV.U32 R4, RZ, RZ, 0x4 ;  /* 0x00000004ff048424 */ /* 0x000fe400078e00ff */
[----:B------:R-:W-:Y:S02]  /*0120*/  @!P0 IMAD.MOV.U32 R2, RZ, RZ, 0x4 ;  /* 0x00000004ff028424 */ /* 0x000fe400078e00ff */
[----:B------:R-:W-:-:S04]  /*0130*/  @!P0 IMAD.WIDE.U32 R4, R12, R4, c[0x0][0x580] ;  /* 0x000160000c048625 */ /* 0x000fc800078e0004 */
[C---:B------:R-:W-:Y:S01]  /*0140*/  @!P0 IMAD.WIDE.U32 R2, R12.reuse, R2, c[0x0][0x578] ;  /* 0x00015e000c028625 */ /* 0x040fe200078e0002 */
[----:B------:R-:W3:Y:S04]  /*0150*/  @!P0 LDG.E R8, [R4.64] ;  /* 0x0000000604088981 */ /* 0x000ee8000c1e1900 */
[----:B------:R-:W3:Y:S01]  /*0160*/  @!P0 LDG.E R7, [R2.64] ;  /* 0x0000000602078981 */ /* 0x000ee2000c1e1900 */
[C---:B------:R-:W-:Y:S01]  /*0170*/  ISETP.NE.AND P5, PT, R12.reuse, RZ, PT ;  /* 0x000000ff0c00720c */ /* 0x040fe20003fa5270 */
[----:B------:R-:W1:Y:S01]  /*0180*/  S2UR UR4, SR_CTAID.X ;  /* 0x00000000000479c3 */ /* 0x000e620000002500 */
[C---:B------:R-:W-:Y:S02]  /*0190*/  ISETP.GE.U32.AND P4, PT, R12.reuse, 0x2, PT ;  /* 0x000000020c00780c */ /* 0x040fe40003f86070 */
[----:B------:R-:W-:-:S02]  /*01a0*/  ISETP.GE.U32.AND P3, PT, R12, 0x4, PT ;  /* 0x000000040c00780c */ /* 0x000fc40003f66070 */
[C---:B------:R-:W-:Y:S02]  /*01b0*/  ISETP.GE.U32.AND P2, PT, R12.reuse, 0x8, PT ;  /* 0x000000080c00780c */ /* 0x040fe40003f46070 */
[----:B------:R-:W-:Y:S01]  /*01c0*/  ISETP.GE.U32.AND P1, PT, R12, 0x10, PT ;  /* 0x000000100c00780c */ /* 0x000fe20003f26070 */
[----:B---3--:R-:W-:-:S05]  /*01d0*/  IMAD R4, R8, R7, RZ ;  /* 0x0000000708047224 */ /* 0x008fca00078e02ff */
[----:B------:R-:W3:Y:S02]  /*01e0*/  SHFL.UP PT, R0, R4, 0x1, RZ ;  /* 0x0420000004007989 */ /* 0x000ee400000e00ff */
[----:B---3--:R-:W-:-:S05]  /*01f0*/  SEL R0, R0, RZ, P5 ;  /* 0x000000ff00007207 */ /* 0x008fca0002800000 */
[----:B------:R-:W-:-:S05]  /*0200*/  IMAD.IADD R4, R4, 0x1, R0 ;  /* 0x0000000104047824 */ /* 0x000fca00078e0200 */
        /* <DEDUP_REMOVED lines=12> */
[----:B------:R-:W3:Y:S02]  /*02d0*/  SHFL.IDX PT, R6, R4, 0x1f, 0x1f ;  /* 0x03e01f0004067f89 */ /* 0x000ee400000e0000 */
[----:B---3--:R-:W-:-:S04]  /*02e0*/  IMAD R6, R6, c[0x0][0x538], RZ ;  /* 0x00014e0006067a24 */ /* 0x008fc800078e02ff */
[----:B------:R-:W-:Y:S01]  /*02f0*/  IMAD.MOV.U32 R0, RZ, RZ, R6 ;  /* 0x000000ffff007224 */ /* 0x000fe200078e0006 */
[----:B-1----:R-:W-:-:S13]  /*0300*/  ISETP.GT.AND P0, PT, R6, UR4, PT ;  /* 0x0000000406007c0c */ /* 0x002fda000bf04270 */
[----:B------:R-:W-:Y:S05]  /*0310*/  @P0 BRA `(.L_x_1458) ;  /* 0x0000027000000947 */ /* 0x000fea0003800000 */
[----:B------:R-:W-:Y:S02]  /*0320*/  MOV R6, R0 ;  /* 0x0000000000067202 */ /* 0x000fe40000000f00 */
[----:B------:R-:W-:-:S04]  /*0330*/  MOV R9, RZ ;  /* 0x000000ff00097202 */ /* 0x000fc80000000f00 */
.L_x_1462:
        /* <DEDUP_REMOVED lines=12> */
[----:B------:R-:W3:Y:S04]  /*0400*/  @!P0 LDG.E R8, [R4.64] ;  /* 0x0000000604088981 */ /* 0x000ee8000c1e1900 */
[----:B------:R-:W3:Y:S02]  /*0410*/  @!P0 LDG.E R7, [R2.64] ;  /* 0x0000000602078981 */ /* 0x000ee4000c1e1900 */
[----:B---3--:R-:W-:Y:S01]  /*0420*/  IMAD R5, R8, R7, RZ ;  /* 0x0000000708057224 */ /* 0x008fe200078e02ff */
[----:B------:R-:W-:Y:S05]  /*0430*/  BRA.DIV ~URZ, `(.L_x_1460) ;  /* 0x0000c3a27f007947 */ /* 0x000fea000b800000 */
[----:B------:R1:W3:Y:S02]  /*0440*/  SHFL.UP PT, R0, R5, 0x1, RZ ;  /* 0x0420000005007989 */ /* 0x0002e400000e00ff */
.L_x_1540:
        /* <DEDUP_REMOVED lines=16> */
.L_x_1541:
[----:B---3--:R-:W-:-:S05]  /*0550*/  IMAD R0, R0, c[0x0][0x538], RZ ;  /* 0x00014e0000007a24 */ /* 0x008fca00078e02ff */
[----:B------:R-:W-:-:S04]  /*0560*/  IADD3 R6, R0, R6, RZ ;  /* 0x0000000600067210 */ /* 0x000fc80007ffe0ff */
[----:B------:R-:W-:-:S13]  /*0570*/  ISETP.GT.AND P0, PT, R6, UR4, PT ;  /* 0x0000000406007c0c */ /* 0x000fda000bf04270 */
[----:B-12---:R-:W-:Y:S05]  /*0580*/  @!P0 BRA `(.L_x_1462) ;  /* 0xfffffdb000008947 */ /* 0x006fea000383ffff */
.L_x_1458:
[----:B--2---:R-:W-:-:S05]  /*0590*/  IADD3 R236, -R0, R6, RZ ;  /* 0x0000000600ec7210 */ /* 0x004fca0007ffe1ff */
[----:B------:R-:W-:-:S05]  /*05a0*/  IMAD R0, R4, c[0x0][0x538], R236 ;  /* 0x00014e0004007a24 */ /* 0x000fca00078e02ec */
[----:B------:R-:W-:Y:S01]  /*05b0*/  ISETP.GT.AND P0, PT, R0, UR4, PT ;  /* 0x0000000400007c0c */ /* 0x000fe2000bf04270 */
[----:B------:R-:W-:-:S12]  /*05c0*/  BRA.DIV ~URZ, `(.L_x_1463) ;  /* 0x0000c4227f007947 */ /* 0x000fd8000b800000 */
[----:B------:R-:W-:-:S04]  /*05d0*/  VOTE.ANY R6, PT, !P0 ;  /* 0x0000000000067806 */ /* 0x000fc800040e0100 */
.L_x_1542:
[----:B------:R1:W2:Y:S01]  /*05e0*/  POPC R239, R6 ;  /* 0x0000000600ef7309 */ /* 0x0002a20000000000 */
[----:B------:R-:W-:Y:S05]  /*05f0*/  BRA.DIV ~URZ, `(.L_x_1464) ;  /* 0x0000c4427f007947 */ /* 0x000fea000b800000 */
[----:B--2---:R-:W2:Y:S04]  /*0600*/  SHFL.IDX PT, R11, R8, R239, 0x1f ;  /* 0x00001fef080b7589 */ /* 0x004ea800000e0000 */
[----:B------:R3:W4:Y:S02]  /*0610*/  SHFL.IDX PT, R10, R7, R239, 0x1f ;  /* 0x00001fef070a7589 */ /* 0x00072400000e0000 */
[----:B---3--:R-:W-:Y:S02]  /*0620*/  MOV R7, RZ ;  /* 0x000000ff00077202 */ /* 0x008fe40000000f00 */
.L_x_1543:
[----:B--2-4-:R-:W-:Y:S01]  /*0630*/  ISETP.NE.AND P0, PT, R6, RZ, PT ;  /* 0x000000ff0600720c */ /* 0x014fe20003f05270 */
[----:B------:R-:W-:-:S12]  /*0640*/  BSSY B0, `(.L_x_1465) ;  /* 0x0000005000007945 */ /* 0x000fd80003800000 */
[----:B------:R-:W-:Y:S05]  /*0650*/  @!P0 BRA `(.L_x_1466) ;  /* 0x0000003000008947 */ /* 0x000fea0003800000 */
[----:B------:R-:W-:Y:S01]  /*0660*/  IADD3 R3, R239, -0x1, RZ ;  /* 0xffffffffef037810 */ /* 0x000fe20007ffe0ff */
[----:B------:R-:W-:Y:S05]  /*0670*/  BRA.DIV ~URZ, `(.L_x_1467) ;  /* 0x0000c4a27f007947 */ /* 0x000fea000b800000 */
[----:B------:R2:W3:Y:S02]  /*0680*/  SHFL.IDX PT, R7, R4, R3, 0x1f ;  /* 0x00001f0304077589 */ /* 0x0004e400000e0000 */
.L_x_1466:
[----:B------:R-:W-:Y:S05]  /*0690*/  BSYNC B0 ;  /* 0x0000000000007941 */ /* 0x000fea0003800000 */
.L_x_1465:
[----:B------:R-:W-:Y:S01]  /*06a0*/  IABS R0, R11 ;  /* 0x0000000b00007213 */ /* 0x000fe20000000000 */
[----:B---3--:R-:W-:Y:S02]  /*06b0*/  IMAD R236, R7, c[0x0][0x538], R236 ;  /* 0x00014e0007ec7a24 */ /* 0x008fe400078e02ec */
[----:B------:R-:W-:Y:S02]  /*06c0*/  IMAD.IADD R239, R239, 0x1, R9 ;  /* 0x00000001efef7824 */ /* 0x000fe400078e0209 */
[----:B------:R-:W-:Y:S01]  /*06d0*/  IMAD.MOV.U32 R5, RZ, RZ, R0 ;  /* 0x000000ffff057224 */ /* 0x000fe200078e0000 */
[----:B------:R-:W-:Y:S02]  /*06e0*/  IABS R0, R10 ;  /* 0x0000000a00007213 */ /* 0x000fe40000000000 */
[----:B------:R-:W-:Y:S01]  /*06f0*/  IADD3 R237, -R236, UR4, RZ ;  /* 0x00000004eced7c10 */ /* 0x000fe2000fffe1ff */
[----:B------:R-:W3:Y:S02]  /*0700*/  I2F.RP R2, R5 ;  /* 0x0000000500027306 */ /* 0x000ee40000209400 */
[----:B------:R-:W-:Y:S01]  /*0710*/  IMAD.MOV.U32 R7, RZ, RZ, R0 ;  /* 0x000000ffff077224 */ /* 0x000fe200078e0000 */
[----:B-1----:R-:W-:-:S02]  /*0720*/  IABS R6, R237 ;  /* 0x000000ed00067213 */ /* 0x002fc40000000000 */
[----:B------:R-:W-:-:S03]  /*0730*/  IABS R0, R11 ;  /* 0x0000000b00007213 */ /* 0x000fc60000000000 */
[----:B------:R-:W-:Y:S01]  /*0740*/  I2F.RP R8, R7 ;  /* 0x0000000700087306 */ /* 0x000fe20000209400 */
[----:B------:R-:W-:-:S07]  /*0750*/  IADD3 R0, RZ, -R0, RZ ;  /* 0x80000000ff007210 */ /* 0x000fce0007ffe0ff */
[----:B---3--:R-:W1:Y:S02]  /*0760*/  MUFU.RCP R2, R2 ;  /* 0x0000000200027308 */ /* 0x008e640000001000 */
[----:B-1----:R-:W-:-:S06]  /*0770*/  IADD3 R2, R2, 0xffffffe, RZ ;  /* 0x0ffffffe02027810 */ /* 0x002fcc0007ffe0ff */
[----:B--2---:R-:W1:Y:S02]  /*0780*/  F2I.FTZ.U32.TRUNC.NTZ R3, R2 ;  /* 0x0000000200037305 */ /* 0x004e64000021f000 */
[----:B-1----:R-:W-:-:S04]  /*0790*/  IMAD.MOV R2, RZ, RZ, -R3 ;  /* 0x000000ffff027224 */ /* 0x002fc800078e0a03 */
[----:B------:R-:W-:Y:S02]  /*07a0*/  IMAD R4, R2, R5, RZ ;  /* 0x0000000502047224 */ /* 0x000fe400078e02ff */
[----:B------:R-:W-:-:S04]  /*07b0*/  IMAD.MOV.U32 R2, RZ, RZ, RZ ;  /* 0x000000ffff027224 */ /* 0x000fc800078e00ff */
[----:B------:R-:W-:-:S04]  /*07c0*/  IMAD.HI.U32 R2, R3, R4, R2 ;  /* 0x0000000403027227 */ /* 0x000fc800078e0002 */
[----:B------:R-:W-:-:S04]  /*07d0*/  IMAD.MOV.U32 R3, RZ, RZ, R6 ;  /* 0x000000ffff037224 */ /* 0x000fc800078e0006 */
[----:B------:R-:W-:-:S04]  /*07e0*/  IMAD.HI.U32 R2, R2, R3, RZ ;  /* 0x0000000302027227 */ /* 0x000fc800078e00ff */
[----:B------:R-:W-:Y:S02]  /*07f0*/  IMAD R0, R2, R0, R3 ;  /* 0x0000000002007224 */ /* 0x000fe400078e0203 */
[----:B------:R-:W1:Y:S03]  /*0800*/  MUFU.RCP R3, R8 ;  /* 0x0000000800037308 */ /* 0x000e660000001000 */
        /* <DEDUP_REMOVED lines=9> */
[----:B------:R-:W-:Y:S02]  /*08a0*/  @P2 IADD3 R2, R2, 0x1, RZ ;  /* 0x0000000102022810 */ /* 0x000fe40007ffe0ff */
[----:B-1----:R-:W-:-:S03]  /*08b0*/  IADD3 R0, RZ, -R3, RZ ;  /* 0x80000003ff007210 */ /* 0x002fc60007ffe0ff */
[----:B------:R-:W-:Y:S01]  /*08c0*/  IMAD.MOV.U32 R4, RZ, RZ, R2 ;  /* 0x000000ffff047224 */ /* 0x000fe200078e0002 */
[----:B------:R-:W-:-:S03]  /*08d0*/  MOV R2, RZ ;  /* 0x000000ff00027202 */ /* 0x000fc60000000f00 */
[----:B------:R-:W-:Y:S01]  /*08e0*/  @!P0 IMAD.MOV R4, RZ, RZ, -R4 ;  /* 0x000000ffff048224 */ /* 0x000fe200078e0a04 */
[----:B------:R-:W-:Y:S01]  /*08f0*/  @!P1 LOP3.LUT R4, RZ, R11, RZ, 0x33, !PT ;  /* 0x0000000bff049212 */ /* 0x000fe200078e33ff */
[----:B------:R-:W-:Y:S01]  /*0900*/  IMAD.MOV.U32 R5, RZ, RZ, R0 ;  /* 0x000000ffff057224 */ /* 0x000fe200078e0000 */
[----:B------:R-:W-:Y:S02]  /*0910*/  IABS R0, R10 ;  /* 0x0000000a00007213 */ /* 0x000fe40000000000 */
[----:B------:R-:W-:Y:S01]  /*0920*/  IABS R8, R4 ;  /* 0x0000000400087213 */ /* 0x000fe20000000000 */
[----:B------:R-:W-:Y:S02]  /*0930*/  IMAD R5, R5, R7, RZ ;  /* 0x0000000705057224 */ /* 0x000fe400078e02ff */
[----:B------:R-:W-:Y:S02]  /*0940*/  IMAD.MOV R6, RZ, RZ, -R0 ;  /* 0x000000ffff067224 */ /* 0x000fe400078e0a00 */
        /* <DEDUP_REMOVED lines=19> */
[----:B------:R-:W-:-:S04]  /*0a80*/  IMAD R2, R10, R2, R4 ;  /* 0x000000020a027224 */ /* 0x000fc800078e0204 */
[----:B------:R-:W-:Y:S01]  /*0a90*/  IMAD R238, R2, 0x10000, R0 ;  /* 0x0001000002ee7824 */ /* 0x000fe200078e0200 */
[----:B------:R-:W-:Y:S05]  /*0aa0*/  BRA `(.L_x_1468) ;  /* 0x0000004000007947 */ /* 0x000fea0003800000 */
.L_x_1459:
[----:B--2---:R-:W-:Y:S01]  /*0ab0*/  IMAD.MOV.U32 R237, RZ, RZ, RZ ;  /* 0x000000ffffed7224 */ /* 0x004fe200078e00ff */
[----:B------:R-:W-:Y:S01]  /*0ac0*/  MOV R238, RZ ;  /* 0x000000ff00ee7202 */ /* 0x000fe20000000f00 */
[----:B------:R-:W-:Y:S01]  /*0ad0*/  IMAD.U32 R236, RZ, RZ, UR4 ;  /* 0x00000004ffec7e24 */ /* 0x000fe2000f8e00ff */
[----:B------:R-:W-:Y:S02]  /*0ae0*/  MOV R239, c[0x0][0x53c] ;  /* 0x00014f0000ef7a02 */ /* 0x000fe40000000f00 */
.L_x_1468:
[----:B------:R-:W-:Y:S01]  /*0af0*/  ISETP.NE.AND P0, PT, R12, RZ, PT ;  /* 0x000000ff0c00720c */ /* 0x000fe20003f05270 */
[----:B------:R-:W-:-:S12]  /*0b00*/  WARPSYNC 0xffffffff ;  /* 0xffffffff00007948 */ /* 0x000fd80003800000 */
[----:B------:R1:W-:Y:S04]  /*0b10*/  @!P0 STS.128 [0xf100], R236 ;  /* 0x00f100ecff008388 */ /* 0x0003e80000000c00 */
[----:B------:R-:W-:Y:S06]  /*0b20*/  BAR.ARV 0x5, 0x100 ;  /* 0x0144000000007b1d */ /* 0x000fec0000002000 */
.L_x_1457:
[----:B-12---:R-:W-:-:S13]  /*0b30*/  ISETP.GE.AND P0, PT, R239, c[0x0][0x53c], PT ;  /* 0x00014f00ef007a0c */ /* 0x006fda0003f06270 */
[----:B------:R-:W-:Y:S05]  /*0b40*/  @P0 EXIT ;  /* 0x000000000000094d */ /* 0x000fea0003800000 */
[----:B------:R-:W1:Y:S02]  /*0b50*/  S2R R15, SR_TID.X ;  /* 0x00000000000f7919 */ /* 0x000e640000002100 */
[----:B-1----:R-:W-:-:S04]  /*0b60*/  SHF.R.S32.HI R7, RZ, 0x1f, R15 ;  /* 0x0000001fff077819 */ /* 0x002fc8000001140f */
        /* <DEDUP_REMOVED lines=16> */
[----:B------:R-:W-:Y:S01]  /*0c70*/  SHF.R.S32.HI R4, RZ, 0x1f, R3 ;  /* 0x0000001fff047819 */ /* 0x000fe20000011403 */
[----:B------:R-:W-:Y:S01]  /*0c80*/  IMAD.IADD R234, R15, 0x1, -R234 ;  /* 0x000000010fea7824 */ /* 0x000fe200078e0aea */
[----:B------:R-:W-:Y:S01]  /*0c90*/  LEA.HI R9, R7, R15, RZ, 0x5 ;  /* 0x0000000f07097211 */ /* 0x000fe200078f28ff */
[----:B------:R-:W-:Y:S01]  /*0ca0*/  IMAD.IADD R8, R8, 0x1, -R0 ;  /* 0x0000000108087824 */ /* 0x000fe200078e0a00 */
[----:B------:R-:W-:Y:S01]  /*0cb0*/  LOP3.LUT R0, R2, 0x1c0, RZ, 0xc0, !PT ;  /* 0x000001c002007812 */ /* 0x000fe200078ec0ff */
[----:B------:R-:W-:Y:S01]  /*0cc0*/  IMAD.SHL.U32 R228, R234, 0x8, RZ ;  /* 0x00000008eae47824 */ /* 0x000fe200078e00ff */
[----:B------:R-:W-:Y:S01]  /*0cd0*/  LEA.HI R13, R4, R3, RZ, 0x3 ;  /* 0x00000003040d7211 */ /* 0x000fe200078f18ff */
[----:B------:R-:W-:Y:S01]  /*0ce0*/  IMAD.SHL.U32 R4, R234, 0x40, RZ ;  /* 0x00000040ea047824 */ /* 0x000fe200078e00ff */
[----:B------:R-:W-:-:S02]  /*0cf0*/  SHF.R.U32.HI R6, RZ, 0x3, R0 ;  /* 0x00000003ff067819 */ /* 0x000fc40000011600 */
[----:B------:R-:W-:Y:S02]  /*0d00*/  LOP3.LUT R5, R0, 0x38, R228, 0xf8, !PT ;  /* 0x0000003800057812 */ /* 0x000fe400078ef8e4 */
        /* <DEDUP_REMOVED lines=51> */
[----:B------:R-:W-:Y:S01]  /*1040*/  IMAD.MOV.U32 R9, RZ, RZ, 0x40 ;  /* 0x00000040ff097424 */ /* 0x000fe200078e00ff */
[----:B------:R-:W-:Y:S01]  /*1050*/  LEA R12, R7, 0x80, 0x1 ;  /* 0x00000080070c7811 */ /* 0x000fe200078e08ff */
[----:B------:R-:W-:Y:S01]  /*1060*/  IMAD.IADD R4, R4, 0x1, R3 ;  /* 0x0000000104047824 */ /* 0x000fe200078e0203 */
[----:B------:R-:W-:Y:S01]  /*1070*/  LOP3.LUT R3, R5, 0x7ffffe00, R6, 0xf8, !PT ;  /* 0x7ffffe0005037812 */ /* 0x000fe200078ef806 */
[----:B------:R-:W-:Y:S01]  /*1080*/  IMAD.IADD R2, R17, 0x1, -R2 ;  /* 0x0000000111027824 */ /* 0x000fe200078e0a02 */
[----:B------:R-:W-:Y:S01]  /*1090*/  SEL R6, R14, 0xffffffe0, !P1 ;  /* 0xffffffe00e067807 */ /* 0x000fe20004800000 */
[----:B------:R-:W-:Y:S01]  /*10a0*/  STL [R1+0x8], R12 ;  /* 0x0000080c01007387 */ /* 0x000fe20000100800 */
[----:B------:R-:W-:Y:S01]  /*10b0*/  SEL R5, R9, 0xffffffc0, !P2 ;  /* 0xffffffc009057807 */ /* 0x000fe20005000000 */
[----:B------:R-:W-:Y:S01]  /*10c0*/  IMAD.SHL.U32 R244, R2, 0x2, RZ ;  /* 0x0000000202f47824 */ /* 0x000fe200078e00ff */
[----:B------:R-:W-:Y:S01]  /*10d0*/  IADD3 R7, R12, -0x10, RZ ;  /* 0xfffffff00c077810 */ /* 0x000fe20007ffe0ff */
[----:B------:R-:W-:Y:S01]  /*10e0*/  IMAD R2, R8, 0x8, R16 ;  /* 0x0000000808027824 */ /* 0x000fe200078e0210 */
[----:B------:R-:W-:Y:S01]  /*10f0*/  LEA R197, R3, 0x100, 0x1 ;  /* 0x0000010003c57811 */ /* 0x000fe200078e08ff */
[C---:B------:R-:W-:Y:S01]  /*1100*/  IMAD.IADD R10, R12.reuse, 0x1, R6 ;  /* 0x000000010c0a7824 */ /* 0x040fe200078e0206 */
[C---:B------:R-:W-:Y:S01]  /*1110*/  @P0 IADD3 R7, R12.reuse, 0x10, RZ ;  /* 0x000000100c070810 */ /* 0x040fe20007ffe0ff */
[----:B------:R-:W-:Y:S01]  /*1120*/  IMAD.IADD R8, R12, 0x1, R5 ;  /* 0x000000010c087824 */ /* 0x000fe200078e0205 */
[----:B------:R1:W-:Y:S01]  /*1130*/  STL [R1+0x30], R2 ;  /* 0x0000300201007387 */ /* 0x0003e20000100800 */
[----:B------:R-:W-:Y:S01]  /*1140*/  LEA R111, R0, 0x8100, 0x1 ;  /* 0x00008100006f7811 */ /* 0x000fe200078e08ff */
[----:B------:R-:W-:Y:S01]  /*1150*/  IMAD R203, R203, 0x800, R197 ;  /* 0x00000800cbcb7824 */ /* 0x000fe200078e02c5 */
[----:B------:R-:W-:Y:S01]  /*1160*/  SEL R0, R9, 0xffffffc0, !P3 ;  /* 0xffffffc009007807 */ /* 0x000fe20005800000 */
[----:B------:R-:W-:Y:S01]  /*1170*/  STL [R1+0x14], R10 ;  /* 0x0000140a01007387 */ /* 0x000fe20000100800 */
[--C-:B------:R-:W-:Y:S01]  /*1180*/  IMAD.IADD R3, R6, 0x1, R7.reuse ;  /* 0x0000000106037824 */ /* 0x100fe200078e0207 */
[----:B------:R-:W-:Y:S01]  /*1190*/  IADD3 R231, R228, 0x40, RZ ;  /* 0x00000040e4e77810 */ /* 0x000fe20007ffe0ff */
[----:B------:R-:W-:Y:S01]  /*11a0*/  IMAD.IADD R6, R5, 0x1, R7 ;  /* 0x0000000105067824 */ /* 0x000fe200078e0207 */
[----:B------:R2:W-:Y:S01]  /*11b0*/  STL [R1+0x24], R8 ;  /* 0x0000240801007387 */ /* 0x0005e20000100800 */
[----:B------:R-:W-:-:S02]  /*11c0*/  IMAD R202, R4, 0x2, R197 ;  /* 0x0000000204ca7824 */ /* 0x000fc400078e02c5 */
[----:B------:R-:W-:Y:S01]  /*11d0*/  IMAD.IADD R198, R197, 0x1, R0 ;  /* 0x00000001c5c67824 */ /* 0x000fe200078e0200 */
[----:B------:R3:W-:Y:S01]  /*11e0*/  STL [R1+0xc], R7 ;  /* 0x00000c0701007387 */ /* 0x0007e20000100800 */
[----:B------:R-:W-:Y:S01]  /*11f0*/  IMAD.IADD R206, R0, 0x1, R203 ;  /* 0x0000000100ce7824 */ /* 0x000fe200078e02cb */
[----:B-1----:R-:W-:-:S04]  /*1200*/  SEL R2, R14, 0xffffffe0, !P4 ;  /* 0xffffffe00e027807 */ /* 0x002fc80006000000 */
[--C-:B------:R-:W-:Y:S01]  /*1210*/  IADD3 R200, R0, R197, R2.reuse ;  /* 0x000000c500c87210 */ /* 0x100fe20007ffe002 */
[----:B------:R-:W-:Y:S02]  /*1220*/  IMAD.IADD R199, R197, 0x1, R2 ;  /* 0x00000001c5c77824 */ /* 0x000fe400078e0202 */
[----:B------:R-:W-:Y:S02]  /*1230*/  IMAD.IADD R204, R2, 0x1, R203 ;  /* 0x0000000102cc7824 */ /* 0x000fe400078e02cb */
[--C-:B--2---:R-:W-:Y:S02]  /*1240*/  IMAD.IADD R8, R10, 0x1, R5.reuse ;  /* 0x000000010a087824 */ /* 0x104fe400078e0205 */
[----:B------:R-:W-:Y:S02]  /*1250*/  IMAD.IADD R2, R3, 0x1, R5 ;  /* 0x0000000103027824 */ /* 0x000fe400078e0205 */
[----:B------:R-:W-:Y:S01]  /*1260*/  IMAD.IADD R205, R0, 0x1, R204 ;  /* 0x0000000100cd7824 */ /* 0x000fe200078e02cc */
[----:B------:R3:W-:Y:S04]  /*1270*/  STL [R1+0x20], R8 ;  /* 0x0000200801007387 */ /* 0x0007e80000100800 */
[----:B------:R3:W-:Y:S04]  /*1280*/  STL [R1+0x1c], R6 ;  /* 0x00001c0601007387 */ /* 0x0007e80000100800 */
[----:B------:R3:W-:Y:S04]  /*1290*/  STL [R1+0x10], R3 ;  /* 0x0000100301007387 */ /* 0x0007e80000100800 */
[----:B------:R3:W-:Y:S02]  /*12a0*/  STL [R1+0x18], R2 ;  /* 0x0000180201007387 */ /* 0x0007e40000100800 */
.L_x_1539:
[----:B------:R-:W-:-:S04]  /*12b0*/  IMAD.MOV.U32 R14, RZ, RZ, 0x4 ;  /* 0x00000004ff0e7424 */ /* 0x000fc800078e00ff */
[----:B---3--:R-:W-:-:S05]  /*12c0*/  IMAD.WIDE R2, R239, R14, c[0x0][0x588] ;  /* 0x00016200ef027625 */ /* 0x008fca00078e020e */
[----:B------:R-:W2:Y:S01]  /*12d0*/  LDG.E R235, [R2.64] ;  /* 0x0000000602eb7981 */ /* 0x000ea2000c1e1900 */
[----:B------:R-:W-:Y:S01]  /*12e0*/  ISETP.NE.U32.AND P1, PT, RZ, c[0x0][0x370], PT ;  /* 0x0000dc00ff007a0c */ /* 0x000fe20003f25070 */
[----:B------:R-:W-:Y:S01]  /*12f0*/  CS2R R8, SRZ ;  /* 0x0000000000087805 */ /* 0x000fe2000001ff00 */
[----:B------:R-:W-:Y:S02]  /*1300*/  ISETP.NE.U32.AND P4, PT, RZ, c[0x0][0x360], PT ;  /* 0x0000d800ff007a0c */ /* 0x000fe40003f85070 */
[----:B------:R-:W-:Y:S02]  /*1310*/  ISETP.NE.AND.EX P1, PT, RZ, c[0x0][0x374], PT, P1 ;  /* 0x0000dd00ff007a0c */ /* 0x000fe40003f25310 */
[----:B------:R-:W-:Y:S02]  /*1320*/  ISETP.NE.AND.EX P4, PT, RZ, c[0x0][0x364], PT, P4 ;  /* 0x0000d900ff007a0c */ /* 0x000fe40003f85340 */
[----:B------:R-:W-:-:S04]  /*1330*/  ISETP.NE.U32.AND P6, PT, RZ, c[0x0][0x350], PT ;  /* 0x0000d400ff007a0c */ /* 0x000fc80003fc5070 */
[----:B------:R-:W-:Y:S01]  /*1340*/  ISETP.NE.AND.EX P6, PT, RZ, c[0x0][0x354], PT, P6 ;  /* 0x0000d500ff007a0c */ /* 0x000fe20003fc5360 */
[----:B------:R-:W-:Y:S01]  /*1350*/  IMAD.MOV.U32 R11, RZ, RZ, RZ ;  /* 0x000000ffff0b7224 */ /* 0x000fe200078e00ff */
[----:B--2---:R-:W-:-:S03]  /*1360*/  SHF.R.S32.HI R12, RZ, 0x1f, R235 ;  /* 0x0000001fff0c7819 */ /* 0x004fc600000114eb */
        /* <DEDUP_REMOVED lines=11> */
[----:B-1----:R-:W-:-:S04]  /*1420*/  LEA R2, P2, R235, c[0x0][0x350], 0x2 ;  /* 0x0000d400eb027a11 */ /* 0x002fc800078410ff */
[----:B------:R-:W-:-:S05]  /*1430*/  LEA.HI.X R3, R235, c[0x0][0x354], R12, 0x2, P2 ;  /* 0x0000d500eb037a11 */ /* 0x000fca00010f140c */
[----:B------:R2:W5:Y:S01]  /*1440*/  @P6 LDG.E R9, [R2.64] ;  /* 0x0000000602096981 */ /* 0x000562000c1e1900 */
[----:B------:R-:W-:Y:S01]  /*1450*/  YIELD ;  /* 0x0000000000007946 */ /* 0x000fe20003800000 */
[----:B------:R-:W-:Y:S01]  /*1460*/  LOP3.LUT R245, R238, 0xffff, RZ, 0xc0, !PT ;  /* 0x0000ffffeef57812 */ /* 0x000fe200078ec0ff */
[----:B------:R-:W-:Y:S05]  /*1470*/  @P4 BRA `(.L_x_1469) ;  /* 0x0000005000004947 */ /* 0x000fea0003800000 */
[----:B-----5:R-:W-:Y:S01]  /*1480*/  MOV R15, c[0x0][0x168] ;  /* 0x00005a00000f7a02 */ /* 0x020fe20000000f00 */
[----:B------:R-:W-:Y:S05]  /*1490*/  @!P0 BRA `(.L_x_1469) ;  /* 0x0000003000008947 */ /* 0x000fea0003800000 */
[----:B--2---:R-:W2:Y:S04]  /*14a0*/  LDG.E R6, [R4.64] ;  /* 0x0000000604067981 */ /* 0x004ea8000c1e1900 */
[----:B------:R-:W2:Y:S02]  /*14b0*/  LDG.E R0, [R4.64+0x4] ;  /* 0x0000040604007981 */ /* 0x000ea4000c1e1900 */
[----:B--2---:R-:W-:-:S02]  /*14c0*/  IADD3 R15, -R6, R0, RZ ;  /* 0x00000000060f7210 */ /* 0x004fc40007ffe1ff */
.L_x_1469:
[----:B------:R-:W-:-:S04]  /*14d0*/  ISETP.NE.U32.AND P1, PT, RZ, c[0x0][0x368], PT ;  /* 0x0000da00ff007a0c */ /* 0x000fc80003f25070 */
[----:B------:R-:W-:-:S13]  /*14e0*/  ISETP.NE.AND.EX P1, PT, RZ, c[0x0][0x36c], PT, P1 ;  /* 0x0000db00ff007a0c */ /* 0x000fda0003f25310 */
[----:B------:R-:W-:Y:S05]  /*14f0*/  @!P1 BRA `(.L_x_1470) ;  /* 0x0000004000009947 */ /* 0x000fea0003800000 */
[----:B--2---:R-:W-:-:S04]  /*1500*/  LEA R2, P1, R235, c[0x0][0x368], 0x2 ;  /* 0x0000da00eb027a11 */ /* 0x004fc800078210ff */
[----:B------:R-:W-:-:S05]  /*1510*/  LEA.HI.X R3, R235, c[0x0][0x36c], R12, 0x2, P1 ;  /* 0x0000db00eb037a11 */ /* 0x000fca00008f140c */
[----:B------:R1:W5:Y:S01]  /*1520*/  LDG.E R0, [R2.64] ;  /* 0x0000000602007981 */ /* 0x000362000c1e1900 */
[----:B------:R-:W-:Y:S05]  /*1530*/  BRA `(.L_x_1471) ;  /* 0x0000005000007947 */ /* 0x000fea0003800000 */
.L_x_1470:
[----:B------:R-:W-:Y:S01]  /*1540*/  MOV R0, c[0x0][0x1d0] ;  /* 0x0000740000007a02 */ /* 0x000fe20000000f00 */
[----:B------:R-:W-:Y:S05]  /*1550*/  @!P6 BRA `(.L_x_1471) ;  /* 0x000000300000e947 */ /* 0x000fea0003800000 */
[----:B--2---:R-:W2:Y:S04]  /*1560*/  LDG.E R4, [R2.64] ;  /* 0x0000000602047981 */ /* 0x004ea8000c1e1900 */
[----:B------:R-:W2:Y:S02]  /*1570*/  LDG.E R0, [R2.64+0x4] ;  /* 0x0000040602007981 */ /* 0x000ea4000c1e1900 */
[----:B--2---:R-:W-:-:S05]  /*1580*/  IADD3 R0, -R4, R0, RZ ;  /* 0x0000000004007210 */ /* 0x004fca0007ffe1ff */
.L_x_1471:
[--C-:B-----5:R-:W-:Y:S01]  /*1590*/  IMAD.IADD R26, R0, 0x1, -R8.reuse ;  /* 0x00000001001a7824 */ /* 0x120fe200078e0a08 */
[----:B------:R-:W-:Y:S01]  /*15a0*/  LOP3.LUT R0, R238, 0xff000000, RZ, 0xc0, !PT ;  /* 0xff000000ee007812 */ /* 0x000fe200078ec0ff */
[----:B-12---:R-:W-:Y:S01]  /*15b0*/  IMAD.MOV.U32 R2, RZ, RZ, RZ ;  /* 0x000000ffff027224 */ /* 0x006fe200078e00ff */
        /* <DEDUP_REMOVED lines=14> */
[----:B------:R1:W-:Y:S01]  /*16a0*/  STL [R1], R5 ;  /* 0x0000000501007387 */ /* 0x0003e20000100800 */
        /* <DEDUP_REMOVED lines=31> */
.L_x_1473:
[----:B------:R-:W-:Y:S05]  /*18a0*/  BSYNC B0 ;  /* 0x0000000000007941 */ /* 0x000fea0003800000 */
.L_x_1472:
[----:B------:R-:W-:Y:S01]  /*18b0*/  IMAD R238, R16, R2, RZ ;  /* 0x0000000210ee7224 */ /* 0x000fe200078e02ff */
        /* <DEDUP_REMOVED lines=38> */
[----:B------:R-:W-:-:S04]  /*1b20*/  ISETP.NE.U32.AND P1, PT, RZ, c[0x0][0x340], PT ;  /* 0x0000d000ff007a0c */ /* 0x000fc80003f25070 */
[----:B------:R-:W-:-:S13]  /*1b30*/  ISETP.NE.AND.EX P1, PT, RZ, c[0x0][0x344], PT, P1 ;  /* 0x0000d100ff007a0c */ /* 0x000fda0003f25310 */
[----:B------:R-:W-:-:S05]  /*1b40*/  @P1 IMAD.WIDE R2, R235, R14, c[0x0][0x340] ;  /* 0x0000d000eb021625 */ /* 0x000fca00078e020e */
[----:B------:R2:W3:Y:S01]  /*1b50*/  @P1 LDG.E R14, [R2.64] ;  /* 0x00000006020e1981 */ /* 0x0004e2000c1e1900 */
[----:B------:R-:W-:Y:S01]  /*1b60*/  IMAD.MOV.U32 R4, RZ, RZ, c[0x0][0x2c4] ;  /* 0x0000b100ff047624 */ /* 0x000fe200078e00ff */
[----:B------:R-:W-:Y:S01]  /*1b70*/  SHF.R.S32.HI R0, RZ, 0x1f, R11 ;  /* 0x0000001fff007819 */ /* 0x000fe2000001140b */
[--C-:B-1----:R-:W-:Y:S01]  /*1b80*/  IMAD R5, R234, 0x20, R230.reuse ;  /* 0x00000020ea057824 */ /* 0x102fe200078e02e6 */
[----:B------:R-:W-:Y:S01]  /*1b90*/  SEL R6, R12, RZ, !P0 ;  /* 0x000000ff0c067207 */ /* 0x000fe20004000000 */
[----:B------:R-:W-:Y:S01]  /*1ba0*/  IMAD R8, R237, 0x80, R230 ;  /* 0x00000080ed087824 */ /* 0x000fe200078e02e6 */
[----:B------:R-:W-:Y:S01]  /*1bb0*/  ISETP.NE.AND P2, PT, R4, 0x1, PT ;  /* 0x000000010400780c */ /* 0x000fe20003f45270 */
[----:B------:R-:W-:Y:S01]  /*1bc0*/  IMAD R0, R0, c[0x0][0x178], RZ ;  /* 0x00005e0000007a24 */ /* 0x000fe200078e02ff */
[----:B------:R-:W-:Y:S01]  /*1bd0*/  SEL R4, R235, RZ, !P0 ;  /* 0x000000ffeb047207 */ /* 0x000fe20004000000 */
[----:B------:R-:W-:Y:S01]  /*1be0*/  IMAD R5, R237, 0x80, R5 ;  /* 0x00000080ed057824 */ /* 0x000fe200078e0205 */
[----:B------:R-:W-:Y:S01]  /*1bf0*/  IADD3 R22, P0, R230, R13, RZ ;  /* 0x0000000de6167210 */ /* 0x000fe20007f1e0ff */
[----:B------:R-:W-:Y:S01]  /*1c00*/  IMAD R0, R11, c[0x0][0x17c], R0 ;  /* 0x00005f000b007a24 */ /* 0x000fe200078e0200 */
[----:B------:R-:W-:Y:S01]  /*1c10*/  SHF.R.S32.HI R229, RZ, 0x1f, R228 ;  /* 0x0000001fffe57819 */ /* 0x000fe200000114e4 */
[----:B------:R-:W-:Y:S01]  /*1c20*/  IMAD R6, R6, c[0x0][0x1c0], RZ ;  /* 0x0000700006067a24 */ /* 0x000fe200078e02ff */
[----:B------:R-:W-:Y:S01]  /*1c30*/  IADD3 R10, R8, 0x20, RZ ;  /* 0x00000020080a7810 */ /* 0x000fe20007ffe0ff */
[----:B------:R-:W-:Y:S01]  /*1c40*/  WARPSYNC 0xffffffff ;  /* 0xffffffff00007948 */ /* 0x000fe20003800000 */
[----:B------:R-:W-:Y:S01]  /*1c50*/  SHF.R.S32.HI R20, RZ, 0x1f, R231 ;  /* 0x0000001fff147819 */ /* 0x000fe200000114e7 */
[----:B------:R-:W-:Y:S01]  /*1c60*/  BAR.SYNC.DEFER_BLOCKING 0x0 ;  /* 0x0000000000007b1d */ /* 0x000fe20000010000 */
[----:B------:R-:W-:Y:S01]  /*1c70*/  IMAD.MOV.U32 R25, RZ, RZ, 0x70 ;  /* 0x00000070ff197424 */ /* 0x000fe200078e00ff */
[----:B------:R-:W-:Y:S01]  /*1c80*/  IADD3 R109, R162, -0x1, RZ ;  /* 0xffffffffa26d7810 */ /* 0x000fe20007ffe0ff */
[----:B------:R-:W-:Y:S01]  /*1c90*/  @P2 IMAD.HI.U32 R7, R5, c[0x0][0x2c8], RZ ;  /* 0x0000b20005072a27 */ /* 0x000fe200078e00ff */
[----:B------:R-:W-:-:S02]  /*1ca0*/  IADD3 R201, R111, 0x20, RZ ;  /* 0x000000206fc97810 */ /* 0x000fc40007ffe0ff */
[----:B------:R-:W-:Y:S01]  /*1cb0*/  SHF.R.S32.HI R28, RZ, 0x1f, R109 ;  /* 0x0000001fff1c7819 */ /* 0x000fe2000001146d */
[----:B------:R-:W-:Y:S01]  /*1cc0*/  IMAD R25, R162, -0x70, R25 ;  /* 0xffffff90a2197824 */ /* 0x000fe200078e0219 */
[----:B------:R-:W1:Y:S01]  /*1cd0*/  S2R R29, SR_TID.X ;  /* 0x00000000001d7919 */ /* 0x000e620000002100 */
[----:B--2---:R-:W-:Y:S01]  /*1ce0*/  IMAD.WIDE.U32 R2, R11, c[0x0][0x178], RZ ;  /* 0x00005e000b027a25 */ /* 0x004fe200078e00ff */
[----:B------:R-:W-:Y:S03]  /*1cf0*/  BSSY B0, `(.L_x_1475) ;  /* 0x00001b7000007945 */ /* 0x000fe60003800000 */
[----:B------:R-:W-:Y:S02]  /*1d00*/  IMAD.IADD R3, R3, 0x1, R0 ;  /* 0x0000000103037824 */ /* 0x000fe400078e0200 */
[----:B------:R-:W-:Y:S01]  /*1d10*/  IMAD.MOV.U32 R0, RZ, RZ, R5 ;  /* 0x000000ffff007224 */ /* 0x000fe200078e0005 */
[----:B------:R-:W-:Y:S01]  /*1d20*/  @P2 SHF.R.U32.HI R0, RZ, c[0x0][0x2cc], R7 ;  /* 0x0000b300ff002a19 */ /* 0x000fe20000011607 */
[----:B------:R-:W-:-:S04]  /*1d30*/  IMAD.WIDE.U32 R2, R245, c[0x0][0x1b8], R2 ;  /* 0x00006e00f5027a25 */ /* 0x000fc800078e0002 */
        /* <DEDUP_REMOVED lines=8> */
[C---:B------:R-:W-:Y:S01]  /*1dc0*/  IMAD R5, R0.reuse, c[0x0][0x1b4], R6 ;  /* 0x00006d0000057a24 */ /* 0x040fe200078e0206 */
[----:B------:R-:W-:Y:S01]  /*1dd0*/  SHF.R.S32.HI R6, RZ, 0x1f, R13 ;  /* 0x0000001fff067819 */ /* 0x000fe2000001140d */
[----:B------:R-:W-:Y:S01]  /*1de0*/  IMAD.WIDE.U32 R2, R0, c[0x0][0x1b0], R2 ;  /* 0x00006c0000027a25 */ /* 0x000fe200078e0002 */
[----:B------:R-:W-:-:S02]  /*1df0*/  SHF.R.S32.HI R0, RZ, 0x1f, R4 ;  /* 0x0000001fff007819 */ /* 0x000fc40000011404 */
[----:B------:R-:W-:Y:S01]  /*1e00*/  LEA.HI.X.SX32 R27, R230, R6, 0x1, P0 ;  /* 0x00000006e61b7211 */ /* 0x000fe200000f0eff */
[----:B------:R-:W-:Y:S02]  /*1e10*/  IMAD.IADD R3, R3, 0x1, R5 ;  /* 0x0000000103037824 */ /* 0x000fe400078e0205 */
[----:B------:R-:W-:Y:S02]  /*1e20*/  IMAD R0, R0, c[0x0][0x1a8], RZ ;  /* 0x00006a0000007a24 */ /* 0x000fe400078e02ff */
[----:B------:R-:W-:-:S04]  /*1e30*/  IMAD.WIDE.U32 R2, R4, c[0x0][0x1a8], R2 ;  /* 0x00006a0004027a25 */ /* 0x000fc800078e0002 */
[----:B------:R-:W-:Y:S01]  /*1e40*/  IMAD R0, R4, c[0x0][0x1ac], R0 ;  /* 0x00006b0004007a24 */ /* 0x000fe200078e0200 */
[----:B------:R-:W-:Y:S01]  /*1e50*/  LEA R5, P0, R2, c[0x0][0x160], 0x1 ;  /* 0x0000580002057a11 */ /* 0x000fe200078008ff */
[----:B------:R-:W-:Y:S02]  /*1e60*/  IMAD R4, R27, c[0x0][0x1e0], RZ ;  /* 0x000078001b047a24 */ /* 0x000fe400078e02ff */
[----:B------:R-:W-:Y:S02]  /*1e70*/  IMAD.IADD R0, R3, 0x1, R0 ;  /* 0x0000000103007824 */ /* 0x000fe400078e0200 */
[C---:B------:R-:W-:Y:S01]  /*1e80*/  IMAD R9, R22.reuse, c[0x0][0x1e4], R4 ;  /* 0x0000790016097a24 */ /* 0x040fe200078e0204 */
[----:B------:R-:W-:Y:S01]  /*1e90*/  SHFL.IDX PT, R18, R5, 0x3, 0x181f ;  /* 0x00781f0005127f89 */ /* 0x000fe200000e0000 */
[----:B------:R-:W-:Y:S01]  /*1ea0*/  IMAD.WIDE.U32 R6, R22, c[0x0][0x1e0], R228 ;  /* 0x0000780016067a25 */ /* 0x000fe200078e00e4 */
[----:B------:R-:W-:-:S03]  /*1eb0*/  LEA.HI.X R0, R2, c[0x0][0x164], R0, 0x1, P0 ;  /* 0x0000590002007a11 */ /* 0x000fc600000f0c00 */
[----:B------:R-:W-:Y:S02]  /*1ec0*/  IMAD R4, R15, c[0x0][0x2c4], RZ ;  /* 0x0000b1000f047a24 */ /* 0x000fe400078e02ff */
[----:B------:R-:W-:Y:S01]  /*1ed0*/  IMAD.IADD R3, R7, 0x1, R9 ;  /* 0x0000000107037824 */ /* 0x000fe200078e0209 */
[----:B------:R-:W-:Y:S01]  /*1ee0*/  SHFL.IDX PT, R11, R0, RZ, 0x181f ;  /* 0x00181fff000b7589 */ /* 0x000fe200000e0000 */
[----:B------:R-:W-:Y:S01]  /*1ef0*/  IMAD.MOV.U32 R2, RZ, RZ, R6 ;  /* 0x000000ffff027224 */ /* 0x000fe200078e0006 */
[-C--:B------:R-:W-:Y:S01]  /*1f00*/  ISETP.GE.AND P3, PT, R10, R4.reuse, PT ;  /* 0x000000040a00720c */ /* 0x080fe20003f66270 */
[----:B------:R-:W-:Y:S01]  /*1f10*/  IMAD.IADD R108, R26, 0x1, R25 ;  /* 0x000000011a6c7824 */ /* 0x000fe200078e0219 */
[----:B------:R-:W2:Y:S01]  /*1f20*/  SHFL.IDX PT, R9, R5, RZ, 0x181f ;  /* 0x00181fff05097589 */ /* 0x000ea200000e0000 */
[CC--:B------:R-:W-:Y:S01]  /*1f30*/  ISETP.GE.AND P4, PT, R8.reuse, R4.reuse, PT ;  /* 0x000000040800720c */ /* 0x0c0fe20003f86270 */
[C---:B------:R-:W-:Y:S01]  /*1f40*/  IMAD.WIDE.U32 R2, R245.reuse, c[0x0][0x1e8], R2 ;  /* 0x00007a00f5027a25 */ /* 0x040fe200078e0002 */
[C---:B------:R-:W-:Y:S01]  /*1f50*/  IADD3 R7, R8.reuse, 0x40, RZ ;  /* 0x0000004008077810 */ /* 0x040fe20007ffe0ff */
[----:B------:R-:W4:Y:S01]  /*1f60*/  SHFL.IDX PT, R10, R5, 0x1, 0x181f ;  /* 0x00381f00050a7f89 */ /* 0x000f2200000e0000 */
[----:B------:R-:W-:Y:S01]  /*1f70*/  IADD3 R6, R8, 0x60, RZ ;  /* 0x0000006008067810 */ /* 0x000fe20007ffe0ff */
[----:B------:R-:W-:Y:S01]  /*1f80*/  IMAD R3, R245, c[0x0][0x1ec], R3 ;  /* 0x00007b00f5037a24 */ /* 0x000fe200078e0203 */
[-C--:B------:R-:W-:Y:S01]  /*1f90*/  ISETP.GE.AND P0, PT, R7, R4.reuse, PT ;  /* 0x000000040700720c */ /* 0x080fe20003f06270 */
[----:B------:R-:W5:Y:S01]  /*1fa0*/  SHFL.IDX PT, R13, R0, 0x1, 0x181f ;  /* 0x00381f00000d7f89 */ /* 0x000f6200000e0000 */
[----:B------:R-:W-:Y:S01]  /*1fb0*/  ISETP.GE.AND P5, PT, R6, R4, PT ;  /* 0x000000040600720c */ /* 0x000fe20003fa6270 */
[----:B------:R-:W-:-:S02]  /*1fc0*/  IMAD R21, R28, c[0x0][0x1e0], RZ ;  /* 0x000078001c157a24 */ /* 0x000fc400078e02ff */
[----:B------:R1:W1:Y:S01]  /*1fd0*/  SHFL.IDX PT, R8, R5, 0x2, 0x181f ;  /* 0x00581f0005087f89 */ /* 0x00026200000e0000 */
[----:B------:R-:W-:Y:S02]  /*1fe0*/  IMAD.MOV.U32 R72, RZ, RZ, 0x40 ;  /* 0x00000040ff487424 */ /* 0x000fe400078e00ff */
[----:B------:R-:W-:Y:S01]  /*1ff0*/  IMAD R21, R109, c[0x0][0x1e4], R21 ;  /* 0x000079006d157a24 */ /* 0x000fe200078e0215 */
[----:B------:R-:W1:Y:S04]  /*2000*/  SHFL.IDX PT, R19, R0, 0x2, 0x181f ;  /* 0x00581f0000137f89 */ /* 0x000e6800000e0000 */
[----:B------:R-:W1:Y:S01]  /*2010*/  SHFL.IDX PT, R0, R0, 0x3, 0x181f ;  /* 0x00781f0000007f89 */ /* 0x000e6200000e0000 */
[----:B--2---:R-:W-:Y:S02]  /*2020*/  @!P4 LEA R6, P2, R228, R9, 0x1 ;  /* 0x00000009e406c211 */ /* 0x004fe400078408ff */
[----:B---3--:R-:W-:Y:S01]  /*2030*/  @P1 SHF.R.S32.HI R7, RZ, 0x1f, R14 ;  /* 0x0000001fff071819 */ /* 0x008fe2000001140e */
[----:B------:R-:W-:-:S02]  /*2040*/  @!P1 IMAD.MOV.U32 R7, RZ, RZ, R12 ;  /* 0x000000ffff079224 */ /* 0x000fc400078e000c */
[----:B------:R-:W-:Y:S01]  /*2050*/  @!P1 IMAD.MOV.U32 R14, RZ, RZ, R235 ;  /* 0x000000ffff0e9224 */ /* 0x000fe200078e00eb */
[----:B------:R-:W-:Y:S02]  /*2060*/  ISETP.GE.AND P1, PT, R228, c[0x0][0x198], PT ;  /* 0x00006600e4007a0c */ /* 0x000fe40003f26270 */
[----:B------:R-:W-:Y:S02]  /*2070*/  SEL R23, R7, RZ, !P6 ;  /* 0x000000ff07177207 */ /* 0x000fe40007000000 */
[----:B------:R-:W-:Y:S02]  /*2080*/  SEL R24, R14, RZ, !P6 ;  /* 0x000000ff0e187207 */ /* 0x000fe40007000000 */
[----:B------:R-:W-:Y:S01]  /*2090*/  @!P4 LEA R4, P6, R231, R9, 0x1 ;  /* 0x00000009e704c211 */ /* 0x000fe200078c08ff */
[----:B------:R-:W-:Y:S01]  /*20a0*/  IMAD R9, R23, c[0x0][0x1f0], RZ ;  /* 0x00007c0017097a24 */ /* 0x000fe200078e02ff */
[----:B------:R-:W-:Y:S01]  /*20b0*/  @!P4 LEA.HI.X R7, R228, R11, R229, 0x1, P2 ;  /* 0x0000000be407c211 */ /* 0x000fe200010f0ce5 */
[----:B------:R-:W-:Y:S01]  /*20c0*/  IMAD.WIDE.U32 R212, R24, c[0x0][0x1f0], R2 ;  /* 0x00007c0018d47a25 */ /* 0x000fe200078e0002 */
[----:B----4-:R-:W-:-:S02]  /*20d0*/  @!P3 LEA R16, P2, R228, R10, 0x1 ;  /* 0x0000000ae410b211 */ /* 0x010fc400078408ff */
[C---:B-1----:R-:W-:Y:S01]  /*20e0*/  @!P4 LEA.HI.X R5, R231.reuse, R11, R20, 0x1, P6 ;  /* 0x0000000be705c211 */ /* 0x042fe200030f0c14 */
[----:B------:R1:W-:Y:S01]  /*20f0*/  @!P4 LDGSTS.E.BYPASS.LTC128B.128 [R207+0x100], [R6.64], !P1 ;  /* 0x0010000006cfcfae */ /* 0x0003e2000c901d46 */
[----:B------:R-:W-:Y:S01]  /*2100*/  @!P3 LEA R14, P6, R231, R10, 0x1 ;  /* 0x0000000ae70eb211 */ /* 0x000fe200078c08ff */
[----:B------:R-:W-:Y:S01]  /*2110*/  IMAD.WIDE.U32 R2, R109, c[0x0][0x1e0], RZ ;  /* 0x000078006d027a25 */ /* 0x000fe200078e00ff */
[CCC-:B-----5:R-:W-:Y:S02]  /*2120*/  @!P3 LEA.HI.X R17, R228.reuse, R13.reuse, R229.reuse, 0x1, P2 ;  /* 0x0000000de411b211 */ /* 0x1e0fe400010f0ce5 */
[C---:B------:R-:W-:Y:S01]  /*2130*/  @!P0 LEA R12, P2, R228.reuse, R8, 0x1 ;  /* 0x00000008e40c8211 */ /* 0x040fe200078408ff */
[----:B------:R-:W-:Y:S01]  /*2140*/  IMAD.MOV.U32 R210, RZ, RZ, R212 ;  /* 0x000000ffffd27224 */ /* 0x000fe200078e00d4 */
[----:B------:R-:W-:Y:S02]  /*2150*/  @!P3 LEA.HI.X R15, R231, R13, R20, 0x1, P6 ;  /* 0x0000000de70fb211 */ /* 0x000fe400030f0c14 */
[----:B------:R-:W-:-:S02]  /*2160*/  @!P0 LEA.HI.X R13, R228, R19, R229, 0x1, P2 ;  /* 0x00000013e40d8211 */ /* 0x000fc400010f0ce5 */
[C---:B------:R-:W-:Y:S02]  /*2170*/  @!P0 LEA R10, P2, R231.reuse, R8, 0x1 ;  /* 0x00000008e70a8211 */ /* 0x040fe400078408ff */
[C---:B------:R-:W-:Y:S02]  /*2180*/  ISETP.GE.AND P6, PT, R231.reuse, c[0x0][0x198], PT ;  /* 0x00006600e7007a0c */ /* 0x040fe40003fc6270 */
[----:B------:R-:W-:Y:S01]  /*2190*/  @!P0 LEA.HI.X R11, R231, R19, R20, 0x1, P2 ;  /* 0x00000013e70b8211 */ /* 0x000fe200010f0c14 */
[----:B------:R-:W-:Y:S01]  /*21a0*/  IMAD R19, R24, c[0x0][0x1f4], R9 ;  /* 0x00007d0018137a24 */ /* 0x000fe200078e0209 */
[----:B------:R-:W-:-:S03]  /*21b0*/  @!P5 LEA R8, P2, R228, R18, 0x1 ;  /* 0x00000012e408d211 */ /* 0x000fc600078408ff */
[----:B------:R-:W-:Y:S01]  /*21c0*/  IMAD.IADD R211, R213, 0x1, R19 ;  /* 0x00000001d5d37824 */ /* 0x000fe200078e0213 */
[----:B------:R-:W-:Y:S02]  /*21d0*/  @!P5 LEA.HI.X R9, R228, R0, R229, 0x1, P2 ;  /* 0x00000000e409d211 */ /* 0x000fe400010f0ce5 */
[----:B------:R-:W-:-:S03]  /*21e0*/  @!P5 LEA R18, P2, R231, R18, 0x1 ;  /* 0x00000012e712d211 */ /* 0x000fc600078408ff */
[----:B------:R2:W-:Y:S01]  /*21f0*/  @!P4 LDGSTS.E.BYPASS.LTC128B.128 [R207+0x4100], [R4.64], !P6 ;  /* 0x0410000004cfcfae */ /* 0x0005e2000f101d46 */
[----:B------:R-:W-:Y:S01]  /*2200*/  @!P5 LEA.HI.X R19, R231, R0, R20, 0x1, P2 ;  /* 0x00000000e713d211 */ /* 0x000fe200010f0c14 */
[----:B------:R-:W-:Y:S01]  /*2210*/  IMAD.IADD R20, R3, 0x1, R21 ;  /* 0x0000000103147824 */ /* 0x000fe200078e0215 */
[----:B------:R-:W-:Y:S01]  /*2220*/  IMNMX R0, R108, 0x70, PT ;  /* 0x000000706c007817 */ /* 0x000fe20003800200 */
[----:B------:R3:W-:Y:S01]  /*2230*/  @!P3 LDGSTS.E.BYPASS.LTC128B.128 [R207+0x1100], [R16.64], !P1 ;  /* 0x0110000010cfbfae */ /* 0x0007e2000c901d46 */
[----:B------:R-:W-:-:S03]  /*2240*/  IMAD.WIDE.U32 R2, R2, 0x70, R210 ;  /* 0x0000007002027825 */ /* 0x000fc600078e00d2 */
[----:B------:R4:W-:Y:S01]  /*2250*/  @!P3 LDGSTS.E.BYPASS.LTC128B.128 [R207+0x5100], [R14.64], !P6 ;  /* 0x051000000ecfbfae */ /* 0x0009e2000f101d46 */
[----:B------:R-:W-:-:S03]  /*2260*/  IMAD.IADD R0, R0, 0x1, -R230 ;  /* 0x0000000100007824 */ /* 0x000fc600078e0ae6 */
[----:B------:R5:W-:Y:S02]  /*2270*/  @!P0 LDGSTS.E.BYPASS.LTC128B.128 [R207+0x2100], [R12.64], !P1 ;  /* 0x021000000ccf8fae */ /* 0x000be4000c901d46 */
[C---:B------:R-:W-:Y:S02]  /*2280*/  ISETP.GE.AND P4, PT, R0.reuse, 0x1, PT ;  /* 0x000000010000780c */ /* 0x040fe40003f86270 */
[C---:B------:R-:W-:Y:S01]  /*2290*/  ISETP.GE.AND P3, PT, R0.reuse, 0x21, PT ;  /* 0x000000210000780c */ /* 0x040fe20003f66270 */
[----:B------:R3:W-:Y:S01]  /*22a0*/  @!P0 LDGSTS.E.BYPASS.LTC128B.128 [R207+0x6100], [R10.64], !P6 ;  /* 0x061000000acf8fae */ /* 0x0007e2000f101d46 */
[----:B------:R-:W-:-:S03]  /*22b0*/  ISETP.GE.AND P2, PT, R0, 0x41, PT ;  /* 0x000000410000780c */ /* 0x000fc60003f46270 */
[----:B------:R3:W-:Y:S04]  /*22c0*/  @!P5 LDGSTS.E.BYPASS.LTC128B.128 [R207+0x3100], [R8.64], !P1 ;  /* 0x0310000008cfdfae */ /* 0x0007e8000c901d46 */
[----:B------:R3:W-:Y:S01]  /*22d0*/  @!P5 LDGSTS.E.BYPASS.LTC128B.128 [R207+0x7100], [R18.64], !P6 ;  /* 0x0710000012cfdfae */ /* 0x0007e2000f101d46 */
[----:B------:R-:W-:Y:S01]  /*22e0*/  ISETP.GE.AND P6, PT, R228, c[0x0][0x1d4], PT ;  /* 0x00007500e4007a0c */ /* 0x000fe20003fc6270 */
[----:B--2---:R-:W-:Y:S01]  /*22f0*/  IMAD R4, R20, 0x70, RZ ;  /* 0x0000007014047824 */ /* 0x004fe200078e02ff */
[----:B------:R-:W-:Y:S01]  /*2300*/  ISETP.GE.AND P5, PT, R231, c[0x0][0x1d4], PT ;  /* 0x00007500e7007a0c */ /* 0x000fe20003fa6270 */
[----:B------:R-:W-:Y:S01]  /*2310*/  IMAD.MOV.U32 R5, RZ, RZ, 0x20 ;  /* 0x00000020ff057424 */ /* 0x000fe200078e00ff */
[----:B------:R-:W0:Y:S01]  /*2320*/  LDGDEPBAR ;  /* 0x00000000000079af */ /* 0x000e220000000000 */
[----:B------:R-:W-:-:S02]  /*2330*/  IMAD.IADD R3, R3, 0x1, R4 ;  /* 0x0000000103037824 */ /* 0x000fc400078e0204 */
[----:B-1----:R-:W-:-:S04]  /*2340*/  IMAD.WIDE.U32 R6, R5, c[0x0][0x1e0], RZ ;  /* 0x0000780005067a25 */ /* 0x002fc800078e00ff */
[----:B------:R-:W-:Y:S01]  /*2350*/  IMAD R5, R5, c[0x0][0x1e4], RZ ;  /* 0x0000790005057a24 */ /* 0x000fe200078e02ff */
[----:B------:R-:W-:Y:S01]  /*2360*/  @P3 IADD3 R4, P0, R2, R6, RZ ;  /* 0x0000000602043210 */ /* 0x000fe20007f1e0ff */
[----:B-----5:R-:W-:-:S04]  /*2370*/  IMAD.WIDE.U32 R12, R22, c[0x0][0x208], R228 ;  /* 0x00008200160c7a25 */ /* 0x020fc800078e00e4 */
[----:B----4-:R-:W-:Y:S01]  /*2380*/  IMAD.MOV.U32 R15, RZ, RZ, c[0x0][0x208] ;  /* 0x00008200ff0f7624 */ /* 0x010fe200078e00ff */
[----:B---3--:R-:W-:-:S04]  /*2390*/  @P4 LEA R10, P1, R2, c[0x0][0x1c8], 0x1 ;  /* 0x00007200020a4a11 */ /* 0x008fc800078208ff */
[----:B------:R-:W-:Y:S02]  /*23a0*/  @P4 LEA.HI.X R11, R2, c[0x0][0x1cc], R3, 0x1, P1 ;  /* 0x00007300020b4a11 */ /* 0x000fe400008f0c03 */
[----:B------:R-:W-:Y:S02]  /*23b0*/  ISETP.GE.AND P1, PT, R0, 0x61, PT ;  /* 0x000000610000780c */ /* 0x000fe40003f26270 */
[----:B------:R-:W-:Y:S01]  /*23c0*/  @P3 IADD3.X R0, R3, R7, R5, P0, !PT ;  /* 0x0000000703003210 */ /* 0x000fe200007fe405 */
[----:B------:R-:W-:Y:S01]  /*23d0*/  IMAD.WIDE.U32 R6, R72, c[0x0][0x1e0], RZ ;  /* 0x0000780048067a25 */ /* 0x000fe200078e00ff */
[----:B------:R-:W-:Y:S01]  /*23e0*/  @P3 LEA R8, P0, R4, c[0x0][0x1c8], 0x1 ;  /* 0x0000720004083a11 */ /* 0x000fe200078008ff */
[----:B------:R1:W-:Y:S02]  /*23f0*/  @P4 LDGSTS.E.BYPASS.LTC128B.128 [R207+0x8100], [R10.64], !P6 ;  /* 0x081000000acf4fae */ /* 0x0003e4000f101d46 */
[----:B------:R-:W-:Y:S01]  /*2400*/  IMAD R5, R72, c[0x0][0x1e4], RZ ;  /* 0x0000790048057a24 */ /* 0x000fe200078e02ff */
[----:B------:R-:W-:Y:S01]  /*2410*/  @P3 LEA.HI.X R9, R4, c[0x0][0x1cc], R0, 0x1, P0 ;  /* 0x0000730004093a11 */ /* 0x000fe200000f0c00 */
[----:B------:R1:W-:Y:S01]  /*2420*/  @P4 LDGSTS.E.BYPASS.LTC128B.128 [R207+0xb900], [R10.64+0x80], !P5 ;  /* 0x0b9000800acf4fae */ /* 0x0003e2000e901d46 */
[----:B------:R-:W-:-:S02]  /*2430*/  @P2 IADD3 R4, P0, R2, R6, RZ ;  /* 0x0000000602042210 */ /* 0x000fc40007f1e0ff */
[----:B------:R-:W-:Y:S01]  /*2440*/  LOP3.LUT P4, RZ, R234, 0x2, RZ, 0xc0, !PT ;  /* 0x00000002eaff7812 */ /* 0x000fe2000788c0ff */
[----:B------:R-:W-:Y:S01]  /*2450*/  @P1 IMAD.MOV.U32 R0, RZ, RZ, 0x60 ;  /* 0x00000060ff001424 */ /* 0x000fe200078e00ff */
[----:B------:R-:W-:Y:S01]  /*2460*/  @P2 IADD3.X R5, R3, R7, R5, P0, !PT ;  /* 0x0000000703052210 */ /* 0x000fe200007fe405 */
[----:B------:R2:W-:Y:S01]  /*2470*/  @P3 LDGSTS.E.BYPASS.LTC128B.128 [R207+0x9100], [R8.64], !P6 ;  /* 0x0910000008cf3fae */ /* 0x0005e2000f101d46 */
[----:B------:R-:W-:Y:S01]  /*2480*/  @P2 LEA R6, P0, R4, c[0x0][0x1c8], 0x1 ;  /* 0x0000720004062a11 */ /* 0x000fe200078008ff */
[----:B------:R-:W-:Y:S02]  /*2490*/  @P1 IMAD.WIDE.U32 R2, R0, c[0x0][0x1e0], R2 ;  /* 0x0000780000021a25 */ /* 0x000fe400078e0002 */
[----:B------:R2:W-:Y:S01]  /*24a0*/  @P3 LDGSTS.E.BYPASS.LTC128B.128 [R207+0xc900], [R8.64+0x80], !P5 ;  /* 0x0c90008008cf3fae */ /* 0x0005e2000e901d46 */
[----:B------:R-:W-:Y:S01]  /*24b0*/  @P2 LEA.HI.X R7, R4, c[0x0][0x1cc], R5, 0x1, P0 ;  /* 0x0000730004072a11 */ /* 0x000fe200000f0c05 */
[----:B------:R-:W-:Y:S01]  /*24c0*/  @P1 IMAD R0, R0, c[0x0][0x1e4], RZ ;  /* 0x0000790000001a24 */ /* 0x000fe200078e02ff */
[----:B------:R-:W-:Y:S01]  /*24d0*/  @P1 LEA R4, P0, R2, c[0x0][0x1c8], 0x1 ;  /* 0x0000720002041a11 */ /* 0x000fe200078008ff */
[----:B------:R-:W-:Y:S01]  /*24e0*/  IMAD R5, R27, c[0x0][0x208], RZ ;  /* 0x000082001b057a24 */ /* 0x000fe200078e02ff */
[----:B------:R-:W-:Y:S01]  /*24f0*/  ISETP.GT.AND P3, PT, R29, 0x7f, PT ;  /* 0x0000007f1d00780c */ /* 0x000fe20003f64270 */
[----:B------:R-:W-:Y:S01]  /*2500*/  @P1 IMAD.IADD R0, R3, 0x1, R0 ;  /* 0x0000000103001824 */ /* 0x000fe200078e0200 */
[----:B------:R3:W-:Y:S01]  /*2510*/  @P2 LDGSTS.E.BYPASS.LTC128B.128 [R207+0xa100], [R6.64], !P6 ;  /* 0x0a10000006cf2fae */ /* 0x0007e2000f101d46 */
[----:B------:R-:W-:-:S03]  /*2520*/  IMAD R3, R22, c[0x0][0x20c], R5 ;  /* 0x0000830016037a24 */ /* 0x000fc600078e0205 */
[----:B------:R-:W-:Y:S01]  /*2530*/  @P1 LEA.HI.X R5, R2, c[0x0][0x1cc], R0, 0x1, P0 ;  /* 0x0000730002051a11 */ /* 0x000fe200000f0c00 */
[----:B------:R3:W-:Y:S01]  /*2540*/  @P2 LDGSTS.E.BYPASS.LTC128B.128 [R207+0xd900], [R6.64+0x80], !P5 ;  /* 0x0d90008006cf2fae */ /* 0x0007e2000e901d46 */
[----:B------:R-:W-:Y:S02]  /*2550*/  IMAD.IADD R3, R13, 0x1, R3 ;  /* 0x000000010d037824 */ /* 0x000fe400078e0203 */
[----:B------:R-:W-:Y:S01]  /*2560*/  IMAD.MOV.U32 R2, RZ, RZ, R12 ;  /* 0x000000ffff027224 */ /* 0x000fe200078e000c */
[----:B------:R4:W-:Y:S01]  /*2570*/  @P1 LDGSTS.E.BYPASS.LTC128B.128 [R207+0xb100], [R4.64], !P6 ;  /* 0x0b10000004cf1fae */ /* 0x0009e2000f101d46 */
[----:B------:R-:W-:Y:S01]  /*2580*/  IMAD R0, R23, c[0x0][0x218], RZ ;  /* 0x0000860017007a24 */ /* 0x000fe200078e02ff */
[----:B-1----:R-:W-:Y:S01]  /*2590*/  SEL R11, RZ, 0x1, P6 ;  /* 0x00000001ff0b7807 */ /* 0x002fe20003000000 */
[C---:B------:R-:W-:Y:S01]  /*25a0*/  IMAD.WIDE.U32 R2, R245.reuse, c[0x0][0x210], R2 ;  /* 0x00008400f5027a25 */ /* 0x040fe200078e0002 */
[----:B------:R4:W-:Y:S03]  /*25b0*/  @P1 LDGSTS.E.BYPASS.LTC128B.128 [R207+0xe900], [R4.64+0x80], !P5 ;  /* 0x0e90008004cf1fae */ /* 0x0009e6000e901d46 */
[----:B------:R-:W-:Y:S01]  /*25c0*/  IMAD R3, R245, c[0x0][0x214], R3 ;  /* 0x00008500f5037a24 */ /* 0x000fe200078e0203 */
[----:B------:R-:W0:Y:S01]  /*25d0*/  LDGDEPBAR ;  /* 0x00000000000079af */ /* 0x000e220000000000 */
[----:B------:R-:W-:-:S02]  /*25e0*/  IMAD R0, R24, c[0x0][0x21c], R0 ;  /* 0x0000870018007a24 */ /* 0x000fc400078e0200 */
[----:B------:R-:W-:-:S04]  /*25f0*/  IMAD.WIDE.U32 R242, R24, c[0x0][0x218], R2 ;  /* 0x0000860018f27a25 */ /* 0x000fc800078e0002 */
[----:B------:R-:W-:-:S04]  /*2600*/  IMAD.WIDE.U32 R2, R109, c[0x0][0x208], RZ ;  /* 0x000082006d027a25 */ /* 0x000fc800078e00ff */
[----:B------:R-:W-:Y:S02]  /*2610*/  IMAD.IADD R241, R243, 0x1, R0 ;  /* 0x00000001f3f17824 */ /* 0x000fe400078e0200 */
[----:B------:R-:W-:Y:S02]  /*2620*/  IMAD.MOV.U32 R240, RZ, RZ, R242 ;  /* 0x000000fffff07224 */ /* 0x000fe400078e00f2 */
[----:B------:R-:W-:Y:S02]  /*2630*/  IMAD.MOV.U32 R13, RZ, RZ, 0x6 ;  /* 0x00000006ff0d7424 */ /* 0x000fe400078e00ff */
[----:B---3--:R-:W-:-:S03]  /*2640*/  IMAD.WIDE.U32 R6, R2, 0x70, R240 ;  /* 0x0000007002067825 */ /* 0x008fc600078e00f0 */
[C---:B------:R-:W-:Y:S01]  /*2650*/  SHF.L.U64.HI R13, R15.reuse, R13, c[0x0][0x20c] ;  /* 0x000083000f0d7619 */ /* 0x040fe2000001020d */
[----:B------:R-:W-:Y:S02]  /*2660*/  IMAD.SHL.U32 R12, R15, 0x40, RZ ;  /* 0x000000400f0c7824 */ /* 0x000fe400078e00ff */
[----:B----4-:R-:W-:Y:S01]  /*2670*/  IMAD R4, R28, c[0x0][0x208], RZ ;  /* 0x000082001c047a24 */ /* 0x010fe200078e02ff */
[----:B------:R-:W-:-:S04]  /*2680*/  DEPBAR.LE SB0, 0x1 ;  /* 0x000080400000791a */ /* 0x000fc80000000000 */
[----:B------:R-:W-:Y:S01]  /*2690*/  BAR.SYNC.DEFER_BLOCKING 0x0 ;  /* 0x0000000000007b1d */ /* 0x000fe20000010000 */
[----:B------:R-:W-:Y:S02]  /*26a0*/  IMAD R4, R109, c[0x0][0x20c], R4 ;  /* 0x000083006d047a24 */ /* 0x000fe400078e0204 */
[----:B------:R-:W-:Y:S02]  /*26b0*/  @!P3 IMAD.MOV.U32 R14, RZ, RZ, c[0x0][0x20c] ;  /* 0x00008300ff0eb624 */ /* 0x000fe400078e00ff */
[----:B------:R-:W-:Y:S01]  /*26c0*/  IMAD.IADD R0, R3, 0x1, R4 ;  /* 0x0000000103007824 */ /* 0x000fe200078e0204 */
[----:B------:R-:W-:Y:S01]  /*26d0*/  LEA R4, P0, R6, c[0x0][0x1f8], 0x1 ;  /* 0x00007e0006047a11 */ /* 0x000fe200078008ff */
[----:B------:R-:W-:Y:S01]  /*26e0*/  IMAD.MOV.U32 R2, RZ, RZ, R201 ;  /* 0x000000ffff027224 */ /* 0x000fe200078e00c9 */
[----:B------:R-:W-:Y:S01]  /*26f0*/  SEL R3, RZ, 0x2, P5 ;  /* 0x00000002ff037807 */ /* 0x000fe20002800000 */
[----:B------:R-:W-:Y:S01]  /*2700*/  IMAD R0, R0, 0x70, RZ ;  /* 0x0000007000007824 */ /* 0x000fe200078e02ff */
[----:B------:R-:W-:-:S02]  /*2710*/  @P4 IADD3 R2, R111, -0x20, RZ ;  /* 0xffffffe06f024810 */ /* 0x000fc40007ffe0ff */
[----:B------:R-:W-:Y:S01]  /*2720*/  @P4 IADD3 R201, R111, -0x20, RZ ;  /* 0xffffffe06fc94810 */ /* 0x000fe20007ffe0ff */
[----:B------:R-:W-:Y:S02]  /*2730*/  IMAD.IADD R0, R7, 0x1, R0 ;  /* 0x0000000107007824 */ /* 0x000fe400078e0200 */
[----:B------:R-:W-:-:S03]  /*2740*/  IMAD.IADD R3, R11, 0x1, R3 ;  /* 0x000000010b037824 */ /* 0x000fc600078e0203 */
[----:B------:R-:W-:Y:S02]  /*2750*/  LEA.HI.X R5, R6, c[0x0][0x1fc], R0, 0x1, P0 ;  /* 0x00007f0006057a11 */ /* 0x000fe400000f0c00 */
[----:B--2---:R-:W-:Y:S02]  /*2760*/  IADD3 R8, P0, R12, R4, RZ ;  /* 0x000000040c087210 */ /* 0x004fe40007f1e0ff */
[----:B------:R-:W-:Y:S01]  /*2770*/  IADD3 R0, R25, R26, -R230 ;  /* 0x0000001a19007210 */ /* 0x000fe20007ffe8e6 */
[----:B------:R-:W-:Y:S02]  /*2780*/  LDSM.16.M88.4 R128, [R203] ;  /* 0x00000000cb80783b */ /* 0x000fe40000000200 */
[----:B------:R-:W-:Y:S01]  /*2790*/  IMAD.X R9, R13, 0x1, R5, P0 ;  /* 0x000000010d097824 */ /* 0x000fe200000e0605 */
[----:B------:R-:W-:Y:S01]  /*27a0*/  IADD3 R6, P0, R8, R12, RZ ;  /* 0x0000000c08067210 */ /* 0x000fe20007f1e0ff */
[----:B------:R-:W-:Y:S01]  /*27b0*/  LDSM.16.M88.4 R132, [R204] ;  /* 0x00000000cc84783b */ /* 0x000fe20000000200 */
[----:B------:R-:W-:-:S03]  /*27c0*/  IADD3 R12, P2, P1, R12, 0x80, R4 ;  /* 0x000000800c0c7810 */ /* 0x000fc6000795e004 */
[----:B------:R-:W-:Y:S01]  /*27d0*/  IMAD.X R7, R9, 0x1, R13, P0 ;  /* 0x0000000109077824 */ /* 0x000fe200000e060d */
[----:B------:R-:W-:Y:S01]  /*27e0*/  LDSM.16.M88.4 R156, [R206] ;  /* 0x00000000ce9c783b */ /* 0x000fe20000000200 */
[----:B------:R-:W-:Y:S02]  /*27f0*/  @!P3 LEA R10, P0, R15, R6, 0x6 ;  /* 0x000000060f0ab211 */ /* 0x000fe400078030ff */
[----:B------:R-:W-:Y:S01]  /*2800*/  IADD3.X R13, R13, RZ, R5, P2, P1 ;  /* 0x000000ff0d0d7210 */ /* 0x000fe200017e2405 */
[----:B------:R-:W-:Y:S01]  /*2810*/  LDSM.16.M88.4 R172, [R205] ;  /* 0x00000000cdac783b */ /* 0x000fe20000000200 */
[----:B------:R-:W-:Y:S02]  /*2820*/  @!P3 LEA.HI.X R11, R15, R7, R14, 0x6, P0 ;  /* 0x000000070f0bb211 */ /* 0x000fe400000f340e */
[C---:B------:R-:W-:Y:S01]  /*2830*/  LOP3.LUT P0, RZ, R3.reuse, 0x1, RZ, 0xc0, !PT ;  /* 0x0000000103ff7812 */ /* 0x040fe2000780c0ff */
[----:B------:R-:W-:Y:S01]  /*2840*/  LDSM.16.M88.4 R176, [R203+0x4000] ;  /* 0x00400000cbb0783b */ /* 0x000fe20000000200 */
[----:B------:R-:W-:-:S02]  /*2850*/  LOP3.LUT P1, RZ, R3, 0x2, RZ, 0xc0, !PT ;  /* 0x0000000203ff7812 */ /* 0x000fc4000782c0ff */
[----:B------:R-:W-:Y:S01]  /*2860*/  ISETP.LT.OR P2, PT, R0, 0x1, !P0 ;  /* 0x000000010000780c */ /* 0x000fe20004741670 */
[----:B------:R-:W-:Y:S04]  /*2870*/  LDSM.16.M88.4 R184, [R204+0x4000] ;  /* 0x00400000ccb8783b */ /* 0x000fe80000000200 */
[----:B------:R-:W-:Y:S04]  /*2880*/  LDSM.16.M88.4 R188, [R206+0x4000] ;  /* 0x00400000cebc783b */ /* 0x000fe80000000200 */
[----:B------:R-:W-:Y:S04]  /*2890*/  LDSM.16.M88.4 R192, [R205+0x4000] ;  /* 0x00400000cdc0783b */ /* 0x000fe80000000200 */
[----:B------:R-:W-:Y:S06]  /*28a0*/  BAR.SYNC.DEFER_BLOCKING 0x0 ;  /* 0x0000000000007b1d */ /* 0x000fec0000010000 */
[----:B------:R-:W-:-:S04]  /*28b0*/  DEPBAR.LE SB0, 0x0 ;  /* 0x000080000000791a */ /* 0x000fc80000000000 */
[----:B------:R-:W-:Y:S06]  /*28c0*/  BAR.SYNC.DEFER_BLOCKING 0x0 ;  /* 0x0000000000007b1d */ /* 0x000fec0000010000 */
[----:B------:R-:W1:Y:S04]  /*28d0*/  LDSM.16.M88.4 R16, [R111] ;  /* 0x000000006f10783b */ /* 0x000e680000000200 */
[----:B------:R-:W-:Y:S04]  /*28e0*/  LDSM.16.M88.4 R20, [R2] ;  /* 0x000000000214783b */ /* 0x000fe80000000200 */
[----:B------:R-:W-:Y:S04]  /*28f0*/  LDSM.16.M88.4 R40, [R111+0x2000] ;  /* 0x002000006f28783b */ /* 0x000fe80000000200 */
[----:B------:R-:W2:Y:S04]  /*2900*/  LDSM.16.M88.4 R36, [R111+0x800] ;  /* 0x000800006f24783b */ /* 0x000ea80000000200 */
[----:B------:R-:W3:Y:S04]  /*2910*/  LDSM.16.M88.4 R32, [R111+0x1000] ;  /* 0x001000006f20783b */ /* 0x000ee80000000200 */
[----:B------:R-:W4:Y:S04]  /*2920*/  LDSM.16.M88.4 R28, [R111+0x1800] ;  /* 0x001800006f1c783b */ /* 0x000f280000000200 */
[----:B------:R-:W-:Y:S04]  /*2930*/  LDSM.16.M88.4 R64, [R2+0x800] ;  /* 0x000800000240783b */ /* 0x000fe80000000200 */
[----:B------:R-:W-:Y:S04]  /*2940*/  LDSM.16.M88.4 R68, [R2+0x1000] ;  /* 0x001000000244783b */ /* 0x000fe80000000200 */
[----:B------:R-:W-:Y:S04]  /*2950*/  LDSM.16.M88.4 R88, [R2+0x1800] ;  /* 0x001800000258783b */ /* 0x000fe80000000200 */
[----:B------:R-:W-:Y:S04]  /*2960*/  LDSM.16.M88.4 R92, [R2+0x2000] ;  /* 0x00200000025c783b */ /* 0x000fe80000000200 */
[----:B------:R-:W-:Y:S01]  /*2970*/  LDSM.16.M88.4 R96, [R2+0x2800] ;  /* 0x002800000260783b */ /* 0x000fe20000000200 */
[C---:B-1----:R-:W-:Y:S03]  /*2980*/  HMMA.16816.F32 R24, R128.reuse, R16, RZ ;  /* 0x000000108018723c */ /* 0x042fe600000018ff */
[----:B------:R1:W-:Y:S04]  /*2990*/  LDSM.16.M88.4 R100, [R2+0x3000] ;  /* 0x003000000264783b */ /* 0x0003e80000000200 */
[----:B------:R-:W5:Y:S01]  /*29a0*/  LDSM.16.M88.4 R56, [R111+0x2800] ;  /* 0x002800006f38783b */ /* 0x000f620000000200 */
        /* <DEDUP_REMOVED lines=8> */
[----:B------:R-:W-:Y:S04]  /*2a30*/  HMMA.16816.F32 R112, R132, R20, R24 ;  /* 0x000000148470723c */ /* 0x000fe80000001818 */
        /* <DEDUP_REMOVED lines=10> */
[C---:B------:R-:W-:Y:S01]  /*2ae0*/  @!P3 ISETP.LT.OR P2, PT, R0.reuse, 0x61, P6 ;  /* 0x000000610000b80c */ /* 0x040fe20003741670 */
[----:B---3--:R-:W-:Y:S02]  /*2af0*/  HMMA.16816.F32 R44, R128, R32, RZ ;  /* 0x00000020802c723c */ /* 0x008fe400000018ff */
[----:B------:R3:W-:Y:S01]  /*2b00*/  LDGSTS.E.BYPASS.LTC128B.128 [R207+0x2100], [R6.64], !P0 ;  /* 0x0210000006cf7fae */ /* 0x0007e2000c101d46 */
[----:B------:R-:W-:-:S03]  /*2b10*/  @!P3 ISETP.LT.OR P0, PT, R0, 0x61, P5 ;  /* 0x000000610000b80c */ /* 0x000fc60002f01670 */
[----:B------:R3:W-:Y:S01]  /*2b20*/  LDGSTS.E.BYPASS.LTC128B.128 [R207+0x5900], [R6.64+0x80], !P1 ;  /* 0x0590008006cf7fae */ /* 0x0007e2000c901d46 */
[----:B------:R-:W-:Y:S01]  /*2b30*/  LOP3.LUT P1, RZ, R234, 0x4, RZ, 0xc0, !PT ;  /* 0x00000004eaff7812 */ /* 0x000fe2000782c0ff */
[C---:B------:R-:W-:Y:S03]  /*2b40*/  HMMA.16816.F32 R36, R128.reuse, R34, RZ ;  /* 0x000000228024723c */ /* 0x040fe600000018ff */
[----:B------:R-:W-:Y:S01]  /*2b50*/  SEL R0, R72, 0xffffffc0, !P1 ;  /* 0xffffffc048007807 */ /* 0x000fe20004800000 */
[----:B------:R2:W-:Y:S04]  /*2b60*/  @!P3 LDGSTS.E.BYPASS.LTC128B.128 [R207+0x3100], [R10.64], !P2 ;  /* 0x031000000acfbfae */ /* 0x0005e8000d101d46 */
[----:B----4-:R-:W-:Y:S01]  /*2b70*/  HMMA.16816.F32 R32, R128, R28, RZ ;  /* 0x0000001c8020723c */ /* 0x010fe200000018ff */
[----:B-1----:R-:W-:Y:S01]  /*2b80*/  IMAD.IADD R2, R111, 0x1, R0 ;  /* 0x000000016f027824 */ /* 0x002fe200078e0200 */
[----:B------:R1:W-:Y:S01]  /*2b90*/  @!P3 LDGSTS.E.BYPASS.LTC128B.128 [R207+0x6900], [R10.64+0x80], !P0 ;  /* 0x069000800acfbfae */ /* 0x0003e2000c101d46 */
[----:B------:R-:W-:Y:S01]  /*2ba0*/  IMAD.IADD R196, R0, 0x1, R201 ;  /* 0x0000000100c47824 */ /* 0x000fe200078e02c9 */
[----:B------:R-:W-:-:S02]  /*2bb0*/  ISETP.GT.AND P0, PT, R109, R238, PT ;  /* 0x000000ee6d00720c */ /* 0x000fc40003f04270 */
[----:B------:R-:W4:Y:S02]  /*2bc0*/  LDSM.16.M88.4 R76, [R2] ;  /* 0x00000000024c783b */ /* 0x000f240000000200 */
[C---:B------:R-:W-:Y:S02]  /*2bd0*/  HMMA.16816.F32 R28, R128.reuse, R30, RZ ;  /* 0x0000001e801c723c */ /* 0x040fe400000018ff */
[----:B------:R-:W1:Y:S04]  /*2be0*/  LDSM.16.M88.4 R84, [R2+0x800] ;  /* 0x000800000254783b */ /* 0x000e680000000200 */
[----:B------:R-:W-:Y:S02]  /*2bf0*/  LDSM.16.M88.4 R80, [R2+0x1000] ;  /* 0x001000000250783b */ /* 0x000fe40000000200 */
[C---:B------:R-:W-:Y:S02]  /*2c00*/  HMMA.16816.F32 R24, R128.reuse, R40, RZ ;  /* 0x000000288018723c */ /* 0x040fe400000018ff */
[----:B------:R-:W-:Y:S04]  /*2c10*/  LDSM.16.M88.4 R120, [R196+0x6000] ;  /* 0x00600000c478783b */ /* 0x000fe80000000200 */
[----:B------:R-:W0:Y:S02]  /*2c20*/  LDGDEPBAR ;  /* 0x00000000000079af */ /* 0x000e240000000000 */
[----:B-----5:R-:W-:Y:S08]  /*2c30*/  HMMA.16816.F32 R16, R128, R56, RZ ;  /* 0x000000388010723c */ /* 0x020ff000000018ff */
[----:B------:R-:W-:Y:S01]  /*2c40*/  HMMA.16816.F32 R40, R132, R94, R20 ;  /* 0x0000005e8428723c */ /* 0x000fe20000001814 */
[----:B------:R-:W5:Y:S07]  /*2c50*/  LDSM.16.M88.4 R20, [R2+0x1800] ;  /* 0x001800000214783b */ /* 0x000f6e0000000200 */
[----:B--2---:R-:W-:Y:S08]  /*2c60*/  HMMA.16816.F32 R12, R128, R58, RZ ;  /* 0x0000003a800c723c */ /* 0x004ff000000018ff */
[----:B------:R-:W-:Y:S08]  /*2c70*/  HMMA.16816.F32 R72, R132, R64, R52 ;  /* 0x000000408448723c */ /* 0x000ff00000001834 */
[----:B-1----:R-:W-:Y:S08]  /*2c80*/  HMMA.16816.F32 R8, R128, R60, RZ ;  /* 0x0000003c8008723c */ /* 0x002ff000000018ff */
[C---:B------:R-:W-:Y:S08]  /*2c90*/  HMMA.16816.F32 R64, R132.reuse, R66, R48 ;  /* 0x000000428440723c */ /* 0x040ff00000001830 */
[C---:B------:R-:W-:Y:S08]  /*2ca0*/  HMMA.16816.F32 R56, R132.reuse, R88, R32 ;  /* 0x000000588438723c */ /* 0x040ff00000001820 */
[----:B------:R-:W-:Y:S08]  /*2cb0*/  HMMA.16816.F32 R48, R132, R90, R28 ;  /* 0x0000005a8430723c */ /* 0x000ff0000000181c */
[----:B---3--:R-:W-:Y:S08]  /*2cc0*/  HMMA.16816.F32 R4, R128, R62, RZ ;  /* 0x0000003e8004723c */ /* 0x008ff000000018ff */
[C---:B------:R-:W-:Y:S08]  /*2cd0*/  HMMA.16816.F32 R60, R132.reuse, R70, R36 ;  /* 0x00000046843c723c */ /* 0x040ff00000001824 */
[C---:B------:R-:W-:Y:S01]  /*2ce0*/  HMMA.16816.F32 R36, R132.reuse, R96, R16 ;  /* 0x000000608424723c */ /* 0x040fe20000001810 */
[----:B------:R-:W1:Y:S07]  /*2cf0*/  LDSM.16.M88.4 R16, [R2+0x2000] ;  /* 0x002000000210783b */ /* 0x000e6e0000000200 */
[C---:B------:R-:W-:Y:S01]  /*2d00*/  HMMA.16816.F32 R32, R132.reuse, R98, R12 ;  /* 0x000000628420723c */ /* 0x040fe2000000180c */
[----:B------:R-:W2:Y:S07]  /*2d10*/  LDSM.16.M88.4 R12, [R2+0x2800] ;  /* 0x00280000020c783b */ /* 0x000eae0000000200 */
[----:B------:R-:W-:Y:S08]  /*2d20*/  HMMA.16816.F32 R52, R132, R68, R44 ;  /* 0x000000448434723c */ /* 0x000ff0000000182c */
[C---:B----4-:R-:W-:Y:S08]  /*2d30*/  HMMA.16816.F32 R68, R156.reuse, R76, R112 ;  /* 0x0000004c9c44723c */ /* 0x050ff00000001870 */
[C---:B------:R-:W-:Y:S08]  /*2d40*/  HMMA.16816.F32 R88, R156.reuse, R78, R104 ;  /* 0x0000004e9c58723c */ /* 0x040ff00000001868 */
[----:B------:R-:W-:Y:S08]  /*2d50*/  HMMA.16816.F32 R76, R156, R84, R72 ;  /* 0x000000549c4c723c */ /* 0x000ff00000001848 */
[----:B------:R-:W-:Y:S01]  /*2d60*/  HMMA.16816.F32 R28, R132, R100, R8 ;  /* 0x00000064841c723c */ /* 0x000fe20000001808 */
[----:B------:R-:W3:Y:S07]  /*2d70*/  LDSM.16.M88.4 R8, [R2+0x3000] ;  /* 0x003000000208783b */ /* 0x000eee0000000200 */
[----:B------:R-:W-:Y:S08]  /*2d80*/  HMMA.16816.F32 R84, R156, R86, R64 ;  /* 0x000000569c54723c */ /* 0x000ff00000001840 */
[----:B------:R-:W-:Y:S01]  /*2d90*/  HMMA.16816.F32 R44, R132, R92, R24 ;  /* 0x0000005c842c723c */ /* 0x000fe20000001818 */
[----:B------:R-:W-:Y:S07]  /*2da0*/  LDSM.16.M88.4 R24, [R196] ;  /* 0x00000000c418783b */ /* 0x000fee0000000200 */
[C---:B-----5:R-:W-:Y:S08]  /*2db0*/  HMMA.16816.F32 R72, R156.reuse, R20, R56 ;  /* 0x000000149c48723c */ /* 0x060ff00000001838 */
[----:B------:R-:W-:Y:S01]  /*2dc0*/  HMMA.16816.F32 R64, R156, R22, R48 ;  /* 0x000000169c40723c */ /* 0x000fe20000001830 */
[----:B------:R-:W4:Y:S07]  /*2dd0*/  LDSM.16.M88.4 R20, [R196+0x800] ;  /* 0x00080000c414783b */ /* 0x000f2e0000000200 */
[----:B------:R-:W-:Y:S08]  /*2de0*/  HMMA.16816.F32 R4, R132, R102, R4 ;  /* 0x000000668404723c */ /* 0x000ff00000001804 */
[C---:B------:R-:W-:Y:S08]  /*2df0*/  HMMA.16816.F32 R92, R156.reuse, R80, R52 ;  /* 0x000000509c5c723c */ /* 0x040ff00000001834 */
[C---:B------:R-:W-:Y:S08]  /*2e00*/  HMMA.16816.F32 R80, R156.reuse, R82, R60 ;  /* 0x000000529c50723c */ /* 0x040ff0000000183c */
[C---:B-1----:R-:W-:Y:S08]  /*2e10*/  HMMA.16816.F32 R60, R156.reuse, R16, R44 ;  /* 0x000000109c3c723c */ /* 0x042ff0000000182c */
[C---:B------:R-:W-:Y:S01]  /*2e20*/  HMMA.16816.F32 R48, R156.reuse, R18, R40 ;  /* 0x000000129c30723c */ /* 0x040fe20000001828 */
[----:B------:R-:W1:Y:S07]  /*2e30*/  LDSM.16.M88.4 R16, [R196+0x1000] ;  /* 0x00100000c410783b */ /* 0x000e6e0000000200 */
[C---:B--2---:R-:W-:Y:S01]  /*2e40*/  HMMA.16816.F32 R44, R156.reuse, R14, R32 ;  /* 0x0000000e9c2c723c */ /* 0x044fe20000001820 */
[----:B------:R-:W2:Y:S07]  /*2e50*/  LDSM.16.M88.4 R32, [R196+0x1800] ;  /* 0x00180000c420783b */ /* 0x000eae0000000200 */
[C---:B------:R-:W-:Y:S08]  /*2e60*/  HMMA.16816.F32 R52, R156.reuse, R12, R36 ;  /* 0x0000000c9c34723c */ /* 0x040ff00000001824 */
[C---:B---3--:R-:W-:Y:S01]  /*2e70*/  HMMA.16816.F32 R40, R156.reuse, R8, R28 ;  /* 0x000000089c28723c */ /* 0x048fe2000000181c */
[----:B------:R-:W3:Y:S07]  /*2e80*/  LDSM.16.M88.4 R28, [R196+0x2000] ;  /* 0x00200000c41c783b */ /* 0x000eee0000000200 */
[----:B------:R-:W-:Y:S08]  /*2e90*/  HMMA.16816.F32 R36, R156, R10, R4 ;  /* 0x0000000a9c24723c */ /* 0x000ff00000001804 */
[C---:B----4-:R-:W-:Y:S08]  /*2ea0*/  HMMA.16816.F32 R4, R172.reuse, R20, R76 ;  /* 0x00000014ac04723c */ /* 0x050ff0000000184c */
[C---:B------:R-:W-:Y:S01]  /*2eb0*/  HMMA.16816.F32 R56, R172.reuse, R22, R84 ;  /* 0x00000016ac38723c */ /* 0x040fe20000001854 */
[----:B------:R-:W4:Y:S07]  /*2ec0*/  LDSM.16.M88.4 R20, [R196+0x3000] ;  /* 0x00300000c414783b */ /* 0x000f2e0000000200 */
[C---:B------:R-:W-:Y:S01]  /*2ed0*/  HMMA.16816.F32 R12, R172.reuse, R24, R68 ;  /* 0x00000018ac0c723c */ /* 0x040fe20000001844 */
[----:B------:R-:W-:Y:S07]  /*2ee0*/  LDSM.16.M88.4 R68, [R111+0x6800] ;  /* 0x006800006f44783b */ /* 0x000fee0000000200 */
[C---:B------:R-:W-:Y:S01]  /*2ef0*/  HMMA.16816.F32 R8, R172.reuse, R26, R88 ;  /* 0x0000001aac08723c */ /* 0x040fe20000001858 */
[----:B------:R-:W5:Y:S07]  /*2f00*/  LDSM.16.M88.4 R24, [R196+0x2800] ;  /* 0x00280000c418783b */ /* 0x000f6e0000000200 */
[C---:B-1----:R-:W-:Y:S08]  /*2f10*/  HMMA.16816.F32 R92, R172.reuse, R16, R92 ;  /* 0x00000010ac5c723c */ /* 0x042ff0000000185c */
[C---:B------:R-:W-:Y:S01]  /*2f20*/  HMMA.16816.F32 R100, R172.reuse, R18, R80 ;  /* 0x00000012ac64723c */ /* 0x040fe20000001850 */
[----:B------:R-:W1:Y:S07]  /*2f30*/  LDSM.16.M88.4 R16, [R111+0x3800] ;  /* 0x003800006f10783b */ /* 0x000e6e0000000200 */
[C---:B--2---:R-:W-:Y:S08]  /*2f40*/  HMMA.16816.F32 R116, R172.reuse, R32, R72 ;  /* 0x00000020ac74723c */ /* 0x044ff00000001848 */
[C---:B------:R-:W-:Y:S01]  /*2f50*/  HMMA.16816.F32 R112, R172.reuse, R34, R64 ;  /* 0x00000022ac70723c */ /* 0x040fe20000001840 */
[----:B------:R-:W2:Y:S04]  /*2f60*/  LDSM.16.M88.4 R32, [R111+0x4000] ;  /* 0x004000006f20783b */ /* 0x000ea80000000200 */
[----:B------:R-:W-:Y:S03]  /*2f70*/  LDSM.16.M88.4 R64, [R201+0x3800] ;  /* 0x00380000c940783b */ /* 0x000fe60000000200 */
[C---:B---3--:R-:W-:Y:S01]  /*2f80*/  HMMA.16816.F32 R96, R172.reuse, R30, R48 ;  /* 0x0000001eac60723c */ /* 0x048fe20000001830 */
[----:B------:R-:W3:Y:S07]  /*2f90*/  LDSM.16.M88.4 R48, [R111+0x4800] ;  /* 0x004800006f30783b */ /* 0x000eee0000000200 */
[C---:B----4-:R-:W-:Y:S01]  /*2fa0*/  HMMA.16816.F32 R72, R172.reuse, R20, R40 ;  /* 0x00000014ac48723c */ /* 0x050fe20000001828 */
[----:B------:R-:W4:Y:S07]  /*2fb0*/  LDSM.16.M88.4 R40, [R111+0x5000] ;  /* 0x005000006f28783b */ /* 0x000f2e0000000200 */
[C---:B-----5:R-:W-:Y:S01]  /*2fc0*/  HMMA.16816.F32 R84, R172.reuse, R26, R44 ;  /* 0x0000001aac54723c */ /* 0x060fe2000000182c */
[----:B------:R-:W5:Y:S07]  /*2fd0*/  LDSM.16.M88.4 R44, [R111+0x5800] ;  /* 0x005800006f2c783b */ /* 0x000f6e0000000200 */
[C---:B------:R-:W-:Y:S01]  /*2fe0*/  HMMA.16816.F32 R104, R172.reuse, R28, R60 ;  /* 0x0000001cac68723c */ /* 0x040fe2000000183c */
[----:B------:R-:W-:Y:S07]  /*2ff0*/  LDSM.16.M88.4 R28, [R201+0x4000] ;  /* 0x00400000c91c783b */ /* 0x000fee0000000200 */
[C---:B------:R-:W-:Y:S01]  /*3000*/  HMMA.16816.F32 R88, R172.reuse, R24, R52 ;  /* 0x00000018ac58723c */ /* 0x040fe20000001834 */
[----:B------:R-:W3:Y:S04]  /*3010*/  LDSM.16.M88.4 R52, [R111+0x6000] ;  /* 0x006000006f34783b */ /* 0x000ee80000000200 */
[----:B------:R-:W3:Y:S03]  /*3020*/  LDSM.16.M88.4 R24, [R201+0x4800] ;  /* 0x00480000c918783b */ /* 0x000ee60000000200 */
[----:B------:R-:W-:Y:S08]  /*3030*/  HMMA.16816.F32 R80, R172, R22, R36 ;  /* 0x00000016ac50723c */ /* 0x000ff00000001824 */
[C---:B-1----:R-:W-:Y:S08]  /*3040*/  HMMA.16816.F32 R76, R176.reuse, R16, R12 ;  /* 0x00000010b04c723c */ /* 0x042ff0000000180c */
[C---:B------:R-:W-:Y:S08]  /*3050*/  HMMA.16816.F32 R60, R176.reuse, R18, R8 ;  /* 0x00000012b03c723c */ /* 0x040ff00000001808 */
[C---:B--2---:R-:W-:Y:S08]  /*3060*/  HMMA.16816.F32 R20, R176.reuse, R32, R4 ;  /* 0x00000020b014723c */ /* 0x044ff00000001804 */
[C---:B------:R-:W-:Y:S01]  /*3070*/  HMMA.16816.F32 R16, R176.reuse, R34, R56 ;  /* 0x00000022b010723c */ /* 0x040fe20000001838 */
[----:B------:R-:W1:Y:S04]  /*3080*/  LDSM.16.M88.4 R32, [R201+0x5000] ;  /* 0x00500000c920783b */ /* 0x000e680000000200 */
[----:B------:R-:W2:Y:S03]  /*3090*/  LDSM.16.M88.4 R56, [R201+0x5800] ;  /* 0x00580000c938783b */ /* 0x000ea60000000200 */
[C---:B---3--:R-:W-:Y:S01]  /*30a0*/  HMMA.16816.F32 R12, R176.reuse, R48, R92 ;  /* 0x00000030b00c723c */ /* 0x048fe2000000185c */
[----:B------:R-:W3:Y:S07]  /*30b0*/  LDSM.16.M88.4 R92, [R201+0x6000] ;  /* 0x00600000c95c783b */ /* 0x000eee0000000200 */
[C---:B------:R-:W-:Y:S01]  /*30c0*/  HMMA.16816.F32 R8, R176.reuse, R50, R100 ;  /* 0x00000032b008723c */ /* 0x040fe20000001864 */
[----:B------:R-:W1:Y:S07]  /*30d0*/  LDSM.16.M88.4 R100, [R201+0x6800] ;  /* 0x00680000c964783b */ /* 0x000e6e0000000200 */
[C---:B----4-:R-:W-:Y:S01]  /*30e0*/  HMMA.16816.F32 R4, R176.reuse, R40, R116 ;  /* 0x00000028b004723c */ /* 0x050fe20000001874 */
[----:B------:R-:W-:Y:S07]  /*30f0*/  LDSM.16.M88.4 R116, [R196+0x5800] ;  /* 0x00580000c474783b */ /* 0x000fee0000000200 */
[C---:B------:R-:W-:Y:S01]  /*3100*/  HMMA.16816.F32 R36, R176.reuse, R42, R112 ;  /* 0x0000002ab024723c */ /* 0x040fe20000001870 */
[----:B------:R-:W4:Y:S07]  /*3110*/  LDSM.16.M88.4 R112, [R2+0x4000] ;  /* 0x004000000270783b */ /* 0x000f2e0000000200 */
[C---:B-----5:R-:W-:Y:S01]  /*3120*/  HMMA.16816.F32 R40, R176.reuse, R44, R104 ;  /* 0x0000002cb028723c */ /* 0x060fe20000001868 */
[----:B------:R-:W-:Y:S07]  /*3130*/  LDSM.16.M88.4 R104, [R196+0x5000] ;  /* 0x00500000c468783b */ /* 0x000fee0000000200 */
[C---:B------:R-:W-:Y:S08]  /*3140*/  HMMA.16816.F32 R44, R176.reuse, R46, R96 ;  /* 0x0000002eb02c723c */ /* 0x040ff00000001860 */
[C---:B------:R-:W-:Y:S08]  /*3150*/  HMMA.16816.F32 R48, R176.reuse, R52, R88 ;  /* 0x00000034b030723c */ /* 0x040ff00000001858 */
[C---:B------:R-:W-:Y:S08]  /*3160*/  HMMA.16816.F32 R52, R176.reuse, R54, R84 ;  /* 0x00000036b034723c */ /* 0x040ff00000001854 */
[C---:B------:R-:W-:Y:S08]  /*3170*/  HMMA.16816.F32 R72, R176.reuse, R68, R72 ;  /* 0x00000044b048723c */ /* 0x040ff00000001848 */
[----:B------:R-:W-:Y:S08]  /*3180*/  HMMA.16816.F32 R68, R176, R70, R80 ;  /* 0x00000046b044723c */ /* 0x000ff00000001850 */
[C---:B------:R-:W-:Y:S08]  /*3190*/  HMMA.16816.F32 R88, R184.reuse, R64, R76 ;  /* 0x00000040b858723c */ /* 0x040ff0000000184c */
[C---:B------:R-:W-:Y:S01]  /*31a0*/  HMMA.16816.F32 R80, R184.reuse, R66, R60 ;  /* 0x00000042b850723c */ /* 0x040fe2000000183c */
[----:B------:R-:W5:Y:S07]  /*31b0*/  LDSM.16.M88.4 R64, [R2+0x3800] ;  /* 0x003800000240783b */ /* 0x000f6e0000000200 */
[C---:B------:R-:W-:Y:S08]  /*31c0*/  HMMA.16816.F32 R76, R184.reuse, R24, R12 ;  /* 0x00000018b84c723c */ /* 0x040ff0000000180c */
[C---:B------:R-:W-:Y:S01]  /*31d0*/  HMMA.16816.F32 R84, R184.reuse, R28, R20 ;  /* 0x0000001cb854723c */ /* 0x040fe20000001814 */
[----:B------:R-:W3:Y:S07]  /*31e0*/  LDSM.16.M88.4 R20, [R2+0x4800] ;  /* 0x004800000214783b */ /* 0x000eee0000000200 */
[C---:B------:R-:W-:Y:S08]  /*31f0*/  HMMA.16816.F32 R24, R184.reuse, R26, R8 ;  /* 0x0000001ab818723c */ /* 0x040ff00000001808 */
[C---:B------:R-:W-:Y:S01]  /*3200*/  HMMA.16816.F32 R96, R184.reuse, R30, R16 ;  /* 0x0000001eb860723c */ /* 0x040fe20000001810 */
[----:B------:R-:W4:Y:S04]  /*3210*/  LDSM.16.M88.4 R16, [R2+0x5000] ;  /* 0x005000000210783b */ /* 0x000f280000000200 */
[----:B------:R-:W4:Y:S03]  /*3220*/  LDSM.16.M88.4 R28, [R2+0x5800] ;  /* 0x00580000021c783b */ /* 0x000f260000000200 */
[C---:B-1----:R-:W-:Y:S08]  /*3230*/  HMMA.16816.F32 R12, R184.reuse, R32, R4 ;  /* 0x00000020b80c723c */ /* 0x042ff00000001804 */
[C---:B------:R-:W-:Y:S08]  /*3240*/  HMMA.16816.F32 R8, R184.reuse, R34, R36 ;  /* 0x00000022b808723c */ /* 0x040ff00000001824 */
[C---:B--2---:R-:W-:Y:S01]  /*3250*/  HMMA.16816.F32 R32, R184.reuse, R58, R44 ;  /* 0x0000003ab820723c */ /* 0x044fe2000000182c */
[----:B------:R-:W1:Y:S07]  /*3260*/  LDSM.16.M88.4 R44, [R2+0x6000] ;  /* 0x00600000022c783b */ /* 0x000e6e0000000200 */
[C---:B------:R-:W-:Y:S01]  /*3270*/  HMMA.16816.F32 R4, R184.reuse, R56, R40 ;  /* 0x00000038b804723c */ /* 0x040fe20000001828 */
[----:B------:R-:W2:Y:S07]  /*3280*/  LDSM.16.M88.4 R56, [R2+0x6800] ;  /* 0x006800000238783b */ /* 0x000eae0000000200 */
[C---:B---3--:R-:W-:Y:S08]  /*3290*/  HMMA.16816.F32 R40, R184.reuse, R92, R48 ;  /* 0x0000005cb828723c */ /* 0x048ff00000001830 */
[C---:B------:R-:W-:Y:S01]  /*32a0*/  HMMA.16816.F32 R48, R184.reuse, R94, R52 ;  /* 0x0000005eb830723c */ /* 0x040fe20000001834 */
[----:B------:R-:W-:Y:S07]  /*32b0*/  LDSM.16.M88.4 R92, [R196+0x4000] ;  /* 0x00400000c45c783b */ /* 0x000fee0000000200 */
[C---:B------:R-:W-:Y:S01]  /*32c0*/  HMMA.16816.F32 R52, R184.reuse, R100, R72 ;  /* 0x00000064b834723c */ /* 0x040fe20000001848 */
[----:B------:R-:W3:Y:S07]  /*32d0*/  LDSM.16.M88.4 R72, [R196+0x3800] ;  /* 0x00380000c448783b */ /* 0x000eee0000000200 */
[----:B------:R-:W-:Y:S01]  /*32e0*/  HMMA.16816.F32 R60, R184, R102, R68 ;  /* 0x00000066b83c723c */ /* 0x000fe20000001844 */
[----:B------:R-:W1:Y:S07]  /*32f0*/  LDSM.16.M88.4 R100, [R196+0x4800] ;  /* 0x00480000c464783b */ /* 0x000e6e0000000200 */
[C---:B----4-:R-:W-:Y:S08]  /*3300*/  HMMA.16816.F32 R84, R188.reuse, R112, R84 ;  /* 0x00000070bc54723c */ /* 0x050ff00000001854 */
[----:B------:R-:W-:Y:S01]  /*3310*/  HMMA.16816.F32 R96, R188, R114, R96 ;  /* 0x00000072bc60723c */ /* 0x000fe20000001860 */
[----:B------:R-:W4:Y:S01]  /*3320*/  LDSM.16.M88.4 R112, [R196+0x6800] ;  /* 0x00680000c470783b */ /* 0x000f220000000200 */
        /* <DEDUP_REMOVED lines=10> */
[C---:B------:R-:W-:Y:S08]  /*33d0*/  HMMA.16816.F32 R16, R188.reuse, R44, R40 ;  /* 0x0000002cbc10723c */ /* 0x040ff00000001828 */
[C---:B--2---:R-:W-:Y:S08]  /*33e0*/  HMMA.16816.F32 R8, R188.reuse, R56, R52 ;  /* 0x00000038bc08723c */ /* 0x044ff00000001834 */
[----:B------:R-:W-:Y:S08]  /*33f0*/  HMMA.16816.F32 R4, R188, R58, R60 ;  /* 0x0000003abc04723c */ /* 0x000ff0000000183c */
        /* <DEDUP_REMOVED lines=13> */
[----:B------:R-:W-:Y:S01]  /*34d0*/  HMMA.16816.F32 R12, R192, R114, R4 ;  /* 0x00000072c00c723c */ /* 0x000fe20000001804 */
[----:B------:R-:W-:Y:S06]  /*34e0*/  BAR.SYNC.DEFER_BLOCKING 0x0 ;  /* 0x0000000000007b1d */ /* 0x000fec0000010000 */
[----:B------:R-:W-:Y:S01]  /*34f0*/  @!UPT UIADD3 URZ, URZ, URZ, URZ ;  /* 0x0000003f3f3ff290 */ /* 0x000fe2000fffe03f */
[----:B------:R-:W-:Y:S11]  /*3500*/  @!P0 BRA `(.L_x_1476) ;  /* 0x0000035000008947 */ /* 0x000ff60003800000 */
[----:B------:R-:W-:Y:S02]  /*3510*/  IADD3 R2, R162, -0x2, RZ ;  /* 0xfffffffea2027810 */ /* 0x000fe40007ffe0ff */
[----:B------:R-:W-:-:S02]  /*3520*/  IADD3 R0, -R230, 0x70, RZ ;  /* 0x00000070e6007810 */ /* 0x000fc40007ffe1ff */
[----:B------:R-:W-:Y:S01]  /*3530*/  SHF.R.S32.HI R3, RZ, 0x1f, R2 ;  /* 0x0000001fff037819 */ /* 0x000fe20000011402 */
[----:B------:R-:W-:Y:S01]  /*3540*/  IMAD.WIDE.U32 R4, R2, c[0x0][0x1e0], RZ ;  /* 0x0000780002047a25 */ /* 0x000fe200078e00ff */
[C---:B------:R-:W-:Y:S02]  /*3550*/  ISETP.GE.AND P3, PT, R0.reuse, 0x21, PT ;  /* 0x000000210000780c */ /* 0x040fe40003f66270 */
        /* <DEDUP_REMOVED lines=48> */
.L_x_1476:
[----:B------:R-:W-:Y:S05]  /*3860*/  BSYNC B0 ;  /* 0x0000000000007941 */ /* 0x000fea0003800000 */
.L_x_1475:
[----:B------:R-:W-:Y:S01]  /*3870*/  IMAD.IADD R0, R108, 0x1, -R244 ;  /* 0x000000016c007824 */ /* 0x000fe200078e0af4 */
[----:B------:R-:W0:Y:S04]  /*3880*/  LDGDEPBAR ;  /* 0x00000000000079af */ /* 0x000e280000000000 */
[C---:B------:R-:W-:Y:S02]  /*3890*/  ISETP.GT.AND P1, PT, R0.reuse, RZ, PT ;  /* 0x000000ff0000720c */ /* 0x040fe40003f24270 */
[----:B------:R-:W-:-:S02]  /*38a0*/  ISETP.GT.AND P0, PT, R0, 0x1, PT ;  /* 0x000000010000780c */ /* 0x000fc40003f04270 */
[----:B------:R-:W-:Y:S02]  /*38b0*/  ISETP.GT.AND P2, PT, R0, 0x8, PT ;  /* 0x000000080000780c */ /* 0x000fe40003f44270 */
[----:B-1----:R-:W-:Y:S02]  /*38c0*/  FSEL R6, R68, -INF , P1 ;  /* 0xff80000044067808 */ /* 0x002fe40000800000 */
[----:B------:R-:W-:Y:S02]  /*38d0*/  FSEL R7, R69, -INF , P0 ;  /* 0xff80000045077808 */ /* 0x000fe40000000000 */
[----:B------:R-:W-:Y:S02]  /*38e0*/  FSEL R11, R71, -INF , P0 ;  /* 0xff800000470b7808 */ /* 0x000fe40000000000 */
[----:B------:R-:W-:Y:S02]  /*38f0*/  ISETP.GT.AND P0, PT, R0, 0x9, PT ;  /* 0x000000090000780c */ /* 0x000fe40003f04270 */
[----:B------:R-:W-:-:S02]  /*3900*/  FSEL R8, R28, -INF , P2 ;  /* 0xff8000001c087808 */ /* 0x000fc40001000000 */
[----:B------:R-:W-:Y:S02]  /*3910*/  FMNMX.FTZ R2, R6, R7, !PT ;  /* 0x0000000706027209 */ /* 0x000fe40007810000 */
[----:B------:R-:W-:Y:S02]  /*3920*/  FSEL R10, R70, -INF , P1 ;  /* 0xff800000460a7808 */ /* 0x000fe40000800000 */
[----:B------:R-:W-:Y:S02]  /*3930*/  ISETP.GT.AND P1, PT, R0, 0x10, PT ;  /* 0x000000100000780c */ /* 0x000fe40003f24270 */
[----:B------:R-:W-:Y:S02]  /*3940*/  FSEL R9, R29, -INF , P0 ;  /* 0xff8000001d097808 */ /* 0x000fe40000000000 */
[----:B------:R-:W-:Y:S02]  /*3950*/  FMNMX.FTZ R2, R8, R2, !PT ;  /* 0x0000000208027209 */ /* 0x000fe40007810000 */
[----:B------:R-:W-:-:S02]  /*3960*/  FSEL R17, R31, -INF , P0 ;  /* 0xff8000001f117808 */ /* 0x000fc40000000000 */
[----:B------:R-:W-:Y:S02]  /*3970*/  ISETP.GT.AND P0, PT, R0, 0x11, PT ;  /* 0x000000110000780c */ /* 0x000fe40003f04270 */
[----:B------:R-:W-:Y:S02]  /*3980*/  FSEL R24, R32, -INF , P1 ;  /* 0xff80000020187808 */ /* 0x000fe40000800000 */
[----:B------:R-:W-:Y:S02]  /*3990*/  FMNMX.FTZ R2, R9, R2, !PT ;  /* 0x0000000209027209 */ /* 0x000fe40007810000 */
[----:B------:R-:W-:Y:S02]  /*39a0*/  FSEL R16, R30, -INF , P2 ;  /* 0xff8000001e107808 */ /* 0x000fe40001000000 */
[----:B------:R-:W-:Y:S01]  /*39b0*/  ISETP.GT.AND P2, PT, R0, 0x18, PT ;  /* 0x000000180000780c */ /* 0x000fe20003f44270 */
[----:B------:R-:W-:Y:S01]  /*39c0*/  LDSM.16.MT88.4 R28, [R197+0x3800] ;  /* 0x00380000c51c783b */ /* 0x000fe20000004200 */
[----:B------:R-:W-:-:S02]  /*39d0*/  FSEL R25, R33, -INF , P0 ;  /* 0xff80000021197808 */ /* 0x000fc40000000000 */
[----:B------:R-:W-:Y:S02]  /*39e0*/  FMNMX.FTZ R2, R24, R2, !PT ;  /* 0x0000000218027209 */ /* 0x000fe40007810000 */
[----:B------:R-:W-:Y:S02]  /*39f0*/  FSEL R36, R34, -INF , P1 ;  /* 0xff80000022247808 */ /* 0x000fe40000800000 */
[----:B------:R-:W-:Y:S02]  /*3a00*/  ISETP.GT.AND P1, PT, R0, 0x19, PT ;  /* 0x000000190000780c */ /* 0x000fe40003f24270 */
[----:B------:R-:W-:Y:S02]  /*3a10*/  FSEL R26, R40, -INF , P2 ;  /* 0xff800000281a7808 */ /* 0x000fe40001000000 */
[----:B------:R-:W-:Y:S02]  /*3a20*/  FMNMX.FTZ R2, R25, R2, !PT ;  /* 0x0000000219027209 */ /* 0x000fe40007810000 */
[----:B------:R-:W-:-:S02]  /*3a30*/  FSEL R37, R35, -INF , P0 ;  /* 0xff80000023257808 */ /* 0x000fc40000000000 */
[----:B------:R-:W-:Y:S01]  /*3a40*/  ISETP.GT.AND P0, PT, R0, 0x20, PT ;  /* 0x000000200000780c */ /* 0x000fe20003f04270 */
[----:B------:R-:W-:Y:S01]  /*3a50*/  LDSM.16.MT88.4 R32, [R199+0x3800] ;  /* 0x00380000c720783b */ /* 0x000fe20000004200 */
        /* <DEDUP_REMOVED lines=40> */
[----:B------:R-:W-:-:S02]  /*3ce0*/  FSEL R145, R45, -INF , P0 ;  /* 0xff8000002d917808 */ /* 0x000fc40000000000 */
[----:B------:R-:W-:Y:S02]  /*3cf0*/  ISETP.GT.AND P1, PT, R0, 0x40, PT ;  /* 0x000000400000780c */ /* 0x000fe40003f24270 */
        /* <DEDUP_REMOVED lines=19> */
[----:B------:R-:W-:Y:S02]  /*3e30*/  ISETP.GT.AND P0, PT, R0, 0x50, PT ;  /* 0x000000500000780c */ /* 0x000fe40003f04270 */
        /* <DEDUP_REMOVED lines=14> */
[----:B------:R-:W-:-:S02]  /*3f20*/  FSEL R160, R22, -INF , P1 ;  /* 0xff80000016a07808 */ /* 0x000fc40000800000 */
[----:B------:R-:W-:Y:S01]  /*3f30*/  ISETP.GT.AND P3, PT, R0, 0x60, PT ;  /* 0x000000600000780c */ /* 0x000fe20003f64270 */
[----:B------:R-:W-:Y:S01]  /*3f40*/  LDSM.16.MT88.4 R20, [R202] ;  /* 0x00000000ca14783b */ /* 0x000fe20000004200 */
        /* <DEDUP_REMOVED lines=18> */
[----:B------:R-:W-:Y:S02]  /*4070*/  FSEL R226, R13, -INF , P0 ;  /* 0xff8000000de27808 */ /* 0x000fe40000000000 */
[----:B------:R-:W-:Y:S02]  /*4080*/  FMNMX.FTZ R2, R183, R2, !PT ;  /* 0x00000002b7027209 */ /* 0x000fe40007810000 */
[----:B------:R-:W-:Y:S02]  /*4090*/  FMNMX.FTZ R0, R225, R0, !PT ;  /* 0x00000000e1007209 */ /* 0x000fe40007810000 */
[----:B------:R-:W-:Y:S02]  /*40a0*/  FSEL R208, R67, -INF , P4 ;  /* 0xff80000043d07808 */ /* 0x000fe40002000000 */
[----:B------:R-:W-:-:S02]  /*40b0*/  FMNMX.FTZ R2, R214, R2, !PT ;  /* 0x00000002d6027209 */ /* 0x000fc40007810000 */
[----:B------:R-:W-:Y:S02]  /*40c0*/  FMNMX.FTZ R0, R226, R0, !PT ;  /* 0x00000000e2007209 */ /* 0x000fe40007810000 */
[----:B------:R-:W-:Y:S02]  /*40d0*/  FSEL R227, R62, -INF , P3 ;  /* 0xff8000003ee37808 */ /* 0x000fe40001800000 */
[----:B------:R-:W-:Y:S01]  /*40e0*/  FMNMX.FTZ R2, R208, R2, !PT ;  /* 0x00000002d0027209 */ /* 0x000fe20007810000 */
[----:B------:R-:W1:Y:S01]  /*40f0*/  SHFL.BFLY PT, R4, R0, 0x2, 0x1f ;  /* 0x0c401f0000047f89 */ /* 0x000e6200000e0000 */
[----:B------:R-:W-:Y:S02]  /*4100*/  FSEL R233, R63, -INF , P2 ;  /* 0xff8000003fe97808 */ /* 0x000fe40001000000 */
[----:B------:R-:W-:Y:S02]  /*4110*/  FMNMX.FTZ R2, R227, R2, !PT ;  /* 0x00000002e3027209 */ /* 0x000fe40007810000 */
        /* <DEDUP_REMOVED lines=65> */
[----:B------:R-:W-:Y:S01]  /*4530*/  LDSM.16.MT88.4 R28, [R200+0x800] ;  /* 0x00080000c81c783b */ /* 0x000fe20000004200 */
[----:B------:R2:W-:Y:S06]  /*4540*/  MUFU.EX2 R249, R3 ;  /* 0x0000000300f97308 */ /* 0x0005ec0000000800 */
[C---:B----4-:R-:W-:Y:S08]  /*4550*/  HMMA.16816.F32 R80, R4.reuse, R12, RZ ;  /* 0x0000000c0450723c */ /* 0x050ff000000018ff */
[----:B------:R-:W-:Y:S01]  /*4560*/  HMMA.16816.F32 R88, R4, R14, RZ ;  /* 0x0000000e0458723c */ /* 0x000fe200000018ff */
[----:B------:R-:W4:Y:S01]  /*4570*/  LDSM.16.MT88.4 R12, [R199+0x4000] ;  /* 0x00400000c70c783b */ /* 0x000f220000004200 */
[----:B--2---:R-:W-:-:S04]  /*4580*/  FFMA.FTZ R3, R37, c[0x0][0x2d0], -R0 ;  /* 0x0000b40025037a23 */ /* 0x004fc80000010800 */
[----:B------:R2:W2:Y:S02]  /*4590*/  MUFU.EX2 R247, R3 ;  /* 0x0000000300f77308 */ /* 0x0004a40000000800 */
[C---:B-1----:R-:W-:Y:S08]  /*45a0*/  HMMA.16816.F32 R120, R4.reuse, R8, RZ ;  /* 0x000000080478723c */ /* 0x042ff000000018ff */
[----:B------:R-:W-:Y:S01]  /*45b0*/  HMMA.16816.F32 R100, R4, R10, RZ ;  /* 0x0000000a0464723c */ /* 0x000fe200000018ff */
[----:B------:R-:W-:Y:S01]  /*45c0*/  LDSM.16.MT88.4 R8, [R197+0x4000] ;  /* 0x00400000c508783b */ /* 0x000fe20000004200 */
[----:B--2---:R-:W-:-:S04]  /*45d0*/  FFMA.FTZ R3, R38, c[0x0][0x2d0], -R0 ;  /* 0x0000b40026037a23 */ /* 0x004fc80000010800 */
[----:B------:R1:W-:Y:S02]  /*45e0*/  MUFU.EX2 R248, R3 ;  /* 0x0000000300f87308 */ /* 0x0003e40000000800 */
[----:B-1----:R-:W-:Y:S02]  /*45f0*/  FFMA.FTZ R3, R39, c[0x0][0x2d0], -R0 ;  /* 0x0000b40027037a23 */ /* 0x002fe40000010800 */
[C---:B------:R-:W-:Y:S04]  /*4600*/  HMMA.16816.F32 R36, R4.reuse, R32, RZ ;  /* 0x000000200424723c */ /* 0x040fe800000018ff */
[----:B------:R1:W2:Y:S04]  /*4610*/  MUFU.EX2 R250, R3 ;  /* 0x0000000300fa7308 */ /* 0x0002a80000000800 */
[----:B------:R-:W-:Y:S07]  /*4620*/  HMMA.16816.F32 R32, R4, R34, RZ ;  /* 0x000000220420723c */ /* 0x000fee00000018ff */
[----:B-----5:R-:W-:-:S02]  /*4630*/  F2FP.PACK_AB R4, R166, R252 ;  /* 0x000000fca604723e */ /* 0x020fc400000000ff */
[----:B------:R-:W-:Y:S01]  /*4640*/  F2FP.PACK_AB R6, R164, R251 ;  /* 0x000000fba406723e */ /* 0x000fe200000000ff */
[--C-:B-1----:R-:W-:Y:S01]  /*4650*/  FFMA.FTZ R3, R84, c[0x0][0x2d0], -R2.reuse ;  /* 0x0000b40054037a23 */ /* 0x102fe20000010802 */
[----:B------:R-:W-:Y:S02]  /*4660*/  F2FP.PACK_AB R5, R247, R249 ;  /* 0x000000f9f705723e */ /* 0x000fe400000000ff */
[----:B--2---:R-:W-:Y:S01]  /*4670*/  F2FP.PACK_AB R7, R250, R248 ;  /* 0x000000f8fa07723e */ /* 0x004fe200000000ff */
[----:B------:R1:W-:Y:S06]  /*4680*/  MUFU.EX2 R221, R3 ;  /* 0x0000000300dd7308 */ /* 0x0003ec0000000800 */
[C---:B---3--:R-:W-:Y:S08]  /*4690*/  HMMA.16816.F32 R116, R4.reuse, R16, R68 ;  /* 0x000000100474723c */ /* 0x048ff00000001844 */
[----:B------:R-:W-:Y:S01]  /*46a0*/  HMMA.16816.F32 R96, R4, R18, R64 ;  /* 0x000000120460723c */ /* 0x000fe20000001840 */
[----:B------:R-:W2:Y:S01]  /*46b0*/  LDSM.16.MT88.4 R16, [R198+0x4000] ;  /* 0x00400000c610783b */ /* 0x000ea20000004200 */
[----:B-1----:R-:W-:-:S04]  /*46c0*/  FFMA.FTZ R3, R104, c[0x0][0x2d0], -R2 ;  /* 0x0000b40068037a23 */ /* 0x002fc80000010802 */
[----:B------:R1:W3:Y:S02]  /*46d0*/  MUFU.EX2 R222, R3 ;  /* 0x0000000300de7308 */ /* 0x0002e40000000800 */
[C---:B------:R-:W-:Y:S08]  /*46e0*/  HMMA.16816.F32 R136, R4.reuse, R20, R76 ;  /* 0x000000140488723c */ /* 0x040ff0000000184c */
[----:B------:R-:W-:Y:S01]  /*46f0*/  HMMA.16816.F32 R124, R4, R22, R72 ;  /* 0x00000016047c723c */ /* 0x000fe20000001848 */
[----:B------:R-:W5:Y:S01]  /*4700*/  LDSM.16.MT88.4 R20, [R200+0x4000] ;  /* 0x00400000c814783b */ /* 0x000f620000004200 */
[----:B-1----:R-:W-:-:S06]  /*4710*/  FFMA.FTZ R3, R105, c[0x0][0x2d0], -R2 ;  /* 0x0000b40069037a23 */ /* 0x002fcc0000010802 */
[C---:B------:R-:W-:Y:S01]  /*4720*/  HMMA.16816.F32 R112, R4.reuse, R24, R60 ;  /* 0x000000180470723c */ /* 0x040fe2000000183c */
[----:B------:R1:W-:Y:S06]  /*4730*/  MUFU.EX2 R219, R3 ;  /* 0x0000000300db7308 */ /* 0x0003ec0000000800 */
[----:B------:R-:W-:Y:S01]  /*4740*/  IMAD.MOV.U32 R63, RZ, RZ, R86 ;  /* 0x000000ffff3f7224 */ /* 0x000fe200078e0056 */
[----:B----4-:R-:W-:Y:S01]  /*4750*/  HMMA.16816.F32 R36, R4, R12, R36 ;  /* 0x0000000c0424723c */ /* 0x010fe20000001824 */
[----:B------:R-:W-:-:S07]  /*4760*/  IMAD.MOV.U32 R62, RZ, RZ, R85 ;  /* 0x000000ffff3e7224 */ /* 0x000fce00078e0055 */
[----:B------:R-:W-:Y:S01]  /*4770*/  HMMA.16816.F32 R84, R4, R28, R44 ;  /* 0x0000001c0454723c */ /* 0x000fe2000000182c */
[----:B-1----:R-:W-:-:S04]  /*4780*/  FFMA.FTZ R3, R106, c[0x0][0x2d0], -R2 ;  /* 0x0000b4006a037a23 */ /* 0x002fc80000010802 */
[----:B------:R1:W4:Y:S03]  /*4790*/  MUFU.EX2 R220, R3 ;  /* 0x0000000300dc7308 */ /* 0x0003260000000800 */
[C---:B------:R-:W-:Y:S01]  /*47a0*/  HMMA.16816.F32 R44, R4.reuse, R14, R32 ;  /* 0x0000000e042c723c */ /* 0x040fe20000001820 */
[----:B------:R-:W3:Y:S07]  /*47b0*/  LDSM.16.MT88.4 R12, [R198+0x1000] ;  /* 0x00100000c60c783b */ /* 0x000eee0000004200 */
[----:B------:R-:W-:Y:S01]  /*47c0*/  HMMA.16816.F32 R92, R4, R26, R56 ;  /* 0x0000001a045c723c */ /* 0x000fe20000001838 */
[----:B------:R-:W3:Y:S01]  /*47d0*/  LDSM.16.MT88.4 R24, [R199+0x1000] ;  /* 0x00100000c718783b */ /* 0x000ee20000004200 */
[----:B-1----:R-:W-:-:S06]  /*47e0*/  FFMA.FTZ R3, R107, c[0x0][0x2d0], -R0 ;  /* 0x0000b4006b037a23 */ /* 0x002fcc0000010800 */
[C---:B--2---:R-:W-:Y:S01]  /*47f0*/  HMMA.16816.F32 R80, R4.reuse, R16, R80 ;  /* 0x000000100450723c */ /* 0x044fe20000001850 */
[----:B------:R1:W-:Y:S07]  /*4800*/  MUFU.EX2 R218, R3 ;  /* 0x0000000300da7308 */ /* 0x0003ee0000000800 */
[C---:B------:R-:W-:Y:S01]  /*4810*/  HMMA.16816.F32 R64, R4.reuse, R18, R88 ;  /* 0x000000120440723c */ /* 0x040fe20000001858 */
[----:B------:R-:W2:Y:S07]  /*4820*/  LDSM.16.MT88.4 R16, [R200+0x1000] ;  /* 0x00100000c810783b */ /* 0x000eae0000004200 */
[----:B------:R-:W-:Y:S01]  /*4830*/  HMMA.16816.F32 R76, R4, R30, R52 ;  /* 0x0000001e044c723c */ /* 0x000fe20000001834 */
[----:B------:R-:W2:Y:S01]  /*4840*/  LDSM.16.MT88.4 R28, [R197+0x1000] ;  /* 0x00100000c51c783b */ /* 0x000ea20000004200 */
[----:B-1----:R-:W-:-:S02]  /*4850*/  FFMA.FTZ R3, R108, c[0x0][0x2d0], -R0 ;  /* 0x0000b4006c037a23 */ /* 0x002fc40000010800 */
[----:B------:R-:W-:Y:S02]  /*4860*/  IMAD.MOV.U32 R108, RZ, RZ, R215 ;  /* 0x000000ffff6c7224 */ /* 0x000fe400078e00d7 */
[----:B------:R1:W1:Y:S02]  /*4870*/  MUFU.EX2 R217, R3 ;  /* 0x0000000300d97308 */ /* 0x0002640000000800 */
[C---:B------:R-:W-:Y:S08]  /*4880*/  HMMA.16816.F32 R72, R4.reuse, R8, R40 ;  /* 0x000000080448723c */ /* 0x040ff00000001828 */
[----:B------:R-:W-:Y:S01]  /*4890*/  HMMA.16816.F32 R68, R4, R10, R48 ;  /* 0x0000000a0444723c */ /* 0x000fe20000001830 */
[----:B------:R-:W2:Y:S01]  /*48a0*/  LDSM.16.MT88.4 R8, [R197+0x4800] ;  /* 0x00480000c508783b */ /* 0x000ea20000004200 */
[----:B-1----:R-:W-:-:S06]  /*48b0*/  FFMA.FTZ R3, R140, c[0x0][0x2d0], -R0 ;  /* 0x0000b4008c037a23 */ /* 0x002fcc0000010800 */
[C---:B-----5:R-:W-:Y:S01]  /*48c0*/  HMMA.16816.F32 R56, R4.reuse, R20, R120 ;  /* 0x000000140438723c */ /* 0x060fe20000001878 */
[----:B------:R-:W-:Y:S01]  /*48d0*/  IMAD.MOV.U32 R140, RZ, RZ, R168 ;  /* 0x000000ffff8c7224 */ /* 0x000fe200078e00a8 */
[----:B------:R1:W-:Y:S06]  /*48e0*/  MUFU.EX2 R216, R3 ;  /* 0x0000000300d87308 */ /* 0x0003ec0000000800 */
[----:B------:R-:W-:Y:S01]  /*48f0*/  HMMA.16816.F32 R40, R4, R22, R100 ;  /* 0x000000160428723c */ /* 0x000fe20000001864 */
[----:B------:R-:W5:Y:S06]  /*4900*/  LDSM.16.MT88.4 R20, [R199+0x4800] ;  /* 0x00480000c714783b */ /* 0x000f6c0000004200 */
[----:B---3--:R-:W-:-:S02]  /*4910*/  F2FP.PACK_AB R4, R222, R221 ;  /* 0x000000ddde04723e */ /* 0x008fc400000000ff */
[----:B----4-:R-:W-:Y:S01]  /*4920*/  F2FP.PACK_AB R6, R220, R219 ;  /* 0x000000dbdc06723e */ /* 0x010fe200000000ff */
[----:B-1----:R-:W-:Y:S01]  /*4930*/  FFMA.FTZ R3, R141, c[0x0][0x2d0], -R0 ;  /* 0x0000b4008d037a23 */ /* 0x002fe20000010800 */
[----:B------:R-:W-:Y:S01]  /*4940*/  F2FP.PACK_AB R5, R217, R218 ;  /* 0x000000dad905723e */ /* 0x000fe200000000ff */
[----:B------:R-:W-:Y:S02]  /*4950*/  IMAD.MOV.U32 R141, RZ, RZ, R167 ;  /* 0x000000ffff8d7224 */ /* 0x000fe400078e00a7 */
[----:B------:R1:W3:Y:S02]  /*4960*/  MUFU.EX2 R215, R3 ;  /* 0x0000000300d77308 */ /* 0x0002e40000000800 */
[----:B-1----:R-:W-:Y:S01]  /*4970*/  FFMA.FTZ R3, R142, c[0x0][0x2d0], -R2 ;  /* 0x0000b4008e037a23 */ /* 0x002fe20000010802 */
[----:B---3--:R-:W-:Y:S01]  /*4980*/  F2FP.PACK_AB R7, R215, R216 ;  /* 0x000000d8d707723e */ /* 0x008fe200000000ff */
[----:B------:R-:W-:-:S04]  /*4990*/  IMAD.MOV.U32 R142, RZ, RZ, R169 ;  /* 0x000000ffff8e7224 */ /* 0x000fc800078e00a9 */
[----:B------:R1:W-:Y:S02]  /*49a0*/  MUFU.EX2 R169, R3 ;  /* 0x0000000300a97308 */ /* 0x0003e40000000800 */
[C---:B------:R-:W-:Y:S08]  /*49b0*/  HMMA.16816.F32 R100, R4.reuse, R14, R92 ;  /* 0x0000000e0464723c */ /* 0x040ff0000000185c */
[----:B------:R-:W-:Y:S01]  /*49c0*/  HMMA.16816.F32 R48, R4, R24, R116 ;  /* 0x000000180430723c */ /* 0x000fe20000001874 */
[----:B-1----:R-:W-:-:S02]  /*49d0*/  FFMA.FTZ R3, R143, c[0x0][0x2d0], -R2 ;  /* 0x0000b4008f037a23 */ /* 0x002fc40000010802 */
[----:B------:R-:W-:Y:S02]  /*49e0*/  IMAD.MOV.U32 R143, RZ, RZ, R166 ;  /* 0x000000ffff8f7224 */ /* 0x000fe400078e00a6 */
[----:B------:R1:W3:Y:S03]  /*49f0*/  MUFU.EX2 R168, R3 ;  /* 0x0000000300a87308 */ /* 0x0002e60000000800 */
[C---:B------:R-:W-:Y:S01]  /*4a00*/  HMMA.16816.F32 R32, R4.reuse, R26, R96 ;  /* 0x0000001a0420723c */ /* 0x040fe20000001860 */
[----:B------:R-:W4:Y:S07]  /*4a10*/  LDSM.16.MT88.4 R24, [R198+0x4800] ;  /* 0x00480000c618783b */ /* 0x000f2e0000004200 */
[----:B--2---:R-:W-:Y:S01]  /*4a20*/  HMMA.16816.F32 R92, R4, R16, R84 ;  /* 0x00000010045c723c */ /* 0x004fe20000001854 */
[----:B-1----:R-:W-:-:S07]  /*4a30*/  FFMA.FTZ R3, R144, c[0x0][0x2d0], -R2 ;  /* 0x0000b40090037a23 */ /* 0x002fce0000010802 */
[C---:B------:R-:W-:Y:S01]  /*4a40*/  HMMA.16816.F32 R88, R4.reuse, R18, R76 ;  /* 0x000000120458723c */ /* 0x040fe2000000184c */
[----:B------:R-:W1:Y:S01]  /*4a50*/  LDSM.16.MT88.4 R16, [R200+0x4800] ;  /* 0x00480000c810783b */ /* 0x000e620000004200 */
[----:B------:R-:W-:Y:S01]  /*4a60*/  IMAD.MOV.U32 R144, RZ, RZ, R164 ;  /* 0x000000ffff907224 */ /* 0x000fe200078e00a4 */
[----:B------:R2:W-:Y:S05]  /*4a70*/  MUFU.EX2 R167, R3 ;  /* 0x0000000300a77308 */ /* 0x0005ea0000000800 */
[C---:B------:R-:W-:Y:S07]  /*4a80*/  HMMA.16816.F32 R52, R4.reuse, R28, R136 ;  /* 0x0000001c0434723c */ /* 0x040fee0000001888 */
[----:B------:R-:W-:Y:S01]  /*4a90*/  IMAD.MOV.U32 R137, RZ, RZ, R62 ;  /* 0x000000ffff897224 */ /* 0x000fe200078e003e */
[----:B------:R-:W-:Y:S01]  /*4aa0*/  HMMA.16816.F32 R104, R4, R8, R72 ;  /* 0x000000080468723c */ /* 0x000fe20000001848 */
[----:B------:R-:W-:-:S02]  /*4ab0*/  IMAD.MOV.U32 R136, RZ, RZ, R63 ;  /* 0x000000ffff887224 */ /* 0x000fc400078e003f */
[----:B--2---:R-:W-:Y:S02]  /*4ac0*/  FFMA.FTZ R3, R145, c[0x0][0x2d0], -R2 ;  /* 0x0000b40091037a23 */ /* 0x004fe40000010802 */
[----:B------:R-:W-:Y:S02]  /*4ad0*/  IMAD.MOV.U32 R139, RZ, RZ, R165 ;  /* 0x000000ffff8b7224 */ /* 0x000fe400078e00a5 */
[----:B------:R2:W1:Y:S01]  /*4ae0*/  MUFU.EX2 R166, R3 ;  /* 0x0000000300a67308 */ /* 0x0004620000000800 */
[----:B------:R-:W-:Y:S01]  /*4af0*/  HMMA.16816.F32 R60, R4, R30, R124 ;  /* 0x0000001e043c723c */ /* 0x000fe2000000187c */
[----:B------:R-:W-:Y:S02]  /*4b00*/  IMAD.MOV.U32 R138, RZ, RZ, R163 ;  /* 0x000000ffff8a7224 */ /* 0x000fe400078e00a3 */
[----:B------:R-:W-:-:S05]  /*4b10*/  IMAD.MOV.U32 R145, RZ, RZ, R162 ;  /* 0x000000ffff917224 */ /* 0x000fca00078e00a2 */
[----:B------:R-:W-:Y:S01]  /*4b20*/  HMMA.16816.F32 R28, R4, R12, R112 ;  /* 0x0000000c041c723c */ /* 0x000fe20000001870 */
[----:B------:R-:W1:Y:S01]  /*4b30*/  LDSM.16.MT88.4 R12, [R197+0x1800] ;  /* 0x00180000c50c783b */ /* 0x000e620000004200 */
[----:B--2---:R-:W-:-:S06]  /*4b40*/  FFMA.FTZ R3, R146, c[0x0][0x2d0], -R0 ;  /* 0x0000b40092037a23 */ /* 0x004fcc0000010800 */
[C---:B------:R-:W-:Y:S01]  /*4b50*/  HMMA.16816.F32 R96, R4.reuse, R10, R68 ;  /* 0x0000000a0460723c */ /* 0x040fe20000001844 */
[----:B------:R-:W2:Y:S01]  /*4b60*/  LDSM.16.MT88.4 R8, [R199+0x1800] ;  /* 0x00180000c708783b */ /* 0x000ea20000004200 */
[----:B------:R3:W-:Y:S06]  /*4b70*/  MUFU.EX2 R165, R3 ;  /* 0x0000000300a57308 */ /* 0x0007ec0000000800 */
[C---:B-----5:R-:W-:Y:S08]  /*4b80*/  HMMA.16816.F32 R36, R4.reuse, R20, R36 ;  /* 0x000000140424723c */ /* 0x060ff00000001824 */
[----:B------:R-:W-:Y:S01]  /*4b90*/  HMMA.16816.F32 R112, R4, R22, R44 ;  /* 0x000000160470723c */ /* 0x000fe2000000182c */
[----:B------:R-:W5:Y:S01]  /*4ba0*/  LDSM.16.MT88.4 R20, [R198+0x1800] ;  /* 0x00180000c614783b */ /* 0x000f620000004200 */
[----:B---3--:R-:W-:-:S04]  /*4bb0*/  FFMA.FTZ R3, R148, c[0x0][0x2d0], -R0 ;  /* 0x0000b40094037a23 */ /* 0x008fc80000010800 */
[----:B------:R3:W1:Y:S02]  /*4bc0*/  MUFU.EX2 R164, R3 ;  /* 0x0000000300a47308 */ /* 0x0006640000000800 */
[C---:B----4-:R-:W-:Y:S08]  /*4bd0*/  HMMA.16816.F32 R124, R4.reuse, R24, R80 ;  /* 0x00000018047c723c */ /* 0x050ff00000001850 */
[----:B------:R-:W-:Y:S01]  /*4be0*/  HMMA.16816.F32 R120, R4, R26, R64 ;  /* 0x0000001a0478723c */ /* 0x000fe20000001840 */
[----:B------:R-:W4:Y:S01]  /*4bf0*/  LDSM.16.MT88.4 R24, [R200+0x1800] ;  /* 0x00180000c818783b */ /* 0x000f220000004200 */
[----:B---3--:R-:W-:-:S06]  /*4c00*/  FFMA.FTZ R3, R147, c[0x0][0x2d0], -R0 ;  /* 0x0000b40093037a23 */ /* 0x008fcc0000010800 */
[C---:B-1----:R-:W-:Y:S01]  /*4c10*/  HMMA.16816.F32 R116, R4.reuse, R16, R56 ;  /* 0x000000100474723c */ /* 0x042fe20000001838 */
[----:B------:R1:W-:Y:S07]  /*4c20*/  MUFU.EX2 R163, R3 ;  /* 0x0000000300a37308 */ /* 0x0003ee0000000800 */
[----:B------:R-:W-:Y:S01]  /*4c30*/  HMMA.16816.F32 R84, R4, R18, R40 ;  /* 0x000000120454723c */ /* 0x000fe20000001828 */
[----:B------:R-:W3:Y:S06]  /*4c40*/  LDSM.16.MT88.4 R16, [R197+0x5000] ;  /* 0x00500000c510783b */ /* 0x000eec0000004200 */
[----:B------:R-:W-:-:S02]  /*4c50*/  F2FP.PACK_AB R4, R168, R169 ;  /* 0x000000a9a804723e */ /* 0x000fc400000000ff */
[----:B------:R-:W-:Y:S01]  /*4c60*/  F2FP.PACK_AB R6, R166, R167 ;  /* 0x000000a7a606723e */ /* 0x000fe200000000ff */
[----:B-1----:R-:W-:Y:S01]  /*4c70*/  FFMA.FTZ R3, R149, c[0x0][0x2d0], -R0 ;  /* 0x0000b40095037a23 */ /* 0x002fe20000010800 */
[----:B------:R-:W-:-:S03]  /*4c80*/  F2FP.PACK_AB R5, R164, R165 ;  /* 0x000000a5a405723e */ /* 0x000fc600000000ff */
[----:B------:R-:W1:Y:S02]  /*4c90*/  MUFU.EX2 R162, R3 ;  /* 0x0000000300a27308 */ /* 0x000e640000000800 */
[----:B-1----:R-:W-:Y:S01]  /*4ca0*/  F2FP.PACK_AB R7, R162, R163 ;  /* 0x000000a3a207723e */ /* 0x002fe200000000ff */
[----:B------:R-:W-:Y:S02]  /*4cb0*/  FFMA.FTZ R3, R151, c[0x0][0x2d0], -R2 ;  /* 0x0000b40097037a23 */ /* 0x000fe40000010802 */
[----:B------:R-:W-:-:S03]  /*4cc0*/  IMAD.MOV.U32 R151, RZ, RZ, R145 ;  /* 0x000000ffff977224 */ /* 0x000fc600078e0091 */
[----:B------:R1:W-:Y:S01]  /*4cd0*/  MUFU.EX2 R149, R3 ;  /* 0x0000000300957308 */ /* 0x0003e20000000800 */
[C---:B------:R-:W-:Y:S08]  /*4ce0*/  HMMA.16816.F32 R80, R4.reuse, R12, R52 ;  /* 0x0000000c0450723c */ /* 0x040ff00000001834 */
[----:B------:R-:W-:Y:S01]  /*4cf0*/  HMMA.16816.F32 R76, R4, R14, R60 ;  /* 0x0000000e044c723c */ /* 0x000fe2000000183c */
[----:B------:R-:W3:Y:S01]  /*4d00*/  LDSM.16.MT88.4 R12, [R199+0x5000] ;  /* 0x00500000c70c783b */ /* 0x000ee20000004200 */
[----:B-1----:R-:W-:-:S06]  /*4d10*/  FFMA.FTZ R3, R152, c[0x0][0x2d0], -R2 ;  /* 0x0000b40098037a23 */ /* 0x002fcc0000010802 */
[C---:B--2---:R-:W-:Y:S01]  /*4d20*/  HMMA.16816.F32 R72, R4.reuse, R8, R48 ;  /* 0x000000080448723c */ /* 0x044fe20000001830 */
[----:B------:R-:W-:Y:S01]  /*4d30*/  IMAD.MOV.U32 R152, RZ, RZ, R144 ;  /* 0x000000ffff987224 */ /* 0x000fe200078e0090 */
[----:B------:R1:W2:Y:S06]  /*4d40*/  MUFU.EX2 R148, R3 ;  /* 0x0000000300947308 */ /* 0x0002ac0000000800 */
[C---:B------:R-:W-:Y:S01]  /*4d50*/  HMMA.16816.F32 R68, R4.reuse, R10, R32 ;  /* 0x0000000a0444723c */ /* 0x040fe20000001820 */
[----:B------:R-:W2:Y:S04]  /*4d60*/  LDSM.16.MT88.4 R8, [R198+0x5000] ;  /* 0x00500000c608783b */ /* 0x000ea80000004200 */
[----:B------:R-:W-:Y:S03]  /*4d70*/  LDSM.16.MT88.4 R32, [R197+0x2000] ;  /* 0x00200000c520783b */ /* 0x000fe60000004200 */
[----:B-----5:R-:W-:Y:S01]  /*4d80*/  HMMA.16816.F32 R64, R4, R20, R28 ;  /* 0x000000140440723c */ /* 0x020fe2000000181c */
[----:B------:R-:W5:Y:S01]  /*4d90*/  LDSM.16.MT88.4 R28, [R200+0x5000] ;  /* 0x00500000c81c783b */ /* 0x000f620000004200 */
[----:B-1----:R-:W-:-:S02]  /*4da0*/  FFMA.FTZ R3, R150, c[0x0][0x2d0], -R2 ;  /* 0x0000b40096037a23 */ /* 0x002fc40000010802 */
[----:B------:R-:W-:Y:S02]  /*4db0*/  IMAD.MOV.U32 R150, RZ, RZ, R143 ;  /* 0x000000ffff967224 */ /* 0x000fe400078e008f */
[----:B------:R1:W-:Y:S02]  /*4dc0*/  MUFU.EX2 R147, R3 ;  /* 0x0000000300937308 */ /* 0x0003e40000000800 */
[C---:B----4-:R-:W-:Y:S08]  /*4dd0*/  HMMA.16816.F32 R52, R4.reuse, R24, R92 ;  /* 0x000000180434723c */ /* 0x050ff0000000185c */
[----:B------:R-:W-:Y:S01]  /*4de0*/  HMMA.16816.F32 R56, R4, R26, R88 ;  /* 0x0000001a0438723c */ /* 0x000fe20000001858 */
[----:B------:R-:W4:Y:S01]  /*4df0*/  LDSM.16.MT88.4 R24, [R199+0x2000] ;  /* 0x00200000c718783b */ /* 0x000f220000004200 */
[----:B-1----:R-:W-:-:S06]  /*4e00*/  FFMA.FTZ R3, R153, c[0x0][0x2d0], -R2 ;  /* 0x0000b40099037a23 */ /* 0x002fcc0000010802 */
[C---:B---3--:R-:W-:Y:S01]  /*4e10*/  HMMA.16816.F32 R48, R4.reuse, R16, R104 ;  /* 0x000000100430723c */ /* 0x048fe20000001868 */
[----:B------:R-:W-:Y:S01]  /*4e20*/  IMAD.MOV.U32 R153, RZ, RZ, R142 ;  /* 0x000000ffff997224 */ /* 0x000fe200078e008e */
[----:B------:R1:W3:Y:S06]  /*4e30*/  MUFU.EX2 R146, R3 ;  /* 0x0000000300927308 */ /* 0x0002ec0000000800 */
[C---:B------:R-:W-:Y:S01]  /*4e40*/  HMMA.16816.F32 R40, R4.reuse, R18, R96 ;  /* 0x000000120428723c */ /* 0x040fe20000001860 */
[----:B------:R-:W3:Y:S07]  /*4e50*/  LDSM.16.MT88.4 R16, [R198+0x2000] ;  /* 0x00200000c610783b */ /* 0x000eee0000004200 */
[----:B------:R-:W-:Y:S01]  /*4e60*/  HMMA.16816.F32 R60, R4, R22, R100 ;  /* 0x00000016043c723c */ /* 0x000fe20000001864 */
[----:B------:R-:W3:Y:S01]  /*4e70*/  LDSM.16.MT88.4 R20, [R200+0x2000] ;  /* 0x00200000c814783b */ /* 0x000ee20000004200 */
[----:B-1----:R-:W-:-:S02]  /*4e80*/  FFMA.FTZ R3, R154, c[0x0][0x2d0], -R0 ;  /* 0x0000b4009a037a23 */ /* 0x002fc40000010800 */
[----:B------:R-:W-:Y:S02]  /*4e90*/  IMAD.MOV.U32 R154, RZ, RZ, R136 ;  /* 0x000000ffff9a7224 */ /* 0x000fe400078e0088 */
[----:B------:R1:W-:Y:S02]  /*4ea0*/  MUFU.EX2 R145, R3 ;  /* 0x0000000300917308 */ /* 0x0003e40000000800 */
[C---:B------:R-:W-:Y:S08]  /*4eb0*/  HMMA.16816.F32 R44, R4.reuse, R12, R36 ;  /* 0x0000000c042c723c */ /* 0x040ff00000001824 */
[----:B------:R-:W-:Y:S01]  /*4ec0*/  HMMA.16816.F32 R36, R4, R14, R112 ;  /* 0x0000000e0424723c */ /* 0x000fe20000001870 */
[----:B------:R-:W3:Y:S01]  /*4ed0*/  LDSM.16.MT88.4 R12, [R197+0x5800] ;  /* 0x00580000c50c783b */ /* 0x000ee20000004200 */
[----:B-1----:R-:W-:-:S06]  /*4ee0*/  FFMA.FTZ R3, R155, c[0x0][0x2d0], -R0 ;  /* 0x0000b4009b037a23 */ /* 0x002fcc0000010800 */
[C---:B--2---:R-:W-:Y:S01]  /*4ef0*/  HMMA.16816.F32 R88, R4.reuse, R8, R124 ;  /* 0x000000080458723c */ /* 0x044fe2000000187c */
[----:B------:R-:W-:Y:S01]  /*4f00*/  IMAD.MOV.U32 R155, RZ, RZ, R137 ;  /* 0x000000ffff9b7224 */ /* 0x000fe200078e0089 */
[----:B------:R1:W2:Y:S05]  /*4f10*/  MUFU.EX2 R144, R3 ;  /* 0x0000000300907308 */ /* 0x0002aa0000000800 */
[----:B------:R-:W-:Y:S01]  /*4f20*/  IMAD.MOV.U32 R127, RZ, RZ, R141 ;  /* 0x000000ffff7f7224 */ /* 0x000fe200078e008d */
[----:B------:R-:W-:Y:S01]  /*4f30*/  HMMA.16816.F32 R104, R4, R10, R120 ;  /* 0x0000000a0468723c */ /* 0x000fe20000001878 */
[----:B------:R-:W4:Y:S01]  /*4f40*/  LDSM.16.MT88.4 R8, [R199+0x5800] ;  /* 0x00580000c708783b */ /* 0x000f220000004200 */
[----:B------:R-:W-:-:S06]  /*4f50*/  IMAD.MOV.U32 R126, RZ, RZ, R140 ;  /* 0x000000ffff7e7224 */ /* 0x000fcc00078e008c */
[C---:B-----5:R-:W-:Y:S01]  /*4f60*/  HMMA.16816.F32 R116, R4.reuse, R28, R116 ;  /* 0x0000001c0474723c */ /* 0x060fe20000001874 */
[----:B-1----:R-:W-:Y:S02]  /*4f70*/  FFMA.FTZ R3, R160, c[0x0][0x2d0], -R0 ;  /* 0x0000b400a0037a23 */ /* 0x002fe40000010800 */
[----:B------:R-:W-:Y:S02]  /*4f80*/  IMAD.MOV.U32 R160, RZ, RZ, R138 ;  /* 0x000000ffffa07224 */ /* 0x000fe400078e008a */
[----:B------:R1:W-:Y:S03]  /*4f90*/  MUFU.EX2 R143, R3 ;  /* 0x00000003008f7308 */ /* 0x0003e60000000800 */
[----:B------:R-:W-:Y:S01]  /*4fa0*/  HMMA.16816.F32 R92, R4, R30, R84 ;  /* 0x0000001e045c723c */ /* 0x000fe20000001854 */
[----:B------:R-:W-:Y:S06]  /*4fb0*/  LDSM.16.MT88.4 R28, [R198+0x5800] ;  /* 0x00580000c61c783b */ /* 0x000fec0000004200 */
[----:B------:R-:W-:-:S02]  /*4fc0*/  F2FP.PACK_AB R4, R148, R149 ;  /* 0x000000959404723e */ /* 0x000fc400000000ff */
[----:B---3--:R-:W-:Y:S02]  /*4fd0*/  F2FP.PACK_AB R6, R146, R147 ;  /* 0x000000939206723e */ /* 0x008fe400000000ff */
[----:B--2---:R-:W-:Y:S01]  /*4fe0*/  F2FP.PACK_AB R5, R144, R145 ;  /* 0x000000919005723e */ /* 0x004fe200000000ff */
        /* <DEDUP_REMOVED lines=9> */
[----:B-1----:R-:W-:-:S04]  /*5080*/  FFMA.FTZ R3, R171, c[0x0][0x2d0], -R2 ;  /* 0x0000b400ab037a23 */ /* 0x002fc80000010802 */
[----:B------:R1:W2:Y:S03]  /*5090*/  MUFU.EX2 R141, R3 ;  /* 0x00000003008d7308 */ /* 0x0002a60000000800 */
[C---:B------:R-:W-:Y:S08]  /*50a0*/  HMMA.16816.F32 R72, R4.reuse, R20, R52 ;  /* 0x000000140448723c */ /* 0x040ff00000001834 */
[----:B------:R-:W-:Y:S01]  /*50b0*/  HMMA.16816.F32 R64, R4, R22, R56 ;  /* 0x000000160440723c */ /* 0x000fe20000001838 */
[----:B------:R-:W3:Y:S01]  /*50c0*/  LDSM.16.MT88.4 R20, [R200+0x5800] ;  /* 0x00580000c814783b */ /* 0x000ee20000004200 */
[----:B-1----:R-:W-:-:S06]  /*50d0*/  FFMA.FTZ R3, R180, c[0x0][0x2d0], -R2 ;  /* 0x0000b400b4037a23 */ /* 0x002fcc0000010802 */
[C---:B------:R-:W-:Y:S01]  /*50e0*/  HMMA.16816.F32 R112, R4.reuse, R32, R80 ;  /* 0x000000200470723c */ /* 0x040fe20000001850 */
[----:B------:R1:W-:Y:S07]  /*50f0*/  MUFU.EX2 R140, R3 ;  /* 0x00000003008c7308 */ /* 0x0003ee0000000800 */
[C---:B------:R-:W-:Y:S01]  /*5100*/  HMMA.16816.F32 R80, R4.reuse, R18, R60 ;  /* 0x000000120450723c */ /* 0x040fe2000000183c */
[----:B------:R-:W-:Y:S07]  /*5110*/  LDSM.16.MT88.4 R16, [R197+0x2800] ;  /* 0x00280000c510783b */ /* 0x000fee0000004200 */
[----:B------:R-:W-:Y:S01]  /*5120*/  HMMA.16816.F32 R60, R4, R12, R48 ;  /* 0x0000000c043c723c */ /* 0x000fe20000001830 */
[----:B-1----:R-:W-:-:S04]  /*5130*/  FFMA.FTZ R3, R181, c[0x0][0x2d0], -R2 ;  /* 0x0000b400b5037a23 */ /* 0x002fc80000010802 */
[----:B------:R1:W4:Y:S03]  /*5140*/  MUFU.EX2 R139, R3 ;  /* 0x00000003008b7308 */ /* 0x0003260000000800 */
[C---:B------:R-:W-:Y:S01]  /*5150*/  HMMA.16816.F32 R52, R4.reuse, R14, R40 ;  /* 0x0000000e0434723c */ /* 0x040fe20000001828 */
[----:B------:R-:W5:Y:S07]  /*5160*/  LDSM.16.MT88.4 R12, [R199+0x2800] ;  /* 0x00280000c70c783b */ /* 0x000f6e0000004200 */
[----:B------:R-:W-:Y:S01]  /*5170*/  HMMA.16816.F32 R100, R4, R34, R76 ;  /* 0x000000220464723c */ /* 0x000fe2000000184c */
[----:B-1----:R-:W-:-:S07]  /*5180*/  FFMA.FTZ R3, R182, c[0x0][0x2d0], -R0 ;  /* 0x0000b400b6037a23 */ /* 0x002fce0000010800 */
[C---:B------:R-:W-:Y:S01]  /*5190*/  HMMA.16816.F32 R76, R4.reuse, R26, R68 ;  /* 0x0000001a044c723c */ /* 0x040fe20000001844 */
[----:B------:R-:W1:Y:S01]  /*51a0*/  LDSM.16.MT88.4 R24, [R200+0x2800] ;  /* 0x00280000c818783b */ /* 0x000e620000004200 */
[----:B------:R2:W-:Y:S06]  /*51b0*/  MUFU.EX2 R124, R3 ;  /* 0x00000003007c7308 */ /* 0x0005ec0000000800 */
[C---:B------:R-:W-:Y:S08]  /*51c0*/  HMMA.16816.F32 R48, R4.reuse, R8, R44 ;  /* 0x000000080430723c */ /* 0x040ff0000000182c */
[----:B---3--:R-:W-:Y:S01]  /*51d0*/  HMMA.16816.F32 R44, R4, R20, R116 ;  /* 0x00000014042c723c */ /* 0x008fe20000001874 */
[----:B------:R-:W-:Y:S01]  /*51e0*/  LDSM.16.MT88.4 R116, [R197+0x3000] ;  /* 0x00300000c574783b */ /* 0x000fe20000004200 */
[----:B--2---:R-:W-:-:S04]  /*51f0*/  FFMA.FTZ R3, R183, c[0x0][0x2d0], -R0 ;  /* 0x0000b400b7037a23 */ /* 0x004fc80000010800 */
[----:B------:R2:W3:Y:S02]  /*5200*/  MUFU.EX2 R138, R3 ;  /* 0x00000003008a7308 */ /* 0x0004e40000000800 */
[C---:B------:R-:W-:Y:S01]  /*5210*/  HMMA.16816.F32 R40, R4.reuse, R22, R92 ;  /* 0x000000160428723c */ /* 0x040fe2000000185c */
[----:B------:R-:W1:Y:S07]  /*5220*/  LDSM.16.MT88.4 R20, [R199+0x6000] ;  /* 0x00600000c714783b */ /* 0x000e6e0000004200 */
[----:B------:R-:W-:Y:S01]  /*5230*/  HMMA.16816.F32 R36, R4, R10, R36 ;  /* 0x0000000a0424723c */ /* 0x000fe20000001824 */
[----:B------:R-:W-:Y:S01]  /*5240*/  LDSM.16.MT88.4 R8, [R198+0x2800] ;  /* 0x00280000c608783b */ /* 0x000fe20000004200 */
[----:B--2---:R-:W-:-:S06]  /*5250*/  FFMA.FTZ R3, R214, c[0x0][0x2d0], -R0 ;  /* 0x0000b400d6037a23 */ /* 0x004fcc0000010800 */
[C---:B------:R-:W-:Y:S01]  /*5260*/  HMMA.16816.F32 R32, R4.reuse, R28, R88 ;  /* 0x0000001c0420723c */ /* 0x040fe20000001858 */
[----:B------:R-:W-:Y:S01]  /*5270*/  LDSM.16.MT88.4 R88, [R197+0x6800] ;  /* 0x00680000c558783b */ /* 0x000fe20000004200 */
[----:B------:R2:W-:Y:S06]  /*5280*/  MUFU.EX2 R137, R3 ;  /* 0x0000000300897308 */ /* 0x0005ec0000000800 */
[----:B------:R-:W-:Y:S01]  /*5290*/  HMMA.16816.F32 R56, R4, R30, R104 ;  /* 0x0000001e0438723c */ /* 0x000fe20000001868 */
[----:B------:R-:W-:Y:S06]  /*52a0*/  LDSM.16.MT88.4 R28, [R197+0x6000] ;  /* 0x00600000c51c783b */ /* 0x000fec0000004200 */
[----:B------:R-:W-:-:S02]  /*52b0*/  F2FP.PACK_AB R4, R141, R125 ;  /* 0x0000007d8d04723e */ /* 0x000fc400000000ff */
[----:B----4-:R-:W-:Y:S01]  /*52c0*/  F2FP.PACK_AB R6, R139, R140 ;  /* 0x0000008c8b06723e */ /* 0x010fe200000000ff */
[----:B--2---:R-:W-:Y:S01]  /*52d0*/  FFMA.FTZ R3, R208, c[0x0][0x2d0], -R0 ;  /* 0x0000b400d0037a23 */ /* 0x004fe20000010800 */
[----:B---3--:R-:W-:Y:S02]  /*52e0*/  F2FP.PACK_AB R5, R138, R124 ;  /* 0x0000007c8a05723e */ /* 0x008fe400000000ff */
[----:B------:R-:W-:Y:S01]  /*52f0*/  IADD3 R208, R151, -0x2, RZ ;  /* 0xfffffffe97d07810 */ /* 0x000fe20007ffe0ff */
[----:B------:R-:W2:Y:S03]  /*5300*/  MUFU.EX2 R136, R3 ;  /* 0x0000000300887308 */ /* 0x000ea60000000800 */
[----:B------:R-:W-:Y:S02]  /*5310*/  ISETP.GE.AND P0, PT, R208, R238, PT ;  /* 0x000000eed000720c */ /* 0x000fe40003f06270 */
[----:B--2---:R-:W-:Y:S01]  /*5320*/  F2FP.PACK_AB R7, R136, R137 ;  /* 0x000000898807723e */ /* 0x004fe200000000ff */
[----:B------:R-:W-:-:S04]  /*5330*/  FFMA.FTZ R3, R223, c[0x0][0x2d0], -R2 ;  /* 0x0000b400df037a23 */ /* 0x000fc80000010802 */
[----:B------:R2:W-:Y:S02]  /*5340*/  MUFU.EX2 R108, R3 ;  /* 0x00000003006c7308 */ /* 0x0005e40000000800 */
[C---:B-----5:R-:W-:Y:S08]  /*5350*/  HMMA.16816.F32 R68, R4.reuse, R12, R96 ;  /* 0x0000000c0444723c */ /* 0x060ff00000001860 */
[----:B------:R-:W-:Y:S01]  /*5360*/  HMMA.16816.F32 R76, R4, R14, R76 ;  /* 0x0000000e044c723c */ /* 0x000fe2000000184c */
[----:B------:R-:W3:Y:S01]  /*5370*/  LDSM.16.MT88.4 R12, [R198+0x6000] ;  /* 0x00600000c60c783b */ /* 0x000ee20000004200 */
[----:B--2---:R-:W-:-:S06]  /*5380*/  FFMA.FTZ R3, R224, c[0x0][0x2d0], -R2 ;  /* 0x0000b400e0037a23 */ /* 0x004fcc0000010802 */
[C---:B------:R-:W-:Y:S08]  /*5390*/  HMMA.16816.F32 R112, R4.reuse, R16, R112 ;  /* 0x000000100470723c */ /* 0x040ff00000001870 */
[C---:B------:R-:W-:Y:S08]  /*53a0*/  HMMA.16816.F32 R16, R4.reuse, R18, R100 ;  /* 0x000000120410723c */ /* 0x040ff00000001864 */
[C---:B-1----:R-:W-:Y:S01]  /*53b0*/  HMMA.16816.F32 R100, R4.reuse, R26, R64 ;  /* 0x0000001a0464723c */ /* 0x042fe20000001840 */
[----:B------:R1:W2:Y:S01]  /*53c0*/  MUFU.EX2 R26, R3 ;  /* 0x00000003001a7308 */ /* 0x0002a20000000800 */
[----:B------:R-:W-:Y:S06]  /*53d0*/  LDSM.16.MT88.4 R64, [R199+0x3000] ;  /* 0x00300000c740783b */ /* 0x000fec0000004200 */
[C---:B------:R-:W-:Y:S01]  /*53e0*/  HMMA.16816.F32 R96, R4.reuse, R24, R72 ;  /* 0x000000180460723c */ /* 0x040fe20000001848 */
[----:B------:R-:W-:Y:S07]  /*53f0*/  LDSM.16.MT88.4 R72, [R198+0x3000] ;  /* 0x00300000c648783b */ /* 0x000fee0000004200 */
[----:B------:R-:W-:Y:S01]  /*5400*/  HMMA.16816.F32 R48, R4, R20, R48 ;  /* 0x000000140430723c */ /* 0x000fe20000001830 */
[--C-:B-1----:R-:W-:Y:S01]  /*5410*/  FFMA.FTZ R3, R225, c[0x0][0x2d0], -R2.reuse ;  /* 0x0000b400e1037a23 */ /* 0x102fe20000010802 */
[----:B--2---:R-:W-:Y:S01]  /*5420*/  F2FP.PACK_AB R104, R26, R108 ;  /* 0x0000006c1a68723e */ /* 0x004fe200000000ff */
[----:B------:R-:W-:-:S02]  /*5430*/  FFMA.FTZ R2, R226, c[0x0][0x2d0], -R2 ;  /* 0x0000b400e2027a23 */ /* 0x000fc40000010802 */
[----:B------:R-:W-:Y:S03]  /*5440*/  MUFU.EX2 R25, R3 ;  /* 0x0000000300197308 */ /* 0x000fe60000000800 */
[C---:B---3--:R-:W-:Y:S05]  /*5450*/  HMMA.16816.F32 R32, R4.reuse, R12, R32 ;  /* 0x0000000c0420723c */ /* 0x048fea0000001820 */
[----:B------:R1:W2:Y:S03]  /*5460*/  MUFU.EX2 R24, R2 ;  /* 0x0000000200187308 */ /* 0x0002a60000000800 */
[C---:B------:R-:W-:Y:S01]  /*5470*/  HMMA.16816.F32 R92, R4.reuse, R10, R80 ;  /* 0x0000000a045c723c */ /* 0x040fe20000001850 */
[----:B------:R-:W-:Y:S07]  /*5480*/  LDSM.16.MT88.4 R80, [R200+0x3000] ;  /* 0x00300000c850783b */ /* 0x000fee0000004200 */
[----:B------:R-:W-:Y:S01]  /*5490*/  HMMA.16816.F32 R84, R4, R8, R84 ;  /* 0x000000080454723c */ /* 0x000fe20000001854 */
[----:B------:R-:W3:Y:S01]  /*54a0*/  LDSM.16.MT88.4 R8, [R200+0x6000] ;  /* 0x00600000c808783b */ /* 0x000ee20000004200 */
[----:B-1----:R-:W-:Y:S01]  /*54b0*/  FFMA.FTZ R2, R227, c[0x0][0x2d0], -R0 ;  /* 0x0000b400e3027a23 */ /* 0x002fe20000010800 */
[----:B--2---:R-:W-:-:S05]  /*54c0*/  F2FP.PACK_AB R106, R24, R25 ;  /* 0x00000019186a723e */ /* 0x004fca00000000ff */
[C---:B------:R-:W-:Y:S01]  /*54d0*/  HMMA.16816.F32 R120, R4.reuse, R28, R60 ;  /* 0x0000001c0478723c */ /* 0x040fe2000000183c */
[----:B------:R1:W-:Y:S07]  /*54e0*/  MUFU.EX2 R21, R2 ;  /* 0x0000000200157308 */ /* 0x0003ee0000000800 */
[C---:B------:R-:W-:Y:S08]  /*54f0*/  HMMA.16816.F32 R52, R4.reuse, R30, R52 ;  /* 0x0000001e0434723c */ /* 0x040ff00000001834 */
[----:B------:R-:W-:Y:S01]  /*5500*/  HMMA.16816.F32 R36, R4, R22, R36 ;  /* 0x000000160424723c */ /* 0x000fe20000001824 */
[----:B-1----:R-:W-:-:S04]  /*5510*/  FFMA.FTZ R2, R233, c[0x0][0x2d0], -R0 ;  /* 0x0000b400e9027a23 */ /* 0x002fc80000010800 */
[----:B------:R1:W2:Y:S03]  /*5520*/  MUFU.EX2 R20, R2 ;  /* 0x0000000200147308 */ /* 0x0002a60000000800 */
[C---:B------:R-:W-:Y:S08]  /*5530*/  HMMA.16816.F32 R56, R4.reuse, R14, R56 ;  /* 0x0000000e0438723c */ /* 0x040ff00000001838 */
[----:B---3--:R-:W-:Y:S01]  /*5540*/  HMMA.16816.F32 R44, R4, R8, R44 ;  /* 0x00000008042c723c */ /* 0x008fe2000000182c */
[--C-:B-1----:R-:W-:Y:S01]  /*5550*/  FFMA.FTZ R2, R232, c[0x0][0x2d0], -R0.reuse ;  /* 0x0000b400e8027a23 */ /* 0x102fe20000010800 */
[----:B--2---:R-:W-:Y:S01]  /*5560*/  F2FP.PACK_AB R105, R20, R21 ;  /* 0x000000151469723e */ /* 0x004fe200000000ff */
[----:B------:R-:W-:-:S02]  /*5570*/  FFMA.FTZ R0, R246, c[0x0][0x2d0], -R0 ;  /* 0x0000b400f6007a23 */ /* 0x000fc40000010800 */
[----:B------:R1:W-:Y:S03]  /*5580*/  MUFU.EX2 R13, R2 ;  /* 0x00000002000d7308 */ /* 0x0003e60000000800 */
[----:B------:R-:W-:Y:S01]  /*5590*/  HMMA.16816.F32 R40, R4, R10, R40 ;  /* 0x0000000a0428723c */ /* 0x000fe20000001828 */
[----:B------:R-:W-:Y:S04]  /*55a0*/  LDSM.16.MT88.4 R4, [R200+0x6800] ;  /* 0x00680000c804783b */ /* 0x000fe80000004200 */
[----:B------:R2:W3:Y:S01]  /*55b0*/  MUFU.EX2 R12, R0 ;  /* 0x00000000000c7308 */ /* 0x0004e20000000800 */
[----:B-1----:R-:W-:-:S04]  /*55c0*/  FADD.FTZ R2, R161, R127 ;  /* 0x0000007fa1027221 */ /* 0x002fc80000010000 */
[----:B------:R-:W-:Y:S02]  /*55d0*/  FADD.FTZ R2, R155, R2 ;  /* 0x000000029b027221 */ /* 0x000fe40000010000 */
[----:B--2---:R-:W-:Y:S01]  /*55e0*/  FADD.FTZ R0, R126, R170 ;  /* 0x000000aa7e007221 */ /* 0x004fe20000010000 */
[----:B---3--:R-:W-:Y:S01]  /*55f0*/  F2FP.PACK_AB R107, R12, R13 ;  /* 0x0000000d0c6b723e */ /* 0x008fe200000000ff */
        /* <DEDUP_REMOVED lines=23> */
[----:B------:R-:W-:Y:S01]  /*5770*/  FADD.FTZ R0, R215, R3 ;  /* 0x00000003d7007221 */ /* 0x000fe20000010000 */
[----:B------:R-:W1:Y:S01]  /*5780*/  LDSM.16.MT88.4 R92, [R199+0x6800] ;  /* 0x00680000c75c783b */ /* 0x000e620000004200 */
        /* <DEDUP_REMOVED lines=39> */
[----:B------:R-:W-:Y:S01]  /*5a00*/  HMMA.16816.F32 R92, R104, R94, R36 ;  /* 0x0000005e685c723c */ /* 0x000fe20000001824 */
[----:B------:R-:W-:-:S07]  /*5a10*/  FADD.FTZ R227, R12, R0 ;  /* 0x000000000ce37221 */ /* 0x000fce0000010000 */
[C---:B------:R-:W-:Y:S08]  /*5a20*/  HMMA.16816.F32 R100, R104.reuse, R102, R56 ;  /* 0x000000666864723c */ /* 0x040ff00000001838 */
[C---:B------:R-:W-:Y:S08]  /*5a30*/  HMMA.16816.F32 R124, R104.reuse, R4, R44 ;  /* 0x00000004687c723c */ /* 0x040ff0000000182c */
[----:B------:R-:W-:Y:S01]  /*5a40*/  HMMA.16816.F32 R104, R104, R6, R40 ;  /* 0x000000066868723c */ /* 0x000fe20000001828 */
[----:B------:R-:W-:Y:S07]  /*5a50*/  @!UPT UIADD3 URZ, URZ, URZ, URZ ;  /* 0x0000003f3f3ff290 */ /* 0x000fee000fffe03f */
[----:B------:R-:W-:Y:S11]  /*5a60*/  @!P0 BRA `(.L_x_1477) ;  /* 0x0000320000008947 */ /* 0x000ff60003800000 */
[----:B------:R-:W1:Y:S01]  /*5a70*/  S2R R151, SR_TID.X ;  /* 0x0000000000977919 */ /* 0x000e620000002100 */
[----:B------:R-:W-:Y:S01]  /*5a80*/  LOP3.LUT P1, RZ, R234, 0x2, RZ, 0xc0, !PT ;  /* 0x00000002eaff7812 */ /* 0x000fe2000782c0ff */
[----:B------:R-:W-:Y:S01]  /*5a90*/  IMAD.MOV.U32 R0, RZ, RZ, c[0x0][0x208] ;  /* 0x00008200ff007624 */ /* 0x000fe200078e00ff */
[----:B------:R-:W-:Y:S01]  /*5aa0*/  LOP3.LUT R209, R209, 0xfffffffd, RZ, 0xc0, !PT ;  /* 0xfffffffdd1d17812 */ /* 0x000fe200078ec0ff */
[----:B------:R-:W-:Y:S01]  /*5ab0*/  IMAD.MOV.U32 R214, RZ, RZ, c[0x0][0x20c] ;  /* 0x00008300ffd67624 */ /* 0x000fe200078e00ff */
[----:B------:R-:W-:Y:S01]  /*5ac0*/  ISETP.GE.AND P6, PT, R231, c[0x0][0x1d4], PT ;  /* 0x00007500e7007a0c */ /* 0x000fe20003fc6270 */
[----:B------:R-:W-:Y:S01]  /*5ad0*/  IMAD.SHL.U32 R247, R0, 0x40, RZ ;  /* 0x0000004000f77824 */ /* 0x000fe200078e00ff */
[----:B------:R-:W-:Y:S01]  /*5ae0*/  ISETP.GE.AND P5, PT, R228, c[0x0][0x1d4], PT ;  /* 0x00007500e4007a0c */ /* 0x000fe20003fa6270 */
[----:B------:R-:W-:Y:S01]  /*5af0*/  IMAD.MOV.U32 R232, RZ, RZ, R242 ;  /* 0x000000ffffe87224 */ /* 0x000fe200078e00f2 */
[C-C-:B------:R-:W-:Y:S01]  /*5b00*/  SHF.L.U64.HI R246, R0.reuse, 0x6, R214.reuse ;  /* 0x0000000600f67819 */ /* 0x140fe200000102d6 */
[----:B------:R-:W-:Y:S01]  /*5b10*/  IMAD.MOV.U32 R233, RZ, RZ, R241 ;  /* 0x000000ffffe97224 */ /* 0x000fe200078e00f1 */
[C---:B------:R-:W-:Y:S01]  /*5b20*/  SHF.L.U64.HI R215, R0.reuse, 0x5, R214 ;  /* 0x0000000500d77819 */ /* 0x040fe200000102d6 */
[----:B------:R-:W-:Y:S01]  /*5b30*/  IMAD.SHL.U32 R214, R0, 0x20, RZ ;  /* 0x0000002000d67824 */ /* 0x000fe200078e00ff */
[----:B------:R-:W-:-:S02]  /*5b40*/  LOP3.LUT P4, RZ, R234, 0x4, RZ, 0xc0, !PT ;  /* 0x00000004eaff7812 */ /* 0x000fc4000788c0ff */
[----:B------:R-:W-:-:S04]  /*5b50*/  @P1 LOP3.LUT R209, R209, 0x2, RZ, 0xfc, !PT ;  /* 0x00000002d1d11812 */ /* 0x000fc800078efcff */
[----:B------:R-:W-:Y:S02]  /*5b60*/  LOP3.LUT R209, R209, 0xfffffffe, RZ, 0xc0, !PT ;  /* 0xfffffffed1d17812 */ /* 0x000fe400078ec0ff */
[----:B-1----:R-:W-:-:S13]  /*5b70*/  ISETP.GT.AND P0, PT, R151, 0x7f, PT ;  /* 0x0000007f9700780c */ /* 0x002fda0003f04270 */
[----:B------:R-:W-:Y:S02]  /*5b80*/  @P0 LOP3.LUT R209, R209, 0x1, RZ, 0xfc, !PT ;  /* 0x00000001d1d10812 */ /* 0x000fe400078efcff */
.L_x_1480:
[----:B------:R-:W-:Y:S04]  /*5b90*/  DEPBAR.LE SB0, 0x0 ;  /* 0x000080000000791a */ /* 0x000fe80000000000 */
[----:B------:R-:W-:Y:S01]  /*5ba0*/  WARPSYNC 0xffffffff ;  /* 0xffffffff00007948 */ /* 0x000fe20003800000 */
[----:B------:R-:W-:Y:S01]  /*5bb0*/  BAR.SYNC.DEFER_BLOCKING 0x0 ;  /* 0x0000000000007b1d */ /* 0x000fe20000010000 */
[----:B------:R-:W-:Y:S02]  /*5bc0*/  LOP3.LUT P0, RZ, R234, 0x2, RZ, 0xc0, !PT ;  /* 0x00000002eaff7812 */ /* 0x000fe4000780c0ff */
[----:B------:R-:W-:Y:S02]  /*5bd0*/  IADD3 R0, R111, 0x20, RZ ;  /* 0x000000206f007810 */ /* 0x000fe40007ffe0ff */
[----:B------:R-:W-:Y:S02]  /*5be0*/  SHF.R.S32.HI R2, RZ, 0x1f, R208 ;  /* 0x0000001fff027819 */ /* 0x000fe400000114d0 */
[----:B------:R-:W-:Y:S03]  /*5bf0*/  LOP3.LUT R209, R209, 0xfffffffb, RZ, 0xc0, !PT ;  /* 0xfffffffbd1d17812 */ /* 0x000fe600078ec0ff */
[----:B------:R-:W-:Y:S02]  /*5c00*/  IMAD R108, R2, c[0x0][0x208], RZ ;  /* 0x00008200026c7a24 */ /* 0x000fe400078e02ff */
[C---:B------:R-:W-:Y:S02]  /*5c10*/  IMAD.WIDE.U32 R2, R208.reuse, c[0x0][0x208], RZ ;  /* 0x00008200d0027a25 */ /* 0x040fe400078e00ff */
[----:B------:R-:W-:Y:S02]  /*5c20*/  @P0 IADD3 R0, R111, -0x20, RZ ;  /* 0xffffffe06f000810 */ /* 0x000fe40007ffe0ff */
[----:B------:R-:W-:Y:S04]  /*5c30*/  IMAD R108, R208, c[0x0][0x20c], R108 ;  /* 0x00008300d06c7a24 */ /* 0x000fe800078e026c */
[----:B------:R-:W-:Y:S01]  /*5c40*/  IMAD.IADD R3, R3, 0x1, R108 ;  /* 0x0000000103037824 */ /* 0x000fe200078e026c */
[----:B------:R-:W1:Y:S03]  /*5c50*/  LDSM.16.M88.4 R8, [R111] ;  /* 0x000000006f08783b */ /* 0x000e660000000200 */
[----:B------:R-:W-:Y:S01]  /*5c60*/  IMAD R3, R3, 0x70, RZ ;  /* 0x0000007003037824 */ /* 0x000fe200078e02ff */
[----:B------:R-:W-:Y:S02]  /*5c70*/  BSSY B0, `(.L_x_1478) ;  /* 0x0000106000007945 */ /* 0x000fe40003800000 */
[----:B------:R-:W2:Y:S06]  /*5c80*/  LDSM.16.M88.4 R16, [R111+0x800] ;  /* 0x000800006f10783b */ /* 0x000eac0000000200 */
[----:B------:R-:W3:Y:S06]  /*5c90*/  LDSM.16.M88.4 R24, [R111+0x1000] ;  /* 0x001000006f18783b */ /* 0x000eec0000000200 */
[----:B------:R-:W4:Y:S06]  /*5ca0*/  LDSM.16.M88.4 R32, [R111+0x1800] ;  /* 0x001800006f20783b */ /* 0x000f2c0000000200 */
[----:B------:R-:W5:Y:S06]  /*5cb0*/  LDSM.16.M88.4 R40, [R111+0x2000] ;  /* 0x002000006f28783b */ /* 0x000f6c0000000200 */
[----:B------:R-:W3:Y:S06]  /*5cc0*/  LDSM.16.M88.4 R48, [R111+0x2800] ;  /* 0x002800006f30783b */ /* 0x000eec0000000200 */
[----:B------:R-:W4:Y:S01]  /*5cd0*/  LDSM.16.M88.4 R56, [R111+0x3000] ;  /* 0x003000006f38783b */ /* 0x000f220000000200 */
[C---:B-1----:R-:W-:Y:S05]  /*5ce0*/  HMMA.16816.F32 R4, R128.reuse, R8, RZ ;  /* 0x000000088004723c */ /* 0x042fea00000018ff */
[----:B------:R-:W1:Y:S03]  /*5cf0*/  LDSM.16.M88.4 R136, [R0] ;  /* 0x000000000088783b */ /* 0x000e660000000200 */
[C---:B------:R-:W-:Y:S03]  /*5d00*/  HMMA.16816.F32 R8, R128.reuse, R10, RZ ;  /* 0x0000000a8008723c */ /* 0x040fe600000018ff */
[----:B------:R-:W1:Y:S06]  /*5d10*/  LDSM.16.M88.4 R140, [R0+0x800] ;  /* 0x00080000008c783b */ /* 0x000e6c0000000200 */
[----:B------:R-:W1:Y:S01]  /*5d20*/  LDSM.16.M88.4 R144, [R0+0x1000] ;  /* 0x001000000090783b */ /* 0x000e620000000200 */
[C---:B--2---:R-:W-:Y:S05]  /*5d30*/  HMMA.16816.F32 R12, R128.reuse, R16, RZ ;  /* 0x00000010800c723c */ /* 0x044fea00000018ff */
[----:B------:R-:W-:Y:S03]  /*5d40*/  LDSM.16.M88.4 R152, [R0+0x3000] ;  /* 0x003000000098783b */ /* 0x000fe60000000200 */
[C---:B------:R-:W-:Y:S03]  /*5d50*/  HMMA.16816.F32 R16, R128.reuse, R18, RZ ;  /* 0x000000128010723c */ /* 0x040fe600000018ff */
[----:B------:R-:W2:Y:S05]  /*5d60*/  S2R R148, SR_TID.X ;  /* 0x0000000000947919 */ /* 0x000eaa0000002100 */
[C---:B---3--:R-:W-:Y:S08]  /*5d70*/  HMMA.16816.F32 R20, R128.reuse, R24, RZ ;  /* 0x000000188014723c */ /* 0x048ff000000018ff */
[C---:B------:R-:W-:Y:S08]  /*5d80*/  HMMA.16816.F32 R24, R128.reuse, R26, RZ ;  /* 0x0000001a8018723c */ /* 0x040ff000000018ff */
[C---:B----4-:R-:W-:Y:S01]  /*5d90*/  HMMA.16816.F32 R28, R128.reuse, R32, RZ ;  /* 0x00000020801c723c */ /* 0x050fe200000018ff */
[----:B--2---:R-:W-:Y:S03]  /*5da0*/  ISETP.GT.AND P2, PT, R148, 0x7f, PT ;  /* 0x0000007f9400780c */ /* 0x004fe60003f44270 */
[----:B------:R-:W-:Y:S04]  /*5db0*/  IMAD.WIDE.U32 R148, R2, 0x70, R214 ;  /* 0x0000007002947825 */ /* 0x000fe800078e00d6 */
[C---:B------:R-:W-:Y:S01]  /*5dc0*/  HMMA.16816.F32 R32, R128.reuse, R34, RZ ;  /* 0x000000228020723c */ /* 0x040fe200000018ff */
[----:B------:R-:W-:Y:S07]  /*5dd0*/  IMAD.IADD R108, R3, 0x1, R149 ;  /* 0x00000001036c7824 */ /* 0x000fee00078e0295 */
[C---:B-----5:R-:W-:Y:S01]  /*5de0*/  HMMA.16816.F32 R36, R128.reuse, R40, RZ ;  /* 0x000000288024723c */ /* 0x060fe200000018ff */
[----:B------:R-:W-:Y:S04]  /*5df0*/  @!P2 IADD3 R148, P1, P0, R214, R148, R214 ;  /* 0x00000094d694a210 */ /* 0x000fe8000783e0d6 */
[----:B------:R-:W-:Y:S02]  /*5e00*/  @!P2 IADD3.X R149, R215, R108, R215, P1, P0 ;  /* 0x0000006cd795a210 */ /* 0x000fe40000fe04d7 */
[----:B------:R-:W-:Y:S01]  /*5e10*/  @!P2 IADD3 R108, P0, R148, R242, RZ ;  /* 0x000000f2946ca210 */ /* 0x000fe20007f1e0ff */
[C---:B------:R-:W-:Y:S08]  /*5e20*/  HMMA.16816.F32 R40, R128.reuse, R42, RZ ;  /* 0x0000002a8028723c */ /* 0x040ff000000018ff */
[C---:B------:R-:W-:Y:S08]  /*5e30*/  HMMA.16816.F32 R44, R128.reuse, R48, RZ ;  /* 0x00000030802c723c */ /* 0x040ff000000018ff */
[C---:B------:R-:W-:Y:S08]  /*5e40*/  HMMA.16816.F32 R48, R128.reuse, R50, RZ ;  /* 0x000000328030723c */ /* 0x040ff000000018ff */
[C---:B------:R-:W-:Y:S08]  /*5e50*/  HMMA.16816.F32 R52, R128.reuse, R56, RZ ;  /* 0x000000388034723c */ /* 0x040ff000000018ff */
[----:B------:R-:W-:Y:S08]  /*5e60*/  HMMA.16816.F32 R56, R128, R58, RZ ;  /* 0x0000003a8038723c */ /* 0x000ff000000018ff */
[C---:B-1----:R-:W-:Y:S08]  /*5e70*/  HMMA.16816.F32 R4, R132.reuse, R136, R4 ;  /* 0x000000888404723c */ /* 0x042ff00000001804 */
[C---:B------:R-:W-:Y:S01]  /*5e80*/  HMMA.16816.F32 R8, R132.reuse, R138, R8 ;  /* 0x0000008a8408723c */ /* 0x040fe20000001808 */
[----:B------:R-:W1:Y:S07]  /*5e90*/  LDSM.16.M88.4 R136, [R0+0x1800] ;  /* 0x001800000088783b */ /* 0x000e6e0000000200 */
[C---:B------:R-:W-:Y:S07]  /*5ea0*/  HMMA.16816.F32 R12, R132.reuse, R140, R12 ;  /* 0x0000008c840c723c */ /* 0x040fee000000180c */
[----:B------:R-:W-:Y:S01]  /*5eb0*/  IMAD.WIDE.U32 R140, R2, 0x70, R232 ;  /* 0x00000070028c7825 */ /* 0x000fe200078e00e8 */
[C---:B------:R-:W-:Y:S04]  /*5ec0*/  HMMA.16816.F32 R16, R132.reuse, R142, R16 ;  /* 0x0000008e8410723c */ /* 0x040fe80000001810 */
[----:B------:R-:W-:Y:S01]  /*5ed0*/  IMAD.IADD R3, R141, 0x1, R3 ;  /* 0x000000018d037824 */ /* 0x000fe200078e0203 */
[----:B------:R-:W-:Y:S01]  /*5ee0*/  LEA R2, P1, R140, c[0x0][0x1f8], 0x1 ;  /* 0x00007e008c027a11 */ /* 0x000fe200078208ff */
[----:B------:R-:W-:Y:S01]  /*5ef0*/  @!P2 IMAD.X R141, R149, 0x1, R241, P0 ;  /* 0x00000001958da824 */ /* 0x000fe200000e06f1 */
[----:B------:R-:W-:Y:S01]  /*5f00*/  @!P2 LEA R162, P0, R108, c[0x0][0x1f8], 0x1 ;  /* 0x00007e006ca2aa11 */ /* 0x000fe200078008ff */
[C---:B------:R-:W-:Y:S01]  /*5f10*/  HMMA.16816.F32 R20, R132.reuse, R144, R20 ;  /* 0x000000908414723c */ /* 0x040fe20000001814 */
[----:B------:R-:W-:Y:S03]  /*5f20*/  LDSM.16.M88.4 R148, [R0+0x2800] ;  /* 0x002800000094783b */ /* 0x000fe60000000200 */
[----:B------:R-:W-:Y:S02]  /*5f30*/  LEA.HI.X R3, R140, c[0x0][0x1fc], R3, 0x1, P1 ;  /* 0x00007f008c037a11 */ /* 0x000fe400008f0c03 */
[----:B------:R-:W-:Y:S01]  /*5f40*/  @!P2 LEA.HI.X R163, R108, c[0x0][0x1fc], R141, 0x1, P0 ;  /* 0x00007f006ca3aa11 */ /* 0x000fe200000f0c8d */
[----:B------:R-:W-:Y:S01]  /*5f50*/  IMAD.MOV.U32 R108, RZ, RZ, R110 ;  /* 0x000000ffff6c7224 */ /* 0x000fe200078e006e */
[C---:B------:R-:W-:Y:S01]  /*5f60*/  HMMA.16816.F32 R24, R132.reuse, R146, R24 ;  /* 0x000000928418723c */ /* 0x040fe20000001818 */
[----:B------:R2:W3:Y:S03]  /*5f70*/  LDSM.16.M88.4 R140, [R0+0x2000] ;  /* 0x00200000008c783b */ /* 0x0004e60000000200 */
[-C--:B------:R-:W-:Y:S03]  /*5f80*/  IADD3 R160, P1, R2, R247.reuse, RZ ;  /* 0x000000f702a07210 */ /* 0x080fe60007f3e0ff */
[----:B------:R-:W-:Y:S01]  /*5f90*/  @!PT LDS RZ, [RZ] ;  /* 0x00000000fffff984 */ /* 0x000fe20000000800 */
[----:B------:R-:W-:Y:S01]  /*5fa0*/  @!PT LDS RZ, [RZ] ;  /* 0x00000000fffff984 */ /* 0x000fe20000000800 */
[----:B------:R-:W-:Y:S01]  /*5fb0*/  @!PT LDS RZ, [RZ] ;  /* 0x00000000fffff984 */ /* 0x000fe20000000800 */
[----:B------:R4:W-:Y:S01]  /*5fc0*/  LDGSTS.E.BYPASS.LTC128B.128 [R207+0x100], [R2.64], !P5 ;  /* 0x0010000002cf7fae */ /* 0x0009e2000e901d46 */
[----:B------:R-:W-:Y:S01]  /*5fd0*/  IADD3 R144, P0, R160, R247, RZ ;  /* 0x000000f7a0907210 */ /* 0x000fe20007f1e0ff */
[C---:B-1----:R-:W-:Y:S03]  /*5fe0*/  HMMA.16816.F32 R28, R132.reuse, R136, R28 ;  /* 0x00000088841c723c */ /* 0x042fe6000000181c */
[--C-:B------:R-:W-:Y:S01]  /*5ff0*/  IMAD.X R161, R3, 0x1, R246.reuse, P1 ;  /* 0x0000000103a17824 */ /* 0x100fe200008e06f6 */
[----:B------:R4:W-:Y:S03]  /*6000*/  LDGSTS.E.BYPASS.LTC128B.128 [R207+0x3900], [R2.64+0x80], !P6 ;  /* 0x0390008002cf7fae */ /* 0x0009e6000f101d46 */
[----:B------:R-:W-:Y:S01]  /*6010*/  IMAD.X R145, R161, 0x1, R246, P0 ;  /* 0x00000001a1917824 */ /* 0x000fe200000e06f6 */
[C---:B------:R-:W-:Y:S02]  /*6020*/  HMMA.16816.F32 R32, R132.reuse, R138, R32 ;  /* 0x0000008a8420723c */ /* 0x040fe40000001820 */
[----:B------:R1:W-:Y:S01]  /*6030*/  LDGSTS.E.BYPASS.LTC128B.128 [R207+0x1100], [R160.64], !P5 ;  /* 0x01100000a0cf7fae */ /* 0x0003e2000e901d46 */
[----:B------:R-:W-:Y:S02]  /*6040*/  ISETP.GT.AND P0, PT, R208, R238, PT ;  /* 0x000000eed000720c */ /* 0x000fe40003f04270 */
[C---:B--2---:R-:W-:Y:S03]  /*6050*/  IADD3 R0, R111.reuse, 0x40, RZ ;  /* 0x000000406f007810 */ /* 0x044fe60007ffe0ff */
[----:B------:R1:W-:Y:S01]  /*6060*/  LDGSTS.E.BYPASS.LTC128B.128 [R207+0x4900], [R160.64+0x80], !P6 ;  /* 0x04900080a0cf7fae */ /* 0x0003e2000f101d46 */
[----:B------:R-:W-:Y:S05]  /*6070*/  @P4 IADD3 R0, R111, -0x40, RZ ;  /* 0xffffffc06f004810 */ /* 0x000fea0007ffe0ff */
[----:B------:R2:W-:Y:S02]  /*6080*/  LDGSTS.E.BYPASS.LTC128B.128 [R207+0x2100], [R144.64], !P5 ;  /* 0x0210000090cf7fae */ /* 0x0005e4000e901d46 */
[----:B------:R-:W-:Y:S04]  /*6090*/  @P0 LOP3.LUT R209, R209, 0x4, RZ, 0xfc, !PT ;  /* 0x00000004d1d10812 */ /* 0x000fe800078efcff */
[----:B------:R2:W-:Y:S01]  /*60a0*/  LDGSTS.E.BYPASS.LTC128B.128 [R207+0x5900], [R144.64+0x80], !P6 ;  /* 0x0590008090cf7fae */ /* 0x0005e2000f101d46 */
[C---:B---3--:R-:W-:Y:S05]  /*60b0*/  HMMA.16816.F32 R36, R132.reuse, R140, R36 ;  /* 0x0000008c8424723c */ /* 0x048fea0000001824 */
[----:B------:R1:W-:Y:S03]  /*60c0*/  @!P2 LDGSTS.E.BYPASS.LTC128B.128 [R207+0x3100], [R162.64], !P5 ;  /* 0x03100000a2cfafae */ /* 0x0003e6000e901d46 */
[C---:B------:R-:W-:Y:S03]  /*60d0*/  HMMA.16816.F32 R40, R132.reuse, R142, R40 ;  /* 0x0000008e8428723c */ /* 0x040fe60000001828 */
[----:B------:R1:W-:Y:S06]  /*60e0*/  @!P2 LDGSTS.E.BYPASS.LTC128B.128 [R207+0x6900], [R162.64+0x80], !P6 ;  /* 0x06900080a2cfafae */ /* 0x0003ec000f101d46 */
[----:B------:R-:W-:Y:S01]  /*60f0*/  LDSM.16.M88.4 R164, [R0+0x1000] ;  /* 0x0010000000a4783b */ /* 0x000fe20000000200 */
[C---:B------:R-:W-:Y:S05]  /*6100*/  HMMA.16816.F32 R44, R132.reuse, R148, R44 ;  /* 0x00000094842c723c */ /* 0x040fea000000182c */
[----:B------:R-:W0:Y:S03]  /*6110*/  LDGDEPBAR ;  /* 0x00000000000079af */ /* 0x000e260000000000 */
[C---:B------:R-:W-:Y:S03]  /*6120*/  HMMA.16816.F32 R48, R132.reuse, R150, R48 ;  /* 0x000000968430723c */ /* 0x040fe60000001830 */
[----:B--2---:R-:W2:Y:S05]  /*6130*/  LDSM.16.M88.4 R144, [R0] ;  /* 0x000000000090783b */ /* 0x004eaa0000000200 */
[C---:B------:R-:W-:Y:S01]  /*6140*/  HMMA.16816.F32 R52, R132.reuse, R152, R52 ;  /* 0x000000988434723c */ /* 0x040fe20000001834 */
[----:B------:R-:W-:Y:S06]  /*6150*/  LDSM.16.M88.4 R168, [R0+0x1800] ;  /* 0x0018000000a8783b */ /* 0x000fec0000000200 */
[----:B-1----:R-:W1:Y:S01]  /*6160*/  LDSM.16.M88.4 R160, [R0+0x800] ;  /* 0x0008000000a0783b */ /* 0x002e620000000200 */
[----:B------:R-:W-:Y:S05]  /*6170*/  HMMA.16816.F32 R56, R132, R154, R56 ;  /* 0x0000009a8438723c */ /* 0x000fea0000001838 */
[----:B------:R-:W3:Y:S06]  /*6180*/  LDSM.16.M88.4 R136, [R0+0x2000] ;  /* 0x002000000088783b */ /* 0x000eec0000000200 */
[----:B------:R-:W5:Y:S06]  /*6190*/  LDSM.16.M88.4 R140, [R0+0x2800] ;  /* 0x00280000008c783b */ /* 0x000f6c0000000200 */
[----:B------:R-:W3:Y:S06]  /*61a0*/  LDSM.16.M88.4 R148, [R0+0x3000] ;  /* 0x003000000094783b */ /* 0x000eec0000000200 */
[----:B------:R-:W-:Y:S01]  /*61b0*/  LDSM.16.M88.4 R152, [R196+0x800] ;  /* 0x00080000c498783b */ /* 0x000fe20000000200 */
[C---:B--2---:R-:W-:Y:S05]  /*61c0*/  HMMA.16816.F32 R4, R156.reuse, R144, R4 ;  /* 0x000000909c04723c */ /* 0x044fea0000001804 */
[----:B------:R-:W-:Y:S03]  /*61d0*/  LDSM.16.M88.4 R180, [R111+0x6000] ;  /* 0x006000006fb4783b */ /* 0x000fe60000000200 */
[C---:B------:R-:W-:Y:S03]  /*61e0*/  HMMA.16816.F32 R8, R156.reuse, R146, R8 ;  /* 0x000000929c08723c */ /* 0x040fe60000001808 */
[----:B------:R-:W2:Y:S05]  /*61f0*/  LDSM.16.M88.4 R144, [R196] ;  /* 0x00000000c490783b */ /* 0x000eaa0000000200 */
[C---:B-1----:R-:W-:Y:S08]  /*6200*/  HMMA.16816.F32 R12, R156.reuse, R160, R12 ;  /* 0x000000a09c0c723c */ /* 0x042ff0000000180c */
        /* <DEDUP_REMOVED lines=10> */
[----:B------:R-:W1:Y:S07]  /*62b0*/  LDSM.16.M88.4 R136, [R196+0x1000] ;  /* 0x00100000c488783b */ /* 0x000e6e0000000200 */
[C---:B-----5:R-:W-:Y:S08]  /*62c0*/  HMMA.16816.F32 R44, R156.reuse, R140, R44 ;  /* 0x0000008c9c2c723c */ /* 0x060ff0000000182c */
[C---:B------:R-:W-:Y:S01]  /*62d0*/  HMMA.16816.F32 R48, R156.reuse, R142, R48 ;  /* 0x0000008e9c30723c */ /* 0x040fe20000001830 */
[----:B------:R-:W3:Y:S07]  /*62e0*/  LDSM.16.M88.4 R140, [R196+0x1800] ;  /* 0x00180000c48c783b */ /* 0x000eee0000000200 */
[C---:B------:R-:W-:Y:S08]  /*62f0*/  HMMA.16816.F32 R52, R156.reuse, R148, R52 ;  /* 0x000000949c34723c */ /* 0x040ff00000001834 */
[----:B------:R-:W-:Y:S01]  /*6300*/  HMMA.16816.F32 R56, R156, R150, R56 ;  /* 0x000000969c38723c */ /* 0x000fe20000001838 */
[----:B------:R-:W5:Y:S07]  /*6310*/  LDSM.16.M88.4 R148, [R196+0x2000] ;  /* 0x00200000c494783b */ /* 0x000f6e0000000200 */
[C---:B--2---:R-:W-:Y:S08]  /*6320*/  HMMA.16816.F32 R4, R172.reuse, R144, R4 ;  /* 0x00000090ac04723c */ /* 0x044ff00000001804 */
[C---:B------:R-:W-:Y:S01]  /*6330*/  HMMA.16816.F32 R8, R172.reuse, R146, R8 ;  /* 0x00000092ac08723c */ /* 0x040fe20000001808 */
[----:B------:R-:W2:Y:S07]  /*6340*/  LDSM.16.M88.4 R144, [R196+0x2800] ;  /* 0x00280000c490783b */ /* 0x000eae0000000200 */
[C---:B------:R-:W-:Y:S08]  /*6350*/  HMMA.16816.F32 R12, R172.reuse, R152, R12 ;  /* 0x00000098ac0c723c */ /* 0x040ff0000000180c */
[C---:B------:R-:W-:Y:S01]  /*6360*/  HMMA.16816.F32 R16, R172.reuse, R154, R16 ;  /* 0x0000009aac10723c */ /* 0x040fe20000001810 */
[----:B------:R-:W-:Y:S07]  /*6370*/  LDSM.16.M88.4 R152, [R111+0x4800] ;  /* 0x004800006f98783b */ /* 0x000fee0000000200 */
[C---:B-1----:R-:W-:Y:S08]  /*6380*/  HMMA.16816.F32 R20, R172.reuse, R136, R20 ;  /* 0x00000088ac14723c */ /* 0x042ff00000001814 */
[C---:B------:R-:W-:Y:S01]  /*6390*/  HMMA.16816.F32 R24, R172.reuse, R138, R24 ;  /* 0x0000008aac18723c */ /* 0x040fe20000001818 */
[----:B------:R-:W1:Y:S07]  /*63a0*/  LDSM.16.M88.4 R136, [R111+0x3800] ;  /* 0x003800006f88783b */ /* 0x000e6e0000000200 */
[C---:B---3--:R-:W-:Y:S08]  /*63b0*/  HMMA.16816.F32 R28, R172.reuse, R140, R28 ;  /* 0x0000008cac1c723c */ /* 0x048ff0000000181c */
[C---:B------:R-:W-:Y:S01]  /*63c0*/  HMMA.16816.F32 R32, R172.reuse, R142, R32 ;  /* 0x0000008eac20723c */ /* 0x040fe20000001820 */
[----:B------:R-:W3:Y:S07]  /*63d0*/  LDSM.16.M88.4 R140, [R111+0x4000] ;  /* 0x004000006f8c783b */ /* 0x000eee0000000200 */
[C---:B-----5:R-:W-:Y:S08]  /*63e0*/  HMMA.16816.F32 R36, R172.reuse, R148, R36 ;  /* 0x00000094ac24723c */ /* 0x060ff00000001824 */
[C---:B------:R-:W-:Y:S01]  /*63f0*/  HMMA.16816.F32 R40, R172.reuse, R150, R40 ;  /* 0x00000096ac28723c */ /* 0x040fe20000001828 */
[----:B------:R-:W-:Y:S07]  /*6400*/  LDSM.16.M88.4 R148, [R201+0x3800] ;  /* 0x00380000c994783b */ /* 0x000fee0000000200 */
[C---:B--2---:R-:W-:Y:S08]  /*6410*/  HMMA.16816.F32 R44, R172.reuse, R144, R44 ;  /* 0x00000090ac2c723c */ /* 0x044ff0000000182c */
[C---:B------:R-:W-:Y:S01]  /*6420*/  HMMA.16816.F32 R48, R172.reuse, R146, R48 ;  /* 0x00000092ac30723c */ /* 0x040fe20000001830 */
[----:B------:R-:W2:Y:S07]  /*6430*/  LDSM.16.M88.4 R144, [R111+0x6800] ;  /* 0x006800006f90783b */ /* 0x000eae0000000200 */
[C---:B------:R-:W-:Y:S08]  /*6440*/  HMMA.16816.F32 R52, R172.reuse, R160, R52 ;  /* 0x000000a0ac34723c */ /* 0x040ff00000001834 */
[----:B------:R-:W-:Y:S01]  /*6450*/  HMMA.16816.F32 R56, R172, R162, R56 ;  /* 0x000000a2ac38723c */ /* 0x000fe20000001838 */
[----:B------:R-:W-:Y:S07]  /*6460*/  LDSM.16.M88.4 R160, [R201+0x6800] ;  /* 0x00680000c9a0783b */ /* 0x000fee0000000200 */
[C---:B-1----:R-:W-:Y:S08]  /*6470*/  HMMA.16816.F32 R4, R176.reuse, R136, R4 ;  /* 0x00000088b004723c */ /* 0x042ff00000001804 */
[C---:B------:R-:W-:Y:S01]  /*6480*/  HMMA.16816.F32 R8, R176.reuse, R138, R8 ;  /* 0x0000008ab008723c */ /* 0x040fe20000001808 */
[----:B------:R-:W1:Y:S07]  /*6490*/  LDSM.16.M88.4 R136, [R201+0x4000] ;  /* 0x00400000c988783b */ /* 0x000e6e0000000200 */
[C---:B---3--:R-:W-:Y:S08]  /*64a0*/  HMMA.16816.F32 R12, R176.reuse, R140, R12 ;  /* 0x0000008cb00c723c */ /* 0x048ff0000000180c */
[C---:B------:R-:W-:Y:S01]  /*64b0*/  HMMA.16816.F32 R16, R176.reuse, R142, R16 ;  /* 0x0000008eb010723c */ /* 0x040fe20000001810 */
[----:B------:R-:W3:Y:S07]  /*64c0*/  LDSM.16.M88.4 R140, [R201+0x4800] ;  /* 0x00480000c98c783b */ /* 0x000eee0000000200 */
        /* <DEDUP_REMOVED lines=13> */
[----:B------:R-:W-:Y:S01]  /*65a0*/  HMMA.16816.F32 R56, R176, R146, R56 ;  /* 0x00000092b038723c */ /* 0x000fe20000001838 */
[----:B------:R-:W2:Y:S07]  /*65b0*/  LDSM.16.M88.4 R144, [R201+0x5800] ;  /* 0x00580000c990783b */ /* 0x000eae0000000200 */
[C---:B------:R-:W-:Y:S08]  /*65c0*/  HMMA.16816.F32 R4, R184.reuse, R148, R4 ;  /* 0x00000094b804723c */ /* 0x040ff00000001804 */
        /* <DEDUP_REMOVED lines=34> */
[----:B------:R-:W3:Y:S01]  /*67f0*/  LDSM.16.M88.4 R180, [R196+0x6800] ;  /* 0x00680000c4b4783b */ /* 0x000ee20000000200 */
[----:B------:R-:W-:Y:S05]  /*6800*/  DEPBAR.LE SB0, 0x0 ;  /* 0x000080000000791a */ /* 0x000fea0000000000 */
[----:B------:R-:W-:Y:S01]  /*6810*/  BAR.SYNC.DEFER_BLOCKING 0x0 ;  /* 0x0000000000007b1d */ /* 0x000fe20000010000 */
[C---:B--2---:R-:W-:Y:S08]  /*6820*/  HMMA.16816.F32 R44, R188.reuse, R144, R44 ;  /* 0x00000090bc2c723c */ /* 0x044ff0000000182c */
        /* <DEDUP_REMOVED lines=17> */
[----:B------:R-:W-:Y:S07]  /*6940*/  @!UPT UIADD3 URZ, URZ, URZ, URZ ;  /* 0x0000003f3f3ff290 */ /* 0x000fee000fffe03f */
[----:B------:R-:W-:-:S11]  /*6950*/  @!P0 BRA `(.L_x_1479) ;  /* 0x0000037000008947 */ /* 0x000fd60003800000 */
[----:B----4-:R-:W-:Y:S02]  /*6960*/  IADD3 R2, R208, -0x1, RZ ;  /* 0xffffffffd0027810 */ /* 0x010fe40007ffe0ff */
[----:B------:R-:W-:Y:S02]  /*6970*/  IADD3 R0, -R230, 0x70, RZ ;  /* 0x00000070e6007810 */ /* 0x000fe40007ffe1ff */
[----:B------:R-:W-:Y:S01]  /*6980*/  SHF.R.S32.HI R3, RZ, 0x1f, R2 ;  /* 0x0000001fff037819 */ /* 0x000fe20000011402 */
[----:B------:R-:W-:Y:S01]  /*6990*/  IMAD.WIDE.U32 R136, R2, c[0x0][0x1e0], RZ ;  /* 0x0000780002887a25 */ /* 0x000fe200078e00ff */
[C---:B------:R-:W-:Y:S02]  /*69a0*/  ISETP.GE.AND P2, PT, R0.reuse, 0x21, PT ;  /* 0x000000210000780c */ /* 0x040fe40003f46270 */
[C---:B------:R-:W-:Y:S01]  /*69b0*/  ISETP.GE.AND P1, PT, R0.reuse, 0x41, PT ;  /* 0x000000410000780c */ /* 0x040fe20003f26270 */
[----:B------:R-:W-:Y:S01]  /*69c0*/  IMAD R3, R3, c[0x0][0x1e0], RZ ;  /* 0x0000780003037a24 */ /* 0x000fe200078e02ff */
[----:B------:R-:W-:Y:S02]  /*69d0*/  ISETP.GE.AND P3, PT, R0, 0x1, PT ;  /* 0x000000010000780c */ /* 0x000fe40003f66270 */
[----:B------:R-:W-:Y:S01]  /*69e0*/  P2R R144, PR, RZ, 0x10 ;  /* 0x00000010ff907803 */ /* 0x000fe20000000000 */
[----:B------:R-:W-:Y:S04]  /*69f0*/  IMAD R2, R2, c[0x0][0x1e4], R3 ;  /* 0x0000790002027a24 */ /* 0x000fe800078e0203 */
[----:B------:R-:W-:Y:S02]  /*6a00*/  IMAD.IADD R137, R137, 0x1, R2 ;  /* 0x0000000189897824 */ /* 0x000fe400078e0202 */
[----:B------:R-:W-:Y:S04]  /*6a10*/  IMAD.WIDE.U32 R2, R136, 0x70, RZ ;  /* 0x0000007088027825 */ /* 0x000fe800078e00ff */
[----:B------:R-:W-:Y:S02]  /*6a20*/  IMAD R136, R137, 0x70, RZ ;  /* 0x0000007089887824 */ /* 0x000fe400078e02ff */
[----:B------:R-:W-:Y:S02]  /*6a30*/  @P2 IMAD.MOV.U32 R137, RZ, RZ, c[0x0][0x1e0] ;  /* 0x00007800ff892624 */ /* 0x000fe400078e00ff */
[----:B------:R-:W-:Y:S02]  /*6a40*/  @P2 IMAD.MOV.U32 R138, RZ, RZ, c[0x0][0x1e4] ;  /* 0x00007900ff8a2624 */ /* 0x000fe400078e00ff */
[----:B------:R-:W-:Y:S01]  /*6a50*/  IMAD.IADD R3, R3, 0x1, R136 ;  /* 0x0000000103037824 */ /* 0x000fe200078e0288 */
[CC--:B------:R-:W-:Y:S01]  /*6a60*/  @P2 LEA R139, P0, R137.reuse, R2.reuse, 0x5 ;  /* 0x00000002898b2211 */ /* 0x0c0fe200078028ff */
[----:B------:R-:W-:Y:S03]  /*6a70*/  @P1 IMAD.MOV.U32 R136, RZ, RZ, c[0x0][0x1e0] ;  /* 0x00007800ff881624 */ /* 0x000fe600078e00ff */
[-C--:B------:R-:W-:Y:S01]  /*6a80*/  @P2 LEA.HI.X R140, R137, R3.reuse, R138, 0x5, P0 ;  /* 0x00000003898c2211 */ /* 0x080fe200000f2c8a */
[----:B------:R-:W-:Y:S01]  /*6a90*/  @P1 IMAD.MOV.U32 R137, RZ, RZ, c[0x0][0x1e4] ;  /* 0x00007900ff891624 */ /* 0x000fe200078e00ff */
[CC--:B------:R-:W-:Y:S04]  /*6aa0*/  @P1 LEA R142, P0, R136.reuse, R2.reuse, 0x6 ;  /* 0x00000002888e1211 */ /* 0x0c0fe800078030ff */
[----:B------:R-:W-:Y:S02]  /*6ab0*/  @P1 LEA.HI.X R143, R136, R3, R137, 0x6, P0 ;  /* 0x00000003888f1211 */ /* 0x000fe400000f3489 */
[----:B------:R-:W-:Y:S05]  /*6ac0*/  @P3 IADD3 R137, P0, R212, R2, RZ ;  /* 0x00000002d4893210 */ /* 0x000fea0007f1e0ff */
[--C-:B------:R-:W-:Y:S01]  /*6ad0*/  @P3 IMAD.X R138, R3, 0x1, R211.reuse, P0 ;  /* 0x00000001038a3824 */ /* 0x100fe200000e06d3 */
        /* <DEDUP_REMOVED lines=8> */
[----:B------:R-:W-:Y:S02]  /*6b60*/  @P1 IADD3 R139, P0, R142, R212, RZ ;  /* 0x000000d48e8b1210 */ /* 0x000fe40007f1e0ff */
[----:B------:R1:W-:Y:S03]  /*6b70*/  @P3 LDGSTS.E.BYPASS.LTC128B.128 [R207+0xb900], [R136.64+0x80], !P6 ;  /* 0x0b90008088cf3fae */ /* 0x0003e6000f101d46 */
[----:B------:R-:W-:Y:S01]  /*6b80*/  @P1 IMAD.X R142, R143, 0x1, R211, P0 ;  /* 0x000000018f8e1824 */ /* 0x000fe200000e06d3 */
[C---:B------:R-:W-:Y:S04]  /*6b90*/  @P2 LEA R140, P0, R138.reuse, c[0x0][0x1c8], 0x1 ;  /* 0x000072008a8c2a11 */ /* 0x040fe800078008ff */
[----:B------:R-:W-:Y:S02]  /*6ba0*/  @P2 LEA.HI.X R141, R138, c[0x0][0x1cc], R141, 0x1, P0 ;  /* 0x000073008a8d2a11 */ /* 0x000fe400000f0c8d */
[C---:B------:R-:W-:Y:S03]  /*6bb0*/  @P1 LEA R138, P0, R139.reuse, c[0x0][0x1c8], 0x1 ;  /* 0x000072008b8a1a11 */ /* 0x040fe600078008ff */
[----:B------:R1:W-:Y:S01]  /*6bc0*/  @P2 LDGSTS.E.BYPASS.LTC128B.128 [R207+0x9100], [R140.64], !P5 ;  /* 0x091000008ccf2fae */ /* 0x0003e2000e901d46 */
[----:B------:R-:W-:Y:S02]  /*6bd0*/  @P1 LEA.HI.X R139, R139, c[0x0][0x1cc], R142, 0x1, P0 ;  /* 0x000073008b8b1a11 */ /* 0x000fe400000f0c8e */
[----:B------:R-:W-:Y:S02]  /*6be0*/  ISETP.GE.AND P0, PT, R0, 0x61, PT ;  /* 0x000000610000780c */ /* 0x000fe40003f06270 */
[----:B------:R1:W-:Y:S05]  /*6bf0*/  @P2 LDGSTS.E.BYPASS.LTC128B.128 [R207+0xc900], [R140.64+0x80], !P6 ;  /* 0x0c9000808ccf2fae */ /* 0x0003ea000f101d46 */
[----:B------:R1:W-:Y:S05]  /*6c00*/  @P1 LDGSTS.E.BYPASS.LTC128B.128 [R207+0xa100], [R138.64], !P5 ;  /* 0x0a1000008acf1fae */ /* 0x0003ea000e901d46 */
[----:B------:R1:W-:Y:S01]  /*6c10*/  @P1 LDGSTS.E.BYPASS.LTC128B.128 [R207+0xd900], [R138.64+0x80], !P6 ;  /* 0x0d9000808acf1fae */ /* 0x0003e2000f101d46 */
[----:B------:R-:W-:Y:S02]  /*6c20*/  @P0 IMAD.MOV.U32 R142, RZ, RZ, c[0x0][0x1e0] ;  /* 0x00007800ff8e0624 */ /* 0x000fe400078e00ff */
[----:B------:R-:W-:Y:S02]  /*6c30*/  @P0 IMAD.MOV.U32 R0, RZ, RZ, c[0x0][0x1e4] ;  /* 0x00007900ff000624 */ /* 0x000fe400078e00ff */
[----:B------:R-:W-:Y:S04]  /*6c40*/  @P0 IMAD.WIDE.U32 R2, R142, 0x60, R2 ;  /* 0x000000608e020825 */ /* 0x000fe800078e0002 */
[----:B------:R-:W-:Y:S01]  /*6c50*/  @P0 IMAD R142, R0, 0x60, RZ ;  /* 0x00000060008e0824 */ /* 0x000fe200078e02ff */
[----:B------:R-:W-:Y:S04]  /*6c60*/  @P0 IADD3 R0, P4, R212, R2, RZ ;  /* 0x00000002d4000210 */ /* 0x000fe80007f9e0ff */
[----:B------:R-:W-:Y:S02]  /*6c70*/  @P0 LEA R2, P3, R0, c[0x0][0x1c8], 0x1 ;  /* 0x0000720000020a11 */ /* 0x000fe400078608ff */
[----:B------:R-:W-:Y:S02]  /*6c80*/  @P0 IADD3.X R3, R211, R142, R3, P4, !PT ;  /* 0x0000008ed3030210 */ /* 0x000fe400027fe403 */
[----:B------:R-:W-:Y:S02]  /*6c90*/  ISETP.NE.AND P4, PT, R144, RZ, PT ;  /* 0x000000ff9000720c */ /* 0x000fe40003f85270 */
[----:B------:R-:W-:Y:S05]  /*6ca0*/  @P0 LEA.HI.X R3, R0, c[0x0][0x1cc], R3, 0x1, P3 ;  /* 0x0000730000030a11 */ /* 0x000fea00018f0c03 */
[----:B------:R1:W-:Y:S05]  /*6cb0*/  @P0 LDGSTS.E.BYPASS.LTC128B.128 [R207+0xb100], [R2.64], !P5 ;  /* 0x0b10000002cf0fae */ /* 0x0003ea000e901d46 */
[----:B------:R1:W-:Y:S02]  /*6cc0*/  @P0 LDGSTS.E.BYPASS.LTC128B.128 [R207+0xe900], [R2.64+0x80], !P6 ;  /* 0x0e90008002cf0fae */ /* 0x0003e4000f101d46 */
.L_x_1479:
[----:B----4-:R-:W-:Y:S05]  /*6cd0*/  BSYNC B0 ;  /* 0x0000000000007941 */ /* 0x010fea0003800000 */
.L_x_1478:
[----:B------:R-:W-:Y:S01]  /*6ce0*/  FMNMX.FTZ R0, R4, R110, !PT ;  /* 0x0000006e04007209 */ /* 0x000fe20007810000 */
[----:B-1----:R-:W-:Y:S01]  /*6cf0*/  LDSM.16.MT88.4 R140, [R199] ;  /* 0x00000000c78c783b */ /* 0x002fe20000004200 */
        /* <DEDUP_REMOVED lines=67> */
[----:B------:R-:W1:Y:S01]  /*7130*/  LDSM.16.MT88.4 R136, [R197] ;  /* 0x00000000c588783b */ /* 0x000e620000004200 */
[----:B------:R-:W-:Y:S02]  /*7140*/  FADD.FTZ R2, -R110, R108 ;  /* 0x0000006c6e027221 */ /* 0x000fe40000010100 */
[----:B------:R-:W-:Y:S02]  /*7150*/  FMUL.FTZ R108, R3, c[0x0][0x2d0] ;  /* 0x0000b400036c7a20 */ /* 0x000fe40000410000 */
[----:B------:R-:W-:Y:S02]  /*7160*/  FMUL.FTZ R0, R2, c[0x0][0x2d0] ;  /* 0x0000b40002007a20 */ /* 0x000fe40000410000 */
[--C-:B------:R-:W-:Y:S02]  /*7170*/  FFMA.FTZ R6, R6, c[0x0][0x2d0], -R108.reuse ;  /* 0x0000b40006067a23 */ /* 0x100fe4000001086c */
[----:B------:R2:W3:Y:S01]  /*7180*/  MUFU.EX2 R2, R0 ;  /* 0x0000000000027308 */ /* 0x0004e20000000800 */
        /* <DEDUP_REMOVED lines=14> */
[----:B--2---:R-:W-:Y:S02]  /*7270*/  FADD.FTZ R0, -R3, R109 ;  /* 0x0000006d03007221 */ /* 0x004fe40000010100 */
[----:B------:R-:W-:Y:S02]  /*7280*/  FMUL.FTZ R109, R110, c[0x0][0x2d0] ;  /* 0x0000b4006e6d7a20 */ /* 0x000fe40000410000 */
[----:B------:R-:W-:Y:S01]  /*7290*/  FMUL.FTZ R0, R0, c[0x0][0x2d0] ;  /* 0x0000b40000007a20 */ /* 0x000fe20000410000 */
[----:B------:R-:W-:Y:S01]  /*72a0*/  MUFU.EX2 R183, R14 ;  /* 0x0000000e00b77308 */ /* 0x000fe20000000800 */
[--C-:B------:R-:W-:Y:S02]  /*72b0*/  FFMA.FTZ R4, R4, c[0x0][0x2d0], -R109.reuse ;  /* 0x0000b40004047a23 */ /* 0x100fe4000001086d */
[--C-:B------:R-:W-:Y:S02]  /*72c0*/  FFMA.FTZ R5, R5, c[0x0][0x2d0], -R109.reuse ;  /* 0x0000b40005057a23 */ /* 0x100fe4000001086d */
[C---:B---3--:R-:W-:Y:S02]  /*72d0*/  FMUL.FTZ R60, R2.reuse, R60 ;  /* 0x0000003c023c7220 */ /* 0x048fe40000410000 */
        /* <DEDUP_REMOVED lines=8> */
[----:B------:R-:W3:Y:S01]  /*7360*/  MUFU.EX2 R0, R0 ;  /* 0x0000000000007308 */ /* 0x000ee20000000800 */
[C---:B------:R-:W-:Y:S02]  /*7370*/  FMUL.FTZ R76, R2.reuse, R76 ;  /* 0x0000004c024c7220 */ /* 0x040fe40000410000 */
[----:B------:R-:W-:Y:S02]  /*7380*/  FMUL.FTZ R77, R2, R77 ;  /* 0x0000004d024d7220 */ /* 0x000fe40000410000 */
[--C-:B------:R-:W-:Y:S02]  /*7390*/  FFMA.FTZ R12, R12, c[0x0][0x2d0], -R109.reuse ;  /* 0x0000b4000c0c7a23 */ /* 0x100fe4000001086d */
[--C-:B------:R-:W-:Y:S02]  /*73a0*/  FFMA.FTZ R13, R13, c[0x0][0x2d0], -R109.reuse ;  /* 0x0000b4000d0d7a23 */ /* 0x100fe4000001086d */
[C---:B------:R-:W-:Y:S01]  /*73b0*/  FMUL.FTZ R80, R2.reuse, R80 ;  /* 0x0000005002507220 */ /* 0x040fe20000410000 */
[----:B------:R4:W-:Y:S01]  /*73c0*/  MUFU.EX2 R224, R5 ;  /* 0x0000000500e07308 */ /* 0x0009e20000000800 */
        /* <DEDUP_REMOVED lines=13> */
[----:B------:R-:W-:Y:S02]  /*74a0*/  FMUL.FTZ R66, R0, R66 ;  /* 0x0000004200427220 */ /* 0x000fe40000410000 */
[----:B----4-:R-:W-:Y:S01]  /*74b0*/  FMUL.FTZ R5, R2, R113 ;  /* 0x0000007102057220 */ /* 0x010fe20000410000 */
[----:B------:R-:W-:Y:S01]  /*74c0*/  F2FP.PACK_AB R113, R220, R221 ;  /* 0x000000dddc71723e */ /* 0x000fe200000000ff */
[C---:B------:R-:W-:Y:S02]  /*74d0*/  FMUL.FTZ R67, R0.reuse, R67 ;  /* 0x0000004300437220 */ /* 0x040fe40000410000 */
[C---:B------:R-:W-:Y:S01]  /*74e0*/  FMUL.FTZ R70, R0.reuse, R70 ;  /* 0x0000004600467220 */ /* 0x040fe20000410000 */
[----:B------:R4:W-:Y:S01]  /*74f0*/  MUFU.EX2 R216, R13 ;  /* 0x0000000d00d87308 */ /* 0x0009e20000000800 */
[C---:B------:R-:W-:Y:S02]  /*7500*/  FMUL.FTZ R71, R0.reuse, R71 ;  /* 0x0000004700477220 */ /* 0x040fe40000410000 */
[----:B------:R-:W-:Y:S02]  /*7510*/  FMUL.FTZ R74, R0, R74 ;  /* 0x0000004a004a7220 */ /* 0x000fe40000410000 */
[--C-:B--2---:R-:W-:Y:S02]  /*7520*/  FFMA.FTZ R4, R9, c[0x0][0x2d0], -R109.reuse ;  /* 0x0000b40009047a23 */ /* 0x104fe4000001086d */
[----:B------:R-:W-:Y:S02]  /*7530*/  FMUL.FTZ R9, R2, R117 ;  /* 0x0000007502097220 */ /* 0x000fe40000410000 */
        /* <DEDUP_REMOVED lines=10> */
[----:B------:R-:W-:Y:S02]  /*75e0*/  FMUL.FTZ R91, R0, R91 ;  /* 0x0000005b005b7220 */ /* 0x000fe40000410000 */
[C---:B---3--:R-:W-:Y:S02]  /*75f0*/  FMUL.FTZ R12, R2.reuse, R120 ;  /* 0x00000078020c7220 */ /* 0x048fe40000410000 */
[----:B----4-:R-:W-:Y:S01]  /*7600*/  FMUL.FTZ R13, R2, R121 ;  /* 0x00000079020d7220 */ /* 0x010fe20000410000 */
[----:B------:R-:W-:Y:S01]  /*7610*/  MUFU.EX2 R171, R18 ;  /* 0x0000001200ab7308 */ /* 0x000fe20000000800 */
[----:B------:R-:W-:Y:S02]  /*7620*/  FMUL.FTZ R14, R0, R122 ;  /* 0x0000007a000e7220 */ /* 0x000fe40000410000 */
[--C-:B------:R-:W-:Y:S01]  /*7630*/  FFMA.FTZ R16, R16, c[0x0][0x2d0], -R109.reuse ;  /* 0x0000b40010107a23 */ /* 0x100fe2000001086d */
[----:B--2---:R-:W-:Y:S01]  /*7640*/  F2FP.PACK_AB R114, R222, R223 ;  /* 0x000000dfde72723e */ /* 0x004fe200000000ff */
[--C-:B------:R-:W-:Y:S02]  /*7650*/  FFMA.FTZ R4, R10, c[0x0][0x2d0], -R108.reuse ;  /* 0x0000b4000a047a23 */ /* 0x100fe4000001086c */
[----:B------:R-:W-:Y:S02]  /*7660*/  FMUL.FTZ R10, R0, R118 ;  /* 0x00000076000a7220 */ /* 0x000fe40000410000 */
[--C-:B------:R-:W-:Y:S01]  /*7670*/  FFMA.FTZ R17, R17, c[0x0][0x2d0], -R109.reuse ;  /* 0x0000b40011117a23 */ /* 0x100fe2000001086d */
[----:B------:R2:W-:Y:S01]  /*7680*/  MUFU.EX2 R219, R4 ;  /* 0x0000000400db7308 */ /* 0x0005e20000000800 */
[C---:B------:R-:W-:Y:S02]  /*7690*/  FMUL.FTZ R92, R2.reuse, R92 ;  /* 0x0000005c025c7220 */ /* 0x040fe40000410000 */
[----:B------:R-:W-:Y:S02]  /*76a0*/  FMUL.FTZ R93, R2, R93 ;  /* 0x0000005d025d7220 */ /* 0x000fe40000410000 */
[C---:B-----5:R-:W-:Y:S02]  /*76b0*/  FMUL.FTZ R15, R0.reuse, R123 ;  /* 0x0000007b000f7220 */ /* 0x060fe40000410000 */
[----:B------:R-:W-:Y:S01]  /*76c0*/  LDSM.16.MT88.4 R120, [R200+0x3800] ;  /* 0x00380000c878783b */ /* 0x000fe20000004200 */
[C---:B------:R-:W-:Y:S02]  /*76d0*/  FMUL.FTZ R94, R0.reuse, R94 ;  /* 0x0000005e005e7220 */ /* 0x040fe40000410000 */
[----:B------:R3:W-:Y:S01]  /*76e0*/  MUFU.EX2 R181, R16 ;  /* 0x0000001000b57308 */ /* 0x0007e20000000800 */
[----:B------:R-:W-:Y:S02]  /*76f0*/  FMUL.FTZ R95, R0, R95 ;  /* 0x0000005f005f7220 */ /* 0x000fe40000410000 */
[C---:B------:R-:W-:Y:S02]  /*7700*/  FMUL.FTZ R96, R2.reuse, R96 ;  /* 0x0000006002607220 */ /* 0x040fe40000410000 */
[----:B------:R-:W-:Y:S02]  /*7710*/  FMUL.FTZ R97, R2, R97 ;  /* 0x0000006102617220 */ /* 0x000fe40000410000 */
[C---:B------:R-:W-:Y:S02]  /*7720*/  FMUL.FTZ R98, R0.reuse, R98 ;  /* 0x0000006200627220 */ /* 0x040fe40000410000 */
[----:B------:R-:W-:Y:S01]  /*7730*/  FMUL.FTZ R99, R0, R99 ;  /* 0x0000006300637220 */ /* 0x000fe20000410000 */
[----:B------:R4:W-:Y:S01]  /*7740*/  MUFU.EX2 R180, R17 ;  /* 0x0000001100b47308 */ /* 0x0009e20000000800 */
[C---:B------:R-:W-:Y:S02]  /*7750*/  FMUL.FTZ R100, R2.reuse, R100 ;  /* 0x0000006402647220 */ /* 0x040fe40000410000 */
[----:B------:R-:W-:Y:S02]  /*7760*/  FMUL.FTZ R101, R2, R101 ;  /* 0x0000006502657220 */ /* 0x000fe40000410000 */
[--C-:B--2---:R-:W-:Y:S02]  /*7770*/  FFMA.FTZ R4, R11, c[0x0][0x2d0], -R108.reuse ;  /* 0x0000b4000b047a23 */ /* 0x104fe4000001086c */
[C---:B------:R-:W-:Y:S02]  /*7780*/  FMUL.FTZ R11, R0.reuse, R119 ;  /* 0x00000077000b7220 */ /* 0x040fe40000410000 */
[----:B------:R-:W2:Y:S01]  /*7790*/  LDSM.16.MT88.4 R116, [R202] ;  /* 0x00000000ca74783b */ /* 0x000ea20000004200 */
[----:B------:R-:W5:Y:S01]  /*77a0*/  MUFU.EX2 R218, R4 ;  /* 0x0000000400da7308 */ /* 0x000f620000000800 */
[C---:B------:R-:W-:Y:S02]  /*77b0*/  FMUL.FTZ R102, R0.reuse, R102 ;  /* 0x0000006600667220 */ /* 0x040fe40000410000 */
[----:B------:R-:W-:Y:S02]  /*77c0*/  FMUL.FTZ R103, R0, R103 ;  /* 0x0000006700677220 */ /* 0x000fe40000410000 */
[----:B---3--:R-:W-:Y:S02]  /*77d0*/  FMUL.FTZ R16, R2, R124 ;  /* 0x0000007c02107220 */ /* 0x008fe40000410000 */
[----:B------:R-:W-:Y:S02]  /*77e0*/  FMUL.FTZ R18, R0, R126 ;  /* 0x0000007e00127220 */ /* 0x000fe40000410000 */
[C---:B------:R-:W-:Y:S01]  /*77f0*/  FMUL.FTZ R104, R2.reuse, R104 ;  /* 0x0000006802687220 */ /* 0x040fe20000410000 */
[----:B------:R3:W2:Y:S01]  /*7800*/  MUFU.EX2 R170, R19 ;  /* 0x0000001300aa7308 */ /* 0x0006a20000000800 */
[----:B------:R-:W-:Y:S02]  /*7810*/  FMUL.FTZ R105, R2, R105 ;  /* 0x0000006902697220 */ /* 0x000fe40000410000 */
[----:B------:R-:W-:Y:S02]  /*7820*/  FMUL.FTZ R106, R0, R106 ;  /* 0x0000006a006a7220 */ /* 0x000fe40000410000 */
[----:B----4-:R-:W-:Y:S02]  /*7830*/  FMUL.FTZ R17, R2, R125 ;  /* 0x0000007d02117220 */ /* 0x010fe40000410000 */
[----:B------:R-:W-:Y:S02]  /*7840*/  FMUL.FTZ R107, R0, R107 ;  /* 0x0000006b006b7220 */ /* 0x000fe40000410000 */
[--C-:B------:R-:W-:Y:S01]  /*7850*/  FFMA.FTZ R20, R20, c[0x0][0x2d0], -R109.reuse ;  /* 0x0000b40014147a23 */ /* 0x100fe2000001086d */
[----:B------:R-:W-:Y:S01]  /*7860*/  MUFU.EX2 R167, R22 ;  /* 0x0000001600a77308 */ /* 0x000fe20000000800 */
[--C-:B------:R-:W-:Y:S02]  /*7870*/  FFMA.FTZ R21, R21, c[0x0][0x2d0], -R109.reuse ;  /* 0x0000b40015157a23 */ /* 0x100fe4000001086d */
[--C-:B------:R-:W-:Y:S01]  /*7880*/  FFMA.FTZ R24, R24, c[0x0][0x2d0], -R109.reuse ;  /* 0x0000b40018187a23 */ /* 0x100fe2000001086d */
[----:B-----5:R-:W-:Y:S01]  /*7890*/  F2FP.PACK_AB R115, R218, R219 ;  /* 0x000000dbda73723e */ /* 0x020fe200000000ff */
[----:B------:R-:W-:Y:S01]  /*78a0*/  FMUL.FTZ R4, R2, R112 ;  /* 0x0000007002047220 */ /* 0x000fe20000410000 */
[----:B------:R-:W-:Y:S01]  /*78b0*/  F2FP.PACK_AB R112, R224, R225 ;  /* 0x000000e1e070723e */ /* 0x000fe200000000ff */
[--C-:B------:R-:W-:Y:S02]  /*78c0*/  FFMA.FTZ R25, R25, c[0x0][0x2d0], -R109.reuse ;  /* 0x0000b40019197a23 */ /* 0x100fe4000001086d */
[--C-:B------:R-:W-:Y:S01]  /*78d0*/  FFMA.FTZ R29, R29, c[0x0][0x2d0], -R109.reuse ;  /* 0x0000b4001d1d7a23 */ /* 0x100fe2000001086d */
[----:B------:R-:W4:Y:S01]  /*78e0*/  MUFU.EX2 R169, R20 ;  /* 0x0000001400a97308 */ /* 0x000f220000000800 */
[--C-:B------:R-:W-:Y:S02]  /*78f0*/  FFMA.FTZ R33, R33, c[0x0][0x2d0], -R109.reuse ;  /* 0x0000b40021217a23 */ /* 0x100fe4000001086d */
[C---:B-1----:R-:W-:Y:S05]  /*7900*/  HMMA.16816.F32 R4, R112.reuse, R136, R4 ;  /* 0x000000887004723c */ /* 0x042fea0000001804 */
[----:B---3--:R-:W-:Y:S02]  /*7910*/  FMUL.FTZ R19, R0, R127 ;  /* 0x0000007f00137220 */ /* 0x008fe40000410000 */
[----:B------:R-:W-:Y:S01]  /*7920*/  LDSM.16.MT88.4 R124, [R197+0x4000] ;  /* 0x00400000c57c783b */ /* 0x000fe20000004200 */
[C---:B------:R-:W-:Y:S01]  /*7930*/  HMMA.16816.F32 R8, R112.reuse, R138, R8 ;  /* 0x0000008a7008723c */ /* 0x040fe20000001808 */
[----:B------:R-:W1:Y:S03]  /*7940*/  MUFU.EX2 R168, R21 ;  /* 0x0000001500a87308 */ /* 0x000e660000000800 */
[--C-:B------:R-:W-:Y:S02]  /*7950*/  FFMA.FTZ R35, R35, c[0x0][0x2d0], -R108.reuse ;  /* 0x0000b40023237a23 */ /* 0x100fe4000001086c */
[----:B------:R-:W-:Y:S01]  /*7960*/  FFMA.FTZ R37, R37, c[0x0][0x2d0], -R109 ;  /* 0x0000b40025257a23 */ /* 0x000fe2000001086d */
[----:B------:R-:W3:Y:S01]  /*7970*/  LDSM.16.MT88.4 R136, [R197+0x3800] ;  /* 0x00380000c588783b */ /* 0x000ee20000004200 */
[C---:B------:R-:W-:Y:S03]  /*7980*/  HMMA.16816.F32 R60, R112.reuse, R140, R60 ;  /* 0x0000008c703c723c */ /* 0x040fe6000000183c */
[----:B------:R5:W1:Y:S01]  /*7990*/  MUFU.EX2 R166, R23 ;  /* 0x0000001700a67308 */ /* 0x000a620000000800 */
[----:B------:R-:W-:Y:S02]  /*79a0*/  FFMA.FTZ R38, R38, c[0x0][0x2d0], -R108 ;  /* 0x0000b40026267a23 */ /* 0x000fe4000001086c */
[----:B------:R-:W-:Y:S02]  /*79b0*/  FFMA.FTZ R2, R2, R226, R225 ;  /* 0x000000e202027223 */ /* 0x000fe400000100e1 */
[C---:B------:R-:W-:Y:S01]  /*79c0*/  HMMA.16816.F32 R64, R112.reuse, R142, R64 ;  /* 0x0000008e7040723c */ /* 0x040fe20000001840 */
[----:B------:R-:W1:Y:S03]  /*79d0*/  LDSM.16.MT88.4 R140, [R199+0x3800] ;  /* 0x00380000c78c783b */ /* 0x000e660000004200 */
[----:B------:R-:W-:Y:S01]  /*79e0*/  FFMA.FTZ R0, R0, R227, R221 ;  /* 0x000000e300007223 */ /* 0x000fe200000100dd */
[----:B------:R-:W1:Y:S01]  /*79f0*/  MUFU.EX2 R165, R24 ;  /* 0x0000001800a57308 */ /* 0x000e620000000800 */
[----:B------:R-:W-:Y:S02]  /*7a00*/  FADD.FTZ R2, R224, R2 ;  /* 0x00000002e0027221 */ /* 0x000fe40000010000 */
[C---:B------:R-:W-:Y:S04]  /*7a10*/  HMMA.16816.F32 R68, R112.reuse, R144, R68 ;  /* 0x000000907044723c */ /* 0x040fe80000001844 */
[----:B------:R-:W-:Y:S02]  /*7a20*/  FADD.FTZ R0, R220, R0 ;  /* 0x00000000dc007221 */ /* 0x000fe40000010000 */
[----:B------:R-:W-:Y:S01]  /*7a30*/  FADD.FTZ R2, R223, R2 ;  /* 0x00000002df027221 */ /* 0x000fe20000010000 */
[----:B------:R-:W-:Y:S01]  /*7a40*/  MUFU.EX2 R164, R25 ;  /* 0x0000001900a47308 */ /* 0x000fe20000000800 */
[C---:B------:R-:W-:Y:S01]  /*7a50*/  HMMA.16816.F32 R72, R112.reuse, R146, R72 ;  /* 0x000000927048723c */ /* 0x040fe20000001848 */
[----:B-----5:R-:W-:Y:S03]  /*7a60*/  LDSM.16.MT88.4 R20, [R200+0x4000] ;  /* 0x00400000c814783b */ /* 0x020fe60000004200 */
[----:B------:R-:W-:Y:S02]  /*7a70*/  FADD.FTZ R0, R219, R0 ;  /* 0x00000000db007221 */ /* 0x000fe40000010000 */
[----:B------:R-:W-:Y:S02]  /*7a80*/  FADD.FTZ R2, R222, R2 ;  /* 0x00000002de027221 */ /* 0x000fe40000010000 */
[C---:B--2---:R-:W-:Y:S01]  /*7a90*/  HMMA.16816.F32 R76, R112.reuse, R116, R76 ;  /* 0x00000074704c723c */ /* 0x044fe2000000184c */
[----:B------:R-:W2:Y:S03]  /*7aa0*/  MUFU.EX2 R163, R26 ;  /* 0x0000001a00a37308 */ /* 0x000ea60000000800 */
[----:B------:R-:W-:Y:S02]  /*7ab0*/  FADD.FTZ R0, R218, R0 ;  /* 0x00000000da007221 */ /* 0x000fe40000010000 */
[----:B------:R-:W-:Y:S02]  /*7ac0*/  FADD.FTZ R2, R217, R2 ;  /* 0x00000002d9027221 */ /* 0x000fe40000010000 */
[C---:B------:R-:W-:Y:S01]  /*7ad0*/  HMMA.16816.F32 R80, R112.reuse, R118, R80 ;  /* 0x000000767050723c */ /* 0x040fe20000001850 */
[----:B------:R-:W5:Y:S02]  /*7ae0*/  LDSM.16.MT88.4 R116, [R198+0x3800] ;  /* 0x00380000c674783b */ /* 0x000f640000004200 */
[----:B------:R2:W2:Y:S01]  /*7af0*/  MUFU.EX2 R162, R27 ;  /* 0x0000001b00a27308 */ /* 0x0004a20000000800 */
[----:B------:R-:W-:Y:S02]  /*7b00*/  FADD.FTZ R0, R183, R0 ;  /* 0x00000000b7007221 */ /* 0x000fe40000010000 */
[----:B------:R-:W-:Y:S02]  /*7b10*/  FADD.FTZ R2, R216, R2 ;  /* 0x00000002d8027221 */ /* 0x000fe40000010000 */
[C---:B---3--:R-:W-:Y:S04]  /*7b20*/  HMMA.16816.F32 R84, R112.reuse, R136, R84 ;  /* 0x000000887054723c */ /* 0x048fe80000001854 */
[----:B------:R-:W-:Y:S01]  /*7b30*/  FADD.FTZ R0, R182, R0 ;  /* 0x00000000b6007221 */ /* 0x000fe20000010000 */
[----:B------:R-:W-:Y:S01]  /*7b40*/  MUFU.EX2 R160, R29 ;  /* 0x0000001d00a07308 */ /* 0x000fe20000000800 */
[----:B------:R-:W-:Y:S02]  /*7b50*/  FADD.FTZ R2, R181, R2 ;  /* 0x00000002b5027221 */ /* 0x000fe40000010000 */
[C---:B------:R-:W-:Y:S01]  /*7b60*/  HMMA.16816.F32 R88, R112.reuse, R138, R88 ;  /* 0x0000008a7058723c */ /* 0x040fe20000001858 */
[----:B------:R-:W3:Y:S03]  /*7b70*/  LDSM.16.MT88.4 R136, [R197+0x800] ;  /* 0x00080000c588783b */ /* 0x000ee60000004200 */
[----:B------:R-:W-:Y:S02]  /*7b80*/  FADD.FTZ R0, R171, R0 ;  /* 0x00000000ab007221 */ /* 0x000fe40000010000 */
[----:B------:R-:W-:Y:S01]  /*7b90*/  FADD.FTZ R2, R180, R2 ;  /* 0x00000002b4027221 */ /* 0x000fe20000010000 */
[----:B------:R-:W3:Y:S01]  /*7ba0*/  MUFU.EX2 R155, R30 ;  /* 0x0000001e009b7308 */ /* 0x000ee20000000800 */
[C---:B-1----:R-:W-:Y:S01]  /*7bb0*/  HMMA.16816.F32 R12, R112.reuse, R140, R12 ;  /* 0x0000008c700c723c */ /* 0x042fe2000000180c */
[----:B--2---:R-:W-:Y:S03]  /*7bc0*/  LDSM.16.MT88.4 R24, [R199+0x1000] ;  /* 0x00100000c718783b */ /* 0x004fe60000004200 */
[----:B------:R-:W-:Y:S02]  /*7bd0*/  FADD.FTZ R0, R170, R0 ;  /* 0x00000000aa007221 */ /* 0x000fe40000010000 */
[----:B----4-:R-:W-:Y:S02]  /*7be0*/  FADD.FTZ R2, R169, R2 ;  /* 0x00000002a9027221 */ /* 0x010fe40000010000 */
[C---:B------:R-:W-:Y:S01]  /*7bf0*/  HMMA.16816.F32 R92, R112.reuse, R142, R92 ;  /* 0x0000008e705c723c */ /* 0x040fe2000000185c */
[----:B------:R-:W1:Y:S01]  /*7c00*/  MUFU.EX2 R154, R31 ;  /* 0x0000001f009a7308 */ /* 0x000e620000000800 */
[----:B------:R-:W2:Y:S02]  /*7c10*/  LDSM.16.MT88.4 R140, [R199+0x800] ;  /* 0x00080000c78c783b */ /* 0x000ea40000004200 */
[----:B------:R-:W-:Y:S02]  /*7c20*/  FADD.FTZ R0, R167, R0 ;  /* 0x00000000a7007221 */ /* 0x000fe40000010000 */
[----:B------:R-:W-:Y:S02]  /*7c30*/  FADD.FTZ R2, R168, R2 ;  /* 0x00000002a8027221 */ /* 0x000fe40000010000 */
[----:B------:R-:W-:Y:S01]  /*7c40*/  FADD.FTZ R0, R166, R0 ;  /* 0x00000000a6007221 */ /* 0x000fe20000010000 */
[C---:B-----5:R-:W-:Y:S02]  /*7c50*/  HMMA.16816.F32 R96, R112.reuse, R116, R96 ;  /* 0x000000747060723c */ /* 0x060fe40000001860 */
[----:B------:R-:W-:Y:S01]  /*7c60*/  MUFU.EX2 R152, R33 ;  /* 0x0000002100987308 */ /* 0x000fe20000000800 */
[----:B------:R-:W-:Y:S02]  /*7c70*/  FADD.FTZ R2, R165, R2 ;  /* 0x00000002a5027221 */ /* 0x000fe40000010000 */
[----:B------:R-:W-:Y:S02]  /*7c80*/  FADD.FTZ R0, R163, R0 ;  /* 0x00000000a3007221 */ /* 0x000fe40000010000 */
[----:B------:R-:W-:Y:S01]  /*7c90*/  FADD.FTZ R2, R164, R2 ;  /* 0x00000002a4027221 */ /* 0x000fe20000010000 */
[C---:B------:R-:W-:Y:S01]  /*7ca0*/  HMMA.16816.F32 R100, R112.reuse, R118, R100 ;  /* 0x000000767064723c */ /* 0x040fe20000001864 */
[----:B------:R-:W4:Y:S03]  /*7cb0*/  LDSM.16.MT88.4 R116, [R198+0x800] ;  /* 0x00080000c674783b */ /* 0x000f260000004200 */
[----:B------:R-:W5:Y:S01]  /*7cc0*/  MUFU.EX2 R151, R34 ;  /* 0x0000002200977308 */ /* 0x000f620000000800 */
[----:B------:R-:W-:Y:S03]  /*7cd0*/  FADD.FTZ R0, R162, R0 ;  /* 0x00000000a2007221 */ /* 0x000fe60000010000 */
[C---:B------:R-:W-:Y:S04]  /*7ce0*/  HMMA.16816.F32 R16, R112.reuse, R120, R16 ;  /* 0x000000787010723c */ /* 0x040fe80000001810 */
[----:B---3--:R-:W-:Y:S02]  /*7cf0*/  FADD.FTZ R0, R155, R0 ;  /* 0x000000009b007221 */ /* 0x008fe40000010000 */
[----:B------:R-:W3:Y:S02]  /*7d00*/  MUFU.EX2 R150, R35 ;  /* 0x0000002300967308 */ /* 0x000ee40000000800 */
[----:B------:R-:W-:Y:S01]  /*7d10*/  HMMA.16816.F32 R104, R112, R122, R104 ;  /* 0x0000007a7068723c */ /* 0x000fe20000001868 */
[----:B------:R-:W4:Y:S03]  /*7d20*/  LDSM.16.MT88.4 R120, [R200+0x800] ;  /* 0x00080000c878783b */ /* 0x000f260000004200 */
[----:B-1----:R-:W-:Y:S03]  /*7d30*/  FADD.FTZ R0, R154, R0 ;  /* 0x000000009a007221 */ /* 0x002fe60000010000 */
[----:B------:R-:W-:Y:S01]  /*7d40*/  F2FP.PACK_AB R112, R216, R217 ;  /* 0x000000d9d870723e */ /* 0x000fe200000000ff */
[----:B------:R-:W-:Y:S01]  /*7d50*/  MUFU.EX2 R148, R37 ;  /* 0x0000002500947308 */ /* 0x000fe20000000800 */
[----:B------:R-:W-:Y:S03]  /*7d60*/  F2FP.PACK_AB R113, R182, R183 ;  /* 0x000000b7b671723e */ /* 0x000fe600000000ff */
[----:B------:R-:W-:Y:S01]  /*7d70*/  F2FP.PACK_AB R114, R180, R181 ;  /* 0x000000b5b472723e */ /* 0x000fe200000000ff */
[----:B-----5:R-:W-:Y:S01]  /*7d80*/  FADD.FTZ R0, R151, R0 ;  /* 0x0000000097007221 */ /* 0x020fe20000010000 */
[----:B------:R-:W-:Y:S04]  /*7d90*/  F2FP.PACK_AB R115, R170, R171 ;  /* 0x000000abaa73723e */ /* 0x000fe800000000ff */
[----:B------:R-:W1:Y:S03]  /*7da0*/  MUFU.EX2 R147, R38 ;  /* 0x0000002600937308 */ /* 0x000e660000000800 */
[C---:B------:R-:W-:Y:S03]  /*7db0*/  HMMA.16816.F32 R4, R112.reuse, R136, R4 ;  /* 0x000000887004723c */ /* 0x040fe60000001804 */
[----:B---3--:R-:W-:Y:S05]  /*7dc0*/  FADD.FTZ R0, R150, R0 ;  /* 0x0000000096007221 */ /* 0x008fea0000010000 */
[C---:B------:R-:W-:Y:S01]  /*7dd0*/  HMMA.16816.F32 R8, R112.reuse, R138, R8 ;  /* 0x0000008a7008723c */ /* 0x040fe20000001808 */
[----:B------:R-:W3:Y:S07]  /*7de0*/  LDSM.16.MT88.4 R136, [R199+0x4000] ;  /* 0x00400000c788783b */ /* 0x000eee0000004200 */
[C---:B--2---:R-:W-:Y:S04]  /*7df0*/  HMMA.16816.F32 R60, R112.reuse, R140, R60 ;  /* 0x0000008c703c723c */ /* 0x044fe8000000183c */
[----:B-1----:R-:W-:Y:S04]  /*7e00*/  FADD.FTZ R0, R147, R0 ;  /* 0x0000000093007221 */ /* 0x002fe80000010000 */
[C---:B------:R-:W-:Y:S08]  /*7e10*/  HMMA.16816.F32 R64, R112.reuse, R142, R64 ;  /* 0x0000008e7040723c */ /* 0x040ff00000001840 */
[C---:B----4-:R-:W-:Y:S08]  /*7e20*/  HMMA.16816.F32 R68, R112.reuse, R116, R68 ;  /* 0x000000747044723c */ /* 0x050ff00000001844 */
[C---:B------:R-:W-:Y:S01]  /*7e30*/  HMMA.16816.F32 R72, R112.reuse, R118, R72 ;  /* 0x000000767048723c */ /* 0x040fe20000001848 */
[----:B------:R-:W1:Y:S07]  /*7e40*/  LDSM.16.MT88.4 R116, [R198+0x4000] ;  /* 0x00400000c674783b */ /* 0x000e6e0000004200 */
[C---:B------:R-:W-:Y:S08]  /*7e50*/  HMMA.16816.F32 R76, R112.reuse, R120, R76 ;  /* 0x00000078704c723c */ /* 0x040ff0000000184c */
[C---:B------:R-:W-:Y:S01]  /*7e60*/  HMMA.16816.F32 R80, R112.reuse, R122, R80 ;  /* 0x0000007a7050723c */ /* 0x040fe20000001850 */
[----:B------:R-:W2:Y:S07]  /*7e70*/  LDSM.16.MT88.4 R120, [R197+0x1000] ;  /* 0x00100000c578783b */ /* 0x000eae0000004200 */
[C---:B------:R-:W-:Y:S08]  /*7e80*/  HMMA.16816.F32 R84, R112.reuse, R124, R84 ;  /* 0x0000007c7054723c */ /* 0x040ff00000001854 */
[C---:B------:R-:W-:Y:S01]  /*7e90*/  HMMA.16816.F32 R88, R112.reuse, R126, R88 ;  /* 0x0000007e7058723c */ /* 0x040fe20000001858 */
[----:B------:R-:W-:Y:S07]  /*7ea0*/  LDSM.16.MT88.4 R124, [R198+0x4800] ;  /* 0x00480000c67c783b */ /* 0x000fee0000004200 */
[C---:B---3--:R-:W-:Y:S08]  /*7eb0*/  HMMA.16816.F32 R12, R112.reuse, R136, R12 ;  /* 0x00000088700c723c */ /* 0x048ff0000000180c */
[C---:B------:R-:W-:Y:S08]  /*7ec0*/  HMMA.16816.F32 R92, R112.reuse, R138, R92 ;  /* 0x0000008a705c723c */ /* 0x040ff0000000185c */
[C---:B-1----:R-:W-:Y:S08]  /*7ed0*/  HMMA.16816.F32 R96, R112.reuse, R116, R96 ;  /* 0x000000747060723c */ /* 0x042ff00000001860 */
[C---:B------:R-:W-:Y:S01]  /*7ee0*/  HMMA.16816.F32 R100, R112.reuse, R118, R100 ;  /* 0x000000767064723c */ /* 0x040fe20000001864 */
[----:B------:R-:W1:Y:S07]  /*7ef0*/  LDSM.16.MT88.4 R116, [R198+0x1000] ;  /* 0x00100000c674783b */ /* 0x000e6e0000004200 */
[C---:B------:R-:W-:Y:S07]  /*7f00*/  HMMA.16816.F32 R16, R112.reuse, R20, R16 ;  /* 0x000000147010723c */ /* 0x040fee0000001810 */
[--C-:B------:R-:W-:Y:S01]  /*7f10*/  FFMA.FTZ R20, R28, c[0x0][0x2d0], -R109.reuse ;  /* 0x0000b4001c147a23 */ /* 0x100fe2000001086d */
[----:B------:R-:W-:Y:S01]  /*7f20*/  HMMA.16816.F32 R104, R112, R22, R104 ;  /* 0x000000167068723c */ /* 0x000fe20000001868 */
[----:B------:R-:W3:Y:S02]  /*7f30*/  LDSM.16.MT88.4 R112, [R200+0x1000] ;  /* 0x00100000c870783b */ /* 0x000ee40000004200 */
[----:B------:R4:W5:Y:S01]  /*7f40*/  MUFU.EX2 R161, R20 ;  /* 0x0000001400a17308 */ /* 0x0009620000000800 */
[----:B------:R-:W-:Y:S03]  /*7f50*/  F2FP.PACK_AB R21, R166, R167 ;  /* 0x000000a7a615723e */ /* 0x000fe600000000ff */
[----:B------:R-:W-:Y:S02]  /*7f60*/  F2FP.PACK_AB R22, R164, R165 ;  /* 0x000000a5a416723e */ /* 0x000fe400000000ff */
[----:B------:R-:W-:Y:S01]  /*7f70*/  F2FP.PACK_AB R23, R162, R163 ;  /* 0x000000a3a217723e */ /* 0x000fe200000000ff */
[----:B------:R-:W1:Y:S02]  /*7f80*/  LDSM.16.MT88.4 R28, [R197+0x4800] ;  /* 0x00480000c51c783b */ /* 0x000e640000004200 */
[----:B----4-:R-:W-:Y:S01]  /*7f90*/  F2FP.PACK_AB R20, R168, R169 ;  /* 0x000000a9a814723e */ /* 0x010fe200000000ff */
[----:B-----5:R-:W-:Y:S04]  /*7fa0*/  FADD.FTZ R2, R161, R2 ;  /* 0x00000002a1027221 */ /* 0x020fe80000010000 */
[----:B------:R-:W-:Y:S02]  /*7fb0*/  FADD.FTZ R2, R160, R2 ;  /* 0x00000002a0027221 */ /* 0x000fe40000010000 */
[C---:B--2---:R-:W-:Y:S08]  /*7fc0*/  HMMA.16816.F32 R4, R20.reuse, R120, R4 ;  /* 0x000000781404723c */ /* 0x044ff00000001804 */
[C---:B------:R-:W-:Y:S01]  /*7fd0*/  HMMA.16816.F32 R8, R20.reuse, R122, R8 ;  /* 0x0000007a1408723c */ /* 0x040fe20000001808 */
[----:B------:R-:W2:Y:S07]  /*7fe0*/  LDSM.16.MT88.4 R120, [R199+0x4800] ;  /* 0x00480000c778783b */ /* 0x000eae0000004200 */
[C---:B------:R-:W-:Y:S07]  /*7ff0*/  HMMA.16816.F32 R60, R20.reuse, R24, R60 ;  /* 0x00000018143c723c */ /* 0x040fee000000183c */
[--C-:B------:R-:W-:Y:S01]  /*8000*/  FFMA.FTZ R24, R32, c[0x0][0x2d0], -R109.reuse ;  /* 0x0000b40020187a23 */ /* 0x100fe2000001086d */
[C---:B------:R-:W-:Y:S01]  /*8010*/  HMMA.16816.F32 R64, R20.reuse, R26, R64 ;  /* 0x0000001a1440723c */ /* 0x040fe20000001840 */
[----:B------:R-:W-:Y:S02]  /*8020*/  LDSM.16.MT88.4 R32, [R199+0x1800] ;  /* 0x00180000c720783b */ /* 0x000fe40000004200 */
[----:B------:R4:W5:Y:S05]  /*8030*/  MUFU.EX2 R153, R24 ;  /* 0x0000001800997308 */ /* 0x00096a0000000800 */
[C---:B-1----:R-:W-:Y:S08]  /*8040*/  HMMA.16816.F32 R68, R20.reuse, R116, R68 ;  /* 0x000000741444723c */ /* 0x042ff00000001844 */
[C---:B------:R-:W-:Y:S01]  /*8050*/  HMMA.16816.F32 R72, R20.reuse, R118, R72 ;  /* 0x000000761448723c */ /* 0x040fe20000001848 */
[----:B------:R-:W-:Y:S07]  /*8060*/  LDSM.16.MT88.4 R116, [R197+0x1800] ;  /* 0x00180000c574783b */ /* 0x000fee0000004200 */
[C---:B---3--:R-:W-:Y:S01]  /*8070*/  HMMA.16816.F32 R76, R20.reuse, R112, R76 ;  /* 0x00000070144c723c */ /* 0x048fe2000000184c */
[----:B----4-:R-:W1:Y:S03]  /*8080*/  LDSM.16.MT88.4 R24, [R200+0x4800] ;  /* 0x00480000c818783b */ /* 0x010e660000004200 */
[----:B-----5:R-:W-:Y:S04]  /*8090*/  FADD.FTZ R2, R153, R2 ;  /* 0x0000000299027221 */ /* 0x020fe80000010000 */
[C---:B------:R-:W-:Y:S01]  /*80a0*/  HMMA.16816.F32 R80, R20.reuse, R114, R80 ;  /* 0x000000721450723c */ /* 0x040fe20000001850 */
[----:B------:R-:W-:Y:S03]  /*80b0*/  LDSM.16.MT88.4 R112, [R197+0x5000] ;  /* 0x00500000c570783b */ /* 0x000fe60000004200 */
[----:B------:R-:W-:Y:S04]  /*80c0*/  FADD.FTZ R2, R152, R2 ;  /* 0x0000000298027221 */ /* 0x000fe80000010000 */
[C---:B------:R-:W-:Y:S07]  /*80d0*/  HMMA.16816.F32 R84, R20.reuse, R28, R84 ;  /* 0x0000001c1454723c */ /* 0x040fee0000001854 */
[--C-:B------:R-:W-:Y:S01]  /*80e0*/  FFMA.FTZ R28, R36, c[0x0][0x2d0], -R109.reuse ;  /* 0x0000b400241c7a23 */ /* 0x100fe2000001086d */
[C---:B------:R-:W-:Y:S03]  /*80f0*/  HMMA.16816.F32 R88, R20.reuse, R30, R88 ;  /* 0x0000001e1458723c */ /* 0x040fe60000001858 */
[----:B------:R3:W4:Y:S01]  /*8100*/  MUFU.EX2 R149, R28 ;  /* 0x0000001c00957308 */ /* 0x0007220000000800 */
[--C-:B------:R-:W-:Y:S02]  /*8110*/  FFMA.FTZ R36, R40, c[0x0][0x2d0], -R109.reuse ;  /* 0x0000b40028247a23 */ /* 0x100fe4000001086d */
[--C-:B------:R-:W-:Y:S02]  /*8120*/  FFMA.FTZ R40, R48, c[0x0][0x2d0], -R109.reuse ;  /* 0x0000b40030287a23 */ /* 0x100fe4000001086d */
[C---:B--2---:R-:W-:Y:S04]  /*8130*/  HMMA.16816.F32 R12, R20.reuse, R120, R12 ;  /* 0x00000078140c723c */ /* 0x044fe8000000180c */
[--C-:B------:R-:W-:Y:S01]  /*8140*/  FFMA.FTZ R48, R57, c[0x0][0x2d0], -R109.reuse ;  /* 0x0000b40039307a23 */ /* 0x100fe2000001086d */
[----:B------:R-:W2:Y:S03]  /*8150*/  MUFU.EX2 R145, R36 ;  /* 0x0000002400917308 */ /* 0x000ea60000000800 */
[C---:B------:R-:W-:Y:S01]  /*8160*/  HMMA.16816.F32 R92, R20.reuse, R122, R92 ;  /* 0x0000007a145c723c */ /* 0x040fe2000000185c */
[----:B------:R-:W-:Y:S06]  /*8170*/  LDSM.16.MT88.4 R120, [R199+0x2000] ;  /* 0x00200000c778783b */ /* 0x000fec0000004200 */
[----:B------:R-:W-:Y:S01]  /*8180*/  MUFU.EX2 R141, R40 ;  /* 0x00000028008d7308 */ /* 0x000fe20000000800 */
[C---:B------:R-:W-:Y:S01]  /*8190*/  HMMA.16816.F32 R96, R20.reuse, R124, R96 ;  /* 0x0000007c1460723c */ /* 0x040fe20000001860 */
[----:B---3--:R-:W-:Y:S03]  /*81a0*/  LDSM.16.MT88.4 R28, [R200+0x1800] ;  /* 0x00180000c81c783b */ /* 0x008fe60000004200 */
[----:B----4-:R-:W-:Y:S04]  /*81b0*/  FADD.FTZ R2, R149, R2 ;  /* 0x0000000295027221 */ /* 0x010fe80000010000 */
[C---:B------:R-:W-:Y:S04]  /*81c0*/  HMMA.16816.F32 R100, R20.reuse, R126, R100 ;  /* 0x0000007e1464723c */ /* 0x040fe80000001864 */
[----:B------:R-:W-:Y:S04]  /*81d0*/  FADD.FTZ R2, R148, R2 ;  /* 0x0000000294027221 */ /* 0x000fe80000010000 */
[C---:B-1----:R-:W-:Y:S04]  /*81e0*/  HMMA.16816.F32 R16, R20.reuse, R24, R16 ;  /* 0x000000181410723c */ /* 0x042fe80000001810 */
[----:B--2---:R-:W-:Y:S04]  /*81f0*/  FADD.FTZ R2, R145, R2 ;  /* 0x0000000291027221 */ /* 0x004fe80000010000 */
[----:B------:R-:W-:Y:S01]  /*8200*/  HMMA.16816.F32 R104, R20, R26, R104 ;  /* 0x0000001a1468723c */ /* 0x000fe20000001868 */
[----:B------:R-:W1:Y:S06]  /*8210*/  LDSM.16.MT88.4 R24, [R198+0x1800] ;  /* 0x00180000c618783b */ /* 0x000e6c0000004200 */
[----:B------:R-:W-:Y:S02]  /*8220*/  F2FP.PACK_AB R20, R160, R161 ;  /* 0x000000a1a014723e */ /* 0x000fe400000000ff */
[----:B------:R-:W-:Y:S03]  /*8230*/  F2FP.PACK_AB R21, R154, R155 ;  /* 0x0000009b9a15723e */ /* 0x000fe600000000ff */
[----:B------:R-:W-:Y:S02]  /*8240*/  F2FP.PACK_AB R22, R152, R153 ;  /* 0x000000999816723e */ /* 0x000fe400000000ff */
[----:B------:R-:W-:Y:S07]  /*8250*/  F2FP.PACK_AB R23, R150, R151 ;  /* 0x000000979617723e */ /* 0x000fee00000000ff */
[C---:B------:R-:W-:Y:S08]  /*8260*/  HMMA.16816.F32 R4, R20.reuse, R116, R4 ;  /* 0x000000741404723c */ /* 0x040ff00000001804 */
[C---:B------:R-:W-:Y:S01]  /*8270*/  HMMA.16816.F32 R8, R20.reuse, R118, R8 ;  /* 0x000000761408723c */ /* 0x040fe20000001808 */
[----:B------:R-:W-:Y:S07]  /*8280*/  LDSM.16.MT88.4 R116, [R200+0x5000] ;  /* 0x00500000c874783b */ /* 0x000fee0000004200 */
[C---:B------:R-:W-:Y:S07]  /*8290*/  HMMA.16816.F32 R60, R20.reuse, R32, R60 ;  /* 0x00000020143c723c */ /* 0x040fee000000183c */
[----:B------:R-:W-:Y:S01]  /*82a0*/  FFMA.FTZ R32, R39, c[0x0][0x2d0], -R108 ;  /* 0x0000b40027207a23 */ /* 0x000fe2000001086c */
[C---:B------:R-:W-:Y:S01]  /*82b0*/  HMMA.16816.F32 R64, R20.reuse, R34, R64 ;  /* 0x000000221440723c */ /* 0x040fe20000001840 */
[----:B------:R-:W-:Y:S02]  /*82c0*/  LDSM.16.MT88.4 R36, [R198+0x5000] ;  /* 0x00500000c624783b */ /* 0x000fe40000004200 */
[----:B------:R2:W3:Y:S05]  /*82d0*/  MUFU.EX2 R146, R32 ;  /* 0x0000002000927308 */ /* 0x0004ea0000000800 */
[C---:B-1----:R-:W-:Y:S07]  /*82e0*/  HMMA.16816.F32 R68, R20.reuse, R24, R68 ;  /* 0x000000181444723c */ /* 0x042fee0000001844 */
[--C-:B------:R-:W-:Y:S01]  /*82f0*/  FFMA.FTZ R24, R41, c[0x0][0x2d0], -R109.reuse ;  /* 0x0000b40029187a23 */ /* 0x100fe2000001086d */
[C---:B------:R-:W-:Y:S03]  /*8300*/  HMMA.16816.F32 R72, R20.reuse, R26, R72 ;  /* 0x0000001a1448723c */ /* 0x040fe60000001848 */
[----:B------:R1:W4:Y:S05]  /*8310*/  MUFU.EX2 R144, R24 ;  /* 0x0000001800907308 */ /* 0x00032a0000000800 */
[C---:B------:R-:W-:Y:S01]  /*8320*/  HMMA.16816.F32 R76, R20.reuse, R28, R76 ;  /* 0x0000001c144c723c */ /* 0x040fe2000000184c */
[----:B--2---:R-:W2:Y:S03]  /*8330*/  LDSM.16.MT88.4 R32, [R199+0x5000] ;  /* 0x00500000c720783b */ /* 0x004ea60000004200 */
[----:B---3--:R-:W-:Y:S03]  /*8340*/  FADD.FTZ R0, R146, R0 ;  /* 0x0000000092007221 */ /* 0x008fe60000010000 */
[--C-:B------:R-:W-:Y:S01]  /*8350*/  FFMA.FTZ R28, R43, c[0x0][0x2d0], -R108.reuse ;  /* 0x0000b4002b1c7a23 */ /* 0x100fe2000001086c */
[C---:B------:R-:W-:Y:S03]  /*8360*/  HMMA.16816.F32 R80, R20.reuse, R30, R80 ;  /* 0x0000001e1450723c */ /* 0x040fe60000001850 */
[----:B------:R3:W-:Y:S05]  /*8370*/  MUFU.EX2 R142, R28 ;  /* 0x0000001c008e7308 */ /* 0x0007ea0000000800 */
[C---:B------:R-:W-:Y:S04]  /*8380*/  HMMA.16816.F32 R84, R20.reuse, R112, R84 ;  /* 0x000000701454723c */ /* 0x040fe80000001854 */
[----:B-1----:R-:W-:Y:S02]  /*8390*/  FFMA.FTZ R24, R42, c[0x0][0x2d0], -R108 ;  /* 0x0000b4002a187a23 */ /* 0x002fe4000001086c */
[----:B------:R-:W-:Y:S01]  /*83a0*/  LDSM.16.MT88.4 R40, [R199+0x6000] ;  /* 0x00600000c728783b */ /* 0x000fe20000004200 */
[----:B----4-:R-:W-:Y:S01]  /*83b0*/  FADD.FTZ R2, R144, R2 ;  /* 0x0000000290027221 */ /* 0x010fe20000010000 */
[C---:B------:R-:W-:Y:S01]  /*83c0*/  HMMA.16816.F32 R88, R20.reuse, R114, R88 ;  /* 0x000000721458723c */ /* 0x040fe20000001858 */
[----:B------:R1:W4:Y:S05]  /*83d0*/  MUFU.EX2 R143, R24 ;  /* 0x00000018008f7308 */ /* 0x00032a0000000800 */
[----:B---3--:R-:W-:Y:S02]  /*83e0*/  LDSM.16.MT88.4 R28, [R198+0x2000] ;  /* 0x00200000c61c783b */ /* 0x008fe40000004200 */
[C---:B--2---:R-:W-:Y:S06]  /*83f0*/  HMMA.16816.F32 R12, R20.reuse, R32, R12 ;  /* 0x00000020140c723c */ /* 0x044fec000000180c */
[----:B-1----:R-:W1:Y:S01]  /*8400*/  LDSM.16.MT88.4 R24, [R197+0x2000] ;  /* 0x00200000c518783b */ /* 0x002e620000004200 */
[----:B----4-:R-:W-:Y:S01]  /*8410*/  FADD.FTZ R0, R143, R0 ;  /* 0x000000008f007221 */ /* 0x010fe20000010000 */
[C---:B------:R-:W-:Y:S04]  /*8420*/  HMMA.16816.F32 R92, R20.reuse, R34, R92 ;  /* 0x00000022145c723c */ /* 0x040fe8000000185c */
[----:B------:R-:W-:Y:S02]  /*8430*/  FADD.FTZ R0, R142, R0 ;  /* 0x000000008e007221 */ /* 0x000fe40000010000 */
[----:B------:R-:W2:Y:S02]  /*8440*/  LDSM.16.MT88.4 R32, [R200+0x2000] ;  /* 0x00200000c820783b */ /* 0x000ea40000004200 */
[C---:B------:R-:W-:Y:S07]  /*8450*/  HMMA.16816.F32 R96, R20.reuse, R36, R96 ;  /* 0x000000241460723c */ /* 0x040fee0000001860 */
[--C-:B------:R-:W-:Y:S01]  /*8460*/  FFMA.FTZ R36, R44, c[0x0][0x2d0], -R109.reuse ;  /* 0x0000b4002c247a23 */ /* 0x100fe2000001086d */
[C---:B------:R-:W-:Y:S03]  /*8470*/  HMMA.16816.F32 R100, R20.reuse, R38, R100 ;  /* 0x000000261464723c */ /* 0x040fe60000001864 */
[----:B------:R3:W4:Y:S05]  /*8480*/  MUFU.EX2 R127, R36 ;  /* 0x00000024007f7308 */ /* 0x00072a0000000800 */
[C---:B------:R-:W-:Y:S08]  /*8490*/  HMMA.16816.F32 R16, R20.reuse, R116, R16 ;  /* 0x000000741410723c */ /* 0x040ff00000001810 */
[----:B------:R-:W-:Y:S01]  /*84a0*/  HMMA.16816.F32 R104, R20, R118, R104 ;  /* 0x000000761468723c */ /* 0x000fe20000001868 */
[----:B------:R-:W-:Y:S06]  /*84b0*/  LDSM.16.MT88.4 R116, [R197+0x3000] ;  /* 0x00300000c574783b */ /* 0x000fec0000004200 */
[----:B------:R-:W-:Y:S02]  /*84c0*/  F2FP.PACK_AB R20, R148, R149 ;  /* 0x000000959414723e */ /* 0x000fe400000000ff */
[----:B------:R-:W-:Y:S01]  /*84d0*/  F2FP.PACK_AB R21, R146, R147 ;  /* 0x000000939215723e */ /* 0x000fe200000000ff */
[----:B---3--:R-:W-:Y:S02]  /*84e0*/  LDSM.16.MT88.4 R36, [R199+0x5800] ;  /* 0x00580000c724783b */ /* 0x008fe40000004200 */
[----:B------:R-:W-:Y:S01]  /*84f0*/  F2FP.PACK_AB R22, R144, R145 ;  /* 0x000000919016723e */ /* 0x000fe200000000ff */
[----:B----4-:R-:W-:Y:S01]  /*8500*/  FADD.FTZ R2, R127, R2 ;  /* 0x000000027f027221 */ /* 0x010fe20000010000 */
[----:B------:R-:W-:Y:S07]  /*8510*/  F2FP.PACK_AB R23, R142, R143 ;  /* 0x0000008f8e17723e */ /* 0x000fee00000000ff */
[C---:B-1----:R-:W-:Y:S08]  /*8520*/  HMMA.16816.F32 R4, R20.reuse, R24, R4 ;  /* 0x000000181404723c */ /* 0x042ff00000001804 */
[C---:B------:R-:W-:Y:S01]  /*8530*/  HMMA.16816.F32 R8, R20.reuse, R26, R8 ;  /* 0x0000001a1408723c */ /* 0x040fe20000001808 */
[----:B------:R-:W1:Y:S07]  /*8540*/  LDSM.16.MT88.4 R24, [R197+0x5800] ;  /* 0x00580000c518783b */ /* 0x000e6e0000004200 */
[C---:B------:R-:W-:Y:S08]  /*8550*/  HMMA.16816.F32 R60, R20.reuse, R120, R60 ;  /* 0x00000078143c723c */ /* 0x040ff0000000183c */
[C---:B------:R-:W-:Y:S08]  /*8560*/  HMMA.16816.F32 R64, R20.reuse, R122, R64 ;  /* 0x0000007a1440723c */ /* 0x040ff00000001840 */
[C---:B------:R-:W-:Y:S07]  /*8570*/  HMMA.16816.F32 R68, R20.reuse, R28, R68 ;  /* 0x0000001c1444723c */ /* 0x040fee0000001844 */
[--C-:B------:R-:W-:Y:S01]  /*8580*/  FFMA.FTZ R28, R45, c[0x0][0x2d0], -R109.reuse ;  /* 0x0000b4002d1c7a23 */ /* 0x100fe2000001086d */
[C---:B------:R-:W-:Y:S03]  /*8590*/  HMMA.16816.F32 R72, R20.reuse, R30, R72 ;  /* 0x0000001e1448723c */ /* 0x040fe60000001848 */
[----:B------:R3:W4:Y:S05]  /*85a0*/  MUFU.EX2 R126, R28 ;  /* 0x0000001c007e7308 */ /* 0x00072a0000000800 */
[C---:B--2---:R-:W-:Y:S07]  /*85b0*/  HMMA.16816.F32 R76, R20.reuse, R32, R76 ;  /* 0x00000020144c723c */ /* 0x044fee000000184c */
[--C-:B------:R-:W-:Y:S01]  /*85c0*/  FFMA.FTZ R32, R47, c[0x0][0x2d0], -R108.reuse ;  /* 0x0000b4002f207a23 */ /* 0x100fe2000001086c */
[C---:B------:R-:W-:Y:S03]  /*85d0*/  HMMA.16816.F32 R80, R20.reuse, R34, R80 ;  /* 0x000000221450723c */ /* 0x040fe60000001850 */
[----:B------:R2:W-:Y:S05]  /*85e0*/  MUFU.EX2 R124, R32 ;  /* 0x00000020007c7308 */ /* 0x0005ea0000000800 */
[C---:B-1----:R-:W-:Y:S04]  /*85f0*/  HMMA.16816.F32 R84, R20.reuse, R24, R84 ;  /* 0x000000181454723c */ /* 0x042fe80000001854 */
[----:B---3--:R-:W-:Y:S02]  /*8600*/  FFMA.FTZ R28, R46, c[0x0][0x2d0], -R108 ;  /* 0x0000b4002e1c7a23 */ /* 0x008fe4000001086c */
[----:B------:R-:W-:Y:S01]  /*8610*/  LDSM.16.MT88.4 R44, [R198+0x6000] ;  /* 0x00600000c62c783b */ /* 0x000fe20000004200 */
[--C-:B------:R-:W-:Y:S01]  /*8620*/  FFMA.FTZ R24, R49, c[0x0][0x2d0], -R109.reuse ;  /* 0x0000b40031187a23 */ /* 0x100fe2000001086d */
[C---:B------:R-:W-:Y:S01]  /*8630*/  HMMA.16816.F32 R88, R20.reuse, R26, R88 ;  /* 0x0000001a1458723c */ /* 0x040fe20000001858 */
[----:B------:R1:W3:Y:S03]  /*8640*/  MUFU.EX2 R125, R28 ;  /* 0x0000001c007d7308 */ /* 0x0002e60000000800 */
[----:B----4-:R-:W-:Y:S04]  /*8650*/  FADD.FTZ R2, R126, R2 ;  /* 0x000000027e027221 */ /* 0x010fe80000010000 */
[C---:B------:R-:W-:Y:S03]  /*8660*/  HMMA.16816.F32 R12, R20.reuse, R36, R12 ;  /* 0x00000024140c723c */ /* 0x040fe6000000180c */
[----:B------:R4:W-:Y:S01]  /*8670*/  MUFU.EX2 R140, R24 ;  /* 0x00000018008c7308 */ /* 0x0009e20000000800 */
[----:B--2---:R-:W-:Y:S01]  /*8680*/  LDSM.16.MT88.4 R32, [R200+0x5800] ;  /* 0x00580000c820783b */ /* 0x004fe20000004200 */
[----:B------:R-:W-:Y:S02]  /*8690*/  FADD.FTZ R2, R141, R2 ;  /* 0x000000028d027221 */ /* 0x000fe40000010000 */
[----:B------:R-:W-:Y:S01]  /*86a0*/  FFMA.FTZ R36, R51, c[0x0][0x2d0], -R108 ;  /* 0x0000b40033247a23 */ /* 0x000fe2000001086c */
[C---:B------:R-:W-:Y:S05]  /*86b0*/  HMMA.16816.F32 R92, R20.reuse, R38, R92 ;  /* 0x00000026145c723c */ /* 0x040fea000000185c */
[----:B------:R2:W-:Y:S01]  /*86c0*/  MUFU.EX2 R138, R36 ;  /* 0x00000024008a7308 */ /* 0x0005e20000000800 */
[----:B-1----:R-:W1:Y:S01]  /*86d0*/  LDSM.16.MT88.4 R28, [R198+0x5800] ;  /* 0x00580000c61c783b */ /* 0x002e620000004200 */
[----:B---3--:R-:W-:Y:S05]  /*86e0*/  FADD.FTZ R0, R125, R0 ;  /* 0x000000007d007221 */ /* 0x008fea0000010000 */
[----:B------:R-:W-:Y:S02]  /*86f0*/  FADD.FTZ R0, R124, R0 ;  /* 0x000000007c007221 */ /* 0x000fe40000010000 */
[----:B----4-:R-:W-:Y:S02]  /*8700*/  FFMA.FTZ R24, R50, c[0x0][0x2d0], -R108 ;  /* 0x0000b40032187a23 */ /* 0x010fe4000001086c */
[----:B------:R-:W-:Y:S01]  /*8710*/  MUFU.EX2 R50, R48 ;  /* 0x0000003000327308 */ /* 0x000fe20000000800 */
[----:B--2---:R-:W-:Y:S09]  /*8720*/  LDSM.16.MT88.4 R36, [R199+0x2800] ;  /* 0x00280000c724783b */ /* 0x004ff20000004200 */
[----:B------:R2:W3:Y:S01]  /*8730*/  MUFU.EX2 R139, R24 ;  /* 0x00000018008b7308 */ /* 0x0004e20000000800 */
[C---:B-1----:R-:W-:Y:S01]  /*8740*/  HMMA.16816.F32 R96, R20.reuse, R28, R96 ;  /* 0x0000001c1460723c */ /* 0x042fe20000001860 */
[----:B--2---:R-:W1:Y:S06]  /*8750*/  LDSM.16.MT88.4 R24, [R197+0x2800] ;  /* 0x00280000c518783b */ /* 0x004e6c0000004200 */
[--C-:B------:R-:W-:Y:S01]  /*8760*/  FFMA.FTZ R28, R52, c[0x0][0x2d0], -R109.reuse ;  /* 0x0000b400341c7a23 */ /* 0x100fe2000001086d */
[C---:B------:R-:W-:Y:S03]  /*8770*/  HMMA.16816.F32 R100, R20.reuse, R30, R100 ;  /* 0x0000001e1464723c */ /* 0x040fe60000001864 */
[----:B------:R2:W-:Y:S01]  /*8780*/  MUFU.EX2 R137, R28 ;  /* 0x0000001c00897308 */ /* 0x0005e20000000800 */
[----:B---3--:R-:W-:Y:S04]  /*8790*/  FADD.FTZ R0, R139, R0 ;  /* 0x000000008b007221 */ /* 0x008fe80000010000 */
[C---:B------:R-:W-:Y:S07]  /*87a0*/  HMMA.16816.F32 R16, R20.reuse, R32, R16 ;  /* 0x000000201410723c */ /* 0x040fee0000001810 */
[--C-:B------:R-:W-:Y:S01]  /*87b0*/  FFMA.FTZ R32, R53, c[0x0][0x2d0], -R109.reuse ;  /* 0x0000b40035207a23 */ /* 0x100fe2000001086d */
[----:B------:R-:W-:Y:S03]  /*87c0*/  HMMA.16816.F32 R104, R20, R34, R104 ;  /* 0x000000221468723c */ /* 0x000fe60000001868 */
[----:B------:R3:W4:Y:S04]  /*87d0*/  MUFU.EX2 R136, R32 ;  /* 0x0000002000887308 */ /* 0x0007280000000800 */
[----:B------:R-:W-:Y:S02]  /*87e0*/  F2FP.PACK_AB R20, R126, R127 ;  /* 0x0000007f7e14723e */ /* 0x000fe400000000ff */
[----:B------:R-:W-:Y:S01]  /*87f0*/  F2FP.PACK_AB R21, R124, R125 ;  /* 0x0000007d7c15723e */ /* 0x000fe200000000ff */
[----:B--2---:R-:W2:Y:S02]  /*8800*/  LDSM.16.MT88.4 R28, [R198+0x2800] ;  /* 0x00280000c61c783b */ /* 0x004ea40000004200 */
[----:B------:R-:W-:Y:S02]  /*8810*/  F2FP.PACK_AB R22, R140, R141 ;  /* 0x0000008d8c16723e */ /* 0x000fe400000000ff */
[----:B------:R-:W-:Y:S07]  /*8820*/  F2FP.PACK_AB R23, R138, R139 ;  /* 0x0000008b8a17723e */ /* 0x000fee00000000ff */
[C---:B-1----:R-:W-:Y:S01]  /*8830*/  HMMA.16816.F32 R4, R20.reuse, R24, R4 ;  /* 0x000000181404723c */ /* 0x042fe20000001804 */
[----:B---3--:R-:W1:Y:S06]  /*8840*/  LDSM.16.MT88.4 R32, [R200+0x2800] ;  /* 0x00280000c820783b */ /* 0x008e6c0000004200 */
[--C-:B------:R-:W-:Y:S01]  /*8850*/  FFMA.FTZ R24, R54, c[0x0][0x2d0], -R108.reuse ;  /* 0x0000b40036187a23 */ /* 0x100fe2000001086c */
[C---:B------:R-:W-:Y:S03]  /*8860*/  HMMA.16816.F32 R8, R20.reuse, R26, R8 ;  /* 0x0000001a1408723c */ /* 0x040fe60000001808 */
[----:B------:R3:W-:Y:S05]  /*8870*/  MUFU.EX2 R53, R24 ;  /* 0x0000001800357308 */ /* 0x0007ea0000000800 */
[C---:B------:R-:W-:Y:S07]  /*8880*/  HMMA.16816.F32 R60, R20.reuse, R36, R60 ;  /* 0x00000024143c723c */ /* 0x040fee000000183c */
[----:B------:R-:W-:Y:S01]  /*8890*/  FFMA.FTZ R36, R56, c[0x0][0x2d0], -R109 ;  /* 0x0000b40038247a23 */ /* 0x000fe2000001086d */
[C---:B------:R-:W-:Y:S03]  /*88a0*/  HMMA.16816.F32 R64, R20.reuse, R38, R64 ;  /* 0x000000261440723c */ /* 0x040fe60000001840 */
[----:B------:R5:W-:Y:S01]  /*88b0*/  MUFU.EX2 R51, R36 ;  /* 0x0000002400337308 */ /* 0x000be20000000800 */
[----:B------:R-:W-:Y:S04]  /*88c0*/  MOV R109, R3 ;  /* 0x00000003006d7202 */ /* 0x000fe80000000f00 */
[C---:B--2---:R-:W-:Y:S04]  /*88d0*/  HMMA.16816.F32 R68, R20.reuse, R28, R68 ;  /* 0x0000001c1444723c */ /* 0x044fe80000001844 */
[--C-:B---3--:R-:W-:Y:S03]  /*88e0*/  FFMA.FTZ R24, R55, c[0x0][0x2d0], -R108.reuse ;  /* 0x0000b40037187a23 */ /* 0x108fe6000001086c */
[--C-:B------:R-:W-:Y:S01]  /*88f0*/  FFMA.FTZ R28, R58, c[0x0][0x2d0], -R108.reuse ;  /* 0x0000b4003a1c7a23 */ /* 0x100fe2000001086c */
[C---:B------:R-:W-:Y:S01]  /*8900*/  HMMA.16816.F32 R72, R20.reuse, R30, R72 ;  /* 0x0000001e1448723c */ /* 0x040fe20000001848 */
[----:B------:R2:W3:Y:S03]  /*8910*/  MUFU.EX2 R52, R24 ;  /* 0x0000001800347308 */ /* 0x0004e60000000800 */
[----:B------:R-:W-:Y:S04]  /*8920*/  FFMA.FTZ R108, R59, c[0x0][0x2d0], -R108 ;  /* 0x0000b4003b6c7a23 */ /* 0x000fe8000001086c */
[C---:B-1----:R-:W-:Y:S01]  /*8930*/  HMMA.16816.F32 R76, R20.reuse, R32, R76 ;  /* 0x00000020144c723c */ /* 0x042fe2000000184c */
[----:B-----5:R-:W-:Y:S02]  /*8940*/  LDSM.16.MT88.4 R36, [R200+0x6000] ;  /* 0x00600000c824783b */ /* 0x020fe40000004200 */
[----:B------:R1:W-:Y:S05]  /*8950*/  MUFU.EX2 R49, R28 ;  /* 0x0000001c00317308 */ /* 0x0003ea0000000800 */
[C---:B------:R-:W-:Y:S01]  /*8960*/  HMMA.16816.F32 R80, R20.reuse, R34, R80 ;  /* 0x000000221450723c */ /* 0x040fe20000001850 */
[----:B------:R-:W-:Y:S04]  /*8970*/  LDSM.16.MT88.4 R32, [R198+0x3000] ;  /* 0x00300000c620783b */ /* 0x000fe80000004200 */
[----:B------:R-:W5:Y:S04]  /*8980*/  MUFU.EX2 R48, R108 ;  /* 0x0000006c00307308 */ /* 0x000f680000000800 */
[----:B--2---:R-:W2:Y:S08]  /*8990*/  LDSM.16.MT88.4 R24, [R197+0x6000] ;  /* 0x00600000c518783b */ /* 0x004eb00000004200 */
[----:B-1----:R-:W1:Y:S01]  /*89a0*/  LDSM.16.MT88.4 R28, [R199+0x3000] ;  /* 0x00300000c71c783b */ /* 0x002e620000004200 */
[C---:B--2---:R-:W-:Y:S08]  /*89b0*/  HMMA.16816.F32 R84, R20.reuse, R24, R84 ;  /* 0x000000181454723c */ /* 0x044ff00000001854 */
[C---:B------:R-:W-:Y:S01]  /*89c0*/  HMMA.16816.F32 R88, R20.reuse, R26, R88 ;  /* 0x0000001a1458723c */ /* 0x040fe20000001858 */
[----:B------:R-:W2:Y:S07]  /*89d0*/  LDSM.16.MT88.4 R24, [R200+0x3000] ;  /* 0x00300000c818783b */ /* 0x000eae0000004200 */
[C---:B------:R-:W-:Y:S08]  /*89e0*/  HMMA.16816.F32 R12, R20.reuse, R40, R12 ;  /* 0x00000028140c723c */ /* 0x040ff0000000180c */
[C---:B------:R-:W-:Y:S08]  /*89f0*/  HMMA.16816.F32 R92, R20.reuse, R42, R92 ;  /* 0x0000002a145c723c */ /* 0x040ff0000000185c */
[C---:B------:R-:W-:Y:S08]  /*8a00*/  HMMA.16816.F32 R96, R20.reuse, R44, R96 ;  /* 0x0000002c1460723c */ /* 0x040ff00000001860 */
[C---:B------:R-:W-:Y:S08]  /*8a10*/  HMMA.16816.F32 R100, R20.reuse, R46, R100 ;  /* 0x0000002e1464723c */ /* 0x040ff00000001864 */
[C---:B------:R-:W-:Y:S08]  /*8a20*/  HMMA.16816.F32 R16, R20.reuse, R36, R16 ;  /* 0x000000241410723c */ /* 0x040ff00000001810 */
[----:B------:R-:W-:Y:S07]  /*8a30*/  HMMA.16816.F32 R104, R20, R38, R104 ;  /* 0x000000261468723c */ /* 0x000fee0000001868 */
[----:B----4-:R-:W-:Y:S02]  /*8a40*/  F2FP.PACK_AB R20, R136, R137 ;  /* 0x000000898814723e */ /* 0x010fe400000000ff */
[----:B---3--:R-:W-:Y:S03]  /*8a50*/  F2FP.PACK_AB R21, R52, R53 ;  /* 0x000000353415723e */ /* 0x008fe600000000ff */
[----:B------:R-:W-:Y:S02]  /*8a60*/  F2FP.PACK_AB R22, R50, R51 ;  /* 0x000000333216723e */ /* 0x000fe400000000ff */
[----:B-----5:R-:W-:Y:S07]  /*8a70*/  F2FP.PACK_AB R23, R48, R49 ;  /* 0x000000313017723e */ /* 0x020fee00000000ff */
[C---:B------:R-:W-:Y:S01]  /*8a80*/  HMMA.16816.F32 R112, R20.reuse, R116, R4 ;  /* 0x000000741470723c */ /* 0x040fe20000001804 */
[----:B------:R-:W3:Y:S07]  /*8a90*/  LDSM.16.MT88.4 R4, [R197+0x6800] ;  /* 0x00680000c504783b */ /* 0x000eee0000004200 */
[C---:B------:R-:W-:Y:S01]  /*8aa0*/  HMMA.16816.F32 R116, R20.reuse, R118, R8 ;  /* 0x000000761474723c */ /* 0x040fe20000001808 */
[----:B------:R-:W4:Y:S07]  /*8ab0*/  LDSM.16.MT88.4 R8, [R199+0x6800] ;  /* 0x00680000c708783b */ /* 0x000f2e0000004200 */
[C---:B-1----:R-:W-:Y:S08]  /*8ac0*/  HMMA.16816.F32 R60, R20.reuse, R28, R60 ;  /* 0x0000001c143c723c */ /* 0x042ff0000000183c */
[C---:B------:R-:W-:Y:S08]  /*8ad0*/  HMMA.16816.F32 R64, R20.reuse, R30, R64 ;  /* 0x0000001e1440723c */ /* 0x040ff00000001840 */
[C---:B------:R-:W-:Y:S08]  /*8ae0*/  HMMA.16816.F32 R68, R20.reuse, R32, R68 ;  /* 0x000000201444723c */ /* 0x040ff00000001844 */
[C---:B------:R-:W-:Y:S08]  /*8af0*/  HMMA.16816.F32 R72, R20.reuse, R34, R72 ;  /* 0x000000221448723c */ /* 0x040ff00000001848 */
[C---:B--2---:R-:W-:Y:S08]  /*8b00*/  HMMA.16816.F32 R76, R20.reuse, R24, R76 ;  /* 0x00000018144c723c */ /* 0x044ff0000000184c */
[C---:B------:R-:W-:Y:S01]  /*8b10*/  HMMA.16816.F32 R80, R20.reuse, R26, R80 ;  /* 0x0000001a1450723c */ /* 0x040fe20000001850 */
[----:B------:R-:W1:Y:S07]  /*8b20*/  LDSM.16.MT88.4 R24, [R198+0x6800] ;  /* 0x00680000c618783b */ /* 0x000e6e0000004200 */
[C---:B---3--:R-:W-:Y:S08]  /*8b30*/  HMMA.16816.F32 R84, R20.reuse, R4, R84 ;  /* 0x000000041454723c */ /* 0x048ff00000001854 */
[C---:B------:R-:W-:Y:S01]  /*8b40*/  HMMA.16816.F32 R88, R20.reuse, R6, R88 ;  /* 0x000000061458723c */ /* 0x040fe20000001858 */
[----:B------:R-:W2:Y:S07]  /*8b50*/  LDSM.16.MT88.4 R4, [R200+0x6800] ;  /* 0x00680000c804783b */ /* 0x000eae0000004200 */
[C---:B----4-:R-:W-:Y:S08]  /*8b60*/  HMMA.16816.F32 R120, R20.reuse, R8, R12 ;  /* 0x000000081478723c */ /* 0x050ff0000000180c */
[C---:B------:R-:W-:Y:S08]  /*8b70*/  HMMA.16816.F32 R92, R20.reuse, R10, R92 ;  /* 0x0000000a145c723c */ /* 0x040ff0000000185c */
[C---:B-1----:R-:W-:Y:S08]  /*8b80*/  HMMA.16816.F32 R96, R20.reuse, R24, R96 ;  /* 0x000000181460723c */ /* 0x042ff00000001860 */
[C---:B------:R-:W-:Y:S08]  /*8b90*/  HMMA.16816.F32 R100, R20.reuse, R26, R100 ;  /* 0x0000001a1464723c */ /* 0x040ff00000001864 */
[C---:B--2---:R-:W-:Y:S07]  /*8ba0*/  HMMA.16816.F32 R124, R20.reuse, R4, R16 ;  /* 0x00000004147c723c */ /* 0x044fee0000001810 */
        /* <DEDUP_REMOVED lines=11> */
[----:B------:R-:W-:-:S05]  /*8c60*/  @P0 BRA `(.L_x_1480) ;  /* 0xffffcf2000000947 */ /* 0x000fca000383ffff */
.L_x_1477:
[----:B------:R-:W-:Y:S05]  /*8c70*/  BRA.DIV ~URZ, `(.L_x_1481) ;  /* 0x00003f027f007947 */ /* 0x000fea000b800000 */
[----:B------:R-:W1:Y:S04]  /*8c80*/  SHFL.BFLY PT, R0, R226, 0x2, 0x1f ;  /* 0x0c401f00e2007f89 */ /* 0x000e6800000e0000 */
[----:B------:R-:W2:Y:S01]  /*8c90*/  SHFL.BFLY PT, R3, R227, 0x2, 0x1f ;  /* 0x0c401f00e3037f89 */ /* 0x000ea200000e0000 */
[----:B-1----:R-:W-:-:S02]  /*8ca0*/  FADD.FTZ R0, R0, R226 ;  /* 0x000000e200007221 */ /* 0x002fc40000010000 */
[----:B--2---:R-:W-:-:S03]  /*8cb0*/  FADD.FTZ R3, R3, R227 ;  /* 0x000000e303037221 */ /* 0x004fc60000010000 */
[----:B------:R-:W1:Y:S04]  /*8cc0*/  SHFL.BFLY PT, R2, R0, 0x1, 0x1f ;  /* 0x0c201f0000027f89 */ /* 0x000e6800000e0000 */
[----:B------:R2:W3:Y:S01]  /*8cd0*/  SHFL.BFLY PT, R4, R3, 0x1, 0x1f ;  /* 0x0c201f0003047f89 */ /* 0x0004e200000e0000 */
[----:B-1----:R-:W-:-:S05]  /*8ce0*/  FADD.FTZ R0, R0, R2 ;  /* 0x0000000200007221 */ /* 0x002fca0000010000 */
.L_x_1544:
        /* <DEDUP_REMOVED lines=85> */
.L_x_1474:
[----:B------:R-:W2:Y:S01]  /*9240*/  S2R R2, SR_TID.X ;  /* 0x0000000000027919 */ /* 0x000ea20000002100 */
[----:B------:R-:W-:Y:S01]  /*9250*/  BSSY B0, `(.L_x_1482) ;  /* 0x0000010000007945 */ /* 0x000fe20003800000 */
[----:B--2---:R-:W-:-:S13]  /*9260*/  LOP3.LUT P0, RZ, R2, 0xff, RZ, 0xc0, !PT ;  /* 0x000000ff02ff7812 */ /* 0x004fda000780c0ff */
[----:B------:R-:W-:Y:S05]  /*9270*/  @P0 BRA `(.L_x_1483) ;  /* 0x000000d000000947 */ /* 0x000fea0003800000 */
[----:B------:R-:W2:Y:S01]  /*9280*/  S2R R4, SR_LANEID ;  /* 0x0000000000047919 */ /* 0x000ea20000000000 */
        /* <DEDUP_REMOVED lines=11> */
[----:B--2---:R-:W-:-:S06]  /*9340*/  IADD3 R236, R3, c[0x0][0xc], R2 ;  /* 0x0000030003ec7a10 */ /* 0x004fcc0007ffe002 */
.L_x_1483:
[----:B------:R-:W-:Y:S05]  /*9350*/  BSYNC B0 ;  /* 0x0000000000007941 */ /* 0x000fea0003800000 */
.L_x_1482:
[----:B------:R-:W-:Y:S01]  /*9360*/  PRMT R0, R0, 0x9910, RZ ;  /* 0x0000991000007816 */ /* 0x000fe200000000ff */
[----:B------:R-:W-:Y:S01]  /*9370*/  BSSY B1, `(.L_x_1484) ;  /* 0x000028e000017945 */ /* 0x000fe20003800000 */
[----:B------:R-:W-:Y:S01]  /*9380*/  IMAD.MOV.U32 R94, RZ, RZ, R236 ;  /* 0x000000ffff5e7224 */ /* 0x000fe200078e00ec */
[----:B------:R-:W-:Y:S02]  /*9390*/  SHF.R.S32.HI R7, RZ, 0x1f, R235 ;  /* 0x0000001fff077819 */ /* 0x000fe400000114eb */
[----:B------:R-:W-:Y:S02]  /*93a0*/  ISETP.NE.AND P0, PT, R0, RZ, PT ;  /* 0x000000ff0000720c */ /* 0x000fe40003f05270 */
[----:B------:R-:W-:Y:S02]  /*93b0*/  SHF.R.S32.HI R40, RZ, 0x1f, R228 ;  /* 0x0000001fff287819 */ /* 0x000fe400000114e4 */
[----:B------:R-:W-:-:S09]  /*93c0*/  SHF.R.S32.HI R41, RZ, 0x1f, R231 ;  /* 0x0000001fff297819 */ /* 0x000fd200000114e7 */
[----:B------:R-:W-:Y:S05]  /*93d0*/  @!P0 BRA `(.L_x_1485) ;  /* 0x00001d9000008947 */ /* 0x000fea0003800000 */
[----:B------:R-:W2:Y:S04]  /*93e0*/  LDL R13, [R1+0x8] ;  /* 0x00000800010d7983 */ /* 0x000ea80000100800 */
[----:B------:R-:W3:Y:S04]  /*93f0*/  LDL R12, [R1+0xc] ;  /* 0x00000c00010c7983 */ /* 0x000ee80000100800 */
[----:B------:R-:W4:Y:S04]  /*9400*/  LDL R8, [R1+0x14] ;  /* 0x0000140001087983 */ /* 0x000f280000100800 */
[----:B------:R-:W4:Y:S04]  /*9410*/  LDL R11, [R1+0x10] ;  /* 0x00001000010b7983 */ /* 0x000f280000100800 */
[----:B------:R-:W4:Y:S04]  /*9420*/  LDL R10, [R1+0x24] ;  /* 0x00002400010a7983 */ /* 0x000f280000100800 */
[----:B------:R-:W4:Y:S04]  /*9430*/  LDL R6, [R1+0x1c] ;  /* 0x00001c0001067983 */ /* 0x000f280000100800 */
[----:B-1----:R-:W4:Y:S04]  /*9440*/  LDL R5, [R1+0x20] ;  /* 0x0000200001057983 */ /* 0x002f280000100800 */
        /* <DEDUP_REMOVED lines=55> */
[----:B------:R-:W2:Y:S01]  /*97c0*/  LDL.LU R8, [R1] ;  /* 0x0000000001087983 */ /* 0x000ea20000300800 */
        /* <DEDUP_REMOVED lines=32> */
.L_x_1486:
[----:B----4-:R-:W2:Y:S04]  /*99d0*/  LDL R6, [R1+0x30] ;  /* 0x0000300001067983 */ /* 0x010ea80000100800 */
[----:B------:R-:W3:Y:S01]  /*99e0*/  LDL R15, [R1+0x4] ;  /* 0x00000400010f7983 */ /* 0x000ee20000100800 */
[----:B------:R-:W-:Y:S01]  /*99f0*/  IMAD.MOV.U32 R9, RZ, RZ, 0x368 ;  /* 0x00000368ff097424 */ /* 0x000fe200078e00ff */
[----:B------:R-:W-:Y:S01]  /*9a00*/  ISETP.GT.AND P3, PT, R3, 0x1, PT ;  /* 0x000000010300780c */ /* 0x000fe20003f64270 */
[----:B------:R-:W-:Y:S01]  /*9a10*/  IMAD.MOV.U32 R2, RZ, RZ, c[0x0][0x4e8] ;  /* 0x00013a00ff027624 */ /* 0x000fe200078e00ff */
[----:B------:R-:W4:Y:S01]  /*9a20*/  LDL R22, [R1+0x2c] ;  /* 0x00002c0001167983 */ /* 0x000f220000100800 */
[----:B------:R-:W-:-:S02]  /*9a30*/  ISETP.NE.U32.AND P0, PT, RZ, c[0x0][0x500], PT ;  /* 0x00014000ff007a0c */ /* 0x000fc40003f05070 */
[----:B------:R-:W-:Y:S02]  /*9a40*/  SEL R9, R9, 0x328, P3 ;  /* 0x0000032809097807 */ /* 0x000fe40001800000 */
[----:B------:R-:W-:Y:S02]  /*9a50*/  ISETP.NE.AND.EX P0, PT, RZ, c[0x0][0x504], PT, P0 ;  /* 0x00014100ff007a0c */ /* 0x000fe40003f05300 */
[----:B------:R-:W1:Y:S01]  /*9a60*/  LDC.64 R4, c[0x0][R9+0x170] ;  /* 0x00005c0009047b82 */ /* 0x000e620000000a00 */
[----:B------:R-:W-:Y:S02]  /*9a70*/  ISETP.NE.AND P2, PT, R2, 0x1, PT ;  /* 0x000000010200780c */ /* 0x000fe40003f45270 */
[----:B------:R-:W-:Y:S02]  /*9a80*/  SEL R8, R235, RZ, !P0 ;  /* 0x000000ffeb087207 */ /* 0x000fe40004000000 */
[----:B------:R-:W-:-:S03]  /*9a90*/  SEL R3, R7, RZ, !P0 ;  /* 0x000000ff07037207 */ /* 0x000fc60004000000 */
[----:B------:R-:W1:Y:S08]  /*9aa0*/  LDC.64 R12, c[0x0][R9+0x168] ;  /* 0x00005a00090c7b82 */ /* 0x000e700000000a00 */
[----:B------:R2:W2:Y:S08]  /*9ab0*/  LDC.64 R16, c[0x0][R9+0x178] ;  /* 0x00005e0009107b82 */ /* 0x0004b00000000a00 */
[----:B------:R2:W2:Y:S01]  /*9ac0*/  LDC.64 R18, c[0x0][R9+0x160] ;  /* 0x0000580009127b82 */ /* 0x0004a20000000a00 */
[----:B------:R-:W1:Y:S02]  /*9ad0*/  S2R R23, SR_TID.X ;  /* 0x0000000000177919 */ /* 0x000e640000002100 */
[----:B-1----:R-:W-:-:S04]  /*9ae0*/  IMAD R2, R5, R8, RZ ;  /* 0x0000000805027224 */ /* 0x002fc800078e02ff */
[C---:B------:R-:W-:Y:S02]  /*9af0*/  IMAD R11, R4.reuse, R3, R2 ;  /* 0x00000003040b7224 */ /* 0x040fe400078e0202 */
[----:B------:R-:W-:-:S04]  /*9b00*/  IMAD.WIDE.U32 R4, R4, R8, RZ ;  /* 0x0000000804047225 */ /* 0x000fc800078e00ff */
[-C--:B------:R-:W-:Y:S02]  /*9b10*/  IMAD R10, R13, R245.reuse, RZ ;  /* 0x000000f50d0a7224 */ /* 0x080fe400078e02ff */
[----:B--2---:R-:W-:Y:S02]  /*9b20*/  IMAD R9, R237, 0x80, R6 ;  /* 0x00000080ed097824 */ /* 0x004fe400078e0206 */
[----:B------:R-:W-:-:S04]  /*9b30*/  IMAD.WIDE.U32 R6, R12, R245, RZ ;  /* 0x000000f50c067225 */ /* 0x000fc800078e00ff */
[----:B------:R-:W-:-:S04]  /*9b40*/  @P2 IMAD.HI.U32 R3, R9, c[0x0][0x4ec], RZ ;  /* 0x00013b0009032a27 */ /* 0x000fc800078e00ff */
[----:B------:R-:W-:Y:S01]  /*9b50*/  IMAD.MOV.U32 R2, RZ, RZ, R9 ;  /* 0x000000ffff027224 */ /* 0x000fe200078e0009 */
[----:B------:R-:W-:Y:S02]  /*9b60*/  @P2 SHF.R.U32.HI R2, RZ, c[0x0][0x4f0], R3 ;  /* 0x00013c00ff022a19 */ /* 0x000fe40000011603 */
[----:B---3--:R-:W-:Y:S02]  /*9b70*/  SEL R3, R15, RZ, P3 ;  /* 0x000000ff0f037207 */ /* 0x008fe40001800000 */
        /* <DEDUP_REMOVED lines=22> */
[C---:B------:R-:W-:Y:S02]  /*9ce0*/  LEA R4, P0, R2.reuse, R4, 0x2 ;  /* 0x0000000402047211 */ /* 0x040fe400078010ff */
        /* <DEDUP_REMOVED lines=8> */
[----:B------:R4:W2:Y:S01]  /*9d70*/  SHFL.IDX PT, R5, R2, 0x1, 0x1c1f ;  /* 0x003c1f0002057f89 */ /* 0x0008a200000e0000 */
[----:B------:R-:W-:Y:S01]  /*9d80*/  IMAD R11, R14, c[0x0][0x4e8], RZ ;  /* 0x00013a000e0b7a24 */ /* 0x000fe200078e02ff */
[----:B------:R-:W-:Y:S01]  /*9d90*/  LOP3.LUT P0, RZ, R15, 0x3, RZ, 0xc0, !PT ;  /* 0x000000030fff7812 */ /* 0x000fe2000780c0ff */
[----:B----4-:R-:W-:-:S05]  /*9da0*/  IMAD R2, R237, 0x80, R22 ;  /* 0x00000080ed027824 */ /* 0x010fca00078e0216 */
[C---:B------:R-:W-:Y:S02]  /*9db0*/  IADD3 R3, R2.reuse, 0x8, RZ ;  /* 0x0000000802037810 */ /* 0x040fe40007ffe0ff */
[-C--:B------:R-:W-:Y:S02]  /*9dc0*/  ISETP.GE.OR P1, PT, R2, R11.reuse, P0 ;  /* 0x0000000b0200720c */ /* 0x080fe40000726670 */
[----:B------:R-:W-:-:S11]  /*9dd0*/  ISETP.GE.OR P0, PT, R3, R11, P0 ;  /* 0x0000000b0300720c */ /* 0x000fd60000706670 */
[----:B-1----:R1:W-:Y:S01]  /*9de0*/  @!P1 ST.E [R6.64], R21 ;  /* 0x0000001506009985 */ /* 0x0023e2000c101906 */
[----:B------:R-:W-:-:S03]  /*9df0*/  ISETP.GE.AND P1, PT, R2, R11, PT ;  /* 0x0000000b0200720c */ /* 0x000fc60003f26270 */
[----:B--2---:R1:W-:Y:S01]  /*9e00*/  @!P0 ST.E [R4.64], R20 ;  /* 0x0000001404008985 */ /* 0x0043e2000c101906 */
[----:B------:R-:W-:Y:S01]  /*9e10*/  ISETP.GE.AND P0, PT, R3, R11, PT ;  /* 0x0000000b0300720c */ /* 0x000fe20003f06270 */
[----:B------:R-:W-:Y:S05]  /*9e20*/  @P3 BRA `(.L_x_1487) ;  /* 0x0000068000003947 */ /* 0x000fea0003800000 */
[----:B------:R-:W-:Y:S01]  /*9e30*/  IMAD R10, R10, c[0x0][0x3a0], RZ ;  /* 0x0000e8000a0a7a24 */ /* 0x000fe200078e02ff */
[----:B-1----:R-:W-:Y:S01]  /*9e40*/  LEA R4, R234, R230, 0x5 ;  /* 0x000000e6ea047211 */ /* 0x002fe200078e28ff */
[C---:B------:R-:W-:Y:S01]  /*9e50*/  IMAD.WIDE.U32 R2, R0.reuse, c[0x0][0x3a0], RZ ;  /* 0x0000e80000027a25 */ /* 0x040fe200078e00ff */
[----:B------:R-:W-:Y:S01]  /*9e60*/  SHF.R.S32.HI R5, RZ, 0x1f, R8 ;  /* 0x0000001fff057819 */ /* 0x000fe20000011408 */
[----:B------:R1:W2:Y:S01]  /*9e70*/  LDS.128 R16, [R207+0x80] ;  /* 0x00008000cf107984 */ /* 0x0002a20000000c00 */
[----:B------:R-:W-:Y:S01]  /*9e80*/  LEA R4, R237, R4, 0x7 ;  /* 0x00000004ed047211 */ /* 0x000fe200078e38ff */
[----:B------:R-:W-:Y:S02]  /*9e90*/  IMAD R0, R0, c[0x0][0x3a4], R10 ;  /* 0x0000e90000007a24 */ /* 0x000fe400078e020a */
[----:B------:R1:W3:Y:S01]  /*9ea0*/  LDS.128 R24, [R207+0x1080] ;  /* 0x00108000cf187984 */ /* 0x0002e20000000c00 */
[----:B------:R-:W-:-:S02]  /*9eb0*/  IMAD R5, R5, c[0x0][0x3f0], RZ ;  /* 0x0000fc0005057a24 */ /* 0x000fc400078e02ff */
[----:B------:R-:W-:Y:S01]  /*9ec0*/  IADD3 R3, R3, R0, RZ ;  /* 0x0000000003037210 */ /* 0x000fe20007ffe0ff */
[----:B------:R-:W-:Y:S01]  /*9ed0*/  @P2 IMAD.HI.U32 R6, R4, c[0x0][0x4ec], RZ ;  /* 0x00013b0004062a27 */ /* 0x000fe200078e00ff */
[----:B------:R1:W4:Y:S01]  /*9ee0*/  LDS.128 R32, [R207+0x2080] ;  /* 0x00208000cf207984 */ /* 0x0003220000000c00 */
[----:B------:R-:W-:Y:S02]  /*9ef0*/  MOV R0, R4 ;  /* 0x0000000400007202 */ /* 0x000fe40000000f00 */
[C---:B------:R-:W-:Y:S01]  /*9f00*/  IMAD.WIDE.U32 R2, R245.reuse, c[0x0][0x3e8], R2 ;  /* 0x0000fa00f5027a25 */ /* 0x040fe200078e0002 */
[----:B------:R1:W1:Y:S01]  /*9f10*/  LDS.128 R36, [R207+0x3080] ;  /* 0x00308000cf247984 */ /* 0x0002620000000c00 */
[----:B------:R-:W-:Y:S02]  /*9f20*/  @P2 SHF.R.U32.HI R0, RZ, c[0x0][0x4f0], R6 ;  /* 0x00013c00ff002a19 */ /* 0x000fe40000011606 */
[----:B------:R-:W-:Y:S01]  /*9f30*/  IMAD R3, R245, c[0x0][0x3ec], R3 ;  /* 0x0000fb00f5037a24 */ /* 0x000fe200078e0203 */
[----:B------:R1:W1:Y:S01]  /*9f40*/  LDS.128 R12, [R207+0x4080] ;  /* 0x00408000cf0c7984 */ /* 0x0002620000000c00 */
[C---:B------:R-:W-:Y:S01]  /*9f50*/  IMAD R7, R8.reuse, c[0x0][0x3f4], R5 ;  /* 0x0000fd0008077a24 */ /* 0x040fe200078e0205 */
[----:B------:R-:W-:Y:S01]  /*9f60*/  SHF.R.S32.HI R6, RZ, 0x1f, R0 ;  /* 0x0000001fff067819 */ /* 0x000fe20000011400 */
[----:B------:R-:W-:Y:S01]  /*9f70*/  IMAD.WIDE.U32 R2, R8, c[0x0][0x3f0], R2 ;  /* 0x0000fc0008027a25 */ /* 0x000fe200078e0002 */
[----:B------:R1:W1:Y:S01]  /*9f80*/  LDS.128 R20, [R207+0x5080] ;  /* 0x00508000cf147984 */ /* 0x0002620000000c00 */
[----:B------:R-:W-:-:S02]  /*9f90*/  IADD3 R5, -R0, RZ, RZ ;  /* 0x000000ff00057210 */ /* 0x000fc40007ffe1ff */
[----:B------:R-:W-:Y:S01]  /*9fa0*/  IMAD R6, R6, c[0x0][0x3e0], RZ ;  /* 0x0000f80006067a24 */ /* 0x000fe200078e02ff */
[----:B------:R1:W1:Y:S01]  /*9fb0*/  LDS.128 R28, [R207+0x6080] ;  /* 0x00608000cf1c7984 */ /* 0x0002620000000c00 */
[----:B------:R-:W-:Y:S01]  /*9fc0*/  IADD3 R3, R3, R7, RZ ;  /* 0x0000000703037210 */ /* 0x000fe20007ffe0ff */
[----:B------:R-:W-:Y:S02]  /*9fd0*/  IMAD R4, R5, c[0x0][0x4e8], R4 ;  /* 0x00013a0005047a24 */ /* 0x000fe400078e0204 */
        /* <DEDUP_REMOVED lines=14> */
.L_x_1545:
[----:B------:R-:W-:Y:S05]  /*a0c0*/  BRA.DIV ~URZ, `(.L_x_1489) ;  /* 0x00002c927f007947 */ /* 0x000fea000b800000 */
[----:B------:R4:W2:Y:S02]  /*a0d0*/  SHFL.IDX PT, R0, R8, RZ, 0x181f ;  /* 0x00181fff08007589 */ /* 0x0008a400000e0000 */
.L_x_1546:
        /* <DEDUP_REMOVED lines=11> */
.L_x_1491:
[----:B------:R-:W-:Y:S05]  /*a190*/  BSYNC B0 ;  /* 0x0000000000007941 */ /* 0x000fea0003800000 */
.L_x_1490:
[----:B------:R-:W-:Y:S05]  /*a1a0*/  BRA.DIV ~URZ, `(.L_x_1492) ;  /* 0x00002c127f007947 */ /* 0x000fea000b800000 */
[----:B---3--:R3:W4:Y:S04]  /*a1b0*/  SHFL.IDX PT, R9, R7, 0x1, 0x181f ;  /* 0x00381f0007097f89 */ /* 0x00872800000e0000 */
[----:B--2---:R3:W2:Y:S02]  /*a1c0*/  SHFL.IDX PT, R0, R8, 0x1, 0x181f ;  /* 0x00381f0008007f89 */ /* 0x0046a400000e0000 */
.L_x_1547:
        /* <DEDUP_REMOVED lines=10> */
[----:B------:R2:W-:Y:S04]  /*a270*/  @!P1 ST.E.128 [R4.64], R24 ;  /* 0x0000001804009985 */ /* 0x0005e8000c101d06 */
[----:B-1----:R2:W-:Y:S02]  /*a280*/  @!P0 ST.E.128 [R2.64], R20 ;  /* 0x0000001402008985 */ /* 0x0025e4000c101d06 */
.L_x_1494:
[----:B------:R-:W-:Y:S05]  /*a290*/  BSYNC B0 ;  /* 0x0000000000007941 */ /* 0x000fea0003800000 */
.L_x_1493:
[----:B------:R-:W-:Y:S05]  /*a2a0*/  BRA.DIV ~URZ, `(.L_x_1495) ;  /* 0x00002bd27f007947 */ /* 0x000fea000b800000 */
[----:B----4-:R4:W3:Y:S02]  /*a2b0*/  SHFL.IDX PT, R9, R7, 0x2, 0x181f ;  /* 0x00581f0007097f89 */ /* 0x0108e400000e0000 */
.L_x_1548:
[----:B------:R-:W-:Y:S05]  /*a2c0*/  BRA.DIV ~URZ, `(.L_x_1496) ;  /* 0x00002c227f007947 */ /* 0x000fea000b800000 */
[----:B--2---:R2:W4:Y:S02]  /*a2d0*/  SHFL.IDX PT, R0, R8, 0x2, 0x181f ;  /* 0x00581f0008007f89 */ /* 0x00452400000e0000 */
.L_x_1549:
        /* <DEDUP_REMOVED lines=11> */
[----:B-1----:R3:W-:Y:S02]  /*a390*/  @!P0 ST.E.128 [R2.64], R28 ;  /* 0x0000001c02008985 */ /* 0x0027e4000c101d06 */
.L_x_1498:
[----:B------:R-:W-:Y:S05]  /*a3a0*/  BSYNC B0 ;  /* 0x0000000000007941 */ /* 0x000fea0003800000 */
.L_x_1497:
[----:B------:R-:W-:Y:S05]  /*a3b0*/  BRA.DIV ~URZ, `(.L_x_1499) ;  /* 0x00002b927f007947 */ /* 0x000fea000b800000 */
[----:B---34-:R-:W3:Y:S04]  /*a3c0*/  SHFL.IDX PT, R7, R7, 0x3, 0x181f ;  /* 0x00781f0007077f89 */ /* 0x018ee800000e0000 */
[----:B------:R4:W2:Y:S02]  /*a3d0*/  SHFL.IDX PT, R0, R8, 0x3, 0x181f ;  /* 0x00781f0008007f89 */ /* 0x0008a400000e0000 */
.L_x_1550:
        /* <DEDUP_REMOVED lines=13> */
.L_x_1487:
[----:B-1----:R-:W2:Y:S01]  /*a4b0*/  LDL.LU R6, [R1+0x4] ;  /* 0x0000040001067983 */ /* 0x002ea20000300800 */
[----:B------:R-:W-:Y:S02]  /*a4c0*/  IMAD R10, R10, c[0x0][0x408], RZ ;  /* 0x000102000a0a7a24 */ /* 0x000fe400078e02ff */
[----:B------:R-:W-:-:S04]  /*a4d0*/  IMAD.WIDE.U32 R2, R0, c[0x0][0x408], RZ ;  /* 0x0001020000027a25 */ /* 0x000fc800078e00ff */
[----:B------:R-:W-:Y:S02]  /*a4e0*/  IMAD R0, R0, c[0x0][0x40c], R10 ;  /* 0x0001030000007a24 */ /* 0x000fe400078e020a */
[----:B------:R-:W-:-:S03]  /*a4f0*/  @P2 IMAD.HI.U32 R5, R9, c[0x0][0x4ec], RZ ;  /* 0x00013b0009052a27 */ /* 0x000fc600078e00ff */
[----:B------:R-:W-:Y:S02]  /*a500*/  IADD3 R3, R3, R0, RZ ;  /* 0x0000000003037210 */ /* 0x000fe40007ffe0ff */
[----:B------:R-:W-:-:S03]  /*a510*/  SHF.R.S32.HI R0, RZ, 0x1f, R8 ;  /* 0x0000001fff007819 */ /* 0x000fc60000011408 */
[----:B------:R-:W-:-:S04]  /*a520*/  IMAD.WIDE.U32 R2, R245, c[0x0][0x438], R2 ;  /* 0x00010e00f5027a25 */ /* 0x000fc800078e0002 */
[----:B------:R-:W-:Y:S02]  /*a530*/  IMAD R0, R0, c[0x0][0x440], RZ ;  /* 0x0001100000007a24 */ /* 0x000fe400078e02ff */
[----:B------:R-:W-:Y:S02]  /*a540*/  IMAD R3, R245, c[0x0][0x43c], R3 ;  /* 0x00010f00f5037a24 */ /* 0x000fe400078e0203 */
[C---:B------:R-:W-:Y:S01]  /*a550*/  IMAD R4, R8.reuse, c[0x0][0x444], R0 ;  /* 0x0001110008047a24 */ /* 0x040fe200078e0200 */
[----:B------:R-:W-:Y:S01]  /*a560*/  MOV R0, R9 ;  /* 0x0000000900007202 */ /* 0x000fe20000000f00 */
[----:B------:R-:W-:Y:S01]  /*a570*/  IMAD.WIDE.U32 R2, R8, c[0x0][0x440], R2 ;  /* 0x0001100008027a25 */ /* 0x000fe200078e0002 */
[----:B------:R-:W-:-:S04]  /*a580*/  @P2 SHF.R.U32.HI R0, RZ, c[0x0][0x4f0], R5 ;  /* 0x00013c00ff002a19 */ /* 0x000fc80000011605 */
[----:B------:R-:W-:Y:S02]  /*a590*/  IADD3 R3, R3, R4, RZ ;  /* 0x0000000403037210 */ /* 0x000fe40007ffe0ff */
[----:B------:R-:W-:Y:S02]  /*a5a0*/  SHF.R.S32.HI R5, RZ, 0x1f, R0 ;  /* 0x0000001fff057819 */ /* 0x000fe40000011400 */
[----:B------:R-:W-:-:S03]  /*a5b0*/  IADD3 R4, -R0, RZ, RZ ;  /* 0x000000ff00047210 */ /* 0x000fc60007ffe1ff */
[----:B------:R-:W-:Y:S02]  /*a5c0*/  IMAD R5, R5, c[0x0][0x430], RZ ;  /* 0x00010c0005057a24 */ /* 0x000fe400078e02ff */
[----:B------:R-:W-:Y:S02]  /*a5d0*/  IMAD R4, R4, c[0x0][0x4e8], R9 ;  /* 0x00013a0004047a24 */ /* 0x000fe400078e0209 */
[----:B------:R-:W-:Y:S02]  /*a5e0*/  IMAD R5, R0, c[0x0][0x434], R5 ;  /* 0x00010d0000057a24 */ /* 0x000fe400078e0205 */
[----:B--2---:R-:W-:-:S04]  /*a5f0*/  IMAD.WIDE.U32 R2, R6, c[0x0][0x448], R2 ;  /* 0x0001120006027a25 */ /* 0x004fc800078e0002 */
[----:B------:R-:W-:-:S04]  /*a600*/  IMAD R3, R6, c[0x0][0x44c], R3 ;  /* 0x0001130006037a24 */ /* 0x000fc800078e0203 */
        /* <DEDUP_REMOVED lines=11> */
.L_x_1551:
[----:B------:R-:W-:Y:S05]  /*a6c0*/  BRA.DIV ~URZ, `(.L_x_1502) ;  /* 0x000029b27f007947 */ /* 0x000fea000b800000 */
[----:B------:R3:W4:Y:S02]  /*a6d0*/  SHFL.IDX PT, R0, R28, RZ, 0x1c1f ;  /* 0x001c1fff1c007589 */ /* 0x00072400000e0000 */
.L_x_1552:
[C---:B------:R-:W-:Y:S01]  /*a6e0*/  IADD3 R15, R244.reuse, 0x18, RZ ;  /* 0x00000018f40f7810 */ /* 0x040fe20007ffe0ff */
[----:B------:R-:W-:Y:S01]  /*a6f0*/  BSSY B0, `(.L_x_1503) ;  /* 0x0000060000007945 */ /* 0x000fe20003800000 */
        /* <DEDUP_REMOVED lines=95> */
.L_x_1504:
[----:B------:R-:W-:Y:S05]  /*acf0*/  BSYNC B0 ;  /* 0x0000000000007941 */ /* 0x000fea0003800000 */
.L_x_1503:
[----:B------:R-:W-:Y:S05]  /*ad00*/  BRA.DIV ~URZ, `(.L_x_1505) ;  /* 0x000023d27f007947 */ /* 0x000fea000b800000 */
[----:B--2---:R2:W1:Y:S04]  /*ad10*/  SHFL.IDX PT, R4, R14, 0x1, 0x1c1f ;  /* 0x003c1f000e047f89 */ /* 0x00446800000e0000 */
[----:B----4-:R2:W4:Y:S02]  /*ad20*/  SHFL.IDX PT, R0, R28, 0x1, 0x1c1f ;  /* 0x003c1f001c007f89 */ /* 0x01052400000e0000 */
.L_x_1553:
[----:B------:R-:W-:Y:S05]  /*ad30*/  @P0 BRA `(.L_x_1500) ;  /* 0x00000f1000000947 */ /* 0x000fea0003800000 */
[----:B------:R-:W-:Y:S02]  /*ad40*/  ISETP.GE.AND P1, PT, R13, c[0x0][0x3c8], PT ;  /* 0x0000f2000d007a0c */ /* 0x000fe40003f26270 */
[----:B------:R-:W-:Y:S02]  /*ad50*/  ISETP.GE.AND P2, PT, R244, c[0x0][0x3c8], PT ;  /* 0x0000f200f4007a0c */ /* 0x000fe40003f46270 */
[----:B------:R-:W-:Y:S02]  /*ad60*/  ISETP.GE.AND P0, PT, R12, c[0x0][0x3c8], PT ;  /* 0x0000f2000c007a0c */ /* 0x000fe40003f06270 */
[----:B------:R-:W-:-:S02]  /*ad70*/  ISETP.GE.AND P5, PT, R15, c[0x0][0x3c8], PT ;  /* 0x0000f2000f007a0c */ /* 0x000fc40003fa6270 */
[----:B------:R-:W-:-:S05]  /*ad80*/  ISETP.GE.AND P4, PT, R17, c[0x0][0x3c8], PT ;  /* 0x0000f20011007a0c */ /* 0x000fca0003f86270 */
[C---:B----4-:R-:W-:Y:S02]  /*ad90*/  @!P1 LEA R6, P3, R13.reuse, R0, 0x2 ;  /* 0x000000000d069211 */ /* 0x050fe400078610ff */
[----:B------:R-:W-:Y:S02]  /*ada0*/  @!P2 IMAD.MOV.U32 R8, RZ, RZ, R0 ;  /* 0x000000ffff08a224 */ /* 0x000fe400078e0000 */
[----:B-1----:R-:W-:Y:S01]  /*adb0*/  @!P2 IMAD.MOV.U32 R9, RZ, RZ, R4 ;  /* 0x000000ffff09a224 */ /* 0x002fe200078e0004 */
[----:B------:R-:W-:Y:S02]  /*adc0*/  @!P1 LEA.HI.X R7, R13, R4, R29, 0x2, P3 ;  /* 0x000000040d079211 */ /* 0x000fe400018f141d */
[----:B------:R-:W-:Y:S01]  /*add0*/  @!P0 LEA R2, P6, R12, R0, 0x2 ;  /* 0x000000000c028211 */ /* 0x000fe200078c10ff */
[----:B------:R-:W-:Y:S01]  /*ade0*/  @!P2 IMAD.WIDE R8, R244, 0x4, R8 ;  /* 0x00000004f408a825 */ /* 0x000fe200078e0208 */
[----:B------:R-:W-:Y:S02]  /*adf0*/  ISETP.GE.AND P3, PT, R16, c[0x0][0x3c8], PT ;  /* 0x0000f20010007a0c */ /* 0x000fe40003f66270 */
[----:B------:R-:W-:-:S02]  /*ae00*/  @!P0 LEA.HI.X R3, R12, R4, R30, 0x2, P6 ;  /* 0x000000040c038211 */ /* 0x000fc400030f141e */
[----:B------:R1:W-:Y:S01]  /*ae10*/  @!P2 ST.E.64 [R8.64], R100 ;  /* 0x000000640800a985 */ /* 0x0003e2000c101b06 */
[----:B------:R-:W-:Y:S02]  /*ae20*/  ISETP.GE.AND P2, PT, R18, c[0x0][0x3c8], PT ;  /* 0x0000f20012007a0c */ /* 0x000fe40003f46270 */
[----:B--2---:R-:W-:Y:S01]  /*ae30*/  @!P5 LEA R14, P6, R15, R0, 0x2 ;  /* 0x000000000f0ed211 */ /* 0x004fe200078c10ff */
[----:B------:R2:W-:Y:S01]  /*ae40*/  @!P1 ST.E.64 [R6.64], R92 ;  /* 0x0000005c06009985 */ /* 0x0005e2000c101b06 */
[----:B------:R-:W-:Y:S02]  /*ae50*/  ISETP.GE.AND P1, PT, R19, c[0x0][0x3c8], PT ;  /* 0x0000f20013007a0c */ /* 0x000fe40003f26270 */
[----:B------:R-:W-:Y:S01]  /*ae60*/  @!P5 LEA.HI.X R15, R15, R4, R31, 0x2, P6 ;  /* 0x000000040f0fd211 */ /* 0x000fe200030f141f */
[----:B------:R4:W-:Y:S01]  /*ae70*/  @!P0 ST.E.64 [R2.64], R80 ;  /* 0x0000005002008985 */ /* 0x0009e2000c101b06 */
[CC--:B------:R-:W-:Y:S02]  /*ae80*/  @!P4 LEA R12, P0, R17.reuse, R0.reuse, 0x2 ;  /* 0x00000000110cc211 */ /* 0x0c0fe400078010ff */
[----:B------:R-:W-:Y:S01]  /*ae90*/  @!P3 LEA R10, P6, R16, R0, 0x2 ;  /* 0x00000000100ab211 */ /* 0x000fe200078c10ff */
[----:B------:R5:W-:Y:S01]  /*aea0*/  @!P5 ST.E.64 [R14.64], R118 ;  /* 0x000000760e00d985 */ /* 0x000be2000c101b06 */
[----:B------:R-:W-:-:S02]  /*aeb0*/  @!P4 LEA.HI.X R13, R17, R4, R33, 0x2, P0 ;  /* 0x00000004110dc211 */ /* 0x000fc400000f1421 */
[----:B------:R-:W-:Y:S02]  /*aec0*/  ISETP.GE.AND P0, PT, R20, c[0x0][0x3c8], PT ;  /* 0x0000f20014007a0c */ /* 0x000fe40003f06270 */
[----:B------:R-:W-:Y:S01]  /*aed0*/  @!P3 LEA.HI.X R11, R16, R4, R32, 0x2, P6 ;  /* 0x00000004100bb211 */ /* 0x000fe200030f1420 */
[----:B------:R3:W-:Y:S01]  /*aee0*/  @!P4 ST.E.64 [R12.64], R116 ;  /* 0x000000740c00c985 */ /* 0x0007e2000c101b06 */
[----:B------:R-:W-:Y:S02]  /*aef0*/  ISETP.GE.AND P5, PT, R21, c[0x0][0x3c8], PT ;  /* 0x0000f20015007a0c */ /* 0x000fe40003fa6270 */
[----:B------:R-:W-:Y:S01]  /*af00*/  ISETP.GE.AND P4, PT, R23, c[0x0][0x3c8], PT ;  /* 0x0000f20017007a0c */ /* 0x000fe20003f86270 */
        /* <DEDUP_REMOVED lines=38> */
.L_x_1485:
[----:B------:R-:W-:Y:S01]  /*b170*/  ISETP.NE.U32.AND P1, PT, RZ, c[0x0][0x508], PT ;  /* 0x00014200ff007a0c */ /* 0x000fe20003f25070 */
[----:B------:R-:W2:Y:S01]  /*b180*/  LDL.LU R0, [R1] ;  /* 0x0000000001007983 */ /* 0x000ea20000300800 */
[----:B------:R-:W-:Y:S01]  /*b190*/  ISETP.NE.U32.AND P2, PT, RZ, c[0x0][0x500], PT ;  /* 0x00014000ff007a0c */ /* 0x000fe20003f45070 */
[----:B------:R-:W-:Y:S01]  /*b1a0*/  IMAD.MOV.U32 R4, RZ, RZ, 0x4 ;  /* 0x00000004ff047424 */ /* 0x000fe200078e00ff */
[----:B------:R-:W-:Y:S01]  /*b1b0*/  ISETP.NE.AND.EX P1, PT, RZ, c[0x0][0x50c], PT, P1 ;  /* 0x00014300ff007a0c */ /* 0x000fe20003f25310 */
[----:B------:R-:W-:Y:S01]  /*b1c0*/  IMAD.MOV.U32 R8, RZ, RZ, RZ ;  /* 0x000000ffff087224 */ /* 0x000fe200078e00ff */
[----:B------:R-:W-:Y:S01]  /*b1d0*/  ISETP.NE.AND.EX P2, PT, RZ, c[0x0][0x504], PT, P2 ;  /* 0x00014100ff007a0c */ /* 0x000fe20003f45320 */
[----:B------:R-:W-:Y:S02]  /*b1e0*/  IMAD.MOV.U32 R19, RZ, RZ, c[0x0][0x388] ;  /* 0x0000e200ff137624 */ /* 0x000fe400078e00ff */
[----:B-1----:R-:W-:-:S08]  /*b1f0*/  IMAD.WIDE R4, R235, R4, c[0x0][0x500] ;  /* 0x00014000eb047625 */ /* 0x002fd000078e0204 */
[C---:B------:R-:W-:Y:S02]  /*b200*/  @P1 LEA R2, P0, R235.reuse, c[0x0][0x508], 0x2 ;  /* 0x00014200eb021a11 */ /* 0x040fe400078010ff */
[----:B------:R1:W5:Y:S02]  /*b210*/  @P2 LDG.E R8, [R4.64] ;  /* 0x0000000604082981 */ /* 0x000364000c1e1900 */
[----:B------:R-:W-:-:S05]  /*b220*/  @P1 LEA.HI.X R3, R235, c[0x0][0x50c], R7, 0x2, P0 ;  /* 0x00014300eb031a11 */ /* 0x000fca00000f1407 */
[----:B------:R1:W5:Y:S01]  /*b230*/  @P1 LDG.E R19, [R2.64] ;  /* 0x0000000602131981 */ /* 0x000362000c1e1900 */
[----:B--2---:R-:W-:-:S04]  /*b240*/  ISETP.NE.AND P0, PT, R0, RZ, PT ;  /* 0x000000ff0000720c */ /* 0x004fc80003f05270 */
[----:B------:R-:W-:Y:S01]  /*b250*/  SEL R18, R0, c[0x0][0x3d4], P0 ;  /* 0x0000f50000127a07 */ /* 0x000fe20000000000 */
[----:B------:R-:W-:Y:S05]  /*b260*/  @P1 BRA `(.L_x_1506) ;  /* 0x0000004000001947 */ /* 0x000fea0003800000 */
[----:B-1----:R-:W-:Y:S05]  /*b270*/  @!P2 BRA `(.L_x_1506) ;  /* 0x000000300000a947 */ /* 0x002fea0003800000 */
[----:B------:R1:W2:Y:S04]  /*b280*/  LDG.E R0, [R4.64] ;  /* 0x0000000604007981 */ /* 0x0002a8000c1e1900 */
[----:B-1----:R-:W2:Y:S02]  /*b290*/  LDG.E R4, [R4.64+0x4] ;  /* 0x0000040604047981 */ /* 0x002ea4000c1e1900 */
[----:B--2--5:R-:W-:Y:S02]  /*b2a0*/  IADD3 R19, -R0, R4, RZ ;  /* 0x0000000400137210 */ /* 0x024fe40007ffe1ff */
.L_x_1506:
[----:B-1----:R-:W1:Y:S01]  /*b2b0*/  S2R R2, SR_TID.X ;  /* 0x0000000000027919 */ /* 0x002e620000002100 */
[----:B------:R-:W-:Y:S01]  /*b2c0*/  BSSY B0, `(.L_x_1507) ;  /* 0x0000036000007945 */ /* 0x000fe20003800000 */
[----:B------:R-:W-:Y:S02]  /*b2d0*/  SEL R14, R235, RZ, !P2 ;  /* 0x000000ffeb0e7207 */ /* 0x000fe40005000000 */
[----:B------:R-:W-:-:S02]  /*b2e0*/  SEL R20, R7, RZ, !P2 ;  /* 0x000000ff07147207 */ /* 0x000fc40005000000 */
[----:B-----5:R-:W-:Y:S02]  /*b2f0*/  SHF.R.S32.HI R17, RZ, 0x1f, R8 ;  /* 0x0000001fff117819 */ /* 0x020fe40000011408 */
[----:B-1----:R-:W-:-:S13]  /*b300*/  ISETP.GT.AND P0, PT, R2, 0x7f, PT ;  /* 0x0000007f0200780c */ /* 0x002fda0003f04270 */
[----:B------:R-:W-:Y:S05]  /*b310*/  @P0 BRA `(.L_x_1508) ;  /* 0x0000030000000947 */ /* 0x000fea0003800000 */
[----:B------:R-:W-:Y:S01]  /*b320*/  IMAD R0, R19, c[0x0][0x4e8], RZ ;  /* 0x00013a0013007a24 */ /* 0x000fe200078e02ff */
[----:B------:R-:W-:-:S04]  /*b330*/  LEA R9, R237, R2, 0x7 ;  /* 0x00000002ed097211 */ /* 0x000fc800078e38ff */
[----:B------:R-:W-:-:S13]  /*b340*/  ISETP.GE.AND P0, PT, R9, R0, PT ;  /* 0x000000000900720c */ /* 0x000fda0003f06270 */
[----:B------:R-:W-:Y:S05]  /*b350*/  @P0 BRA `(.L_x_1508) ;  /* 0x000002c000000947 */ /* 0x000fea0003800000 */
[----:B------:R-:W2:Y:S01]  /*b360*/  LDL.LU R21, [R1+0x4] ;  /* 0x0000040001157983 */ /* 0x000ea20000300800 */
[----:B------:R-:W-:Y:S01]  /*b370*/  IMAD.MOV.U32 R0, RZ, RZ, 0x368 ;  /* 0x00000368ff007424 */ /* 0x000fe200078e00ff */
[----:B------:R-:W-:-:S04]  /*b380*/  ISETP.GT.AND P2, PT, R18, 0x1, PT ;  /* 0x000000011200780c */ /* 0x000fc80003f44270 */
[----:B------:R-:W-:-:S04]  /*b390*/  SEL R0, R0, 0x328, P2 ;  /* 0x0000032800007807 */ /* 0x000fc80001000000 */
[----:B------:R1:W3:Y:S08]  /*b3a0*/  LDC.64 R6, c[0x0][R0+0x170] ;  /* 0x00005c0000067b82 */ /* 0x0002f00000000a00 */
[----:B------:R1:W4:Y:S08]  /*b3b0*/  LDC.64 R4, c[0x0][R0+0x168] ;  /* 0x00005a0000047b82 */ /* 0x0003300000000a00 */
[----:B------:R1:W5:Y:S08]  /*b3c0*/  LDC.64 R12, c[0x0][R0+0x178] ;  /* 0x00005e00000c7b82 */ /* 0x0003700000000a00 */
[----:B------:R1:W2:Y:S02]  /*b3d0*/  LDC.64 R10, c[0x0][R0+0x160] ;  /* 0x00005800000a7b82 */ /* 0x0002a40000000a00 */
[----:B-1----:R-:W-:-:S02]  /*b3e0*/  IMAD.MOV.U32 R0, RZ, RZ, c[0x0][0x4e8] ;  /* 0x00013a00ff007624 */ /* 0x002fc400078e00ff */
[-C--:B---3--:R-:W-:Y:S02]  /*b3f0*/  IMAD R7, R7, R14.reuse, RZ ;  /* 0x0000000e07077224 */ /* 0x088fe400078e02ff */
[----:B------:R-:W-:Y:S01]  /*b400*/  IMAD.WIDE.U32 R2, R6, R14, RZ ;  /* 0x0000000e06027225 */ /* 0x000fe200078e00ff */
[----:B------:R-:W-:Y:S02]  /*b410*/  ISETP.NE.AND P0, PT, R0, 0x1, PT ;  /* 0x000000010000780c */ /* 0x000fe40003f05270 */
[----:B------:R-:W-:Y:S01]  /*b420*/  MOV R0, R9 ;  /* 0x0000000900007202 */ /* 0x000fe20000000f00 */
[----:B------:R-:W-:Y:S02]  /*b430*/  IMAD R7, R6, R20, R7 ;  /* 0x0000001406077224 */ /* 0x000fe400078e0207 */
[-C--:B----4-:R-:W-:Y:S02]  /*b440*/  IMAD R15, R5, R245.reuse, RZ ;  /* 0x000000f5050f7224 */ /* 0x090fe400078e02ff */
[----:B------:R-:W-:Y:S01]  /*b450*/  IMAD.WIDE.U32 R4, R4, R245, RZ ;  /* 0x000000f504047225 */ /* 0x000fe200078e00ff */
[----:B------:R-:W-:-:S03]  /*b460*/  IADD3 R3, R3, R7, RZ ;  /* 0x0000000703037210 */ /* 0x000fc60007ffe0ff */
[----:B------:R-:W-:Y:S02]  /*b470*/  IMAD.IADD R15, R5, 0x1, R15 ;  /* 0x00000001050f7824 */ /* 0x000fe400078e020f */
[----:B------:R-:W-:-:S05]  /*b480*/  @P0 IMAD.HI.U32 R16, R9, c[0x0][0x4ec], RZ ;  /* 0x00013b0009100a27 */ /* 0x000fca00078e00ff */
[----:B------:R-:W-:Y:S02]  /*b490*/  @P0 SHF.R.U32.HI R0, RZ, c[0x0][0x4f0], R16 ;  /* 0x00013c00ff000a19 */ /* 0x000fe40000011610 */
[----:B------:R-:W-:-:S03]  /*b4a0*/  IADD3 R16, P1, P0, R2, R4, R8 ;  /* 0x0000000402107210 */ /* 0x000fc6000783e008 */
[----:B------:R-:W-:-:S04]  /*b4b0*/  IMAD.MOV R2, RZ, RZ, -R0 ;  /* 0x000000ffff027224 */ /* 0x000fc800078e0a00 */
[----:B------:R-:W-:Y:S01]  /*b4c0*/  IMAD R2, R2, c[0x0][0x4e8], R9 ;  /* 0x00013a0002027a24 */ /* 0x000fe200078e0209 */
[----:B------:R-:W-:Y:S02]  /*b4d0*/  IADD3.X R9, R3, R15, R17, P1, P0 ;  /* 0x0000000f03097210 */ /* 0x000fe40000fe0411 */
[----:B------:R-:W-:Y:S02]  /*b4e0*/  SHF.R.S32.HI R3, RZ, 0x1f, R0 ;  /* 0x0000001fff037819 */ /* 0x000fe40000011400 */
[----:B--2---:R-:W-:-:S05]  /*b4f0*/  SEL R6, R21, RZ, P2 ;  /* 0x000000ff15067207 */ /* 0x004fca0001000000 */
[-C--:B-----5:R-:W-:Y:S02]  /*b500*/  IMAD R7, R13, R6.reuse, RZ ;  /* 0x000000060d077224 */ /* 0x0a0fe400078e02ff */
[----:B------:R-:W-:Y:S01]  /*b510*/  IMAD.WIDE.U32 R4, R12, R6, RZ ;  /* 0x000000060c047225 */ /* 0x000fe200078e00ff */
[----:B------:R-:W-:-:S04]  /*b520*/  SHF.R.S32.HI R6, RZ, 0x1f, R2 ;  /* 0x0000001fff067819 */ /* 0x000fc80000011402 */
[----:B------:R-:W-:Y:S01]  /*b530*/  IADD3 R5, R5, R7, RZ ;  /* 0x0000000705057210 */ /* 0x000fe20007ffe0ff */
[----:B------:R-:W-:Y:S01]  /*b540*/  IMAD.MOV.U32 R7, RZ, RZ, c[0x0][0x4a8] ;  /* 0x00012a00ff077624 */ /* 0x000fe200078e00ff */
[----:B------:R-:W-:Y:S01]  /*b550*/  IADD3 R4, P1, P0, R0, R16, R4 ;  /* 0x0000001000047210 */ /* 0x000fe2000783e004 */
[----:B------:R-:W-:-:S03]  /*b560*/  IMAD R0, R11, R2, RZ ;  /* 0x000000020b007224 */ /* 0x000fc600078e02ff */
[----:B------:R-:W-:Y:S01]  /*b570*/  IADD3.X R5, R3, R9, R5, P1, P0 ;  /* 0x0000000903057210 */ /* 0x000fe20000fe0405 */
[----:B------:R-:W-:-:S04]  /*b580*/  IMAD R0, R10, R6, R0 ;  /* 0x000000060a007224 */ /* 0x000fc800078e0200 */
        /* <DEDUP_REMOVED lines=9> */
.L_x_1508:
[----:B------:R-:W-:Y:S05]  /*b620*/  BSYNC B0 ;  /* 0x0000000000007941 */ /* 0x000fea0003800000 */
.L_x_1507:
[----:B------:R-:W-:-:S13]  /*b630*/  ISETP.GT.AND P0, PT, R18, 0x1, PT ;  /* 0x000000011200780c */ /* 0x000fda0003f04270 */
[----:B------:R-:W-:Y:S05]  /*b640*/  @P0 BRA `(.L_x_1500) ;  /* 0x0000060000000947 */ /* 0x000fea0003800000 */
[----:B------:R-:W-:Y:S01]  /*b650*/  MOV R2, c[0x0][0x4e8] ;  /* 0x00013a0000027a02 */ /* 0x000fe20000000f00 */
[----:B-1----:R-:W-:Y:S01]  /*b660*/  IMAD R0, R17, c[0x0][0x3a0], RZ ;  /* 0x0000e80011007a24 */ /* 0x002fe200078e02ff */
[----:B------:R-:W-:Y:S01]  /*b670*/  LEA R4, R234, R230, 0x5 ;  /* 0x000000e6ea047211 */ /* 0x000fe200078e28ff */
[----:B------:R-:W-:Y:S01]  /*b680*/  IMAD R5, R20, c[0x0][0x3f0], RZ ;  /* 0x0000fc0014057a24 */ /* 0x000fe200078e02ff */
[----:B------:R-:W-:Y:S01]  /*b690*/  ISETP.NE.AND P0, PT, R2, 0x1, PT ;  /* 0x000000010200780c */ /* 0x000fe20003f05270 */
[----:B------:R-:W-:Y:S01]  /*b6a0*/  IMAD.WIDE.U32 R2, R8, c[0x0][0x3a0], RZ ;  /* 0x0000e80008027a25 */ /* 0x000fe200078e00ff */
[----:B------:R-:W-:-:S03]  /*b6b0*/  LEA R4, R237, R4, 0x7 ;  /* 0x00000004ed047211 */ /* 0x000fc600078e38ff */
[----:B------:R-:W-:Y:S01]  /*b6c0*/  IMAD R8, R8, c[0x0][0x3a4], R0 ;  /* 0x0000e90008087a24 */ /* 0x000fe200078e0200 */
[----:B------:R-:W-:Y:S01]  /*b6d0*/  MOV R0, R4 ;  /* 0x0000000400007202 */ /* 0x000fe20000000f00 */
[----:B------:R-:W-:-:S03]  /*b6e0*/  IMAD R7, R14, c[0x0][0x3f4], R5 ;  /* 0x0000fd000e077a24 */ /* 0x000fc600078e0205 */
[----:B------:R-:W-:Y:S02]  /*b6f0*/  IADD3 R3, R3, R8, RZ ;  /* 0x0000000803037210 */ /* 0x000fe40007ffe0ff */
[----:B------:R-:W-:Y:S01]  /*b700*/  LEA R8, R237, R230, 0x7 ;  /* 0x000000e6ed087211 */ /* 0x000fe200078e38ff */
[----:B------:R-:W-:-:S04]  /*b710*/  @P0 IMAD.HI.U32 R6, R4, c[0x0][0x4ec], RZ ;  /* 0x00013b0004060a27 */ /* 0x000fc800078e00ff */
[----:B------:R-:W-:Y:S01]  /*b720*/  IMAD.WIDE.U32 R2, R245, c[0x0][0x3e8], R2 ;  /* 0x0000fa00f5027a25 */ /* 0x000fe200078e0002 */
[----:B------:R-:W-:-:S03]  /*b730*/  @P0 SHF.R.U32.HI R0, RZ, c[0x0][0x4f0], R6 ;  /* 0x00013c00ff000a19 */ /* 0x000fc60000011606 */
[----:B------:R-:W-:Y:S01]  /*b740*/  IMAD R3, R245, c[0x0][0x3ec], R3 ;  /* 0x0000fb00f5037a24 */ /* 0x000fe200078e0203 */
[----:B------:R-:W-:Y:S02]  /*b750*/  SHF.R.S32.HI R6, RZ, 0x1f, R0 ;  /* 0x0000001fff067819 */ /* 0x000fe40000011400 */
[----:B------:R-:W-:Y:S01]  /*b760*/  IADD3 R5, -R0, RZ, RZ ;  /* 0x000000ff00057210 */ /* 0x000fe20007ffe1ff */
[----:B------:R-:W-:-:S04]  /*b770*/  IMAD.WIDE.U32 R2, R14, c[0x0][0x3f0], R2 ;  /* 0x0000fc000e027a25 */ /* 0x000fc800078e0002 */
[----:B------:R-:W-:Y:S01]  /*b780*/  IMAD R6, R6, c[0x0][0x3e0], RZ ;  /* 0x0000f80006067a24 */ /* 0x000fe200078e02ff */
[----:B------:R-:W-:Y:S01]  /*b790*/  IADD3 R3, R3, R7, RZ ;  /* 0x0000000703037210 */ /* 0x000fe20007ffe0ff */
        /* <DEDUP_REMOVED lines=13> */
.L_x_1554:
[----:B------:R-:W-:Y:S05]  /*b870*/  BRA.DIV ~URZ, `(.L_x_1510) ;  /* 0x000019927f007947 */ /* 0x000fea000b800000 */
[----:B------:R3:W4:Y:S02]  /*b880*/  SHFL.IDX PT, R0, R9, RZ, 0x181f ;  /* 0x00181fff09007589 */ /* 0x00072400000e0000 */
.L_x_1555:
        /* <DEDUP_REMOVED lines=12> */
.L_x_1512:
[----:B------:R-:W-:Y:S05]  /*b950*/  BSYNC B0 ;  /* 0x0000000000007941 */ /* 0x000fea0003800000 */
.L_x_1511:
[----:B------:R-:W-:Y:S05]  /*b960*/  BRA.DIV ~URZ, `(.L_x_1513) ;  /* 0x000019027f007947 */ /* 0x000fea000b800000 */
[----:B--2---:R2:W1:Y:S04]  /*b970*/  SHFL.IDX PT, R10, R6, 0x1, 0x181f ;  /* 0x00381f00060a7f89 */ /* 0x00446800000e0000 */
[----:B----4-:R2:W4:Y:S02]  /*b980*/  SHFL.IDX PT, R0, R9, 0x1, 0x181f ;  /* 0x00381f0009007f89 */ /* 0x01052400000e0000 */
.L_x_1556:
        /* <DEDUP_REMOVED lines=12> */
.L_x_1515:
[----:B------:R-:W-:Y:S05]  /*ba50*/  BSYNC B0 ;  /* 0x0000000000007941 */ /* 0x000fea0003800000 */
.L_x_1514:
[----:B------:R-:W-:Y:S05]  /*ba60*/  BRA.DIV ~URZ, `(.L_x_1516) ;  /* 0x000018c27f007947 */ /* 0x000fea000b800000 */
[----:B-1----:R1:W2:Y:S02]  /*ba70*/  SHFL.IDX PT, R10, R6, 0x2, 0x181f ;  /* 0x00581f00060a7f89 */ /* 0x0022a400000e0000 */
.L_x_1557:
[----:B------:R-:W-:Y:S05]  /*ba80*/  BRA.DIV ~URZ, `(.L_x_1517) ;  /* 0x000019127f007947 */ /* 0x000fea000b800000 */
[----:B----4-:R4:W1:Y:S02]  /*ba90*/  SHFL.IDX PT, R0, R9, 0x2, 0x181f ;  /* 0x00581f0009007f89 */ /* 0x01086400000e0000 */
.L_x_1558:
        /* <DEDUP_REMOVED lines=12> */
.L_x_1519:
[----:B------:R-:W-:Y:S05]  /*bb60*/  BSYNC B0 ;  /* 0x0000000000007941 */ /* 0x000fea0003800000 */
.L_x_1518:
[----:B------:R-:W-:Y:S05]  /*bb70*/  BRA.DIV ~URZ, `(.L_x_1520) ;  /* 0x000018827f007947 */ /* 0x000fea000b800000 */
[----:B-12---:R-:W1:Y:S04]  /*bb80*/  SHFL.IDX PT, R6, R6, 0x3, 0x181f ;  /* 0x00781f0006067f89 */ /* 0x006e6800000e0000 */
[----:B------:R2:W3:Y:S02]  /*bb90*/  SHFL.IDX PT, R0, R9, 0x3, 0x181f ;  /* 0x00781f0009007f89 */ /* 0x0004e400000e0000 */
.L_x_1559:
        /* <DEDUP_REMOVED lines=11> */
.L_x_1500:
[----:B------:R-:W-:Y:S05]  /*bc50*/  BSYNC B1 ;  /* 0x0000000000017941 */ /* 0x000fea0003800000 */
.L_x_1484:
[----:B-1234-:R-:W2:Y:S02]  /*bc60*/  LDL R0, [R1+0x28] ;  /* 0x0000280001007983 */ /* 0x01eea40000100800 */
[----:B--2---:R-:W-:-:S13]  /*bc70*/  ISETP.NE.AND P0, PT, R0, RZ, PT ;  /* 0x000000ff0000720c */ /* 0x004fda0003f05270 */
[----:B------:R-:W-:Y:S01]  /*bc80*/  @P0 WARPSYNC 0xffffffff ;  /* 0xffffffff00000948 */ /* 0x000fe20003800000 */
[----:B------:R-:W-:Y:S06]  /*bc90*/  @P0 BAR.SYNC.DEFER_BLOCKING 0x5, 0x100 ;  /* 0x0144000000000b1d */ /* 0x000fec0000010000 */
[----:B------:R-:W1:Y:S04]  /*bca0*/  @P0 LDS.128 R236, [0xf100] ;  /* 0x00f10000ffec0984 */ /* 0x000e680000000c00 */
[----:B------:R-:W-:Y:S06]  /*bcb0*/  @P0 BAR.ARV 0x4, 0x100 ;  /* 0x0104000000000b1d */ /* 0x000fec0000002000 */
[----:B------:R-:W-:Y:S05]  /*bcc0*/  @P0 BRA `(.L_x_1521) ;  /* 0x00000ad000000947 */ /* 0x000fea0003800000 */
[----:B------:R-:W2:Y:S01]  /*bcd0*/  S2R R0, SR_TID.X ;  /* 0x0000000000007919 */ /* 0x000ea20000002100 */
[----:B------:R-:W-:Y:S01]  /*bce0*/  IMAD.MOV.U32 R7, RZ, RZ, RZ ;  /* 0x000000ffff077224 */ /* 0x000fe200078e00ff */
[----:B--2---:R-:W-:-:S04]  /*bcf0*/  LOP3.LUT R13, R0, 0x1f, RZ, 0xc0, !PT ;  /* 0x0000001f000d7812 */ /* 0x004fc800078ec0ff */
[----:B------:R-:W-:Y:S01]  /*bd00*/  ISETP.NE.AND P5, PT, R13, 0x1f, PT ;  /* 0x0000001f0d00780c */ /* 0x000fe20003fa5270 */
[----:B------:R-:W-:Y:S10]  /*bd10*/  BRA.DIV ~URZ, `(.L_x_1522) ;  /* 0x000017a27f007947 */ /* 0x000ff4000b800000 */
[----:B------:R2:W3:Y:S02]  /*bd20*/  SHFL.IDX PT, R9, R94, RZ, 0x1f ;  /* 0x00001fff5e097589 */ /* 0x0004e400000e0000 */
.L_x_1560:
[----:B------:R-:W-:Y:S05]  /*bd30*/  BRA.DIV ~URZ, `(.L_x_1523) ;  /* 0x000017f27f007947 */ /* 0x000fea000b800000 */
[----:B------:R4:W2:Y:S02]  /*bd40*/  SHFL.IDX PT, R8, R94, 0x1, 0x1f ;  /* 0x00201f005e087f89 */ /* 0x0008a400000e0000 */
.L_x_1561:
[----:B-1----:R-:W-:Y:S02]  /*bd50*/  IMAD.IADD R0, R239, 0x1, R13 ;  /* 0x00000001ef007824 */ /* 0x002fe400078e020d */
[----:B------:R-:W-:-:S03]  /*bd60*/  IMAD.MOV.U32 R6, RZ, RZ, RZ ;  /* 0x000000ffff067224 */ /* 0x000fc600078e00ff */
        /* <DEDUP_REMOVED lines=15> */
[----:B------:R1:W4:Y:S02]  /*be60*/  SHFL.UP PT, R4, R0, 0x1, RZ ;  /* 0x0420000000047989 */ /* 0x00032400000e00ff */
.L_x_1562:
[----:B----4-:R-:W-:-:S04]  /*be70*/  SEL R4, R4, RZ, P0 ;  /* 0x000000ff04047207 */ /* 0x010fc80000000000 */
        /* <DEDUP_REMOVED lines=14> */
[----:B------:R1:W4:Y:S02]  /*bf60*/  SHFL.IDX PT, R0, R4, 0x1f, 0x1f ;  /* 0x03e01f0004007f89 */ /* 0x00032400000e0000 */
.L_x_1563:
[----:B----4-:R-:W-:Y:S01]  /*bf70*/  IMAD R0, R0, c[0x0][0x538], RZ ;  /* 0x00014e0000007a24 */ /* 0x010fe200078e02ff */
[----:B------:R-:W-:Y:S04]  /*bf80*/  BSSY B1, `(.L_x_1526) ;  /* 0x000007c000017945 */ /* 0x000fe80003800000 */
[----:B--2---:R-:W-:-:S04]  /*bf90*/  IADD3 R8, R0, R8, RZ ;  /* 0x0000000800087210 */ /* 0x004fc80007ffe0ff */
[----:B---3--:R-:W-:-:S13]  /*bfa0*/  ISETP.GT.AND P6, PT, R8, R9, PT ;  /* 0x000000090800720c */ /* 0x008fda0003fc4270 */
[----:B------:R-:W-:Y:S05]  /*bfb0*/  @P6 BRA `(.L_x_1527) ;  /* 0x0000024000006947 */ /* 0x000fea0003800000 */
.L_x_1531:
        /* <DEDUP_REMOVED lines=16> */
.L_x_1564:
        /* <DEDUP_REMOVED lines=16> */
.L_x_1565:
[----:B--2---:R-:W-:-:S05]  /*c1c0*/  IMAD R0, R0, c[0x0][0x538], RZ ;  /* 0x00014e0000007a24 */ /* 0x004fca00078e02ff */
[----:B------:R-:W-:-:S04]  /*c1d0*/  IADD3 R8, R0, R8, RZ ;  /* 0x0000000800087210 */ /* 0x000fc80007ffe0ff */
[----:B------:R-:W-:-:S13]  /*c1e0*/  ISETP.GT.AND P6, PT, R8, R9, PT ;  /* 0x000000090800720c */ /* 0x000fda0003fc4270 */
[----:B-1----:R-:W-:Y:S05]  /*c1f0*/  @!P6 BRA `(.L_x_1531) ;  /* 0xfffffdc00000e947 */ /* 0x002fea000383ffff */
.L_x_1527:
[----:B------:R-:W-:-:S05]  /*c200*/  IADD3 R10, -R0, R8, RZ ;  /* 0x00000008000a7210 */ /* 0x000fca0007ffe1ff */
[----:B------:R-:W-:-:S05]  /*c210*/  IMAD R0, R4, c[0x0][0x538], R10 ;  /* 0x00014e0004007a24 */ /* 0x000fca00078e020a */
[----:B------:R-:W-:Y:S01]  /*c220*/  ISETP.GT.AND P0, PT, R0, R9, PT ;  /* 0x000000090000720c */ /* 0x000fe20003f04270 */
[----:B------:R-:W-:-:S12]  /*c230*/  BRA.DIV ~URZ, `(.L_x_1532) ;  /* 0x000017327f007947 */ /* 0x000fd8000b800000 */
[----:B------:R-:W-:-:S04]  /*c240*/  VOTE.ANY R8, PT, !P0 ;  /* 0x0000000000087806 */ /* 0x000fc800040e0100 */
.L_x_1566:
[----:B------:R2:W3:Y:S01]  /*c250*/  POPC R12, R8 ;  /* 0x00000008000c7309 */ /* 0x0004e20000000000 */
[----:B------:R-:W-:Y:S05]  /*c260*/  BRA.DIV ~URZ, `(.L_x_1533) ;  /* 0x000017527f007947 */ /* 0x000fea000b800000 */
[----:B---3--:R3:W4:Y:S04]  /*c270*/  SHFL.IDX PT, R6, R6, R12, 0x1f ;  /* 0x00001f0c06067589 */ /* 0x00872800000e0000 */
[----:B------:R3:W1:Y:S02]  /*c280*/  SHFL.IDX PT, R7, R7, R12, 0x1f ;  /* 0x00001f0c07077589 */ /* 0x00066400000e0000 */
.L_x_1567:
[----:B------:R-:W-:Y:S01]  /*c290*/  ISETP.NE.AND P0, PT, R8, RZ, PT ;  /* 0x000000ff0800720c */ /* 0x000fe20003f05270 */
[----:B------:R-:W-:-:S12]  /*c2a0*/  BSSY B0, `(.L_x_1534) ;  /* 0x0000005000007945 */ /* 0x000fd80003800000 */
[----:B------:R-:W-:Y:S05]  /*c2b0*/  @!P0 BRA `(.L_x_1535) ;  /* 0x0000003000008947 */ /* 0x000fea0003800000 */
[----:B------:R-:W-:Y:S01]  /*c2c0*/  IADD3 R3, R12, -0x1, RZ ;  /* 0xffffffff0c037810 */ /* 0x000fe20007ffe0ff */
[----:B------:R-:W-:Y:S05]  /*c2d0*/  BRA.DIV ~URZ, `(.L_x_1536) ;  /* 0x000017b27f007947 */ /* 0x000fea000b800000 */
[----:B------:R2:W3:Y:S02]  /*c2e0*/  SHFL.IDX PT, R11, R4, R3, 0x1f ;  /* 0x00001f03040b7589 */ /* 0x0004e400000e0000 */
.L_x_1535:
[----:B------:R-:W-:Y:S05]  /*c2f0*/  BSYNC B0 ;  /* 0x0000000000007941 */ /* 0x000fea0003800000 */
.L_x_1534:
[-C--:B-12-4-:R-:W-:Y:S01]  /*c300*/  IABS R4, R6.reuse ;  /* 0x0000000600047213 */ /* 0x096fe20000000000 */
[----:B---3--:R-:W-:Y:S01]  /*c310*/  IMAD R236, R11, c[0x0][0x538], R10 ;  /* 0x00014e000bec7a24 */ /* 0x008fe200078e020a */
[----:B------:R-:W-:Y:S01]  /*c320*/  IABS R0, R7 ;  /* 0x0000000700007213 */ /* 0x000fe20000000000 */
[----:B------:R-:W-:Y:S01]  /*c330*/  IMAD.IADD R239, R12, 0x1, R239 ;  /* 0x000000010cef7824 */ /* 0x000fe200078e02ef */
[----:B------:R-:W1:Y:S01]  /*c340*/  I2F.RP R2, R4 ;  /* 0x0000000400027306 */ /* 0x000e620000209400 */
[----:B------:R-:W-:Y:S02]  /*c350*/  IMAD.IADD R10, R9, 0x1, -R236 ;  /* 0x00000001090a7824 */ /* 0x000fe400078e0aec */
[----:B------:R-:W-:Y:S01]  /*c360*/  IMAD.MOV.U32 R5, RZ, RZ, R0 ;  /* 0x000000ffff057224 */ /* 0x000fe200078e0000 */
[----:B------:R-:W-:Y:S02]  /*c370*/  IABS R0, R6 ;  /* 0x0000000600007213 */ /* 0x000fe40000000000 */
[----:B------:R-:W-:-:S02]  /*c380*/  IABS R9, R10 ;  /* 0x0000000a00097213 */ /* 0x000fc40000000000 */
[----:B------:R-:W-:Y:S01]  /*c390*/  I2F.RP R11, R5 ;  /* 0x00000005000b7306 */ /* 0x000fe20000209400 */
[----:B------:R-:W-:-:S07]  /*c3a0*/  IMAD.MOV R0, RZ, RZ, -R0 ;  /* 0x000000ffff007224 */ /* 0x000fce00078e0a00 */
[----:B-1----:R-:W1:Y:S02]  /*c3b0*/  MUFU.RCP R2, R2 ;  /* 0x0000000200027308 */ /* 0x002e640000001000 */
[----:B-1----:R-:W-:-:S06]  /*c3c0*/  IADD3 R2, R2, 0xffffffe, RZ ;  /* 0x0ffffffe02027810 */ /* 0x002fcc0007ffe0ff */
[----:B------:R-:W1:Y:S02]  /*c3d0*/  F2I.FTZ.U32.TRUNC.NTZ R3, R2 ;  /* 0x0000000200037305 */ /* 0x000e64000021f000 */
[----:B-1----:R-:W-:-:S04]  /*c3e0*/  IMAD.MOV R2, RZ, RZ, -R3 ;  /* 0x000000ffff027224 */ /* 0x002fc800078e0a03 */
[----:B------:R-:W-:Y:S01]  /*c3f0*/  IMAD R8, R2, R4, RZ ;  /* 0x0000000402087224 */ /* 0x000fe200078e02ff */
[----:B------:R-:W-:-:S05]  /*c400*/  MOV R2, RZ ;  /* 0x000000ff00027202 */ /* 0x000fca0000000f00 */
[----:B------:R-:W-:-:S04]  /*c410*/  IMAD.HI.U32 R8, R3, R8, R2 ;  /* 0x0000000803087227 */ /* 0x000fc800078e0002 */
[----:B------:R-:W-:Y:S02]  /*c420*/  IMAD.MOV.U32 R2, RZ, RZ, R9 ;  /* 0x000000ffff027224 */ /* 0x000fe400078e0009 */
[----:B------:R-:W-:Y:S02]  /*c430*/  IMAD.MOV.U32 R3, RZ, RZ, R0 ;  /* 0x000000ffff037224 */ /* 0x000fe400078e0000 */
[----:B------:R-:W-:-:S04]  /*c440*/  IMAD.HI.U32 R0, R8, R2, RZ ;  /* 0x0000000208007227 */ /* 0x000fc800078e00ff */
[----:B------:R-:W-:Y:S02]  /*c450*/  IMAD R2, R0, R3, R2 ;  /* 0x0000000300027224 */ /* 0x000fe400078e0202 */
[----:B------:R-:W1:Y:S03]  /*c460*/  MUFU.RCP R3, R11 ;  /* 0x0000000b00037308 */ /* 0x000e660000001000 */
[----:B------:R-:W-:Y:S02]  /*c470*/  ISETP.GT.U32.AND P1, PT, R4, R2, PT ;  /* 0x000000020400720c */ /* 0x000fe40003f24070 */
[----:B-1----:R-:W-:-:S11]  /*c480*/  IADD3 R3, R3, 0xffffffe, RZ ;  /* 0x0ffffffe03037810 */ /* 0x002fd60007ffe0ff */
[-C--:B------:R-:W-:Y:S02]  /*c490*/  @!P1 IADD3 R2, R2, -R4.reuse, RZ ;  /* 0x8000000402029210 */ /* 0x080fe40007ffe0ff */
[----:B------:R-:W-:Y:S01]  /*c4a0*/  @!P1 IADD3 R0, R0, 0x1, RZ ;  /* 0x0000000100009810 */ /* 0x000fe20007ffe0ff */
[----:B------:R-:W1:Y:S01]  /*c4b0*/  F2I.FTZ.U32.TRUNC.NTZ R3, R3 ;  /* 0x0000000300037305 */ /* 0x000e62000021f000 */
[----:B------:R-:W-:Y:S02]  /*c4c0*/  ISETP.GE.U32.AND P2, PT, R2, R4, PT ;  /* 0x000000040200720c */ /* 0x000fe40003f46070 */
[----:B------:R-:W-:Y:S02]  /*c4d0*/  LOP3.LUT R2, R10, R6, RZ, 0x3c, !PT ;  /* 0x000000060a027212 */ /* 0x000fe400078e3cff */
[----:B------:R-:W-:Y:S02]  /*c4e0*/  ISETP.NE.AND P1, PT, R6, RZ, PT ;  /* 0x000000ff0600720c */ /* 0x000fe40003f25270 */
[----:B------:R-:W-:-:S07]  /*c4f0*/  ISETP.GE.AND P0, PT, R2, RZ, PT ;  /* 0x000000ff0200720c */ /* 0x000fce0003f06270 */
        /* <DEDUP_REMOVED lines=9> */
[----:B------:R-:W-:Y:S01]  /*c590*/  IABS R9, R0 ;  /* 0x0000000000097213 */ /* 0x000fe20000000000 */
[----:B------:R-:W-:Y:S02]  /*c5a0*/  IMAD R6, R0, R6, RZ ;  /* 0x0000000600067224 */ /* 0x000fe400078e02ff */
[----:B------:R-:W-:Y:S01]  /*c5b0*/  IMAD.HI.U32 R2, R3, R4, R2 ;  /* 0x0000000403027227 */ /* 0x000fe200078e0002 */
[----:B------:R-:W-:-:S02]  /*c5c0*/  MOV R4, R8 ;  /* 0x0000000800047202 */ /* 0x000fc40000000f00 */
[----:B------:R-:W-:Y:S01]  /*c5d0*/  IADD3 R237, R10, -R6, RZ ;  /* 0x800000060aed7210 */ /* 0x000fe20007ffe0ff */
[----:B------:R-:W-:-:S04]  /*c5e0*/  IMAD.MOV.U32 R3, RZ, RZ, R9 ;  /* 0x000000ffff037224 */ /* 0x000fc800078e0009 */
        /* <DEDUP_REMOVED lines=11> */
[----:B------:R-:W-:-:S04]  /*c6a0*/  @!P1 LOP3.LUT R2, RZ, R7, RZ, 0x33, !PT ;  /* 0x00000007ff029212 */ /* 0x000fc800078e33ff */
[----:B------:R-:W-:Y:S01]  /*c6b0*/  IADD3 R3, -R2, RZ, RZ ;  /* 0x000000ff02037210 */ /* 0x000fe20007ffe1ff */
[----:B------:R-:W-:-:S04]  /*c6c0*/  IMAD R2, R7, 0x1000000, R2 ;  /* 0x0100000007027824 */ /* 0x000fc800078e0202 */
[----:B------:R-:W-:-:S04]  /*c6d0*/  IMAD R0, R7, R3, R0 ;  /* 0x0000000307007224 */ /* 0x000fc800078e0200 */
[----:B------:R-:W-:Y:S01]  /*c6e0*/  IMAD R238, R0, 0x10000, R2 ;  /* 0x0001000000ee7824 */ /* 0x000fe200078e0202 */
[----:B------:R-:W-:Y:S05]  /*c6f0*/  BRA `(.L_x_1537) ;  /* 0x0000004000007947 */ /* 0x000fea0003800000 */
.L_x_1528:
[----:B------:R-:W-:Y:S01]  /*c700*/  IMAD.MOV.U32 R236, RZ, RZ, R9 ;  /* 0x000000ffffec7224 */ /* 0x000fe200078e0009 */
[----:B------:R-:W-:Y:S01]  /*c710*/  MOV R238, RZ ;  /* 0x000000ff00ee7202 */ /* 0x000fe20000000f00 */
[----:B------:R-:W-:Y:S01]  /*c720*/  IMAD.MOV.U32 R237, RZ, RZ, RZ ;  /* 0x000000ffffed7224 */ /* 0x000fe200078e00ff */
[----:B------:R-:W-:Y:S02]  /*c730*/  MOV R239, c[0x0][0x53c] ;  /* 0x00014f0000ef7a02 */ /* 0x000fe40000000f00 */
.L_x_1537:
[----:B------:R-:W-:Y:S05]  /*c740*/  BSYNC B1 ;  /* 0x0000000000017941 */ /* 0x000fea0003800000 */
.L_x_1526:
[----:B------:R-:W-:Y:S01]  /*c750*/  WARPSYNC 0xffffffff ;  /* 0xffffffff00007948 */ /* 0x000fe20003800000 */
[----:B------:R-:W-:Y:S01]  /*c760*/  BAR.SYNC.DEFER_BLOCKING 0x4, 0x100 ;  /* 0x0104000000007b1d */ /* 0x000fe20000010000 */
[----:B------:R-:W-:-:S13]  /*c770*/  ISETP.NE.AND P0, PT, R13, RZ, PT ;  /* 0x000000ff0d00720c */ /* 0x000fda0003f05270 */
[----:B------:R2:W-:Y:S04]  /*c780*/  @!P0 STS.128 [0xf100], R236 ;  /* 0x00f100ecff008388 */ /* 0x0005e80000000c00 */
[----:B------:R-:W-:Y:S06]  /*c790*/  BAR.ARV 0x5, 0x100 ;  /* 0x0144000000007b1d */ /* 0x000fec0000002000 */
.L_x_1521:
[----:B-1----:R-:W-:-:S13]  /*c7a0*/  ISETP.GE.AND P0, PT, R239, c[0x0][0x53c], PT ;  /* 0x00014f00ef007a0c */ /* 0x002fda0003f06270 */
[----:B--2---:R-:W-:Y:S01]  /*c7b0*/  @P0 CALL.REL.NOINC `(.L_x_1538) ;  /* 0x0000001000000944 */ /* 0x004fe20003c00000 */
[----:B------:R-:W-:Y:S05]  /*c7c0*/  BRA `(.L_x_1539) ;  /* 0xffff4ae000007947 */ /* 0x000fea000383ffff */
.L_x_1538:
[----:B------:R-:W-:Y:S05]  /*c7d0*/  EXIT ;  /* 0x000000000000794d */ /* 0x000fea0003800000 */
.L_x_1460:
[----:B------:R-:W-:Y:S01]  /*c7e0*/  IMAD.MOV.U32 R0, RZ, RZ, R5 ;  /* 0x000000ffff007224 */ /* 0x000fe200078e0005 */
[----:B------:R-:W-:Y:S02]  /*c7f0*/  MOV R2, 0x1 ;  /* 0x0000000100027802 */ /* 0x000fe40000000f00 */
[----:B------:R-:W-:Y:S02]  /*c800*/  MOV R3, 0xc820 ;  /* 0x0000c82000037802 */ /* 0x000fe40000000f00 */
[----:B--2---:R-:W-:Y:S05]  /*c810*/  CALL.REL.NOINC `($__internal_32_$__cuda_sm70_shflsync_up_p) ;  /* 0x0000136000007944 */ /* 0x004fea0003c00000 */
[----:B------:R-:W-:Y:S01]  /*c820*/  MOV R0, R4 ;  /* 0x0000000400007202 */ /* 0x000fe20000000f00 */
[----:B------:R-:W-:Y:S05]  /*c830*/  BRA `(.L_x_1540) ;  /* 0xffff3c1000007947 */ /* 0x000fea000383ffff */
.L_x_1461:
[----:B------:R-:W-:Y:S01]  /*c840*/  IMAD.MOV.U32 R0, RZ, RZ, R5 ;  /* 0x000000ffff007224 */ /* 0x000fe200078e0005 */
[----:B------:R-:W-:Y:S02]  /*c850*/  MOV R2, 0x2 ;  /* 0x0000000200027802 */ /* 0x000fe40000000f00 */
[----:B------:R-:W-:Y:S02]  /*c860*/  MOV R3, 0xc880 ;  /* 0x0000c88000037802 */ /* 0x000fe40000000f00 */
[----:B--2---:R-:W-:Y:S05]  /*c870*/  CALL.REL.NOINC `($__internal_32_$__cuda_sm70_shflsync_up_p) ;  /* 0x0000130000007944 */ /* 0x004fea0003c00000 */
[----:B------:R-:W-:Y:S01]  /*c880*/  SEL R0, R4, RZ, P4 ;  /* 0x000000ff04007207 */ /* 0x000fe20002000000 */
[----:B------:R-:W-:Y:S01]  /*c890*/  IMAD.MOV.U32 R2, RZ, RZ, 0x4 ;  /* 0x00000004ff027424 */ /* 0x000fe200078e00ff */
[----:B------:R-:W-:-:S03]  /*c8a0*/  MOV R3, 0xc8d0 ;  /* 0x0000c8d000037802 */ /* 0x000fc60000000f00 */
[----:B------:R-:W-:Y:S02]  /*c8b0*/  IMAD.IADD R0, R5, 0x1, R0 ;  /* 0x0000000105007824 */ /* 0x000fe400078e0200 */
[----:B------:R-:W-:Y:S05]  /*c8c0*/  CALL.REL.NOINC `($__internal_32_$__cuda_sm70_shflsync_up_p) ;  /* 0x000012b000007944 */ /* 0x000fea0003c00000 */
        /* <DEDUP_REMOVED lines=13> */
[----:B------:R-:W-:Y:S01]  /*c9a0*/  IMAD.IADD R4, R0, 0x1, R4 ;  /* 0x0000000100047824 */ /* 0x000fe200078e0204 */
[----:B------:R-:W-:-:S03]  /*c9b0*/  MOV R0, 0x1f ;  /* 0x0000001f00007802 */ /* 0x000fc60000000f00 */
[----:B------:R-:W-:Y:S02]  /*c9c0*/  IMAD.MOV.U32 R5, RZ, RZ, R4 ;  /* 0x000000ffff057224 */ /* 0x000fe400078e0004 */
[----:B------:R-:W-:Y:S05]  /*c9d0*/  CALL.REL.NOINC `($__internal_31_$__cuda_sm70_shflsync_idx_p) ;  /* 0x0000115000007944 */ /* 0x000fea0003c00000 */
[----:B------:R-:W-:Y:S05]  /*c9e0*/  BRA `(.L_x_1541) ;  /* 0xffff3b6000007947 */ /* 0x000fea000383ffff */
.L_x_1463:
[----:B------:R-:W-:Y:S02]  /*c9f0*/  SEL R0, RZ, 0x1, P0 ;  /* 0x00000001ff007807 */ /* 0x000fe40000000000 */
[----:B------:R-:W-:Y:S02]  /*ca00*/  MOV R2, 0xca20 ;  /* 0x0000ca2000027802 */ /* 0x000fe40000000f00 */
[----:B------:R-:W-:Y:S05]  /*ca10*/  CALL.REL.NOINC `($__internal_33_$__cuda_sm70_votesync_ballot) ;  /* 0x000011d000007944 */ /* 0x000fea0003c00000 */
[----:B------:R-:W-:Y:S01]  /*ca20*/  MOV R6, R0 ;  /* 0x0000000000067202 */ /* 0x000fe20000000f00 */
[----:B------:R-:W-:Y:S05]  /*ca30*/  BRA `(.L_x_1542) ;  /* 0xffff3ba000007947 */ /* 0x000fea000383ffff */
.L_x_1464:
[----:B------:R-:W-:Y:S01]  /*ca40*/  IMAD.MOV.U32 R5, RZ, RZ, R8 ;  /* 0x000000ffff057224 */ /* 0x000fe200078e0008 */
[----:B--2---:R-:W-:Y:S01]  /*ca50*/  MOV R3, R239 ;  /* 0x000000ef00037202 */ /* 0x004fe20000000f00 */
[----:B------:R-:W-:Y:S01]  /*ca60*/  IMAD.MOV.U32 R0, RZ, RZ, 0x1f ;  /* 0x0000001fff007424 */ /* 0x000fe200078e00ff */
[----:B------:R-:W-:Y:S02]  /*ca70*/  MOV R2, 0xca90 ;  /* 0x0000ca9000027802 */ /* 0x000fe40000000f00 */
[----:B-1----:R-:W-:Y:S05]  /*ca80*/  CALL.REL.NOINC `($__internal_31_$__cuda_sm70_shflsync_idx_p) ;  /* 0x000010a000007944 */ /* 0x002fea0003c00000 */
[----:B------:R-:W-:Y:S01]  /*ca90*/  IMAD.MOV.U32 R11, RZ, RZ, R0 ;  /* 0x000000ffff0b7224 */ /* 0x000fe200078e0000 */
[----:B------:R-:W-:Y:S01]  /*caa0*/  MOV R5, R7 ;  /* 0x0000000700057202 */ /* 0x000fe20000000f00 */
[----:B------:R-:W-:Y:S01]  /*cab0*/  IMAD.MOV.U32 R7, RZ, RZ, RZ ;  /* 0x000000ffff077224 */ /* 0x000fe200078e00ff */
[----:B------:R-:W-:Y:S01]  /*cac0*/  MOV R3, R239 ;  /* 0x000000ef00037202 */ /* 0x000fe20000000f00 */
[----:B------:R-:W-:Y:S01]  /*cad0*/  IMAD.MOV.U32 R0, RZ, RZ, 0x1f ;  /* 0x0000001fff007424 */ /* 0x000fe200078e00ff */
[----:B------:R-:W-:-:S02]  /*cae0*/  MOV R2, 0xcb00 ;  /* 0x0000cb0000027802 */ /* 0x000fc40000000f00 */
[----:B------:R-:W-:Y:S05]  /*caf0*/  CALL.REL.NOINC `($__internal_31_$__cuda_sm70_shflsync_idx_p) ;  /* 0x0000103000007944 */ /* 0x000fea0003c00000 */
[----:B------:R-:W-:Y:S01]  /*cb00*/  MOV R10, R0 ;  /* 0x00000000000a7202 */ /* 0x000fe20000000f00 */
[----:B------:R-:W-:Y:S05]  /*cb10*/  BRA `(.L_x_1543) ;  /* 0xffff3b1000007947 */ /* 0x000fea000383ffff */
.L_x_1467:
[----:B------:R-:W-:Y:S01]  /*cb20*/  IMAD.MOV.U32 R5, RZ, RZ, R4 ;  /* 0x000000ffff057224 */ /* 0x000fe200078e0004 */
[----:B------:R-:W-:-:S02]  /*cb30*/  MOV R0, 0x1f ;  /* 0x0000001f00007802 */ /* 0x000fc40000000f00 */
[----:B------:R-:W-:Y:S02]  /*cb40*/  MOV R2, 0xcb60 ;  /* 0x0000cb6000027802 */ /* 0x000fe40000000f00 */
[----:B-1----:R-:W-:Y:S05]  /*cb50*/  CALL.REL.NOINC `($__internal_31_$__cuda_sm70_shflsync_idx_p) ;  /* 0x00000fd000007944 */ /* 0x002fea0003c00000 */
[----:B------:R-:W-:Y:S01]  /*cb60*/  MOV R7, R0 ;  /* 0x0000000000077202 */ /* 0x000fe20000000f00 */
[----:B------:R-:W-:Y:S05]  /*cb70*/  BRA `(.L_x_1466) ;  /* 0xffff3b1000007947 */ /* 0x000fea000383ffff */
.L_x_1481:
[----:B------:R-:W-:Y:S01]  /*cb80*/  IMAD.MOV.U32 R2, RZ, RZ, R226 ;  /* 0x000000ffff027224 */ /* 0x000fe200078e00e2 */
[----:B------:R-:W-:Y:S01]  /*cb90*/  MOV R7, 0x1f ;  /* 0x0000001f00077802 */ /* 0x000fe20000000f00 */
[----:B------:R-:W-:Y:S01]  /*cba0*/  IMAD.MOV.U32 R5, RZ, RZ, 0x2 ;  /* 0x00000002ff057424 */ /* 0x000fe200078e00ff */
[----:B------:R-:W-:Y:S02]  /*cbb0*/  MOV R6, 0xffffffff ;  /* 0xffffffff00067802 */ /* 0x000fe40000000f00 */
[----:B------:R-:W-:Y:S02]  /*cbc0*/  MOV R4, 0xcbe0 ;  /* 0x0000cbe000047802 */ /* 0x000fe40000000f00 */
[----:B------:R-:W-:Y:S05]  /*cbd0*/  CALL.REL.NOINC `($__internal_30_$__cuda_sm70_shflsync_bfly_p) ;  /* 0x00000f1000007944 */ /* 0x000fea0003c00000 */
[----:B------:R-:W-:Y:S01]  /*cbe0*/  FADD.FTZ R3, R226, R2 ;  /* 0x00000002e2037221 */ /* 0x000fe20000010000 */
[----:B------:R-:W-:Y:S02]  /*cbf0*/  MOV R5, 0x1 ;  /* 0x0000000100057802 */ /* 0x000fe40000000f00 */
[----:B------:R-:W-:Y:S02]  /*cc00*/  MOV R4, 0xcc30 ;  /* 0x0000cc3000047802 */ /* 0x000fe40000000f00 */
[----:B------:R-:W-:-:S02]  /*cc10*/  MOV R2, R3 ;  /* 0x0000000300027202 */ /* 0x000fc40000000f00 */
[----:B------:R-:W-:Y:S05]  /*cc20*/  CALL.REL.NOINC `($__internal_30_$__cuda_sm70_shflsync_bfly_p) ;  /* 0x00000ec000007944 */ /* 0x000fea0003c00000 */
[----:B------:R-:W-:Y:S01]  /*cc30*/  FADD.FTZ R0, R3, R2 ;  /* 0x0000000203007221 */ /* 0x000fe20000010000 */
[----:B------:R-:W-:-:S02]  /*cc40*/  MOV R2, R227 ;  /* 0x000000e300027202 */ /* 0x000fc40000000f00 */
[----:B------:R-:W-:Y:S02]  /*cc50*/  MOV R5, 0x2 ;  /* 0x0000000200057802 */ /* 0x000fe40000000f00 */
[----:B------:R-:W-:Y:S02]  /*cc60*/  MOV R4, 0xcc80 ;  /* 0x0000cc8000047802 */ /* 0x000fe40000000f00 */
[----:B------:R-:W-:Y:S05]  /*cc70*/  CALL.REL.NOINC `($__internal_30_$__cuda_sm70_shflsync_bfly_p) ;  /* 0x00000e7000007944 */ /* 0x000fea0003c00000 */
[----:B------:R-:W-:Y:S01]  /*cc80*/  FADD.FTZ R3, R227, R2 ;  /* 0x00000002e3037221 */ /* 0x000fe20000010000 */
[----:B------:R-:W-:Y:S02]  /*cc90*/  MOV R5, 0x1 ;  /* 0x0000000100057802 */ /* 0x000fe40000000f00 */
[----:B------:R-:W-:Y:S02]  /*cca0*/  MOV R4, 0xccd0 ;  /* 0x0000ccd000047802 */ /* 0x000fe40000000f00 */
[----:B------:R-:W-:Y:S02]  /*ccb0*/  MOV R2, R3 ;  /* 0x0000000300027202 */ /* 0x000fe40000000f00 */
[----:B------:R-:W-:Y:S05]  /*ccc0*/  CALL.REL.NOINC `($__internal_30_$__cuda_sm70_shflsync_bfly_p) ;  /* 0x00000e2000007944 */ /* 0x000fea0003c00000 */
[----:B------:R-:W-:Y:S01]  /*ccd0*/  MOV R4, R2 ;  /* 0x0000000200047202 */ /* 0x000fe20000000f00 */
[----:B------:R-:W-:Y:S05]  /*cce0*/  BRA `(.L_x_1544) ;  /* 0xffffc00000007947 */ /* 0x000fea000383ffff */
.L_x_1488:
[----:B--234-:R-:W-:Y:S01]  /*ccf0*/  IMAD.MOV.U32 R5, RZ, RZ, R7 ;  /* 0x000000ffff057224 */ /* 0x01cfe200078e0007 */
[----:B------:R-:W-:Y:S01]  /*cd00*/  MOV R3, RZ ;  /* 0x000000ff00037202 */ /* 0x000fe20000000f00 */
[----:B------:R-:W-:Y:S01]  /*cd10*/  IMAD.MOV.U32 R0, RZ, RZ, 0x181f ;  /* 0x0000181fff007424 */ /* 0x000fe200078e00ff */
[----:B------:R-:W-:-:S02]  /*cd20*/  MOV R2, 0xcd40 ;  /* 0x0000cd4000027802 */ /* 0x000fc40000000f00 */
[----:B-1----:R-:W-:Y:S05]  /*cd30*/  CALL.REL.NOINC `($__internal_31_$__cuda_sm70_shflsync_idx_p) ;  /* 0x00000df000007944 */ /* 0x002fea0003c00000 */
[----:B------:R-:W-:Y:S01]  /*cd40*/  MOV R9, R0 ;  /* 0x0000000000097202 */ /* 0x000fe20000000f00 */
[----:B------:R-:W-:Y:S05]  /*cd50*/  BRA `(.L_x_1545) ;  /* 0xffffd36000007947 */ /* 0x000fea000383ffff */
.L_x_1489:
[----:B------:R-:W-:Y:S01]  /*cd60*/  IMAD.MOV.U32 R5, RZ, RZ, R8 ;  /* 0x000000ffff057224 */ /* 0x000fe200078e0008 */
[----:B------:R-:W-:Y:S01]  /*cd70*/  MOV R3, RZ ;  /* 0x000000ff00037202 */ /* 0x000fe20000000f00 */
[----:B------:R-:W-:Y:S01]  /*cd80*/  IMAD.MOV.U32 R0, RZ, RZ, 0x181f ;  /* 0x0000181fff007424 */ /* 0x000fe200078e00ff */
[----:B------:R-:W-:-:S02]  /*cd90*/  MOV R2, 0xcdb0 ;  /* 0x0000cdb000027802 */ /* 0x000fc40000000f00 */
[----:B-123--:R-:W-:Y:S05]  /*cda0*/  CALL.REL.NOINC `($__internal_31_$__cuda_sm70_shflsync_idx_p) ;  /* 0x00000d8000007944 */ /* 0x00efea0003c00000 */
[----:B------:R-:W-:Y:S05]  /*cdb0*/  BRA `(.L_x_1546) ;  /* 0xffffd32000007947 */ /* 0x000fea000383ffff */
.L_x_1492:
[----:B--2---:R-:W-:Y:S01]  /*cdc0*/  IMAD.MOV.U32 R5, RZ, RZ, R7 ;  /* 0x000000ffff057224 */ /* 0x004fe200078e0007 */
[----:B------:R-:W-:Y:S01]  /*cdd0*/  MOV R3, 0x1 ;  /* 0x0000000100037802 */ /* 0x000fe20000000f00 */
[----:B------:R-:W-:Y:S01]  /*cde0*/  IMAD.MOV.U32 R0, RZ, RZ, 0x181f ;  /* 0x0000181fff007424 */ /* 0x000fe200078e00ff */
[----:B------:R-:W-:-:S02]  /*cdf0*/  MOV R2, 0xce10 ;  /* 0x0000ce1000027802 */ /* 0x000fc40000000f00 */
[----:B-1-34-:R-:W-:Y:S05]  /*ce00*/  CALL.REL.NOINC `($__internal_31_$__cuda_sm70_shflsync_idx_p) ;  /* 0x00000d2000007944 */ /* 0x01afea0003c00000 */
[----:B------:R-:W-:Y:S01]  /*ce10*/  IMAD.MOV.U32 R9, RZ, RZ, R0 ;  /* 0x000000ffff097224 */ /* 0x000fe200078e0000 */
[----:B------:R-:W-:Y:S01]  /*ce20*/  MOV R3, 0x1 ;  /* 0x0000000100037802 */ /* 0x000fe20000000f00 */
[----:B------:R-:W-:Y:S01]  /*ce30*/  IMAD.MOV.U32 R5, RZ, RZ, R8 ;  /* 0x000000ffff057224 */ /* 0x000fe200078e0008 */
[----:B------:R-:W-:-:S02]  /*ce40*/  MOV R0, 0x181f ;  /* 0x0000181f00007802 */ /* 0x000fc40000000f00 */
[----:B------:R-:W-:Y:S02]  /*ce50*/  MOV R2, 0xce70 ;  /* 0x0000ce7000027802 */ /* 0x000fe40000000f00 */
[----:B------:R-:W-:Y:S05]  /*ce60*/  CALL.REL.NOINC `($__internal_31_$__cuda_sm70_shflsync_idx_p) ;  /* 0x00000cc000007944 */ /* 0x000fea0003c00000 */
[----:B------:R-:W-:Y:S05]  /*ce70*/  BRA `(.L_x_1547) ;  /* 0xffffd35000007947 */ /* 0x000fea000383ffff */
.L_x_1495:
[----:B--2---:R-:W-:Y:S01]  /*ce80*/  IMAD.MOV.U32 R5, RZ, RZ, R7 ;  /* 0x000000ffff057224 */ /* 0x004fe200078e0007 */
[----:B------:R-:W-:Y:S01]  /*ce90*/  MOV R3, 0x2 ;  /* 0x0000000200037802 */ /* 0x000fe20000000f00 */
[----:B------:R-:W-:Y:S01]  /*cea0*/  IMAD.MOV.U32 R0, RZ, RZ, 0x181f ;  /* 0x0000181fff007424 */ /* 0x000fe200078e00ff */
[----:B------:R-:W-:Y:S02]  /*ceb0*/  MOV R2, 0xced0 ;  /* 0x0000ced000027802 */ /* 0x000fe40000000f00 */
[----:B-1-34-:R-:W-:Y:S05]  /*cec0*/  CALL.REL.NOINC `($__internal_31_$__cuda_sm70_shflsync_idx_p) ;  /* 0x00000c6000007944 */ /* 0x01afea0003c00000 */
[----:B------:R-:W-:Y:S01]  /*ced0*/  MOV R9, R0 ;  /* 0x0000000000097202 */ /* 0x000fe20000000f00 */
[----:B------:R-:W-:Y:S05]  /*cee0*/  BRA `(.L_x_1548) ;  /* 0xffffd3d000007947 */ /* 0x000fea000383ffff */
.L_x_1496:
[----:B--2---:R-:W-:Y:S01]  /*cef0*/  IMAD.MOV.U32 R5, RZ, RZ, R8 ;  /* 0x000000ffff057224 */ /* 0x004fe200078e0008 */
[----:B------:R-:W-:Y:S01]  /*cf00*/  MOV R3, 0x2 ;  /* 0x0000000200037802 */ /* 0x000fe20000000f00 */
[----:B------:R-:W-:Y:S01]  /*cf10*/  IMAD.MOV.U32 R0, RZ, RZ, 0x181f ;  /* 0x0000181fff007424 */ /* 0x000fe200078e00ff */
[----:B------:R-:W-:Y:S02]  /*cf20*/  MOV R2, 0xcf40 ;  /* 0x0000cf4000027802 */ /* 0x000fe40000000f00 */
[----:B-1-34-:R-:W-:Y:S05]  /*cf30*/  CALL.REL.NOINC `($__internal_31_$__cuda_sm70_shflsync_idx_p) ;  /* 0x00000bf000007944 */ /* 0x01afea0003c00000 */
[----:B------:R-:W-:Y:S05]  /*cf40*/  BRA `(.L_x_1549) ;  /* 0xffffd39000007947 */ /* 0x000fea000383ffff */
.L_x_1499:
[----:B---3--:R-:W-:Y:S01]  /*cf50*/  IMAD.MOV.U32 R5, RZ, RZ, R7 ;  /* 0x000000ffff057224 */ /* 0x008fe200078e0007 */
[----:B------:R-:W-:Y:S01]  /*cf60*/  MOV R3, 0x3 ;  /* 0x0000000300037802 */ /* 0x000fe20000000f00 */
[----:B----4-:R-:W-:Y:S01]  /*cf70*/  IMAD.MOV.U32 R0, RZ, RZ, 0x181f ;  /* 0x0000181fff007424 */ /* 0x010fe200078e00ff */
[----:B------:R-:W-:-:S02]  /*cf80*/  MOV R2, 0xcfa0 ;  /* 0x0000cfa000027802 */ /* 0x000fc40000000f00 */
[----:B-12---:R-:W-:Y:S05]  /*cf90*/  CALL.REL.NOINC `($__internal_31_$__cuda_sm70_shflsync_idx_p) ;  /* 0x00000b9000007944 */ /* 0x006fea0003c00000 */
[----:B------:R-:W-:Y:S01]  /*cfa0*/  IMAD.MOV.U32 R7, RZ, RZ, R0 ;  /* 0x000000ffff077224 */ /* 0x000fe200078e0000 */
[----:B------:R-:W-:Y:S01]  /*cfb0*/  MOV R3, 0x3 ;  /* 0x0000000300037802 */ /* 0x000fe20000000f00 */
[----:B------:R-:W-:Y:S01]  /*cfc0*/  IMAD.MOV.U32 R5, RZ, RZ, R8 ;  /* 0x000000ffff057224 */ /* 0x000fe200078e0008 */
[----:B------:R-:W-:-:S02]  /*cfd0*/  MOV R0, 0x181f ;  /* 0x0000181f00007802 */ /* 0x000fc40000000f00 */
[----:B------:R-:W-:Y:S02]  /*cfe0*/  MOV R2, 0xd000 ;  /* 0x0000d00000027802 */ /* 0x000fe40000000f00 */
[----:B------:R-:W-:Y:S05]  /*cff0*/  CALL.REL.NOINC `($__internal_31_$__cuda_sm70_shflsync_idx_p) ;  /* 0x00000b3000007944 */ /* 0x000fea0003c00000 */
[----:B------:R-:W-:Y:S05]  /*d000*/  BRA `(.L_x_1550) ;  /* 0xffffd3d000007947 */ /* 0x000fea000383ffff */
.L_x_1501:
[----:B------:R-:W-:Y:S01]  /*d010*/  IMAD.MOV.U32 R5, RZ, RZ, R14 ;  /* 0x000000ffff057224 */ /* 0x000fe200078e000e */
[----:B------:R-:W-:Y:S01]  /*d020*/  MOV R3, RZ ;  /* 0x000000ff00037202 */ /* 0x000fe20000000f00 */
[----:B------:R-:W-:Y:S01]  /*d030*/  IMAD.MOV.U32 R0, RZ, RZ, 0x1c1f ;  /* 0x00001c1fff007424 */ /* 0x000fe200078e00ff */
[----:B------:R-:W-:Y:S02]  /*d040*/  MOV R2, 0xd060 ;  /* 0x0000d06000027802 */ /* 0x000fe40000000f00 */
[----:B------:R-:W-:Y:S05]  /*d050*/  CALL.REL.NOINC `($__internal_31_$__cuda_sm70_shflsync_idx_p) ;  /* 0x00000ad000007944 */ /* 0x000fea0003c00000 */
[----:B------:R-:W-:Y:S01]  /*d060*/  MOV R4, R0 ;  /* 0x0000000000047202 */ /* 0x000fe20000000f00 */
[----:B------:R-:W-:Y:S05]  /*d070*/  BRA `(.L_x_1551) ;  /* 0xffffd64000007947 */ /* 0x000fea000383ffff */
.L_x_1502:
[----:B------:R-:W-:Y:S01]  /*d080*/  IMAD.MOV.U32 R5, RZ, RZ, R28 ;  /* 0x000000ffff057224 */ /* 0x000fe200078e001c */
[----:B------:R-:W-:Y:S01]  /*d090*/  MOV R3, RZ ;  /* 0x000000ff00037202 */ /* 0x000fe20000000f00 */
[----:B------:R-:W-:Y:S01]  /*d0a0*/  IMAD.MOV.U32 R0, RZ, RZ, 0x1c1f ;  /* 0x00001c1fff007424 */ /* 0x000fe200078e00ff */
[----:B------:R-:W-:Y:S02]  /*d0b0*/  MOV R2, 0xd0d0 ;  /* 0x0000d0d000027802 */ /* 0x000fe40000000f00 */
[----:B-12---:R-:W-:Y:S05]  /*d0c0*/  CALL.REL.NOINC `($__internal_31_$__cuda_sm70_shflsync_idx_p) ;  /* 0x00000a6000007944 */ /* 0x006fea0003c00000 */
[----:B------:R-:W-:Y:S05]  /*d0d0*/  BRA `(.L_x_1552) ;  /* 0xffffd60000007947 */ /* 0x000fea000383ffff */
.L_x_1505:
[----:B------:R-:W-:Y:S01]  /*d0e0*/  IMAD.MOV.U32 R5, RZ, RZ, R14 ;  /* 0x000000ffff057224 */ /* 0x000fe200078e000e */
[----:B----4-:R-:W-:Y:S01]  /*d0f0*/  MOV R3, 0x1 ;  /* 0x0000000100037802 */ /* 0x010fe20000000f00 */
[----:B------:R-:W-:Y:S01]  /*d100*/  IMAD.MOV.U32 R0, RZ, RZ, 0x1c1f ;  /* 0x00001c1fff007424 */ /* 0x000fe200078e00ff */
[----:B------:R-:W-:-:S02]  /*d110*/  MOV R2, 0xd130 ;  /* 0x0000d13000027802 */ /* 0x000fc40000000f00 */
[----:B-123--:R-:W-:Y:S05]  /*d120*/  CALL.REL.NOINC `($__internal_31_$__cuda_sm70_shflsync_idx_p) ;  /* 0x00000a0000007944 */ /* 0x00efea0003c00000 */
[----:B------:R-:W-:Y:S01]  /*d130*/  IMAD.MOV.U32 R4, RZ, RZ, R0 ;  /* 0x000000ffff047224 */ /* 0x000fe200078e0000 */
[----:B------:R-:W-:Y:S01]  /*d140*/  MOV R3, 0x1 ;  /* 0x0000000100037802 */ /* 0x000fe20000000f00 */
[----:B------:R-:W-:Y:S01]  /*d150*/  IMAD.MOV.U32 R5, RZ, RZ, R28 ;  /* 0x000000ffff057224 */ /* 0x000fe200078e001c */
[----:B------:R-:W-:-:S02]  /*d160*/  MOV R0, 0x1c1f ;  /* 0x00001c1f00007802 */ /* 0x000fc40000000f00 */
[----:B------:R-:W-:Y:S02]  /*d170*/  MOV R2, 0xd190 ;  /* 0x0000d19000027802 */ /* 0x000fe40000000f00 */
[----:B------:R-:W-:Y:S05]  /*d180*/  CALL.REL.NOINC `($__internal_31_$__cuda_sm70_shflsync_idx_p) ;  /* 0x000009a000007944 */ /* 0x000fea0003c00000 */
[----:B------:R-:W-:Y:S05]  /*d190*/  BRA `(.L_x_1553) ;  /* 0xffffdb9000007947 */ /* 0x000fea000383ffff */
.L_x_1509:
[----:B------:R-:W-:Y:S01]  /*d1a0*/  IMAD.MOV.U32 R5, RZ, RZ, R6 ;  /* 0x000000ffff057224 */ /* 0x000fe200078e0006 */
[----:B------:R-:W-:Y:S01]  /*d1b0*/  MOV R3, RZ ;  /* 0x000000ff00037202 */ /* 0x000fe20000000f00 */
[----:B------:R-:W-:Y:S01]  /*d1c0*/  IMAD.MOV.U32 R0, RZ, RZ, 0x181f ;  /* 0x0000181fff007424 */ /* 0x000fe200078e00ff */
[----:B------:R-:W-:Y:S02]  /*d1d0*/  MOV R2, 0xd1f0 ;  /* 0x0000d1f000027802 */ /* 0x000fe40000000f00 */
[----:B------:R-:W-:Y:S05]  /*d1e0*/  CALL.REL.NOINC `($__internal_31_$__cuda_sm70_shflsync_idx_p) ;  /* 0x0000094000007944 */ /* 0x000fea0003c00000 */
[----:B------:R-:W-:Y:S01]  /*d1f0*/  MOV R10, R0 ;  /* 0x00000000000a7202 */ /* 0x000fe20000000f00 */
[----:B------:R-:W-:Y:S05]  /*d200*/  BRA `(.L_x_1554) ;  /* 0xffffe66000007947 */ /* 0x000fea000383ffff */
.L_x_1510:
[----:B------:R-:W-:Y:S01]  /*d210*/  IMAD.MOV.U32 R5, RZ, RZ, R9 ;  /* 0x000000ffff057224 */ /* 0x000fe200078e0009 */
[----:B------:R-:W-:Y:S01]  /*d220*/  MOV R3, RZ ;  /* 0x000000ff00037202 */ /* 0x000fe20000000f00 */
[----:B------:R-:W-:Y:S01]  /*d230*/  IMAD.MOV.U32 R0, RZ, RZ, 0x181f ;  /* 0x0000181fff007424 */ /* 0x000fe200078e00ff */
[----:B------:R-:W-:Y:S02]  /*d240*/  MOV R2, 0xd260 ;  /* 0x0000d26000027802 */ /* 0x000fe40000000f00 */
[----:B-12---:R-:W-:Y:S05]  /*d250*/  CALL.REL.NOINC `($__internal_31_$__cuda_sm70_shflsync_idx_p) ;  /* 0x000008d000007944 */ /* 0x006fea0003c00000 */
[----:B------:R-:W-:Y:S05]  /*d260*/  BRA `(.L_x_1555) ;  /* 0xffffe62000007947 */ /* 0x000fea000383ffff */
.L_x_1513:
[----:B--2---:R-:W-:Y:S01]  /*d270*/  IMAD.MOV.U32 R5, RZ, RZ, R6 ;  /* 0x000000ffff057224 */ /* 0x004fe200078e0006 */
[----:B------:R-:W-:Y:S01]  /*d280*/  MOV R3, 0x1 ;  /* 0x0000000100037802 */ /* 0x000fe20000000f00 */
[----:B----4-:R-:W-:Y:S01]  /*d290*/  IMAD.MOV.U32 R0, RZ, RZ, 0x181f ;  /* 0x0000181fff007424 */ /* 0x010fe200078e00ff */
[----:B------:R-:W-:-:S02]  /*d2a0*/  MOV R2, 0xd2c0 ;  /* 0x0000d2c000027802 */ /* 0x000fc40000000f00 */
[----:B-1-3--:R-:W-:Y:S05]  /*d2b0*/  CALL.REL.NOINC `($__internal_31_$__cuda_sm70_shflsync_idx_p) ;  /* 0x0000087000007944 */ /* 0x00afea0003c00000 */
[----:B------:R-:W-:Y:S01]  /*d2c0*/  IMAD.MOV.U32 R10, RZ, RZ, R0 ;  /* 0x000000ffff0a7224 */ /* 0x000fe200078e0000 */
[----:B------:R-:W-:Y:S01]  /*d2d0*/  MOV R3, 0x1 ;  /* 0x0000000100037802 */ /* 0x000fe20000000f00 */
[----:B------:R-:W-:Y:S01]  /*d2e0*/  IMAD.MOV.U32 R5, RZ, RZ, R9 ;  /* 0x000000ffff057224 */ /* 0x000fe200078e0009 */
[----:B------:R-:W-:-:S02]  /*d2f0*/  MOV R0, 0x181f ;  /* 0x0000181f00007802 */ /* 0x000fc40000000f00 */
[----:B------:R-:W-:Y:S02]  /*d300*/  MOV R2, 0xd320 ;  /* 0x0000d32000027802 */ /* 0x000fe40000000f00 */
[----:B------:R-:W-:Y:S05]  /*d310*/  CALL.REL.NOINC `($__internal_31_$__cuda_sm70_shflsync_idx_p) ;  /* 0x0000081000007944 */ /* 0x000fea0003c00000 */
[----:B------:R-:W-:Y:S05]  /*d320*/  BRA `(.L_x_1556) ;  /* 0xffffe66000007947 */ /* 0x000fea000383ffff */
.L_x_1516:
[----:B-1----:R-:W-:Y:S01]  /*d330*/  IMAD.MOV.U32 R5, RZ, RZ, R6 ;  /* 0x000000ffff057224 */ /* 0x002fe200078e0006 */
[----:B------:R-:W-:Y:S01]  /*d340*/  MOV R3, 0x2 ;  /* 0x0000000200037802 */ /* 0x000fe20000000f00 */
[----:B----4-:R-:W-:Y:S01]  /*d350*/  IMAD.MOV.U32 R0, RZ, RZ, 0x181f ;  /* 0x0000181fff007424 */ /* 0x010fe200078e00ff */
[----:B------:R-:W-:Y:S02]  /*d360*/  MOV R2, 0xd380 ;  /* 0x0000d38000027802 */ /* 0x000fe40000000f00 */
[----:B--23--:R-:W-:Y:S05]  /*d370*/  CALL.REL.NOINC `($__internal_31_$__cuda_sm70_shflsync_idx_p) ;  /* 0x000007b000007944 */ /* 0x00cfea0003c00000 */
[----:B------:R-:W-:Y:S01]  /*d380*/  MOV R10, R0 ;  /* 0x00000000000a7202 */ /* 0x000fe20000000f00 */
[----:B------:R-:W-:Y:S05]  /*d390*/  BRA `(.L_x_1557) ;  /* 0xffffe6e000007947 */ /* 0x000fea000383ffff */
.L_x_1517:
[----:B------:R-:W-:Y:S01]  /*d3a0*/  IMAD.MOV.U32 R5, RZ, RZ, R9 ;  /* 0x000000ffff057224 */ /* 0x000fe200078e0009 */
[----:B------:R-:W-:Y:S01]  /*d3b0*/  MOV R3, 0x2 ;  /* 0x0000000200037802 */ /* 0x000fe20000000f00 */
[----:B----4-:R-:W-:Y:S01]  /*d3c0*/  IMAD.MOV.U32 R0, RZ, RZ, 0x181f ;  /* 0x0000181fff007424 */ /* 0x010fe200078e00ff */
[----:B------:R-:W-:Y:S02]  /*d3d0*/  MOV R2, 0xd3f0 ;  /* 0x0000d3f000027802 */ /* 0x000fe40000000f00 */
[----:B-123--:R-:W-:Y:S05]  /*d3e0*/  CALL.REL.NOINC `($__internal_31_$__cuda_sm70_shflsync_idx_p) ;  /* 0x0000074000007944 */ /* 0x00efea0003c00000 */
[----:B------:R-:W-:Y:S05]  /*d3f0*/  BRA `(.L_x_1558) ;  /* 0xffffe6a000007947 */ /* 0x000fea000383ffff */
.L_x_1520:
[----:B-1----:R-:W-:Y:S01]  /*d400*/  IMAD.MOV.U32 R5, RZ, RZ, R6 ;  /* 0x000000ffff057224 */ /* 0x002fe200078e0006 */
[----:B------:R-:W-:Y:S01]  /*d410*/  MOV R3, 0x3 ;  /* 0x0000000300037802 */ /* 0x000fe20000000f00 */
[----:B------:R-:W-:Y:S01]  /*d420*/  IMAD.MOV.U32 R0, RZ, RZ, 0x181f ;  /* 0x0000181fff007424 */ /* 0x000fe200078e00ff */
[----:B------:R-:W-:-:S02]  /*d430*/  MOV R2, 0xd450 ;  /* 0x0000d45000027802 */ /* 0x000fc40000000f00 */
[----:B--234-:R-:W-:Y:S05]  /*d440*/  CALL.REL.NOINC `($__internal_31_$__cuda_sm70_shflsync_idx_p) ;  /* 0x000006e000007944 */ /* 0x01cfea0003c00000 */
[----:B------:R-:W-:Y:S01]  /*d450*/  IMAD.MOV.U32 R6, RZ, RZ, R0 ;  /* 0x000000ffff067224 */ /* 0x000fe200078e0000 */
[----:B------:R-:W-:Y:S01]  /*d460*/  MOV R3, 0x3 ;  /* 0x0000000300037802 */ /* 0x000fe20000000f00 */
[----:B------:R-:W-:Y:S01]  /*d470*/  IMAD.MOV.U32 R5, RZ, RZ, R9 ;  /* 0x000000ffff057224 */ /* 0x000fe200078e0009 */
[----:B------:R-:W-:-:S02]  /*d480*/  MOV R0, 0x181f ;  /* 0x0000181f00007802 */ /* 0x000fc40000000f00 */
[----:B------:R-:W-:Y:S02]  /*d490*/  MOV R2, 0xd4b0 ;  /* 0x0000d4b000027802 */ /* 0x000fe40000000f00 */
[----:B------:R-:W-:Y:S05]  /*d4a0*/  CALL.REL.NOINC `($__internal_31_$__cuda_sm70_shflsync_idx_p) ;  /* 0x0000068000007944 */ /* 0x000fea0003c00000 */
[----:B------:R-:W-:Y:S05]  /*d4b0*/  BRA `(.L_x_1559) ;  /* 0xffffe6e000007947 */ /* 0x000fea000383ffff */
.L_x_1522:
[----:B------:R-:W-:Y:S01]  /*d4c0*/  IMAD.MOV.U32 R5, RZ, RZ, R94 ;  /* 0x000000ffff057224 */ /* 0x000fe200078e005e */
[----:B------:R-:W-:Y:S01]  /*d4d0*/  MOV R3, RZ ;  /* 0x000000ff00037202 */ /* 0x000fe20000000f00 */
[----:B------:R-:W-:Y:S01]  /*d4e0*/  IMAD.MOV.U32 R0, RZ, RZ, 0x1f ;  /* 0x0000001fff007424 */ /* 0x000fe200078e00ff */
[----:B------:R-:W-:Y:S02]  /*d4f0*/  MOV R2, 0xd510 ;  /* 0x0000d51000027802 */ /* 0x000fe40000000f00 */
[----:B-1----:R-:W-:Y:S05]  /*d500*/  CALL.REL.NOINC `($__internal_31_$__cuda_sm70_shflsync_idx_p) ;  /* 0x0000062000007944 */ /* 0x002fea0003c00000 */
[----:B------:R-:W-:Y:S01]  /*d510*/  MOV R9, R0 ;  /* 0x0000000000097202 */ /* 0x000fe20000000f00 */
[----:B------:R-:W-:Y:S05]  /*d520*/  BRA `(.L_x_1560) ;  /* 0xffffe80000007947 */ /* 0x000fea000383ffff */
.L_x_1523:
[----:B------:R-:W-:Y:S01]  /*d530*/  IMAD.MOV.U32 R5, RZ, RZ, R94 ;  /* 0x000000ffff057224 */ /* 0x000fe200078e005e */
[----:B------:R-:W-:Y:S01]  /*d540*/  MOV R3, 0x1 ;  /* 0x0000000100037802 */ /* 0x000fe20000000f00 */
[----:B------:R-:W-:Y:S01]  /*d550*/  IMAD.MOV.U32 R0, RZ, RZ, 0x1f ;  /* 0x0000001fff007424 */ /* 0x000fe200078e00ff */
[----:B------:R-:W-:Y:S02]  /*d560*/  MOV R2, 0xd580 ;  /* 0x0000d58000027802 */ /* 0x000fe40000000f00 */
[----:B-123--:R-:W-:Y:S05]  /*d570*/  CALL.REL.NOINC `($__internal_31_$__cuda_sm70_shflsync_idx_p) ;  /* 0x000005b000007944 */ /* 0x00efea0003c00000 */
[----:B------:R-:W-:Y:S01]  /*d580*/  MOV R8, R0 ;  /* 0x0000000000087202 */ /* 0x000fe20000000f00 */
[----:B------:R-:W-:Y:S05]  /*d590*/  BRA `(.L_x_1561) ;  /* 0xffffe7b000007947 */ /* 0x000fea000383ffff */
.L_x_1524:
[----:B------:R-:W-:Y:S02]  /*d5a0*/  MOV R2, 0x1 ;  /* 0x0000000100027802 */ /* 0x000fe40000000f00 */
[----:B------:R-:W-:-:S02]  /*d5b0*/  MOV R3, 0xd5d0 ;  /* 0x0000d5d000037802 */ /* 0x000fc40000000f00 */
[----:B--234-:R-:W-:Y:S05]  /*d5c0*/  CALL.REL.NOINC `($__internal_32_$__cuda_sm70_shflsync_up_p) ;  /* 0x000005b000007944 */ /* 0x01cfea0003c00000 */
[----:B------:R-:W-:Y:S05]  /*d5d0*/  BRA `(.L_x_1562) ;  /* 0xffffe89000007947 */ /* 0x000fea000383ffff */
.L_x_1525:
[----:B------:R-:W-:Y:S02]  /*d5e0*/  MOV R2, 0x2 ;  /* 0x0000000200027802 */ /* 0x000fe40000000f00 */
[----:B------:R-:W-:-:S02]  /*d5f0*/  MOV R3, 0xd610 ;  /* 0x0000d61000037802 */ /* 0x000fc40000000f00 */
[----:B--23--:R-:W-:Y:S05]  /*d600*/  CALL.REL.NOINC `($__internal_32_$__cuda_sm70_shflsync_up_p) ;  /* 0x0000057000007944 */ /* 0x00cfea0003c00000 */
        /* <DEDUP_REMOVED lines=23> */
.L_x_1529:
[----:B------:R-:W-:Y:S02]  /*d780*/  MOV R2, 0x1 ;  /* 0x0000000100027802 */ /* 0x000fe40000000f00 */
[----:B------:R-:W-:Y:S02]  /*d790*/  MOV R3, 0xd7b0 ;  /* 0x0000d7b000037802 */ /* 0x000fe40000000f00 */
[----:B------:R-:W-:Y:S05]  /*d7a0*/  CALL.REL.NOINC `($__internal_32_$__cuda_sm70_shflsync_up_p) ;  /* 0x000003d000007944 */ /* 0x000fea0003c00000 */
[----:B------:R-:W-:Y:S01]  /*d7b0*/  MOV R2, R4 ;  /* 0x0000000400027202 */ /* 0x000fe20000000f00 */
[----:B------:R-:W-:Y:S05]  /*d7c0*/  BRA `(.L_x_1564) ;  /* 0xffffe8f000007947 */ /* 0x000fea000383ffff */
.L_x_1530:
[----:B------:R-:W-:Y:S02]  /*d7d0*/  MOV R2, 0x2 ;  /* 0x0000000200027802 */ /* 0x000fe40000000f00 */
[----:B------:R-:W-:Y:S02]  /*d7e0*/  MOV R3, 0xd800 ;  /* 0x0000d80000037802 */ /* 0x000fe40000000f00 */
        /* <DEDUP_REMOVED lines=24> */
.L_x_1532:
[----:B------:R-:W-:Y:S02]  /*d970*/  SEL R0, RZ, 0x1, P0 ;  /* 0x00000001ff007807 */ /* 0x000fe40000000000 */
[----:B------:R-:W-:Y:S02]  /*d980*/  MOV R2, 0xd9a0 ;  /* 0x0000d9a000027802 */ /* 0x000fe40000000f00 */
[----:B-1----:R-:W-:Y:S05]  /*d990*/  CALL.REL.NOINC `($__internal_33_$__cuda_sm70_votesync_ballot) ;  /* 0x0000025000007944 */ /* 0x002fea0003c00000 */
[----:B------:R-:W-:Y:S01]  /*d9a0*/  MOV R8, R0 ;  /* 0x0000000000087202 */ /* 0x000fe20000000f00 */
[----:B------:R-:W-:Y:S05]  /*d9b0*/  BRA `(.L_x_1566) ;  /* 0xffffe89000007947 */ /* 0x000fea000383ffff */
.L_x_1533:
[----:B------:R-:W-:Y:S01]  /*d9c0*/  IMAD.MOV.U32 R5, RZ, RZ, R6 ;  /* 0x000000ffff057224 */ /* 0x000fe200078e0006 */
[----:B---3--:R-:W-:Y:S01]  /*d9d0*/  MOV R3, R12 ;  /* 0x0000000c00037202 */ /* 0x008fe20000000f00 */
[----:B------:R-:W-:Y:S01]  /*d9e0*/  IMAD.MOV.U32 R0, RZ, RZ, 0x1f ;  /* 0x0000001fff007424 */ /* 0x000fe200078e00ff */
[----:B------:R-:W-:Y:S02]  /*d9f0*/  MOV R2, 0xda10 ;  /* 0x0000da1000027802 */ /* 0x000fe40000000f00 */
[----:B-12---:R-:W-:Y:S05]  /*da00*/  CALL.REL.NOINC `($__internal_31_$__cuda_sm70_shflsync_idx_p) ;  /* 0x0000012000007944 */ /* 0x006fea0003c00000 */
[----:B------:R-:W-:Y:S01]  /*da10*/  IMAD.MOV.U32 R6, RZ, RZ, R0 ;  /* 0x000000ffff067224 */ /* 0x000fe200078e0000 */
[----:B------:R-:W-:Y:S01]  /*da20*/  MOV R3, R12 ;  /* 0x0000000c00037202 */ /* 0x000fe20000000f00 */
[----:B------:R-:W-:Y:S01]  /*da30*/  IMAD.MOV.U32 R5, RZ, RZ, R7 ;  /* 0x000000ffff057224 */ /* 0x000fe200078e0007 */
[----:B------:R-:W-:Y:S02]  /*da40*/  MOV R0, 0x1f ;  /* 0x0000001f00007802 */ /* 0x000fe40000000f00 */
[----:B------:R-:W-:-:S02]  /*da50*/  MOV R2, 0xda70 ;  /* 0x0000da7000027802 */ /* 0x000fc40000000f00 */
[----:B------:R-:W-:Y:S05]  /*da60*/  CALL.REL.NOINC `($__internal_31_$__cuda_sm70_shflsync_idx_p) ;  /* 0x000000c000007944 */ /* 0x000fea0003c00000 */
[----:B------:R-:W-:Y:S01]  /*da70*/  MOV R7, R0 ;  /* 0x0000000000077202 */ /* 0x000fe20000000f00 */
[----:B------:R-:W-:Y:S05]  /*da80*/  BRA `(.L_x_1567) ;  /* 0xffffe80000007947 */ /* 0x000fea000383ffff */
.L_x_1536:
[----:B------:R-:W-:Y:S01]  /*da90*/  IMAD.MOV.U32 R5, RZ, RZ, R4 ;  /* 0x000000ffff057224 */ /* 0x000fe200078e0004 */
[----:B------:R-:W-:-:S02]  /*daa0*/  MOV R0, 0x1f ;  /* 0x0000001f00007802 */ /* 0x000fc40000000f00 */
[----:B------:R-:W-:Y:S02]  /*dab0*/  MOV R2, 0xdad0 ;  /* 0x0000dad000027802 */ /* 0x000fe40000000f00 */
[----:B-1234-:R-:W-:Y:S05]  /*dac0*/  CALL.REL.NOINC `($__internal_31_$__cuda_sm70_shflsync_idx_p) ;  /* 0x0000006000007944 */ /* 0x01efea0003c00000 */
[----:B------:R-:W-:Y:S01]  /*dad0*/  MOV R11, R0 ;  /* 0x00000000000b7202 */ /* 0x000fe20000000f00 */
[----:B------:R-:W-:Y:S05]  /*dae0*/  BRA `(.L_x_1535) ;  /* 0xffffe80000007947 */ /* 0x000fea000383ffff */
        .weak           $__internal_30_$__cuda_sm70_shflsync_bfly_p
        .type           $__internal_30_$__cuda_sm70_shflsync_bfly_p,@function
        .size           $__internal_30_$__cuda_sm70_shflsync_bfly_p,($__internal_31_$__cuda_sm70_shflsync_idx_p - $__internal_30_$__cuda_sm70_shflsync_bfly_p)
$__internal_30_$__cuda_sm70_shflsync_bfly_p:
[----:B------:R-:W-:Y:S04]  /*daf0*/  WARPSYNC R6 ;  /* 0x0000000600007348 */ /* 0x000fe80003800000 */
[----:B------:R1:W2:Y:S02]  /*db00*/  SHFL.BFLY PT, R2, R2, R5, R7 ;  /* 0x0c00000502027389 */ /* 0x0002a400000e0007 */
[----:B-1----:R-:W-:-:S04]  /*db10*/  MOV R5, 0x0 ;  /* 0x0000000000057802 */ /* 0x002fc80000000f00 */
[----:B--2---:R-:W-:Y:S05]  /*db20*/  RET.REL.NODEC R4 `(_ZN7cutlass13device_kernelIN5flash19enable_sm80_to_sm89INS1_16FlashAttnFwdSm80INS1_25CollectiveMainloopFwdSm80ILi8ELi1ELb1EN4cute5tupleIJNS5_1CILi128EEENS7_ILi112EEES8_EEELi128ENS_6half_tEfNS_4arch4Sm80ELb0ELb0ELb0ELb1ELb0ELb0ELb1ELb1EEENS1_21CollectiveEpilogueFwdINS6_IJS8_S8_S9_EEENS6_IJNS7_ILi1EEESH_SH_EEESB_SD_Li256ELb1ELb1ELb1ELb0EEENS1_36VarlenDynamicPersistentTileSchedulerILi128ELi112ELi256ELi256ELb1ELb1ELb0ELb0ELb1ELb1EEEEEEEEEvNT_6ParamsE) ;  /* 0xffff24d004007950 */ /* 0x004fea0003c3ffff */
        .weak           $__internal_31_$__cuda_sm70_shflsync_idx_p
        .type           $__internal_31_$__cuda_sm70_shflsync_idx_p,@function
        .size           $__internal_31_$__cuda_sm70_shflsync_idx_p,($__internal_32_$__cuda_sm70_shflsync_up_p - $__internal_31_$__cuda_sm70_shflsync_idx_p)
$__internal_31_$__cuda_sm70_shflsync_idx_p:
[----:B------:R-:W-:-:S04]  /*db30*/  MOV R95, 0xffffffff ;  /* 0xffffffff005f7802 */ /* 0x000fc80000000f00 */
[----:B------:R-:W-:Y:S04]  /*db40*/  WARPSYNC R95 ;  /* 0x0000005f00007348 */ /* 0x000fe80003800000 */
[----:B------:R1:W2:Y:S02]  /*db50*/  SHFL.IDX PT, R0, R5, R3, R0 ;  /* 0x0000000305007389 */ /* 0x0002a400000e0000 */
[----:B-1----:R-:W-:-:S04]  /*db60*/  MOV R3, 0x0 ;  /* 0x0000000000037802 */ /* 0x002fc80000000f00 */
[----:B--2---:R-:W-:Y:S05]  /*db70*/  RET.REL.NODEC R2 `(_ZN7cutlass13device_kernelIN5flash19enable_sm80_to_sm89INS1_16FlashAttnFwdSm80INS1_25CollectiveMainloopFwdSm80ILi8ELi1ELb1EN4cute5tupleIJNS5_1CILi128EEENS7_ILi112EEES8_EEELi128ENS_6half_tEfNS_4arch4Sm80ELb0ELb0ELb0ELb1ELb0ELb0ELb1ELb1EEENS1_21CollectiveEpilogueFwdINS6_IJS8_S8_S9_EEENS6_IJNS7_ILi1EEESH_SH_EEESB_SD_Li256ELb1ELb1ELb1ELb0EEENS1_36VarlenDynamicPersistentTileSchedulerILi128ELi112ELi256ELi256ELb1ELb1ELb0ELb0ELb1ELb1EEEEEEEEEvNT_6ParamsE) ;  /* 0xffff248002007950 */ /* 0x004fea0003c3ffff */
        .weak           $__internal_32_$__cuda_sm70_shflsync_up_p
        .type           $__internal_32_$__cuda_sm70_shflsync_up_p,@function
        .size           $__internal_32_$__cuda_sm70_shflsync_up_p,($__internal_33_$__cuda_sm70_votesync_ballot - $__internal_32_$__cuda_sm70_shflsync_up_p)
$__internal_32_$__cuda_sm70_shflsync_up_p:
[----:B------:R-:W-:Y:S02]  /*db80*/  IMAD.MOV.U32 R4, RZ, RZ, RZ ;  /* 0x000000ffff047224 */ /* 0x000fe400078e00ff */
[----:B------:R-:W-:-:S04]  /*db90*/  IMAD.MOV.U32 R10, RZ, RZ, -0x1 ;  /* 0xffffffffff0a7424 */ /* 0x000fc800078e00ff */
[----:B------:R-:W-:Y:S04]  /*dba0*/  WARPSYNC R10 ;  /* 0x0000000a00007348 */ /* 0x000fe80003800000 */
[----:B------:R1:W2:Y:S02]  /*dbb0*/  SHFL.UP PT, R4, R0, R2, R4 ;  /* 0x0400000200047389 */ /* 0x0002a400000e0004 */
[----:B-1----:R-:W-:Y:S02]  /*dbc0*/  MOV R2, R3 ;  /* 0x0000000300027202 */ /* 0x002fe40000000f00 */
[----:B------:R-:W-:-:S04]  /*dbd0*/  MOV R3, 0x0 ;  /* 0x0000000000037802 */ /* 0x000fc80000000f00 */
[----:B--2---:R-:W-:Y:S05]  /*dbe0*/  RET.REL.NODEC R2 `(_ZN7cutlass13device_kernelIN5flash19enable_sm80_to_sm89INS1_16FlashAttnFwdSm80INS1_25CollectiveMainloopFwdSm80ILi8ELi1ELb1EN4cute5tupleIJNS5_1CILi128EEENS7_ILi112EEES8_EEELi128ENS_6half_tEfNS_4arch4Sm80ELb0ELb0ELb0ELb1ELb0ELb0ELb1ELb1EEENS1_21CollectiveEpilogueFwdINS6_IJS8_S8_S9_EEENS6_IJNS7_ILi1EEESH_SH_EEESB_SD_Li256ELb1ELb1ELb1ELb0EEENS1_36VarlenDynamicPersistentTileSchedulerILi128ELi112ELi256ELi256ELb1ELb1ELb0ELb0ELb1ELb1EEEEEEEEEvNT_6ParamsE) ;  /* 0xffff241002007950 */ /* 0x004fea0003c3ffff */
        .weak           $__internal_33_$__cuda_sm70_votesync_ballot
        .type           $__internal_33_$__cuda_sm70_votesync_ballot,@function
        .size           $__internal_33_$__cuda_sm70_votesync_ballot,(.L_x_2718 - $__internal_33_$__cuda_sm70_votesync_ballot)
$__internal_33_$__cuda_sm70_votesync_ballot:
[----:B------:R-:W-:Y:S01]  /*dbf0*/  ISETP.NE.U32.AND P0, PT, R0, 0x1, PT ;  /* 0x000000010000780c */ /* 0x000fe20003f05070 */
[----:B------:R-:W-:-:S04]  /*dc00*/  IMAD.MOV.U32 R3, RZ, RZ, -0x1 ;  /* 0xffffffffff037424 */ /* 0x000fc800078e00ff */
[----:B------:R-:W-:Y:S08]  /*dc10*/  WARPSYNC R3 ;  /* 0x0000000300007348 */ /* 0x000ff00003800000 */
[----:B------:R-:W-:-:S04]  /*dc20*/  VOTE.ANY R0, PT, !P0 ;  /* 0x0000000000007806 */ /* 0x000fc800040e0100 */
[----:B------:R-:W-:Y:S01]  /*dc30*/  LOP3.LUT R0, R0, R3, RZ, 0xc0, !PT ;  /* 0x0000000300007212 */ /* 0x000fe200078ec0ff */
[----:B------:R-:W-:-:S04]  /*dc40*/  IMAD.MOV.U32 R3, RZ, RZ, 0x0 ;  /* 0x00000000ff037424 */ /* 0x000fc800078e00ff */
[----:B------:R-:W-:Y:S05]  /*dc50*/  RET.REL.NODEC R2 `(_ZN7cutlass13device_kernelIN5flash19enable_sm80_to_sm89INS1_16FlashAttnFwdSm80INS1_25CollectiveMainloopFwdSm80ILi8ELi1ELb1EN4cute5tupleIJNS5_1CILi128EEENS7_ILi112EEES8_EEELi128ENS_6half_tEfNS_4arch4Sm80ELb0ELb0ELb0ELb1ELb0ELb0ELb1ELb1EEENS1_21CollectiveEpilogueFwdINS6_IJS8_S8_S9_EEENS6_IJNS7_ILi1EEESH_SH_EEESB_SD_Li256ELb1ELb1ELb1ELb0EEENS1_36VarlenDynamicPersistentTileSchedulerILi128ELi112ELi256ELi256ELb1ELb1ELb0ELb0ELb1ELb1EEEEEEEEEvNT_6ParamsE) ;  /* 0xffff23a002007950 */ /* 0x000fea0003c3ffff */
.L_x_1568:
        /* <DEDUP_REMOVED lines=10> */
.L_x_2718:


//--------------------- .text._ZN7cutlass13device_kernelIN5flash19enable_sm80_to_sm89INS1_16FlashAttnFwdSm80INS1_25CollectiveMainloopFwdSm80ILi8ELi1ELb1EN4cute5tupleIJNS5_1CILi128EEENS7_ILi112EEES8_EEELi128ENS_6half_tEfNS_4arch4Sm80ELb0ELb0ELb0ELb1ELb0ELb1ELb1ELb1EEENS1_21CollectiveEpilogueFwdINS6_IJS8_S8_S9_EEENS6_IJNS7_ILi1EEESH_SH_EEESB_SD_Li256ELb1ELb1ELb1ELb0EEENS1_36VarlenDynamicPersistentTileSchedulerILi128ELi112ELi256ELi256ELb1ELb1ELb0ELb0ELb1ELb1EEEEEEEEEvNT_6ParamsE --------------------------
	.section	.text._ZN7cutlass13device_kernelIN5flash19enable_sm80_to_sm89INS1_16FlashAttnFwdSm80INS1_25CollectiveMainloopFwdSm80ILi8ELi1ELb1EN4cute5tupleIJNS5_1CILi128EEENS7_ILi112EEES8_EEELi128ENS_6half_tEfNS_4arch4Sm80ELb0ELb0ELb0ELb1ELb0ELb1ELb1ELb1EEENS1_21CollectiveEpilogueFwdINS6_IJS8_S8_S9_EEENS6_IJNS7_ILi1EEESH_SH_EEESB_SD_Li256ELb1ELb1ELb1ELb0EEENS1_36VarlenDynamicPersistentTileSchedulerILi128ELi112ELi256ELi256ELb1ELb1ELb0ELb0ELb1ELb1EEEEEEEEEvNT_6ParamsE,"ax",@progbits
	.sectioninfo	@"SHI_REGISTERS=255"
	.align	128
.text._ZN7cutlass13device_kernelIN5flash19enable_sm80_to_sm89INS1_16FlashAttnFwdSm80INS1_25CollectiveMainloopFwdSm80ILi8ELi1ELb1EN4cute5tupleIJNS5_1CILi128EEENS7_ILi112EEES8_EEELi128ENS_6half_tEfNS_4arch4Sm80ELb0ELb0ELb0ELb1ELb0ELb1ELb1ELb1EEENS1_21CollectiveEpilogueFwdINS6_IJS8_S8_S9_EEENS6_IJNS7_ILi1EEESH_SH_EEESB_SD_Li256ELb1ELb1ELb1ELb0EEENS1_36VarlenDynamicPersistentTileSchedulerILi128ELi112ELi256ELi256ELb1ELb1ELb0ELb0ELb1ELb1EEEEEEEEEvNT_6ParamsE:
        .type           _ZN7cutlass13device_kernelIN5flash19enable_sm80_to_sm89INS1_16FlashAttnFwdSm80INS1_25CollectiveMainloopFwdSm80ILi8ELi1ELb1EN4cute5tupleIJNS5_1CILi128EEENS7_ILi112EEES8_EEELi128ENS_6half_tEfNS_4arch4Sm80ELb0ELb0ELb0ELb1ELb0ELb1ELb1ELb1EEENS1_21CollectiveEpilogueFwdINS6_IJS8_S8_S9_EEENS6_IJNS7_ILi1EEESH_SH_EEESB_SD_Li256ELb1ELb1ELb1ELb0EEENS1_36VarlenDynamicPersistentTileSchedulerILi128ELi112ELi256ELi256ELb1ELb1ELb0ELb0ELb1ELb1EEEEEEEEEvNT_6ParamsE,@function
        .size           _ZN7cutlass13device_kernelIN5flash19enable_sm80_to_sm89INS1_16FlashAttnFwdSm80INS1_25CollectiveMainloopFwdSm80ILi8ELi1ELb1EN4cute5tupleIJNS5_1CILi128EEENS7_ILi112EEES8_EEELi128ENS_6half_tEfNS_4arch4Sm80ELb0ELb0ELb0ELb1ELb0ELb1ELb1ELb1EEENS1_21CollectiveEpilogueFwdINS6_IJS8_S8_S9_EEENS6_IJNS7_ILi1EEESH_SH_EEESB_SD_Li256ELb1ELb1ELb1ELb0EEENS1_36VarlenDynamicPersistentTileSchedulerILi128ELi112ELi256ELi256ELb1ELb1ELb0ELb0ELb1ELb1EEEEEEEEEvNT_6ParamsE,(.L_x_2723 - _ZN7cutlass13device_kernelIN5flash19enable_sm80_to_sm89INS1_16FlashAttnFwdSm80INS1_25CollectiveMainloopFwdSm80ILi8ELi1ELb1EN4cute5tupleIJNS5_1CILi128EEENS7_ILi112EEES8_EEELi128ENS_6half_tEfNS_4arch4Sm80ELb0ELb0ELb0ELb1ELb0ELb1ELb1ELb1EEENS1_21CollectiveEpilogueFwdINS6_IJS8_S8_S9_EEENS6_IJNS7_ILi1EEESH_SH_EEESB_SD_Li256ELb1ELb1ELb1ELb0EEENS1_36VarlenDynamicPersistentTileSchedulerILi128ELi112ELi256ELi256ELb1ELb1ELb0ELb0ELb1ELb1EEEEEEEEEvNT_6ParamsE)
        .other          _ZN7cutlass13device_kernelIN5flash19enable_sm80_to_sm89INS1_16FlashAttnFwdSm80INS1_25CollectiveMainloopFwdSm80ILi8ELi1ELb1EN4cute5tupleIJNS5_1CILi128EEENS7_ILi112EEES8_EEELi128ENS_6half_tEfNS_4arch4Sm80ELb0ELb0ELb0ELb1ELb0ELb1ELb1ELb1EEENS1_21CollectiveEpilogueFwdINS6_IJS8_S8_S9_EEENS6_IJNS7_ILi1EEESH_SH_EEESB_SD_Li256ELb1ELb1ELb1ELb0EEENS1_36VarlenDynamicPersistentTileSchedulerILi128ELi112ELi256ELi256ELb1ELb1ELb0ELb0ELb1ELb1EEEEEEEEEvNT_6ParamsE,@"STO_CUDA_ENTRY STV_DEFAULT"
_ZN7cutlass13device_kernelIN5flash19enable_sm80_to_sm89INS1_16FlashAttnFwdSm80INS1_25CollectiveMainloopFwdSm80ILi8ELi1ELb1EN4cute5tupleIJNS5_1CILi128EEENS7_ILi112EEES8_EEELi128ENS_6half_tEfNS_4arch4Sm80ELb0ELb0ELb0ELb1ELb0ELb1ELb1ELb1EEENS1_21CollectiveEpilogueFwdINS6_IJS8_S8_S9_EEENS6_IJNS7_ILi1EEESH_SH_EEESB_SD_Li256ELb1ELb1ELb1ELb0EEENS1_36VarlenDynamicPersistentTileSchedulerILi128ELi112ELi256ELi256ELb1ELb1ELb0ELb0ELb1ELb1EEEEEEEEEvNT_6ParamsE:
        /* <DEDUP_REMOVED lines=13> */
[----:B------:R-:W-:-:S02]  /*00d0*/  IMAD.MOV.U32 R8, RZ, RZ, RZ ;  /* 0x000000ffff087224 */ /* 0x000fc400078e00ff */
[----:B------:R-:W-:Y:S01]  /*00e0*/  IMAD.MOV.U32 R7, RZ, RZ, RZ ;  /* 0x000000ffff077224 */ /* 0x000fe200078e00ff */
        /* <DEDUP_REMOVED lines=13> */
[----:B------:R-:W-:Y:S02]  /*01c0*/  ISETP.GE.U32.AND P1, PT, R15, 0x10, PT ;  /* 0x000000100f00780c */ /* 0x000fe40003f26070 */
[----:B------:R-:W-:Y:S01]  /*01d0*/  MOV R10, RZ ;  /* 0x000000ff000a7202 */ /* 0x000fe20000000f00 */
[----:B---3--:R-:W-:-:S05]  /*01e0*/  IMAD R4, R8, R7, RZ ;  /* 0x0000000708047224 */ /* 0x008fca00078e02ff */
[----:B------:R-:W3:Y:S02]  /*01f0*/  SHFL.UP PT, R0, R4, 0x1, RZ ;  /* 0x0420000004007989 */ /* 0x000ee400000e00ff */
[----:B---3--:R-:W-:-:S05]  /*0200*/  SEL R0, R0, RZ, P5 ;  /* 0x000000ff00007207 */ /* 0x008fca0002800000 */
[----:B------:R-:W-:-:S05]  /*0210*/  IMAD.IADD R4, R4, 0x1, R0 ;  /* 0x0000000104047824 */ /* 0x000fca00078e0200 */
[----:B------:R-:W3:Y:S02]  /*0220*/  SHFL.UP PT, R0, R4, 0x2, RZ ;  /* 0x0440000004007989 */ /* 0x000ee400000e00ff */
[----:B---3--:R-:W-:-:S04]  /*0230*/  SEL R0, R0, RZ, P4 ;  /* 0x000000ff00007207 */ /* 0x008fc80002000000 */
[----:B------:R-:W-:-:S05]  /*0240*/  IADD3 R4, R4, R0, RZ ;  /* 0x0000000004047210 */ /* 0x000fca0007ffe0ff */
        /* <DEDUP_REMOVED lines=16> */
.L_x_1574:
        /* <DEDUP_REMOVED lines=17> */
.L_x_1732:
        /* <DEDUP_REMOVED lines=16> */
.L_x_1733:
[----:B---3--:R-:W-:-:S05]  /*0560*/  IMAD R0, R0, c[0x0][0x538], RZ ;  /* 0x00014e0000007a24 */ /* 0x008fca00078e02ff */
[----:B------:R-:W-:-:S04]  /*0570*/  IADD3 R6, R0, R6, RZ ;  /* 0x0000000600067210 */ /* 0x000fc80007ffe0ff */
[----:B------:R-:W-:-:S13]  /*0580*/  ISETP.GT.AND P0, PT, R6, UR4, PT ;  /* 0x0000000406007c0c */ /* 0x000fda000bf04270 */
[----:B-12---:R-:W-:Y:S05]  /*0590*/  @!P0 BRA `(.L_x_1574) ;  /* 0xfffffdb000008947 */ /* 0x006fea000383ffff */
.L_x_1570:
[----:B------:R-:W-:-:S05]  /*05a0*/  IADD3 R13, -R0, R6, RZ ;  /* 0x00000006000d7210 */ /* 0x000fca0007ffe1ff */
[----:B------:R-:W-:-:S05]  /*05b0*/  IMAD R0, R4, c[0x0][0x538], R13 ;  /* 0x00014e0004007a24 */ /* 0x000fca00078e020d */
[----:B------:R-:W-:Y:S01]  /*05c0*/  ISETP.GT.AND P0, PT, R0, UR4, PT ;  /* 0x0000000400007c0c */ /* 0x000fe2000bf04270 */
[----:B------:R-:W-:-:S12]  /*05d0*/  BRA.DIV ~URZ, `(.L_x_1575) ;  /* 0x000170a27f007947 */ /* 0x000fd8000b800000 */
[----:B------:R-:W-:-:S04]  /*05e0*/  VOTE.ANY R5, PT, !P0 ;  /* 0x0000000000057806 */ /* 0x000fc800040e0100 */
.L_x_1734:
[----:B------:R1:W3:Y:S01]  /*05f0*/  POPC R14, R5 ;  /* 0x00000005000e7309 */ /* 0x0002e20000000000 */
[----:B------:R-:W-:Y:S05]  /*0600*/  BRA.DIV ~URZ, `(.L_x_1576) ;  /* 0x000170c27f007947 */ /* 0x000fea000b800000 */
[----:B---3--:R3:W4:Y:S01]  /*0610*/  SHFL.IDX PT, R12, R8, R14, 0x1f ;  /* 0x00001f0e080c7589 */ /* 0x00872200000e0000 */
[----:B------:R-:W-:-:S03]  /*0620*/  MOV R6, RZ ;  /* 0x000000ff00067202 */ /* 0x000fc60000000f00 */
[----:B------:R3:W1:Y:S04]  /*0630*/  SHFL.IDX PT, R11, R7, R14, 0x1f ;  /* 0x00001f0e070b7589 */ /* 0x00066800000e0000 */
.L_x_1735:
[----:B------:R-:W-:Y:S01]  /*0640*/  ISETP.NE.AND P0, PT, R5, RZ, PT ;  /* 0x000000ff0500720c */ /* 0x000fe20003f05270 */
[----:B------:R-:W-:-:S12]  /*0650*/  BSSY B0, `(.L_x_1577) ;  /* 0x0000005000007945 */ /* 0x000fd80003800000 */
[----:B------:R-:W-:Y:S05]  /*0660*/  @!P0 BRA `(.L_x_1578) ;  /* 0x0000003000008947 */ /* 0x000fea0003800000 */
[----:B------:R-:W-:Y:S01]  /*0670*/  IADD3 R3, R14, -0x1, RZ ;  /* 0xffffffff0e037810 */ /* 0x000fe20007ffe0ff */
[----:B------:R-:W-:Y:S05]  /*0680*/  BRA.DIV ~URZ, `(.L_x_1579) ;  /* 0x000171227f007947 */ /* 0x000fea000b800000 */
[----:B------:R3:W4:Y:S02]  /*0690*/  SHFL.IDX PT, R6, R4, R3, 0x1f ;  /* 0x00001f0304067589 */ /* 0x00072400000e0000 */
.L_x_1578:
[----:B------:R-:W-:Y:S05]  /*06a0*/  BSYNC B0 ;  /* 0x0000000000007941 */ /* 0x000fea0003800000 */
.L_x_1577:
[----:B----4-:R-:W-:Y:S01]  /*06b0*/  IABS R0, R12 ;  /* 0x0000000c00007213 */ /* 0x010fe20000000000 */
[----:B--2---:R-:W-:Y:S02]  /*06c0*/  IMAD R240, R6, c[0x0][0x538], R13 ;  /* 0x00014e0006f07a24 */ /* 0x004fe400078e020d */
[----:B------:R-:W-:Y:S02]  /*06d0*/  IMAD.IADD R243, R14, 0x1, R10 ;  /* 0x000000010ef37824 */ /* 0x000fe400078e020a */
[----:B-1----:R-:W-:Y:S01]  /*06e0*/  IMAD.MOV.U32 R5, RZ, RZ, R0 ;  /* 0x000000ffff057224 */ /* 0x002fe200078e0000 */
[----:B------:R-:W-:Y:S02]  /*06f0*/  IABS R0, R11 ;  /* 0x0000000b00007213 */ /* 0x000fe40000000000 */
[----:B------:R-:W-:Y:S01]  /*0700*/  IADD3 R241, -R240, UR4, RZ ;  /* 0x00000004f0f17c10 */ /* 0x000fe2000fffe1ff */
[----:B------:R-:W1:Y:S02]  /*0710*/  I2F.RP R2, R5 ;  /* 0x0000000500027306 */ /* 0x000e640000209400 */
[----:B---3--:R-:W-:Y:S01]  /*0720*/  IMAD.MOV.U32 R7, RZ, RZ, R0 ;  /* 0x000000ffff077224 */ /* 0x008fe200078e0000 */
[----:B------:R-:W-:-:S02]  /*0730*/  IABS R6, R241 ;  /* 0x000000f100067213 */ /* 0x000fc40000000000 */
[----:B------:R-:W-:-:S03]  /*0740*/  IABS R0, R12 ;  /* 0x0000000c00007213 */ /* 0x000fc60000000000 */
[----:B------:R-:W-:Y:S01]  /*0750*/  I2F.RP R8, R7 ;  /* 0x0000000700087306 */ /* 0x000fe20000209400 */
[----:B------:R-:W-:-:S07]  /*0760*/  IADD3 R0, RZ, -R0, RZ ;  /* 0x80000000ff007210 */ /* 0x000fce0007ffe0ff */
[----:B-1----:R-:W1:Y:S02]  /*0770*/  MUFU.RCP R2, R2 ;  /* 0x0000000200027308 */ /* 0x002e640000001000 */
[----:B-1----:R-:W-:-:S06]  /*0780*/  IADD3 R2, R2, 0xffffffe, RZ ;  /* 0x0ffffffe02027810 */ /* 0x002fcc0007ffe0ff */
[----:B------:R-:W1:Y:S02]  /*0790*/  F2I.FTZ.U32.TRUNC.NTZ R3, R2 ;  /* 0x0000000200037305 */ /* 0x000e64000021f000 */
        /* <DEDUP_REMOVED lines=50> */
.L_x_1571:
[----:B--2---:R-:W-:Y:S01]  /*0ac0*/  IMAD.MOV.U32 R241, RZ, RZ, RZ ;  /* 0x000000fffff17224 */ /* 0x004fe200078e00ff */
[----:B------:R-:W-:Y:S01]  /*0ad0*/  MOV R242, RZ ;  /* 0x000000ff00f27202 */ /* 0x000fe20000000f00 */
[----:B------:R-:W-:Y:S01]  /*0ae0*/  IMAD.U32 R240, RZ, RZ, UR4 ;  /* 0x00000004fff07e24 */ /* 0x000fe2000f8e00ff */
[----:B------:R-:W-:Y:S02]  /*0af0*/  MOV R243, c[0x0][0x53c] ;  /* 0x00014f0000f37a02 */ /* 0x000fe40000000f00 */
.L_x_1580:
[----:B------:R-:W-:Y:S01]  /*0b00*/  ISETP.NE.AND P0, PT, R15, RZ, PT ;  /* 0x000000ff0f00720c */ /* 0x000fe20003f05270 */
[----:B------:R-:W-:-:S12]  /*0b10*/  WARPSYNC 0xffffffff ;  /* 0xffffffff00007948 */ /* 0x000fd80003800000 */
[----:B------:R1:W-:Y:S04]  /*0b20*/  @!P0 STS.128 [0xf100], R240 ;  /* 0x00f100f0ff008388 */ /* 0x0003e80000000c00 */
[----:B------:R-:W-:Y:S06]  /*0b30*/  BAR.ARV 0x5, 0x100 ;  /* 0x0144000000007b1d */ /* 0x000fec0000002000 */
.L_x_1569:
[----:B-12---:R-:W-:-:S13]  /*0b40*/  ISETP.GE.AND P0, PT, R243, c[0x0][0x53c], PT ;  /* 0x00014f00f3007a0c */ /* 0x006fda0003f06270 */
        /* <DEDUP_REMOVED lines=101> */
.L_x_1731:
[----:B------:R-:W-:-:S04]  /*11a0*/  IMAD.MOV.U32 R12, RZ, RZ, 0x4 ;  /* 0x00000004ff0c7424 */ /* 0x000fc800078e00ff */
[----:B-1----:R-:W-:-:S05]  /*11b0*/  IMAD.WIDE R2, R243, R12, c[0x0][0x588] ;  /* 0x00016200f3027625 */ /* 0x002fca00078e020c */
[----:B------:R-:W2:Y:S01]  /*11c0*/  LDG.E R233, [R2.64] ;  /* 0x0000000a02e97981 */ /* 0x000ea2000c1e1900 */
[----:B------:R-:W-:Y:S01]  /*11d0*/  ISETP.NE.U32.AND P4, PT, RZ, c[0x0][0x360], PT ;  /* 0x0000d800ff007a0c */ /* 0x000fe20003f85070 */
[----:B------:R-:W-:Y:S01]  /*11e0*/  IMAD.MOV.U32 R172, RZ, RZ, RZ ;  /* 0x000000ffffac7224 */ /* 0x000fe200078e00ff */
[----:B------:R-:W-:Y:S02]  /*11f0*/  ISETP.NE.U32.AND P0, PT, RZ, c[0x0][0x370], PT ;  /* 0x0000dc00ff007a0c */ /* 0x000fe40003f05070 */
[----:B------:R-:W-:Y:S02]  /*1200*/  ISETP.NE.AND.EX P4, PT, RZ, c[0x0][0x364], PT, P4 ;  /* 0x0000d900ff007a0c */ /* 0x000fe40003f85340 */
[----:B------:R-:W-:Y:S02]  /*1210*/  ISETP.NE.AND.EX P2, PT, RZ, c[0x0][0x374], PT, P0 ;  /* 0x0000dd00ff007a0c */ /* 0x000fe40003f45300 */
[----:B------:R-:W-:Y:S02]  /*1220*/  ISETP.NE.U32.AND P3, PT, RZ, c[0x0][0x348], PT ;  /* 0x0000d200ff007a0c */ /* 0x000fe40003f65070 */
[----:B------:R-:W-:-:S02]  /*1230*/  ISETP.NE.U32.AND P5, PT, RZ, c[0x0][0x358], PT ;  /* 0x0000d600ff007a0c */ /* 0x000fc40003fa5070 */
[----:B------:R-:W-:Y:S02]  /*1240*/  ISETP.NE.AND.EX P3, PT, RZ, c[0x0][0x34c], PT, P3 ;  /* 0x0000d300ff007a0c */ /* 0x000fe40003f65330 */
[----:B------:R-:W-:Y:S01]  /*1250*/  ISETP.NE.AND.EX P5, PT, RZ, c[0x0][0x35c], PT, P5 ;  /* 0x0000d700ff007a0c */ /* 0x000fe20003fa5350 */
[----:B------:R-:W-:Y:S02]  /*1260*/  IMAD.MOV.U32 R166, RZ, RZ, RZ ;  /* 0x000000ffffa67224 */ /* 0x000fe400078e00ff */
[----:B------:R-:W-:Y:S02]  /*1270*/  IMAD.MOV.U32 R171, RZ, RZ, RZ ;  /* 0x000000ffffab7224 */ /* 0x000fe400078e00ff */
[----:B------:R-:W-:Y:S01]  /*1280*/  IMAD.MOV.U32 R11, RZ, RZ, RZ ;  /* 0x000000ffff0b7224 */ /* 0x000fe200078e00ff */
[----:B--2---:R-:W-:Y:S02]  /*1290*/  SHF.R.S32.HI R146, RZ, 0x1f, R233 ;  /* 0x0000001fff927819 */ /* 0x004fe400000114e9 */
[----:B------:R-:W-:-:S02]  /*12a0*/  @P4 LEA R2, P0, R233, c[0x0][0x360], 0x2 ;  /* 0x0000d800e9024a11 */ /* 0x000fc400078010ff */
[C---:B------:R-:W-:Y:S02]  /*12b0*/  @P2 LEA R4, P1, R233.reuse, c[0x0][0x370], 0x2 ;  /* 0x0000dc00e9042a11 */ /* 0x040fe400078210ff */
[C-C-:B------:R-:W-:Y:S02]  /*12c0*/  @P4 LEA.HI.X R3, R233.reuse, c[0x0][0x364], R146.reuse, 0x2, P0 ;  /* 0x0000d900e9034a11 */ /* 0x140fe400000f1492 */
[----:B------:R-:W-:Y:S02]  /*12d0*/  ISETP.NE.U32.AND P0, PT, RZ, c[0x0][0x350], PT ;  /* 0x0000d400ff007a0c */ /* 0x000fe40003f05070 */
        /* <DEDUP_REMOVED lines=13> */
[----:B------:R-:W-:Y:S01]  /*13b0*/  YIELD ;  /* 0x0000000000007946 */ /* 0x000fe20003800000 */
[----:B------:R-:W-:Y:S01]  /*13c0*/  LOP3.LUT R235, R242, 0xffff, RZ, 0xc0, !PT ;  /* 0x0000fffff2eb7812 */ /* 0x000fe200078ec0ff */
[----:B------:R-:W-:Y:S05]  /*13d0*/  @P4 BRA `(.L_x_1581) ;  /* 0x0000005000004947 */ /* 0x000fea0003800000 */
[----:B-----5:R-:W-:Y:S01]  /*13e0*/  MOV R173, c[0x0][0x168] ;  /* 0x00005a0000ad7a02 */ /* 0x020fe20000000f00 */
[----:B------:R-:W-:Y:S05]  /*13f0*/  @!P3 BRA `(.L_x_1581) ;  /* 0x000000300000b947 */ /* 0x000fea0003800000 */
[----:B------:R-:W2:Y:S04]  /*1400*/  LDG.E R8, [R6.64] ;  /* 0x0000000a06087981 */ /* 0x000ea8000c1e1900 */
[----:B------:R-:W2:Y:S02]  /*1410*/  LDG.E R0, [R6.64+0x4] ;  /* 0x0000040a06007981 */ /* 0x000ea4000c1e1900 */
[----:B--2---:R-:W-:-:S02]  /*1420*/  IADD3 R173, -R8, R0, RZ ;  /* 0x0000000008ad7210 */ /* 0x004fc40007ffe1ff */
.L_x_1581:
[----:B------:R-:W-:-:S04]  /*1430*/  ISETP.NE.U32.AND P0, PT, RZ, c[0x0][0x368], PT ;  /* 0x0000da00ff007a0c */ /* 0x000fc80003f05070 */
[----:B------:R-:W-:-:S13]  /*1440*/  ISETP.NE.AND.EX P0, PT, RZ, c[0x0][0x36c], PT, P0 ;  /* 0x0000db00ff007a0c */ /* 0x000fda0003f05300 */
[----:B------:R-:W-:Y:S05]  /*1450*/  @!P0 BRA `(.L_x_1582) ;  /* 0x0000004000008947 */ /* 0x000fea0003800000 */
[----:B---3--:R-:W-:-:S04]  /*1460*/  LEA R4, P0, R233, c[0x0][0x368], 0x2 ;  /* 0x0000da00e9047a11 */ /* 0x008fc800078010ff */
[----:B------:R-:W-:-:S05]  /*1470*/  LEA.HI.X R5, R233, c[0x0][0x36c], R146, 0x2, P0 ;  /* 0x0000db00e9057a11 */ /* 0x000fca00000f1492 */
[----:B------:R1:W5:Y:S01]  /*1480*/  LDG.E R10, [R4.64] ;  /* 0x0000000a040a7981 */ /* 0x000362000c1e1900 */
[----:B------:R-:W-:Y:S05]  /*1490*/  BRA `(.L_x_1583) ;  /* 0x0000005000007947 */ /* 0x000fea0003800000 */
.L_x_1582:
[----:B------:R-:W-:Y:S01]  /*14a0*/  MOV R10, c[0x0][0x1d0] ;  /* 0x00007400000a7a02 */ /* 0x000fe20000000f00 */
[----:B------:R-:W-:Y:S05]  /*14b0*/  @!P6 BRA `(.L_x_1583) ;  /* 0x000000300000e947 */ /* 0x000fea0003800000 */
[----:B---3--:R-:W2:Y:S04]  /*14c0*/  LDG.E R6, [R4.64] ;  /* 0x0000000a04067981 */ /* 0x008ea8000c1e1900 */
[----:B------:R-:W2:Y:S02]  /*14d0*/  LDG.E R0, [R4.64+0x4] ;  /* 0x0000040a04007981 */ /* 0x000ea4000c1e1900 */
[----:B--2---:R-:W-:Y:S02]  /*14e0*/  IADD3 R10, -R6, R0, RZ ;  /* 0x00000000060a7210 */ /* 0x004fe40007ffe1ff */
.L_x_1583:
[----:B-1-3--:R1:W2:Y:S04]  /*14f0*/  @P5 LDG.E R5, [R2.64] ;  /* 0x0000000a02055981 */ /* 0x00a2a8000c1e1900 */
        /* <DEDUP_REMOVED lines=20> */
[----:B------:R1:W-:Y:S01]  /*1640*/  STL [R1], R6 ;  /* 0x0000000601007387 */ /* 0x0003e20000100800 */
        /* <DEDUP_REMOVED lines=18> */
[----:B-1----:R-:W-:Y:S01]  /*1770*/  IMAD.MOV.U32 R6, RZ, RZ, R2 ;  /* 0x000000ffff067224 */ /* 0x002fe200078e0002 */
        /* <DEDUP_REMOVED lines=19> */
.L_x_1585:
[----:B------:R-:W-:Y:S05]  /*18b0*/  BSYNC B0 ;  /* 0x0000000000007941 */ /* 0x000fea0003800000 */
.L_x_1584:
[----:B------:R-:W-:Y:S01]  /*18c0*/  IMAD R3, R13, R2, RZ ;  /* 0x000000020d037224 */ /* 0x000fe200078e02ff */
[----:B-1----:R-:W1:Y:S01]  /*18d0*/  S2R R6, SR_TID.X ;  /* 0x0000000000067919 */ /* 0x002e620000002100 */
[C---:B------:R-:W-:Y:S01]  /*18e0*/  IADD3 R30, R213.reuse, 0x20, RZ ;  /* 0x00000020d51e7810 */ /* 0x040fe20007ffe0ff */
[----:B------:R-:W-:Y:S01]  /*18f0*/  IMAD.SHL.U32 R36, R232, 0x8, RZ ;  /* 0x00000008e8247824 */ /* 0x000fe200078e00ff */
[----:B------:R-:W-:Y:S01]  /*1900*/  IADD3 R29, R213, 0x40, RZ ;  /* 0x00000040d51d7810 */ /* 0x000fe20007ffe0ff */
[----:B------:R-:W-:Y:S01]  /*1910*/  IMAD.IADD R2, R3, 0x1, R2 ;  /* 0x0000000103027824 */ /* 0x000fe200078e0202 */
[----:B------:R-:W-:Y:S01]  /*1920*/  IADD3 R28, R213, 0x60, RZ ;  /* 0x00000060d51c7810 */ /* 0x000fe20007ffe0ff */
[----:B------:R-:W-:Y:S02]  /*1930*/  IMAD R3, R3, 0x70, -R9 ;  /* 0x0000007003037824 */ /* 0x000fe400078e0a09 */
[----:B------:R-:W-:Y:S01]  /*1940*/  IMAD.SHL.U32 R7, R30, 0x40, RZ ;  /* 0x000000401e077824 */ /* 0x000fe200078e00ff */
[----:B------:R-:W-:Y:S01]  /*1950*/  IMNMX R2, R159, R2, PT ;  /* 0x000000029f027217 */ /* 0x000fe20003800200 */
[----:B------:R-:W-:Y:S01]  /*1960*/  IMAD.SHL.U32 R8, R28, 0x40, RZ ;  /* 0x000000401c087824 */ /* 0x000fe200078e00ff */
[----:B------:R-:W-:-:S02]  /*1970*/  IMNMX R3, RZ, R3, !PT ;  /* 0x00000003ff037217 */ /* 0x000fc40007800200 */
[----:B------:R-:W-:Y:S01]  /*1980*/  LOP3.LUT R157, R7, 0x1c0, RZ, 0xc0, !PT ;  /* 0x000001c0079d7812 */ /* 0x000fe200078ec0ff */
[----:B------:R-:W-:Y:S01]  /*1990*/  IMAD R2, R2, 0x70, -R9 ;  /* 0x0000007002027824 */ /* 0x000fe200078e0a09 */
[----:B------:R-:W-:Y:S02]  /*19a0*/  LOP3.LUT R156, R8, 0x1c0, RZ, 0xc0, !PT ;  /* 0x000001c0089c7812 */ /* 0x000fe400078ec0ff */
[----:B------:R-:W-:Y:S02]  /*19b0*/  SHF.R.U32.HI R220, RZ, 0x3, R157 ;  /* 0x00000003ffdc7819 */ /* 0x000fe4000001169d */
[----:B------:R-:W-:-:S04]  /*19c0*/  IMNMX R2, R2, R0, PT ;  /* 0x0000000002027217 */ /* 0x000fc80003800200 */
[----:B------:R-:W-:Y:S02]  /*19d0*/  ISETP.GT.AND P0, PT, R2, R3, PT ;  /* 0x000000030200720c */ /* 0x000fe40003f04270 */
[----:B------:R-:W-:Y:S02]  /*19e0*/  SHF.R.U32.HI R3, RZ, 0x4, R3 ;  /* 0x00000004ff037819 */ /* 0x000fe40000011603 */
[----:B-1----:R-:W-:-:S03]  /*19f0*/  SHF.R.S32.HI R221, RZ, 0x1f, R6 ;  /* 0x0000001fffdd7819 */ /* 0x002fc60000011406 */
[----:B------:R-:W-:-:S04]  /*1a00*/  IMAD.WIDE.U32 R4, R3, 0x24924925, RZ ;  /* 0x2492492503047825 */ /* 0x000fc800078e00ff */
[----:B------:R-:W-:Y:S01]  /*1a10*/  IMAD.MOV.U32 R140, RZ, RZ, R5 ;  /* 0x000000ffff8c7224 */ /* 0x000fe200078e0005 */
[----:B------:R-:W-:Y:S02]  /*1a20*/  SHF.R.S32.HI R5, RZ, 0x1f, R30 ;  /* 0x0000001fff057819 */ /* 0x000fe4000001141e */
[----:B------:R-:W-:Y:S01]  /*1a30*/  @P0 IADD3 R3, R2, 0x6f, RZ ;  /* 0x0000006f02030810 */ /* 0x000fe20007ffe0ff */
[----:B------:R-:W-:Y:S01]  /*1a40*/  @P0 IMAD.MOV.U32 R2, RZ, RZ, RZ ;  /* 0x000000ffff020224 */ /* 0x000fe200078e00ff */
[----:B------:R-:W-:Y:S01]  /*1a50*/  LEA.HI R5, R5, R30, RZ, 0x3 ;  /* 0x0000001e05057211 */ /* 0x000fe200078f18ff */
[----:B------:R-:W-:Y:S02]  /*1a60*/  IMAD.MOV.U32 R4, RZ, RZ, R140 ;  /* 0x000000ffff047224 */ /* 0x000fe400078e008c */
[----:B------:R-:W-:-:S05]  /*1a70*/  @P0 IMAD.HI R2, R3, -0x6db6db6d, R2 ;  /* 0x9249249303020827 */ /* 0x000fca00078e0202 */
[----:B------:R-:W-:-:S04]  /*1a80*/  @P0 SHF.R.U32.HI R3, RZ, 0x1f, R2 ;  /* 0x0000001fff030819 */ /* 0x000fc80000011602 */
        /* <DEDUP_REMOVED lines=227> */
[--C-:B------:R-:W-:Y:S01]  /*28c0*/  LOP3.LUT R5, R147, 0x38, R94.reuse, 0xf8, !PT ;  /* 0x0000003893057812 */ /* 0x100fe200078ef85e */
        /* <DEDUP_REMOVED lines=74> */
.L_x_1635:
        /* <DEDUP_REMOVED lines=11> */
[CC--:B------:R-:W-:Y:S02]  /*2e20*/  IADD3 R3, P1, P0, R118.reuse, R78.reuse, R200 ;  /* 0x0000004e76037210 */ /* 0x0c0fe4000783e0c8 */
[----:B------:R-:W-:Y:S05]  /*2e30*/  IMAD.IADD R85, R79, 0x1, R2 ;  /* 0x000000014f557824 */ /* 0x000fea00078e0202 */
[-C--:B------:R-:W-:Y:S02]  /*2e40*/  IADD3.X R5, R115, R85.reuse, R181, P1, P0 ;  /* 0x0000005573057210 */ /* 0x080fe40000fe04b5 */
[-C--:B------:R-:W-:Y:S04]  /*2e50*/  IADD3 R2, P0, R118, R78.reuse, RZ ;  /* 0x0000004e76027210 */ /* 0x080fe80007f1e0ff */
[C---:B------:R-:W-:Y:S01]  /*2e60*/  LEA R66, P1, R2.reuse, c[0x0][0x1c8], 0x1 ;  /* 0x0000720002427a11 */ /* 0x040fe200078208ff */
[----:B------:R-:W-:Y:S01]  /*2e70*/  IMAD.X R4, R85, 0x1, R115, P0 ;  /* 0x0000000155047824 */ /* 0x000fe200000e0673 */
[C---:B------:R-:W-:Y:S04]  /*2e80*/  LEA R74, P0, R3.reuse, c[0x0][0x1c8], 0x1 ;  /* 0x00007200034a7a11 */ /* 0x040fe800078008ff */
[----:B------:R-:W-:Y:S02]  /*2e90*/  LEA.HI.X R67, R2, c[0x0][0x1cc], R4, 0x1, P1 ;  /* 0x0000730002437a11 */ /* 0x000fe400008f0c04 */
[----:B------:R-:W-:Y:S02]  /*2ea0*/  LEA.HI.X R75, R3, c[0x0][0x1cc], R5, 0x1, P0 ;  /* 0x00007300034b7a11 */ /* 0x000fe400000f0c05 */
[CC--:B------:R-:W-:Y:S04]  /*2eb0*/  IADD3 R2, P1, P0, R118.reuse, R78.reuse, R206 ;  /* 0x0000004e76027210 */ /* 0x0c0fe8000783e0ce */
[CC--:B------:R-:W-:Y:S01]  /*2ec0*/  IADD3.X R4, R115.reuse, R85.reuse, R179, P1, P0 ;  /* 0x0000005573047210 */ /* 0x0c0fe20000fe04b3 */
        /* <DEDUP_REMOVED lines=48> */
.L_x_1591:
[----:B------:R-:W-:Y:S05]  /*31d0*/  BSYNC B0 ;  /* 0x0000000000007941 */ /* 0x000fea0003800000 */
.L_x_1590:
        /* <DEDUP_REMOVED lines=40> */
.L_x_1593:
[----:B------:R-:W-:Y:S05]  /*3460*/  BSYNC B0 ;  /* 0x0000000000007941 */ /* 0x000fea0003800000 */
.L_x_1592:
        /* <DEDUP_REMOVED lines=40> */
.L_x_1595:
[----:B------:R-:W-:Y:S05]  /*36f0*/  BSYNC B0 ;  /* 0x0000000000007941 */ /* 0x000fea0003800000 */
.L_x_1594:
        /* <DEDUP_REMOVED lines=38> */
.L_x_1597:
[----:B------:R-:W-:Y:S05]  /*3960*/  BSYNC B0 ;  /* 0x0000000000007941 */ /* 0x000fea0003800000 */
.L_x_1596:
        /* <DEDUP_REMOVED lines=68> */
.L_x_1601:
[----:B------:R-:W-:Y:S05]  /*3db0*/  BSYNC B0 ;  /* 0x0000000000007941 */ /* 0x000fea0003800000 */
.L_x_1600:
        /* <DEDUP_REMOVED lines=55> */
.L_x_1599:
[----:B------:R-:W-:Y:S05]  /*4130*/  BSYNC B1 ;  /* 0x0000000000017941 */ /* 0x000fea0003800000 */
.L_x_1598:
        /* <DEDUP_REMOVED lines=56> */
.L_x_1605:
[----:B------:R-:W-:Y:S05]  /*44c0*/  BSYNC B0 ;  /* 0x0000000000007941 */ /* 0x000fea0003800000 */
.L_x_1604:
        /* <DEDUP_REMOVED lines=55> */
.L_x_1603:
[----:B------:R-:W-:Y:S05]  /*4840*/  BSYNC B1 ;  /* 0x0000000000017941 */ /* 0x000fea0003800000 */
.L_x_1602:
        /* <DEDUP_REMOVED lines=56> */
.L_x_1609:
[----:B------:R-:W-:Y:S05]  /*4bd0*/  BSYNC B0 ;  /* 0x0000000000007941 */ /* 0x000fea0003800000 */
.L_x_1608:
        /* <DEDUP_REMOVED lines=55> */
.L_x_1607:
[----:B------:R-:W-:Y:S05]  /*4f50*/  BSYNC B1 ;  /* 0x0000000000017941 */ /* 0x000fea0003800000 */
.L_x_1606:
        /* <DEDUP_REMOVED lines=55> */
.L_x_1612:
[----:B------:R-:W-:Y:S05]  /*52d0*/  BSYNC B0 ;  /* 0x0000000000007941 */ /* 0x000fea0003800000 */
.L_x_1611:
        /* <DEDUP_REMOVED lines=56> */
.L_x_1589:
        /* <DEDUP_REMOVED lines=51> */
[----:B------:R-:W-:Y:S04]  /*5990*/  ISETP.GE.AND P0, PT, R213, R84, PT ;  /* 0x00000054d500720c */ /* 0x000fe80003f06270 */
        /* <DEDUP_REMOVED lines=63> */
[C---:B------:R-:W-:Y:S02]  /*5d90*/  IADD3.X R9, R95.reuse, R3, R114, P2, P1 ;  /* 0x000000035f097210 */ /* 0x040fe400017e2472 */
        /* <DEDUP_REMOVED lines=8> */
[--C-:B------:R-:W-:Y:S02]  /*5e20*/  @!P0 SHF.R.U32.HI R55, RZ, 0x10, R47.reuse ;  /* 0x00000010ff378819 */ /* 0x100fe4000001162f */
        /* <DEDUP_REMOVED lines=99> */
.L_x_1614:
[----:B------:R-:W-:Y:S05]  /*6460*/  BSYNC B0 ;  /* 0x0000000000007941 */ /* 0x000fea0003800000 */
.L_x_1613:
[----:B------:R-:W-:Y:S01]  /*6470*/  ISETP.GE.OR P1, PT, R223, R84, P6 ;  /* 0x00000054df00720c */ /* 0x000fe20003726670 */
[----:B------:R-:W-:Y:S01]  /*6480*/  @!UPT UIADD3 URZ, URZ, URZ, URZ ;  /* 0x0000003f3f3ff290 */ /* 0x000fe2000fffe03f */
[----:B------:R-:W-:Y:S11]  /*6490*/  BSSY B0, `(.L_x_1615) ;  /* 0x0000071000007945 */ /* 0x000ff60003800000 */
[----:B------:R-:W-:-:S05]  /*64a0*/  @P1 BRA `(.L_x_1616) ;  /* 0x000006f000001947 */ /* 0x000fca0003800000 */
[----:B------:R-:W-:Y:S01]  /*64b0*/  IADD3 R2, P1, R198, R78, RZ ;  /* 0x0000004ec6027210 */ /* 0x000fe20007f3e0ff */
[----:B------:R-:W-:Y:S01]  /*64c0*/  LDS.128 R48, [R128+0x8100] ;  /* 0x0081000080307984 */ /* 0x000fe20000000c00 */
[--C-:B------:R-:W-:Y:S01]  /*64d0*/  @!P0 SHF.R.U32.HI R10, RZ, 0x10, R23.reuse ;  /* 0x00000010ff0a8819 */ /* 0x100fe20000011617 */
[--C-:B------:R-:W-:Y:S01]  /*64e0*/  @!P0 HADD2.F32 R13, -RZ, R72.reuse.H0_H0 ;  /* 0x20000048ff0d8230 */ /* 0x100fe20000004100 */
[----:B------:R-:W-:Y:S01]  /*64f0*/  IADD3.X R3, R85, R138, RZ, P1, !PT ;  /* 0x0000008a55037210 */ /* 0x000fe20000ffe4ff */
[----:B-----5:R-:W-:Y:S01]  /*6500*/  @!P0 HADD2.F32 R45, -RZ, R73.H0_H0 ;  /* 0x20000049ff2d8230 */ /* 0x020fe20000004100 */
[-C--:B------:R-:W-:Y:S02]  /*6510*/  IADD3 R4, P2, P1, R92, R2.reuse, R112 ;  /* 0x000000025c047210 */ /* 0x080fe4000795e070 */
[----:B------:R-:W-:Y:S01]  /*6520*/  @!P0 SHF.R.U64 R11, R22, 0x10, R23 ;  /* 0x00000010160b8819 */ /* 0x000fe20000001217 */
[----:B-1----:R-:W1:Y:S01]  /*6530*/  LDS.128 R16, [R134+0x8100] ;  /* 0x0081000086107984 */ /* 0x002e620000000c00 */
[CC--:B------:R-:W-:Y:S02]  /*6540*/  IADD3.X R5, R95.reuse, R3.reuse, R114, P2, P1 ;  /* 0x000000035f057210 */ /* 0x0c0fe400017e2472 */
        /* <DEDUP_REMOVED lines=101> */
.L_x_1616:
[----:B------:R-:W-:Y:S05]  /*6ba0*/  BSYNC B0 ;  /* 0x0000000000007941 */ /* 0x000fea0003800000 */
.L_x_1615:
        /* <DEDUP_REMOVED lines=14> */
[CC--:B------:R-:W-:Y:S02]  /*6c90*/  IADD3.X R5, R95.reuse, R3.reuse, R114, P2, P1 ;  /* 0x000000035f057210 */ /* 0x0c0fe400017e2472 */
        /* <DEDUP_REMOVED lines=100> */
.L_x_1618:
[----:B------:R-:W-:Y:S05]  /*72e0*/  BSYNC B0 ;  /* 0x0000000000007941 */ /* 0x000fea0003800000 */
.L_x_1617:
        /* <DEDUP_REMOVED lines=10> */
[--C-:B------:R-:W-:Y:S01]  /*7390*/  @!P0 HADD2.F32 R24, -RZ, R76.reuse.H0_H0 ;  /* 0x2000004cff188230 */ /* 0x100fe20000004100 */
        /* <DEDUP_REMOVED lines=9> */
[----:B------:R-:W-:Y:S01]  /*7430*/  @!P0 HADD2.F32 R34, -RZ, R77.H0_H0 ;  /* 0x2000004dff228230 */ /* 0x000fe20000004100 */
        /* <DEDUP_REMOVED lines=95> */
.L_x_1588:
        /* <DEDUP_REMOVED lines=12> */
.L_x_1620:
[----:B------:R-:W-:Y:S05]  /*7af0*/  BSYNC B0 ;  /* 0x0000000000007941 */ /* 0x000fea0003800000 */
.L_x_1619:
        /* <DEDUP_REMOVED lines=10> */
.L_x_1622:
[----:B------:R-:W-:Y:S05]  /*7ba0*/  BSYNC B0 ;  /* 0x0000000000007941 */ /* 0x000fea0003800000 */
.L_x_1621:
        /* <DEDUP_REMOVED lines=10> */
.L_x_1624:
[----:B------:R-:W-:Y:S05]  /*7c50*/  BSYNC B0 ;  /* 0x0000000000007941 */ /* 0x000fea0003800000 */
.L_x_1623:
        /* <DEDUP_REMOVED lines=9> */
.L_x_1610:
[----:B------:R-:W-:Y:S05]  /*7cf0*/  BSYNC B2 ;  /* 0x0000000000027941 */ /* 0x000fea0003800000 */
.L_x_1587:
        /* <DEDUP_REMOVED lines=84> */
.L_x_1626:
[----:B-1----:R-:W-:Y:S05]  /*8240*/  BSYNC B0 ;  /* 0x0000000000007941 */ /* 0x002fea0003800000 */
.L_x_1625:
        /* <DEDUP_REMOVED lines=19> */
.L_x_1628:
[----:B------:R-:W-:Y:S05]  /*8380*/  BSYNC B0 ;  /* 0x0000000000007941 */ /* 0x000fea0003800000 */
.L_x_1627:
        /* <DEDUP_REMOVED lines=19> */
.L_x_1630:
[----:B------:R-:W-:Y:S05]  /*84c0*/  BSYNC B0 ;  /* 0x0000000000007941 */ /* 0x000fea0003800000 */
.L_x_1629:
        /* <DEDUP_REMOVED lines=19> */
.L_x_1632:
[----:B------:R-:W-:Y:S05]  /*8600*/  BSYNC B0 ;  /* 0x0000000000007941 */ /* 0x000fea0003800000 */
.L_x_1631:
        /* <DEDUP_REMOVED lines=49> */
.L_x_1634:
[----:B------:R-:W-:Y:S05]  /*8920*/  BSYNC B0 ;  /* 0x0000000000007941 */ /* 0x000fea0003800000 */
.L_x_1633:
[----:B------:R-:W0:Y:S01]  /*8930*/  LDGDEPBAR ;  /* 0x00000000000079af */ /* 0x000e220000000000 */
[----:B------:R-:W-:Y:S01]  /*8940*/  IADD3 R41, R41, -0x1, RZ ;  /* 0xffffffff29297810 */ /* 0x000fe20007ffe0ff */
[----:B------:R-:W-:-:S05]  /*8950*/  @P5 BRA `(.L_x_1635) ;  /* 0xffffa41000005947 */ /* 0x000fca000383ffff */
[----:B------:R-:W-:Y:S01]  /*8960*/  WARPSYNC 0xffffffff ;  /* 0xffffffff00007948 */ /* 0x000fe20003800000 */
[----:B------:R-:W-:Y:S06]  /*8970*/  BAR.SYNC.DEFER_BLOCKING 0x0 ;  /* 0x0000000000007b1d */ /* 0x000fec0000010000 */
.L_x_1586:
        /* <DEDUP_REMOVED lines=34> */
.L_x_1637:
[----:B------:R-:W-:Y:S05]  /*8ba0*/  BSYNC B0 ;  /* 0x0000000000007941 */ /* 0x000fea0003800000 */
.L_x_1636:
        /* <DEDUP_REMOVED lines=37> */
[----:B------:R-:W-:-:S04]  /*8e00*/  PRMT R0, RZ, 0x7610, R0 ;  /* 0x00007610ff007816 */ /* 0x000fc80000000000 */
[----:B------:R-:W-:-:S04]  /*8e10*/  IMNMX R171, R159, R2, PT ;  /* 0x000000029fab7217 */ /* 0x000fc80003800200 */
[----:B------:R-:W-:-:S13]  /*8e20*/  ISETP.GT.AND P0, PT, R171, R234, PT ;  /* 0x000000eaab00720c */ /* 0x000fda0003f04270 */
[----:B------:R-:W-:Y:S05]  /*8e30*/  @!P0 BRA `(.L_x_1638) ;  /* 0x0000aea000008947 */ /* 0x000fea0003800000 */
[----:B------:R-:W-:-:S04]  /*8e40*/  ISETP.NE.U32.AND P0, PT, RZ, c[0x0][0x340], PT ;  /* 0x0000d000ff007a0c */ /* 0x000fc80003f05070 */
[----:B------:R-:W-:-:S13]  /*8e50*/  ISETP.NE.AND.EX P1, PT, RZ, c[0x0][0x344], PT, P0 ;  /* 0x0000d100ff007a0c */ /* 0x000fda0003f25300 */
[----:B------:R-:W-:-:S04]  /*8e60*/  @P1 IMAD.MOV.U32 R2, RZ, RZ, 0x4 ;  /* 0x00000004ff021424 */ /* 0x000fc800078e00ff */
[----:B------:R-:W-:-:S05]  /*8e70*/  @P1 IMAD.WIDE R2, R233, R2, c[0x0][0x340] ;  /* 0x0000d000e9021625 */ /* 0x000fca00078e0202 */
[----:B------:R1:W2:Y:S01]  /*8e80*/  @P1 LDG.E R8, [R2.64] ;  /* 0x0000000a02081981 */ /* 0x0002a2000c1e1900 */
        /* <DEDUP_REMOVED lines=10> */
[----:B-1----:R-:W-:-:S04]  /*8f30*/  SHF.R.S32.HI R2, RZ, 0x1f, R213 ;  /* 0x0000001fff027819 */ /* 0x002fc800000114d5 */
        /* <DEDUP_REMOVED lines=12> */
[----:B------:R-:W-:Y:S01]  /*9000*/  IMAD.WIDE.U32 R4, R235, c[0x0][0x1e8], R4 ;  /* 0x00007a00eb047a25 */ /* 0x000fe200078e0004 */
[----:B------:R-:W-:-:S03]  /*9010*/  SHF.R.S32.HI R7, RZ, 0x1f, R166 ;  /* 0x0000001fff077819 */ /* 0x000fc600000114a6 */
[----:B------:R-:W-:-:S04]  /*9020*/  IMAD.WIDE.U32 R2, R235, c[0x0][0x210], R2 ;  /* 0x00008400eb027a25 */ /* 0x000fc800078e0002 */
[C---:B------:R-:W-:Y:S02]  /*9030*/  IMAD R5, R235.reuse, c[0x0][0x1ec], R5 ;  /* 0x00007b00eb057a24 */ /* 0x040fe400078e0205 */
[----:B------:R-:W-:Y:S01]  /*9040*/  IMAD R3, R235, c[0x0][0x214], R3 ;  /* 0x00008500eb037a24 */ /* 0x000fe200078e0203 */
[----:B--2---:R-:W-:Y:S01]  /*9050*/  @P1 SHF.R.S32.HI R0, RZ, 0x1f, R8 ;  /* 0x0000001fff001819 */ /* 0x004fe20000011408 */
        /* <DEDUP_REMOVED lines=11> */
[----:B------:R-:W-:-:S04]  /*9110*/  IMAD.WIDE.U32 R236, R0, c[0x0][0x218], R2 ;  /* 0x0000860000ec7a25 */ /* 0x000fc800078e0002 */
[C---:B------:R-:W-:Y:S02]  /*9120*/  IMAD R6, R0.reuse, c[0x0][0x1f4], R9 ;  /* 0x00007d0000067a24 */ /* 0x040fe400078e0209 */
[----:B------:R-:W-:Y:S02]  /*9130*/  IMAD R4, R0, c[0x0][0x21c], R8 ;  /* 0x0000870000047a24 */ /* 0x000fe400078e0208 */
[----:B------:R-:W-:Y:S01]  /*9140*/  IMAD R0, R7, c[0x0][0x178], RZ ;  /* 0x00005e0007007a24 */ /* 0x000fe200078e02ff */
[----:B------:R-:W-:Y:S01]  /*9150*/  SEL R7, R146, RZ, !P0 ;  /* 0x000000ff92077207 */ /* 0x000fe20004000000 */
[----:B------:R-:W-:Y:S01]  /*9160*/  IMAD.WIDE.U32 R2, R166, c[0x0][0x178], RZ ;  /* 0x00005e00a6027a25 */ /* 0x000fe200078e00ff */
[----:B------:R-:W-:-:S03]  /*9170*/  IADD3 R215, R219, R6, RZ ;  /* 0x00000006dbd77210 */ /* 0x000fc60007ffe0ff */
[----:B------:R-:W-:Y:S02]  /*9180*/  IMAD R0, R166, c[0x0][0x17c], R0 ;  /* 0x00005f00a6007a24 */ /* 0x000fe400078e0200 */
[----:B------:R-:W-:Y:S02]  /*9190*/  IMAD.IADD R231, R237, 0x1, R4 ;  /* 0x00000001ede77824 */ /* 0x000fe400078e0204 */
[----:B------:R-:W-:Y:S02]  /*91a0*/  IMAD.IADD R0, R3, 0x1, R0 ;  /* 0x0000000103007824 */ /* 0x000fe400078e0200 */
[----:B------:R-:W-:Y:S01]  /*91b0*/  IMAD.MOV.U32 R3, RZ, RZ, c[0x0][0x2c4] ;  /* 0x0000b100ff037624 */ /* 0x000fe200078e00ff */
[----:B------:R-:W-:Y:S01]  /*91c0*/  BAR.SYNC.DEFER_BLOCKING 0x0 ;  /* 0x0000000000007b1d */ /* 0x000fe20000010000 */
[----:B------:R-:W-:Y:S01]  /*91d0*/  IMAD R7, R7, c[0x0][0x1c0], RZ ;  /* 0x0000700007077a24 */ /* 0x000fe200078e02ff */
[----:B------:R-:W-:Y:S01]  /*91e0*/  ISETP.GE.AND P6, PT, R36, c[0x0][0x198], PT ;  /* 0x0000660024007a0c */ /* 0x000fe20003fc6270 */
[----:B------:R-:W-:Y:S01]  /*91f0*/  IMAD R19, R173, c[0x0][0x2c4], RZ ;  /* 0x0000b100ad137a24 */ /* 0x000fe200078e02ff */
[----:B------:R-:W-:Y:S01]  /*9200*/  ISETP.NE.AND P0, PT, R3, 0x1, PT ;  /* 0x000000010300780c */ /* 0x000fe20003f05270 */
[----:B------:R-:W-:Y:S01]  /*9210*/  IMAD R3, R232, 0x20, R213 ;  /* 0x00000020e8037824 */ /* 0x000fe200078e02d5 */
[----:B------:R-:W-:Y:S01]  /*9220*/  ISETP.GE.AND P4, PT, R209, c[0x0][0x198], PT ;  /* 0x00006600d1007a0c */ /* 0x000fe20003f86270 */
[----:B------:R-:W-:Y:S01]  /*9230*/  IMAD R7, R5, c[0x0][0x1c4], R7 ;  /* 0x0000710005077a24 */ /* 0x000fe200078e0207 */
[----:B------:R-:W-:Y:S01]  /*9240*/  SHF.R.S32.HI R49, RZ, 0x1f, R108 ;  /* 0x0000001fff317819 */ /* 0x000fe2000001146c */
[----:B------:R-:W-:-:S02]  /*9250*/  IMAD R4, R241, 0x80, R3 ;  /* 0x00000080f1047824 */ /* 0x000fc400078e0203 */
[----:B------:R-:W-:Y:S02]  /*9260*/  IMAD.MOV.U32 R3, RZ, RZ, R0 ;  /* 0x000000ffff037224 */ /* 0x000fe400078e0000 */
[----:B------:R-:W-:Y:S02]  /*9270*/  IMAD.MOV.U32 R0, RZ, RZ, R4 ;  /* 0x000000ffff007224 */ /* 0x000fe400078e0004 */
[----:B------:R-:W-:-:S04]  /*9280*/  IMAD.WIDE.U32 R2, R235, c[0x0][0x1b8], R2 ;  /* 0x00006e00eb027a25 */ /* 0x000fc800078e0002 */
[----:B------:R-:W-:-:S04]  /*9290*/  @P0 IMAD.HI.U32 R6, R4, c[0x0][0x2c8], RZ ;  /* 0x0000b20004060a27 */ /* 0x000fc800078e00ff */
[----:B------:R-:W-:Y:S01]  /*92a0*/  IMAD R3, R235, c[0x0][0x1bc], R3 ;  /* 0x00006f00eb037a24 */ /* 0x000fe200078e0203 */
[----:B------:R-:W-:Y:S01]  /*92b0*/  @P0 SHF.R.U32.HI R0, RZ, c[0x0][0x2cc], R6 ;  /* 0x0000b300ff000a19 */ /* 0x000fe20000011606 */
[----:B------:R-:W-:Y:S02]  /*92c0*/  IMAD R14, R241, 0x80, R213 ;  /* 0x00000080f10e7824 */ /* 0x000fe400078e02d5 */
[----:B------:R-:W-:Y:S01]  /*92d0*/  IMAD.WIDE.U32 R2, R5, c[0x0][0x1c0], R2 ;  /* 0x0000700005027a25 */ /* 0x000fe200078e0002 */
[--C-:B------:R-:W-:Y:S02]  /*92e0*/  SHF.R.S32.HI R6, RZ, 0x1f, R0.reuse ;  /* 0x0000001fff067819 */ /* 0x100fe40000011400 */
[C---:B------:R-:W-:Y:S01]  /*92f0*/  ISETP.GE.AND P5, PT, R14.reuse, R19, PT ;  /* 0x000000130e00720c */ /* 0x040fe20003fa6270 */
[----:B------:R-:W-:Y:S01]  /*9300*/  IMAD.MOV R5, RZ, RZ, -R0 ;  /* 0x000000ffff057224 */ /* 0x000fe200078e0a00 */
[----:B------:R-:W-:Y:S01]  /*9310*/  IADD3 R17, R14, 0x40, RZ ;  /* 0x000000400e117810 */ /* 0x000fe20007ffe0ff */
[----:B------:R-:W-:-:S02]  /*9320*/  IMAD.IADD R3, R3, 0x1, R7 ;  /* 0x0000000103037824 */ /* 0x000fc400078e0207 */
[----:B------:R-:W-:Y:S02]  /*9330*/  IMAD R4, R5, c[0x0][0x2c4], R4 ;  /* 0x0000b10005047a24 */ /* 0x000fe400078e0204 */
[----:B------:R-:W-:Y:S02]  /*9340*/  IMAD R5, R6, c[0x0][0x1b0], RZ ;  /* 0x00006c0006057a24 */ /* 0x000fe400078e02ff */
[----:B------:R-:W-:-:S04]  /*9350*/  IMAD.WIDE.U32 R2, R0, c[0x0][0x1b0], R2 ;  /* 0x00006c0000027a25 */ /* 0x000fc800078e0002 */
[----:B------:R-:W-:Y:S01]  /*9360*/  IMAD R6, R0, c[0x0][0x1b4], R5 ;  /* 0x00006d0000067a24 */ /* 0x000fe200078e0205 */
[----:B------:R-:W-:Y:S01]  /*9370*/  SHF.R.S32.HI R5, RZ, 0x1f, R4 ;  /* 0x0000001fff057819 */ /* 0x000fe20000011404 */
[----:B------:R-:W-:Y:S02]  /*9380*/  IMAD.MOV.U32 R50, RZ, RZ, 0x70 ;  /* 0x00000070ff327424 */ /* 0x000fe400078e00ff */
[----:B------:R-:W-:Y:S01]  /*9390*/  IMAD.IADD R3, R3, 0x1, R6 ;  /* 0x0000000103037824 */ /* 0x000fe200078e0206 */
[----:B------:R-:W-:Y:S01]  /*93a0*/  IADD3 R6, R14, 0x20, RZ ;  /* 0x000000200e067810 */ /* 0x000fe20007ffe0ff */
[----:B------:R-:W-:Y:S02]  /*93b0*/  IMAD R0, R5, c[0x0][0x1a8], RZ ;  /* 0x00006a0005007a24 */ /* 0x000fe400078e02ff */
[----:B------:R-:W-:Y:S01]  /*93c0*/  IMAD.WIDE.U32 R2, R4, c[0x0][0x1a8], R2 ;  /* 0x00006a0004027a25 */ /* 0x000fe200078e0002 */
[----:B------:R-:W-:-:S03]  /*93d0*/  ISETP.GE.AND P1, PT, R6, R19, PT ;  /* 0x000000130600720c */ /* 0x000fc60003f26270 */
[----:B------:R-:W-:Y:S02]  /*93e0*/  IMAD R0, R4, c[0x0][0x1ac], R0 ;  /* 0x00006b0004007a24 */ /* 0x000fe400078e0200 */
[----:B------:R-:W-:Y:S02]  /*93f0*/  IMAD R50, R171, -0x70, R50 ;  /* 0xffffff90ab327824 */ /* 0x000fe400078e0232 */
[----:B------:R-:W-:Y:S01]  /*9400*/  IMAD.IADD R0, R3, 0x1, R0 ;  /* 0x0000000103007824 */ /* 0x000fe200078e0200 */
[----:B------:R-:W-:Y:S01]  /*9410*/  LEA R3, P0, R2, c[0x0][0x160], 0x1 ;  /* 0x0000580002037a11 */ /* 0x000fe200078008ff */
[----:B------:R-:W-:Y:S02]  /*9420*/  IMAD.IADD R111, R176, 0x1, R50 ;  /* 0x00000001b06f7824 */ /* 0x000fe400078e0232 */
[----:B------:R-:W-:Y:S01]  /*9430*/  IMAD.MOV.U32 R76, RZ, RZ, 0x40 ;  /* 0x00000040ff4c7424 */ /* 0x000fe200078e00ff */
[----:B------:R-:W-:Y:S01]  /*9440*/  LEA.HI.X R0, R2, c[0x0][0x164], R0, 0x1, P0 ;  /* 0x0000590002007a11 */ /* 0x000fe200000f0c00 */
[----:B------:R-:W-:Y:S04]  /*9450*/  SHFL.IDX PT, R4, R3, 0x1, 0x181f ;  /* 0x00381f0003047f89 */ /* 0x000fe800000e0000 */
[----:B------:R-:W1:Y:S04]  /*9460*/  SHFL.IDX PT, R2, R3, RZ, 0x181f ;  /* 0x00181fff03027589 */ /* 0x000e6800000e0000 */
[----:B------:R-:W2:Y:S04]  /*9470*/  SHFL.IDX PT, R5, R0, RZ, 0x181f ;  /* 0x00181fff00057589 */ /* 0x000ea800000e0000 */
[----:B------:R-:W3:Y:S04]  /*9480*/  SHFL.IDX PT, R15, R0, 0x1, 0x181f ;  /* 0x00381f00000f7f89 */ /* 0x000ee800000e0000 */
[----:B------:R-:W-:Y:S01]  /*9490*/  SHFL.IDX PT, R16, R0, 0x2, 0x181f ;  /* 0x00581f0000107f89 */ /* 0x000fe200000e0000 */
[----:B-1----:R-:W-:-:S02]  /*94a0*/  @!P5 LEA R10, P0, R36, R2, 0x1 ;  /* 0x00000002240ad211 */ /* 0x002fc400078008ff */
[C---:B------:R-:W-:Y:S02]  /*94b0*/  @!P5 LEA R8, P2, R209.reuse, R2, 0x1 ;  /* 0x00000002d108d211 */ /* 0x040fe400078408ff */
[----:B------:R-:W1:Y:S01]  /*94c0*/  SHFL.IDX PT, R2, R3, 0x2, 0x181f ;  /* 0x00581f0003027f89 */ /* 0x000e6200000e0000 */
[CCC-:B--2---:R-:W-:Y:S02]  /*94d0*/  @!P5 LEA.HI.X R11, R36.reuse, R5.reuse, R13.reuse, 0x1, P0 ;  /* 0x00000005240bd211 */ /* 0x1c4fe400000f0c0d */
[CC--:B------:R-:W-:Y:S02]  /*94e0*/  @!P1 LEA R6, P0, R36.reuse, R4.reuse, 0x1 ;  /* 0x0000000424069211 */ /* 0x0c0fe400078008ff */
[C-C-:B------:R-:W-:Y:S01]  /*94f0*/  @!P5 LEA.HI.X R9, R209.reuse, R5, R18.reuse, 0x1, P2 ;  /* 0x00000005d109d211 */ /* 0x140fe200010f0c12 */
[----:B------:R2:W-:Y:S01]  /*9500*/  @!P5 LDGSTS.E.BYPASS.LTC128B.128 [R208+0x100], [R10.64], !P6 ;  /* 0x001000000ad0dfae */ /* 0x0005e2000f101d4a */
[-C--:B---3--:R-:W-:Y:S02]  /*9510*/  @!P1 LEA.HI.X R7, R36, R15.reuse, R13, 0x1, P0 ;  /* 0x0000000f24079211 */ /* 0x088fe400000f0c0d */
[C---:B------:R-:W-:Y:S01]  /*9520*/  @!P1 LEA R4, P0, R209.reuse, R4, 0x1 ;  /* 0x00000004d1049211 */ /* 0x040fe200078008ff */
[----:B------:R3:W-:Y:S03]  /*9530*/  @!P5 LDGSTS.E.BYPASS.LTC128B.128 [R208+0x4100], [R8.64], !P4 ;  /* 0x0410000008d0dfae */ /* 0x0007e6000e101d4a */
[----:B------:R-:W-:Y:S01]  /*9540*/  @!P1 LEA.HI.X R5, R209, R15, R18, 0x1, P0 ;  /* 0x0000000fd1059211 */ /* 0x000fe200000f0c12 */
[----:B------:R4:W-:Y:S01]  /*9550*/  @!P1 LDGSTS.E.BYPASS.LTC128B.128 [R210+0x1100], [R6.64], !P6 ;  /* 0x0110000006d29fae */ /* 0x0009e2000f101d4a */
[----:B------:R-:W-:-:S03]  /*9560*/  ISETP.GE.AND P0, PT, R17, R19, PT ;  /* 0x000000131100720c */ /* 0x000fc60003f06270 */
[----:B------:R1:W-:Y:S04]  /*9570*/  @!P1 LDGSTS.E.BYPASS.LTC128B.128 [R210+0x5100], [R4.64], !P4 ;  /* 0x0510000004d29fae */ /* 0x0003e8000e101d4a */
[----:B--2---:R2:W-:Y:S04]  /*9580*/  SHFL.IDX PT, R10, R0, 0x3, 0x181f ;  /* 0x00781f00000a7f89 */ /* 0x0045e800000e0000 */
[----:B---3--:R3:W3:Y:S01]  /*9590*/  SHFL.IDX PT, R9, R3, 0x3, 0x181f ;  /* 0x00781f0003097f89 */ /* 0x0086e200000e0000 */
[----:B----4-:R-:W-:Y:S01]  /*95a0*/  IMAD.MOV.U32 R7, RZ, RZ, R215 ;  /* 0x000000ffff077224 */ /* 0x010fe200078e00d7 */
[----:B-1----:R-:W-:-:S04]  /*95b0*/  @!P0 LEA R4, P1, R36, R2, 0x1 ;  /* 0x0000000224048211 */ /* 0x002fc800078208ff */
[----:B------:R-:W-:Y:S02]  /*95c0*/  @!P0 LEA.HI.X R5, R36, R16, R13, 0x1, P1 ;  /* 0x0000001024058211 */ /* 0x000fe400008f0c0d */
[----:B------:R-:W-:-:S03]  /*95d0*/  @!P0 LEA R2, P1, R209, R2, 0x1 ;  /* 0x00000002d1028211 */ /* 0x000fc600078208ff */
[----:B------:R1:W-:Y:S01]  /*95e0*/  @!P0 LDGSTS.E.BYPASS.LTC128B.128 [R210+0x2100], [R4.64], !P6 ;  /* 0x0210000004d28fae */ /* 0x0003e2000f101d4a */
[----:B--2---:R-:W-:Y:S02]  /*95f0*/  IADD3 R0, R14, 0x60, RZ ;  /* 0x000000600e007810 */ /* 0x004fe40007ffe0ff */
[----:B---3--:R-:W-:Y:S02]  /*9600*/  @!P0 LEA.HI.X R3, R209, R16, R18, 0x1, P1 ;  /* 0x00000010d1038211 */ /* 0x008fe400008f0c12 */
[----:B------:R-:W-:Y:S01]  /*9610*/  ISETP.GE.AND P1, PT, R0, R19, PT ;  /* 0x000000130000720c */ /* 0x000fe20003f26270 */
[----:B------:R-:W-:Y:S02]  /*9620*/  IMAD R0, R49, c[0x0][0x1e0], RZ ;  /* 0x0000780031007a24 */ /* 0x000fe400078e02ff */
[----:B------:R2:W-:Y:S02]  /*9630*/  @!P0 LDGSTS.E.BYPASS.LTC128B.128 [R210+0x6100], [R2.64], !P4 ;  /* 0x0610000002d28fae */ /* 0x0005e4000e101d4a */
[----:B------:R-:W-:Y:S01]  /*9640*/  IMAD R6, R108, c[0x0][0x1e4], R0 ;  /* 0x000079006c067a24 */ /* 0x000fe200078e0200 */
[----:B-1----:R-:W-:-:S07]  /*9650*/  IMNMX R5, R111, 0x70, PT ;  /* 0x000000706f057817 */ /* 0x002fce0003800200 */
[----:B------:R-:W-:Y:S01]  /*9660*/  @!P1 LEA R4, P0, R36, R9, 0x1 ;  /* 0x0000000924049211 */ /* 0x000fe200078008ff */
[----:B------:R-:W-:-:S03]  /*9670*/  IMAD.IADD R0, R5, 0x1, -R213 ;  /* 0x0000000105007824 */ /* 0x000fc600078e0ad5 */
[----:B------:R-:W-:Y:S02]  /*9680*/  @!P1 LEA.HI.X R5, R36, R10, R13, 0x1, P0 ;  /* 0x0000000a24059211 */ /* 0x000fe400000f0c0d */
[----:B------:R-:W-:Y:S01]  /*9690*/  ISETP.GE.AND P3, PT, R0, 0x1, PT ;  /* 0x000000010000780c */ /* 0x000fe20003f66270 */
[----:B--2---:R-:W-:Y:S02]  /*96a0*/  IMAD.WIDE.U32 R2, R108, c[0x0][0x1e0], RZ ;  /* 0x000078006c027a25 */ /* 0x004fe400078e00ff */
[----:B------:R1:W-:Y:S01]  /*96b0*/  @!P1 LDGSTS.E.BYPASS.LTC128B.128 [R210+0x3100], [R4.64], !P6 ;  /* 0x0310000004d29fae */ /* 0x0003e2000f101d4a */
[----:B------:R-:W-:Y:S01]  /*96c0*/  ISETP.NE.AND P6, PT, R110, RZ, PT ;  /* 0x000000ff6e00720c */ /* 0x000fe20003fc5270 */
[----:B------:R-:W-:Y:S01]  /*96d0*/  IMAD.IADD R8, R3, 0x1, R6 ;  /* 0x0000000103087824 */ /* 0x000fe200078e0206 */
[----:B------:R-:W-:Y:S01]  /*96e0*/  ISETP.GE.AND P2, PT, R0, 0x21, PT ;  /* 0x000000210000780c */ /* 0x000fe20003f46270 */
[----:B------:R-:W-:-:S04]  /*96f0*/  IMAD.MOV.U32 R6, RZ, RZ, R218 ;  /* 0x000000ffff067224 */ /* 0x000fc800078e00da */
[----:B------:R-:W-:Y:S01]  /*9700*/  IMAD.WIDE.U32 R2, R2, 0x70, R6 ;  /* 0x0000007002027825 */ /* 0x000fe200078e0006 */
[----:B------:R-:W-:-:S04]  /*9710*/  @!P1 LEA R6, P0, R209, R9, 0x1 ;  /* 0x00000009d1069211 */ /* 0x000fc800078008ff */
[----:B------:R-:W-:-:S05]  /*9720*/  @!P1 LEA.HI.X R7, R209, R10, R18, 0x1, P0 ;  /* 0x0000000ad1079211 */ /* 0x000fca00000f0c12 */
[----:B------:R2:W-:Y:S01]  /*9730*/  @!P1 LDGSTS.E.BYPASS.LTC128B.128 [R210+0x7100], [R6.64], !P4 ;  /* 0x0710000006d29fae */ /* 0x0005e2000e101d4a */
[----:B------:R-:W-:Y:S02]  /*9740*/  ISETP.GE.AND P4, PT, R209, c[0x0][0x1d4], PT ;  /* 0x00007500d1007a0c */ /* 0x000fe40003f86270 */
[----:B------:R-:W-:Y:S01]  /*9750*/  ISETP.GE.AND P1, PT, R0, 0x41, PT ;  /* 0x000000410000780c */ /* 0x000fe20003f26270 */
[----:B------:R-:W0:Y:S01]  /*9760*/  LDGDEPBAR ;  /* 0x00000000000079af */ /* 0x000e220000000000 */
[----:B-1----:R-:W-:Y:S02]  /*9770*/  IMAD R4, R8, 0x70, RZ ;  /* 0x0000007008047824 */ /* 0x002fe400078e02ff */
[----:B------:R-:W-:Y:S02]  /*9780*/  IMAD.MOV.U32 R8, RZ, RZ, 0x20 ;  /* 0x00000020ff087424 */ /* 0x000fe400078e00ff */
[----:B------:R-:W-:Y:S01]  /*9790*/  IMAD.IADD R3, R3, 0x1, R4 ;  /* 0x0000000103037824 */ /* 0x000fe200078e0204 */
[----:B------:R-:W-:-:S04]  /*97a0*/  @P3 LEA R4, P0, R2, c[0x0][0x1c8], 0x1 ;  /* 0x0000720002043a11 */ /* 0x000fc800078008ff */
[----:B------:R-:W-:Y:S02]  /*97b0*/  @P3 LEA.HI.X R5, R2, c[0x0][0x1cc], R3, 0x1, P0 ;  /* 0x0000730002053a11 */ /* 0x000fe400000f0c03 */
[----:B------:R-:W-:-:S03]  /*97c0*/  ISETP.GE.AND P0, PT, R0, 0x61, PT ;  /* 0x000000610000780c */ /* 0x000fc60003f06270 */
[----:B------:R1:W-:Y:S04]  /*97d0*/  @P3 LDGSTS.E.BYPASS.LTC128B.128 [R208+0x8100], [R4.64], !P6 ;  /* 0x0810000004d03fae */ /* 0x0003e8000f101d4a */
[----:B------:R1:W-:Y:S01]  /*97e0*/  @P3 LDGSTS.E.BYPASS.LTC128B.128 [R208+0xb900], [R4.64+0x80], !P4 ;  /* 0x0b90008004d03fae */ /* 0x0003e2000e101d4a */
[----:B--2---:R-:W-:-:S05]  /*97f0*/  IMAD.WIDE.U32 R6, R8, c[0x0][0x1e0], RZ ;  /* 0x0000780008067a25 */ /* 0x004fca00078e00ff */
[----:B------:R-:W-:Y:S01]  /*9800*/  @P2 IADD3 R0, P3, R2, R6, RZ ;  /* 0x0000000602002210 */ /* 0x000fe20007f7e0ff */
[----:B-1----:R-:W-:Y:S02]  /*9810*/  IMAD R4, R8, c[0x0][0x1e4], RZ ;  /* 0x0000790008047a24 */ /* 0x002fe400078e02ff */
[----:B------:R-:W-:-:S03]  /*9820*/  IMAD R5, R76, c[0x0][0x1e4], RZ ;  /* 0x000079004c057a24 */ /* 0x000fc600078e02ff */
[----:B------:R-:W-:Y:S01]  /*9830*/  @P2 IADD3.X R4, R3, R7, R4, P3, !PT ;  /* 0x0000000703042210 */ /* 0x000fe20001ffe404 */
[----:B------:R-:W-:Y:S01]  /*9840*/  IMAD.WIDE.U32 R6, R76, c[0x0][0x1e0], RZ ;  /* 0x000078004c067a25 */ /* 0x000fe200078e00ff */
[----:B------:R-:W-:-:S04]  /*9850*/  @P2 LEA R8, P3, R0, c[0x0][0x1c8], 0x1 ;  /* 0x0000720000082a11 */ /* 0x000fc800078608ff */
        /* <DEDUP_REMOVED lines=22> */
.L_x_1639:
        /* <DEDUP_REMOVED lines=45> */
.L_x_1643:
[----:B-12-4-:R-:W-:Y:S05]  /*9c90*/  BSYNC B0 ;  /* 0x0000000000007941 */ /* 0x016fea0003800000 */
.L_x_1642:
        /* <DEDUP_REMOVED lines=72> */
.L_x_1647:
[----:B------:R-:W-:Y:S05]  /*a120*/  BSYNC B0 ;  /* 0x0000000000007941 */ /* 0x000fea0003800000 */
.L_x_1646:
        /* <DEDUP_REMOVED lines=40> */
.L_x_1645:
[----:B------:R-:W-:Y:S05]  /*a3b0*/  BSYNC B1 ;  /* 0x0000000000017941 */ /* 0x000fea0003800000 */
.L_x_1644:
        /* <DEDUP_REMOVED lines=45> */
.L_x_1651:
[----:B------:R-:W-:Y:S05]  /*a690*/  BSYNC B0 ;  /* 0x0000000000007941 */ /* 0x000fea0003800000 */
.L_x_1650:
        /* <DEDUP_REMOVED lines=40> */
.L_x_1649:
[----:B------:R-:W-:Y:S05]  /*a920*/  BSYNC B1 ;  /* 0x0000000000017941 */ /* 0x000fea0003800000 */
.L_x_1648:
        /* <DEDUP_REMOVED lines=45> */
.L_x_1655:
[----:B------:R-:W-:Y:S05]  /*ac00*/  BSYNC B0 ;  /* 0x0000000000007941 */ /* 0x000fea0003800000 */
.L_x_1654:
        /* <DEDUP_REMOVED lines=40> */
.L_x_1653:
[----:B------:R-:W-:Y:S05]  /*ae90*/  BSYNC B1 ;  /* 0x0000000000017941 */ /* 0x000fea0003800000 */
.L_x_1652:
        /* <DEDUP_REMOVED lines=44> */
.L_x_1658:
[----:B------:R-:W-:Y:S05]  /*b160*/  BSYNC B0 ;  /* 0x0000000000007941 */ /* 0x000fea0003800000 */
.L_x_1657:
        /* <DEDUP_REMOVED lines=41> */
.L_x_1641:
        /* <DEDUP_REMOVED lines=21> */
.L_x_1660:
[----:B-123--:R-:W-:Y:S05]  /*b550*/  BSYNC B0 ;  /* 0x0000000000007941 */ /* 0x00efea0003800000 */
.L_x_1659:
        /* <DEDUP_REMOVED lines=119> */
.L_x_1662:
[----:B------:R-:W-:Y:S05]  /*bcd0*/  BSYNC B0 ;  /* 0x0000000000007941 */ /* 0x000fea0003800000 */
.L_x_1661:
        /* <DEDUP_REMOVED lines=94> */
.L_x_1664:
[----:B------:R-:W-:Y:S05]  /*c2c0*/  BSYNC B0 ;  /* 0x0000000000007941 */ /* 0x000fea0003800000 */
.L_x_1663:
        /* <DEDUP_REMOVED lines=99> */
.L_x_1666:
[----:B------:R-:W-:Y:S05]  /*c900*/  BSYNC B0 ;  /* 0x0000000000007941 */ /* 0x000fea0003800000 */
.L_x_1665:
        /* <DEDUP_REMOVED lines=98> */
.L_x_1656:
[----:B------:R-:W-:Y:S05]  /*cf30*/  BSYNC B2 ;  /* 0x0000000000027941 */ /* 0x000fea0003800000 */
.L_x_1640:
[----:B------:R-:W2:Y:S01]  /*cf40*/  S2R R38, SR_TID.X ;  /* 0x0000000000267919 */ /* 0x000ea20000002100 */
[----:B------:R-:W-:Y:S01]  /*cf50*/  IMAD.MOV.U32 R3, RZ, RZ, 0x40 ;  /* 0x00000040ff037424 */ /* 0x000fe200078e00ff */
[----:B-1----:R-:W-:Y:S01]  /*cf60*/  SEL R7, RZ, 0x2, P4 ;  /* 0x00000002ff077807 */ /* 0x002fe20002000000 */
[----:B------:R-:W-:Y:S01]  /*cf70*/  IMAD.MOV.U32 R4, RZ, RZ, R236 ;  /* 0x000000ffff047224 */ /* 0x000fe200078e00ec */
[----:B------:R-:W-:Y:S01]  /*cf80*/  BAR.SYNC.DEFER_BLOCKING 0x0 ;  /* 0x0000000000007b1d */ /* 0x000fe20000010000 */
[----:B------:R-:W-:Y:S01]  /*cf90*/  IMAD.MOV.U32 R5, RZ, RZ, R231 ;  /* 0x000000ffff057224 */ /* 0x000fe200078e00e7 */
[----:B------:R-:W-:Y:S01]  /*cfa0*/  LOP3.LUT P5, RZ, R232, 0x2, RZ, 0xc0, !PT ;  /* 0x00000002e8ff7812 */ /* 0x000fe200078ac0ff */
[----:B------:R-:W-:Y:S01]  /*cfb0*/  IMAD.MOV.U32 R14, RZ, RZ, c[0x0][0x208] ;  /* 0x00008200ff0e7624 */ /* 0x000fe200078e00ff */
[----:B------:R-:W-:Y:S01]  /*cfc0*/  IADD3 R6, R50, R176, -R213 ;  /* 0x000000b032067210 */ /* 0x000fe20007ffe8d5 */
[----:B------:R-:W-:Y:S01]  /*cfd0*/  IMAD.MOV.U32 R13, RZ, RZ, 0x6 ;  /* 0x00000006ff0d7424 */ /* 0x000fe200078e00ff */
[----:B------:R-:W-:Y:S01]  /*cfe0*/  IADD3 R206, R201, 0x20, RZ ;  /* 0x00000020c9ce7810 */ /* 0x000fe20007ffe0ff */
[C---:B------:R-:W-:Y:S01]  /*cff0*/  IMAD.SHL.U32 R12, R14.reuse, 0x40, RZ ;  /* 0x000000400e0c7824 */ /* 0x040fe200078e00ff */
[----:B------:R-:W-:Y:S01]  /*d000*/  BSSY B0, `(.L_x_1667) ;  /* 0x0000132000007945 */ /* 0x000fe20003800000 */
[----:B------:R-:W-:Y:S01]  /*d010*/  IMAD.IADD R7, R51, 0x1, R7 ;  /* 0x0000000133077824 */ /* 0x000fe200078e0207 */
[----:B------:R-:W-:-:S04]  /*d020*/  SHF.L.U64.HI R13, R14, R13, c[0x0][0x20c] ;  /* 0x000083000e0d7619 */ /* 0x000fc8000001020d */
[----:B------:R-:W-:Y:S02]  /*d030*/  LOP3.LUT P4, RZ, R7, 0x1, RZ, 0xc0, !PT ;  /* 0x0000000107ff7812 */ /* 0x000fe4000788c0ff */
[----:B--2---:R-:W-:Y:S02]  /*d040*/  LEA.HI R0, R221, R38, RZ, 0x4 ;  /* 0x00000026dd007211 */ /* 0x004fe400078f20ff */
[----:B------:R-:W-:Y:S02]  /*d050*/  ISETP.GT.AND P6, PT, R38, 0x7f, PT ;  /* 0x0000007f2600780c */ /* 0x000fe40003fc4270 */
[----:B------:R-:W-:Y:S01]  /*d060*/  LOP3.LUT R0, R0, 0xfffffff0, RZ, 0xc0, !PT ;  /* 0xfffffff000007812 */ /* 0x000fe200078ec0ff */
[----:B------:R-:W-:Y:S04]  /*d070*/  LDSM.16.M88.4 R128, [R207] ;  /* 0x00000000cf80783b */ /* 0x000fe80000000200 */
[----:B------:R-:W-:Y:S01]  /*d080*/  IMAD.IADD R0, R38, 0x1, -R0 ;  /* 0x0000000126007824 */ /* 0x000fe200078e0a00 */
[----:B------:R-:W-:Y:S04]  /*d090*/  LDSM.16.M88.4 R172, [R207+0x4000] ;  /* 0x00400000cfac783b */ /* 0x000fe80000000200 */
[----:B------:R-:W-:Y:S01]  /*d0a0*/  SHF.R.S32.HI R2, RZ, 0x1f, R0 ;  /* 0x0000001fff027819 */ /* 0x000fe20000011400 */
[----:B------:R-:W-:-:S03]  /*d0b0*/  @!P6 IMAD.MOV.U32 R11, RZ, RZ, c[0x0][0x20c] ;  /* 0x00008300ff0be624 */ /* 0x000fc600078e00ff */
[----:B------:R-:W-:-:S04]  /*d0c0*/  LEA.HI R2, R2, R0, RZ, 0x3 ;  /* 0x0000000002027211 */ /* 0x000fc800078f18ff */
[----:B------:R-:W-:-:S05]  /*d0d0*/  LOP3.LUT R2, R2, 0xfffffff8, RZ, 0xc0, !PT ;  /* 0xfffffff802027812 */ /* 0x000fca00078ec0ff */
[----:B------:R-:W-:Y:S02]  /*d0e0*/  IMAD.IADD R0, R0, 0x1, -R2 ;  /* 0x0000000100007824 */ /* 0x000fe400078e0a02 */
[----:B------:R-:W-:-:S03]  /*d0f0*/  IMAD.MOV.U32 R2, RZ, RZ, 0x20 ;  /* 0x00000020ff027424 */ /* 0x000fc600078e00ff */
[C---:B------:R-:W-:Y:S02]  /*d100*/  LOP3.LUT P0, RZ, R0.reuse, 0x2, RZ, 0xc0, !PT ;  /* 0x0000000200ff7812 */ /* 0x040fe4000780c0ff */
[----:B------:R-:W-:Y:S02]  /*d110*/  LOP3.LUT P1, RZ, R0, 0x4, RZ, 0xc0, !PT ;  /* 0x0000000400ff7812 */ /* 0x000fe4000782c0ff */
[----:B------:R-:W-:Y:S02]  /*d120*/  SEL R0, R2, 0xffffffe0, !P0 ;  /* 0xffffffe002007807 */ /* 0x000fe40004000000 */
[----:B------:R-:W-:-:S03]  /*d130*/  SEL R3, R3, 0xffffffc0, !P1 ;  /* 0xffffffc003037807 */ /* 0x000fc60004800000 */
[C---:B------:R-:W-:Y:S02]  /*d140*/  IMAD.IADD R0, R207.reuse, 0x1, R0 ;  /* 0x00000001cf007824 */ /* 0x040fe400078e0200 */
[--C-:B------:R-:W-:Y:S02]  /*d150*/  IMAD.IADD R2, R207, 0x1, R3.reuse ;  /* 0x00000001cf027824 */ /* 0x100fe400078e0203 */
[----:B------:R-:W-:Y:S01]  /*d160*/  IMAD.IADD R3, R0, 0x1, R3 ;  /* 0x0000000100037824 */ /* 0x000fe200078e0203 */
[----:B------:R-:W-:Y:S04]  /*d170*/  LDSM.16.M88.4 R132, [R0] ;  /* 0x000000000084783b */ /* 0x000fe80000000200 */
[----:B------:R1:W-:Y:S04]  /*d180*/  LDSM.16.M88.4 R180, [R0+0x4000] ;  /* 0x0040000000b4783b */ /* 0x0003e80000000200 */
[----:B------:R-:W-:Y:S04]  /*d190*/  LDSM.16.M88.4 R160, [R2] ;  /* 0x0000000002a0783b */ /* 0x000fe80000000200 */
[----:B------:R-:W-:Y:S04]  /*d1a0*/  LDSM.16.M88.4 R184, [R2+0x4000] ;  /* 0x0040000002b8783b */ /* 0x000fe80000000200 */
[----:B------:R-:W-:Y:S04]  /*d1b0*/  LDSM.16.M88.4 R164, [R3] ;  /* 0x0000000003a4783b */ /* 0x000fe80000000200 */
[----:B------:R2:W-:Y:S04]  /*d1c0*/  LDSM.16.M88.4 R192, [R3+0x4000] ;  /* 0x0040000003c0783b */ /* 0x0005e80000000200 */
[----:B------:R-:W-:Y:S01]  /*d1d0*/  BAR.SYNC.DEFER_BLOCKING 0x0 ;  /* 0x0000000000007b1d */ /* 0x000fe20000010000 */
[----:B-1----:R-:W-:-:S04]  /*d1e0*/  IMAD R0, R49, c[0x0][0x208], RZ ;  /* 0x0000820031007a24 */ /* 0x002fc800078e02ff */
[C---:B------:R-:W-:Y:S02]  /*d1f0*/  IMAD R0, R108.reuse, c[0x0][0x20c], R0 ;  /* 0x000083006c007a24 */ /* 0x040fe400078e0200 */
[----:B--2---:R-:W-:-:S04]  /*d200*/  IMAD.WIDE.U32 R2, R108, c[0x0][0x208], RZ ;  /* 0x000082006c027a25 */ /* 0x004fc800078e00ff */
[----:B------:R-:W-:Y:S01]  /*d210*/  IMAD.IADD R0, R3, 0x1, R0 ;  /* 0x0000000103007824 */ /* 0x000fe200078e0200 */
[----:B------:R-:W-:-:S04]  /*d220*/  DEPBAR.LE SB0, 0x0 ;  /* 0x000080000000791a */ /* 0x000fc80000000000 */
[----:B------:R-:W-:Y:S01]  /*d230*/  BAR.SYNC.DEFER_BLOCKING 0x0 ;  /* 0x0000000000007b1d */ /* 0x000fe20000010000 */
[----:B------:R-:W-:-:S04]  /*d240*/  IMAD.WIDE.U32 R4, R2, 0x70, R4 ;  /* 0x0000007002047825 */ /* 0x000fc800078e0004 */
[----:B------:R-:W-:Y:S01]  /*d250*/  IMAD R3, R0, 0x70, RZ ;  /* 0x0000007000037824 */ /* 0x000fe200078e02ff */
[----:B------:R-:W-:Y:S01]  /*d260*/  LEA R2, P0, R4, c[0x0][0x1f8], 0x1 ;  /* 0x00007e0004027a11 */ /* 0x000fe200078008ff */
[----:B------:R-:W-:Y:S01]  /*d270*/  IMAD.MOV.U32 R0, RZ, RZ, R206 ;  /* 0x000000ffff007224 */ /* 0x000fe200078e00ce */
[----:B------:R-:W-:Y:S01]  /*d280*/  @P5 IADD3 R0, R201, -0x20, RZ ;  /* 0xffffffe0c9005810 */ /* 0x000fe20007ffe0ff */
[----:B------:R-:W-:Y:S01]  /*d290*/  IMAD.IADD R3, R5, 0x1, R3 ;  /* 0x0000000105037824 */ /* 0x000fe200078e0203 */
[----:B------:R-:W-:Y:S02]  /*d2a0*/  IADD3 R8, P1, R12, R2, RZ ;  /* 0x000000020c087210 */ /* 0x000fe40007f3e0ff */
[----:B------:R-:W-:Y:S02]  /*d2b0*/  @P5 IADD3 R206, R201, -0x20, RZ ;  /* 0xffffffe0c9ce5810 */ /* 0x000fe40007ffe0ff */
[----:B------:R-:W-:Y:S02]  /*d2c0*/  LEA.HI.X R3, R4, c[0x0][0x1fc], R3, 0x1, P0 ;  /* 0x00007f0004037a11 */ /* 0x000fe400000f0c03 */
[----:B------:R-:W-:-:S03]  /*d2d0*/  IADD3 R4, P0, R8, R12, RZ ;  /* 0x0000000c08047210 */ /* 0x000fc60007f1e0ff */
[----:B------:R-:W-:Y:S01]  /*d2e0*/  IMAD.X R9, R13, 0x1, R3, P1 ;  /* 0x000000010d097824 */ /* 0x000fe200008e0603 */
[----:B------:R-:W-:-:S03]  /*d2f0*/  @!P6 LEA R10, P2, R14, R4, 0x6 ;  /* 0x000000040e0ae211 */ /* 0x000fc600078430ff */
[----:B------:R-:W-:Y:S01]  /*d300*/  IMAD.X R5, R9, 0x1, R13, P0 ;  /* 0x0000000109057824 */ /* 0x000fe200000e060d */
[----:B------:R-:W1:Y:S01]  /*d310*/  LDSM.16.M88.4 R16, [R201] ;  /* 0x00000000c910783b */ /* 0x000e620000000200 */
[----:B------:R-:W-:-:S03]  /*d320*/  IADD3 R12, P1, P0, R12, 0x80, R2 ;  /* 0x000000800c0c7810 */ /* 0x000fc6000783e002 */
[----:B------:R-:W-:Y:S01]  /*d330*/  LDSM.16.M88.4 R32, [R0] ;  /* 0x000000000020783b */ /* 0x000fe20000000200 */
[----:B------:R-:W-:Y:S02]  /*d340*/  IADD3.X R13, R13, RZ, R3, P1, P0 ;  /* 0x000000ff0d0d7210 */ /* 0x000fe40000fe0403 */
[----:B------:R-:W-:Y:S01]  /*d350*/  ISETP.LT.OR P0, PT, R6, 0x1, !P4 ;  /* 0x000000010600780c */ /* 0x000fe20006701670 */
[----:B------:R-:W-:Y:S01]  /*d360*/  LDSM.16.M88.4 R44, [R201+0x2000] ;  /* 0x00200000c92c783b */ /* 0x000fe20000000200 */
[----:B------:R-:W-:Y:S02]  /*d370*/  LOP3.LUT P1, RZ, R7, 0x2, RZ, 0xc0, !PT ;  /* 0x0000000207ff7812 */ /* 0x000fe4000782c0ff */
[----:B------:R-:W-:Y:S01]  /*d380*/  @!P6 LEA.HI.X R11, R14, R5, R11, 0x6, P2 ;  /* 0x000000050e0be211 */ /* 0x000fe200010f340b */
[----:B------:R-:W2:Y:S01]  /*d390*/  LDSM.16.M88.4 R40, [R201+0x800] ;  /* 0x00080000c928783b */ /* 0x000ea20000000200 */
[----:B------:R-:W-:Y:S02]  /*d3a0*/  ISETP.NE.AND P2, PT, R110, RZ, PT ;  /* 0x000000ff6e00720c */ /* 0x000fe40003f45270 */
[C---:B------:R-:W-:Y:S01]  /*d3b0*/  ISETP.LT.OR P3, PT, R6.reuse, 0x41, !P1 ;  /* 0x000000410600780c */ /* 0x040fe20004f61670 */
[----:B------:R-:W3:Y:S01]  /*d3c0*/  LDSM.16.M88.4 R28, [R201+0x1000] ;  /* 0x00100000c91c783b */ /* 0x000ee20000000200 */
[----:B------:R-:W-:-:S03]  /*d3d0*/  @!P6 ISETP.LT.OR P2, PT, R6, 0x61, P2 ;  /* 0x000000610600e80c */ /* 0x000fc60001741670 */
        /* <DEDUP_REMOVED lines=8> */
[----:B------:R-:W1:Y:S01]  /*d460*/  LDSM.16.M88.4 R60, [R201+0x2800] ;  /* 0x00280000c93c783b */ /* 0x000e620000000200 */
        /* <DEDUP_REMOVED lines=12> */
[C---:B------:R-:W-:Y:S08]  /*d530*/  HMMA.16816.F32 R20, R128.reuse, R46, RZ ;  /* 0x0000002e8014723c */ /* 0x040ff000000018ff */
[----:B------:R-:W-:Y:S02]  /*d540*/  HMMA.16816.F32 R52, R128, R42, RZ ;  /* 0x0000002a8034723c */ /* 0x000fe400000018ff */
[----:B------:R4:W-:Y:S01]  /*d550*/  LDGSTS.E.BYPASS.LTC128B.128 [R208+0x1100], [R8.64], !P0 ;  /* 0x0110000008d07fae */ /* 0x0009e2000c101d4a */
[----:B------:R-:W-:-:S02]  /*d560*/  ISETP.LT.OR P0, PT, R6, 0x21, !P1 ;  /* 0x000000210600780c */ /* 0x000fc40004f01670 */
[----:B------:R-:W-:-:S03]  /*d570*/  ISETP.GE.AND P1, PT, R209, c[0x0][0x1d4], PT ;  /* 0x00007500d1007a0c */ /* 0x000fc60003f26270 */
[----:B------:R-:W-:Y:S01]  /*d580*/  HMMA.16816.F32 R112, R132, R34, R16 ;  /* 0x000000228470723c */ /* 0x000fe20000001810 */
[----:B------:R-:W-:-:S07]  /*d590*/  @!P6 ISETP.LT.OR P1, PT, R6, 0x61, P1 ;  /* 0x000000610600e80c */ /* 0x000fce0000f21670 */
[----:B------:R4:W-:Y:S01]  /*d5a0*/  LDGSTS.E.BYPASS.LTC128B.128 [R208+0x4900], [R12.64], !P0 ;  /* 0x049000000cd07fae */ /* 0x0009e2000c101d4a */
[----:B------:R-:W-:Y:S01]  /*d5b0*/  LOP3.LUT P0, RZ, R232, 0x4, RZ, 0xc0, !PT ;  /* 0x00000004e8ff7812 */ /* 0x000fe2000780c0ff */
[C---:B---3--:R-:W-:Y:S02]  /*d5c0*/  HMMA.16816.F32 R48, R128.reuse, R28, RZ ;  /* 0x0000001c8030723c */ /* 0x048fe400000018ff */
[----:B------:R3:W-:Y:S01]  /*d5d0*/  LDGSTS.E.BYPASS.LTC128B.128 [R208+0x2100], [R4.64], !P4 ;  /* 0x0210000004d07fae */ /* 0x0007e2000e101d4a */
[----:B-1----:R-:W-:Y:S02]  /*d5e0*/  SEL R0, R76, 0xffffffc0, !P0 ;  /* 0xffffffc04c007807 */ /* 0x002fe40004000000 */
[----:B------:R-:W-:Y:S01]  /*d5f0*/  ISETP.GT.AND P0, PT, R108, R234, PT ;  /* 0x000000ea6c00720c */ /* 0x000fe20003f04270 */
[----:B------:R3:W-:Y:S01]  /*d600*/  LDGSTS.E.BYPASS.LTC128B.128 [R208+0x5900], [R4.64+0x80], !P3 ;  /* 0x0590008004d07fae */ /* 0x0007e2000d901d4a */
[----:B------:R-:W-:Y:S01]  /*d610*/  IADD3 R200, R0, 0x3800, R206 ;  /* 0x0000380000c87810 */ /* 0x000fe20007ffe0ce */
[C---:B------:R-:W-:Y:S01]  /*d620*/  HMMA.16816.F32 R40, R128.reuse, R30, RZ ;  /* 0x0000001e8028723c */ /* 0x040fe200000018ff */
[----:B--2---:R-:W-:Y:S01]  /*d630*/  IMAD.IADD R2, R201, 0x1, R0 ;  /* 0x00000001c9027824 */ /* 0x004fe200078e0200 */
[----:B------:R1:W-:Y:S04]  /*d640*/  @!P6 LDGSTS.E.BYPASS.LTC128B.128 [R210+0x3100], [R10.64], !P2 ;  /* 0x031000000ad2efae */ /* 0x0003e8000d101d4a */
[----:B------:R1:W-:Y:S02]  /*d650*/  @!P6 LDGSTS.E.BYPASS.LTC128B.128 [R210+0x6900], [R10.64+0x80], !P1 ;  /* 0x069000800ad2efae */ /* 0x0003e4000c901d4a */
[C---:B----4-:R-:W-:Y:S02]  /*d660*/  HMMA.16816.F32 R32, R128.reuse, R24, RZ ;  /* 0x000000188020723c */ /* 0x050fe400000018ff */
[----:B------:R-:W2:Y:S04]  /*d670*/  LDSM.16.M88.4 R80, [R2] ;  /* 0x000000000250783b */ /* 0x000ea80000000200 */
[----:B------:R-:W4:Y:S02]  /*d680*/  LDSM.16.M88.4 R88, [R2+0x800] ;  /* 0x000800000258783b */ /* 0x000f240000000200 */
[C---:B------:R-:W-:Y:S02]  /*d690*/  HMMA.16816.F32 R28, R128.reuse, R26, RZ ;  /* 0x0000001a801c723c */ /* 0x040fe400000018ff */
[----:B------:R-:W-:Y:S04]  /*d6a0*/  LDSM.16.M88.4 R84, [R2+0x1000] ;  /* 0x001000000254783b */ /* 0x000fe80000000200 */
[----:B------:R-:W-:Y:S02]  /*d6b0*/  LDSM.16.M88.4 R124, [R206+0x6800] ;  /* 0x00680000ce7c783b */ /* 0x000fe40000000200 */
[C---:B------:R-:W-:Y:S02]  /*d6c0*/  HMMA.16816.F32 R24, R128.reuse, R44, RZ ;  /* 0x0000002c8018723c */ /* 0x040fe400000018ff */
[----:B------:R-:W-:Y:S04]  /*d6d0*/  LDSM.16.M88.4 R136, [R200+0x2800] ;  /* 0x00280000c888783b */ /* 0x000fe80000000200 */
[----:B------:R-:W0:Y:S02]  /*d6e0*/  LDGDEPBAR ;  /* 0x00000000000079af */ /* 0x000e240000000000 */
[----:B------:R-:W-:Y:S08]  /*d6f0*/  HMMA.16816.F32 R16, R128, R60, RZ ;  /* 0x0000003c8010723c */ /* 0x000ff000000018ff */
[----:B------:R-:W-:Y:S01]  /*d700*/  HMMA.16816.F32 R44, R132, R98, R20 ;  /* 0x00000062842c723c */ /* 0x000fe20000001814 */
[----:B------:R-:W2:Y:S07]  /*d710*/  LDSM.16.M88.4 R20, [R2+0x1800] ;  /* 0x001800000214783b */ /* 0x000eae0000000200 */
[----:B------:R-:W-:Y:S08]  /*d720*/  HMMA.16816.F32 R12, R128, R62, RZ ;  /* 0x0000003e800c723c */ /* 0x000ff000000018ff */
        /* <DEDUP_REMOVED lines=10> */
[----:B------:R-:W3:Y:S07]  /*d7d0*/  LDSM.16.M88.4 R12, [R2+0x2800] ;  /* 0x00280000020c783b */ /* 0x000eee0000000200 */
[----:B------:R-:W-:Y:S08]  /*d7e0*/  HMMA.16816.F32 R56, R132, R72, R48 ;  /* 0x000000488438723c */ /* 0x000ff00000001830 */
[C---:B--2---:R-:W-:Y:S08]  /*d7f0*/  HMMA.16816.F32 R72, R160.reuse, R80, R116 ;  /* 0x00000050a048723c */ /* 0x044ff00000001874 */
[C---:B------:R-:W-:Y:S08]  /*d800*/  HMMA.16816.F32 R92, R160.reuse, R82, R112 ;  /* 0x00000052a05c723c */ /* 0x040ff00000001870 */
[----:B----4-:R-:W-:Y:S08]  /*d810*/  HMMA.16816.F32 R80, R160, R88, R76 ;  /* 0x00000058a050723c */ /* 0x010ff0000000184c */
[----:B------:R-:W-:Y:S01]  /*d820*/  HMMA.16816.F32 R28, R132, R104, R8 ;  /* 0x00000068841c723c */ /* 0x000fe20000001808 */
[----:B------:R-:W2:Y:S07]  /*d830*/  LDSM.16.M88.4 R8, [R2+0x3000] ;  /* 0x003000000208783b */ /* 0x000eae0000000200 */
[----:B------:R-:W-:Y:S08]  /*d840*/  HMMA.16816.F32 R88, R160, R90, R68 ;  /* 0x0000005aa058723c */ /* 0x000ff00000001844 */
[----:B------:R-:W-:Y:S01]  /*d850*/  HMMA.16816.F32 R48, R132, R96, R24 ;  /* 0x000000608430723c */ /* 0x000fe20000001818 */
[----:B------:R-:W-:Y:S07]  /*d860*/  LDSM.16.M88.4 R24, [R200+-0x3800] ;  /* 0xffc80000c818783b */ /* 0x000fee0000000200 */
[C---:B------:R-:W-:Y:S08]  /*d870*/  HMMA.16816.F32 R76, R160.reuse, R20, R60 ;  /* 0x00000014a04c723c */ /* 0x040ff0000000183c */
[----:B------:R-:W-:Y:S01]  /*d880*/  HMMA.16816.F32 R68, R160, R22, R52 ;  /* 0x00000016a044723c */ /* 0x000fe20000001834 */
[----:B------:R-:W4:Y:S07]  /*d890*/  LDSM.16.M88.4 R20, [R200+-0x3000] ;  /* 0xffd00000c814783b */ /* 0x000f2e0000000200 */
[----:B------:R-:W-:Y:S08]  /*d8a0*/  HMMA.16816.F32 R4, R132, R106, R4 ;  /* 0x0000006a8404723c */ /* 0x000ff00000001804 */
[C---:B------:R-:W-:Y:S08]  /*d8b0*/  HMMA.16816.F32 R96, R160.reuse, R84, R56 ;  /* 0x00000054a060723c */ /* 0x040ff00000001838 */
[C---:B------:R-:W-:Y:S08]  /*d8c0*/  HMMA.16816.F32 R84, R160.reuse, R86, R64 ;  /* 0x00000056a054723c */ /* 0x040ff00000001840 */
[C---:B-1----:R-:W-:Y:S08]  /*d8d0*/  HMMA.16816.F32 R64, R160.reuse, R16, R48 ;  /* 0x00000010a040723c */ /* 0x042ff00000001830 */
[C---:B------:R-:W-:Y:S01]  /*d8e0*/  HMMA.16816.F32 R52, R160.reuse, R18, R44 ;  /* 0x00000012a034723c */ /* 0x040fe2000000182c */
[----:B------:R-:W1:Y:S07]  /*d8f0*/  LDSM.16.M88.4 R16, [R200+-0x2800] ;  /* 0xffd80000c810783b */ /* 0x000e6e0000000200 */
[C---:B---3--:R-:W-:Y:S01]  /*d900*/  HMMA.16816.F32 R48, R160.reuse, R14, R32 ;  /* 0x0000000ea030723c */ /* 0x048fe20000001820 */
[----:B------:R-:W3:Y:S07]  /*d910*/  LDSM.16.M88.4 R32, [R200+-0x2000] ;  /* 0xffe00000c820783b */ /* 0x000eee0000000200 */
[C---:B------:R-:W-:Y:S08]  /*d920*/  HMMA.16816.F32 R56, R160.reuse, R12, R40 ;  /* 0x0000000ca038723c */ /* 0x040ff00000001828 */
[C---:B--2---:R-:W-:Y:S08]  /*d930*/  HMMA.16816.F32 R40, R160.reuse, R10, R4 ;  /* 0x0000000aa028723c */ /* 0x044ff00000001804 */
[----:B------:R-:W-:Y:S01]  /*d940*/  HMMA.16816.F32 R44, R160, R8, R28 ;  /* 0x00000008a02c723c */ /* 0x000fe2000000181c */
[----:B------:R-:W2:Y:S07]  /*d950*/  LDSM.16.M88.4 R28, [R200+-0x1800] ;  /* 0xffe80000c81c783b */ /* 0x000eae0000000200 */
[C---:B----4-:R-:W-:Y:S08]  /*d960*/  HMMA.16816.F32 R4, R164.reuse, R20, R80 ;  /* 0x00000014a404723c */ /* 0x050ff00000001850 */
[C---:B------:R-:W-:Y:S01]  /*d970*/  HMMA.16816.F32 R60, R164.reuse, R22, R88 ;  /* 0x00000016a43c723c */ /* 0x040fe20000001858 */
[----:B------:R-:W4:Y:S07]  /*d980*/  LDSM.16.M88.4 R20, [R200+-0x800] ;  /* 0xfff80000c814783b */ /* 0x000f2e0000000200 */
[C---:B------:R-:W-:Y:S01]  /*d990*/  HMMA.16816.F32 R12, R164.reuse, R24, R72 ;  /* 0x00000018a40c723c */ /* 0x040fe20000001848 */
[----:B------:R-:W-:Y:S07]  /*d9a0*/  LDSM.16.M88.4 R72, [R201+0x6800] ;  /* 0x00680000c948783b */ /* 0x000fee0000000200 */
[C---:B------:R-:W-:Y:S01]  /*d9b0*/  HMMA.16816.F32 R8, R164.reuse, R26, R92 ;  /* 0x0000001aa408723c */ /* 0x040fe2000000185c */
[----:B------:R-:W4:Y:S07]  /*d9c0*/  LDSM.16.M88.4 R24, [R200+-0x1000] ;  /* 0xfff00000c818783b */ /* 0x000f2e0000000200 */
[C---:B-1----:R-:W-:Y:S08]  /*d9d0*/  HMMA.16816.F32 R96, R164.reuse, R16, R96 ;  /* 0x00000010a460723c */ /* 0x042ff00000001860 */
[C---:B------:R-:W-:Y:S01]  /*d9e0*/  HMMA.16816.F32 R104, R164.reuse, R18, R84 ;  /* 0x00000012a468723c */ /* 0x040fe20000001854 */
[----:B------:R-:W1:Y:S07]  /*d9f0*/  LDSM.16.M88.4 R16, [R201+0x3800] ;  /* 0x00380000c910783b */ /* 0x000e6e0000000200 */
[C---:B---3--:R-:W-:Y:S08]  /*da00*/  HMMA.16816.F32 R120, R164.reuse, R32, R76 ;  /* 0x00000020a478723c */ /* 0x048ff0000000184c */
[C---:B------:R-:W-:Y:S01]  /*da10*/  HMMA.16816.F32 R116, R164.reuse, R34, R68 ;  /* 0x00000022a474723c */ /* 0x040fe20000001844 */
[----:B------:R-:W3:Y:S04]  /*da20*/  LDSM.16.M88.4 R32, [R201+0x4000] ;  /* 0x00400000c920783b */ /* 0x000ee80000000200 */
[----:B------:R-:W-:Y:S03]  /*da30*/  LDSM.16.M88.4 R68, [R206+0x3800] ;  /* 0x00380000ce44783b */ /* 0x000fe60000000200 */
[C---:B--2---:R-:W-:Y:S01]  /*da40*/  HMMA.16816.F32 R100, R164.reuse, R30, R52 ;  /* 0x0000001ea464723c */ /* 0x044fe20000001834 */
[----:B------:R-:W2:Y:S07]  /*da50*/  LDSM.16.M88.4 R52, [R201+0x4800] ;  /* 0x00480000c934783b */ /* 0x000eae0000000200 */
[C---:B----4-:R-:W-:Y:S01]  /*da60*/  HMMA.16816.F32 R76, R164.reuse, R20, R44 ;  /* 0x00000014a44c723c */ /* 0x050fe2000000182c */
[----:B------:R-:W4:Y:S07]  /*da70*/  LDSM.16.M88.4 R44, [R201+0x5000] ;  /* 0x00500000c92c783b */ /* 0x000f2e0000000200 */
[C---:B------:R-:W-:Y:S01]  /*da80*/  HMMA.16816.F32 R88, R164.reuse, R26, R48 ;  /* 0x0000001aa458723c */ /* 0x040fe20000001830 */
[----:B------:R-:W2:Y:S07]  /*da90*/  LDSM.16.M88.4 R48, [R201+0x5800] ;  /* 0x00580000c930783b */ /* 0x000eae0000000200 */
[C---:B------:R-:W-:Y:S01]  /*daa0*/  HMMA.16816.F32 R112, R164.reuse, R28, R64 ;  /* 0x0000001ca470723c */ /* 0x040fe20000001840 */
[----:B------:R-:W-:Y:S07]  /*dab0*/  LDSM.16.M88.4 R28, [R206+0x4000] ;  /* 0x00400000ce1c783b */ /* 0x000fee0000000200 */
[C---:B------:R-:W-:Y:S01]  /*dac0*/  HMMA.16816.F32 R92, R164.reuse, R24, R56 ;  /* 0x00000018a45c723c */ /* 0x040fe20000001838 */
[----:B------:R-:W2:Y:S04]  /*dad0*/  LDSM.16.M88.4 R56, [R201+0x6000] ;  /* 0x00600000c938783b */ /* 0x000ea80000000200 */
[----:B------:R-:W2:Y:S03]  /*dae0*/  LDSM.16.M88.4 R24, [R206+0x4800] ;  /* 0x00480000ce18783b */ /* 0x000ea60000000200 */
[----:B------:R-:W-:Y:S08]  /*daf0*/  HMMA.16816.F32 R84, R164, R22, R40 ;  /* 0x00000016a454723c */ /* 0x000ff00000001828 */
[C---:B-1----:R-:W-:Y:S08]  /*db00*/  HMMA.16816.F32 R80, R172.reuse, R16, R12 ;  /* 0x00000010ac50723c */ /* 0x042ff0000000180c */
[C---:B------:R-:W-:Y:S08]  /*db10*/  HMMA.16816.F32 R64, R172.reuse, R18, R8 ;  /* 0x00000012ac40723c */ /* 0x040ff00000001808 */
[C---:B---3--:R-:W-:Y:S08]  /*db20*/  HMMA.16816.F32 R20, R172.reuse, R32, R4 ;  /* 0x00000020ac14723c */ /* 0x048ff00000001804 */
[C---:B------:R-:W-:Y:S01]  /*db30*/  HMMA.16816.F32 R16, R172.reuse, R34, R60 ;  /* 0x00000022ac10723c */ /* 0x040fe2000000183c */
[----:B------:R-:W1:Y:S04]  /*db40*/  LDSM.16.M88.4 R32, [R206+0x5000] ;  /* 0x00500000ce20783b */ /* 0x000e680000000200 */
[----:B------:R-:W3:Y:S03]  /*db50*/  LDSM.16.M88.4 R60, [R206+0x5800] ;  /* 0x00580000ce3c783b */ /* 0x000ee60000000200 */
[C---:B--2---:R-:W-:Y:S01]  /*db60*/  HMMA.16816.F32 R12, R172.reuse, R52, R96 ;  /* 0x00000034ac0c723c */ /* 0x044fe20000001860 */
[----:B------:R-:W2:Y:S07]  /*db70*/  LDSM.16.M88.4 R96, [R206+0x6000] ;  /* 0x00600000ce60783b */ /* 0x000eae0000000200 */
[C---:B------:R-:W-:Y:S08]  /*db80*/  HMMA.16816.F32 R8, R172.reuse, R54, R104 ;  /* 0x00000036ac08723c */ /* 0x040ff00000001868 */
[C---:B----4-:R-:W-:Y:S01]  /*db90*/  HMMA.16816.F32 R4, R172.reuse, R44, R120 ;  /* 0x0000002cac04723c */ /* 0x050fe20000001878 */
[----:B------:R-:W-:Y:S07]  /*dba0*/  LDSM.16.M88.4 R120, [R2+0x4000] ;  /* 0x004000000278783b */ /* 0x000fee0000000200 */
[C---:B------:R-:W-:Y:S01]  /*dbb0*/  HMMA.16816.F32 R40, R172.reuse, R46, R116 ;  /* 0x0000002eac28723c */ /* 0x040fe20000001874 */
[----:B------:R-:W-:Y:S07]  /*dbc0*/  LDSM.16.M88.4 R116, [R200+0x1800] ;  /* 0x00180000c874783b */ /* 0x000fee0000000200 */
[C---:B------:R-:W-:Y:S08]  /*dbd0*/  HMMA.16816.F32 R44, R172.reuse, R48, R112 ;  /* 0x00000030ac2c723c */ /* 0x040ff00000001870 */
[C---:B------:R-:W-:Y:S08]  /*dbe0*/  HMMA.16816.F32 R48, R172.reuse, R50, R100 ;  /* 0x00000032ac30723c */ /* 0x040ff00000001864 */
[C---:B------:R-:W-:Y:S08]  /*dbf0*/  HMMA.16816.F32 R76, R172.reuse, R72, R76 ;  /* 0x00000048ac4c723c */ /* 0x040ff0000000184c */
[C---:B------:R-:W-:Y:S01]  /*dc00*/  HMMA.16816.F32 R72, R172.reuse, R74, R84 ;  /* 0x0000004aac48723c */ /* 0x040fe20000001854 */
[----:B------:R-:W4:Y:S07]  /*dc10*/  LDSM.16.M88.4 R84, [R2+0x3800] ;  /* 0x003800000254783b */ /* 0x000f2e0000000200 */
[C---:B------:R-:W-:Y:S01]  /*dc20*/  HMMA.16816.F32 R52, R172.reuse, R56, R92 ;  /* 0x00000038ac34723c */ /* 0x040fe2000000185c */
[----:B------:R-:W-:Y:S07]  /*dc30*/  LDSM.16.M88.4 R92, [R200+0x800] ;  /* 0x00080000c85c783b */ /* 0x000fee0000000200 */
[----:B------:R-:W-:Y:S08]  /*dc40*/  HMMA.16816.F32 R56, R172, R58, R88 ;  /* 0x0000003aac38723c */ /* 0x000ff00000001858 */
[C---:B------:R-:W-:Y:S08]  /*dc50*/  HMMA.16816.F32 R88, R180.reuse, R68, R80 ;  /* 0x00000044b458723c */ /* 0x040ff00000001850 */
[C---:B------:R-:W-:Y:S01]  /*dc60*/  HMMA.16816.F32 R80, R180.reuse, R70, R64 ;  /* 0x00000046b450723c */ /* 0x040fe20000001840 */
[----:B------:R-:W-:Y:S07]  /*dc70*/  LDSM.16.M88.4 R64, [R2+0x6800] ;  /* 0x006800000240783b */ /* 0x000fee0000000200 */
[C---:B------:R-:W-:Y:S08]  /*dc80*/  HMMA.16816.F32 R100, R180.reuse, R24, R12 ;  /* 0x00000018b464723c */ /* 0x040ff0000000180c */
[C---:B------:R-:W-:Y:S08]  /*dc90*/  HMMA.16816.F32 R68, R180.reuse, R26, R8 ;  /* 0x0000001ab444723c */ /* 0x040ff00000001808 */
[C---:B------:R-:W-:Y:S01]  /*dca0*/  HMMA.16816.F32 R112, R180.reuse, R30, R16 ;  /* 0x0000001eb470723c */ /* 0x040fe20000001810 */
[----:B------:R-:W2:Y:S07]  /*dcb0*/  LDSM.16.M88.4 R16, [R2+0x5000] ;  /* 0x005000000210783b */ /* 0x000eae0000000200 */
[C---:B-1----:R-:W-:Y:S08]  /*dcc0*/  HMMA.16816.F32 R12, R180.reuse, R32, R4 ;  /* 0x00000020b40c723c */ /* 0x042ff00000001804 */
[C---:B------:R-:W-:Y:S08]  /*dcd0*/  HMMA.16816.F32 R8, R180.reuse, R34, R40 ;  /* 0x00000022b408723c */ /* 0x040ff00000001828 */
[C---:B------:R-:W-:Y:S01]  /*dce0*/  HMMA.16816.F32 R104, R180.reuse, R28, R20 ;  /* 0x0000001cb468723c */ /* 0x040fe20000001814 */
[----:B------:R-:W1:Y:S04]  /*dcf0*/  LDSM.16.M88.4 R20, [R2+0x4800] ;  /* 0x004800000214783b */ /* 0x000e680000000200 */
[----:B------:R-:W1:Y:S03]  /*dd00*/  LDSM.16.M88.4 R28, [R2+0x5800] ;  /* 0x00580000021c783b */ /* 0x000e660000000200 */
[C---:B---3--:R-:W-:Y:S01]  /*dd10*/  HMMA.16816.F32 R32, R180.reuse, R62, R48 ;  /* 0x0000003eb420723c */ /* 0x048fe20000001830 */
[----:B------:R-:W3:Y:S07]  /*dd20*/  LDSM.16.M88.4 R48, [R2+0x6000] ;  /* 0x006000000230783b */ /* 0x000eee0000000200 */
[C---:B------:R-:W-:Y:S08]  /*dd30*/  HMMA.16816.F32 R4, R180.reuse, R60, R44 ;  /* 0x0000003cb404723c */ /* 0x040ff0000000182c */
[C---:B--2---:R-:W-:Y:S08]  /*dd40*/  HMMA.16816.F32 R44, R180.reuse, R96, R52 ;  /* 0x00000060b42c723c */ /* 0x044ff00000001834 */
[C---:B------:R-:W-:Y:S01]  /*dd50*/  HMMA.16816.F32 R52, R180.reuse, R98, R56 ;  /* 0x00000062b434723c */ /* 0x040fe20000001838 */
[----:B------:R-:W2:Y:S07]  /*dd60*/  LDSM.16.M88.4 R96, [R200] ;  /* 0x00000000c860783b */ /* 0x000eae0000000200 */
[C---:B------:R-:W-:Y:S08]  /*dd70*/  HMMA.16816.F32 R60, R180.reuse, R124, R76 ;  /* 0x0000007cb43c723c */ /* 0x040ff0000000184c */
[----:B------:R-:W-:Y:S01]  /*dd80*/  HMMA.16816.F32 R72, R180, R126, R72 ;  /* 0x0000007eb448723c */ /* 0x000fe20000001848 */
[----:B------:R-:W-:Y:S07]  /*dd90*/  LDSM.16.M88.4 R124, [R200+0x2000] ;  /* 0x00200000c87c783b */ /* 0x000fee0000000200 */
[C---:B----4-:R-:W-:Y:S08]  /*dda0*/  HMMA.16816.F32 R88, R184.reuse, R84, R88 ;  /* 0x00000054b858723c */ /* 0x050ff00000001858 */
[C---:B------:R-:W-:Y:S08]  /*ddb0*/  HMMA.16816.F32 R84, R184.reuse, R86, R80 ;  /* 0x00000056b854723c */ /* 0x040ff00000001850 */
[C---:B------:R-:W-:Y:S01]  /*ddc0*/  HMMA.16816.F32 R80, R184.reuse, R120, R104 ;  /* 0x00000078b850723c */ /* 0x040fe20000001868 */
[----:B------:R-:W4:Y:S07]  /*ddd0*/  LDSM.16.M88.4 R104, [R200+0x1000] ;  /* 0x00100000c868783b */ /* 0x000f2e0000000200 */
[----:B------:R-:W-:Y:S01]  /*dde0*/  HMMA.16816.F32 R76, R184, R122, R112 ;  /* 0x0000007ab84c723c */ /* 0x000fe20000001870 */
[----:B------:R-:W2:Y:S01]  /*ddf0*/  LDSM.16.M88.4 R112, [R200+0x3000] ;  /* 0x00300000c870783b */ /* 0x000ea20000000200 */
[----:B------:R-:W-:-:S06]  /*de00*/  DEPBAR.LE SB0, 0x0 ;  /* 0x000080000000791a */ /* 0x000fcc0000000000 */
[C---:B------:R-:W-:Y:S08]  /*de10*/  HMMA.16816.F32 R56, R184.reuse, R16, R12 ;  /* 0x00000010b838723c */ /* 0x040ff0000000180c */
[C---:B-1----:R-:W-:Y:S08]  /*de20*/  HMMA.16816.F32 R100, R184.reuse, R20, R100 ;  /* 0x00000014b864723c */ /* 0x042ff00000001864 */
[C---:B------:R-:W-:Y:S08]  /*de30*/  HMMA.16816.F32 R68, R184.reuse, R22, R68 ;  /* 0x00000016b844723c */ /* 0x040ff00000001844 */
[C---:B------:R-:W-:Y:S08]  /*de40*/  HMMA.16816.F32 R40, R184.reuse, R18, R8 ;  /* 0x00000012b828723c */ /* 0x040ff00000001808 */
[C---:B------:R-:W-:Y:S08]  /*de50*/  HMMA.16816.F32 R24, R184.reuse, R28, R4 ;  /* 0x0000001cb818723c */ /* 0x040ff00000001804 */
[C---:B---3--:R-:W-:Y:S08]  /*de60*/  HMMA.16816.F32 R12, R184.reuse, R50, R52 ;  /* 0x00000032b80c723c */ /* 0x048ff00000001834 */
[C---:B------:R-:W-:Y:S08]  /*de70*/  HMMA.16816.F32 R20, R184.reuse, R30, R32 ;  /* 0x0000001eb814723c */ /* 0x040ff00000001820 */
[C---:B------:R-:W-:Y:S08]  /*de80*/  HMMA.16816.F32 R16, R184.reuse, R48, R44 ;  /* 0x00000030b810723c */ /* 0x040ff0000000182c */
[C---:B------:R-:W-:Y:S08]  /*de90*/  HMMA.16816.F32 R8, R184.reuse, R64, R60 ;  /* 0x00000040b808723c */ /* 0x040ff0000000183c */
[----:B------:R-:W-:Y:S08]  /*dea0*/  HMMA.16816.F32 R4, R184, R66, R72 ;  /* 0x00000042b804723c */ /* 0x000ff00000001848 */
[C---:B------:R-:W-:Y:S08]  /*deb0*/  HMMA.16816.F32 R60, R192.reuse, R138, R12 ;  /* 0x0000008ac03c723c */ /* 0x040ff0000000180c */
[C---:B--2---:R-:W-:Y:S08]  /*dec0*/  HMMA.16816.F32 R88, R192.reuse, R96, R88 ;  /* 0x00000060c058723c */ /* 0x044ff00000001858 */
        /* <DEDUP_REMOVED lines=15> */
[----:B------:R-:W-:Y:S02]  /*dfc0*/  IADD3 R0, R171, -0x2, RZ ;  /* 0xfffffffeab007810 */ /* 0x000fe40007ffe0ff */
[----:B------:R-:W-:-:S02]  /*dfd0*/  ISETP.GE.AND P3, PT, R212, 0x1, PT ;  /* 0x00000001d400780c */ /* 0x000fc40003f66270 */
[----:B------:R-:W-:Y:S02]  /*dfe0*/  SHF.R.S32.HI R2, RZ, 0x1f, R0 ;  /* 0x0000001fff027819 */ /* 0x000fe40000011400 */
[C---:B------:R-:W-:Y:S02]  /*dff0*/  ISETP.GE.AND P2, PT, R212.reuse, 0x21, PT ;  /* 0x00000021d400780c */ /* 0x040fe40003f46270 */
[----:B------:R-:W-:Y:S01]  /*e000*/  ISETP.GE.AND P1, PT, R212, 0x41, PT ;  /* 0x00000041d400780c */ /* 0x000fe20003f26270 */
[----:B------:R-:W-:Y:S01]  /*e010*/  IMAD R4, R2, c[0x0][0x1e0], RZ ;  /* 0x0000780002047a24 */ /* 0x000fe200078e02ff */
[----:B------:R-:W-:Y:S01]  /*e020*/  ISETP.NE.AND P5, PT, R110, RZ, PT ;  /* 0x000000ff6e00720c */ /* 0x000fe20003fa5270 */
[----:B------:R-:W-:Y:S01]  /*e030*/  IMAD.WIDE.U32 R2, R0, c[0x0][0x1e0], RZ ;  /* 0x0000780000027a25 */ /* 0x000fe200078e00ff */
[----:B------:R-:W-:-:S03]  /*e040*/  ISETP.GE.AND P6, PT, R209, c[0x0][0x1d4], PT ;  /* 0x00007500d1007a0c */ /* 0x000fc60003fc6270 */
        /* <DEDUP_REMOVED lines=45> */
.L_x_1668:
[----:B------:R-:W-:Y:S05]  /*e320*/  BSYNC B0 ;  /* 0x0000000000007941 */ /* 0x000fea0003800000 */
.L_x_1667:
[----:B------:R-:W-:Y:S01]  /*e330*/  LEA.HI R0, R221, R38, RZ, 0x5 ;  /* 0x00000026dd007211 */ /* 0x000fe200078f28ff */
[----:B------:R-:W0:Y:S03]  /*e340*/  LDGDEPBAR ;  /* 0x00000000000079af */ /* 0x000e260000000000 */
[----:B------:R-:W-:-:S05]  /*e350*/  LOP3.LUT R0, R0, 0xffffffe0, RZ, 0xc0, !PT ;  /* 0xffffffe000007812 */ /* 0x000fca00078ec0ff */
[----:B------:R-:W-:-:S05]  /*e360*/  IMAD.IADD R0, R38, 0x1, -R0 ;  /* 0x0000000126007824 */ /* 0x000fca00078e0a00 */
[----:B-1----:R-:W-:-:S04]  /*e370*/  SHF.R.S32.HI R2, RZ, 0x1f, R0 ;  /* 0x0000001fff027819 */ /* 0x002fc80000011400 */
        /* <DEDUP_REMOVED lines=46> */
[----:B------:R-:W-:Y:S01]  /*e660*/  ISETP.GT.AND P0, PT, R0, 0x29, PT ;  /* 0x000000290000780c */ /* 0x000fe20003f04270 */
[----:B------:R-:W-:Y:S01]  /*e670*/  LDSM.16.MT88.4 R28, [R205+0x3800] ;  /* 0x00380000cd1c783b */ /* 0x000fe20000004200 */
        /* <DEDUP_REMOVED lines=24> */
[----:B------:R-:W-:-:S02]  /*e800*/  FSEL R143, R41, -INF , P0 ;  /* 0xff800000298f7808 */ /* 0x000fc40000000000 */
        /* <DEDUP_REMOVED lines=46> */
[----:B------:R-:W-:Y:S02]  /*eaf0*/  FSEL R196, R18, -INF , P0 ;  /* 0xff80000012c47808 */ /* 0x000fe40000000000 */
[C---:B------:R-:W-:Y:S02]  /*eb00*/  ISETP.GT.AND P1, PT, R0.reuse, 0x68, PT ;  /* 0x000000680000780c */ /* 0x040fe40003f24270 */
[----:B------:R-:W-:-:S02]  /*eb10*/  ISETP.GT.AND P0, PT, R0, 0x69, PT ;  /* 0x000000690000780c */ /* 0x000fc40003f04270 */
[----:B------:R-:W-:Y:S02]  /*eb20*/  FSEL R226, R53, -INF , P2 ;  /* 0xff80000035e27808 */ /* 0x000fe40001000000 */
[----:B------:R-:W-:Y:S02]  /*eb30*/  FMNMX.FTZ R3, R159, R3, !PT ;  /* 0x000000039f037209 */ /* 0x000fe40007810000 */
[----:B------:R-:W-:Y:S02]  /*eb40*/  FMNMX.FTZ R0, R225, R2, !PT ;  /* 0x00000002e1007209 */ /* 0x000fe40007810000 */
[----:B------:R-:W-:Y:S02]  /*eb50*/  FSEL R197, R19, -INF , P6 ;  /* 0xff80000013c57808 */ /* 0x000fe40003000000 */
[----:B------:R-:W-:Y:S01]  /*eb60*/  FSEL R227, R12, -INF , P1 ;  /* 0xff8000000ce37808 */ /* 0x000fe20000800000 */
[----:B------:R-:W-:Y:S01]  /*eb70*/  LDSM.16.MT88.4 R16, [R202] ;  /* 0x00000000ca10783b */ /* 0x000fe20000004200 */
[----:B------:R-:W-:-:S02]  /*eb80*/  FMNMX.FTZ R2, R196, R3, !PT ;  /* 0x00000003c4027209 */ /* 0x000fc40007810000 */
[----:B------:R-:W-:Y:S02]  /*eb90*/  FMNMX.FTZ R0, R226, R0, !PT ;  /* 0x00000000e2007209 */ /* 0x000fe40007810000 */
[----:B------:R-:W-:Y:S02]  /*eba0*/  FSEL R199, R62, -INF , P5 ;  /* 0xff8000003ec77808 */ /* 0x000fe40002800000 */
[----:B------:R-:W-:Y:S02]  /*ebb0*/  FSEL R228, R13, -INF , P0 ;  /* 0xff8000000de47808 */ /* 0x000fe40000000000 */
[----:B------:R-:W-:Y:S02]  /*ebc0*/  FMNMX.FTZ R2, R197, R2, !PT ;  /* 0x00000002c5027209 */ /* 0x000fe40007810000 */
[----:B------:R-:W-:Y:S02]  /*ebd0*/  FMNMX.FTZ R0, R227, R0, !PT ;  /* 0x00000000e3007209 */ /* 0x000fe40007810000 */
[----:B------:R-:W-:-:S02]  /*ebe0*/  FSEL R198, R63, -INF , P4 ;  /* 0xff8000003fc67808 */ /* 0x000fc40002000000 */
[----:B------:R-:W-:Y:S02]  /*ebf0*/  FMNMX.FTZ R2, R199, R2, !PT ;  /* 0x00000002c7027209 */ /* 0x000fe40007810000 */
[----:B------:R-:W-:Y:S02]  /*ec00*/  FMNMX.FTZ R0, R228, R0, !PT ;  /* 0x00000000e4007209 */ /* 0x000fe40007810000 */
[----:B------:R-:W-:Y:S02]  /*ec10*/  FSEL R229, R54, -INF , P3 ;  /* 0xff80000036e57808 */ /* 0x000fe40001800000 */
[----:B------:R-:W-:Y:S01]  /*ec20*/  FMNMX.FTZ R2, R198, R2, !PT ;  /* 0x00000002c6027209 */ /* 0x000fe20007810000 */
[----:B------:R-:W1:Y:S01]  /*ec30*/  SHFL.BFLY PT, R4, R0, 0x2, 0x1f ;  /* 0x0c401f0000047f89 */ /* 0x000e6200000e0000 */
[----:B------:R-:W-:Y:S02]  /*ec40*/  FSEL R238, R55, -INF , P2 ;  /* 0xff80000037ee7808 */ /* 0x000fe40001000000 */
[----:B------:R-:W-:-:S02]  /*ec50*/  FMNMX.FTZ R2, R229, R2, !PT ;  /* 0x00000002e5027209 */ /* 0x000fc40007810000 */
        /* <DEDUP_REMOVED lines=50> */
[----:B------:R-:W3:Y:S07]  /*ef80*/  LDSM.16.MT88.4 R8, [R204+0x3800] ;  /* 0x00380000cc08783b */ /* 0x000eee0000004200 */
        /* <DEDUP_REMOVED lines=24> */
[----:B---3--:R-:W-:Y:S01]  /*f110*/  HMMA.16816.F32 R120, R4, R8, RZ ;  /* 0x000000080478723c */ /* 0x008fe200000018ff */
[----:B-1----:R-:W-:-:S02]  /*f120*/  FFMA.FTZ R3, R38, c[0x0][0x2d0], -R0 ;  /* 0x0000b40026037a23 */ /* 0x002fc40000010800 */
[----:B------:R-:W-:Y:S02]  /*f130*/  IMAD.MOV.U32 R38, RZ, RZ, R97 ;  /* 0x000000ffff267224 */ /* 0x000fe400078e0061 */
[----:B------:R1:W-:Y:S03]  /*f140*/  MUFU.EX2 R244, R3 ;  /* 0x0000000300f47308 */ /* 0x0003e60000000800 */
[----:B------:R-:W-:Y:S01]  /*f150*/  HMMA.16816.F32 R112, R4, R10, RZ ;  /* 0x0000000a0470723c */ /* 0x000fe200000018ff */
[----:B------:R-:W-:Y:S06]  /*f160*/  LDSM.16.MT88.4 R8, [R204+0x4000] ;  /* 0x00400000cc08783b */ /* 0x000fec0000004200 */
[----:B------:R-:W-:-:S02]  /*f170*/  F2FP.PACK_AB R4, R250, R248 ;  /* 0x000000f8fa04723e */ /* 0x000fc400000000ff */
[----:B----4-:R-:W-:Y:S02]  /*f180*/  F2FP.PACK_AB R6, R169, R247 ;  /* 0x000000f7a906723e */ /* 0x010fe400000000ff */
[----:B------:R-:W-:Y:S01]  /*f190*/  F2FP.PACK_AB R5, R242, R245 ;  /* 0x000000f5f205723e */ /* 0x000fe200000000ff */
[----:B-1----:R-:W-:Y:S02]  /*f1a0*/  FFMA.FTZ R3, R39, c[0x0][0x2d0], -R0 ;  /* 0x0000b40027037a23 */ /* 0x002fe40000010800 */
[----:B------:R-:W-:Y:S02]  /*f1b0*/  IMAD.MOV.U32 R39, RZ, RZ, R96 ;  /* 0x000000ffff277224 */ /* 0x000fe400078e0060 */
        /* <DEDUP_REMOVED lines=15> */
[C---:B--2---:R-:W-:Y:S08]  /*f2b0*/  HMMA.16816.F32 R136, R4.reuse, R32, R72 ;  /* 0x000000200488723c */ /* 0x044ff00000001848 */
[----:B-----5:R-:W-:Y:S01]  /*f2c0*/  HMMA.16816.F32 R144, R4, R34, R68 ;  /* 0x000000220490723c */ /* 0x020fe20000001844 */
[----:B------:R-:W-:Y:S01]  /*f2d0*/  LDSM.16.MT88.4 R32, [R204+0x1000] ;  /* 0x00100000cc20783b */ /* 0x000fe20000004200 */
[----:B---3--:R-:W-:-:S04]  /*f2e0*/  FFMA.FTZ R3, R95, c[0x0][0x2d0], -R2 ;  /* 0x0000b4005f037a23 */ /* 0x008fc80000010802 */
[----:B------:R2:W3:Y:S02]  /*f2f0*/  MUFU.EX2 R223, R3 ;  /* 0x0000000300df7308 */ /* 0x0004e40000000800 */
[C---:B------:R-:W-:Y:S01]  /*f300*/  HMMA.16816.F32 R96, R4.reuse, R24, R64 ;  /* 0x000000180460723c */ /* 0x040fe20000001840 */
[----:B------:R-:W-:Y:S07]  /*f310*/  LDSM.16.MT88.4 R24, [R202+0x1000] ;  /* 0x00100000ca18783b */ /* 0x000fee0000004200 */
[----:B------:R-:W-:Y:S01]  /*f320*/  HMMA.16816.F32 R52, R4, R20, R76 ;  /* 0x000000140434723c */ /* 0x000fe2000000184c */
[----:B--2---:R-:W-:-:S07]  /*f330*/  FFMA.FTZ R3, R124, c[0x0][0x2d0], -R0 ;  /* 0x0000b4007c037a23 */ /* 0x004fce0000010800 */
[C---:B------:R-:W-:Y:S01]  /*f340*/  HMMA.16816.F32 R72, R4.reuse, R30, R40 ;  /* 0x0000001e0448723c */ /* 0x040fe20000001828 */
[----:B------:R2:W-:Y:S07]  /*f350*/  MUFU.EX2 R220, R3 ;  /* 0x0000000300dc7308 */ /* 0x0005ee0000000800 */
[C---:B------:R-:W-:Y:S01]  /*f360*/  HMMA.16816.F32 R48, R4.reuse, R22, R84 ;  /* 0x000000160430723c */ /* 0x040fe20000001854 */
[----:B------:R-:W1:Y:S06]  /*f370*/  LDSM.16.MT88.4 R20, [R203+0x1000] ;  /* 0x00100000cb14783b */ /* 0x000e6c0000004200 */
[----:B------:R-:W-:Y:S01]  /*f380*/  IMAD.MOV.U32 R87, RZ, RZ, R171 ;  /* 0x000000ffff577224 */ /* 0x000fe200078e00ab */
[----:B------:R-:W-:Y:S01]  /*f390*/  HMMA.16816.F32 R100, R4, R28, R100 ;  /* 0x0000001c0464723c */ /* 0x000fe20000001864 */
[----:B------:R-:W-:Y:S01]  /*f3a0*/  LDSM.16.MT88.4 R28, [R203+0x4800] ;  /* 0x00480000cb1c783b */ /* 0x000fe20000004200 */
[----:B--2---:R-:W-:-:S02]  /*f3b0*/  FFMA.FTZ R3, R108, c[0x0][0x2d0], -R0 ;  /* 0x0000b4006c037a23 */ /* 0x004fc40000010800 */
[----:B------:R-:W-:Y:S02]  /*f3c0*/  IMAD.MOV.U32 R108, RZ, RZ, R127 ;  /* 0x000000ffff6c7224 */ /* 0x000fe400078e007f */
[----:B------:R2:W1:Y:S02]  /*f3d0*/  MUFU.EX2 R217, R3 ;  /* 0x0000000300d97308 */ /* 0x0004640000000800 */
[C---:B----4-:R-:W-:Y:S08]  /*f3e0*/  HMMA.16816.F32 R76, R4.reuse, R12, R104 ;  /* 0x0000000c044c723c */ /* 0x050ff00000001868 */
[----:B------:R-:W-:Y:S01]  /*f3f0*/  HMMA.16816.F32 R68, R4, R14, R116 ;  /* 0x0000000e0444723c */ /* 0x000fe20000001874 */
[----:B------:R-:W-:Y:S01]  /*f400*/  LDSM.16.MT88.4 R12, [R204+0x4800] ;  /* 0x00480000cc0c783b */ /* 0x000fe20000004200 */
[----:B--2---:R-:W-:-:S06]  /*f410*/  FFMA.FTZ R3, R125, c[0x0][0x2d0], -R0 ;  /* 0x0000b4007d037a23 */ /* 0x004fcc0000010800 */
[C---:B------:R-:W-:Y:S01]  /*f420*/  HMMA.16816.F32 R64, R4.reuse, R8, R120 ;  /* 0x000000080440723c */ /* 0x040fe20000001878 */
[----:B------:R2:W-:Y:S07]  /*f430*/  MUFU.EX2 R216, R3 ;  /* 0x0000000300d87308 */ /* 0x0005ee0000000800 */
[----:B------:R-:W-:Y:S01]  /*f440*/  HMMA.16816.F32 R40, R4, R10, R112 ;  /* 0x0000000a0428723c */ /* 0x000fe20000001870 */
[----:B------:R-:W4:Y:S06]  /*f450*/  LDSM.16.MT88.4 R8, [R202+0x4800] ;  /* 0x00480000ca08783b */ /* 0x000f2c0000004200 */
[----:B------:R-:W-:-:S02]  /*f460*/  F2FP.PACK_AB R4, R222, R224 ;  /* 0x000000e0de04723e */ /* 0x000fc400000000ff */
[----:B---3--:R-:W-:Y:S01]  /*f470*/  F2FP.PACK_AB R6, R223, R221 ;  /* 0x000000dddf06723e */ /* 0x008fe200000000ff */
[----:B--2---:R-:W-:Y:S01]  /*f480*/  FFMA.FTZ R3, R126, c[0x0][0x2d0], -R0 ;  /* 0x0000b4007e037a23 */ /* 0x004fe20000010800 */
[----:B-1----:R-:W-:-:S03]  /*f490*/  F2FP.PACK_AB R5, R217, R220 ;  /* 0x000000dcd905723e */ /* 0x002fc600000000ff */
        /* <DEDUP_REMOVED lines=10> */
[C---:B------:R-:W-:Y:S01]  /*f540*/  HMMA.16816.F32 R112, R4.reuse, R22, R88 ;  /* 0x000000160470723c */ /* 0x040fe20000001858 */
[----:B------:R-:W3:Y:S07]  /*f550*/  LDSM.16.MT88.4 R20, [R203+0x1800] ;  /* 0x00180000cb14783b */ /* 0x000eee0000004200 */
[----:B------:R-:W-:Y:S01]  /*f560*/  HMMA.16816.F32 R88, R4, R32, R56 ;  /* 0x000000200458723c */ /* 0x000fe20000001838 */
[----:B-1----:R-:W-:-:S04]  /*f570*/  FFMA.FTZ R3, R140, c[0x0][0x2d0], -R2 ;  /* 0x0000b4008c037a23 */ /* 0x002fc80000010802 */
[----:B------:R1:W-:Y:S03]  /*f580*/  MUFU.EX2 R176, R3 ;  /* 0x0000000300b07308 */ /* 0x0003e60000000800 */
[C---:B----4-:R-:W-:Y:S08]  /*f590*/  HMMA.16816.F32 R80, R4.reuse, R8, R52 ;  /* 0x000000080450723c */ /* 0x050ff00000001834 */
[----:B------:R-:W-:Y:S01]  /*f5a0*/  HMMA.16816.F32 R96, R4, R10, R48 ;  /* 0x0000000a0460723c */ /* 0x000fe20000001830 */
[----:B------:R-:W4:Y:S01]  /*f5b0*/  LDSM.16.MT88.4 R8, [R202+0x5000] ;  /* 0x00500000ca08783b */ /* 0x000f220000004200 */
[----:B-1----:R-:W-:-:S06]  /*f5c0*/  FFMA.FTZ R3, R143, c[0x0][0x2d0], -R2 ;  /* 0x0000b4008f037a23 */ /* 0x002fcc0000010802 */
[C---:B--2---:R-:W-:Y:S01]  /*f5d0*/  HMMA.16816.F32 R116, R4.reuse, R16, R76 ;  /* 0x000000100474723c */ /* 0x044fe2000000184c */
[----:B------:R1:W2:Y:S06]  /*f5e0*/  MUFU.EX2 R178, R3 ;  /* 0x0000000300b27308 */ /* 0x0002ac0000000800 */
[----:B------:R-:W-:Y:S01]  /*f5f0*/  IMAD.MOV.U32 R79, RZ, RZ, R87 ;  /* 0x000000ffff4f7224 */ /* 0x000fe200078e0057 */
[C---:B------:R-:W-:Y:S08]  /*f600*/  HMMA.16816.F32 R136, R4.reuse, R24, R136 ;  /* 0x000000180488723c */ /* 0x040ff00000001888 */
[----:B------:R-:W-:Y:S01]  /*f610*/  HMMA.16816.F32 R144, R4, R26, R144 ;  /* 0x0000001a0490723c */ /* 0x000fe20000001890 */
[----:B------:R-:W2:Y:S01]  /*f620*/  LDSM.16.MT88.4 R24, [R202+0x1800] ;  /* 0x00180000ca18783b */ /* 0x000ea20000004200 */
[----:B-1----:R-:W-:-:S02]  /*f630*/  FFMA.FTZ R3, R148, c[0x0][0x2d0], -R0 ;  /* 0x0000b40094037a23 */ /* 0x002fc40000010800 */
[----:B------:R-:W-:Y:S02]  /*f640*/  IMAD.MOV.U32 R148, RZ, RZ, R170 ;  /* 0x000000ffff947224 */ /* 0x000fe400078e00aa */
[----:B------:R1:W-:Y:S02]  /*f650*/  MUFU.EX2 R171, R3 ;  /* 0x0000000300ab7308 */ /* 0x0003e40000000800 */
[C---:B------:R-:W-:Y:S08]  /*f660*/  HMMA.16816.F32 R120, R4.reuse, R28, R100 ;  /* 0x0000001c0478723c */ /* 0x040ff00000001864 */
[----:B------:R-:W-:Y:S01]  /*f670*/  HMMA.16816.F32 R84, R4, R12, R64 ;  /* 0x0000000c0454723c */ /* 0x000fe20000001840 */
[----:B-1----:R-:W-:-:S07]  /*f680*/  FFMA.FTZ R3, R150, c[0x0][0x2d0], -R0 ;  /* 0x0000b40096037a23 */ /* 0x002fce0000010800 */
[----:B------:R-:W-:Y:S01]  /*f690*/  HMMA.16816.F32 R56, R4, R14, R40 ;  /* 0x0000000e0438723c */ /* 0x000fe20000001828 */
[----:B------:R-:W1:Y:S01]  /*f6a0*/  LDSM.16.MT88.4 R12, [R203+0x5000] ;  /* 0x00500000cb0c783b */ /* 0x000e620000004200 */
[----:B------:R2:W2:Y:S01]  /*f6b0*/  MUFU.EX2 R170, R3 ;  /* 0x0000000300aa7308 */ /* 0x0004a20000000800 */
[----:B------:R-:W-:-:S05]  /*f6c0*/  IMAD.MOV.U32 R150, RZ, RZ, R169 ;  /* 0x000000ffff967224 */ /* 0x000fca00078e00a9 */
[C---:B------:R-:W-:Y:S01]  /*f6d0*/  HMMA.16816.F32 R100, R4.reuse, R18, R68 ;  /* 0x000000120464723c */ /* 0x040fe20000001844 */
[----:B------:R-:W1:Y:S07]  /*f6e0*/  LDSM.16.MT88.4 R16, [R205+0x5000] ;  /* 0x00500000cd10783b */ /* 0x000e6e0000004200 */
[----:B------:R-:W-:Y:S01]  /*f6f0*/  HMMA.16816.F32 R44, R4, R34, R44 ;  /* 0x00000022042c723c */ /* 0x000fe2000000182c */
[----:B------:R-:W1:Y:S01]  /*f700*/  LDSM.16.MT88.4 R32, [R205+0x1800] ;  /* 0x00180000cd20783b */ /* 0x000e620000004200 */
[----:B--2---:R-:W-:-:S04]  /*f710*/  FFMA.FTZ R3, R151, c[0x0][0x2d0], -R0 ;  /* 0x0000b40097037a23 */ /* 0x004fc80000010800 */
[----:B------:R2:W-:Y:S02]  /*f720*/  MUFU.EX2 R169, R3 ;  /* 0x0000000300a97308 */ /* 0x0005e40000000800 */
[----:B------:R-:W-:Y:S01]  /*f730*/  HMMA.16816.F32 R140, R4, R30, R72 ;  /* 0x0000001e048c723c */ /* 0x000fe20000001848 */
[----:B------:R-:W1:Y:S06]  /*f740*/  LDSM.16.MT88.4 R28, [R204+0x1800] ;  /* 0x00180000cc1c783b */ /* 0x000e6c0000004200 */
[----:B---3--:R-:W-:Y:S02]  /*f750*/  F2FP.PACK_AB R4, R188, R189 ;  /* 0x000000bdbc04723e */ /* 0x008fe400000000ff */
[----:B------:R-:W-:-:S02]  /*f760*/  F2FP.PACK_AB R6, R178, R176 ;  /* 0x000000b0b206723e */ /* 0x000fc400000000ff */
[----:B------:R-:W-:Y:S01]  /*f770*/  F2FP.PACK_AB R5, R170, R171 ;  /* 0x000000abaa05723e */ /* 0x000fe200000000ff */
[----:B--2---:R-:W-:Y:S02]  /*f780*/  FFMA.FTZ R3, R149, c[0x0][0x2d0], -R0 ;  /* 0x0000b40095037a23 */ /* 0x004fe40000010800 */
[----:B------:R-:W-:Y:S02]  /*f790*/  IMAD.MOV.U32 R149, RZ, RZ, R168 ;  /* 0x000000ffff957224 */ /* 0x000fe400078e00a8 */
[----:B------:R2:W3:Y:S02]  /*f7a0*/  MUFU.EX2 R168, R3 ;  /* 0x0000000300a87308 */ /* 0x0004e40000000800 */
[----:B--2---:R-:W-:Y:S01]  /*f7b0*/  FFMA.FTZ R3, R152, c[0x0][0x2d0], -R2 ;  /* 0x0000b40098037a23 */ /* 0x004fe20000010802 */
[----:B---3--:R-:W-:-:S05]  /*f7c0*/  F2FP.PACK_AB R7, R168, R169 ;  /* 0x000000a9a807723e */ /* 0x008fca00000000ff */
[----:B------:R2:W-:Y:S02]  /*f7d0*/  MUFU.EX2 R151, R3 ;  /* 0x0000000300977308 */ /* 0x0005e40000000800 */
[C---:B------:R-:W-:Y:S08]  /*f7e0*/  HMMA.16816.F32 R64, R4.reuse, R20, R124 ;  /* 0x000000140440723c */ /* 0x040ff0000000187c */
[----:B------:R-:W-:Y:S01]  /*f7f0*/  HMMA.16816.F32 R52, R4, R22, R112 ;  /* 0x000000160434723c */ /* 0x000fe20000001870 */
[----:B------:R-:W3:Y:S01]  /*f800*/  LDSM.16.MT88.4 R20, [R204+0x5000] ;  /* 0x00500000cc14783b */ /* 0x000ee20000004200 */
[----:B--2---:R-:W-:-:S02]  /*f810*/  FFMA.FTZ R3, R154, c[0x0][0x2d0], -R2 ;  /* 0x0000b4009a037a23 */ /* 0x004fc40000010802 */
[----:B------:R-:W-:Y:S02]  /*f820*/  IMAD.MOV.U32 R154, RZ, RZ, R79 ;  /* 0x000000ffff9a7224 */ /* 0x000fe400078e004f */
[----:B------:R2:W1:Y:S02]  /*f830*/  MUFU.EX2 R152, R3 ;  /* 0x0000000300987308 */ /* 0x0004640000000800 */
[C---:B----4-:R-:W-:Y:S08]  /*f840*/  HMMA.16816.F32 R40, R4.reuse, R8, R80 ;  /* 0x000000080428723c */ /* 0x050ff00000001850 */
[----:B------:R-:W-:Y:S01]  /*f850*/  HMMA.16816.F32 R72, R4, R24, R136 ;  /* 0x000000180448723c */ /* 0x000fe20000001888 */
[----:B--2---:R-:W-:-:S07]  /*f860*/  FFMA.FTZ R3, R153, c[0x0][0x2d0], -R2 ;  /* 0x0000b40099037a23 */ /* 0x004fce0000010802 */
[C---:B------:R-:W-:Y:S01]  /*f870*/  HMMA.16816.F32 R68, R4.reuse, R26, R144 ;  /* 0x0000001a0444723c */ /* 0x040fe20000001890 */
[----:B------:R-:W-:Y:S01]  /*f880*/  IMAD.MOV.U32 R153, RZ, RZ, R150 ;  /* 0x000000ffff997224 */ /* 0x000fe200078e0096 */
[----:B------:R-:W2:Y:S01]  /*f890*/  LDSM.16.MT88.4 R24, [R203+0x2000] ;  /* 0x00200000cb18783b */ /* 0x000ea20000004200 */
[----:B------:R4:W-:Y:S05]  /*f8a0*/  MUFU.EX2 R150, R3 ;  /* 0x0000000300967308 */ /* 0x0009ea0000000800 */
[C---:B-1----:R-:W-:Y:S08]  /*f8b0*/  HMMA.16816.F32 R80, R4.reuse, R12, R120 ;  /* 0x0000000c0450723c */ /* 0x042ff00000001878 */
[----:B------:R-:W-:Y:S01]  /*f8c0*/  HMMA.16816.F32 R116, R4, R16, R116 ;  /* 0x000000100474723c */ /* 0x000fe20000001874 */
[----:B----4-:R-:W-:-:S02]  /*f8d0*/  FFMA.FTZ R3, R155, c[0x0][0x2d0], -R2 ;  /* 0x0000b4009b037a23 */ /* 0x010fc40000010802 */
[----:B------:R-:W-:Y:S02]  /*f8e0*/  IMAD.MOV.U32 R155, RZ, RZ, R149 ;  /* 0x000000ffff9b7224 */ /* 0x000fe400078e0095 */
[----:B------:R1:W4:Y:S03]  /*f8f0*/  MUFU.EX2 R149, R3 ;  /* 0x0000000300957308 */ /* 0x0003260000000800 */
[C---:B------:R-:W-:Y:S01]  /*f900*/  HMMA.16816.F32 R120, R4.reuse, R18, R100 ;  /* 0x000000120478723c */ /* 0x040fe20000001864 */
[----:B------:R-:W2:Y:S07]  /*f910*/  LDSM.16.MT88.4 R16, [R204+0x2000] ;  /* 0x00200000cc10783b */ /* 0x000eae0000004200 */
[----:B------:R-:W-:Y:S01]  /*f920*/  HMMA.16816.F32 R60, R4, R32, R92 ;  /* 0x00000020043c723c */ /* 0x000fe2000000185c */
[----:B-1----:R-:W-:-:S07]  /*f930*/  FFMA.FTZ R3, R156, c[0x0][0x2d0], -R0 ;  /* 0x0000b4009c037a23 */ /* 0x002fce0000010800 */
[C---:B------:R-:W-:Y:S01]  /*f940*/  HMMA.16816.F32 R48, R4.reuse, R34, R104 ;  /* 0x000000220430723c */ /* 0x040fe20000001868 */
[----:B------:R-:W-:Y:S02]  /*f950*/  IMAD.MOV.U32 R156, RZ, RZ, R148 ;  /* 0x000000ffff9c7224 */ /* 0x000fe400078e0094 */
[----:B------:R1:W-:Y:S05]  /*f960*/  MUFU.EX2 R148, R3 ;  /* 0x0000000300947308 */ /* 0x0003ea0000000800 */
[C---:B------:R-:W-:Y:S08]  /*f970*/  HMMA.16816.F32 R32, R4.reuse, R28, R88 ;  /* 0x0000001c0420723c */ /* 0x040ff00000001858 */
[----:B------:R-:W-:Y:S01]  /*f980*/  HMMA.16816.F32 R44, R4, R30, R44 ;  /* 0x0000001e042c723c */ /* 0x000fe2000000182c */
[----:B------:R-:W2:Y:S01]  /*f990*/  LDSM.16.MT88.4 R28, [R202+0x2000] ;  /* 0x00200000ca1c783b */ /* 0x000ea20000004200 */
[----:B-1----:R-:W-:-:S02]  /*f9a0*/  FFMA.FTZ R3, R157, c[0x0][0x2d0], -R0 ;  /* 0x0000b4009d037a23 */ /* 0x002fc40000010800 */
[----:B------:R-:W-:Y:S02]  /*f9b0*/  IMAD.MOV.U32 R157, RZ, RZ, R108 ;  /* 0x000000ffff9d7224 */ /* 0x000fe400078e006c */
[----:B------:R1:W1:Y:S02]  /*f9c0*/  MUFU.EX2 R147, R3 ;  /* 0x0000000300937308 */ /* 0x0002640000000800 */
[C---:B------:R-:W-:Y:S01]  /*f9d0*/  HMMA.16816.F32 R140, R4.reuse, R14, R140 ;  /* 0x0000000e048c723c */ /* 0x040fe2000000188c */
[----:B------:R-:W2:Y:S07]  /*f9e0*/  LDSM.16.MT88.4 R12, [R205+0x2000] ;  /* 0x00200000cd0c783b */ /* 0x000eae0000004200 */
[----:B---3--:R-:W-:Y:S01]  /*f9f0*/  HMMA.16816.F32 R104, R4, R20, R84 ;  /* 0x000000140468723c */ /* 0x008fe20000001854 */
[----:B-1----:R-:W-:-:S07]  /*fa00*/  FFMA.FTZ R3, R158, c[0x0][0x2d0], -R0 ;  /* 0x0000b4009e037a23 */ /* 0x002fce0000010800 */
[C---:B------:R-:W-:Y:S01]  /*fa10*/  HMMA.16816.F32 R76, R4.reuse, R10, R96 ;  /* 0x0000000a044c723c */ /* 0x040fe20000001860 */
[----:B------:R-:W-:Y:S01]  /*fa20*/  LDSM.16.MT88.4 R8, [R202+0x5800] ;  /* 0x00580000ca08783b */ /* 0x000fe20000004200 */
[----:B------:R-:W-:Y:S01]  /*fa30*/  IMAD.MOV.U32 R158, RZ, RZ, R39 ;  /* 0x000000ffff9e7224 */ /* 0x000fe200078e0027 */
[----:B------:R1:W-:Y:S05]  /*fa40*/  MUFU.EX2 R146, R3 ;  /* 0x0000000300927308 */ /* 0x0003ea0000000800 */
[----:B------:R-:W-:Y:S01]  /*fa50*/  HMMA.16816.F32 R84, R4, R22, R56 ;  /* 0x000000160454723c */ /* 0x000fe20000001838 */
[----:B------:R-:W-:Y:S06]  /*fa60*/  LDSM.16.MT88.4 R20, [R204+0x5800] ;  /* 0x00580000cc14783b */ /* 0x000fec0000004200 */
[----:B------:R-:W-:-:S02]  /*fa70*/  F2FP.PACK_AB R4, R152, R151 ;  /* 0x000000979804723e */ /* 0x000fc400000000ff */
[----:B----4-:R-:W-:Y:S01]  /*fa80*/  F2FP.PACK_AB R6, R149, R150 ;  /* 0x000000969506723e */ /* 0x010fe200000000ff */
[----:B-1----:R-:W-:Y:S01]  /*fa90*/  FFMA.FTZ R3, R159, c[0x0][0x2d0], -R0 ;  /* 0x0000b4009f037a23 */ /* 0x002fe20000010800 */
[----:B------:R-:W-:Y:S01]  /*faa0*/  F2FP.PACK_AB R5, R147, R148 ;  /* 0x000000949305723e */ /* 0x000fe200000000ff */
[----:B------:R-:W-:Y:S02]  /*fab0*/  IMAD.MOV.U32 R159, RZ, RZ, R38 ;  /* 0x000000ffff9f7224 */ /* 0x000fe400078e0026 */
[----:B------:R1:W3:Y:S02]  /*fac0*/  MUFU.EX2 R145, R3 ;  /* 0x0000000300917308 */ /* 0x0002e40000000800 */
[----:B-1----:R-:W-:Y:S01]  /*fad0*/  FFMA.FTZ R3, R177, c[0x0][0x2d0], -R2 ;  /* 0x0000b400b1037a23 */ /* 0x002fe20000010802 */
[----:B---3--:R-:W-:-:S05]  /*fae0*/  F2FP.PACK_AB R7, R145, R146 ;  /* 0x000000929107723e */ /* 0x008fca00000000ff */
[----:B------:R1:W-:Y:S02]  /*faf0*/  MUFU.EX2 R144, R3 ;  /* 0x0000000300907308 */ /* 0x0003e40000000800 */
[C---:B--2---:R-:W-:Y:S08]  /*fb00*/  HMMA.16816.F32 R88, R4.reuse, R24, R64 ;  /* 0x000000180458723c */ /* 0x044ff00000001840 */
[----:B------:R-:W-:Y:S01]  /*fb10*/  HMMA.16816.F32 R100, R4, R26, R52 ;  /* 0x0000001a0464723c */ /* 0x000fe20000001834 */
[----:B------:R-:W2:Y:S01]  /*fb20*/  LDSM.16.MT88.4 R24, [R203+0x5800] ;  /* 0x00580000cb18783b */ /* 0x000ea20000004200 */
[----:B-1----:R-:W-:-:S04]  /*fb30*/  FFMA.FTZ R3, R179, c[0x0][0x2d0], -R2 ;  /* 0x0000b400b3037a23 */ /* 0x002fc80000010802 */
[----:B------:R1:W3:Y:S02]  /*fb40*/  MUFU.EX2 R139, R3 ;  /* 0x00000003008b7308 */ /* 0x0002e40000000800 */
[C---:B------:R-:W-:Y:S01]  /*fb50*/  HMMA.16816.F32 R64, R4.reuse, R16, R32 ;  /* 0x000000100440723c */ /* 0x040fe20000001820 */
[----:B------:R-:W4:Y:S07]  /*fb60*/  LDSM.16.MT88.4 R32, [R205+0x5800] ;  /* 0x00580000cd20783b */ /* 0x000f2e0000004200 */
[----:B------:R-:W-:Y:S01]  /*fb70*/  HMMA.16816.F32 R112, R4, R28, R72 ;  /* 0x0000001c0470723c */ /* 0x000fe20000001848 */
[----:B-1----:R-:W-:-:S07]  /*fb80*/  FFMA.FTZ R3, R190, c[0x0][0x2d0], -R2 ;  /* 0x0000b400be037a23 */ /* 0x002fce0000010802 */
[C---:B------:R-:W-:Y:S01]  /*fb90*/  HMMA.16816.F32 R92, R4.reuse, R12, R60 ;  /* 0x0000000c045c723c */ /* 0x040fe2000000183c */
[----:B------:R1:W-:Y:S07]  /*fba0*/  MUFU.EX2 R138, R3 ;  /* 0x00000003008a7308 */ /* 0x0003ee0000000800 */
[C---:B------:R-:W-:Y:S01]  /*fbb0*/  HMMA.16816.F32 R72, R4.reuse, R14, R48 ;  /* 0x0000000e0448723c */ /* 0x040fe20000001830 */
[----:B------:R-:W3:Y:S07]  /*fbc0*/  LDSM.16.MT88.4 R12, [R203+0x2800] ;  /* 0x00280000cb0c783b */ /* 0x000eee0000004200 */
        /* <DEDUP_REMOVED lines=10> */
[C---:B----4-:R-:W-:Y:S01]  /*fc70*/  HMMA.16816.F32 R56, R4.reuse, R32, R116 ;  /* 0x000000200438723c */ /* 0x050fe20000001874 */
[----:B------:R-:W-:Y:S07]  /*fc80*/  LDSM.16.MT88.4 R116, [R202+0x3000] ;  /* 0x00300000ca74783b */ /* 0x000fee0000004200 */
[----:B------:R-:W-:Y:S01]  /*fc90*/  HMMA.16816.F32 R80, R4, R34, R120 ;  /* 0x000000220450723c */ /* 0x000fe20000001878 */
[----:B-1----:R-:W-:-:S04]  /*fca0*/  FFMA.FTZ R3, R197, c[0x0][0x2d0], -R0 ;  /* 0x0000b400c5037a23 */ /* 0x002fc80000010800 */
[----:B------:R1:W2:Y:S03]  /*fcb0*/  MUFU.EX2 R108, R3 ;  /* 0x00000003006c7308 */ /* 0x0002a60000000800 */
[C---:B------:R-:W-:Y:S01]  /*fcc0*/  HMMA.16816.F32 R44, R4.reuse, R10, R76 ;  /* 0x0000000a042c723c */ /* 0x040fe2000000184c */
[----:B------:R-:W4:Y:S07]  /*fcd0*/  LDSM.16.MT88.4 R8, [R205+0x2800] ;  /* 0x00280000cd08783b */ /* 0x000f2e0000004200 */
        /* <DEDUP_REMOVED lines=13> */
[----:B------:R-:W-:-:S06]  /*fdb0*/  FFMA.FTZ R3, R225, c[0x0][0x2d0], -R2 ;  /* 0x0000b400e1037a23 */ /* 0x000fcc0000010802 */
[C---:B------:R-:W-:Y:S01]  /*fdc0*/  HMMA.16816.F32 R84, R4.reuse, R12, R88 ;  /* 0x0000000c0454723c */ /* 0x040fe20000001858 */
[----:B------:R-:W-:Y:S07]  /*fdd0*/  LDSM.16.MT88.4 R88, [R202+0x6800] ;  /* 0x00680000ca58783b */ /* 0x000fee0000004200 */
[C---:B------:R-:W-:Y:S01]  /*fde0*/  HMMA.16816.F32 R100, R4.reuse, R14, R100 ;  /* 0x0000000e0464723c */ /* 0x040fe20000001864 */
[----:B------:R-:W1:Y:S07]  /*fdf0*/  LDSM.16.MT88.4 R12, [R205+0x6000] ;  /* 0x00600000cd0c783b */ /* 0x000e6e0000004200 */
[C---:B------:R-:W-:Y:S01]  /*fe00*/  HMMA.16816.F32 R120, R4.reuse, R28, R64 ;  /* 0x0000001c0478723c */ /* 0x040fe20000001840 */
[----:B------:R2:W-:Y:S01]  /*fe10*/  MUFU.EX2 R29, R3 ;  /* 0x00000003001d7308 */ /* 0x0005e20000000800 */
[----:B------:R-:W-:Y:S06]  /*fe20*/  LDSM.16.MT88.4 R64, [R203+0x3000] ;  /* 0x00300000cb40783b */ /* 0x000fec0000004200 */
[C---:B------:R-:W-:Y:S08]  /*fe30*/  HMMA.16816.F32 R76, R4.reuse, R18, R96 ;  /* 0x00000012044c723c */ /* 0x040ff00000001860 */
[----:B------:R-:W-:Y:S01]  /*fe40*/  HMMA.16816.F32 R112, R4, R16, R112 ;  /* 0x000000100470723c */ /* 0x000fe20000001870 */
[----:B--2---:R-:W-:-:S04]  /*fe50*/  FFMA.FTZ R3, R226, c[0x0][0x2d0], -R2 ;  /* 0x0000b400e2037a23 */ /* 0x004fc80000010802 */
[----:B------:R2:W3:Y:S03]  /*fe60*/  MUFU.EX2 R28, R3 ;  /* 0x00000003001c7308 */ /* 0x0004e60000000800 */
[C---:B----4-:R-:W-:Y:S08]  /*fe70*/  HMMA.16816.F32 R92, R4.reuse, R8, R92 ;  /* 0x00000008045c723c */ /* 0x050ff0000000185c */
[----:B------:R-:W-:Y:S01]  /*fe80*/  HMMA.16816.F32 R96, R4, R10, R72 ;  /* 0x0000000a0460723c */ /* 0x000fe20000001848 */
[----:B------:R-:W4:Y:S01]  /*fe90*/  LDSM.16.MT88.4 R8, [R204+0x6000] ;  /* 0x00600000cc08783b */ /* 0x000f220000004200 */
[----:B--2---:R-:W-:-:S03]  /*fea0*/  FFMA.FTZ R3, R227, c[0x0][0x2d0], -R2 ;  /* 0x0000b400e3037a23 */ /* 0x004fc60000010802 */
[----:B------:R-:W2:Y:S01]  /*feb0*/  LDSM.16.MT88.4 R72, [R205+0x3000] ;  /* 0x00300000cd48783b */ /* 0x000ea20000004200 */
[----:B------:R-:W-:Y:S02]  /*fec0*/  FFMA.FTZ R2, R228, c[0x0][0x2d0], -R2 ;  /* 0x0000b400e4027a23 */ /* 0x000fe40000010802 */
[----:B-1----:R-:W-:Y:S01]  /*fed0*/  HMMA.16816.F32 R56, R4, R12, R56 ;  /* 0x0000000c0438723c */ /* 0x002fe20000001838 */
[----:B------:R-:W-:Y:S01]  /*fee0*/  MUFU.EX2 R19, R3 ;  /* 0x0000000300137308 */ /* 0x000fe20000000800 */
[----:B---3--:R-:W-:-:S06]  /*fef0*/  F2FP.PACK_AB R104, R28, R29 ;  /* 0x0000001d1c68723e */ /* 0x008fcc00000000ff */
[C---:B------:R-:W-:Y:S01]  /*ff00*/  HMMA.16816.F32 R124, R4.reuse, R30, R60 ;  /* 0x0000001e047c723c */ /* 0x040fe2000000183c */
[----:B------:R1:W3:Y:S07]  /*ff10*/  MUFU.EX2 R18, R2 ;  /* 0x0000000200127308 */ /* 0x0002ee0000000800 */
[C---:B------:R-:W-:Y:S08]  /*ff20*/  HMMA.16816.F32 R52, R4.reuse, R24, R52 ;  /* 0x000000180434723c */ /* 0x040ff00000001834 */
[----:B------:R-:W-:Y:S01]  /*ff30*/  HMMA.16816.F32 R44, R4, R26, R44 ;  /* 0x0000001a042c723c */ /* 0x000fe2000000182c */
[----:B-1----:R-:W-:Y:S01]  /*ff40*/  FFMA.FTZ R2, R229, c[0x0][0x2d0], -R0 ;  /* 0x0000b400e5027a23 */ /* 0x002fe20000010800 */
[----:B---3--:R-:W-:-:S03]  /*ff50*/  F2FP.PACK_AB R106, R18, R19 ;  /* 0x00000013126a723e */ /* 0x008fc600000000ff */
[----:B------:R1:W-:Y:S03]  /*ff60*/  MUFU.EX2 R17, R2 ;  /* 0x0000000200117308 */ /* 0x0003e60000000800 */
[C---:B------:R-:W-:Y:S08]  /*ff70*/  HMMA.16816.F32 R48, R4.reuse, R20, R48 ;  /* 0x000000140430723c */ /* 0x040ff00000001830 */
[----:B------:R-:W-:Y:S01]  /*ff80*/  HMMA.16816.F32 R40, R4, R22, R40 ;  /* 0x000000160428723c */ /* 0x000fe20000001828 */
[----:B-1----:R-:W-:-:S07]  /*ff90*/  FFMA.FTZ R2, R238, c[0x0][0x2d0], -R0 ;  /* 0x0000b400ee027a23 */ /* 0x002fce0000010800 */
[C---:B------:R-:W-:Y:S01]  /*ffa0*/  HMMA.16816.F32 R20, R4.reuse, R14, R80 ;  /* 0x0000000e0414723c */ /* 0x040fe20000001850 */
[----:B------:R1:W3:Y:S01]  /*ffb0*/  MUFU.EX2 R16, R2 ;  /* 0x0000000200107308 */ /* 0x0002e20000000800 */
[----:B------:R-:W2:Y:S06]  /*ffc0*/  LDSM.16.MT88.4 R80, [R204+0x3000] ;  /* 0x00300000cc50783b */ /* 0x000eac0000004200 */
[C---:B----4-:R-:W-:Y:S08]  /*ffd0*/  HMMA.16816.F32 R24, R4.reuse, R8, R68 ;  /* 0x000000080418723c */ /* 0x050ff00000001844 */
[----:B------:R-:W-:Y:S01]  /*ffe0*/  HMMA.16816.F32 R32, R4, R10, R32 ;  /* 0x0000000a0420723c */ /* 0x000fe20000001820 */
[--C-:B-1----:R-:W-:Y:S01]  /*fff0*/  FFMA.FTZ R2, R230, c[0x0][0x2d0], -R0.reuse ;  /* 0x0000b400e6027a23 */ /* 0x102fe20000010800 */
[----:B---3--:R-:W-:Y:S01]  /*10000*/  F2FP.PACK_AB R105, R16, R17 ;  /* 0x000000111069723e */ /* 0x008fe200000000ff */
[----:B------:R-:W-:Y:S01]  /*10010*/  FFMA.FTZ R0, R239, c[0x0][0x2d0], -R0 ;  /* 0x0000b400ef007a23 */ /* 0x000fe20000010800 */
[----:B------:R-:W-:Y:S01]  /*10020*/  LDSM.16.MT88.4 R4, [R204+0x6800] ;  /* 0x00680000cc04783b */ /* 0x000fe20000004200 */
[----:B------:R1:W-:Y:S08]  /*10030*/  MUFU.EX2 R13, R2 ;  /* 0x00000002000d7308 */ /* 0x0003f00000000800 */
[----:B------:R3:W4:Y:S01]  /*10040*/  MUFU.EX2 R12, R0 ;  /* 0x00000000000c7308 */ /* 0x0007220000000800 */
[----:B-1----:R-:W-:-:S04]  /*10050*/  FADD.FTZ R2, R251, R249 ;  /* 0x000000f9fb027221 */ /* 0x002fc80000010000 */
[----:B------:R-:W-:Y:S02]  /*10060*/  FADD.FTZ R2, R252, R2 ;  /* 0x00000002fc027221 */ /* 0x000fe40000010000 */
[----:B---3--:R-:W-:Y:S01]  /*10070*/  FADD.FTZ R0, R158, R159 ;  /* 0x0000009f9e007221 */ /* 0x008fe20000010000 */
        /* <DEDUP_REMOVED lines=12> */
[----:B------:R-:W-:Y:S01]  /*10140*/  LDSM.16.MT88.4 R100, [R205+0x6800] ;  /* 0x00680000cd64783b */ /* 0x000fe20000004200 */
[----:B------:R-:W-:Y:S02]  /*10150*/  FADD.FTZ R0, R247, R0 ;  /* 0x00000000f7007221 */ /* 0x000fe40000010000 */
[----:B------:R-:W-:-:S02]  /*10160*/  FADD.FTZ R2, R220, R2 ;  /* 0x00000002dc027221 */ /* 0x000fc40000010000 */
[----:B------:R-:W-:Y:S01]  /*10170*/  FADD.FTZ R0, R153, R0 ;  /* 0x0000000099007221 */ /* 0x000fe20000010000 */
[C---:B--2---:R-:W-:Y:S01]  /*10180*/  HMMA.16816.F32 R68, R104.reuse, R72, R92 ;  /* 0x000000486844723c */ /* 0x044fe2000000185c */
[----:B------:R-:W-:Y:S01]  /*10190*/  FADD.FTZ R2, R217, R2 ;  /* 0x00000002d9027221 */ /* 0x000fe20000010000 */
[----:B------:R-:W1:Y:S01]  /*101a0*/  LDSM.16.MT88.4 R92, [R203+0x6800] ;  /* 0x00680000cb5c783b */ /* 0x000e620000004200 */
        /* <DEDUP_REMOVED lines=8> */
[----:B------:R-:W-:Y:S01]  /*10230*/  IADD3 R211, R154, -0x2, RZ ;  /* 0xfffffffe9ad37810 */ /* 0x000fe20007ffe0ff */
[----:B------:R-:W-:Y:S02]  /*10240*/  FADD.FTZ R2, R189, R2 ;  /* 0x00000002bd027221 */ /* 0x000fe40000010000 */
[----:B------:R-:W-:Y:S01]  /*10250*/  FADD.FTZ R0, R171, R0 ;  /* 0x00000000ab007221 */ /* 0x000fe20000010000 */
[----:B------:R-:W-:Y:S01]  /*10260*/  ISETP.GE.AND P0, PT, R211, R234, PT ;  /* 0x000000ead300720c */ /* 0x000fe20003f06270 */
        /* <DEDUP_REMOVED lines=21> */
[----:B-1----:R-:W-:Y:S01]  /*103c0*/  HMMA.16816.F32 R120, R104, R92, R48 ;  /* 0x0000005c6878723c */ /* 0x002fe20000001830 */
        /* <DEDUP_REMOVED lines=27> */
[C---:B------:R-:W-:Y:S01]  /*10580*/  IMAD.SHL.U32 R239, R0.reuse, 0x40, RZ ;  /* 0x0000004000ef7824 */ /* 0x040fe200078e00ff */
[----:B------:R-:W-:Y:S01]  /*10590*/  ISETP.GE.AND P5, PT, R209, c[0x0][0x1d4], PT ;  /* 0x00007500d1007a0c */ /* 0x000fe20003fa6270 */
[----:B------:R-:W-:Y:S01]  /*105a0*/  IMAD.MOV.U32 R230, RZ, RZ, R236 ;  /* 0x000000ffffe67224 */ /* 0x000fe200078e00ec */
[----:B------:R-:W-:-:S02]  /*105b0*/  SHF.L.U64.HI R238, R0, 0x6, R216 ;  /* 0x0000000600ee7819 */ /* 0x000fc400000102d8 */
[C---:B------:R-:W-:Y:S01]  /*105c0*/  SHF.L.U64.HI R217, R0.reuse, 0x5, R216 ;  /* 0x0000000500d97819 */ /* 0x040fe200000102d8 */
[----:B------:R-:W-:Y:S02]  /*105d0*/  IMAD.SHL.U32 R216, R0, 0x20, RZ ;  /* 0x0000002000d87824 */ /* 0x000fe400078e00ff */
[----:B------:R-:W-:-:S04]  /*105e0*/  @P1 LOP3.LUT R214, R214, 0x8, RZ, 0xfc, !PT ;  /* 0x00000008d6d61812 */ /* 0x000fc800078efcff */
[----:B------:R-:W-:Y:S02]  /*105f0*/  LOP3.LUT R214, R214, 0xfffffffd, RZ, 0xc0, !PT ;  /* 0xfffffffdd6d67812 */ /* 0x000fe400078ec0ff */
[----:B-1----:R-:W-:-:S13]  /*10600*/  ISETP.GT.AND P0, PT, R154, 0x7f, PT ;  /* 0x0000007f9a00780c */ /* 0x002fda0003f04270 */
[----:B------:R-:W-:Y:S02]  /*10610*/  @P0 LOP3.LUT R214, R214, 0x2, RZ, 0xfc, !PT ;  /* 0x00000002d6d60812 */ /* 0x000fe400078efcff */
[----:B------:R-:W-:Y:S02]  /*10620*/  LOP3.LUT P0, RZ, R232, 0x4, RZ, 0xc0, !PT ;  /* 0x00000004e8ff7812 */ /* 0x000fe4000780c0ff */
[----:B------:R-:W-:-:S11]  /*10630*/  LOP3.LUT R214, R214, 0xfffffffb, RZ, 0xc0, !PT ;  /* 0xfffffffbd6d67812 */ /* 0x000fd600078ec0ff */
[----:B------:R-:W-:Y:S02]  /*10640*/  @P0 LOP3.LUT R214, R214, 0x4, RZ, 0xfc, !PT ;  /* 0x00000004d6d60812 */ /* 0x000fe400078efcff */
.L_x_1672:
[----:B------:R-:W-:Y:S04]  /*10650*/  DEPBAR.LE SB0, 0x0 ;  /* 0x000080000000791a */ /* 0x000fe80000000000 */
[----:B------:R-:W-:Y:S01]  /*10660*/  WARPSYNC 0xffffffff ;  /* 0xffffffff00007948 */ /* 0x000fe20003800000 */
[----:B------:R-:W-:Y:S01]  /*10670*/  BAR.SYNC.DEFER_BLOCKING 0x0 ;  /* 0x0000000000007b1d */ /* 0x000fe20000010000 */
[C---:B------:R-:W-:Y:S02]  /*10680*/  LOP3.LUT P0, RZ, R232.reuse, 0x2, RZ, 0xc0, !PT ;  /* 0x00000002e8ff7812 */ /* 0x040fe4000780c0ff */
[C---:B------:R-:W-:Y:S02]  /*10690*/  IADD3 R0, R201.reuse, 0x20, RZ ;  /* 0x00000020c9007810 */ /* 0x040fe40007ffe0ff */
[----:B------:R-:W-:Y:S02]  /*106a0*/  LOP3.LUT P3, RZ, R232, 0x4, RZ, 0xc0, !PT ;  /* 0x00000004e8ff7812 */ /* 0x000fe4000786c0ff */
[----:B------:R-:W-:Y:S02]  /*106b0*/  SHF.R.S32.HI R2, RZ, 0x1f, R211 ;  /* 0x0000001fff027819 */ /* 0x000fe400000114d3 */
[----:B------:R-:W-:Y:S03]  /*106c0*/  LOP3.LUT R214, R214, 0xfffffffe, RZ, 0xc0, !PT ;  /* 0xfffffffed6d67812 */ /* 0x000fe600078ec0ff */
[----:B------:R-:W-:Y:S02]  /*106d0*/  IMAD R52, R2, c[0x0][0x208], RZ ;  /* 0x0000820002347a24 */ /* 0x000fe400078e02ff */
[----:B------:R-:W-:Y:S01]  /*106e0*/  @P0 IADD3 R0, R201, -0x20, RZ ;  /* 0xffffffe0c9000810 */ /* 0x000fe20007ffe0ff */
[C---:B------:R-:W-:Y:S04]  /*106f0*/  IMAD.WIDE.U32 R2, R211.reuse, c[0x0][0x208], RZ ;  /* 0x00008200d3027a25 */ /* 0x040fe800078e00ff */
[----:B------:R-:W-:Y:S02]  /*10700*/  IMAD R52, R211, c[0x0][0x20c], R52 ;  /* 0x00008300d3347a24 */ /* 0x000fe400078e0234 */
[C---:B------:R-:W-:Y:S01]  /*10710*/  IMAD.WIDE.U32 R144, R2.reuse, 0x70, R216 ;  /* 0x0000007002907825 */ /* 0x040fe200078e00d8 */
[----:B------:R-:W1:Y:S03]  /*10720*/  LDSM.16.M88.4 R8, [R201] ;  /* 0x00000000c908783b */ /* 0x000e660000000200 */
[----:B------:R-:W-:Y:S01]  /*10730*/  IMAD.IADD R3, R3, 0x1, R52 ;  /* 0x0000000103037824 */ /* 0x000fe200078e0234 */
[----:B------:R-:W-:Y:S03]  /*10740*/  BSSY B0, `(.L_x_1670) ;  /* 0x0000103000007945 */ /* 0x000fe60003800000 */
[----:B------:R-:W-:Y:S01]  /*10750*/  IMAD R152, R3, 0x70, RZ ;  /* 0x0000007003987824 */ /* 0x000fe200078e02ff */
[----:B------:R-:W2:Y:S01]  /*10760*/  LDSM.16.M88.4 R16, [R201+0x800] ;  /* 0x00080000c910783b */ /* 0x000ea20000000200 */
[----:B------:R-:W-:Y:S05]  /*10770*/  IMAD.WIDE.U32 R2, R2, 0x70, R230 ;  /* 0x0000007002027825 */ /* 0x000fea00078e00e6 */
        /* <DEDUP_REMOVED lines=9> */
[----:B------:R-:W-:Y:S01]  /*10810*/  LDSM.16.M88.4 R148, [R0+0x1800] ;  /* 0x001800000094783b */ /* 0x000fe20000000200 */
        /* <DEDUP_REMOVED lines=8> */
[----:B------:R-:W-:Y:S04]  /*108a0*/  IMAD.IADD R108, R152, 0x1, R145 ;  /* 0x00000001986c7824 */ /* 0x000fe800078e0291 */
[C---:B------:R-:W-:Y:S08]  /*108b0*/  HMMA.16816.F32 R32, R128.reuse, R34, RZ ;  /* 0x000000228020723c */ /* 0x040ff000000018ff */
[C---:B-----5:R-:W-:Y:S01]  /*108c0*/  HMMA.16816.F32 R36, R128.reuse, R40, RZ ;  /* 0x000000288024723c */ /* 0x060fe200000018ff */
[----:B------:R-:W-:Y:S07]  /*108d0*/  @!P2 IADD3 R144, P1, P0, R216, R144, R216 ;  /* 0x00000090d890a210 */ /* 0x000fee000783e0d8 */
[C---:B------:R-:W-:Y:S08]  /*108e0*/  HMMA.16816.F32 R40, R128.reuse, R42, RZ ;  /* 0x0000002a8028723c */ /* 0x040ff000000018ff */
[C---:B------:R-:W-:Y:S08]  /*108f0*/  HMMA.16816.F32 R44, R128.reuse, R48, RZ ;  /* 0x00000030802c723c */ /* 0x040ff000000018ff */
[C---:B------:R-:W-:Y:S08]  /*10900*/  HMMA.16816.F32 R48, R128.reuse, R50, RZ ;  /* 0x000000328030723c */ /* 0x040ff000000018ff */
[C---:B------:R-:W-:Y:S08]  /*10910*/  HMMA.16816.F32 R52, R128.reuse, R56, RZ ;  /* 0x000000388034723c */ /* 0x040ff000000018ff */
[----:B------:R-:W-:Y:S08]  /*10920*/  HMMA.16816.F32 R56, R128, R58, RZ ;  /* 0x0000003a8038723c */ /* 0x000ff000000018ff */
[C---:B-1----:R-:W-:Y:S07]  /*10930*/  HMMA.16816.F32 R4, R132.reuse, R136, R4 ;  /* 0x000000888404723c */ /* 0x042fee0000001804 */
[----:B------:R-:W-:Y:S01]  /*10940*/  @!P2 IADD3.X R136, R217, R108, R217, P1, P0 ;  /* 0x0000006cd988a210 */ /* 0x000fe20000fe04d9 */
[C---:B------:R-:W-:Y:S04]  /*10950*/  HMMA.16816.F32 R8, R132.reuse, R138, R8 ;  /* 0x0000008a8408723c */ /* 0x040fe80000001808 */
[----:B------:R-:W-:Y:S01]  /*10960*/  @!P2 IADD3 R108, P0, R144, R236, RZ ;  /* 0x000000ec906ca210 */ /* 0x000fe20007f1e0ff */
[----:B------:R-:W-:Y:S01]  /*10970*/  IMAD.IADD R137, R3, 0x1, R152 ;  /* 0x0000000103897824 */ /* 0x000fe200078e0298 */
[----:B------:R-:W1:Y:S01]  /*10980*/  LDSM.16.M88.4 R144, [R0+0x1000] ;  /* 0x001000000090783b */ /* 0x000e620000000200 */
[----:B------:R-:W-:Y:S01]  /*10990*/  LEA R168, P1, R2, c[0x0][0x1f8], 0x1 ;  /* 0x00007e0002a87a11 */ /* 0x000fe200078208ff */
[C---:B------:R-:W-:Y:S04]  /*109a0*/  HMMA.16816.F32 R12, R132.reuse, R140, R12 ;  /* 0x0000008c840c723c */ /* 0x040fe8000000180c */
[----:B------:R-:W-:Y:S01]  /*109b0*/  @!P2 IMAD.X R3, R136, 0x1, R231, P0 ;  /* 0x000000018803a824 */ /* 0x000fe200000e06e7 */
[----:B------:R-:W-:Y:S01]  /*109c0*/  LEA.HI.X R169, R2, c[0x0][0x1fc], R137, 0x1, P1 ;  /* 0x00007f0002a97a11 */ /* 0x000fe200008f0c89 */
[----:B------:R-:W-:Y:S01]  /*109d0*/  LDSM.16.M88.4 R152, [R0+0x2800] ;  /* 0x002800000098783b */ /* 0x000fe20000000200 */
[C---:B------:R-:W-:Y:S01]  /*109e0*/  @!P2 LEA R176, P0, R108.reuse, c[0x0][0x1f8], 0x1 ;  /* 0x00007e006cb0aa11 */ /* 0x040fe200078008ff */
[C---:B------:R-:W-:Y:S04]  /*109f0*/  HMMA.16816.F32 R16, R132.reuse, R142, R16 ;  /* 0x0000008e8410723c */ /* 0x040fe80000001810 */
[----:B------:R2:W3:Y:S01]  /*10a00*/  LDSM.16.M88.4 R136, [R0+0x2000] ;  /* 0x002000000088783b */ /* 0x0004e20000000200 */
[----:B------:R-:W-:Y:S01]  /*10a10*/  @!P2 LEA.HI.X R177, R108, c[0x0][0x1fc], R3, 0x1, P0 ;  /* 0x00007f006cb1aa11 */ /* 0x000fe200000f0c03 */
[----:B------:R-:W-:Y:S01]  /*10a20*/  IMAD.MOV.U32 R108, RZ, RZ, R111 ;  /* 0x000000ffff6c7224 */ /* 0x000fe200078e006f */
[-C--:B------:R-:W-:Y:S03]  /*10a30*/  IADD3 R2, P0, R168, R239.reuse, RZ ;  /* 0x000000efa8027210 */ /* 0x080fe60007f1e0ff */
[----:B------:R-:W-:Y:S01]  /*10a40*/  @!PT LDS RZ, [RZ] ;  /* 0x00000000fffff984 */ /* 0x000fe20000000800 */
[----:B------:R-:W-:Y:S01]  /*10a50*/  @!PT LDS RZ, [RZ] ;  /* 0x00000000fffff984 */ /* 0x000fe20000000800 */
[----:B------:R-:W-:Y:S01]  /*10a60*/  @!PT LDS RZ, [RZ] ;  /* 0x00000000fffff984 */ /* 0x000fe20000000800 */
[----:B------:R4:W-:Y:S02]  /*10a70*/  LDGSTS.E.BYPASS.LTC128B.128 [R208+0x100], [R168.64], !P4 ;  /* 0x00100000a8d07fae */ /* 0x0009e4000e101d4a */
[--C-:B------:R-:W-:Y:S01]  /*10a80*/  IMAD.X R3, R169, 0x1, R238.reuse, P0 ;  /* 0x00000001a9037824 */ /* 0x100fe200000e06ee */
[----:B------:R-:W-:Y:S03]  /*10a90*/  IADD3 R170, P0, R2, R239, RZ ;  /* 0x000000ef02aa7210 */ /* 0x000fe60007f1e0ff */
[----:B------:R4:W-:Y:S02]  /*10aa0*/  LDGSTS.E.BYPASS.LTC128B.128 [R208+0x3900], [R168.64+0x80], !P5 ;  /* 0x03900080a8d07fae */ /* 0x0009e4000e901d4a */
[----:B------:R-:W-:Y:S01]  /*10ab0*/  IMAD.X R171, R3, 0x1, R238, P0 ;  /* 0x0000000103ab7824 */ /* 0x000fe200000e06ee */
[----:B------:R-:W-:Y:S03]  /*10ac0*/  ISETP.GT.AND P0, PT, R211, R234, PT ;  /* 0x000000ead300720c */ /* 0x000fe60003f04270 */
[----:B------:R3:W-:Y:S01]  /*10ad0*/  LDGSTS.E.BYPASS.LTC128B.128 [R208+0x1100], [R2.64], !P4 ;  /* 0x0110000002d07fae */ /* 0x0007e2000e101d4a */
[C---:B--2---:R-:W-:Y:S05]  /*10ae0*/  IADD3 R0, R201.reuse, 0x40, RZ ;  /* 0x00000040c9007810 */ /* 0x044fea0007ffe0ff */
[----:B------:R2:W-:Y:S01]  /*10af0*/  LDGSTS.E.BYPASS.LTC128B.128 [R208+0x4900], [R2.64+0x80], !P5 ;  /* 0x0490008002d07fae */ /* 0x0005e2000e901d4a */
[----:B------:R-:W-:Y:S01]  /*10b00*/  @P3 IADD3 R0, R201, -0x40, RZ ;  /* 0xffffffc0c9003810 */ /* 0x000fe20007ffe0ff */
[C---:B-1----:R-:W-:Y:S03]  /*10b10*/  HMMA.16816.F32 R20, R132.reuse, R144, R20 ;  /* 0x000000908414723c */ /* 0x042fe60000001814 */
[----:B------:R-:W-:Y:S01]  /*10b20*/  @P0 LOP3.LUT R214, R214, 0x1, RZ, 0xfc, !PT ;  /* 0x00000001d6d60812 */ /* 0x000fe200078efcff */
[----:B------:R4:W-:Y:S04]  /*10b30*/  LDGSTS.E.BYPASS.LTC128B.128 [R208+0x2100], [R170.64], !P4 ;  /* 0x02100000aad07fae */ /* 0x0009e8000e101d4a */
[C---:B------:R-:W-:Y:S02]  /*10b40*/  HMMA.16816.F32 R24, R132.reuse, R146, R24 ;  /* 0x000000928418723c */ /* 0x040fe40000001818 */
[----:B------:R4:W-:Y:S06]  /*10b50*/  LDGSTS.E.BYPASS.LTC128B.128 [R208+0x5900], [R170.64+0x80], !P5 ;  /* 0x05900080aad07fae */ /* 0x0009ec000e901d4a */
[C---:B------:R-:W-:Y:S01]  /*10b60*/  HMMA.16816.F32 R28, R132.reuse, R148, R28 ;  /* 0x00000094841c723c */ /* 0x040fe2000000181c */
[----:B------:R1:W-:Y:S06]  /*10b70*/  @!P2 LDGSTS.E.BYPASS.LTC128B.128 [R210+0x3100], [R176.64], !P4 ;  /* 0x03100000b0d2afae */ /* 0x0003ec000e101d4a */
[----:B------:R1:W-:Y:S01]  /*10b80*/  @!P2 LDGSTS.E.BYPASS.LTC128B.128 [R210+0x6900], [R176.64+0x80], !P5 ;  /* 0x06900080b0d2afae */ /* 0x0003e2000e901d4a */
[C---:B------:R-:W-:Y:S05]  /*10b90*/  HMMA.16816.F32 R32, R132.reuse, R150, R32 ;  /* 0x000000968420723c */ /* 0x040fea0000001820 */
[----:B------:R-:W5:Y:S03]  /*10ba0*/  LDSM.16.M88.4 R140, [R0] ;  /* 0x00000000008c783b */ /* 0x000f660000000200 */
[C---:B---3--:R-:W-:Y:S03]  /*10bb0*/  HMMA.16816.F32 R36, R132.reuse, R136, R36 ;  /* 0x000000888424723c */ /* 0x048fe60000001824 */
[----:B------:R-:W0:Y:S05]  /*10bc0*/  LDGDEPBAR ;  /* 0x00000000000079af */ /* 0x000e2a0000000000 */
[C---:B------:R-:W-:Y:S01]  /*10bd0*/  HMMA.16816.F32 R40, R132.reuse, R138, R40 ;  /* 0x0000008a8428723c */ /* 0x040fe20000001828 */
[----:B------:R-:W3:Y:S06]  /*10be0*/  LDSM.16.M88.4 R144, [R0+0x800] ;  /* 0x000800000090783b */ /* 0x000eec0000000200 */
[----:B------:R-:W2:Y:S01]  /*10bf0*/  LDSM.16.M88.4 R136, [R0+0x1000] ;  /* 0x001000000088783b */ /* 0x000ea20000000200 */
[C---:B------:R-:W-:Y:S05]  /*10c00*/  HMMA.16816.F32 R44, R132.reuse, R152, R44 ;  /* 0x00000098842c723c */ /* 0x040fea000000182c */
[----:B------:R-:W2:Y:S03]  /*10c10*/  LDSM.16.M88.4 R148, [R0+0x1800] ;  /* 0x001800000094783b */ /* 0x000ea60000000200 */
[C---:B------:R-:W-:Y:S03]  /*10c20*/  HMMA.16816.F32 R48, R132.reuse, R154, R48 ;  /* 0x0000009a8430723c */ /* 0x040fe60000001830 */
[----:B------:R-:W2:Y:S05]  /*10c30*/  LDSM.16.M88.4 R152, [R0+0x2000] ;  /* 0x002000000098783b */ /* 0x000eaa0000000200 */
[C---:B------:R-:W-:Y:S01]  /*10c40*/  HMMA.16816.F32 R52, R132.reuse, R156, R52 ;  /* 0x0000009c8434723c */ /* 0x040fe20000001834 */
[----:B----4-:R-:W-:Y:S06]  /*10c50*/  LDSM.16.M88.4 R168, [R200+-0x3000] ;  /* 0xffd00000c8a8783b */ /* 0x010fec0000000200 */
[----:B-1----:R-:W-:Y:S01]  /*10c60*/  LDSM.16.M88.4 R176, [R201+0x5000] ;  /* 0x00500000c9b0783b */ /* 0x002fe20000000200 */
[----:B------:R-:W-:Y:S05]  /*10c70*/  HMMA.16816.F32 R56, R132, R158, R56 ;  /* 0x0000009e8438723c */ /* 0x000fea0000001838 */
[----:B------:R-:W-:Y:S03]  /*10c80*/  LDSM.16.M88.4 R156, [R200+-0x3800] ;  /* 0xffc80000c89c783b */ /* 0x000fe60000000200 */
[C---:B-----5:R-:W-:Y:S03]  /*10c90*/  HMMA.16816.F32 R4, R160.reuse, R140, R4 ;  /* 0x0000008ca004723c */ /* 0x060fe60000001804 */
[----:B------:R-:W-:Y:S05]  /*10ca0*/  LDSM.16.M88.4 R188, [R0+0x5000] ;  /* 0x0050000000bc783b */ /* 0x000fea0000000200 */
[C---:B------:R-:W-:Y:S01]  /*10cb0*/  HMMA.16816.F32 R8, R160.reuse, R142, R8 ;  /* 0x0000008ea008723c */ /* 0x040fe20000001808 */
[----:B------:R-:W1:Y:S06]  /*10cc0*/  LDSM.16.M88.4 R140, [R0+0x2800] ;  /* 0x00280000008c783b */ /* 0x000e6c0000000200 */
[----:B------:R-:W-:Y:S01]  /*10cd0*/  LDSM.16.M88.4 R196, [R200+0x3000] ;  /* 0x00300000c8c4783b */ /* 0x000fe20000000200 */
[C---:B---3--:R-:W-:Y:S08]  /*10ce0*/  HMMA.16816.F32 R12, R160.reuse, R144, R12 ;  /* 0x00000090a00c723c */ /* 0x048ff0000000180c */
[C---:B------:R-:W-:Y:S01]  /*10cf0*/  HMMA.16816.F32 R16, R160.reuse, R146, R16 ;  /* 0x00000092a010723c */ /* 0x040fe20000001810 */
[----:B------:R-:W3:Y:S07]  /*10d00*/  LDSM.16.M88.4 R144, [R0+0x3000] ;  /* 0x003000000090783b */ /* 0x000eee0000000200 */
[C---:B--2---:R-:W-:Y:S08]  /*10d10*/  HMMA.16816.F32 R20, R160.reuse, R136, R20 ;  /* 0x00000088a014723c */ /* 0x044ff00000001814 */
[C---:B------:R-:W-:Y:S01]  /*10d20*/  HMMA.16816.F32 R24, R160.reuse, R138, R24 ;  /* 0x0000008aa018723c */ /* 0x040fe20000001818 */
[----:B------:R-:W2:Y:S07]  /*10d30*/  LDSM.16.M88.4 R136, [R200+-0x2800] ;  /* 0xffd80000c888783b */ /* 0x000eae0000000200 */
[C---:B------:R-:W-:Y:S08]  /*10d40*/  HMMA.16816.F32 R28, R160.reuse, R148, R28 ;  /* 0x00000094a01c723c */ /* 0x040ff0000000181c */
[C---:B------:R-:W-:Y:S01]  /*10d50*/  HMMA.16816.F32 R32, R160.reuse, R150, R32 ;  /* 0x00000096a020723c */ /* 0x040fe20000001820 */
[----:B------:R-:W4:Y:S07]  /*10d60*/  LDSM.16.M88.4 R148, [R200+-0x2000] ;  /* 0xffe00000c894783b */ /* 0x000f2e0000000200 */
[C---:B------:R-:W-:Y:S08]  /*10d70*/  HMMA.16816.F32 R36, R160.reuse, R152, R36 ;  /* 0x00000098a024723c */ /* 0x040ff00000001824 */
[C---:B------:R-:W-:Y:S01]  /*10d80*/  HMMA.16816.F32 R40, R160.reuse, R154, R40 ;  /* 0x0000009aa028723c */ /* 0x040fe20000001828 */
[----:B------:R-:W-:Y:S07]  /*10d90*/  LDSM.16.M88.4 R152, [R200+-0x800] ;  /* 0xfff80000c898783b */ /* 0x000fee0000000200 */
[C---:B-1----:R-:W-:Y:S08]  /*10da0*/  HMMA.16816.F32 R44, R160.reuse, R140, R44 ;  /* 0x0000008ca02c723c */ /* 0x042ff0000000182c */
[C---:B------:R-:W-:Y:S01]  /*10db0*/  HMMA.16816.F32 R48, R160.reuse, R142, R48 ;  /* 0x0000008ea030723c */ /* 0x040fe20000001830 */
[----:B------:R-:W1:Y:S07]  /*10dc0*/  LDSM.16.M88.4 R140, [R200+-0x1800] ;  /* 0xffe80000c88c783b */ /* 0x000e6e0000000200 */
[C---:B---3--:R-:W-:Y:S08]  /*10dd0*/  HMMA.16816.F32 R52, R160.reuse, R144, R52 ;  /* 0x00000090a034723c */ /* 0x048ff00000001834 */
[----:B------:R-:W-:Y:S01]  /*10de0*/  HMMA.16816.F32 R56, R160, R146, R56 ;  /* 0x00000092a038723c */ /* 0x000fe20000001838 */
[----:B------:R-:W3:Y:S07]  /*10df0*/  LDSM.16.M88.4 R144, [R200+-0x1000] ;  /* 0xfff00000c890783b */ /* 0x000eee0000000200 */
        /* <DEDUP_REMOVED lines=9> */
[C---:B----4-:R-:W-:Y:S08]  /*10e90*/  HMMA.16816.F32 R28, R164.reuse, R148, R28 ;  /* 0x00000094a41c723c */ /* 0x050ff0000000181c */
[C---:B------:R-:W-:Y:S01]  /*10ea0*/  HMMA.16816.F32 R32, R164.reuse, R150, R32 ;  /* 0x00000096a420723c */ /* 0x040fe20000001820 */
[----:B------:R-:W4:Y:S07]  /*10eb0*/  LDSM.16.M88.4 R148, [R201+0x5800] ;  /* 0x00580000c994783b */ /* 0x000f2e0000000200 */
[C---:B-1----:R-:W-:Y:S08]  /*10ec0*/  HMMA.16816.F32 R36, R164.reuse, R140, R36 ;  /* 0x0000008ca424723c */ /* 0x042ff00000001824 */
        /* <DEDUP_REMOVED lines=22> */
[----:B------:R-:W4:Y:S07]  /*11030*/  LDSM.16.M88.4 R148, [R206+0x4800] ;  /* 0x00480000ce94783b */ /* 0x000f2e0000000200 */
        /* <DEDUP_REMOVED lines=8> */
[----:B------:R-:W5:Y:S07]  /*110c0*/  LDSM.16.M88.4 R152, [R0+0x4000] ;  /* 0x004000000098783b */ /* 0x000f6e0000000200 */
[C---:B--2---:R-:W-:Y:S08]  /*110d0*/  HMMA.16816.F32 R12, R180.reuse, R136, R12 ;  /* 0x00000088b40c723c */ /* 0x044ff0000000180c */
[C---:B------:R-:W-:Y:S01]  /*110e0*/  HMMA.16816.F32 R16, R180.reuse, R138, R16 ;  /* 0x0000008ab410723c */ /* 0x040fe20000001810 */
[----:B------:R-:W2:Y:S07]  /*110f0*/  LDSM.16.M88.4 R136, [R0+0x4800] ;  /* 0x004800000088783b */ /* 0x000eae0000000200 */
[C---:B----4-:R-:W-:Y:S08]  /*11100*/  HMMA.16816.F32 R20, R180.reuse, R148, R20 ;  /* 0x00000094b414723c */ /* 0x050ff00000001814 */
        /* <DEDUP_REMOVED lines=8> */
[C---:B---3--:R-:W-:Y:S08]  /*11190*/  HMMA.16816.F32 R44, R180.reuse, R144, R44 ;  /* 0x00000090b42c723c */ /* 0x048ff0000000182c */
[C---:B------:R-:W-:Y:S01]  /*111a0*/  HMMA.16816.F32 R48, R180.reuse, R146, R48 ;  /* 0x00000092b430723c */ /* 0x040fe20000001830 */
[----:B------:R-:W3:Y:S07]  /*111b0*/  LDSM.16.M88.4 R144, [R0+0x6000] ;  /* 0x006000000090783b */ /* 0x000eee0000000200 */
[C---:B------:R-:W-:Y:S08]  /*111c0*/  HMMA.16816.F32 R52, R180.reuse, R168, R52 ;  /* 0x000000a8b434723c */ /* 0x040ff00000001834 */
[----:B------:R-:W-:Y:S01]  /*111d0*/  HMMA.16816.F32 R56, R180, R170, R56 ;  /* 0x000000aab438723c */ /* 0x000fe20000001838 */
        /* <DEDUP_REMOVED lines=9> */
[----:B------:R-:W2:Y:S07]  /*11270*/  LDSM.16.M88.4 R136, [R200] ;  /* 0x00000000c888783b */ /* 0x000eae0000000200 */
[C---:B------:R-:W-:Y:S08]  /*11280*/  HMMA.16816.F32 R28, R184.reuse, R188, R28 ;  /* 0x000000bcb81c723c */ /* 0x040ff0000000181c */
[C---:B------:R-:W-:Y:S01]  /*11290*/  HMMA.16816.F32 R32, R184.reuse, R190, R32 ;  /* 0x000000beb820723c */ /* 0x040fe20000001820 */
[----:B------:R-:W4:Y:S01]  /*112a0*/  LDSM.16.M88.4 R188, [R200+0x2800] ;  /* 0x00280000c8bc783b */ /* 0x000f220000000200 */
[----:B------:R-:W-:Y:S05]  /*112b0*/  DEPBAR.LE SB0, 0x0 ;  /* 0x000080000000791a */ /* 0x000fea0000000000 */
[----:B------:R-:W-:Y:S01]  /*112c0*/  BAR.SYNC.DEFER_BLOCKING 0x0 ;  /* 0x0000000000007b1d */ /* 0x000fe20000010000 */
[C---:B-1----:R-:W-:Y:S08]  /*112d0*/  HMMA.16816.F32 R36, R184.reuse, R140, R36 ;  /* 0x0000008cb824723c */ /* 0x042ff00000001824 */
[C---:B------:R-:W-:Y:S08]  /*112e0*/  HMMA.16816.F32 R40, R184.reuse, R142, R40 ;  /* 0x0000008eb828723c */ /* 0x040ff00000001828 */
[C---:B---3--:R-:W-:Y:S08]  /*112f0*/  HMMA.16816.F32 R44, R184.reuse, R144, R44 ;  /* 0x00000090b82c723c */ /* 0x048ff0000000182c */
[C---:B------:R-:W-:Y:S08]  /*11300*/  HMMA.16816.F32 R48, R184.reuse, R146, R48 ;  /* 0x00000092b830723c */ /* 0x040ff00000001830 */
[C---:B------:R-:W-:Y:S08]  /*11310*/  HMMA.16816.F32 R52, R184.reuse, R148, R52 ;  /* 0x00000094b834723c */ /* 0x040ff00000001834 */
[----:B------:R-:W-:Y:S08]  /*11320*/  HMMA.16816.F32 R56, R184, R150, R56 ;  /* 0x00000096b838723c */ /* 0x000ff00000001838 */
        /* <DEDUP_REMOVED lines=13> */
[----:B------:R-:W-:Y:S01]  /*11400*/  HMMA.16816.F32 R56, R192, R198, R56 ;  /* 0x000000c6c038723c */ /* 0x000fe20000001838 */
[----:B------:R-:W-:Y:S07]  /*11410*/  @!UPT UIADD3 URZ, URZ, URZ, URZ ;  /* 0x0000003f3f3ff290 */ /* 0x000fee000fffe03f */
[----:B------:R-:W-:-:S11]  /*11420*/  @!P0 BRA `(.L_x_1671) ;  /* 0x0000034000008947 */ /* 0x000fd60003800000 */
[----:B------:R-:W-:Y:S02]  /*11430*/  IADD3 R0, R211, -0x1, RZ ;  /* 0xffffffffd3007810 */ /* 0x000fe40007ffe0ff */
[C---:B------:R-:W-:Y:S02]  /*11440*/  ISETP.GE.AND P2, PT, R212.reuse, 0x21, PT ;  /* 0x00000021d400780c */ /* 0x040fe40003f46270 */
[----:B------:R-:W-:Y:S02]  /*11450*/  SHF.R.S32.HI R2, RZ, 0x1f, R0 ;  /* 0x0000001fff027819 */ /* 0x000fe40000011400 */
        /* <DEDUP_REMOVED lines=49> */
.L_x_1671:
[----:B------:R-:W-:Y:S05]  /*11770*/  BSYNC B0 ;  /* 0x0000000000007941 */ /* 0x000fea0003800000 */
.L_x_1670:
        /* <DEDUP_REMOVED lines=88> */
[----:B------:R-:W-:Y:S02]  /*11d00*/  FFMA.FTZ R35, R35, c[0x0][0x2d0], -R108 ;  /* 0x0000b40023237a23 */ /* 0x000fe4000001086c */
        /* <DEDUP_REMOVED lines=60> */
[----:B------:R-:W-:Y:S01]  /*120d0*/  FFMA.FTZ R16, R16, c[0x0][0x2d0], -R110 ;  /* 0x0000b40010107a23 */ /* 0x000fe2000001086e */
[----:B--2---:R-:W-:Y:S01]  /*120e0*/  F2FP.PACK_AB R114, R224, R225 ;  /* 0x000000e1e072723e */ /* 0x004fe200000000ff */
[----:B------:R-:W-:Y:S02]  /*120f0*/  FFMA.FTZ R4, R10, c[0x0][0x2d0], -R108 ;  /* 0x0000b4000a047a23 */ /* 0x000fe4000001086c */
[----:B------:R-:W-:Y:S02]  /*12100*/  FMUL.FTZ R10, R0, R118 ;  /* 0x00000076000a7220 */ /* 0x000fe40000410000 */
[----:B------:R-:W-:Y:S01]  /*12110*/  FFMA.FTZ R17, R17, c[0x0][0x2d0], -R110 ;  /* 0x0000b40011117a23 */ /* 0x000fe2000001086e */
        /* <DEDUP_REMOVED lines=15> */
[----:B--2---:R-:W-:Y:S02]  /*12210*/  FFMA.FTZ R4, R11, c[0x0][0x2d0], -R108 ;  /* 0x0000b4000b047a23 */ /* 0x004fe4000001086c */
        /* <DEDUP_REMOVED lines=30> */
[--C-:B------:R-:W-:Y:S01]  /*12400*/  FFMA.FTZ R33, R33, c[0x0][0x2d0], -R110.reuse ;  /* 0x0000b40021217a23 */ /* 0x100fe2000001086e */
[----:B------:R-:W3:Y:S01]  /*12410*/  LDSM.16.MT88.4 R136, [R202+0x3800] ;  /* 0x00380000ca88783b */ /* 0x000ee20000004200 */
[C---:B------:R-:W-:Y:S03]  /*12420*/  HMMA.16816.F32 R60, R112.reuse, R140, R60 ;  /* 0x0000008c703c723c */ /* 0x040fe6000000183c */
[----:B------:R5:W1:Y:S01]  /*12430*/  MUFU.EX2 R176, R23 ;  /* 0x0000001700b07308 */ /* 0x000a620000000800 */
[--C-:B------:R-:W-:Y:S02]  /*12440*/  FFMA.FTZ R36, R36, c[0x0][0x2d0], -R110.reuse ;  /* 0x0000b40024247a23 */ /* 0x100fe4000001086e */
[----:B------:R-:W-:Y:S02]  /*12450*/  FFMA.FTZ R40, R40, c[0x0][0x2d0], -R110 ;  /* 0x0000b40028287a23 */ /* 0x000fe4000001086e */
[C---:B------:R-:W-:Y:S01]  /*12460*/  HMMA.16816.F32 R64, R112.reuse, R142, R64 ;  /* 0x0000008e7040723c */ /* 0x040fe20000001840 */
[----:B------:R-:W1:Y:S03]  /*12470*/  LDSM.16.MT88.4 R140, [R203+0x3800] ;  /* 0x00380000cb8c783b */ /* 0x000e660000004200 */
[----:B------:R-:W-:Y:S01]  /*12480*/  FFMA.FTZ R43, R43, c[0x0][0x2d0], -R108 ;  /* 0x0000b4002b2b7a23 */ /* 0x000fe2000001086c */
[----:B------:R-:W1:Y:S01]  /*12490*/  MUFU.EX2 R171, R24 ;  /* 0x0000001800ab7308 */ /* 0x000e620000000800 */
[----:B------:R-:W-:Y:S02]  /*124a0*/  FFMA.FTZ R2, R2, R228, R227 ;  /* 0x000000e402027223 */ /* 0x000fe400000100e3 */
[C---:B------:R-:W-:Y:S04]  /*124b0*/  HMMA.16816.F32 R68, R112.reuse, R144, R68 ;  /* 0x000000907044723c */ /* 0x040fe80000001844 */
[----:B------:R-:W-:Y:S02]  /*124c0*/  FFMA.FTZ R0, R0, R229, R223 ;  /* 0x000000e500007223 */ /* 0x000fe400000100df */
        /* <DEDUP_REMOVED lines=17> */
[----:B------:R-:W3:Y:S01]  /*125e0*/  MUFU.EX2 R159, R28 ;  /* 0x0000001c009f7308 */ /* 0x000ee20000000800 */
[----:B------:R-:W-:Y:S02]  /*125f0*/  FADD.FTZ R2, R198, R2 ;  /* 0x00000002c6027221 */ /* 0x000fe40000010000 */
[C---:B------:R-:W-:Y:S01]  /*12600*/  HMMA.16816.F32 R88, R112.reuse, R138, R88 ;  /* 0x0000008a7058723c */ /* 0x040fe20000001858 */
[----:B------:R-:W3:Y:S03]  /*12610*/  LDSM.16.MT88.4 R136, [R202+0x800] ;  /* 0x00080000ca88783b */ /* 0x000ee60000004200 */
[----:B------:R-:W-:Y:S02]  /*12620*/  FADD.FTZ R0, R196, R0 ;  /* 0x00000000c4007221 */ /* 0x000fe40000010000 */
[----:B------:R-:W-:Y:S01]  /*12630*/  FADD.FTZ R2, R191, R2 ;  /* 0x00000002bf027221 */ /* 0x000fe20000010000 */
[----:B------:R-:W-:Y:S01]  /*12640*/  MUFU.EX2 R158, R29 ;  /* 0x0000001d009e7308 */ /* 0x000fe20000000800 */
[C---:B-1----:R-:W-:Y:S01]  /*12650*/  HMMA.16816.F32 R12, R112.reuse, R140, R12 ;  /* 0x0000008c700c723c */ /* 0x042fe2000000180c */
[----:B--2---:R-:W-:Y:S03]  /*12660*/  LDSM.16.MT88.4 R24, [R203+0x1000] ;  /* 0x00100000cb18783b */ /* 0x004fe60000004200 */
[----:B------:R-:W-:Y:S02]  /*12670*/  FADD.FTZ R0, R189, R0 ;  /* 0x00000000bd007221 */ /* 0x000fe40000010000 */
[----:B------:R-:W-:Y:S02]  /*12680*/  FADD.FTZ R2, R190, R2 ;  /* 0x00000002be027221 */ /* 0x000fe40000010000 */
[C---:B------:R-:W-:Y:S01]  /*12690*/  HMMA.16816.F32 R92, R112.reuse, R142, R92 ;  /* 0x0000008e705c723c */ /* 0x040fe2000000185c */
[----:B------:R-:W1:Y:S01]  /*126a0*/  MUFU.EX2 R157, R30 ;  /* 0x0000001e009d7308 */ /* 0x000e620000000800 */
[----:B------:R-:W-:Y:S02]  /*126b0*/  LDSM.16.MT88.4 R140, [R204+0x4000] ;  /* 0x00400000cc8c783b */ /* 0x000fe40000004200 */
[----:B------:R-:W-:Y:S02]  /*126c0*/  FADD.FTZ R0, R188, R0 ;  /* 0x00000000bc007221 */ /* 0x000fe40000010000 */
[----:B----4-:R-:W-:Y:S02]  /*126d0*/  FADD.FTZ R2, R179, R2 ;  /* 0x00000002b3027221 */ /* 0x010fe40000010000 */
[----:B------:R-:W-:Y:S01]  /*126e0*/  FADD.FTZ R0, R177, R0 ;  /* 0x00000000b1007221 */ /* 0x000fe20000010000 */
[C---:B-----5:R-:W-:Y:S02]  /*126f0*/  HMMA.16816.F32 R96, R112.reuse, R116, R96 ;  /* 0x000000747060723c */ /* 0x060fe40000001860 */
[----:B------:R-:W2:Y:S01]  /*12700*/  MUFU.EX2 R155, R32 ;  /* 0x00000020009b7308 */ /* 0x000ea20000000800 */
[----:B------:R-:W-:Y:S02]  /*12710*/  FADD.FTZ R2, R178, R2 ;  /* 0x00000002b2027221 */ /* 0x000fe40000010000 */
[----:B------:R-:W-:Y:S02]  /*12720*/  FADD.FTZ R0, R176, R0 ;  /* 0x00000000b0007221 */ /* 0x000fe40000010000 */
[----:B------:R-:W-:Y:S01]  /*12730*/  FADD.FTZ R2, R171, R2 ;  /* 0x00000002ab027221 */ /* 0x000fe20000010000 */
[C---:B------:R-:W-:Y:S01]  /*12740*/  HMMA.16816.F32 R100, R112.reuse, R118, R100 ;  /* 0x000000767064723c */ /* 0x040fe20000001864 */
[----:B------:R-:W4:Y:S03]  /*12750*/  LDSM.16.MT88.4 R116, [R203+0x800] ;  /* 0x00080000cb74783b */ /* 0x000f260000004200 */
[----:B------:R-:W5:Y:S01]  /*12760*/  MUFU.EX2 R154, R33 ;  /* 0x00000021009a7308 */ /* 0x000f620000000800 */
[----:B------:R-:W-:Y:S02]  /*12770*/  FADD.FTZ R0, R169, R0 ;  /* 0x00000000a9007221 */ /* 0x000fe40000010000 */
[----:B------:R-:W-:Y:S01]  /*12780*/  FADD.FTZ R2, R170, R2 ;  /* 0x00000002aa027221 */ /* 0x000fe20000010000 */
[C---:B------:R-:W-:Y:S04]  /*12790*/  HMMA.16816.F32 R16, R112.reuse, R120, R16 ;  /* 0x000000787010723c */ /* 0x040fe80000001810 */
[----:B------:R-:W-:Y:S02]  /*127a0*/  FADD.FTZ R0, R168, R0 ;  /* 0x00000000a8007221 */ /* 0x000fe40000010000 */
[----:B------:R-:W-:Y:S01]  /*127b0*/  MUFU.EX2 R153, R34 ;  /* 0x0000002200997308 */ /* 0x000fe20000000800 */
[----:B---3--:R-:W-:Y:S01]  /*127c0*/  FADD.FTZ R2, R159, R2 ;  /* 0x000000029f027221 */ /* 0x008fe20000010000 */
[----:B------:R-:W-:Y:S01]  /*127d0*/  HMMA.16816.F32 R104, R112, R122, R104 ;  /* 0x0000007a7068723c */ /* 0x000fe20000001868 */
[----:B------:R-:W3:Y:S03]  /*127e0*/  LDSM.16.MT88.4 R120, [R205+0x800] ;  /* 0x00080000cd78783b */ /* 0x000ee60000004200 */
[----:B-1----:R-:W-:Y:S02]  /*127f0*/  FADD.FTZ R0, R157, R0 ;  /* 0x000000009d007221 */ /* 0x002fe40000010000 */
[----:B------:R-:W-:Y:S01]  /*12800*/  FADD.FTZ R2, R158, R2 ;  /* 0x000000029e027221 */ /* 0x000fe20000010000 */
[----:B------:R-:W-:Y:S01]  /*12810*/  F2FP.PACK_AB R112, R198, R199 ;  /* 0x000000c7c670723e */ /* 0x000fe200000000ff */
[----:B------:R1:W-:Y:S01]  /*12820*/  MUFU.EX2 R152, R35 ;  /* 0x0000002300987308 */ /* 0x0003e20000000800 */
[----:B------:R-:W-:Y:S03]  /*12830*/  F2FP.PACK_AB R113, R196, R197 ;  /* 0x000000c5c471723e */ /* 0x000fe600000000ff */
[----:B------:R-:W-:Y:S01]  /*12840*/  F2FP.PACK_AB R114, R190, R191 ;  /* 0x000000bfbe72723e */ /* 0x000fe200000000ff */
[----:B--2---:R-:W-:Y:S01]  /*12850*/  FADD.FTZ R2, R155, R2 ;  /* 0x000000029b027221 */ /* 0x004fe20000010000 */
[----:B------:R-:W-:Y:S03]  /*12860*/  F2FP.PACK_AB R115, R188, R189 ;  /* 0x000000bdbc73723e */ /* 0x000fe600000000ff */
[----:B-----5:R-:W-:Y:S01]  /*12870*/  FADD.FTZ R2, R154, R2 ;  /* 0x000000029a027221 */ /* 0x020fe20000010000 */
[----:B------:R-:W2:Y:S03]  /*12880*/  MUFU.EX2 R151, R36 ;  /* 0x0000002400977308 */ /* 0x000ea60000000800 */
[C---:B------:R-:W-:Y:S07]  /*12890*/  HMMA.16816.F32 R4, R112.reuse, R136, R4 ;  /* 0x000000887004723c */ /* 0x040fee0000001804 */
[----:B------:R-:W-:Y:S01]  /*128a0*/  MUFU.EX2 R147, R40 ;  /* 0x0000002800937308 */ /* 0x000fe20000000800 */
[C---:B------:R-:W-:Y:S01]  /*128b0*/  HMMA.16816.F32 R8, R112.reuse, R138, R8 ;  /* 0x0000008a7008723c */ /* 0x040fe20000001808 */
[----:B------:R-:W5:Y:S07]  /*128c0*/  LDSM.16.MT88.4 R136, [R202+0x4000] ;  /* 0x00400000ca88783b */ /* 0x000f6e0000004200 */
[C---:B----4-:R-:W-:Y:S01]  /*128d0*/  HMMA.16816.F32 R60, R112.reuse, R116, R60 ;  /* 0x00000074703c723c */ /* 0x050fe2000000183c */
[----:B-1----:R-:W-:Y:S01]  /*128e0*/  LDSM.16.MT88.4 R32, [R203+0x1800] ;  /* 0x00180000cb20783b */ /* 0x002fe20000004200 */
[----:B------:R-:W-:Y:S02]  /*128f0*/  MUFU.EX2 R144, R43 ;  /* 0x0000002b00907308 */ /* 0x000fe40000000800 */
[----:B--2---:R-:W-:Y:S04]  /*12900*/  FADD.FTZ R2, R151, R2 ;  /* 0x0000000297027221 */ /* 0x004fe80000010000 */
[C---:B------:R-:W-:Y:S01]  /*12910*/  HMMA.16816.F32 R64, R112.reuse, R118, R64 ;  /* 0x000000767040723c */ /* 0x040fe20000001840 */
[----:B------:R-:W1:Y:S07]  /*12920*/  LDSM.16.MT88.4 R116, [R205+0x4000] ;  /* 0x00400000cd74783b */ /* 0x000e6e0000004200 */
[C---:B---3--:R-:W-:Y:S08]  /*12930*/  HMMA.16816.F32 R68, R112.reuse, R120, R68 ;  /* 0x000000787044723c */ /* 0x048ff00000001844 */
[C---:B------:R-:W-:Y:S01]  /*12940*/  HMMA.16816.F32 R72, R112.reuse, R122, R72 ;  /* 0x0000007a7048723c */ /* 0x040fe20000001848 */
[----:B------:R-:W2:Y:S07]  /*12950*/  LDSM.16.MT88.4 R120, [R202+0x1000] ;  /* 0x00100000ca78783b */ /* 0x000eae0000004200 */
[C---:B------:R-:W-:Y:S08]  /*12960*/  HMMA.16816.F32 R76, R112.reuse, R124, R76 ;  /* 0x0000007c704c723c */ /* 0x040ff0000000184c */
[C---:B------:R-:W-:Y:S01]  /*12970*/  HMMA.16816.F32 R80, R112.reuse, R126, R80 ;  /* 0x0000007e7050723c */ /* 0x040fe20000001850 */
[----:B------:R-:W-:Y:S07]  /*12980*/  LDSM.16.MT88.4 R124, [R204+0x4800] ;  /* 0x00480000cc7c783b */ /* 0x000fee0000004200 */
[C---:B-----5:R-:W-:Y:S08]  /*12990*/  HMMA.16816.F32 R84, R112.reuse, R136, R84 ;  /* 0x000000887054723c */ /* 0x060ff00000001854 */
[C---:B------:R-:W-:Y:S08]  /*129a0*/  HMMA.16816.F32 R88, R112.reuse, R138, R88 ;  /* 0x0000008a7058723c */ /* 0x040ff00000001858 */
[C---:B------:R-:W-:Y:S07]  /*129b0*/  HMMA.16816.F32 R12, R112.reuse, R20, R12 ;  /* 0x00000014700c723c */ /* 0x040fee000000180c */
[----:B------:R-:W-:Y:S01]  /*129c0*/  F2FP.PACK_AB R20, R178, R179 ;  /* 0x000000b3b214723e */ /* 0x000fe200000000ff */
[C---:B------:R-:W-:Y:S04]  /*129d0*/  HMMA.16816.F32 R92, R112.reuse, R22, R92 ;  /* 0x00000016705c723c */ /* 0x040fe8000000185c */
[----:B------:R-:W-:Y:S03]  /*129e0*/  F2FP.PACK_AB R21, R176, R177 ;  /* 0x000000b1b015723e */ /* 0x000fe600000000ff */
[----:B------:R-:W-:Y:S01]  /*129f0*/  F2FP.PACK_AB R22, R170, R171 ;  /* 0x000000abaa16723e */ /* 0x000fe200000000ff */
[C---:B-1----:R-:W-:Y:S04]  /*12a00*/  HMMA.16816.F32 R96, R112.reuse, R116, R96 ;  /* 0x000000747060723c */ /* 0x042fe80000001860 */
[----:B------:R-:W-:Y:S04]  /*12a10*/  F2FP.PACK_AB R23, R168, R169 ;  /* 0x000000a9a817723e */ /* 0x000fe800000000ff */
[C---:B------:R-:W-:Y:S01]  /*12a20*/  HMMA.16816.F32 R100, R112.reuse, R118, R100 ;  /* 0x000000767064723c */ /* 0x040fe20000001864 */
[----:B------:R-:W-:Y:S07]  /*12a30*/  LDSM.16.MT88.4 R116, [R204+0x1000] ;  /* 0x00100000cc74783b */ /* 0x000fee0000004200 */
[C---:B------:R-:W-:Y:S08]  /*12a40*/  HMMA.16816.F32 R16, R112.reuse, R140, R16 ;  /* 0x0000008c7010723c */ /* 0x040ff00000001810 */
[----:B------:R-:W-:Y:S01]  /*12a50*/  HMMA.16816.F32 R104, R112, R142, R104 ;  /* 0x0000008e7068723c */ /* 0x000fe20000001868 */
[----:B------:R-:W1:Y:S07]  /*12a60*/  LDSM.16.MT88.4 R112, [R205+0x1000] ;  /* 0x00100000cd70783b */ /* 0x000e6e0000004200 */
[C---:B--2---:R-:W-:Y:S08]  /*12a70*/  HMMA.16816.F32 R4, R20.reuse, R120, R4 ;  /* 0x000000781404723c */ /* 0x044ff00000001804 */
[C---:B------:R-:W-:Y:S01]  /*12a80*/  HMMA.16816.F32 R8, R20.reuse, R122, R8 ;  /* 0x0000007a1408723c */ /* 0x040fe20000001808 */
[----:B------:R-:W-:Y:S07]  /*12a90*/  LDSM.16.MT88.4 R120, [R205+0x4800] ;  /* 0x00480000cd78783b */ /* 0x000fee0000004200 */
[C---:B------:R-:W-:Y:S07]  /*12aa0*/  HMMA.16816.F32 R60, R20.reuse, R24, R60 ;  /* 0x00000018143c723c */ /* 0x040fee000000183c */
[----:B------:R-:W-:Y:S01]  /*12ab0*/  FFMA.FTZ R24, R31, c[0x0][0x2d0], -R108 ;  /* 0x0000b4001f187a23 */ /* 0x000fe2000001086c */
[C---:B------:R-:W-:Y:S01]  /*12ac0*/  HMMA.16816.F32 R64, R20.reuse, R26, R64 ;  /* 0x0000001a1440723c */ /* 0x040fe20000001840 */
[----:B------:R-:W-:Y:S02]  /*12ad0*/  LDSM.16.MT88.4 R28, [R203+0x4800] ;  /* 0x00480000cb1c783b */ /* 0x000fe40000004200 */
[----:B------:R2:W3:Y:S05]  /*12ae0*/  MUFU.EX2 R156, R24 ;  /* 0x00000018009c7308 */ /* 0x0004ea0000000800 */
[C---:B-1----:R-:W-:Y:S08]  /*12af0*/  HMMA.16816.F32 R68, R20.reuse, R112, R68 ;  /* 0x000000701444723c */ /* 0x042ff00000001844 */
[C---:B------:R-:W-:Y:S01]  /*12b00*/  HMMA.16816.F32 R72, R20.reuse, R114, R72 ;  /* 0x000000721448723c */ /* 0x040fe20000001848 */
[----:B------:R-:W-:Y:S07]  /*12b10*/  LDSM.16.MT88.4 R112, [R202+0x1800] ;  /* 0x00180000ca70783b */ /* 0x000fee0000004200 */
[C---:B------:R-:W-:Y:S01]  /*12b20*/  HMMA.16816.F32 R76, R20.reuse, R116, R76 ;  /* 0x00000074144c723c */ /* 0x040fe2000000184c */
[----:B--2---:R-:W1:Y:S03]  /*12b30*/  LDSM.16.MT88.4 R24, [R202+0x4800] ;  /* 0x00480000ca18783b */ /* 0x004e660000004200 */
[----:B---3--:R-:W-:Y:S04]  /*12b40*/  FADD.FTZ R0, R156, R0 ;  /* 0x000000009c007221 */ /* 0x008fe80000010000 */
[C---:B------:R-:W-:Y:S01]  /*12b50*/  HMMA.16816.F32 R80, R20.reuse, R118, R80 ;  /* 0x000000761450723c */ /* 0x040fe20000001850 */
[----:B------:R-:W-:Y:S03]  /*12b60*/  LDSM.16.MT88.4 R116, [R203+0x2000] ;  /* 0x00200000cb74783b */ /* 0x000fe60000004200 */
[----:B------:R-:W-:Y:S04]  /*12b70*/  FADD.FTZ R0, R153, R0 ;  /* 0x0000000099007221 */ /* 0x000fe80000010000 */
[----:B------:R-:W-:Y:S01]  /*12b80*/  FADD.FTZ R0, R152, R0 ;  /* 0x0000000098007221 */ /* 0x000fe20000010000 */
[C---:B-1----:R-:W-:Y:S08]  /*12b90*/  HMMA.16816.F32 R84, R20.reuse, R24, R84 ;  /* 0x000000181454723c */ /* 0x042ff00000001854 */
[C---:B------:R-:W-:Y:S01]  /*12ba0*/  HMMA.16816.F32 R88, R20.reuse, R26, R88 ;  /* 0x0000001a1458723c */ /* 0x040fe20000001858 */
[----:B------:R-:W1:Y:S07]  /*12bb0*/  LDSM.16.MT88.4 R24, [R205+0x1800] ;  /* 0x00180000cd18783b */ /* 0x000e6e0000004200 */
[C---:B------:R-:W-:Y:S08]  /*12bc0*/  HMMA.16816.F32 R12, R20.reuse, R28, R12 ;  /* 0x0000001c140c723c */ /* 0x040ff0000000180c */
[C---:B------:R-:W-:Y:S01]  /*12bd0*/  HMMA.16816.F32 R92, R20.reuse, R30, R92 ;  /* 0x0000001e145c723c */ /* 0x040fe2000000185c */
[----:B------:R-:W2:Y:S07]  /*12be0*/  LDSM.16.MT88.4 R28, [R204+0x1800] ;  /* 0x00180000cc1c783b */ /* 0x000eae0000004200 */
[C---:B------:R-:W-:Y:S08]  /*12bf0*/  HMMA.16816.F32 R96, R20.reuse, R120, R96 ;  /* 0x000000781460723c */ /* 0x040ff00000001860 */
[C---:B------:R-:W-:Y:S08]  /*12c00*/  HMMA.16816.F32 R100, R20.reuse, R122, R100 ;  /* 0x0000007a1464723c */ /* 0x040ff00000001864 */
[C---:B------:R-:W-:Y:S08]  /*12c10*/  HMMA.16816.F32 R16, R20.reuse, R124, R16 ;  /* 0x0000007c1410723c */ /* 0x040ff00000001810 */
[----:B------:R-:W-:Y:S07]  /*12c20*/  HMMA.16816.F32 R104, R20, R126, R104 ;  /* 0x0000007e1468723c */ /* 0x000fee0000001868 */
[----:B------:R-:W-:Y:S02]  /*12c30*/  F2FP.PACK_AB R20, R158, R159 ;  /* 0x0000009f9e14723e */ /* 0x000fe400000000ff */
[----:B------:R-:W-:Y:S03]  /*12c40*/  F2FP.PACK_AB R21, R156, R157 ;  /* 0x0000009d9c15723e */ /* 0x000fe600000000ff */
[----:B------:R-:W-:Y:S02]  /*12c50*/  F2FP.PACK_AB R22, R154, R155 ;  /* 0x0000009b9a16723e */ /* 0x000fe400000000ff */
[----:B------:R-:W-:Y:S07]  /*12c60*/  F2FP.PACK_AB R23, R152, R153 ;  /* 0x000000999817723e */ /* 0x000fee00000000ff */
[C---:B------:R-:W-:Y:S08]  /*12c70*/  HMMA.16816.F32 R4, R20.reuse, R112, R4 ;  /* 0x000000701404723c */ /* 0x040ff00000001804 */
[C---:B------:R-:W-:Y:S01]  /*12c80*/  HMMA.16816.F32 R8, R20.reuse, R114, R8 ;  /* 0x000000721408723c */ /* 0x040fe20000001808 */
[----:B------:R-:W3:Y:S07]  /*12c90*/  LDSM.16.MT88.4 R112, [R202+0x5000] ;  /* 0x00500000ca70783b */ /* 0x000eee0000004200 */
[C---:B------:R-:W-:Y:S07]  /*12ca0*/  HMMA.16816.F32 R60, R20.reuse, R32, R60 ;  /* 0x00000020143c723c */ /* 0x040fee000000183c */
[----:B------:R-:W-:Y:S01]  /*12cb0*/  FFMA.FTZ R32, R37, c[0x0][0x2d0], -R110 ;  /* 0x0000b40025207a23 */ /* 0x000fe2000001086e */
[C---:B------:R-:W-:Y:S03]  /*12cc0*/  HMMA.16816.F32 R64, R20.reuse, R34, R64 ;  /* 0x000000221440723c */ /* 0x040fe60000001840 */
[----:B------:R4:W5:Y:S05]  /*12cd0*/  MUFU.EX2 R150, R32 ;  /* 0x0000002000967308 */ /* 0x00096a0000000800 */
[C---:B-1----:R-:W-:Y:S07]  /*12ce0*/  HMMA.16816.F32 R68, R20.reuse, R24, R68 ;  /* 0x000000181444723c */ /* 0x042fee0000001844 */
[--C-:B------:R-:W-:Y:S01]  /*12cf0*/  FFMA.FTZ R24, R39, c[0x0][0x2d0], -R108.reuse ;  /* 0x0000b40027187a23 */ /* 0x100fe2000001086c */
[C---:B------:R-:W-:Y:S03]  /*12d00*/  HMMA.16816.F32 R72, R20.reuse, R26, R72 ;  /* 0x0000001a1448723c */ /* 0x040fe60000001848 */
[----:B------:R1:W-:Y:S05]  /*12d10*/  MUFU.EX2 R148, R24 ;  /* 0x0000001800947308 */ /* 0x0003ea0000000800 */
[C---:B--2---:R-:W-:Y:S04]  /*12d20*/  HMMA.16816.F32 R76, R20.reuse, R28, R76 ;  /* 0x0000001c144c723c */ /* 0x044fe8000000184c */
[----:B----4-:R-:W-:Y:S02]  /*12d30*/  FFMA.FTZ R32, R38, c[0x0][0x2d0], -R108 ;  /* 0x0000b40026207a23 */ /* 0x010fe4000001086c */
[----:B------:R-:W-:Y:S01]  /*12d40*/  LDSM.16.MT88.4 R36, [R204+0x5000] ;  /* 0x00500000cc24783b */ /* 0x000fe20000004200 */
[----:B------:R-:W-:Y:S01]  /*12d50*/  FFMA.FTZ R28, R41, c[0x0][0x2d0], -R110 ;  /* 0x0000b400291c7a23 */ /* 0x000fe2000001086e */
[C---:B------:R-:W-:Y:S01]  /*12d60*/  HMMA.16816.F32 R80, R20.reuse, R30, R80 ;  /* 0x0000001e1450723c */ /* 0x040fe20000001850 */
[----:B------:R2:W4:Y:S03]  /*12d70*/  MUFU.EX2 R149, R32 ;  /* 0x0000002000957308 */ /* 0x0005260000000800 */
[----:B-----5:R-:W-:Y:S04]  /*12d80*/  FADD.FTZ R2, R150, R2 ;  /* 0x0000000296027221 */ /* 0x020fe80000010000 */
[C---:B---3--:R-:W-:Y:S03]  /*12d90*/  HMMA.16816.F32 R84, R20.reuse, R112, R84 ;  /* 0x000000701454723c */ /* 0x048fe60000001854 */
[----:B------:R3:W5:Y:S01]  /*12da0*/  MUFU.EX2 R146, R28 ;  /* 0x0000001c00927308 */ /* 0x0007620000000800 */
[----:B-1----:R-:W-:Y:S01]  /*12db0*/  LDSM.16.MT88.4 R24, [R205+0x5000] ;  /* 0x00500000cd18783b */ /* 0x002fe20000004200 */
[----:B------:R-:W-:Y:S03]  /*12dc0*/  FADD.FTZ R2, R147, R2 ;  /* 0x0000000293027221 */ /* 0x000fe60000010000 */
[C---:B------:R-:W-:Y:S04]  /*12dd0*/  HMMA.16816.F32 R88, R20.reuse, R114, R88 ;  /* 0x000000721458723c */ /* 0x040fe80000001858 */
[----:B--2---:R-:W1:Y:S01]  /*12de0*/  LDSM.16.MT88.4 R32, [R203+0x5000] ;  /* 0x00500000cb20783b */ /* 0x004e620000004200 */
[----:B----4-:R-:W-:Y:S04]  /*12df0*/  FADD.FTZ R0, R149, R0 ;  /* 0x0000000095007221 */ /* 0x010fe80000010000 */
[----:B------:R-:W-:Y:S03]  /*12e00*/  FADD.FTZ R0, R148, R0 ;  /* 0x0000000094007221 */ /* 0x000fe60000010000 */
[----:B---3--:R-:W-:Y:S02]  /*12e10*/  FFMA.FTZ R28, R42, c[0x0][0x2d0], -R108 ;  /* 0x0000b4002a1c7a23 */ /* 0x008fe4000001086c */
[----:B------:R-:W-:Y:S01]  /*12e20*/  LDSM.16.MT88.4 R40, [R205+0x2000] ;  /* 0x00200000cd28783b */ /* 0x000fe20000004200 */
[----:B-----5:R-:W-:Y:S01]  /*12e30*/  FADD.FTZ R2, R146, R2 ;  /* 0x0000000292027221 */ /* 0x020fe20000010000 */
[----:B------:R2:W3:Y:S06]  /*12e40*/  MUFU.EX2 R145, R28 ;  /* 0x0000001c00917308 */ /* 0x0004ec0000000800 */
[----:B--2---:R-:W2:Y:S01]  /*12e50*/  LDSM.16.MT88.4 R28, [R202+0x2000] ;  /* 0x00200000ca1c783b */ /* 0x004ea20000004200 */
[----:B---3--:R-:W-:Y:S01]  /*12e60*/  FADD.FTZ R0, R145, R0 ;  /* 0x0000000091007221 */ /* 0x008fe20000010000 */
[C---:B-1----:R-:W-:Y:S03]  /*12e70*/  HMMA.16816.F32 R12, R20.reuse, R32, R12 ;  /* 0x00000020140c723c */ /* 0x042fe6000000180c */
[----:B------:R-:W-:Y:S05]  /*12e80*/  FADD.FTZ R0, R144, R0 ;  /* 0x0000000090007221 */ /* 0x000fea0000010000 */
[C---:B------:R-:W-:Y:S01]  /*12e90*/  HMMA.16816.F32 R92, R20.reuse, R34, R92 ;  /* 0x00000022145c723c */ /* 0x040fe2000000185c */
[----:B------:R-:W-:Y:S07]  /*12ea0*/  LDSM.16.MT88.4 R32, [R202+0x5800] ;  /* 0x00580000ca20783b */ /* 0x000fee0000004200 */
[C---:B------:R-:W-:Y:S08]  /*12eb0*/  HMMA.16816.F32 R96, R20.reuse, R24, R96 ;  /* 0x000000181460723c */ /* 0x040ff00000001860 */
[C---:B------:R-:W-:Y:S01]  /*12ec0*/  HMMA.16816.F32 R100, R20.reuse, R26, R100 ;  /* 0x0000001a1464723c */ /* 0x040fe20000001864 */
[----:B------:R-:W1:Y:S07]  /*12ed0*/  LDSM.16.MT88.4 R24, [R204+0x2000] ;  /* 0x00200000cc18783b */ /* 0x000e6e0000004200 */
[C---:B------:R-:W-:Y:S07]  /*12ee0*/  HMMA.16816.F32 R16, R20.reuse, R36, R16 ;  /* 0x000000241410723c */ /* 0x040fee0000001810 */
[--C-:B------:R-:W-:Y:S01]  /*12ef0*/  FFMA.FTZ R36, R44, c[0x0][0x2d0], -R110.reuse ;  /* 0x0000b4002c247a23 */ /* 0x100fe2000001086e */
[----:B------:R-:W-:Y:S03]  /*12f00*/  HMMA.16816.F32 R104, R20, R38, R104 ;  /* 0x000000261468723c */ /* 0x000fe60000001868 */
[----:B------:R3:W4:Y:S01]  /*12f10*/  MUFU.EX2 R127, R36 ;  /* 0x00000024007f7308 */ /* 0x0007220000000800 */
[--C-:B------:R-:W-:Y:S03]  /*12f20*/  FFMA.FTZ R44, R56, c[0x0][0x2d0], -R110.reuse ;  /* 0x0000b400382c7a23 */ /* 0x100fe6000001086e */
[----:B------:R-:W-:Y:S02]  /*12f30*/  F2FP.PACK_AB R20, R150, R151 ;  /* 0x000000979614723e */ /* 0x000fe400000000ff */
[----:B------:R-:W-:Y:S03]  /*12f40*/  F2FP.PACK_AB R21, R148, R149 ;  /* 0x000000959415723e */ /* 0x000fe600000000ff */
[----:B------:R-:W-:Y:S02]  /*12f50*/  F2FP.PACK_AB R22, R146, R147 ;  /* 0x000000939216723e */ /* 0x000fe400000000ff */
[----:B------:R-:W-:Y:S07]  /*12f60*/  F2FP.PACK_AB R23, R144, R145 ;  /* 0x000000919017723e */ /* 0x000fee00000000ff */
[C---:B--2---:R-:W-:Y:S03]  /*12f70*/  HMMA.16816.F32 R4, R20.reuse, R28, R4 ;  /* 0x0000001c1404723c */ /* 0x044fe60000001804 */
[----:B---3--:R-:W-:Y:S05]  /*12f80*/  FFMA.FTZ R36, R45, c[0x0][0x2d0], -R110 ;  /* 0x0000b4002d247a23 */ /* 0x008fea000001086e */
[C---:B------:R-:W-:Y:S01]  /*12f90*/  HMMA.16816.F32 R8, R20.reuse, R30, R8 ;  /* 0x0000001e1408723c */ /* 0x040fe20000001808 */
[----:B------:R-:W2:Y:S01]  /*12fa0*/  LDSM.16.MT88.4 R28, [R203+0x5800] ;  /* 0x00580000cb1c783b */ /* 0x000ea20000004200 */
[----:B------:R3:W5:Y:S02]  /*12fb0*/  MUFU.EX2 R126, R36 ;  /* 0x00000024007e7308 */ /* 0x0007640000000800 */
[----:B----4-:R-:W-:Y:S04]  /*12fc0*/  FADD.FTZ R2, R127, R2 ;  /* 0x000000027f027221 */ /* 0x010fe80000010000 */
[C---:B------:R-:W-:Y:S08]  /*12fd0*/  HMMA.16816.F32 R60, R20.reuse, R116, R60 ;  /* 0x00000074143c723c */ /* 0x040ff0000000183c */
[C---:B------:R-:W-:Y:S01]  /*12fe0*/  HMMA.16816.F32 R64, R20.reuse, R118, R64 ;  /* 0x000000761440723c */ /* 0x040fe20000001840 */
[----:B------:R-:W-:Y:S07]  /*12ff0*/  LDSM.16.MT88.4 R116, [R202+0x3000] ;  /* 0x00300000ca74783b */ /* 0x000fee0000004200 */
[C---:B------:R-:W-:Y:S01]  /*13000*/  HMMA.16816.F32 R68, R20.reuse, R40, R68 ;  /* 0x000000281444723c */ /* 0x040fe20000001844 */
[----:B---3--:R-:W3:Y:S03]  /*13010*/  LDSM.16.MT88.4 R36, [R205+0x5800] ;  /* 0x00580000cd24783b */ /* 0x008ee60000004200 */
[----:B-----5:R-:W-:Y:S03]  /*13020*/  FADD.FTZ R2, R126, R2 ;  /* 0x000000027e027221 */ /* 0x020fe60000010000 */
[--C-:B------:R-:W-:Y:S01]  /*13030*/  FFMA.FTZ R40, R46, c[0x0][0x2d0], -R108.reuse ;  /* 0x0000b4002e287a23 */ /* 0x100fe2000001086c */
[C---:B------:R-:W-:Y:S03]  /*13040*/  HMMA.16816.F32 R72, R20.reuse, R42, R72 ;  /* 0x0000002a1448723c */ /* 0x040fe60000001848 */
[----:B------:R4:W5:Y:S05]  /*13050*/  MUFU.EX2 R125, R40 ;  /* 0x00000028007d7308 */ /* 0x00096a0000000800 */
[C---:B-1----:R-:W-:Y:S07]  /*13060*/  HMMA.16816.F32 R76, R20.reuse, R24, R76 ;  /* 0x00000018144c723c */ /* 0x042fee000000184c */
[----:B------:R-:W-:Y:S01]  /*13070*/  FFMA.FTZ R24, R47, c[0x0][0x2d0], -R108 ;  /* 0x0000b4002f187a23 */ /* 0x000fe2000001086c */
[C---:B------:R-:W-:Y:S03]  /*13080*/  HMMA.16816.F32 R80, R20.reuse, R26, R80 ;  /* 0x0000001a1450723c */ /* 0x040fe60000001850 */
[----:B------:R1:W1:Y:S05]  /*13090*/  MUFU.EX2 R124, R24 ;  /* 0x00000018007c7308 */ /* 0x00026a0000000800 */
[C---:B------:R-:W-:Y:S01]  /*130a0*/  HMMA.16816.F32 R84, R20.reuse, R32, R84 ;  /* 0x000000201454723c */ /* 0x040fe20000001854 */
[----:B----4-:R-:W-:Y:S03]  /*130b0*/  LDSM.16.MT88.4 R40, [R203+0x6000] ;  /* 0x00600000cb28783b */ /* 0x010fe60000004200 */
[----:B-----5:R-:W-:Y:S03]  /*130c0*/  FADD.FTZ R0, R125, R0 ;  /* 0x000000007d007221 */ /* 0x020fe60000010000 */
[----:B------:R-:W-:Y:S01]  /*130d0*/  FFMA.FTZ R32, R48, c[0x0][0x2d0], -R110 ;  /* 0x0000b40030207a23 */ /* 0x000fe2000001086e */
[C---:B------:R-:W-:Y:S03]  /*130e0*/  HMMA.16816.F32 R88, R20.reuse, R34, R88 ;  /* 0x000000221458723c */ /* 0x040fe60000001858 */
[----:B------:R4:W5:Y:S05]  /*130f0*/  MUFU.EX2 R143, R32 ;  /* 0x00000020008f7308 */ /* 0x00096a0000000800 */
[C---:B--2---:R-:W-:Y:S01]  /*13100*/  HMMA.16816.F32 R12, R20.reuse, R28, R12 ;  /* 0x0000001c140c723c */ /* 0x044fe2000000180c */
[----:B-1----:R-:W1:Y:S03]  /*13110*/  LDSM.16.MT88.4 R24, [R204+0x5800] ;  /* 0x00580000cc18783b */ /* 0x002e660000004200 */
[----:B------:R-:W-:Y:S03]  /*13120*/  FADD.FTZ R0, R124, R0 ;  /* 0x000000007c007221 */ /* 0x000fe60000010000 */
[----:B------:R-:W-:Y:S01]  /*13130*/  FFMA.FTZ R28, R50, c[0x0][0x2d0], -R108 ;  /* 0x0000b400321c7a23 */ /* 0x000fe2000001086c */
[C---:B------:R-:W-:Y:S03]  /*13140*/  HMMA.16816.F32 R92, R20.reuse, R30, R92 ;  /* 0x0000001e145c723c */ /* 0x040fe6000000185c */
[----:B------:R2:W2:Y:S05]  /*13150*/  MUFU.EX2 R141, R28 ;  /* 0x0000001c008d7308 */ /* 0x0004aa0000000800 */
[C---:B---3--:R-:W-:Y:S04]  /*13160*/  HMMA.16816.F32 R96, R20.reuse, R36, R96 ;  /* 0x000000241460723c */ /* 0x048fe80000001860 */
[----:B----4-:R-:W-:Y:S02]  /*13170*/  FFMA.FTZ R32, R49, c[0x0][0x2d0], -R110 ;  /* 0x0000b40031207a23 */ /* 0x010fe4000001086e */
[----:B-----5:R-:W-:Y:S02]  /*13180*/  FADD.FTZ R2, R143, R2 ;  /* 0x000000028f027221 */ /* 0x020fe40000010000 */
[C---:B------:R-:W-:Y:S01]  /*13190*/  HMMA.16816.F32 R100, R20.reuse, R38, R100 ;  /* 0x000000261464723c */ /* 0x040fe20000001864 */
[----:B------:R3:W4:Y:S03]  /*131a0*/  MUFU.EX2 R142, R32 ;  /* 0x00000020008e7308 */ /* 0x0007260000000800 */
[----:B------:R-:W-:Y:S01]  /*131b0*/  FFMA.FTZ R36, R53, c[0x0][0x2d0], -R110 ;  /* 0x0000b40035247a23 */ /* 0x000fe2000001086e */
[----:B--2---:R-:W2:Y:S06]  /*131c0*/  LDSM.16.MT88.4 R28, [R202+0x2800] ;  /* 0x00280000ca1c783b */ /* 0x004eac0000004200 */
[----:B------:R5:W-:Y:S01]  /*131d0*/  MUFU.EX2 R138, R36 ;  /* 0x00000024008a7308 */ /* 0x000be20000000800 */
[----:B------:R-:W-:Y:S01]  /*131e0*/  FADD.FTZ R0, R141, R0 ;  /* 0x000000008d007221 */ /* 0x000fe20000010000 */
[C---:B-1----:R-:W-:Y:S03]  /*131f0*/  HMMA.16816.F32 R16, R20.reuse, R24, R16 ;  /* 0x000000181410723c */ /* 0x042fe60000001810 */
[----:B---3--:R-:W-:Y:S05]  /*13200*/  FFMA.FTZ R32, R51, c[0x0][0x2d0], -R108 ;  /* 0x0000b40033207a23 */ /* 0x008fea000001086c */
[----:B------:R-:W-:Y:S01]  /*13210*/  HMMA.16816.F32 R104, R20, R26, R104 ;  /* 0x0000001a1468723c */ /* 0x000fe20000001868 */
[----:B------:R-:W-:Y:S01]  /*13220*/  LDSM.16.MT88.4 R48, [R204+0x6000] ;  /* 0x00600000cc30783b */ /* 0x000fe20000004200 */
[----:B------:R1:W3:Y:S02]  /*13230*/  MUFU.EX2 R140, R32 ;  /* 0x00000020008c7308 */ /* 0x0002e40000000800 */
[----:B------:R-:W-:Y:S03]  /*13240*/  FFMA.FTZ R24, R52, c[0x0][0x2d0], -R110 ;  /* 0x0000b40034187a23 */ /* 0x000fe6000001086e */
[----:B------:R-:W-:Y:S01]  /*13250*/  F2FP.PACK_AB R20, R126, R127 ;  /* 0x0000007f7e14723e */ /* 0x000fe200000000ff */
[--C-:B-----5:R-:W-:Y:S04]  /*13260*/  FFMA.FTZ R36, R54, c[0x0][0x2d0], -R108.reuse ;  /* 0x0000b40036247a23 */ /* 0x120fe8000001086c */
[----:B------:R5:W5:Y:S01]  /*13270*/  MUFU.EX2 R139, R24 ;  /* 0x00000018008b7308 */ /* 0x000b620000000800 */
[----:B------:R-:W-:Y:S02]  /*13280*/  F2FP.PACK_AB R21, R124, R125 ;  /* 0x0000007d7c15723e */ /* 0x000fe400000000ff */
[----:B----4-:R-:W-:Y:S07]  /*13290*/  F2FP.PACK_AB R22, R142, R143 ;  /* 0x0000008f8e16723e */ /* 0x010fee00000000ff */
[----:B------:R4:W-:Y:S01]  /*132a0*/  MUFU.EX2 R137, R36 ;  /* 0x0000002400897308 */ /* 0x0009e20000000800 */
[----:B-1----:R-:W1:Y:S01]  /*132b0*/  LDSM.16.MT88.4 R32, [R203+0x2800] ;  /* 0x00280000cb20783b */ /* 0x002e620000004200 */
[----:B---3--:R-:W-:Y:S07]  /*132c0*/  F2FP.PACK_AB R23, R140, R141 ;  /* 0x0000008d8c17723e */ /* 0x008fee00000000ff */
[C---:B--2---:R-:W-:Y:S01]  /*132d0*/  HMMA.16816.F32 R4, R20.reuse, R28, R4 ;  /* 0x0000001c1404723c */ /* 0x044fe20000001804 */
[----:B-----5:R-:W2:Y:S06]  /*132e0*/  LDSM.16.MT88.4 R24, [R205+0x2800] ;  /* 0x00280000cd18783b */ /* 0x020eac0000004200 */
[----:B------:R-:W-:Y:S01]  /*132f0*/  FFMA.FTZ R28, R55, c[0x0][0x2d0], -R108 ;  /* 0x0000b400371c7a23 */ /* 0x000fe2000001086c */
[C---:B------:R-:W-:Y:S01]  /*13300*/  HMMA.16816.F32 R8, R20.reuse, R30, R8 ;  /* 0x0000001e1408723c */ /* 0x040fe20000001808 */
[----:B------:R3:W-:Y:S01]  /*13310*/  MUFU.EX2 R55, R44 ;  /* 0x0000002c00377308 */ /* 0x0007e20000000800 */
[----:B----4-:R-:W4:Y:S09]  /*13320*/  LDSM.16.MT88.4 R36, [R204+0x2800] ;  /* 0x00280000cc24783b */ /* 0x010f320000004200 */
[----:B------:R5:W2:Y:S01]  /*13330*/  MUFU.EX2 R136, R28 ;  /* 0x0000001c00887308 */ /* 0x000aa20000000800 */
[C---:B-1----:R-:W-:Y:S01]  /*13340*/  HMMA.16816.F32 R60, R20.reuse, R32, R60 ;  /* 0x00000020143c723c */ /* 0x042fe2000000183c */
[----:B---3--:R-:W-:Y:S06]  /*13350*/  LDSM.16.MT88.4 R44, [R205+0x6000] ;  /* 0x00600000cd2c783b */ /* 0x008fec0000004200 */
[----:B------:R-:W-:Y:S01]  /*13360*/  FFMA.FTZ R32, R57, c[0x0][0x2d0], -R110 ;  /* 0x0000b40039207a23 */ /* 0x000fe2000001086e */
[C---:B------:R-:W-:Y:S01]  /*13370*/  HMMA.16816.F32 R64, R20.reuse, R34, R64 ;  /* 0x000000221440723c */ /* 0x040fe20000001840 */
[----:B-----5:R-:W1:Y:S02]  /*13380*/  LDSM.16.MT88.4 R28, [R202+0x6000] ;  /* 0x00600000ca1c783b */ /* 0x020e640000004200 */
[----:B------:R3:W5:Y:S01]  /*13390*/  MUFU.EX2 R54, R32 ;  /* 0x0000002000367308 */ /* 0x0007620000000800 */
[----:B------:R-:W-:Y:S04]  /*133a0*/  MOV R110, R3 ;  /* 0x00000003006e7202 */ /* 0x000fe80000000f00 */
[C---:B--2---:R-:W-:Y:S08]  /*133b0*/  HMMA.16816.F32 R68, R20.reuse, R24, R68 ;  /* 0x000000181444723c */ /* 0x044ff00000001844 */
[C---:B------:R-:W-:Y:S01]  /*133c0*/  HMMA.16816.F32 R72, R20.reuse, R26, R72 ;  /* 0x0000001a1448723c */ /* 0x040fe20000001848 */
[----:B------:R-:W-:Y:S07]  /*133d0*/  LDSM.16.MT88.4 R24, [R205+0x3000] ;  /* 0x00300000cd18783b */ /* 0x000fee0000004200 */
[C---:B----4-:R-:W-:Y:S04]  /*133e0*/  HMMA.16816.F32 R76, R20.reuse, R36, R76 ;  /* 0x00000024144c723c */ /* 0x050fe8000000184c */
[--C-:B---3--:R-:W-:Y:S02]  /*133f0*/  FFMA.FTZ R32, R58, c[0x0][0x2d0], -R108.reuse ;  /* 0x0000b4003a207a23 */ /* 0x108fe4000001086c */
[----:B------:R-:W-:Y:S02]  /*13400*/  FFMA.FTZ R108, R59, c[0x0][0x2d0], -R108 ;  /* 0x0000b4003b6c7a23 */ /* 0x000fe4000001086c */
[C---:B------:R-:W-:Y:S01]  /*13410*/  HMMA.16816.F32 R80, R20.reuse, R38, R80 ;  /* 0x000000261450723c */ /* 0x040fe20000001850 */
[----:B------:R2:W-:Y:S07]  /*13420*/  MUFU.EX2 R53, R32 ;  /* 0x0000002000357308 */ /* 0x0005ee0000000800 */
[C---:B-1----:R-:W-:Y:S03]  /*13430*/  HMMA.16816.F32 R84, R20.reuse, R28, R84 ;  /* 0x0000001c1454723c */ /* 0x042fe60000001854 */
[----:B------:R-:W1:Y:S05]  /*13440*/  MUFU.EX2 R52, R108 ;  /* 0x0000006c00347308 */ /* 0x000e6a0000000800 */
[C---:B------:R-:W-:Y:S01]  /*13450*/  HMMA.16816.F32 R88, R20.reuse, R30, R88 ;  /* 0x0000001e1458723c */ /* 0x040fe20000001858 */
[----:B------:R-:W-:Y:S07]  /*13460*/  LDSM.16.MT88.4 R28, [R204+0x3000] ;  /* 0x00300000cc1c783b */ /* 0x000fee0000004200 */
[C---:B------:R-:W-:Y:S01]  /*13470*/  HMMA.16816.F32 R12, R20.reuse, R40, R12 ;  /* 0x00000028140c723c */ /* 0x040fe2000000180c */
[----:B--2---:R-:W2:Y:S07]  /*13480*/  LDSM.16.MT88.4 R32, [R203+0x3000] ;  /* 0x00300000cb20783b */ /* 0x004eae0000004200 */
[C---:B------:R-:W-:Y:S08]  /*13490*/  HMMA.16816.F32 R92, R20.reuse, R42, R92 ;  /* 0x0000002a145c723c */ /* 0x040ff0000000185c */
[C---:B------:R-:W-:Y:S08]  /*134a0*/  HMMA.16816.F32 R96, R20.reuse, R44, R96 ;  /* 0x0000002c1460723c */ /* 0x040ff00000001860 */
[C---:B------:R-:W-:Y:S08]  /*134b0*/  HMMA.16816.F32 R100, R20.reuse, R46, R100 ;  /* 0x0000002e1464723c */ /* 0x040ff00000001864 */
[C---:B------:R-:W-:Y:S08]  /*134c0*/  HMMA.16816.F32 R16, R20.reuse, R48, R16 ;  /* 0x000000301410723c */ /* 0x040ff00000001810 */
[----:B------:R-:W-:Y:S07]  /*134d0*/  HMMA.16816.F32 R104, R20, R50, R104 ;  /* 0x000000321468723c */ /* 0x000fee0000001868 */
[----:B------:R-:W-:Y:S02]  /*134e0*/  F2FP.PACK_AB R20, R138, R139 ;  /* 0x0000008b8a14723e */ /* 0x000fe400000000ff */
[----:B------:R-:W-:Y:S03]  /*134f0*/  F2FP.PACK_AB R21, R136, R137 ;  /* 0x000000898815723e */ /* 0x000fe600000000ff */
[----:B-----5:R-:W-:Y:S02]  /*13500*/  F2FP.PACK_AB R22, R54, R55 ;  /* 0x000000373616723e */ /* 0x020fe400000000ff */
[----:B-1----:R-:W-:Y:S07]  /*13510*/  F2FP.PACK_AB R23, R52, R53 ;  /* 0x000000353417723e */ /* 0x002fee00000000ff */
[C---:B------:R-:W-:Y:S01]  /*13520*/  HMMA.16816.F32 R112, R20.reuse, R116, R4 ;  /* 0x000000741470723c */ /* 0x040fe20000001804 */
[----:B------:R-:W1:Y:S07]  /*13530*/  LDSM.16.MT88.4 R4, [R202+0x6800] ;  /* 0x00680000ca04783b */ /* 0x000e6e0000004200 */
[C---:B------:R-:W-:Y:S01]  /*13540*/  HMMA.16816.F32 R116, R20.reuse, R118, R8 ;  /* 0x000000761474723c */ /* 0x040fe20000001808 */
[----:B------:R-:W3:Y:S07]  /*13550*/  LDSM.16.MT88.4 R8, [R203+0x6800] ;  /* 0x00680000cb08783b */ /* 0x000eee0000004200 */
[C---:B--2---:R-:W-:Y:S08]  /*13560*/  HMMA.16816.F32 R60, R20.reuse, R32, R60 ;  /* 0x00000020143c723c */ /* 0x044ff0000000183c */
[C---:B------:R-:W-:Y:S08]  /*13570*/  HMMA.16816.F32 R64, R20.reuse, R34, R64 ;  /* 0x000000221440723c */ /* 0x040ff00000001840 */
[C---:B------:R-:W-:Y:S08]  /*13580*/  HMMA.16816.F32 R68, R20.reuse, R24, R68 ;  /* 0x000000181444723c */ /* 0x040ff00000001844 */
[C---:B------:R-:W-:Y:S01]  /*13590*/  HMMA.16816.F32 R72, R20.reuse, R26, R72 ;  /* 0x0000001a1448723c */ /* 0x040fe20000001848 */
[----:B------:R-:W2:Y:S07]  /*135a0*/  LDSM.16.MT88.4 R24, [R205+0x6800] ;  /* 0x00680000cd18783b */ /* 0x000eae0000004200 */
[C---:B------:R-:W-:Y:S08]  /*135b0*/  HMMA.16816.F32 R76, R20.reuse, R28, R76 ;  /* 0x0000001c144c723c */ /* 0x040ff0000000184c */
[C---:B------:R-:W-:Y:S08]  /*135c0*/  HMMA.16816.F32 R80, R20.reuse, R30, R80 ;  /* 0x0000001e1450723c */ /* 0x040ff00000001850 */
[C---:B-1----:R-:W-:Y:S08]  /*135d0*/  HMMA.16816.F32 R84, R20.reuse, R4, R84 ;  /* 0x000000041454723c */ /* 0x042ff00000001854 */
[C---:B------:R-:W-:Y:S01]  /*135e0*/  HMMA.16816.F32 R88, R20.reuse, R6, R88 ;  /* 0x000000061458723c */ /* 0x040fe20000001858 */
[----:B------:R-:W1:Y:S07]  /*135f0*/  LDSM.16.MT88.4 R4, [R204+0x6800] ;  /* 0x00680000cc04783b */ /* 0x000e6e0000004200 */
[C---:B---3--:R-:W-:Y:S08]  /*13600*/  HMMA.16816.F32 R120, R20.reuse, R8, R12 ;  /* 0x000000081478723c */ /* 0x048ff0000000180c */
[C---:B------:R-:W-:Y:S08]  /*13610*/  HMMA.16816.F32 R92, R20.reuse, R10, R92 ;  /* 0x0000000a145c723c */ /* 0x040ff0000000185c */
[C---:B--2---:R-:W-:Y:S08]  /*13620*/  HMMA.16816.F32 R96, R20.reuse, R24, R96 ;  /* 0x000000181460723c */ /* 0x044ff00000001860 */
        /* <DEDUP_REMOVED lines=14> */
.L_x_1669:
        /* <DEDUP_REMOVED lines=8> */
.L_x_1736:
        /* <DEDUP_REMOVED lines=85> */
.L_x_1638:
[----:B------:R-:W1:Y:S01]  /*13ce0*/  S2R R11, SR_TID.X ;  /* 0x00000000000b7919 */ /* 0x000e620000002100 */
[----:B------:R-:W-:Y:S01]  /*13cf0*/  BSSY B0, `(.L_x_1674) ;  /* 0x0000010000007945 */ /* 0x000fe20003800000 */
[----:B-1----:R-:W-:-:S13]  /*13d00*/  LOP3.LUT P0, RZ, R11, 0xff, RZ, 0xc0, !PT ;  /* 0x000000ff0bff7812 */ /* 0x002fda000780c0ff */
[----:B------:R-:W-:Y:S05]  /*13d10*/  @P0 BRA `(.L_x_1675) ;  /* 0x000000d000000947 */ /* 0x000fea0003800000 */
[----:B------:R-:W1:Y:S01]  /*13d20*/  S2R R4, SR_LANEID ;  /* 0x0000000000047919 */ /* 0x000e620000000000 */
[----:B------:R-:W-:Y:S01]  /*13d30*/  VOTEU.ANY UR4, UPT, PT ;  /* 0x0000000000047886 */ /* 0x000fe200038e0100 */
[----:B------:R-:W-:Y:S01]  /*13d40*/  IMAD.MOV.U32 R5, RZ, RZ, c[0x0][0x564] ;  /* 0x00015900ff057624 */ /* 0x000fe200078e00ff */
[----:B------:R-:W1:Y:S08]  /*13d50*/  FLO.U32 R3, UR4 ;  /* 0x0000000400037d00 */ /* 0x000e7000080e0000 */
[----:B------:R-:W2:Y:S01]  /*13d60*/  POPC R2, UR4 ;  /* 0x0000000400027d09 */ /* 0x000ea20008000000 */
[----:B-1----:R-:W-:Y:S01]  /*13d70*/  ISETP.EQ.U32.AND P0, PT, R3, R4, PT ;  /* 0x000000040300720c */ /* 0x002fe20003f02070 */
[----:B------:R-:W-:-:S12]  /*13d80*/  IMAD.MOV.U32 R4, RZ, RZ, c[0x0][0x560] ;  /* 0x00015800ff047624 */ /* 0x000fd800078e00ff */
[----:B--2---:R1:W2:Y:S04]  /*13d90*/  @P0 ATOMG.E.ADD.STRONG.GPU PT, R2, [R4.64], R2 ;  /* 0x00000002040209a8 */ /* 0x0042a800081ee1ca */
[----:B-1----:R-:W1:Y:S04]  /*13da0*/  S2R R4, SR_LTMASK ;  /* 0x0000000000047919 */ /* 0x002e680000003900 */
[----:B--2---:R1:W2:Y:S02]  /*13db0*/  SHFL.IDX PT, R3, R2, R3, 0x1f ;  /* 0x00001f0302037589 */ /* 0x0042a400000e0000 */
[----:B-1----:R-:W-:-:S06]  /*13dc0*/  LOP3.LUT R2, R4, UR4, RZ, 0xc0, !PT ;  /* 0x0000000404027c12 */ /* 0x002fcc000f8ec0ff */
[----:B------:R-:W2:Y:S02]  /*13dd0*/  POPC R2, R2 ;  /* 0x0000000200027309 */ /* 0x000ea40000000000 */
[----:B--2---:R-:W-:-:S06]  /*13de0*/  IADD3 R240, R3, c[0x0][0xc], R2 ;  /* 0x0000030003f07a10 */ /* 0x004fcc0007ffe002 */
.L_x_1675:
[----:B------:R-:W-:Y:S05]  /*13df0*/  BSYNC B0 ;  /* 0x0000000000007941 */ /* 0x000fea0003800000 */
.L_x_1674:
[----:B------:R-:W-:Y:S01]  /*13e00*/  PRMT R0, R0, 0x9910, RZ ;  /* 0x0000991000007816 */ /* 0x000fe200000000ff */
[----:B------:R-:W-:Y:S01]  /*13e10*/  IMAD.SHL.U32 R28, R232, 0x8, RZ ;  /* 0x00000008e81c7824 */ /* 0x000fe200078e00ff */
[----:B------:R-:W-:Y:S01]  /*13e20*/  BSSY B1, `(.L_x_1676) ;  /* 0x00002ac000017945 */ /* 0x000fe20003800000 */
[----:B------:R-:W-:Y:S01]  /*13e30*/  IMAD.MOV.U32 R95, RZ, RZ, R240 ;  /* 0x000000ffff5f7224 */ /* 0x000fe200078e00f0 */
[----:B------:R-:W-:Y:S02]  /*13e40*/  ISETP.NE.AND P0, PT, R0, RZ, PT ;  /* 0x000000ff0000720c */ /* 0x000fe40003f05270 */
[----:B------:R-:W-:Y:S02]  /*13e50*/  SHF.R.S32.HI R30, RZ, 0x1f, R209 ;  /* 0x0000001fff1e7819 */ /* 0x000fe400000114d1 */
[----:B------:R-:W-:-:S02]  /*13e60*/  SHF.R.S32.HI R9, RZ, 0x1f, R233 ;  /* 0x0000001fff097819 */ /* 0x000fc400000114e9 */
[----:B------:R-:W-:-:S07]  /*13e70*/  SHF.R.S32.HI R29, RZ, 0x1f, R28 ;  /* 0x0000001fff1d7819 */ /* 0x000fce000001141c */
        /* <DEDUP_REMOVED lines=113> */
.L_x_1678:
[----:B-1----:R-:W2:Y:S01]  /*14590*/  LDL R24, [R1+0x4] ;  /* 0x0000040001187983 */ /* 0x002ea20000100800 */
[----:B------:R-:W-:Y:S01]  /*145a0*/  ISETP.GT.AND P2, PT, R2, 0x1, PT ;  /* 0x000000010200780c */ /* 0x000fe20003f44270 */
[----:B------:R-:W-:Y:S01]  /*145b0*/  IMAD.MOV.U32 R2, RZ, RZ, 0x368 ;  /* 0x00000368ff027424 */ /* 0x000fe200078e00ff */
[----:B------:R-:W-:-:S02]  /*145c0*/  SHF.R.S32.HI R0, RZ, 0x1f, R7 ;  /* 0x0000001fff007819 */ /* 0x000fc40000011407 */
[----:B------:R-:W-:Y:S02]  /*145d0*/  LOP3.LUT R3, R7, 0xffffffe0, RZ, 0xc0, !PT ;  /* 0xffffffe007037812 */ /* 0x000fe400078ec0ff */
[----:B------:R-:W-:Y:S02]  /*145e0*/  SEL R2, R2, 0x328, P2 ;  /* 0x0000032802027807 */ /* 0x000fe40001000000 */
[----:B------:R-:W-:Y:S01]  /*145f0*/  LEA.HI R0, R0, R10, RZ, 0x3 ;  /* 0x0000000a00007211 */ /* 0x000fe200078f18ff */
[----:B------:R-:W-:Y:S01]  /*14600*/  IMAD.IADD R16, R11, 0x1, -R3 ;  /* 0x000000010b107824 */ /* 0x000fe200078e0a03 */
[----:B------:R1:W3:Y:S01]  /*14610*/  LDC.64 R4, c[0x0][R2+0x170] ;  /* 0x00005c0002047b82 */ /* 0x0002e20000000a00 */
[----:B------:R-:W-:Y:S02]  /*14620*/  ISETP.NE.U32.AND P0, PT, RZ, c[0x0][0x500], PT ;  /* 0x00014000ff007a0c */ /* 0x000fe40003f05070 */
[----:B------:R-:W-:Y:S02]  /*14630*/  LOP3.LUT R0, R0, 0xffffff8, RZ, 0xc0, !PT ;  /* 0x0ffffff800007812 */ /* 0x000fe400078ec0ff */
[----:B------:R-:W-:-:S02]  /*14640*/  SHF.R.S32.HI R7, RZ, 0x1f, R16 ;  /* 0x0000001fff077819 */ /* 0x000fc40000011410 */
[----:B------:R-:W-:Y:S01]  /*14650*/  ISETP.NE.AND.EX P0, PT, RZ, c[0x0][0x504], PT, P0 ;  /* 0x00014100ff007a0c */ /* 0x000fe20003f05300 */
[----:B------:R1:W4:Y:S01]  /*14660*/  LDC.64 R12, c[0x0][R2+0x168] ;  /* 0x00005a00020c7b82 */ /* 0x0003220000000a00 */
[----:B------:R-:W-:Y:S01]  /*14670*/  IMAD.IADD R3, R10, 0x1, -R0 ;  /* 0x000000010a037824 */ /* 0x000fe200078e0a00 */
[----:B------:R-:W-:Y:S02]  /*14680*/  LEA.HI R0, R6, R6, RZ, 0x1 ;  /* 0x0000000606007211 */ /* 0x000fe400078f08ff */
[----:B------:R-:W-:Y:S01]  /*14690*/  LEA.HI R22, R7, R16, RZ, 0x2 ;  /* 0x0000001007167211 */ /* 0x000fe200078f10ff */
[----:B------:R-:W-:Y:S01]  /*146a0*/  IMAD.MOV.U32 R7, RZ, RZ, c[0x0][0x4e8] ;  /* 0x00013a00ff077624 */ /* 0x000fe200078e00ff */
[----:B------:R-:W-:Y:S02]  /*146b0*/  LOP3.LUT R0, R0, 0x1ffffffe, RZ, 0xc0, !PT ;  /* 0x1ffffffe00007812 */ /* 0x000fe400078ec0ff */
[----:B------:R1:W2:Y:S02]  /*146c0*/  LDC.64 R20, c[0x0][R2+0x178] ;  /* 0x00005e0002147b82 */ /* 0x0002a40000000a00 */
[----:B------:R-:W-:Y:S01]  /*146d0*/  ISETP.NE.AND P3, PT, R7, 0x1, PT ;  /* 0x000000010700780c */ /* 0x000fe20003f65270 */
[----:B------:R-:W-:Y:S01]  /*146e0*/  IMAD.IADD R0, R6, 0x1, -R0 ;  /* 0x0000000106007824 */ /* 0x000fe200078e0a00 */
[----:B------:R-:W-:-:S04]  /*146f0*/  SEL R7, R233, RZ, !P0 ;  /* 0x000000ffe9077207 */ /* 0x000fc80004000000 */
[----:B------:R1:W2:Y:S02]  /*14700*/  LDC.64 R18, c[0x0][R2+0x160] ;  /* 0x0000580002127b82 */ /* 0x0002a40000000a00 */
[----:B-1----:R-:W-:-:S05]  /*14710*/  SHF.R.S32.HI R2, RZ, 0x2, R22 ;  /* 0x00000002ff027819 */ /* 0x002fca0000011416 */
[----:B------:R-:W-:Y:S01]  /*14720*/  IMAD R15, R3, 0x10, R2 ;  /* 0x00000010030f7824 */ /* 0x000fe200078e0202 */
[----:B------:R-:W-:Y:S01]  /*14730*/  SEL R3, R9, RZ, !P0 ;  /* 0x000000ff09037207 */ /* 0x000fe20004000000 */
[----:B---3--:R-:W-:Y:S02]  /*14740*/  IMAD R2, R5, R7, RZ ;  /* 0x0000000705027224 */ /* 0x008fe400078e02ff */
[----:B------:R-:W-:Y:S02]  /*14750*/  IMAD R0, R0, 0x8, R15 ;  /* 0x0000000800007824 */ /* 0x000fe400078e020f */
[C---:B------:R-:W-:Y:S02]  /*14760*/  IMAD R9, R4.reuse, R3, R2 ;  /* 0x0000000304097224 */ /* 0x040fe400078e0202 */
[----:B------:R-:W-:Y:S02]  /*14770*/  IMAD R10, R241, 0x80, R0 ;  /* 0x00000080f10a7824 */ /* 0x000fe400078e0200 */
[----:B------:R-:W-:-:S04]  /*14780*/  IMAD.WIDE.U32 R2, R4, R7, RZ ;  /* 0x0000000704027225 */ /* 0x000fc800078e00ff */
[----:B------:R-:W-:-:S04]  /*14790*/  @P3 IMAD.HI.U32 R6, R10, c[0x0][0x4ec], RZ ;  /* 0x00013b000a063a27 */ /* 0x000fc800078e00ff */
[----:B----4-:R-:W-:-:S04]  /*147a0*/  IMAD.WIDE.U32 R4, R12, R235, RZ ;  /* 0x000000eb0c047225 */ /* 0x010fc800078e00ff */
[----:B------:R-:W-:Y:S01]  /*147b0*/  IMAD R11, R13, R235, RZ ;  /* 0x000000eb0d0b7224 */ /* 0x000fe200078e02ff */
[----:B-----5:R-:W-:Y:S01]  /*147c0*/  IADD3 R13, P1, P0, R2, R4, R8 ;  /* 0x00000004020d7210 */ /* 0x020fe2000783e008 */
[----:B------:R-:W-:Y:S01]  /*147d0*/  IMAD.MOV.U32 R0, RZ, RZ, R10 ;  /* 0x000000ffff007224 */ /* 0x000fe200078e000a */
[----:B------:R-:W-:Y:S01]  /*147e0*/  @P3 SHF.R.U32.HI R0, RZ, c[0x0][0x4f0], R6 ;  /* 0x00013c00ff003a19 */ /* 0x000fe20000011606 */
[----:B------:R-:W-:Y:S01]  /*147f0*/  IMAD.IADD R12, R3, 0x1, R9 ;  /* 0x00000001030c7824 */ /* 0x000fe200078e0209 */
[----:B------:R-:W-:Y:S01]  /*14800*/  SHF.R.S32.HI R9, RZ, 0x1f, R8 ;  /* 0x0000001fff097819 */ /* 0x000fe20000011408 */
[----:B------:R-:W-:Y:S02]  /*14810*/  IMAD.IADD R4, R5, 0x1, R11 ;  /* 0x0000000105047824 */ /* 0x000fe400078e020b */
[----:B------:R-:W-:Y:S01]  /*14820*/  IMAD R11, R14, c[0x0][0x4e8], RZ ;  /* 0x00013a000e0b7a24 */ /* 0x000fe200078e02ff */
[----:B--2---:R-:W-:-:S05]  /*14830*/  SEL R6, R24, RZ, P2 ;  /* 0x000000ff18067207 */ /* 0x004fca0001000000 */
        /* <DEDUP_REMOVED lines=18> */
[----:B------:R-:W-:-:S03]  /*14960*/  SEL R5, R5, c[0x0][0x454], P2 ;  /* 0x0001150005057a07 */ /* 0x000fc60001000000 */
[----:B------:R-:W-:Y:S01]  /*14970*/  SHFL.IDX PT, R4, R0, RZ, 0x1c1f ;  /* 0x001c1fff00047589 */ /* 0x000fe200000e0000 */
[----:B------:R-:W-:Y:S02]  /*14980*/  LEA.HI.X R3, R2, R5, R3, 0x2, P0 ;  /* 0x0000000502037211 */ /* 0x000fe400000f1403 */
[----:B------:R-:W-:Y:S01]  /*14990*/  LOP3.LUT P0, RZ, R16, 0x3, RZ, 0xc0, !PT ;  /* 0x0000000310ff7812 */ /* 0x000fe2000780c0ff */
[----:B------:R1:W-:Y:S04]  /*149a0*/  SHFL.IDX PT, R2, R0, 0x1, 0x1c1f ;  /* 0x003c1f0000027f89 */ /* 0x0003e800000e0000 */
[----:B------:R-:W2:Y:S04]  /*149b0*/  SHFL.IDX PT, R5, R3, RZ, 0x1c1f ;  /* 0x001c1fff03057589 */ /* 0x000ea800000e0000 */
[----:B------:R-:W3:Y:S01]  /*149c0*/  SHFL.IDX PT, R3, R3, 0x1, 0x1c1f ;  /* 0x003c1f0003037f89 */ /* 0x000ee200000e0000 */
[----:B-1----:R-:W-:-:S05]  /*149d0*/  IMAD R0, R241, 0x80, R15 ;  /* 0x00000080f1007824 */ /* 0x002fca00078e020f */
        /* <DEDUP_REMOVED lines=50> */
.L_x_1737:
[----:B------:R-:W-:Y:S05]  /*14d00*/  BRA.DIV ~URZ, `(.L_x_1681) ;  /* 0x00002ce27f007947 */ /* 0x000fea000b800000 */
[----:B------:R4:W2:Y:S02]  /*14d10*/  SHFL.IDX PT, R0, R10, RZ, 0x181f ;  /* 0x00181fff0a007589 */ /* 0x0008a400000e0000 */
.L_x_1738:
        /* <DEDUP_REMOVED lines=11> */
.L_x_1683:
[----:B------:R-:W-:Y:S05]  /*14dd0*/  BSYNC B0 ;  /* 0x0000000000007941 */ /* 0x000fea0003800000 */
.L_x_1682:
[----:B------:R-:W-:Y:S05]  /*14de0*/  BRA.DIV ~URZ, `(.L_x_1684) ;  /* 0x00002c627f007947 */ /* 0x000fea000b800000 */
[----:B---3--:R3:W4:Y:S04]  /*14df0*/  SHFL.IDX PT, R8, R7, 0x1, 0x181f ;  /* 0x00381f0007087f89 */ /* 0x00872800000e0000 */
[----:B--2---:R3:W2:Y:S02]  /*14e00*/  SHFL.IDX PT, R0, R10, 0x1, 0x181f ;  /* 0x00381f000a007f89 */ /* 0x0046a400000e0000 */
.L_x_1739:
        /* <DEDUP_REMOVED lines=12> */
.L_x_1686:
[----:B------:R-:W-:Y:S05]  /*14ed0*/  BSYNC B0 ;  /* 0x0000000000007941 */ /* 0x000fea0003800000 */
.L_x_1685:
[----:B------:R-:W-:Y:S05]  /*14ee0*/  BRA.DIV ~URZ, `(.L_x_1687) ;  /* 0x00002c227f007947 */ /* 0x000fea000b800000 */
[----:B----4-:R4:W3:Y:S02]  /*14ef0*/  SHFL.IDX PT, R8, R7, 0x2, 0x181f ;  /* 0x00581f0007087f89 */ /* 0x0108e400000e0000 */
.L_x_1740:
[----:B------:R-:W-:Y:S05]  /*14f00*/  BRA.DIV ~URZ, `(.L_x_1688) ;  /* 0x00002c727f007947 */ /* 0x000fea000b800000 */
[----:B--2---:R2:W4:Y:S02]  /*14f10*/  SHFL.IDX PT, R0, R10, 0x2, 0x181f ;  /* 0x00581f000a007f89 */ /* 0x00452400000e0000 */
.L_x_1741:
        /* <DEDUP_REMOVED lines=12> */
.L_x_1690:
[----:B------:R-:W-:Y:S05]  /*14fe0*/  BSYNC B0 ;  /* 0x0000000000007941 */ /* 0x000fea0003800000 */
.L_x_1689:
[----:B------:R-:W-:Y:S05]  /*14ff0*/  BRA.DIV ~URZ, `(.L_x_1691) ;  /* 0x00002be27f007947 */ /* 0x000fea000b800000 */
[----:B---34-:R-:W3:Y:S04]  /*15000*/  SHFL.IDX PT, R7, R7, 0x3, 0x181f ;  /* 0x00781f0007077f89 */ /* 0x018ee800000e0000 */
[----:B------:R4:W2:Y:S02]  /*15010*/  SHFL.IDX PT, R0, R10, 0x3, 0x181f ;  /* 0x00781f000a007f89 */ /* 0x0008a400000e0000 */
.L_x_1742:
        /* <DEDUP_REMOVED lines=13> */
.L_x_1679:
[----:B------:R-:W2:Y:S01]  /*150f0*/  LDL.LU R6, [R1+0x4] ;  /* 0x0000040001067983 */ /* 0x000ea20000300800 */
[----:B------:R-:W-:Y:S02]  /*15100*/  IMAD R0, R9, c[0x0][0x408], RZ ;  /* 0x0001020009007a24 */ /* 0x000fe400078e02ff */
[----:B-1----:R-:W-:-:S04]  /*15110*/  IMAD.WIDE.U32 R2, R8, c[0x0][0x408], RZ ;  /* 0x0001020008027a25 */ /* 0x002fc800078e00ff */
        /* <DEDUP_REMOVED lines=30> */
.L_x_1743:
[----:B------:R-:W-:Y:S05]  /*15300*/  BRA.DIV ~URZ, `(.L_x_1694) ;  /* 0x00002a027f007947 */ /* 0x000fea000b800000 */
[----:B------:R3:W4:Y:S02]  /*15310*/  SHFL.IDX PT, R0, R28, RZ, 0x1c1f ;  /* 0x001c1fff1c007589 */ /* 0x00072400000e0000 */
.L_x_1744:
        /* <DEDUP_REMOVED lines=100> */
.L_x_1696:
[----:B------:R-:W-:Y:S05]  /*15960*/  BSYNC B0 ;  /* 0x0000000000007941 */ /* 0x000fea0003800000 */
.L_x_1695:
[----:B------:R-:W-:Y:S05]  /*15970*/  BRA.DIV ~URZ, `(.L_x_1697) ;  /* 0x000023f27f007947 */ /* 0x000fea000b800000 */
[----:B--2---:R2:W1:Y:S04]  /*15980*/  SHFL.IDX PT, R5, R14, 0x1, 0x1c1f ;  /* 0x003c1f000e057f89 */ /* 0x00446800000e0000 */
[----:B----4-:R2:W4:Y:S02]  /*15990*/  SHFL.IDX PT, R0, R28, 0x1, 0x1c1f ;  /* 0x003c1f001c007f89 */ /* 0x01052400000e0000 */
.L_x_1745:
        /* <DEDUP_REMOVED lines=11> */
[----:B------:R-:W-:Y:S02]  /*15a50*/  @!P0 LEA R2, P3, R13, R0, 0x2 ;  /* 0x000000000d028211 */ /* 0x000fe400078610ff */
        /* <DEDUP_REMOVED lines=58> */
.L_x_1677:
        /* <DEDUP_REMOVED lines=8> */
[----:B------:R-:W-:-:S08]  /*15e80*/  IMAD.WIDE R4, R233, R4, c[0x0][0x500] ;  /* 0x00014000e9047625 */ /* 0x000fd000078e0204 */
        /* <DEDUP_REMOVED lines=11> */
.L_x_1698:
        /* <DEDUP_REMOVED lines=13> */
[----:B------:R-:W-:Y:S02]  /*16010*/  ISETP.GT.AND P2, PT, R18, 0x1, PT ;  /* 0x000000011200780c */ /* 0x000fe40003f44270 */
[----:B------:R-:W-:Y:S02]  /*16020*/  MOV R6, R14 ;  /* 0x0000000e00067202 */ /* 0x000fe40000000f00 */
[----:B------:R-:W-:-:S04]  /*16030*/  SEL R0, R0, 0x328, P2 ;  /* 0x0000032800007807 */ /* 0x000fc80001000000 */
[----:B------:R1:W3:Y:S08]  /*16040*/  LDC.64 R8, c[0x0][R0+0x170] ;  /* 0x00005c0000087b82 */ /* 0x0002f00000000a00 */
[----:B------:R1:W4:Y:S08]  /*16050*/  LDC.64 R4, c[0x0][R0+0x168] ;  /* 0x00005a0000047b82 */ /* 0x0003300000000a00 */
[----:B------:R1:W5:Y:S08]  /*16060*/  LDC.64 R10, c[0x0][R0+0x178] ;  /* 0x00005e00000a7b82 */ /* 0x0003700000000a00 */
[----:B------:R1:W2:Y:S02]  /*16070*/  LDC.64 R12, c[0x0][R0+0x160] ;  /* 0x00005800000c7b82 */ /* 0x0002a40000000a00 */
[----:B-1----:R-:W-:-:S02]  /*16080*/  IMAD.MOV.U32 R0, RZ, RZ, c[0x0][0x4e8] ;  /* 0x00013a00ff007624 */ /* 0x002fc400078e00ff */
[----:B---3--:R-:W-:-:S03]  /*16090*/  IMAD.WIDE.U32 R2, R8, R15, RZ ;  /* 0x0000000f08027225 */ /* 0x008fc600078e00ff */
[----:B------:R-:W-:Y:S01]  /*160a0*/  ISETP.NE.AND P0, PT, R0, 0x1, PT ;  /* 0x000000010000780c */ /* 0x000fe20003f05270 */
[----:B------:R-:W-:Y:S02]  /*160b0*/  IMAD R0, R9, R15, RZ ;  /* 0x0000000f09007224 */ /* 0x000fe400078e02ff */
[-C--:B----4-:R-:W-:Y:S02]  /*160c0*/  IMAD R9, R5, R235.reuse, RZ ;  /* 0x000000eb05097224 */ /* 0x090fe400078e02ff */
[----:B------:R-:W-:-:S04]  /*160d0*/  IMAD.WIDE.U32 R4, R4, R235, RZ ;  /* 0x000000eb04047225 */ /* 0x000fc800078e00ff */
[----:B------:R-:W-:Y:S02]  /*160e0*/  IMAD R8, R8, R20, R0 ;  /* 0x0000001408087224 */ /* 0x000fe400078e0200 */
[----:B------:R-:W-:Y:S02]  /*160f0*/  IMAD.IADD R9, R5, 0x1, R9 ;  /* 0x0000000105097824 */ /* 0x000fe400078e0209 */
[----:B------:R-:W-:Y:S01]  /*16100*/  @P0 IMAD.HI.U32 R16, R14, c[0x0][0x4ec], RZ ;  /* 0x00013b000e100a27 */ /* 0x000fe200078e00ff */
[----:B------:R-:W-:-:S04]  /*16110*/  IADD3 R5, R3, R8, RZ ;  /* 0x0000000803057210 */ /* 0x000fc80007ffe0ff */
[----:B------:R-:W-:Y:S02]  /*16120*/  @P0 SHF.R.U32.HI R6, RZ, c[0x0][0x4f0], R16 ;  /* 0x00013c00ff060a19 */ /* 0x000fe40000011610 */
[----:B------:R-:W-:-:S03]  /*16130*/  IADD3 R16, P1, P0, R2, R4, R7 ;  /* 0x0000000402107210 */ /* 0x000fc6000783e007 */
[----:B------:R-:W-:Y:S01]  /*16140*/  IMAD.MOV R4, RZ, RZ, -R6 ;  /* 0x000000ffff047224 */ /* 0x000fe200078e0a06 */
[----:B------:R-:W-:Y:S02]  /*16150*/  IADD3.X R9, R5, R9, R17, P1, P0 ;  /* 0x0000000905097210 */ /* 0x000fe40000fe0411 */
[----:B--2---:R-:W-:-:S05]  /*16160*/  SEL R0, R21, RZ, P2 ;  /* 0x000000ff15007207 */ /* 0x004fca0001000000 */
[----:B-----5:R-:W-:-:S04]  /*16170*/  IMAD.WIDE.U32 R2, R10, R0, RZ ;  /* 0x000000000a027225 */ /* 0x020fc800078e00ff */
[----:B------:R-:W-:Y:S01]  /*16180*/  IMAD R8, R11, R0, RZ ;  /* 0x000000000b087224 */ /* 0x000fe200078e02ff */
[----:B------:R-:W-:Y:S01]  /*16190*/  IADD3 R2, P1, P0, R6, R16, R2 ;  /* 0x0000001006027210 */ /* 0x000fe2000783e002 */
[----:B------:R-:W-:Y:S01]  /*161a0*/  IMAD R0, R4, c[0x0][0x4e8], R14 ;  /* 0x00013a0004007a24 */ /* 0x000fe200078e020e */
[----:B------:R-:W-:Y:S02]  /*161b0*/  SHF.R.S32.HI R6, RZ, 0x1f, R6 ;  /* 0x0000001fff067819 */ /* 0x000fe40000011406 */
[----:B------:R-:W-:Y:S01]  /*161c0*/  IADD3 R3, R3, R8, RZ ;  /* 0x0000000803037210 */ /* 0x000fe20007ffe0ff */
[-C--:B------:R-:W-:Y:S01]  /*161d0*/  IMAD R4, R13, R0.reuse, RZ ;  /* 0x000000000d047224 */ /* 0x080fe200078e02ff */
[----:B------:R-:W-:Y:S01]  /*161e0*/  SHF.R.S32.HI R5, RZ, 0x1f, R0 ;  /* 0x0000001fff057819 */ /* 0x000fe20000011400 */
[----:B------:R-:W-:Y:S01]  /*161f0*/  IMAD.MOV.U32 R8, RZ, RZ, c[0x0][0x4a8] ;  /* 0x00012a00ff087624 */ /* 0x000fe200078e00ff */
[----:B------:R-:W-:Y:S02]  /*16200*/  IADD3.X R3, R6, R9, R3, P1, P0 ;  /* 0x0000000906037210 */ /* 0x000fe40000fe0403 */
        /* <DEDUP_REMOVED lines=10> */
.L_x_1700:
[----:B------:R-:W-:Y:S05]  /*162b0*/  BSYNC B0 ;  /* 0x0000000000007941 */ /* 0x000fea0003800000 */
.L_x_1699:
[----:B------:R-:W-:-:S13]  /*162c0*/  ISETP.GT.AND P0, PT, R18, 0x1, PT ;  /* 0x000000011200780c */ /* 0x000fda0003f04270 */
[----:B------:R-:W-:Y:S05]  /*162d0*/  @P0 BRA `(.L_x_1692) ;  /* 0x0000060000000947 */ /* 0x000fea0003800000 */
[----:B------:R-:W-:Y:S01]  /*162e0*/  MOV R2, c[0x0][0x4e8] ;  /* 0x00013a0000027a02 */ /* 0x000fe20000000f00 */
[----:B-1----:R-:W-:Y:S01]  /*162f0*/  IMAD R0, R17, c[0x0][0x3a0], RZ ;  /* 0x0000e80011007a24 */ /* 0x002fe200078e02ff */
[-C--:B------:R-:W-:Y:S01]  /*16300*/  LEA R4, R232, R213.reuse, 0x5 ;  /* 0x000000d5e8047211 */ /* 0x080fe200078e28ff */
[----:B------:R-:W-:Y:S01]  /*16310*/  IMAD R5, R20, c[0x0][0x3f0], RZ ;  /* 0x0000fc0014057a24 */ /* 0x000fe200078e02ff */
[----:B------:R-:W-:Y:S01]  /*16320*/  ISETP.NE.AND P0, PT, R2, 0x1, PT ;  /* 0x000000010200780c */ /* 0x000fe20003f05270 */
[----:B------:R-:W-:Y:S01]  /*16330*/  IMAD.WIDE.U32 R2, R7, c[0x0][0x3a0], RZ ;  /* 0x0000e80007027a25 */ /* 0x000fe200078e00ff */
[C---:B------:R-:W-:Y:S02]  /*16340*/  LEA R4, R241.reuse, R4, 0x7 ;  /* 0x00000004f1047211 */ /* 0x040fe400078e38ff */
[----:B------:R-:W-:Y:S01]  /*16350*/  LEA R8, R241, R213, 0x7 ;  /* 0x000000d5f1087211 */ /* 0x000fe200078e38ff */
[----:B------:R-:W-:Y:S02]  /*16360*/  IMAD R0, R7, c[0x0][0x3a4], R0 ;  /* 0x0000e90007007a24 */ /* 0x000fe400078e0200 */
[----:B------:R-:W-:-:S03]  /*16370*/  IMAD R7, R15, c[0x0][0x3f4], R5 ;  /* 0x0000fd000f077a24 */ /* 0x000fc600078e0205 */
[----:B------:R-:W-:Y:S02]  /*16380*/  IADD3 R3, R3, R0, RZ ;  /* 0x0000000003037210 */ /* 0x000fe40007ffe0ff */
[----:B------:R-:W-:Y:S01]  /*16390*/  MOV R0, R4 ;  /* 0x0000000400007202 */ /* 0x000fe20000000f00 */
        /* <DEDUP_REMOVED lines=22> */
.L_x_1746:
[----:B------:R-:W-:Y:S05]  /*16500*/  BRA.DIV ~URZ, `(.L_x_1702) ;  /* 0x000019927f007947 */ /* 0x000fea000b800000 */
[----:B------:R3:W4:Y:S02]  /*16510*/  SHFL.IDX PT, R0, R10, RZ, 0x181f ;  /* 0x00181fff0a007589 */ /* 0x00072400000e0000 */
.L_x_1747:
        /* <DEDUP_REMOVED lines=12> */
.L_x_1704:
[----:B------:R-:W-:Y:S05]  /*165e0*/  BSYNC B0 ;  /* 0x0000000000007941 */ /* 0x000fea0003800000 */
.L_x_1703:
[----:B------:R-:W-:Y:S05]  /*165f0*/  BRA.DIV ~URZ, `(.L_x_1705) ;  /* 0x000019027f007947 */ /* 0x000fea000b800000 */
[----:B--2---:R2:W1:Y:S04]  /*16600*/  SHFL.IDX PT, R11, R6, 0x1, 0x181f ;  /* 0x00381f00060b7f89 */ /* 0x00446800000e0000 */
[----:B----4-:R2:W4:Y:S02]  /*16610*/  SHFL.IDX PT, R0, R10, 0x1, 0x181f ;  /* 0x00381f000a007f89 */ /* 0x01052400000e0000 */
.L_x_1748:
        /* <DEDUP_REMOVED lines=12> */
.L_x_1707:
[----:B------:R-:W-:Y:S05]  /*166e0*/  BSYNC B0 ;  /* 0x0000000000007941 */ /* 0x000fea0003800000 */
.L_x_1706:
[----:B------:R-:W-:Y:S05]  /*166f0*/  BRA.DIV ~URZ, `(.L_x_1708) ;  /* 0x000018c27f007947 */ /* 0x000fea000b800000 */
[----:B-1----:R1:W2:Y:S02]  /*16700*/  SHFL.IDX PT, R11, R6, 0x2, 0x181f ;  /* 0x00581f00060b7f89 */ /* 0x0022a400000e0000 */
.L_x_1749:
[----:B------:R-:W-:Y:S05]  /*16710*/  BRA.DIV ~URZ, `(.L_x_1709) ;  /* 0x000019127f007947 */ /* 0x000fea000b800000 */
[----:B----4-:R4:W1:Y:S02]  /*16720*/  SHFL.IDX PT, R0, R10, 0x2, 0x181f ;  /* 0x00581f000a007f89 */ /* 0x01086400000e0000 */
.L_x_1750:
        /* <DEDUP_REMOVED lines=12> */
.L_x_1711:
[----:B------:R-:W-:Y:S05]  /*167f0*/  BSYNC B0 ;  /* 0x0000000000007941 */ /* 0x000fea0003800000 */
.L_x_1710:
[----:B------:R-:W-:Y:S05]  /*16800*/  BRA.DIV ~URZ, `(.L_x_1712) ;  /* 0x000018827f007947 */ /* 0x000fea000b800000 */
[----:B-12---:R-:W1:Y:S04]  /*16810*/  SHFL.IDX PT, R6, R6, 0x3, 0x181f ;  /* 0x00781f0006067f89 */ /* 0x006e6800000e0000 */
[----:B------:R2:W3:Y:S02]  /*16820*/  SHFL.IDX PT, R0, R10, 0x3, 0x181f ;  /* 0x00781f000a007f89 */ /* 0x0004e400000e0000 */
.L_x_1751:
        /* <DEDUP_REMOVED lines=11> */
.L_x_1692:
[----:B------:R-:W-:Y:S05]  /*168e0*/  BSYNC B1 ;  /* 0x0000000000017941 */ /* 0x000fea0003800000 */
.L_x_1676:
        /* <DEDUP_REMOVED lines=13> */
.L_x_1752:
[----:B------:R-:W-:Y:S05]  /*169c0*/  BRA.DIV ~URZ, `(.L_x_1715) ;  /* 0x000017f27f007947 */ /* 0x000fea000b800000 */
[----:B------:R4:W2:Y:S02]  /*169d0*/  SHFL.IDX PT, R8, R95, 0x1, 0x1f ;  /* 0x00201f005f087f89 */ /* 0x0008a400000e0000 */
.L_x_1753:
        /* <DEDUP_REMOVED lines=18> */
.L_x_1754:
        /* <DEDUP_REMOVED lines=16> */
.L_x_1755:
[----:B----4-:R-:W-:Y:S01]  /*16c00*/  IMAD R0, R0, c[0x0][0x538], RZ ;  /* 0x00014e0000007a24 */ /* 0x010fe200078e02ff */
[----:B------:R-:W-:Y:S04]  /*16c10*/  BSSY B1, `(.L_x_1718) ;  /* 0x000007c000017945 */ /* 0x000fe80003800000 */
[----:B--2---:R-:W-:-:S04]  /*16c20*/  IADD3 R8, R0, R8, RZ ;  /* 0x0000000800087210 */ /* 0x004fc80007ffe0ff */
[----:B---3--:R-:W-:-:S13]  /*16c30*/  ISETP.GT.AND P0, PT, R8, R10, PT ;  /* 0x0000000a0800720c */ /* 0x008fda0003f04270 */
[----:B------:R-:W-:Y:S05]  /*16c40*/  @P0 BRA `(.L_x_1719) ;  /* 0x0000024000000947 */ /* 0x000fea0003800000 */
.L_x_1723:
        /* <DEDUP_REMOVED lines=16> */
.L_x_1756:
        /* <DEDUP_REMOVED lines=16> */
.L_x_1757:
[----:B--2---:R-:W-:-:S05]  /*16e50*/  IMAD R0, R0, c[0x0][0x538], RZ ;  /* 0x00014e0000007a24 */ /* 0x004fca00078e02ff */
[----:B------:R-:W-:-:S04]  /*16e60*/  IADD3 R8, R0, R8, RZ ;  /* 0x0000000800087210 */ /* 0x000fc80007ffe0ff */
[----:B------:R-:W-:-:S13]  /*16e70*/  ISETP.GT.AND P0, PT, R8, R10, PT ;  /* 0x0000000a0800720c */ /* 0x000fda0003f04270 */
[----:B-1----:R-:W-:Y:S05]  /*16e80*/  @!P0 BRA `(.L_x_1723) ;  /* 0xfffffdc000008947 */ /* 0x002fea000383ffff */
.L_x_1719:
[----:B------:R-:W-:-:S05]  /*16e90*/  IADD3 R11, -R0, R8, RZ ;  /* 0x00000008000b7210 */ /* 0x000fca0007ffe1ff */
[----:B------:R-:W-:-:S05]  /*16ea0*/  IMAD R0, R4, c[0x0][0x538], R11 ;  /* 0x00014e0004007a24 */ /* 0x000fca00078e020b */
[----:B------:R-:W-:Y:S01]  /*16eb0*/  ISETP.GT.AND P0, PT, R0, R10, PT ;  /* 0x0000000a0000720c */ /* 0x000fe20003f04270 */
[----:B------:R-:W-:-:S12]  /*16ec0*/  BRA.DIV ~URZ, `(.L_x_1724) ;  /* 0x000017327f007947 */ /* 0x000fd8000b800000 */
[----:B------:R-:W-:-:S04]  /*16ed0*/  VOTE.ANY R5, PT, !P0 ;  /* 0x0000000000057806 */ /* 0x000fc800040e0100 */
.L_x_1758:
[----:B------:R2:W3:Y:S01]  /*16ee0*/  POPC R12, R5 ;  /* 0x00000005000c7309 */ /* 0x0004e20000000000 */
[----:B------:R-:W-:Y:S05]  /*16ef0*/  BRA.DIV ~URZ, `(.L_x_1725) ;  /* 0x000017527f007947 */ /* 0x000fea000b800000 */
[----:B---3--:R3:W4:Y:S04]  /*16f00*/  SHFL.IDX PT, R8, R6, R12, 0x1f ;  /* 0x00001f0c06087589 */ /* 0x00872800000e0000 */
[----:B------:R3:W1:Y:S02]  /*16f10*/  SHFL.IDX PT, R7, R7, R12, 0x1f ;  /* 0x00001f0c07077589 */ /* 0x00066400000e0000 */
.L_x_1759:
[----:B------:R-:W-:Y:S01]  /*16f20*/  ISETP.NE.AND P0, PT, R5, RZ, PT ;  /* 0x000000ff0500720c */ /* 0x000fe20003f05270 */
[----:B------:R-:W-:-:S12]  /*16f30*/  BSSY B0, `(.L_x_1726) ;  /* 0x0000005000007945 */ /* 0x000fd80003800000 */
[----:B------:R-:W-:Y:S05]  /*16f40*/  @!P0 BRA `(.L_x_1727) ;  /* 0x0000003000008947 */ /* 0x000fea0003800000 */
[----:B------:R-:W-:Y:S01]  /*16f50*/  IADD3 R3, R12, -0x1, RZ ;  /* 0xffffffff0c037810 */ /* 0x000fe20007ffe0ff */
[----:B------:R-:W-:Y:S05]  /*16f60*/  BRA.DIV ~URZ, `(.L_x_1728) ;  /* 0x000017b27f007947 */ /* 0x000fea000b800000 */
[----:B------:R2:W3:Y:S02]  /*16f70*/  SHFL.IDX PT, R13, R4, R3, 0x1f ;  /* 0x00001f03040d7589 */ /* 0x0004e400000e0000 */
.L_x_1727:
[----:B------:R-:W-:Y:S05]  /*16f80*/  BSYNC B0 ;  /* 0x0000000000007941 */ /* 0x000fea0003800000 */
.L_x_1726:
        /* <DEDUP_REMOVED lines=64> */
.L_x_1720:
[----:B------:R-:W-:Y:S01]  /*17390*/  IMAD.MOV.U32 R240, RZ, RZ, R10 ;  /* 0x000000fffff07224 */ /* 0x000fe200078e000a */
[----:B------:R-:W-:Y:S01]  /*173a0*/  MOV R242, RZ ;  /* 0x000000ff00f27202 */ /* 0x000fe20000000f00 */
[----:B------:R-:W-:Y:S01]  /*173b0*/  IMAD.MOV.U32 R241, RZ, RZ, RZ ;  /* 0x000000fffff17224 */ /* 0x000fe200078e00ff */
[----:B------:R-:W-:Y:S02]  /*173c0*/  MOV R243, c[0x0][0x53c] ;  /* 0x00014f0000f37a02 */ /* 0x000fe40000000f00 */
.L_x_1729:
[----:B------:R-:W-:Y:S05]  /*173d0*/  BSYNC B1 ;  /* 0x0000000000017941 */ /* 0x000fea0003800000 */
.L_x_1718:
[----:B------:R-:W-:Y:S01]  /*173e0*/  WARPSYNC 0xffffffff ;  /* 0xffffffff00007948 */ /* 0x000fe20003800000 */
[----:B------:R-:W-:Y:S01]  /*173f0*/  BAR.SYNC.DEFER_BLOCKING 0x4, 0x100 ;  /* 0x0104000000007b1d */ /* 0x000fe20000010000 */
[----:B------:R-:W-:-:S13]  /*17400*/  ISETP.NE.AND P0, PT, R14, RZ, PT ;  /* 0x000000ff0e00720c */ /* 0x000fda0003f05270 */
[----:B------:R2:W-:Y:S04]  /*17410*/  @!P0 STS.128 [0xf100], R240 ;  /* 0x00f100f0ff008388 */ /* 0x0005e80000000c00 */
[----:B------:R-:W-:Y:S06]  /*17420*/  BAR.ARV 0x5, 0x100 ;  /* 0x0144000000007b1d */ /* 0x000fec0000002000 */
.L_x_1713:
[----:B-1----:R-:W-:-:S13]  /*17430*/  ISETP.GE.AND P0, PT, R243, c[0x0][0x53c], PT ;  /* 0x00014f00f3007a0c */ /* 0x002fda0003f06270 */
[----:B--2---:R-:W-:Y:S01]  /*17440*/  @P0 CALL.REL.NOINC `(.L_x_1730) ;  /* 0x0000001000000944 */ /* 0x004fe20003c00000 */
[----:B------:R-:W-:Y:S05]  /*17450*/  BRA `(.L_x_1731) ;  /* 0xfffe9d4000007947 */ /* 0x000fea000383ffff */
.L_x_1730:
[----:B------:R-:W-:Y:S05]  /*17460*/  EXIT ;  /* 0x000000000000794d */ /* 0x000fea0003800000 */
.L_x_1572:
[----:B------:R-:W-:Y:S01]  /*17470*/  IMAD.MOV.U32 R0, RZ, RZ, R5 ;  /* 0x000000ffff007224 */ /* 0x000fe200078e0005 */
[----:B------:R-:W-:Y:S02]  /*17480*/  MOV R2, 0x1 ;  /* 0x0000000100027802 */ /* 0x000fe40000000f00 */
[----:B------:R-:W-:Y:S02]  /*17490*/  MOV R3, 0x174b0 ;  /* 0x000174b000037802 */ /* 0x000fe40000000f00 */
[----:B--2---:R-:W-:Y:S05]  /*174a0*/  CALL.REL.NOINC `($__internal_36_$__cuda_sm70_shflsync_up_p) ;  /* 0x0000136000007944 */ /* 0x004fea0003c00000 */
[----:B------:R-:W-:Y:S01]  /*174b0*/  MOV R0, R4 ;  /* 0x0000000400007202 */ /* 0x000fe20000000f00 */
[----:B------:R-:W-:Y:S05]  /*174c0*/  BRA `(.L_x_1732) ;  /* 0xfffe8f9000007947 */ /* 0x000fea000383ffff */
.L_x_1573:
[----:B------:R-:W-:Y:S01]  /*174d0*/  IMAD.MOV.U32 R0, RZ, RZ, R5 ;  /* 0x000000ffff007224 */ /* 0x000fe200078e0005 */
[----:B------:R-:W-:Y:S02]  /*174e0*/  MOV R2, 0x2 ;  /* 0x0000000200027802 */ /* 0x000fe40000000f00 */
[----:B------:R-:W-:Y:S02]  /*174f0*/  MOV R3, 0x17510 ;  /* 0x0001751000037802 */ /* 0x000fe40000000f00 */
[----:B--2---:R-:W-:Y:S05]  /*17500*/  CALL.REL.NOINC `($__internal_36_$__cuda_sm70_shflsync_up_p) ;  /* 0x0000130000007944 */ /* 0x004fea0003c00000 */
[----:B------:R-:W-:Y:S01]  /*17510*/  SEL R0, R4, RZ, P4 ;  /* 0x000000ff04007207 */ /* 0x000fe20002000000 */
[----:B------:R-:W-:Y:S01]  /*17520*/  IMAD.MOV.U32 R2, RZ, RZ, 0x4 ;  /* 0x00000004ff027424 */ /* 0x000fe200078e00ff */
[----:B------:R-:W-:-:S03]  /*17530*/  MOV R3, 0x17560 ;  /* 0x0001756000037802 */ /* 0x000fc60000000f00 */
[----:B------:R-:W-:Y:S02]  /*17540*/  IMAD.IADD R0, R5, 0x1, R0 ;  /* 0x0000000105007824 */ /* 0x000fe400078e0200 */
[----:B------:R-:W-:Y:S05]  /*17550*/  CALL.REL.NOINC `($__internal_36_$__cuda_sm70_shflsync_up_p) ;  /* 0x000012b000007944 */ /* 0x000fea0003c00000 */
        /* <DEDUP_REMOVED lines=13> */
[----:B------:R-:W-:Y:S01]  /*17630*/  IMAD.IADD R4, R0, 0x1, R4 ;  /* 0x0000000100047824 */ /* 0x000fe200078e0204 */
[----:B------:R-:W-:-:S03]  /*17640*/  MOV R0, 0x1f ;  /* 0x0000001f00007802 */ /* 0x000fc60000000f00 */
[----:B------:R-:W-:Y:S02]  /*17650*/  IMAD.MOV.U32 R9, RZ, RZ, R4 ;  /* 0x000000ffff097224 */ /* 0x000fe400078e0004 */
[----:B------:R-:W-:Y:S05]  /*17660*/  CALL.REL.NOINC `($__internal_35_$__cuda_sm70_shflsync_idx_p) ;  /* 0x0000115000007944 */ /* 0x000fea0003c00000 */
[----:B------:R-:W-:Y:S05]  /*17670*/  BRA `(.L_x_1733) ;  /* 0xfffe8ee000007947 */ /* 0x000fea000383ffff */
.L_x_1575:
[----:B------:R-:W-:Y:S02]  /*17680*/  SEL R0, RZ, 0x1, P0 ;  /* 0x00000001ff007807 */ /* 0x000fe40000000000 */
[----:B------:R-:W-:Y:S02]  /*17690*/  MOV R2, 0x176b0 ;  /* 0x000176b000027802 */ /* 0x000fe40000000f00 */
[----:B--2---:R-:W-:Y:S05]  /*176a0*/  CALL.REL.NOINC `($__internal_37_$__cuda_sm70_votesync_ballot) ;  /* 0x000011d000007944 */ /* 0x004fea0003c00000 */
[----:B------:R-:W-:Y:S01]  /*176b0*/  MOV R5, R0 ;  /* 0x0000000000057202 */ /* 0x000fe20000000f00 */
[----:B------:R-:W-:Y:S05]  /*176c0*/  BRA `(.L_x_1734) ;  /* 0xfffe8f2000007947 */ /* 0x000fea000383ffff */
.L_x_1576:
[----:B------:R-:W-:Y:S01]  /*176d0*/  IMAD.MOV.U32 R9, RZ, RZ, R8 ;  /* 0x000000ffff097224 */ /* 0x000fe200078e0008 */
[----:B---3--:R-:W-:Y:S01]  /*176e0*/  MOV R3, R14 ;  /* 0x0000000e00037202 */ /* 0x008fe20000000f00 */
[----:B------:R-:W-:Y:S01]  /*176f0*/  IMAD.MOV.U32 R0, RZ, RZ, 0x1f ;  /* 0x0000001fff007424 */ /* 0x000fe200078e00ff */
[----:B------:R-:W-:Y:S02]  /*17700*/  MOV R2, 0x17720 ;  /* 0x0001772000027802 */ /* 0x000fe40000000f00 */
[----:B-12---:R-:W-:Y:S05]  /*17710*/  CALL.REL.NOINC `($__internal_35_$__cuda_sm70_shflsync_idx_p) ;  /* 0x000010a000007944 */ /* 0x006fea0003c00000 */
[----:B------:R-:W-:Y:S01]  /*17720*/  IMAD.MOV.U32 R12, RZ, RZ, R0 ;  /* 0x000000ffff0c7224 */ /* 0x000fe200078e0000 */
[----:B------:R-:W-:Y:S01]  /*17730*/  MOV R9, R7 ;  /* 0x0000000700097202 */ /* 0x000fe20000000f00 */
[----:B------:R-:W-:Y:S01]  /*17740*/  IMAD.MOV.U32 R6, RZ, RZ, RZ ;  /* 0x000000ffff067224 */ /* 0x000fe200078e00ff */
[----:B------:R-:W-:Y:S01]  /*17750*/  MOV R3, R14 ;  /* 0x0000000e00037202 */ /* 0x000fe20000000f00 */
[----:B------:R-:W-:Y:S01]  /*17760*/  IMAD.MOV.U32 R0, RZ, RZ, 0x1f ;  /* 0x0000001fff007424 */ /* 0x000fe200078e00ff */
[----:B------:R-:W-:-:S02]  /*17770*/  MOV R2, 0x17790 ;  /* 0x0001779000027802 */ /* 0x000fc40000000f00 */
[----:B------:R-:W-:Y:S05]  /*17780*/  CALL.REL.NOINC `($__internal_35_$__cuda_sm70_shflsync_idx_p) ;  /* 0x0000103000007944 */ /* 0x000fea0003c00000 */
[----:B------:R-:W-:Y:S01]  /*17790*/  MOV R11, R0 ;  /* 0x00000000000b7202 */ /* 0x000fe20000000f00 */
[----:B------:R-:W-:Y:S05]  /*177a0*/  BRA `(.L_x_1735) ;  /* 0xfffe8e9000007947 */ /* 0x000fea000383ffff */
.L_x_1579:
[----:B------:R-:W-:Y:S01]  /*177b0*/  IMAD.MOV.U32 R9, RZ, RZ, R4 ;  /* 0x000000ffff097224 */ /* 0x000fe200078e0004 */
[----:B------:R-:W-:-:S02]  /*177c0*/  MOV R0, 0x1f ;  /* 0x0000001f00007802 */ /* 0x000fc40000000f00 */
[----:B------:R-:W-:Y:S02]  /*177d0*/  MOV R2, 0x177f0 ;  /* 0x000177f000027802 */ /* 0x000fe40000000f00 */
[----:B-1234-:R-:W-:Y:S05]  /*177e0*/  CALL.REL.NOINC `($__internal_35_$__cuda_sm70_shflsync_idx_p) ;  /* 0x00000fd000007944 */ /* 0x01efea0003c00000 */
[----:B------:R-:W-:Y:S01]  /*177f0*/  MOV R6, R0 ;  /* 0x0000000000067202 */ /* 0x000fe20000000f00 */
[----:B------:R-:W-:Y:S05]  /*17800*/  BRA `(.L_x_1578) ;  /* 0xfffe8e9000007947 */ /* 0x000fea000383ffff */
.L_x_1673:
[----:B------:R-:W-:Y:S01]  /*17810*/  IMAD.MOV.U32 R2, RZ, RZ, R228 ;  /* 0x000000ffff027224 */ /* 0x000fe200078e00e4 */
[----:B------:R-:W-:Y:S01]  /*17820*/  MOV R7, 0x1f ;  /* 0x0000001f00077802 */ /* 0x000fe20000000f00 */
[----:B------:R-:W-:Y:S01]  /*17830*/  IMAD.MOV.U32 R5, RZ, RZ, 0x2 ;  /* 0x00000002ff057424 */ /* 0x000fe200078e00ff */
[----:B------:R-:W-:Y:S02]  /*17840*/  MOV R6, 0xffffffff ;  /* 0xffffffff00067802 */ /* 0x000fe40000000f00 */
[----:B------:R-:W-:Y:S02]  /*17850*/  MOV R4, 0x17870 ;  /* 0x0001787000047802 */ /* 0x000fe40000000f00 */
[----:B------:R-:W-:Y:S05]  /*17860*/  CALL.REL.NOINC `($__internal_34_$__cuda_sm70_shflsync_bfly_p) ;  /* 0x00000f1000007944 */ /* 0x000fea0003c00000 */
[----:B------:R-:W-:Y:S01]  /*17870*/  FADD.FTZ R3, R228, R2 ;  /* 0x00000002e4037221 */ /* 0x000fe20000010000 */
[----:B------:R-:W-:Y:S02]  /*17880*/  MOV R5, 0x1 ;  /* 0x0000000100057802 */ /* 0x000fe40000000f00 */
[----:B------:R-:W-:Y:S02]  /*17890*/  MOV R4, 0x178c0 ;  /* 0x000178c000047802 */ /* 0x000fe40000000f00 */
[----:B------:R-:W-:-:S02]  /*178a0*/  MOV R2, R3 ;  /* 0x0000000300027202 */ /* 0x000fc40000000f00 */
[----:B------:R-:W-:Y:S05]  /*178b0*/  CALL.REL.NOINC `($__internal_34_$__cuda_sm70_shflsync_bfly_p) ;  /* 0x00000ec000007944 */ /* 0x000fea0003c00000 */
[----:B------:R-:W-:Y:S01]  /*178c0*/  FADD.FTZ R0, R3, R2 ;  /* 0x0000000203007221 */ /* 0x000fe20000010000 */
[----:B------:R-:W-:-:S02]  /*178d0*/  MOV R2, R229 ;  /* 0x000000e500027202 */ /* 0x000fc40000000f00 */
[----:B------:R-:W-:Y:S02]  /*178e0*/  MOV R5, 0x2 ;  /* 0x0000000200057802 */ /* 0x000fe40000000f00 */
[----:B------:R-:W-:Y:S02]  /*178f0*/  MOV R4, 0x17910 ;  /* 0x0001791000047802 */ /* 0x000fe40000000f00 */
[----:B------:R-:W-:Y:S05]  /*17900*/  CALL.REL.NOINC `($__internal_34_$__cuda_sm70_shflsync_bfly_p) ;  /* 0x00000e7000007944 */ /* 0x000fea0003c00000 */
[----:B------:R-:W-:Y:S01]  /*17910*/  FADD.FTZ R3, R229, R2 ;  /* 0x00000002e5037221 */ /* 0x000fe20000010000 */
[----:B------:R-:W-:Y:S02]  /*17920*/  MOV R5, 0x1 ;  /* 0x0000000100057802 */ /* 0x000fe40000000f00 */
[----:B------:R-:W-:Y:S02]  /*17930*/  MOV R4, 0x17960 ;  /* 0x0001796000047802 */ /* 0x000fe40000000f00 */
[----:B------:R-:W-:Y:S02]  /*17940*/  MOV R2, R3 ;  /* 0x0000000300027202 */ /* 0x000fe40000000f00 */
[----:B------:R-:W-:Y:S05]  /*17950*/  CALL.REL.NOINC `($__internal_34_$__cuda_sm70_shflsync_bfly_p) ;  /* 0x00000e2000007944 */ /* 0x000fea0003c00000 */
[----:B------:R-:W-:Y:S01]  /*17960*/  MOV R4, R2 ;  /* 0x0000000200047202 */ /* 0x000fe20000000f00 */
[----:B------:R-:W-:Y:S05]  /*17970*/  BRA `(.L_x_1736) ;  /* 0xffffbe1000007947 */ /* 0x000fea000383ffff */
.L_x_1680:
[----:B--234-:R-:W-:Y:S01]  /*17980*/  IMAD.MOV.U32 R9, RZ, RZ, R7 ;  /* 0x000000ffff097224 */ /* 0x01cfe200078e0007 */
[----:B------:R-:W-:Y:S01]  /*17990*/  MOV R3, RZ ;  /* 0x000000ff00037202 */ /* 0x000fe20000000f00 */
[----:B------:R-:W-:Y:S01]  /*179a0*/  IMAD.MOV.U32 R0, RZ, RZ, 0x181f ;  /* 0x0000181fff007424 */ /* 0x000fe200078e00ff */
[----:B------:R-:W-:-:S02]  /*179b0*/  MOV R2, 0x179d0 ;  /* 0x000179d000027802 */ /* 0x000fc40000000f00 */
[----:B-1----:R-:W-:Y:S05]  /*179c0*/  CALL.REL.NOINC `($__internal_35_$__cuda_sm70_shflsync_idx_p) ;  /* 0x00000df000007944 */ /* 0x002fea0003c00000 */
[----:B------:R-:W-:Y:S01]  /*179d0*/  MOV R8, R0 ;  /* 0x0000000000087202 */ /* 0x000fe20000000f00 */
[----:B------:R-:W-:Y:S05]  /*179e0*/  BRA `(.L_x_1737) ;  /* 0xffffd31000007947 */ /* 0x000fea000383ffff */
.L_x_1681:
[----:B------:R-:W-:Y:S01]  /*179f0*/  IMAD.MOV.U32 R9, RZ, RZ, R10 ;  /* 0x000000ffff097224 */ /* 0x000fe200078e000a */
[----:B------:R-:W-:Y:S01]  /*17a00*/  MOV R3, RZ ;  /* 0x000000ff00037202 */ /* 0x000fe20000000f00 */
[----:B------:R-:W-:Y:S01]  /*17a10*/  IMAD.MOV.U32 R0, RZ, RZ, 0x181f ;  /* 0x0000181fff007424 */ /* 0x000fe200078e00ff */
[----:B------:R-:W-:-:S02]  /*17a20*/  MOV R2, 0x17a40 ;  /* 0x00017a4000027802 */ /* 0x000fc40000000f00 */
[----:B-123--:R-:W-:Y:S05]  /*17a30*/  CALL.REL.NOINC `($__internal_35_$__cuda_sm70_shflsync_idx_p) ;  /* 0x00000d8000007944 */ /* 0x00efea0003c00000 */
[----:B------:R-:W-:Y:S05]  /*17a40*/  BRA `(.L_x_1738) ;  /* 0xffffd2d000007947 */ /* 0x000fea000383ffff */
.L_x_1684:
[----:B------:R-:W-:Y:S01]  /*17a50*/  IMAD.MOV.U32 R9, RZ, RZ, R7 ;  /* 0x000000ffff097224 */ /* 0x000fe200078e0007 */
[----:B--2---:R-:W-:Y:S01]  /*17a60*/  MOV R3, 0x1 ;  /* 0x0000000100037802 */ /* 0x004fe20000000f00 */
[----:B------:R-:W-:Y:S01]  /*17a70*/  IMAD.MOV.U32 R0, RZ, RZ, 0x181f ;  /* 0x0000181fff007424 */ /* 0x000fe200078e00ff */
[----:B------:R-:W-:-:S02]  /*17a80*/  MOV R2, 0x17aa0 ;  /* 0x00017aa000027802 */ /* 0x000fc40000000f00 */
[----:B-1-34-:R-:W-:Y:S05]  /*17a90*/  CALL.REL.NOINC `($__internal_35_$__cuda_sm70_shflsync_idx_p) ;  /* 0x00000d2000007944 */ /* 0x01afea0003c00000 */
[----:B------:R-:W-:Y:S01]  /*17aa0*/  IMAD.MOV.U32 R8, RZ, RZ, R0 ;  /* 0x000000ffff087224 */ /* 0x000fe200078e0000 */
[----:B------:R-:W-:Y:S01]  /*17ab0*/  MOV R3, 0x1 ;  /* 0x0000000100037802 */ /* 0x000fe20000000f00 */
[----:B------:R-:W-:Y:S01]  /*17ac0*/  IMAD.MOV.U32 R9, RZ, RZ, R10 ;  /* 0x000000ffff097224 */ /* 0x000fe200078e000a */
[----:B------:R-:W-:-:S02]  /*17ad0*/  MOV R0, 0x181f ;  /* 0x0000181f00007802 */ /* 0x000fc40000000f00 */
[----:B------:R-:W-:Y:S02]  /*17ae0*/  MOV R2, 0x17b00 ;  /* 0x00017b0000027802 */ /* 0x000fe40000000f00 */
[----:B------:R-:W-:Y:S05]  /*17af0*/  CALL.REL.NOINC `($__internal_35_$__cuda_sm70_shflsync_idx_p) ;  /* 0x00000cc000007944 */ /* 0x000fea0003c00000 */
[----:B------:R-:W-:Y:S05]  /*17b00*/  BRA `(.L_x_1739) ;  /* 0xffffd30000007947 */ /* 0x000fea000383ffff */
.L_x_1687:
[----:B------:R-:W-:Y:S01]  /*17b10*/  IMAD.MOV.U32 R9, RZ, RZ, R7 ;  /* 0x000000ffff097224 */ /* 0x000fe200078e0007 */
[----:B--2---:R-:W-:Y:S01]  /*17b20*/  MOV R3, 0x2 ;  /* 0x0000000200037802 */ /* 0x004fe20000000f00 */
[----:B------:R-:W-:Y:S01]  /*17b30*/  IMAD.MOV.U32 R0, RZ, RZ, 0x181f ;  /* 0x0000181fff007424 */ /* 0x000fe200078e00ff */
[----:B------:R-:W-:Y:S02]  /*17b40*/  MOV R2, 0x17b60 ;  /* 0x00017b6000027802 */ /* 0x000fe40000000f00 */
[----:B-1-34-:R-:W-:Y:S05]  /*17b50*/  CALL.REL.NOINC `($__internal_35_$__cuda_sm70_shflsync_idx_p) ;  /* 0x00000c6000007944 */ /* 0x01afea0003c00000 */
[----:B------:R-:W-:Y:S01]  /*17b60*/  MOV R8, R0 ;  /* 0x0000000000087202 */ /* 0x000fe20000000f00 */
[----:B------:R-:W-:Y:S05]  /*17b70*/  BRA `(.L_x_1740) ;  /* 0xffffd38000007947 */ /* 0x000fea000383ffff */
.L_x_1688:
[----:B------:R-:W-:Y:S01]  /*17b80*/  IMAD.MOV.U32 R9, RZ, RZ, R10 ;  /* 0x000000ffff097224 */ /* 0x000fe200078e000a */
[----:B--2---:R-:W-:Y:S01]  /*17b90*/  MOV R3, 0x2 ;  /* 0x0000000200037802 */ /* 0x004fe20000000f00 */
[----:B------:R-:W-:Y:S01]  /*17ba0*/  IMAD.MOV.U32 R0, RZ, RZ, 0x181f ;  /* 0x0000181fff007424 */ /* 0x000fe200078e00ff */
[----:B------:R-:W-:Y:S02]  /*17bb0*/  MOV R2, 0x17bd0 ;  /* 0x00017bd000027802 */ /* 0x000fe40000000f00 */
[----:B-1-34-:R-:W-:Y:S05]  /*17bc0*/  CALL.REL.NOINC `($__internal_35_$__cuda_sm70_shflsync_idx_p) ;  /* 0x00000bf000007944 */ /* 0x01afea0003c00000 */
[----:B------:R-:W-:Y:S05]  /*17bd0*/  BRA `(.L_x_1741) ;  /* 0xffffd34000007947 */ /* 0x000fea000383ffff */
.L_x_1691:
[----:B------:R-:W-:Y:S01]  /*17be0*/  IMAD.MOV.U32 R9, RZ, RZ, R7 ;  /* 0x000000ffff097224 */ /* 0x000fe200078e0007 */
[----:B---3--:R-:W-:Y:S01]  /*17bf0*/  MOV R3, 0x3 ;  /* 0x0000000300037802 */ /* 0x008fe20000000f00 */
[----:B----4-:R-:W-:Y:S01]  /*17c00*/  IMAD.MOV.U32 R0, RZ, RZ, 0x181f ;  /* 0x0000181fff007424 */ /* 0x010fe200078e00ff */
[----:B------:R-:W-:-:S02]  /*17c10*/  MOV R2, 0x17c30 ;  /* 0x00017c3000027802 */ /* 0x000fc40000000f00 */
[----:B-12---:R-:W-:Y:S05]  /*17c20*/  CALL.REL.NOINC `($__internal_35_$__cuda_sm70_shflsync_idx_p) ;  /* 0x00000b9000007944 */ /* 0x006fea0003c00000 */
[----:B------:R-:W-:Y:S01]  /*17c30*/  IMAD.MOV.U32 R7, RZ, RZ, R0 ;  /* 0x000000ffff077224 */ /* 0x000fe200078e0000 */
[----:B------:R-:W-:Y:S01]  /*17c40*/  MOV R3, 0x3 ;  /* 0x0000000300037802 */ /* 0x000fe20000000f00 */
[----:B------:R-:W-:Y:S01]  /*17c50*/  IMAD.MOV.U32 R9, RZ, RZ, R10 ;  /* 0x000000ffff097224 */ /* 0x000fe200078e000a */
[----:B------:R-:W-:-:S02]  /*17c60*/  MOV R0, 0x181f ;  /* 0x0000181f00007802 */ /* 0x000fc40000000f00 */
[----:B------:R-:W-:Y:S02]  /*17c70*/  MOV R2, 0x17c90 ;  /* 0x00017c9000027802 */ /* 0x000fe40000000f00 */
[----:B------:R-:W-:Y:S05]  /*17c80*/  CALL.REL.NOINC `($__internal_35_$__cuda_sm70_shflsync_idx_p) ;  /* 0x00000b3000007944 */ /* 0x000fea0003c00000 */
[----:B------:R-:W-:Y:S05]  /*17c90*/  BRA `(.L_x_1742) ;  /* 0xffffd38000007947 */ /* 0x000fea000383ffff */
.L_x_1693:
[----:B------:R-:W-:Y:S01]  /*17ca0*/  IMAD.MOV.U32 R9, RZ, RZ, R14 ;  /* 0x000000ffff097224 */ /* 0x000fe200078e000e */
[----:B------:R-:W-:Y:S01]  /*17cb0*/  MOV R3, RZ ;  /* 0x000000ff00037202 */ /* 0x000fe20000000f00 */
[----:B------:R-:W-:Y:S01]  /*17cc0*/  IMAD.MOV.U32 R0, RZ, RZ, 0x1c1f ;  /* 0x00001c1fff007424 */ /* 0x000fe200078e00ff */
[----:B------:R-:W-:Y:S02]  /*17cd0*/  MOV R2, 0x17cf0 ;  /* 0x00017cf000027802 */ /* 0x000fe40000000f00 */
[----:B------:R-:W-:Y:S05]  /*17ce0*/  CALL.REL.NOINC `($__internal_35_$__cuda_sm70_shflsync_idx_p) ;  /* 0x00000ad000007944 */ /* 0x000fea0003c00000 */
[----:B------:R-:W-:Y:S01]  /*17cf0*/  MOV R5, R0 ;  /* 0x0000000000057202 */ /* 0x000fe20000000f00 */
[----:B------:R-:W-:Y:S05]  /*17d00*/  BRA `(.L_x_1743) ;  /* 0xffffd5f000007947 */ /* 0x000fea000383ffff */
.L_x_1694:
[----:B------:R-:W-:Y:S01]  /*17d10*/  IMAD.MOV.U32 R9, RZ, RZ, R28 ;  /* 0x000000ffff097224 */ /* 0x000fe200078e001c */
[----:B------:R-:W-:Y:S01]  /*17d20*/  MOV R3, RZ ;  /* 0x000000ff00037202 */ /* 0x000fe20000000f00 */
[----:B------:R-:W-:Y:S01]  /*17d30*/  IMAD.MOV.U32 R0, RZ, RZ, 0x1c1f ;  /* 0x00001c1fff007424 */ /* 0x000fe200078e00ff */
[----:B------:R-:W-:Y:S02]  /*17d40*/  MOV R2, 0x17d60 ;  /* 0x00017d6000027802 */ /* 0x000fe40000000f00 */
[----:B-12---:R-:W-:Y:S05]  /*17d50*/  CALL.REL.NOINC `($__internal_35_$__cuda_sm70_shflsync_idx_p) ;  /* 0x00000a6000007944 */ /* 0x006fea0003c00000 */
[----:B------:R-:W-:Y:S05]  /*17d60*/  BRA `(.L_x_1744) ;  /* 0xffffd5b000007947 */ /* 0x000fea000383ffff */
.L_x_1697:
[----:B----4-:R-:W-:Y:S01]  /*17d70*/  IMAD.MOV.U32 R9, RZ, RZ, R14 ;  /* 0x000000ffff097224 */ /* 0x010fe200078e000e */
[----:B------:R-:W-:Y:S01]  /*17d80*/  MOV R3, 0x1 ;  /* 0x0000000100037802 */ /* 0x000fe20000000f00 */
[----:B------:R-:W-:Y:S01]  /*17d90*/  IMAD.MOV.U32 R0, RZ, RZ, 0x1c1f ;  /* 0x00001c1fff007424 */ /* 0x000fe200078e00ff */
[----:B------:R-:W-:-:S02]  /*17da0*/  MOV R2, 0x17dc0 ;  /* 0x00017dc000027802 */ /* 0x000fc40000000f00 */
[----:B-123--:R-:W-:Y:S05]  /*17db0*/  CALL.REL.NOINC `($__internal_35_$__cuda_sm70_shflsync_idx_p) ;  /* 0x00000a0000007944 */ /* 0x00efea0003c00000 */
[----:B------:R-:W-:Y:S01]  /*17dc0*/  IMAD.MOV.U32 R5, RZ, RZ, R0 ;  /* 0x000000ffff057224 */ /* 0x000fe200078e0000 */
[----:B------:R-:W-:Y:S01]  /*17dd0*/  MOV R3, 0x1 ;  /* 0x0000000100037802 */ /* 0x000fe20000000f00 */
[----:B------:R-:W-:Y:S01]  /*17de0*/  IMAD.MOV.U32 R9, RZ, RZ, R28 ;  /* 0x000000ffff097224 */ /* 0x000fe200078e001c */
[----:B------:R-:W-:-:S02]  /*17df0*/  MOV R0, 0x1c1f ;  /* 0x00001c1f00007802 */ /* 0x000fc40000000f00 */
[----:B------:R-:W-:Y:S02]  /*17e00*/  MOV R2, 0x17e20 ;  /* 0x00017e2000027802 */ /* 0x000fe40000000f00 */
[----:B------:R-:W-:Y:S05]  /*17e10*/  CALL.REL.NOINC `($__internal_35_$__cuda_sm70_shflsync_idx_p) ;  /* 0x000009a000007944 */ /* 0x000fea0003c00000 */
[----:B------:R-:W-:Y:S05]  /*17e20*/  BRA `(.L_x_1745) ;  /* 0xffffdb7000007947 */ /* 0x000fea000383ffff */
.L_x_1701:
[----:B------:R-:W-:Y:S01]  /*17e30*/  IMAD.MOV.U32 R9, RZ, RZ, R6 ;  /* 0x000000ffff097224 */ /* 0x000fe200078e0006 */
[----:B------:R-:W-:Y:S01]  /*17e40*/  MOV R3, RZ ;  /* 0x000000ff00037202 */ /* 0x000fe20000000f00 */
[----:B------:R-:W-:Y:S01]  /*17e50*/  IMAD.MOV.U32 R0, RZ, RZ, 0x181f ;  /* 0x0000181fff007424 */ /* 0x000fe200078e00ff */
[----:B------:R-:W-:Y:S02]  /*17e60*/  MOV R2, 0x17e80 ;  /* 0x00017e8000027802 */ /* 0x000fe40000000f00 */
[----:B------:R-:W-:Y:S05]  /*17e70*/  CALL.REL.NOINC `($__internal_35_$__cuda_sm70_shflsync_idx_p) ;  /* 0x0000094000007944 */ /* 0x000fea0003c00000 */
[----:B------:R-:W-:Y:S01]  /*17e80*/  MOV R11, R0 ;  /* 0x00000000000b7202 */ /* 0x000fe20000000f00 */
[----:B------:R-:W-:Y:S05]  /*17e90*/  BRA `(.L_x_1746) ;  /* 0xffffe66000007947 */ /* 0x000fea000383ffff */
.L_x_1702:
[----:B------:R-:W-:Y:S01]  /*17ea0*/  IMAD.MOV.U32 R9, RZ, RZ, R10 ;  /* 0x000000ffff097224 */ /* 0x000fe200078e000a */
[----:B------:R-:W-:Y:S01]  /*17eb0*/  MOV R3, RZ ;  /* 0x000000ff00037202 */ /* 0x000fe20000000f00 */
[----:B------:R-:W-:Y:S01]  /*17ec0*/  IMAD.MOV.U32 R0, RZ, RZ, 0x181f ;  /* 0x0000181fff007424 */ /* 0x000fe200078e00ff */
[----:B------:R-:W-:Y:S02]  /*17ed0*/  MOV R2, 0x17ef0 ;  /* 0x00017ef000027802 */ /* 0x000fe40000000f00 */
[----:B-12---:R-:W-:Y:S05]  /*17ee0*/  CALL.REL.NOINC `($__internal_35_$__cuda_sm70_shflsync_idx_p) ;  /* 0x000008d000007944 */ /* 0x006fea0003c00000 */
[----:B------:R-:W-:Y:S05]  /*17ef0*/  BRA `(.L_x_1747) ;  /* 0xffffe62000007947 */ /* 0x000fea000383ffff */
.L_x_1705:
[----:B------:R-:W-:Y:S01]  /*17f00*/  IMAD.MOV.U32 R9, RZ, RZ, R6 ;  /* 0x000000ffff097224 */ /* 0x000fe200078e0006 */
[----:B--2---:R-:W-:Y:S01]  /*17f10*/  MOV R3, 0x1 ;  /* 0x0000000100037802 */ /* 0x004fe20000000f00 */
[----:B----4-:R-:W-:Y:S01]  /*17f20*/  IMAD.MOV.U32 R0, RZ, RZ, 0x181f ;  /* 0x0000181fff007424 */ /* 0x010fe200078e00ff */
[----:B------:R-:W-:-:S02]  /*17f30*/  MOV R2, 0x17f50 ;  /* 0x00017f5000027802 */ /* 0x000fc40000000f00 */
[----:B-1-3--:R-:W-:Y:S05]  /*17f40*/  CALL.REL.NOINC `($__internal_35_$__cuda_sm70_shflsync_idx_p) ;  /* 0x0000087000007944 */ /* 0x00afea0003c00000 */
[----:B------:R-:W-:Y:S01]  /*17f50*/  IMAD.MOV.U32 R11, RZ, RZ, R0 ;  /* 0x000000ffff0b7224 */ /* 0x000fe200078e0000 */
[----:B------:R-:W-:Y:S01]  /*17f60*/  MOV R3, 0x1 ;  /* 0x0000000100037802 */ /* 0x000fe20000000f00 */
[----:B------:R-:W-:Y:S01]  /*17f70*/  IMAD.MOV.U32 R9, RZ, RZ, R10 ;  /* 0x000000ffff097224 */ /* 0x000fe200078e000a */
[----:B------:R-:W-:-:S02]  /*17f80*/  MOV R0, 0x181f ;  /* 0x0000181f00007802 */ /* 0x000fc40000000f00 */
[----:B------:R-:W-:Y:S02]  /*17f90*/  MOV R2, 0x17fb0 ;  /* 0x00017fb000027802 */ /* 0x000fe40000000f00 */
[----:B------:R-:W-:Y:S05]  /*17fa0*/  CALL.REL.NOINC `($__internal_35_$__cuda_sm70_shflsync_idx_p) ;  /* 0x0000081000007944 */ /* 0x000fea0003c00000 */
[----:B------:R-:W-:Y:S05]  /*17fb0*/  BRA `(.L_x_1748) ;  /* 0xffffe66000007947 */ /* 0x000fea000383ffff */
.L_x_1708:
[----:B------:R-:W-:Y:S01]  /*17fc0*/  IMAD.MOV.U32 R9, RZ, RZ, R6 ;  /* 0x000000ffff097224 */ /* 0x000fe200078e0006 */
[----:B-1----:R-:W-:Y:S01]  /*17fd0*/  MOV R3, 0x2 ;  /* 0x0000000200037802 */ /* 0x002fe20000000f00 */
[----:B----4-:R-:W-:Y:S01]  /*17fe0*/  IMAD.MOV.U32 R0, RZ, RZ, 0x181f ;  /* 0x0000181fff007424 */ /* 0x010fe200078e00ff */
[----:B------:R-:W-:Y:S02]  /*17ff0*/  MOV R2, 0x18010 ;  /* 0x0001801000027802 */ /* 0x000fe40000000f00 */
[----:B--23--:R-:W-:Y:S05]  /*18000*/  CALL.REL.NOINC `($__internal_35_$__cuda_sm70_shflsync_idx_p) ;  /* 0x000007b000007944 */ /* 0x00cfea0003c00000 */
[----:B------:R-:W-:Y:S01]  /*18010*/  MOV R11, R0 ;  /* 0x00000000000b7202 */ /* 0x000fe20000000f00 */
[----:B------:R-:W-:Y:S05]  /*18020*/  BRA `(.L_x_1749) ;  /* 0xffffe6e000007947 */ /* 0x000fea000383ffff */
.L_x_1709:
[----:B------:R-:W-:Y:S01]  /*18030*/  IMAD.MOV.U32 R9, RZ, RZ, R10 ;  /* 0x000000ffff097224 */ /* 0x000fe200078e000a */
[----:B------:R-:W-:Y:S01]  /*18040*/  MOV R3, 0x2 ;  /* 0x0000000200037802 */ /* 0x000fe20000000f00 */
[----:B----4-:R-:W-:Y:S01]  /*18050*/  IMAD.MOV.U32 R0, RZ, RZ, 0x181f ;  /* 0x0000181fff007424 */ /* 0x010fe200078e00ff */
[----:B------:R-:W-:Y:S02]  /*18060*/  MOV R2, 0x18080 ;  /* 0x0001808000027802 */ /* 0x000fe40000000f00 */
[----:B-123--:R-:W-:Y:S05]  /*18070*/  CALL.REL.NOINC `($__internal_35_$__cuda_sm70_shflsync_idx_p) ;  /* 0x0000074000007944 */ /* 0x00efea0003c00000 */
[----:B------:R-:W-:Y:S05]  /*18080*/  BRA `(.L_x_1750) ;  /* 0xffffe6a000007947 */ /* 0x000fea000383ffff */
.L_x_1712:
[----:B------:R-:W-:Y:S01]  /*18090*/  IMAD.MOV.U32 R9, RZ, RZ, R6 ;  /* 0x000000ffff097224 */ /* 0x000fe200078e0006 */
[----:B-1----:R-:W-:Y:S01]  /*180a0*/  MOV R3, 0x3 ;  /* 0x0000000300037802 */ /* 0x002fe20000000f00 */
[----:B------:R-:W-:Y:S01]  /*180b0*/  IMAD.MOV.U32 R0, RZ, RZ, 0x181f ;  /* 0x0000181fff007424 */ /* 0x000fe200078e00ff */
[----:B------:R-:W-:-:S02]  /*180c0*/  MOV R2, 0x180e0 ;  /* 0x000180e000027802 */ /* 0x000fc40000000f00 */
[----:B--234-:R-:W-:Y:S05]  /*180d0*/  CALL.REL.NOINC `($__internal_35_$__cuda_sm70_shflsync_idx_p) ;  /* 0x000006e000007944 */ /* 0x01cfea0003c00000 */
[----:B------:R-:W-:Y:S01]  /*180e0*/  IMAD.MOV.U32 R6, RZ, RZ, R0 ;  /* 0x000000ffff067224 */ /* 0x000fe200078e0000 */
[----:B------:R-:W-:Y:S01]  /*180f0*/  MOV R3, 0x3 ;  /* 0x0000000300037802 */ /* 0x000fe20000000f00 */
[----:B------:R-:W-:Y:S01]  /*18100*/  IMAD.MOV.U32 R9, RZ, RZ, R10 ;  /* 0x000000ffff097224 */ /* 0x000fe200078e000a */
[----:B------:R-:W-:-:S02]  /*18110*/  MOV R0, 0x181f ;  /* 0x0000181f00007802 */ /* 0x000fc40000000f00 */
[----:B------:R-:W-:Y:S02]  /*18120*/  MOV R2, 0x18140 ;  /* 0x0001814000027802 */ /* 0x000fe40000000f00 */
[----:B------:R-:W-:Y:S05]  /*18130*/  CALL.REL.NOINC `($__internal_35_$__cuda_sm70_shflsync_idx_p) ;  /* 0x0000068000007944 */ /* 0x000fea0003c00000 */
[----:B------:R-:W-:Y:S05]  /*18140*/  BRA `(.L_x_1751) ;  /* 0xffffe6e000007947 */ /* 0x000fea000383ffff */
.L_x_1714:
[----:B------:R-:W-:Y:S01]  /*18150*/  IMAD.MOV.U32 R9, RZ, RZ, R95 ;  /* 0x000000ffff097224 */ /* 0x000fe200078e005f */
[----:B------:R-:W-:Y:S01]  /*18160*/  MOV R3, RZ ;  /* 0x000000ff00037202 */ /* 0x000fe20000000f00 */
[----:B------:R-:W-:Y:S01]  /*18170*/  IMAD.MOV.U32 R0, RZ, RZ, 0x1f ;  /* 0x0000001fff007424 */ /* 0x000fe200078e00ff */
[----:B------:R-:W-:Y:S02]  /*18180*/  MOV R2, 0x181a0 ;  /* 0x000181a000027802 */ /* 0x000fe40000000f00 */
[----:B-1----:R-:W-:Y:S05]  /*18190*/  CALL.REL.NOINC `($__internal_35_$__cuda_sm70_shflsync_idx_p) ;  /* 0x0000062000007944 */ /* 0x002fea0003c00000 */
[----:B------:R-:W-:Y:S01]  /*181a0*/  MOV R10, R0 ;  /* 0x00000000000a7202 */ /* 0x000fe20000000f00 */
[----:B------:R-:W-:Y:S05]  /*181b0*/  BRA `(.L_x_1752) ;  /* 0xffffe80000007947 */ /* 0x000fea000383ffff */
.L_x_1715:
[----:B------:R-:W-:Y:S01]  /*181c0*/  IMAD.MOV.U32 R9, RZ, RZ, R95 ;  /* 0x000000ffff097224 */ /* 0x000fe200078e005f */
[----:B------:R-:W-:Y:S01]  /*181d0*/  MOV R3, 0x1 ;  /* 0x0000000100037802 */ /* 0x000fe20000000f00 */
[----:B------:R-:W-:Y:S01]  /*181e0*/  IMAD.MOV.U32 R0, RZ, RZ, 0x1f ;  /* 0x0000001fff007424 */ /* 0x000fe200078e00ff */
[----:B------:R-:W-:Y:S02]  /*181f0*/  MOV R2, 0x18210 ;  /* 0x0001821000027802 */ /* 0x000fe40000000f00 */
[----:B-123--:R-:W-:Y:S05]  /*18200*/  CALL.REL.NOINC `($__internal_35_$__cuda_sm70_shflsync_idx_p) ;  /* 0x000005b000007944 */ /* 0x00efea0003c00000 */
[----:B------:R-:W-:Y:S01]  /*18210*/  MOV R8, R0 ;  /* 0x0000000000087202 */ /* 0x000fe20000000f00 */
[----:B------:R-:W-:Y:S05]  /*18220*/  BRA `(.L_x_1753) ;  /* 0xffffe7b000007947 */ /* 0x000fea000383ffff */
.L_x_1716:
[----:B------:R-:W-:Y:S02]  /*18230*/  MOV R2, 0x1 ;  /* 0x0000000100027802 */ /* 0x000fe40000000f00 */
[----:B------:R-:W-:-:S02]  /*18240*/  MOV R3, 0x18260 ;  /* 0x0001826000037802 */ /* 0x000fc40000000f00 */
[----:B--234-:R-:W-:Y:S05]  /*18250*/  CALL.REL.NOINC `($__internal_36_$__cuda_sm70_shflsync_up_p) ;  /* 0x000005b000007944 */ /* 0x01cfea0003c00000 */
[----:B------:R-:W-:Y:S05]  /*18260*/  BRA `(.L_x_1754) ;  /* 0xffffe89000007947 */ /* 0x000fea000383ffff */
.L_x_1717:
[----:B------:R-:W-:Y:S02]  /*18270*/  MOV R2, 0x2 ;  /* 0x0000000200027802 */ /* 0x000fe40000000f00 */
[----:B------:R-:W-:-:S02]  /*18280*/  MOV R3, 0x182a0 ;  /* 0x000182a000037802 */ /* 0x000fc40000000f00 */
[----:B--23--:R-:W-:Y:S05]  /*18290*/  CALL.REL.NOINC `($__internal_36_$__cuda_sm70_shflsync_up_p) ;  /* 0x0000057000007944 */ /* 0x00cfea0003c00000 */
        /* <DEDUP_REMOVED lines=23> */
.L_x_1721:
[----:B------:R-:W-:Y:S02]  /*18410*/  MOV R2, 0x1 ;  /* 0x0000000100027802 */ /* 0x000fe40000000f00 */
[----:B------:R-:W-:Y:S02]  /*18420*/  MOV R3, 0x18440 ;  /* 0x0001844000037802 */ /* 0x000fe40000000f00 */
[----:B------:R-:W-:Y:S05]  /*18430*/  CALL.REL.NOINC `($__internal_36_$__cuda_sm70_shflsync_up_p) ;  /* 0x000003d000007944 */ /* 0x000fea0003c00000 */
[----:B------:R-:W-:Y:S01]  /*18440*/  MOV R2, R4 ;  /* 0x0000000400027202 */ /* 0x000fe20000000f00 */
[----:B------:R-:W-:Y:S05]  /*18450*/  BRA `(.L_x_1756) ;  /* 0xffffe8f000007947 */ /* 0x000fea000383ffff */
.L_x_1722:
[----:B------:R-:W-:Y:S02]  /*18460*/  MOV R2, 0x2 ;  /* 0x0000000200027802 */ /* 0x000fe40000000f00 */
[----:B------:R-:W-:Y:S02]  /*18470*/  MOV R3, 0x18490 ;  /* 0x0001849000037802 */ /* 0x000fe40000000f00 */
        /* <DEDUP_REMOVED lines=24> */
.L_x_1724:
[----:B------:R-:W-:Y:S02]  /*18600*/  SEL R0, RZ, 0x1, P0 ;  /* 0x00000001ff007807 */ /* 0x000fe40000000000 */
[----:B------:R-:W-:Y:S02]  /*18610*/  MOV R2, 0x18630 ;  /* 0x0001863000027802 */ /* 0x000fe40000000f00 */
[----:B-1----:R-:W-:Y:S05]  /*18620*/  CALL.REL.NOINC `($__internal_37_$__cuda_sm70_votesync_ballot) ;  /* 0x0000025000007944 */ /* 0x002fea0003c00000 */
[----:B------:R-:W-:Y:S01]  /*18630*/  MOV R5, R0 ;  /* 0x0000000000057202 */ /* 0x000fe20000000f00 */
[----:B------:R-:W-:Y:S05]  /*18640*/  BRA `(.L_x_1758) ;  /* 0xffffe89000007947 */ /* 0x000fea000383ffff */
.L_x_1725:
[----:B------:R-:W-:Y:S01]  /*18650*/  IMAD.MOV.U32 R9, RZ, RZ, R6 ;  /* 0x000000ffff097224 */ /* 0x000fe200078e0006 */
[----:B---3--:R-:W-:Y:S01]  /*18660*/  MOV R3, R12 ;  /* 0x0000000c00037202 */ /* 0x008fe20000000f00 */
[----:B------:R-:W-:Y:S01]  /*18670*/  IMAD.MOV.U32 R0, RZ, RZ, 0x1f ;  /* 0x0000001fff007424 */ /* 0x000fe200078e00ff */
[----:B------:R-:W-:Y:S02]  /*18680*/  MOV R2, 0x186a0 ;  /* 0x000186a000027802 */ /* 0x000fe40000000f00 */
[----:B-12---:R-:W-:Y:S05]  /*18690*/  CALL.REL.NOINC `($__internal_35_$__cuda_sm70_shflsync_idx_p) ;  /* 0x0000012000007944 */ /* 0x006fea0003c00000 */
[----:B------:R-:W-:Y:S01]  /*186a0*/  IMAD.MOV.U32 R8, RZ, RZ, R0 ;  /* 0x000000ffff087224 */ /* 0x000fe200078e0000 */
[----:B------:R-:W-:Y:S01]  /*186b0*/  MOV R3, R12 ;  /* 0x0000000c00037202 */ /* 0x000fe20000000f00 */
[----:B------:R-:W-:Y:S01]  /*186c0*/  IMAD.MOV.U32 R9, RZ, RZ, R7 ;  /* 0x000000ffff097224 */ /* 0x000fe200078e0007 */
[----:B------:R-:W-:Y:S02]  /*186d0*/  MOV R0, 0x1f ;  /* 0x0000001f00007802 */ /* 0x000fe40000000f00 */
[----:B------:R-:W-:-:S02]  /*186e0*/  MOV R2, 0x18700 ;  /* 0x0001870000027802 */ /* 0x000fc40000000f00 */
[----:B------:R-:W-:Y:S05]  /*186f0*/  CALL.REL.NOINC `($__internal_35_$__cuda_sm70_shflsync_idx_p) ;  /* 0x000000c000007944 */ /* 0x000fea0003c00000 */
[----:B------:R-:W-:Y:S01]  /*18700*/  MOV R7, R0 ;  /* 0x0000000000077202 */ /* 0x000fe20000000f00 */
[----:B------:R-:W-:Y:S05]  /*18710*/  BRA `(.L_x_1759) ;  /* 0xffffe80000007947 */ /* 0x000fea000383ffff */
.L_x_1728:
[----:B------:R-:W-:Y:S01]  /*18720*/  IMAD.MOV.U32 R9, RZ, RZ, R4 ;  /* 0x000000ffff097224 */ /* 0x000fe200078e0004 */
[----:B------:R-:W-:-:S02]  /*18730*/  MOV R0, 0x1f ;  /* 0x0000001f00007802 */ /* 0x000fc40000000f00 */
[----:B------:R-:W-:Y:S02]  /*18740*/  MOV R2, 0x18760 ;  /* 0x0001876000027802 */ /* 0x000fe40000000f00 */
[----:B-1234-:R-:W-:Y:S05]  /*18750*/  CALL.REL.NOINC `($__internal_35_$__cuda_sm70_shflsync_idx_p) ;  /* 0x0000006000007944 */ /* 0x01efea0003c00000 */
[----:B------:R-:W-:Y:S01]  /*18760*/  MOV R13, R0 ;  /* 0x00000000000d7202 */ /* 0x000fe20000000f00 */
[----:B------:R-:W-:Y:S05]  /*18770*/  BRA `(.L_x_1727) ;  /* 0xffffe80000007947 */ /* 0x000fea000383ffff */
        .weak           $__internal_34_$__cuda_sm70_shflsync_bfly_p
        .type           $__internal_34_$__cuda_sm70_shflsync_bfly_p,@function
        .size           $__internal_34_$__cuda_sm70_shflsync_bfly_p,($__internal_35_$__cuda_sm70_shflsync_idx_p - $__internal_34_$__cuda_sm70_shflsync_bfly_p)
$__internal_34_$__cuda_sm70_shflsync_bfly_p:
[----:B------:R-:W-:Y:S04]  /*18780*/  WARPSYNC R6 ;  /* 0x0000000600007348 */ /* 0x000fe80003800000 */
[----:B------:R1:W2:Y:S02]  /*18790*/  SHFL.BFLY PT, R2, R2, R5, R7 ;  /* 0x0c00000502027389 */ /* 0x0002a400000e0007 */
[----:B-1----:R-:W-:-:S04]  /*187a0*/  MOV R5, 0x0 ;  /* 0x0000000000057802 */ /* 0x002fc80000000f00 */
[----:B--2---:R-:W-:Y:S05]  /*187b0*/  RET.REL.NODEC R4 `(_ZN7cutlass13device_kernelIN5flash19enable_sm80_to_sm89INS1_16FlashAttnFwdSm80INS1_25CollectiveMainloopFwdSm80ILi8ELi1ELb1EN4cute5tupleIJNS5_1CILi128EEENS7_ILi112EEES8_EEELi128ENS_6half_tEfNS_4arch4Sm80ELb0ELb0ELb0ELb1ELb0ELb1ELb1ELb1EEENS1_21CollectiveEpilogueFwdINS6_IJS8_S8_S9_EEENS6_IJNS7_ILi1EEESH_SH_EEESB_SD_Li256ELb1ELb1ELb1ELb0EEENS1_36VarlenDynamicPersistentTileSchedulerILi128ELi112ELi256ELi256ELb1ELb1ELb0ELb0ELb1ELb1EEEEEEEEEvNT_6ParamsE) ;  /* 0xfffe784004007950 */ /* 0x004fea0003c3ffff */
        .weak           $__internal_35_$__cuda_sm70_shflsync_idx_p
        .type           $__internal_35_$__cuda_sm70_shflsync_idx_p,@function
        .size           $__internal_35_$__cuda_sm70_shflsync_idx_p,($__internal_36_$__cuda_sm70_shflsync_up_p - $__internal_35_$__cuda_sm70_shflsync_idx_p)
$__internal_35_$__cuda_sm70_shflsync_idx_p:
[----:B------:R-:W-:-:S04]  /*187c0*/  MOV R98, 0xffffffff ;  /* 0xffffffff00627802 */ /* 0x000fc80000000f00 */
[----:B------:R-:W-:Y:S04]  /*187d0*/  WARPSYNC R98 ;  /* 0x0000006200007348 */ /* 0x000fe80003800000 */
[----:B------:R1:W2:Y:S02]  /*187e0*/  SHFL.IDX PT, R0, R9, R3, R0 ;  /* 0x0000000309007389 */ /* 0x0002a400000e0000 */
[----:B-1----:R-:W-:-:S04]  /*187f0*/  MOV R3, 0x0 ;  /* 0x0000000000037802 */ /* 0x002fc80000000f00 */
[----:B--2---:R-:W-:Y:S05]  /*18800*/  RET.REL.NODEC R2 `(_ZN7cutlass13device_kernelIN5flash19enable_sm80_to_sm89INS1_16FlashAttnFwdSm80INS1_25CollectiveMainloopFwdSm80ILi8ELi1ELb1EN4cute5tupleIJNS5_1CILi128EEENS7_ILi112EEES8_EEELi128ENS_6half_tEfNS_4arch4Sm80ELb0ELb0ELb0ELb1ELb0ELb1ELb1ELb1EEENS1_21CollectiveEpilogueFwdINS6_IJS8_S8_S9_EEENS6_IJNS7_ILi1EEESH_SH_EEESB_SD_Li256ELb1ELb1ELb1ELb0EEENS1_36VarlenDynamicPersistentTileSchedulerILi128ELi112ELi256ELi256ELb1ELb1ELb0ELb0ELb1ELb1EEEEEEEEEvNT_6ParamsE) ;  /* 0xfffe77f002007950 */ /* 0x004fea0003c3ffff */
        .weak           $__internal_36_$__cuda_sm70_shflsync_up_p
        .type           $__internal_36_$__cuda_sm70_shflsync_up_p,@function
        .size           $__internal_36_$__cuda_sm70_shflsync_up_p,($__internal_37_$__cuda_sm70_votesync_ballot - $__internal_36_$__cuda_sm70_shflsync_up_p)
$__internal_36_$__cuda_sm70_shflsync_up_p:
[----:B------:R-:W-:Y:S02]  /*18810*/  IMAD.MOV.U32 R4, RZ, RZ, RZ ;  /* 0x000000ffff047224 */ /* 0x000fe400078e00ff */
[----:B------:R-:W-:-:S04]  /*18820*/  IMAD.MOV.U32 R9, RZ, RZ, -0x1 ;  /* 0xffffffffff097424 */ /* 0x000fc800078e00ff */
[----:B------:R-:W-:Y:S04]  /*18830*/  WARPSYNC R9 ;  /* 0x0000000900007348 */ /* 0x000fe80003800000 */
[----:B------:R1:W2:Y:S02]  /*18840*/  SHFL.UP PT, R4, R0, R2, R4 ;  /* 0x0400000200047389 */ /* 0x0002a400000e0004 */
[----:B-1----:R-:W-:Y:S02]  /*18850*/  MOV R2, R3 ;  /* 0x0000000300027202 */ /* 0x002fe40000000f00 */
[----:B------:R-:W-:-:S04]  /*18860*/  MOV R3, 0x0 ;  /* 0x0000000000037802 */ /* 0x000fc80000000f00 */
[----:B--2---:R-:W-:Y:S05]  /*18870*/  RET.REL.NODEC R2 `(_ZN7cutlass13device_kernelIN5flash19enable_sm80_to_sm89INS1_16FlashAttnFwdSm80INS1_25CollectiveMainloopFwdSm80ILi8ELi1ELb1EN4cute5tupleIJNS5_1CILi128EEENS7_ILi112EEES8_EEELi128ENS_6half_tEfNS_4arch4Sm80ELb0ELb0ELb0ELb1ELb0ELb1ELb1ELb1EEENS1_21CollectiveEpilogueFwdINS6_IJS8_S8_S9_EEENS6_IJNS7_ILi1EEESH_SH_EEESB_SD_Li256ELb1ELb1ELb1ELb0EEENS1_36VarlenDynamicPersistentTileSchedulerILi128ELi112ELi256ELi256ELb1ELb1ELb0ELb0ELb1ELb1EEEEEEEEEvNT_6ParamsE) ;  /* 0xfffe778002007950 */ /* 0x004fea0003c3ffff */
        .weak           $__internal_37_$__cuda_sm70_votesync_ballot
        .type           $__internal_37_$__cuda_sm70_votesync_ballot,@function
        .size           $__internal_37_$__cuda_sm70_votesync_ballot,(.L_x_2723 - $__internal_37_$__cuda_sm70_votesync_ballot)
$__internal_37_$__cuda_sm70_votesync_ballot:
[----:B------:R-:W-:Y:S01]  /*18880*/  ISETP.NE.U32.AND P0, PT, R0, 0x1, PT ;  /* 0x000000010000780c */ /* 0x000fe20003f05070 */
[----:B------:R-:W-:-:S04]  /*18890*/  IMAD.MOV.U32 R3, RZ, RZ, -0x1 ;  /* 0xffffffffff037424 */ /* 0x000fc800078e00ff */
[----:B------:R-:W-:Y:S08]  /*188a0*/  WARPSYNC R3 ;  /* 0x0000000300007348 */ /* 0x000ff00003800000 */
[----:B------:R-:W-:-:S04]  /*188b0*/  VOTE.ANY R0, PT, !P0 ;  /* 0x0000000000007806 */ /* 0x000fc800040e0100 */
[----:B------:R-:W-:Y:S01]  /*188c0*/  LOP3.LUT R0, R0, R3, RZ, 0xc0, !PT ;  /* 0x0000000300007212 */ /* 0x000fe200078ec0ff */
[----:B------:R-:W-:-:S04]  /*188d0*/  IMAD.MOV.U32 R3, RZ, RZ, 0x0 ;  /* 0x00000000ff037424 */ /* 0x000fc800078e00ff */
[----:B------:R-:W-:Y:S05]  /*188e0*/  RET.REL.NODEC R2 `(_ZN7cutlass13device_kernelIN5flash19enable_sm80_to_sm89INS1_16FlashAttnFwdSm80INS1_25CollectiveMainloopFwdSm80ILi8ELi1ELb1EN4cute5tupleIJNS5_1CILi128EEENS7_ILi112EEES8_EEELi128ENS_6half_tEfNS_4arch4Sm80ELb0ELb0ELb0ELb1ELb0ELb1ELb1ELb1EEENS1_21CollectiveEpilogueFwdINS6_IJS8_S8_S9_EEENS6_IJNS7_ILi1EEESH_SH_EEESB_SD_Li256ELb1ELb1ELb1ELb0EEENS1_36VarlenDynamicPersistentTileSchedulerILi128ELi112ELi256ELi256ELb1ELb1ELb0ELb0ELb1ELb1EEEEEEEEEvNT_6ParamsE) ;  /* 0xfffe771002007950 */ /* 0x000fea0003c3ffff */
.L_x_1760:
        /* <DEDUP_REMOVED lines=9> */
.L_x_2723:


//--------------------- .text._ZN7cutlass13device_kernelIN5flash19enable_sm80_to_sm89INS1_16FlashAttnFwdSm80INS1_25CollectiveMainloopFwdSm80ILi4ELi1ELb0EN4cute5tupleIJNS5_1CILi128EEENS7_ILi48EEES8_EEELi128ENS_6half_tEfNS_4arch4Sm80ELb0ELb1ELb0ELb0ELb0ELb0ELb1ELb1EEENS1_21CollectiveEpilogueFwdINS6_IJS8_S8_S9_EEENS6_IJNS7_ILi1EEESH_SH_EEESB_SD_Li128ELb0ELb1ELb1ELb0EEENS1_19SingleTileSchedulerILb0ELb1ELb1ELi128EEEEEEEEEvNT_6ParamsE --------------------------
	.section	.text._ZN7cutlass13device_kernelIN5flash19enable_sm80_to_sm89INS1_16FlashAttnFwdSm80INS1_25CollectiveMainloopFwdSm80ILi4ELi1ELb0EN4cute5tupleIJNS5_1CILi128EEENS7_ILi48EEES8_EEELi128ENS_6half_tEfNS_4arch4Sm80ELb0ELb1ELb0ELb0ELb0ELb0ELb1ELb1EEENS1_21CollectiveEpilogueFwdINS6_IJS8_S8_S9_EEENS6_IJNS7_ILi1EEESH_SH_EEESB_SD_Li128ELb0ELb1ELb1ELb0EEENS1_19SingleTileSchedulerILb0ELb1ELb1ELi128EEEEEEEEEvNT_6ParamsE,"ax",@progbits
	.sectioninfo	@"SHI_REGISTERS=255"
	.align	128
.text._ZN7cutlass13device_kernelIN5flash19enable_sm80_to_sm89INS1_16FlashAttnFwdSm80INS1_25CollectiveMainloopFwdSm80ILi4ELi1ELb0EN4cute5tupleIJNS5_1CILi128EEENS7_ILi48EEES8_EEELi128ENS_6half_tEfNS_4arch4Sm80ELb0ELb1ELb0ELb0ELb0ELb0ELb1ELb1EEENS1_21CollectiveEpilogueFwdINS6_IJS8_S8_S9_EEENS6_IJNS7_ILi1EEESH_SH_EEESB_SD_Li128ELb0ELb1ELb1ELb0EEENS1_19SingleTileSchedulerILb0ELb1ELb1ELi128EEEEEEEEEvNT_6ParamsE:
        .type           _ZN7cutlass13device_kernelIN5flash19enable_sm80_to_sm89INS1_16FlashAttnFwdSm80INS1_25CollectiveMainloopFwdSm80ILi4ELi1ELb0EN4cute5tupleIJNS5_1CILi128EEENS7_ILi48EEES8_EEELi128ENS_6half_tEfNS_4arch4Sm80ELb0ELb1ELb0ELb0ELb0ELb0ELb1ELb1EEENS1_21CollectiveEpilogueFwdINS6_IJS8_S8_S9_EEENS6_IJNS7_ILi1EEESH_SH_EEESB_SD_Li128ELb0ELb1ELb1ELb0EEENS1_19SingleTileSchedulerILb0ELb1ELb1ELi128EEEEEEEEEvNT_6ParamsE,@function
        .size           _ZN7cutlass13device_kernelIN5flash19enable_sm80_to_sm89INS1_16FlashAttnFwdSm80INS1_25CollectiveMainloopFwdSm80ILi4ELi1ELb0EN4cute5tupleIJNS5_1CILi128EEENS7_ILi48EEES8_EEELi128ENS_6half_tEfNS_4arch4Sm80ELb0ELb1ELb0ELb0ELb0ELb0ELb1ELb1EEENS1_21CollectiveEpilogueFwdINS6_IJS8_S8_S9_EEENS6_IJNS7_ILi1EEESH_SH_EEESB_SD_Li128ELb0ELb1ELb1ELb0EEENS1_19SingleTileSchedulerILb0ELb1ELb1ELi128EEEEEEEEEvNT_6ParamsE,(.L_x_2728 - _ZN7cutlass13device_kernelIN5flash19enable_sm80_to_sm89INS1_16FlashAttnFwdSm80INS1_25CollectiveMainloopFwdSm80ILi4ELi1ELb0EN4cute5tupleIJNS5_1CILi128EEENS7_ILi48EEES8_EEELi128ENS_6half_tEfNS_4arch4Sm80ELb0ELb1ELb0ELb0ELb0ELb0ELb1ELb1EEENS1_21CollectiveEpilogueFwdINS6_IJS8_S8_S9_EEENS6_IJNS7_ILi1EEESH_SH_EEESB_SD_Li128ELb0ELb1ELb1ELb0EEENS1_19SingleTileSchedulerILb0ELb1ELb1ELi128EEEEEEEEEvNT_6ParamsE)
        .other          _ZN7cutlass13device_kernelIN5flash19enable_sm80_to_sm89INS1_16FlashAttnFwdSm80INS1_25CollectiveMainloopFwdSm80ILi4ELi1ELb0EN4cute5tupleIJNS5_1CILi128EEENS7_ILi48EEES8_EEELi128ENS_6half_tEfNS_4arch4Sm80ELb0ELb1ELb0ELb0ELb0ELb0ELb1ELb1EEENS1_21CollectiveEpilogueFwdINS6_IJS8_S8_S9_EEENS6_IJNS7_ILi1EEESH_SH_EEESB_SD_Li128ELb0ELb1ELb1ELb0EEENS1_19SingleTileSchedulerILb0ELb1ELb1ELi128EEEEEEEEEvNT_6ParamsE,@"STO_CUDA_ENTRY STV_DEFAULT"
_ZN7cutlass13device_kernelIN5flash19enable_sm80_to_sm89INS1_16FlashAttnFwdSm80INS1_25CollectiveMainloopFwdSm80ILi4ELi1ELb0EN4cute5tupleIJNS5_1CILi128EEENS7_ILi48EEES8_EEELi128ENS_6half_tEfNS_4arch4Sm80ELb0ELb1ELb0ELb0ELb0ELb0ELb1ELb1EEENS1_21CollectiveEpilogueFwdINS6_IJS8_S8_S9_EEENS6_IJNS7_ILi1EEESH_SH_EEESB_SD_Li128ELb0ELb1ELb1ELb0EEENS1_19SingleTileSchedulerILb0ELb1ELb1ELi128EEEEEEEEEvNT_6ParamsE:
        /* <DEDUP_REMOVED lines=18> */
.L_x_1761:
[----:B---3--:R-:W-:Y:S02]  /*0120*/  ULDC.64 UR4, c[0x0][0x550] ;  /* 0x0001540000047ab9 */ /* 0x008fe40000000a00 */
[----:B------:R-:W-:Y:S02]  /*0130*/  UISETP.NE.AND UP0, UPT, UR4, 0x1, UPT ;  /* 0x000000010400788c */ /* 0x000fe4000bf05270 */
[----:B------:R-:W-:-:S02]  /*0140*/  UIMAD.WIDE.U32 UR8, UR6, UR5, URZ ;  /* 0x00000005060872a5 */ /* 0x000fc4000f8e003f */
[----:B------:R-:W-:Y:S02]  /*0150*/  ULDC UR4, c[0x0][0x558] ;  /* 0x0001560000047ab9 */ /* 0x000fe40000000800 */
[----:B------:R-:W-:-:S05]  /*0160*/  UMOV UR10, UR6 ;  /* 0x00000006000a7c82 */ /* 0x000fca0008000000 */
[----:B------:R-:W-:-:S03]  /*0170*/  @UP0 USHF.R.U32.HI UR10, URZ, UR4, UR9 ;  /* 0x000000043f0a0299 */ /* 0x000fc60008011609 */
.L_x_1762:
        /* <DEDUP_REMOVED lines=35> */
.L_x_1764:
[----:B------:R-:W-:Y:S02]  /*03b0*/  ULDC UR4, c[0x0][0x32c] ;  /* 0x0000cb0000047ab9 */ /* 0x000fe40000000800 */
[----:B------:R-:W-:-:S03]  /*03c0*/  UISETP.NE.AND UP0, UPT, UR9, UR4, UPT ;  /* 0x000000040900728c */ /* 0x000fc6000bf05270 */
[----:B------:R-:W-:Y:S02]  /*03d0*/  ULDC.64 UR4, c[0x0][0x330] ;  /* 0x0000cc0000047ab9 */ /* 0x000fe40000000a00 */
[----:B------:R-:W-:-:S06]  /*03e0*/  UIMAD.WIDE.U32 UR12, UR7, UR4, URZ ;  /* 0x00000004070c72a5 */ /* 0x000fcc000f8e003f */
[----:B------:R-:W-:Y:S02]  /*03f0*/  @UP0 USHF.R.U32.HI UR7, URZ, UR5, UR13 ;  /* 0x000000053f070299 */ /* 0x000fe4000801160d */
.L_x_1765:
[----:B------:R-:W-:Y:S02]  /*0400*/  ULDC UR4, c[0x0][0x32c] ;  /* 0x0000cb0000047ab9 */ /* 0x000fe40000000800 */
[----:B------:R-:W-:-:S04]  /*0410*/  UIMAD UR4, UR7, UR4, UR4 ;  /* 0x00000004070472a4 */ /* 0x000fc8000f8e0204 */
[----:B------:R-:W-:-:S04]  /*0420*/  UISETP.LT.AND UP0, UPT, UR6, UR4, UPT ;  /* 0x000000040600728c */ /* 0x000fc8000bf01270 */
[----:B------:R-:W-:Y:S02]  /*0430*/  USEL UR6, UR6, UR4, UP0 ;  /* 0x0000000406067287 */ /* 0x000fe40008000000 */
.L_x_1763:
        /* <DEDUP_REMOVED lines=36> */
.L_x_1767:
[----:B------:R-:W-:-:S04]  /*0680*/  MOV R2, c[0x0][0x32c] ;  /* 0x0000cb0000027a02 */ /* 0x000fc80000000f00 */
[----:B------:R-:W-:-:S13]  /*0690*/  ISETP.NE.AND P0, PT, R2, 0x1, PT ;  /* 0x000000010200780c */ /* 0x000fda0003f05270 */
[----:B------:R-:W-:-:S05]  /*06a0*/  @P0 IMAD.HI.U32 R2, R0, c[0x0][0x330], RZ ;  /* 0x0000cc0000020a27 */ /* 0x000fca00078e00ff */
[----:B------:R-:W-:-:S05]  /*06b0*/  @P0 SHF.R.U32.HI R0, RZ, c[0x0][0x334], R2 ;  /* 0x0000cd00ff000a19 */ /* 0x000fca0000011602 */
.L_x_1768:
[----:B------:R-:W-:-:S05]  /*06c0*/  IMAD R0, R0, c[0x0][0x32c], RZ ;  /* 0x0000cb0000007a24 */ /* 0x000fca00078e02ff */
[----:B------:R-:W-:-:S05]  /*06d0*/  IMNMX R3, R3, R0, !PT ;  /* 0x0000000003037217 */ /* 0x000fca0007800200 */
.L_x_1766:
        /* <DEDUP_REMOVED lines=42> */
.L_x_1769:
        /* <DEDUP_REMOVED lines=204> */
.L_x_1772:
[----:B---34-:R-:W-:Y:S05]  /*1640*/  BSYNC B0 ;  /* 0x0000000000007941 */ /* 0x018fea0003800000 */
.L_x_1771:
        /* <DEDUP_REMOVED lines=16> */
.L_x_1774:
[----:B------:R-:W-:Y:S05]  /*1750*/  BSYNC B0 ;  /* 0x0000000000007941 */ /* 0x000fea0003800000 */
.L_x_1773:
        /* <DEDUP_REMOVED lines=16> */
.L_x_1776:
[----:B------:R-:W-:Y:S05]  /*1860*/  BSYNC B0 ;  /* 0x0000000000007941 */ /* 0x000fea0003800000 */
.L_x_1775:
        /* <DEDUP_REMOVED lines=16> */
.L_x_1778:
[----:B------:R-:W-:Y:S05]  /*1970*/  BSYNC B0 ;  /* 0x0000000000007941 */ /* 0x000fea0003800000 */
.L_x_1777:
        /* <DEDUP_REMOVED lines=16> */
.L_x_1780:
[----:B------:R-:W-:Y:S05]  /*1a80*/  BSYNC B0 ;  /* 0x0000000000007941 */ /* 0x000fea0003800000 */
.L_x_1779:
        /* <DEDUP_REMOVED lines=16> */
.L_x_1782:
[----:B------:R-:W-:Y:S05]  /*1b90*/  BSYNC B0 ;  /* 0x0000000000007941 */ /* 0x000fea0003800000 */
.L_x_1781:
        /* <DEDUP_REMOVED lines=16> */
.L_x_1784:
[----:B------:R-:W-:Y:S05]  /*1ca0*/  BSYNC B0 ;  /* 0x0000000000007941 */ /* 0x000fea0003800000 */
.L_x_1783:
        /* <DEDUP_REMOVED lines=165> */
[----:B------:R-:W-:Y:S02]  /*2700*/  IMAD.IADD R229, R0, 0x1, R235 ;  /* 0x0000000100e57824 */ /* 0x000fe400078e02eb */
        /* <DEDUP_REMOVED lines=37> */
[C---:B------:R-:W-:Y:S08]  /*2960*/  HMMA.16816.F32 R60, R12.reuse, R28, R60 ;  /* 0x0000001c0c3c723c */ /* 0x040ff0000000183c */
[C---:B------:R-:W-:Y:S01]  /*2970*/  HMMA.16816.F32 R108, R12.reuse, R30, R44 ;  /* 0x0000001e0c6c723c */ /* 0x040fe2000000182c */
[----:B------:R-:W2:Y:S07]  /*2980*/  LDSM.16.M88.4 R28, [R224+0x5100] ;  /* 0x00510000e01c783b */ /* 0x000eae0000000200 */
[----:B------:R-:W-:Y:S01]  /*2990*/  HMMA.16816.F32 R56, R12, R38, R52 ;  /* 0x000000260c38723c */ /* 0x000fe20000001834 */
[----:B------:R-:W3:Y:S04]  /*29a0*/  LDSM.16.M88.4 R12, [R224+0x5900] ;  /* 0x00590000e00c783b */ /* 0x000ee80000000200 */
[----:B------:R-:W-:Y:S03]  /*29b0*/  LDSM.16.M88.4 R52, [R235+0x1800] ;  /* 0x00180000eb34783b */ /* 0x000fe60000000200 */
[C---:B----4-:R-:W-:Y:S08]  /*29c0*/  HMMA.16816.F32 R44, R4.reuse, R40, R88 ;  /* 0x00000028042c723c */ /* 0x050ff00000001858 */
[C---:B------:R-:W-:Y:S08]  /*29d0*/  HMMA.16816.F32 R36, R4.reuse, R42, R84 ;  /* 0x0000002a0424723c */ /* 0x040ff00000001854 */
[C---:B------:R-:W-:Y:S08]  /*29e0*/  HMMA.16816.F32 R72, R4.reuse, R64, R96 ;  /* 0x000000400448723c */ /* 0x040ff00000001860 */
[----:B------:R-:W-:Y:S08]  /*29f0*/  HMMA.16816.F32 R104, R4, R68, R104 ;  /* 0x000000440468723c */ /* 0x000ff00000001868 */
[----:B------:R-:W-:Y:S01]  /*2a00*/  HMMA.16816.F32 R96, R20, R40, R8 ;  /* 0x000000281460723c */ /* 0x000fe20000001808 */
[----:B------:R-:W4:Y:S07]  /*2a10*/  LDSM.16.M88.4 R8, [R231+0xa100] ;  /* 0x00a10000e708783b */ /* 0x000f2e0000000200 */
        /* <DEDUP_REMOVED lines=14> */
[C---:B---3--:R-:W-:Y:S08]  /*2b00*/  HMMA.16816.F32 R36, R16.reuse, R12, R104 ;  /* 0x0000000c1024723c */ /* 0x048ff00000001868 */
[C---:B------:R-:W-:Y:S08]  /*2b10*/  HMMA.16816.F32 R40, R16.reuse, R30, R76 ;  /* 0x0000001e1028723c */ /* 0x040ff0000000184c */
[----:B------:R-:W-:Y:S01]  /*2b20*/  HMMA.16816.F32 R68, R16, R14, R100 ;  /* 0x0000000e1044723c */ /* 0x000fe20000001864 */
[----:B------:R-:W-:Y:S07]  /*2b30*/  LDSM.16.M88.4 R16, [R232+0xc100] ;  /* 0x00c10000e810783b */ /* 0x000fee0000000200 */
[C---:B----4-:R-:W-:Y:S08]  /*2b40*/  HMMA.16816.F32 R76, R8.reuse, R32, R96 ;  /* 0x00000020084c723c */ /* 0x050ff00000001860 */
[C---:B------:R-:W-:Y:S08]  /*2b50*/  HMMA.16816.F32 R72, R8.reuse, R34, R88 ;  /* 0x000000220848723c */ /* 0x040ff00000001858 */
        /* <DEDUP_REMOVED lines=13> */
[C---:B------:R-:W-:Y:S08]  /*2c30*/  HMMA.16816.F32 R80, R4.reuse, R54, R56 ;  /* 0x000000360450723c */ /* 0x040ff00000001838 */
[----:B------:R-:W-:Y:S01]  /*2c40*/  HMMA.16816.F32 R56, R4, R62, R68 ;  /* 0x0000003e0438723c */ /* 0x000fe20000001844 */
[----:B------:R-:W-:Y:S07]  /*2c50*/  LDSM.16.M88.4 R4, [R236+0xc100] ;  /* 0x00c10000ec04783b */ /* 0x000fee0000000200 */
[C---:B------:R-:W-:Y:S08]  /*2c60*/  HMMA.16816.F32 R100, R20.reuse, R52, R76 ;  /* 0x000000341464723c */ /* 0x040ff0000000184c */
[C---:B------:R-:W-:Y:S08]  /*2c70*/  HMMA.16816.F32 R96, R20.reuse, R54, R72 ;  /* 0x000000361460723c */ /* 0x040ff00000001848 */
[C---:B------:R-:W-:Y:S08]  /*2c80*/  HMMA.16816.F32 R92, R20.reuse, R48, R64 ;  /* 0x00000030145c723c */ /* 0x040ff00000001840 */
[C---:B------:R-:W-:Y:S01]  /*2c90*/  HMMA.16816.F32 R88, R20.reuse, R50, R32 ;  /* 0x000000321458723c */ /* 0x040fe20000001820 */
[----:B------:R-:W-:Y:S07]  /*2ca0*/  LDSM.16.M88.4 R32, [R229+0x1800] ;  /* 0x00180000e520783b */ /* 0x000fee0000000200 */
[C---:B------:R-:W-:Y:S01]  /*2cb0*/  HMMA.16816.F32 R64, R20.reuse, R60, R28 ;  /* 0x0000003c1440723c */ /* 0x040fe2000000181c */
[----:B------:R-:W-:Y:S07]  /*2cc0*/  LDSM.16.M88.4 R28, [R229+0x2000] ;  /* 0x00200000e51c783b */ /* 0x000fee0000000200 */
[----:B------:R-:W-:Y:S01]  /*2cd0*/  HMMA.16816.F32 R60, R20, R62, R84 ;  /* 0x0000003e143c723c */ /* 0x000fe20000001854 */
[----:B------:R-:W4:Y:S01]  /*2ce0*/  LDSM.16.M88.4 R20, [R229+0x2800] ;  /* 0x00280000e514783b */ /* 0x000f220000000200 */
[----:B------:R-:W-:-:S06]  /*2cf0*/  DEPBAR.LE SB0, 0x0 ;  /* 0x000080000000791a */ /* 0x000fcc0000000000 */
[C---:B-1----:R-:W-:Y:S08]  /*2d00*/  HMMA.16816.F32 R84, R16.reuse, R44, R116 ;  /* 0x0000002c1054723c */ /* 0x042ff00000001874 */
[C---:B------:R-:W-:Y:S08]  /*2d10*/  HMMA.16816.F32 R80, R16.reuse, R46, R80 ;  /* 0x0000002e1050723c */ /* 0x040ff00000001850 */
[----:B--2---:R-:W-:Y:S08]  /*2d20*/  HMMA.16816.F32 R56, R16, R38, R56 ;  /* 0x000000261038723c */ /* 0x004ff00000001838 */
[C---:B------:R-:W-:Y:S08]  /*2d30*/  HMMA.16816.F32 R52, R12.reuse, R44, R100 ;  /* 0x0000002c0c34723c */ /* 0x040ff00000001864 */
[----:B------:R-:W-:Y:S08]  /*2d40*/  HMMA.16816.F32 R48, R12, R46, R96 ;  /* 0x0000002e0c30723c */ /* 0x000ff00000001860 */
[C---:B---3--:R-:W-:Y:S08]  /*2d50*/  HMMA.16816.F32 R76, R16.reuse, R40, R112 ;  /* 0x00000028104c723c */ /* 0x048ff00000001870 */
[C---:B------:R-:W-:Y:S08]  /*2d60*/  HMMA.16816.F32 R72, R16.reuse, R42, R108 ;  /* 0x0000002a1048723c */ /* 0x040ff0000000186c */
[----:B------:R-:W-:Y:S08]  /*2d70*/  HMMA.16816.F32 R68, R16, R36, R104 ;  /* 0x000000241044723c */ /* 0x000ff00000001868 */
[C---:B------:R-:W-:Y:S08]  /*2d80*/  HMMA.16816.F32 R44, R12.reuse, R40, R92 ;  /* 0x000000280c2c723c */ /* 0x040ff0000000185c */
[C---:B------:R-:W-:Y:S08]  /*2d90*/  HMMA.16816.F32 R40, R12.reuse, R42, R88 ;  /* 0x0000002a0c28723c */ /* 0x040ff00000001858 */
[C---:B------:R-:W-:Y:S08]  /*2da0*/  HMMA.16816.F32 R16, R12.reuse, R36, R64 ;  /* 0x000000240c10723c */ /* 0x040ff00000001840 */
[----:B------:R-:W-:Y:S08]  /*2db0*/  HMMA.16816.F32 R12, R12, R38, R60 ;  /* 0x000000260c0c723c */ /* 0x000ff0000000183c */
[----:B----4-:R-:W-:Y:S08]  /*2dc0*/  HMMA.16816.F32 R160, R4, R22, R56 ;  /* 0x0000001604a0723c */ /* 0x010ff00000001838 */
[C---:B------:R-:W-:Y:S08]  /*2dd0*/  HMMA.16816.F32 R56, R8.reuse, R32, R52 ;  /* 0x000000200838723c */ /* 0x040ff00000001834 */
[----:B------:R-:W-:Y:S08]  /*2de0*/  HMMA.16816.F32 R36, R8, R28, R44 ;  /* 0x0000001c0824723c */ /* 0x000ff0000000182c */
[C---:B------:R-:W-:Y:S08]  /*2df0*/  HMMA.16816.F32 R84, R4.reuse, R32, R84 ;  /* 0x000000200454723c */ /* 0x040ff00000001854 */
[-C--:B------:R-:W-:Y:S08]  /*2e00*/  HMMA.16816.F32 R80, R4, R34.reuse, R80 ;  /* 0x000000220450723c */ /* 0x080ff00000001850 */
[C---:B------:R-:W-:Y:S08]  /*2e10*/  HMMA.16816.F32 R52, R8.reuse, R34, R48 ;  /* 0x000000220834723c */ /* 0x040ff00000001830 */
[----:B------:R-:W-:Y:S08]  /*2e20*/  HMMA.16816.F32 R44, R8, R30, R40 ;  /* 0x0000001e082c723c */ /* 0x000ff00000001828 */
[C---:B------:R-:W-:Y:S08]  /*2e30*/  HMMA.16816.F32 R76, R4.reuse, R28, R76 ;  /* 0x0000001c044c723c */ /* 0x040ff0000000184c */
[C---:B------:R-:W-:Y:S08]  /*2e40*/  HMMA.16816.F32 R72, R4.reuse, R30, R72 ;  /* 0x0000001e0448723c */ /* 0x040ff00000001848 */
[-C--:B------:R-:W-:Y:S08]  /*2e50*/  HMMA.16816.F32 R64, R4, R20.reuse, R68 ;  /* 0x000000140440723c */ /* 0x080ff00000001844 */
        /* <DEDUP_REMOVED lines=30> */
.L_x_1785:
[----:B------:R-:W-:Y:S01]  /*3040*/  LOP3.LUT R0, R124, 0xffffffe0, RZ, 0xc0, !PT ;  /* 0xffffffe07c007812 */ /* 0x000fe200078ec0ff */
[----:B------:R-:W-:Y:S01]  /*3050*/  ULDC UR6, c[0x0][0x324] ;  /* 0x0000c90000067ab9 */ /* 0x000fe20000000800 */
[----:B-1----:R-:W-:Y:S01]  /*3060*/  LEA.HI R5, R126, R164, RZ, 0x2 ;  /* 0x000000a47e057211 */ /* 0x002fe200078f10ff */
[----:B------:R-:W-:Y:S01]  /*3070*/  ULOP3.LUT UR6, URZ, UR6, URZ, 0x33, !UPT ;  /* 0x000000063f067292 */ /* 0x000fe2000f8e333f */
[----:B------:R-:W-:Y:S01]  /*3080*/  SHF.R.S32.HI R4, RZ, 0x1f, R123 ;  /* 0x0000001fff047819 */ /* 0x000fe2000001147b */
[----:B------:R-:W-:Y:S01]  /*3090*/  IMAD.IADD R0, R164, 0x1, -R0 ;  /* 0x00000001a4007824 */ /* 0x000fe200078e0a00 */
[----:B------:R-:W-:Y:S01]  /*30a0*/  LOP3.LUT R5, R5, 0xfffffffc, RZ, 0xc0, !PT ;  /* 0xfffffffc05057812 */ /* 0x000fe200078ec0ff */
[----:B------:R-:W0:Y:S01]  /*30b0*/  LDGDEPBAR ;  /* 0x00000000000079af */ /* 0x000e220000000000 */
[----:B------:R-:W-:-:S02]  /*30c0*/  LEA.HI R4, R4, R123, RZ, 0x2 ;  /* 0x0000007b04047211 */ /* 0x000fc400078f10ff */
[----:B------:R-:W-:Y:S01]  /*30d0*/  SHF.R.S32.HI R7, RZ, 0x1f, R0 ;  /* 0x0000001fff077819 */ /* 0x000fe20000011400 */
[----:B------:R-:W-:Y:S01]  /*30e0*/  IMAD.IADD R5, R164, 0x1, -R5 ;  /* 0x00000001a4057824 */ /* 0x000fe200078e0a05 */
[----:B------:R-:W-:Y:S02]  /*30f0*/  LOP3.LUT R6, R4, 0xffffffc, RZ, 0xc0, !PT ;  /* 0x0ffffffc04067812 */ /* 0x000fe400078ec0ff */
[----:B------:R-:W-:Y:S02]  /*3100*/  LEA.HI R7, R7, R0, RZ, 0x2 ;  /* 0x0000000007077211 */ /* 0x000fe400078f10ff */
[----:B------:R-:W-:Y:S01]  /*3110*/  LEA.HI R4, R5, R5, RZ, 0x1 ;  /* 0x0000000505047211 */ /* 0x000fe200078f08ff */
[----:B------:R-:W-:Y:S01]  /*3120*/  IMAD.IADD R8, R123, 0x1, -R6 ;  /* 0x000000017b087824 */ /* 0x000fe200078e0a06 */
[----:B------:R-:W-:Y:S02]  /*3130*/  LEA.HI.SX32 R6, R7, UR17, 0x1e ;  /* 0x0000001107067c11 */ /* 0x000fe4000f8ff2ff */
[----:B------:R-:W-:Y:S01]  /*3140*/  PLOP3.LUT P1, PT, PT, PT, UP3, 0x80, 0x0 ;  /* 0x000000000000781c */ /* 0x000fe20003f2f038 */
[C---:B------:R-:W-:Y:S01]  /*3150*/  IMAD.SHL.U32 R9, R4.reuse, 0x20, RZ ;  /* 0x0000002004097824 */ /* 0x040fe200078e00ff */
[----:B------:R-:W-:Y:S01]  /*3160*/  LOP3.LUT R4, R4, 0x1ffffffe, RZ, 0xc0, !PT ;  /* 0x1ffffffe04047812 */ /* 0x000fe200078ec0ff */
[----:B------:R-:W-:Y:S01]  /*3170*/  IMAD R8, R8, 0x10, R6 ;  /* 0x0000001008087824 */ /* 0x000fe200078e0206 */
[----:B------:R-:W-:-:S02]  /*3180*/  PLOP3.LUT P0, PT, PT, PT, UP3, 0x80, 0x0 ;  /* 0x000000000000781c */ /* 0x000fc40003f0f038 */
[----:B------:R-:W-:Y:S01]  /*3190*/  LOP3.LUT R6, R9, 0xffffffc0, RZ, 0xc0, !PT ;  /* 0xffffffc009067812 */ /* 0x000fe200078ec0ff */
[----:B------:R-:W-:-:S04]  /*31a0*/  IMAD.IADD R5, R5, 0x1, -R4 ;  /* 0x0000000105057824 */ /* 0x000fc800078e0a04 */
[----:B------:R-:W-:-:S04]  /*31b0*/  IMAD.IADD R4, R6, 0x1, R8 ;  /* 0x0000000106047824 */ /* 0x000fc800078e0208 */
[----:B------:R-:W-:-:S04]  /*31c0*/  IMAD R10, R5, 0x8, R4 ;  /* 0x00000008050a7824 */ /* 0x000fc800078e0204 */
[----:B------:R-:W-:Y:S01]  /*31d0*/  @P1 IMAD.HI.U32 R4, R10, c[0x0][0x2c8], RZ ;  /* 0x0000b2000a041a27 */ /* 0x000fe200078e00ff */
[----:B------:R1:W-:Y:S03]  /*31e0*/  STL [R1+0x28], R10 ;  /* 0x0000280a01007387 */ /* 0x0003e60000100800 */
[----:B------:R-:W-:Y:S01]  /*31f0*/  IMAD.MOV.U32 R9, RZ, RZ, R10 ;  /* 0x000000ffff097224 */ /* 0x000fe200078e000a */
[----:B------:R-:W-:Y:S02]  /*3200*/  @P0 SHF.R.U32.HI R9, RZ, c[0x0][0x2cc], R4 ;  /* 0x0000b300ff090a19 */ /* 0x000fe40000011604 */
[----:B------:R-:W-:Y:S02]  /*3210*/  LOP3.LUT R4, R7, 0x7ffffffc, RZ, 0xc0, !PT ;  /* 0x7ffffffc07047812 */ /* 0x000fe400078ec0ff */
[----:B------:R-:W-:Y:S01]  /*3220*/  PLOP3.LUT P0, PT, PT, PT, UP2, 0x40, 0x0 ;  /* 0x000000000000781c */ /* 0x000fe20003f0e828 */
[----:B------:R-:W2:Y:S02]  /*3230*/  SHFL.IDX PT, R6, R9, RZ, 0x1c1f ;  /* 0x001c1fff09067589 */ /* 0x000ea400000e0000 */
[----:B------:R-:W-:Y:S01]  /*3240*/  IMAD.IADD R4, R0, 0x1, -R4 ;  /* 0x0000000100047824 */ /* 0x000fe200078e0a04 */
[----:B------:R-:W-:-:S03]  /*3250*/  IADD3.X R0, R24, c[0x0][0x1d0], RZ, PT, !PT ;  /* 0x0000740018007a10 */ /* 0x000fc60003ffe4ff */
[----:B------:R-:W-:-:S04]  /*3260*/  IMAD.SHL.U32 R8, R4, 0x2, RZ ;  /* 0x0000000204087824 */ /* 0x000fc800078e00ff */
[--C-:B------:R-:W-:Y:S01]  /*3270*/  IMAD.IADD R13, R24, 0x1, -R8.reuse ;  /* 0x00000001180d7824 */ /* 0x100fe200078e0a08 */
[----:B------:R3:W-:Y:S01]  /*3280*/  STL [R1+0x8], R8 ;  /* 0x0000080801007387 */ /* 0x0007e20000100800 */
[----:B------:R-:W-:Y:S02]  /*3290*/  IADD3 R0, R0, -c[0x0][0x168], -R8 ;  /* 0x80005a0000007a10 */ /* 0x000fe40007ffe808 */
[----:B------:R-:W-:Y:S02]  /*32a0*/  IADD3 R11, -R8, c[0x0][0x1d0], R24 ;  /* 0x00007400080b7a10 */ /* 0x000fe40007ffe118 */
[C---:B-1----:R-:W-:Y:S02]  /*32b0*/  IADD3 R10, R0.reuse, c[0x0][0x328], RZ ;  /* 0x0000ca00000a7a10 */ /* 0x042fe40007ffe0ff */
[----:B------:R-:W-:Y:S01]  /*32c0*/  IADD3 R12, R0, UR6, RZ ;  /* 0x00000006000c7c10 */ /* 0x000fe2000fffe0ff */
[----:B------:R-:W-:Y:S02]  /*32d0*/  IMAD.IADD R0, R121, 0x1, R120 ;  /* 0x0000000179007824 */ /* 0x000fe400078e0278 */
[----:B--2---:R-:W-:-:S02]  /*32e0*/  IMAD.IADD R5, R10, 0x1, R6 ;  /* 0x000000010a057824 */ /* 0x004fc400078e0206 */
        /* <DEDUP_REMOVED lines=15> */
.L_x_1788:
[----:B------:R-:W-:-:S04]  /*33e0*/  MOV R7, c[0x0][0x32c] ;  /* 0x0000cb0000077a02 */ /* 0x000fc80000000f00 */
[----:B------:R-:W-:-:S13]  /*33f0*/  ISETP.NE.AND P0, PT, R7, 0x1, PT ;  /* 0x000000010700780c */ /* 0x000fda0003f05270 */
[----:B------:R-:W-:-:S05]  /*3400*/  @P0 IMAD.HI.U32 R7, R6, c[0x0][0x330], RZ ;  /* 0x0000cc0006070a27 */ /* 0x000fca00078e00ff */
[----:B------:R-:W-:Y:S02]  /*3410*/  @P0 SHF.R.U32.HI R6, RZ, c[0x0][0x334], R7 ;  /* 0x0000cd00ff060a19 */ /* 0x000fe40000011607 */
.L_x_1789:
[----:B------:R-:W-:Y:S05]  /*3420*/  BSYNC B0 ;  /* 0x0000000000007941 */ /* 0x000fea0003800000 */
.L_x_1787:
[----:B------:R-:W-:-:S05]  /*3430*/  IMAD R6, R6, c[0x0][0x32c], R13 ;  /* 0x0000cb0006067a24 */ /* 0x000fca00078e020d */
[----:B------:R-:W-:Y:S02]  /*3440*/  IADD3 R7, R6, c[0x0][0x32c], RZ ;  /* 0x0000cb0006077a10 */ /* 0x000fe40007ffe0ff */
[----:B------:R-:W-:Y:S02]  /*3450*/  IMNMX R4, R4, R6, !PT ;  /* 0x0000000604047217 */ /* 0x000fe40007800200 */
[----:B------:R-:W-:Y:S02]  /*3460*/  IMNMX R5, R5, R7, PT ;  /* 0x0000000705057217 */ /* 0x000fe40003800200 */
.L_x_1786:
[----:B---3--:R-:W1:Y:S01]  /*3470*/  SHFL.IDX PT, R8, R9, 0x1, 0x1c1f ;  /* 0x003c1f0009087f89 */ /* 0x008e6200000e0000 */
        /* <DEDUP_REMOVED lines=17> */
.L_x_1792:
[----:B------:R-:W-:-:S04]  /*3590*/  MOV R14, c[0x0][0x32c] ;  /* 0x0000cb00000e7a02 */ /* 0x000fc80000000f00 */
[----:B------:R-:W-:-:S13]  /*35a0*/  ISETP.NE.AND P0, PT, R14, 0x1, PT ;  /* 0x000000010e00780c */ /* 0x000fda0003f05270 */
[----:B------:R-:W-:-:S05]  /*35b0*/  @P0 IMAD.HI.U32 R14, R8, c[0x0][0x330], RZ ;  /* 0x0000cc00080e0a27 */ /* 0x000fca00078e00ff */
[----:B------:R-:W-:Y:S02]  /*35c0*/  @P0 SHF.R.U32.HI R8, RZ, c[0x0][0x334], R14 ;  /* 0x0000cd00ff080a19 */ /* 0x000fe4000001160e */
.L_x_1793:
[----:B------:R-:W-:Y:S05]  /*35d0*/  BSYNC B0 ;  /* 0x0000000000007941 */ /* 0x000fea0003800000 */
.L_x_1791:
[----:B------:R-:W-:-:S05]  /*35e0*/  IMAD R8, R8, c[0x0][0x32c], R13 ;  /* 0x0000cb0008087a24 */ /* 0x000fca00078e020d */
[----:B------:R-:W-:Y:S02]  /*35f0*/  IADD3 R14, R8, c[0x0][0x32c], RZ ;  /* 0x0000cb00080e7a10 */ /* 0x000fe40007ffe0ff */
[----:B------:R-:W-:Y:S02]  /*3600*/  IMNMX R6, R6, R8, !PT ;  /* 0x0000000806067217 */ /* 0x000fe40007800200 */
[----:B------:R-:W-:Y:S02]  /*3610*/  IMNMX R7, R7, R14, PT ;  /* 0x0000000e07077217 */ /* 0x000fe40003800200 */
.L_x_1790:
[C---:B------:R-:W-:Y:S01]  /*3620*/  ISETP.GE.AND P0, PT, R24.reuse, 0x2, PT ;  /* 0x000000021800780c */ /* 0x040fe20003f06270 */
        /* <DEDUP_REMOVED lines=54> */
[----:B-1----:R-:W-:-:S03]  /*3990*/  IMAD.IADD R4, R12, 0x1, R8 ;  /* 0x000000010c047824 */ /* 0x002fc600078e0208 */
[----:B------:R-:W-:Y:S01]  /*39a0*/  ISETP.LT.OR P0, PT, R5, 0x2a, P0 ;  /* 0x0000002a0500780c */ /* 0x000fe20000701670 */
[----:B------:R-:W-:-:S03]  /*39b0*/  IMAD.IADD R5, R10, 0x1, R8 ;  /* 0x000000010a057824 */ /* 0x000fc600078e0208 */
[----:B------:R-:W-:Y:S02]  /*39c0*/  FSEL R158, R33, -INF , !P0 ;  /* 0xff800000219e7808 */ /* 0x000fe40004000000 */
[----:B------:R-:W-:Y:S02]  /*39d0*/  PLOP3.LUT P0, PT, PT, PT, UP2, 0x40, 0x0 ;  /* 0x000000000000781c */ /* 0x000fe40003f0e828 */
[----:B------:R-:W-:-:S11]  /*39e0*/  IMNMX R5, R5, R11, PT ;  /* 0x0000000b05057217 */ /* 0x000fd60003800200 */
        /* <DEDUP_REMOVED lines=13> */
.L_x_1796:
[----:B------:R-:W-:-:S04]  /*3ac0*/  MOV R19, c[0x0][0x32c] ;  /* 0x0000cb0000137a02 */ /* 0x000fc80000000f00 */
[----:B------:R-:W-:-:S13]  /*3ad0*/  ISETP.NE.AND P0, PT, R19, 0x1, PT ;  /* 0x000000011300780c */ /* 0x000fda0003f05270 */
[----:B------:R-:W-:-:S05]  /*3ae0*/  @P0 IMAD.HI.U32 R19, R8, c[0x0][0x330], RZ ;  /* 0x0000cc0008130a27 */ /* 0x000fca00078e00ff */
[----:B------:R-:W-:Y:S02]  /*3af0*/  @P0 SHF.R.U32.HI R8, RZ, c[0x0][0x334], R19 ;  /* 0x0000cd00ff080a19 */ /* 0x000fe40000011613 */
.L_x_1797:
[----:B------:R-:W-:Y:S05]  /*3b00*/  BSYNC B0 ;  /* 0x0000000000007941 */ /* 0x000fea0003800000 */
.L_x_1795:
[----:B------:R-:W-:-:S05]  /*3b10*/  IMAD R8, R8, c[0x0][0x32c], R13 ;  /* 0x0000cb0008087a24 */ /* 0x000fca00078e020d */
[----:B------:R-:W-:Y:S02]  /*3b20*/  IADD3 R19, R8, c[0x0][0x32c], RZ ;  /* 0x0000cb0008137a10 */ /* 0x000fe40007ffe0ff */
[----:B------:R-:W-:Y:S02]  /*3b30*/  IMNMX R4, R4, R8, !PT ;  /* 0x0000000804047217 */ /* 0x000fe40007800200 */
[----:B------:R-:W-:Y:S02]  /*3b40*/  IMNMX R5, R5, R19, PT ;  /* 0x0000001305057217 */ /* 0x000fe40003800200 */
.L_x_1794:
[----:B------:R-:W-:Y:S02]  /*3b50*/  ISETP.NE.AND P0, PT, R17, RZ, PT ;  /* 0x000000ff1100720c */ /* 0x000fe40003f05270 */
[----:B------:R-:W-:Y:S02]  /*3b60*/  P2R R19, PR, RZ, 0x10 ;  /* 0x00000010ff137803 */ /* 0x000fe40000000000 */
[----:B------:R-:W-:Y:S02]  /*3b70*/  ISETP.GT.AND P0, PT, R6, 0x8, !P0 ;  /* 0x000000080600780c */ /* 0x000fe40004704270 */
[----:B------:R-:W-:-:S02]  /*3b80*/  ISETP.NE.AND P4, PT, R21, RZ, PT ;  /* 0x000000ff1500720c */ /* 0x000fc40003f85270 */
[----:B------:R-:W-:Y:S02]  /*3b90*/  ISETP.LT.OR P0, PT, R7, 0x9, P0 ;  /* 0x000000090700780c */ /* 0x000fe40000701670 */
[----:B------:R-:W-:Y:S02]  /*3ba0*/  P2R R8, PR, RZ, 0x8 ;  /* 0x00000008ff087803 */ /* 0x000fe40000000000 */
[----:B------:R-:W-:Y:S02]  /*3bb0*/  FSEL R27, R54, -INF , !P0 ;  /* 0xff800000361b7808 */ /* 0x000fe40004000000 */
[----:B------:R-:W-:Y:S02]  /*3bc0*/  ISETP.NE.AND P0, PT, R16, RZ, PT ;  /* 0x000000ff1000720c */ /* 0x000fe40003f05270 */
[----:B------:R-:W-:Y:S02]  /*3bd0*/  ISETP.NE.AND P3, PT, R29, RZ, PT ;  /* 0x000000ff1d00720c */ /* 0x000fe40003f65270 */
[----:B------:R-:W-:-:S02]  /*3be0*/  ISETP.GT.AND P0, PT, R6, 0x9, !P0 ;  /* 0x000000090600780c */ /* 0x000fc40004704270 */
[----:B------:R-:W-:Y:S02]  /*3bf0*/  P2R R20, PR, RZ, 0x10 ;  /* 0x00000010ff147803 */ /* 0x000fe40000000000 */
        /* <DEDUP_REMOVED lines=24> */
[----:B------:R-:W-:-:S04]  /*3d80*/  ISETP.GT.AND P0, PT, R6, 0x1, !P0 ;  /* 0x000000010600780c */ /* 0x000fc80004704270 */
[----:B------:R-:W-:-:S04]  /*3d90*/  ISETP.LT.OR P0, PT, R7, 0x2, P0 ;  /* 0x000000020700780c */ /* 0x000fc80000701670 */
[----:B------:R-:W-:Y:S02]  /*3da0*/  FSEL R24, R59, -INF , !P0 ;  /* 0xff8000003b187808 */ /* 0x000fe40004000000 */
[----:B------:R-:W-:-:S04]  /*3db0*/  ISETP.GT.AND P0, PT, R6, RZ, !P4 ;  /* 0x000000ff0600720c */ /* 0x000fc80006704270 */
        /* <DEDUP_REMOVED lines=8> */
[----:B------:R-:W-:Y:S02]  /*3e40*/  ISETP.GT.AND P0, PT, R4, RZ, !P4 ;  /* 0x000000ff0400720c */ /* 0x000fe40006704270 */
[----:B------:R-:W-:Y:S02]  /*3e50*/  ISETP.NE.AND P4, PT, R20, RZ, PT ;  /* 0x000000ff1400720c */ /* 0x000fe40003f85270 */
        /* <DEDUP_REMOVED lines=40> */
[----:B------:R-:W1:Y:S02]  /*40e0*/  SHFL.IDX PT, R4, R9, 0x3, 0x1c1f ;  /* 0x007c1f0009047f89 */ /* 0x000e6400000e0000 */
[----:B------:R-:W-:-:S04]  /*40f0*/  ISETP.LT.OR P0, PT, R5, 0x2a, P0 ;  /* 0x0000002a0500780c */ /* 0x000fc80000701670 */
        /* <DEDUP_REMOVED lines=18> */
.L_x_1800:
[----:B------:R-:W-:-:S04]  /*4220*/  MOV R5, c[0x0][0x32c] ;  /* 0x0000cb0000057a02 */ /* 0x000fc80000000f00 */
[----:B------:R-:W-:-:S13]  /*4230*/  ISETP.NE.AND P0, PT, R5, 0x1, PT ;  /* 0x000000010500780c */ /* 0x000fda0003f05270 */
[----:B------:R-:W-:-:S05]  /*4240*/  @P0 IMAD.HI.U32 R5, R4, c[0x0][0x330], RZ ;  /* 0x0000cc0004050a27 */ /* 0x000fca00078e00ff */
[----:B------:R-:W-:Y:S02]  /*4250*/  @P0 SHF.R.U32.HI R4, RZ, c[0x0][0x334], R5 ;  /* 0x0000cd00ff040a19 */ /* 0x000fe40000011605 */
.L_x_1801:
[----:B------:R-:W-:Y:S05]  /*4260*/  BSYNC B0 ;  /* 0x0000000000007941 */ /* 0x000fea0003800000 */
.L_x_1799:
[----:B------:R-:W-:-:S05]  /*4270*/  IMAD R4, R4, c[0x0][0x32c], R13 ;  /* 0x0000cb0004047a24 */ /* 0x000fca00078e020d */
[----:B------:R-:W-:Y:S02]  /*4280*/  IADD3 R5, R4, c[0x0][0x32c], RZ ;  /* 0x0000cb0004057a10 */ /* 0x000fe40007ffe0ff */
[----:B------:R-:W-:Y:S02]  /*4290*/  IMNMX R8, R8, R4, !PT ;  /* 0x0000000408087217 */ /* 0x000fe40007800200 */
[----:B------:R-:W-:Y:S02]  /*42a0*/  IMNMX R9, R9, R5, PT ;  /* 0x0000000509097217 */ /* 0x000fe40003800200 */
.L_x_1798:
        /* <DEDUP_REMOVED lines=8> */
[----:B------:R-:W-:Y:S01]  /*4330*/  FMNMX.FTZ R169, R31, R169, !PT ;  /* 0x000000a91fa97209 */ /* 0x000fe20007810000 */
[----:B------:R-:W-:Y:S01]  /*4340*/  IMAD R227, R2, 0x2, R226 ;  /* 0x0000000202e37824 */ /* 0x000fe200078e02e2 */
[----:B------:R-:W-:Y:S01]  /*4350*/  ISETP.NE.AND P0, PT, R17, RZ, PT ;  /* 0x000000ff1100720c */ /* 0x000fe20003f05270 */
[----:B------:R-:W-:Y:S01]  /*4360*/  LDSM.16.MT88.4 R44, [R225+0x100] ;  /* 0x00010000e12c783b */ /* 0x000fe20000004200 */
[----:B------:R-:W-:Y:S01]  /*4370*/  FMNMX.FTZ R169, R36, R169, !PT ;  /* 0x000000a924a97209 */ /* 0x000fe20007810000 */
[----:B------:R-:W-:Y:S01]  /*4380*/  ULDC.64 UR4, c[0x0][0x2c8] ;  /* 0x0000b20000047ab9 */ /* 0x000fe20000000a00 */
[----:B------:R-:W-:Y:S01]  /*4390*/  FMNMX.FTZ R168, R28, R168, !PT ;  /* 0x000000a81ca87209 */ /* 0x000fe20007810000 */
[----:B------:R-:W-:Y:S01]  /*43a0*/  LDSM.16.MT88.4 R60, [R227+0x100] ;  /* 0x00010000e33c783b */ /* 0x000fe20000004200 */
[----:B------:R-:W-:-:S02]  /*43b0*/  FMNMX.FTZ R169, R37, R169, !PT ;  /* 0x000000a925a97209 */ /* 0x000fc40007810000 */
[----:B------:R-:W-:Y:S01]  /*43c0*/  ISETP.GT.AND P0, PT, R8, 0x8, !P0 ;  /* 0x000000080800780c */ /* 0x000fe20004704270 */
[----:B------:R-:W-:Y:S01]  /*43d0*/  STL [R1+0x60], R232 ;  /* 0x000060e801007387 */ /* 0x000fe20000100800 */
[----:B------:R-:W-:Y:S02]  /*43e0*/  FMNMX.FTZ R169, R48, R169, !PT ;  /* 0x000000a930a97209 */ /* 0x000fe40007810000 */
[----:B------:R-:W-:Y:S01]  /*43f0*/  FMNMX.FTZ R168, R38, R168, !PT ;  /* 0x000000a826a87209 */ /* 0x000fe20007810000 */
[----:B------:R-:W-:Y:S01]  /*4400*/  STL [R1+0x5c], R231 ;  /* 0x00005ce701007387 */ /* 0x000fe20000100800 */
[----:B------:R-:W-:Y:S02]  /*4410*/  FMNMX.FTZ R169, R50, R169, !PT ;  /* 0x000000a932a97209 */ /* 0x000fe40007810000 */
[----:B------:R-:W-:Y:S01]  /*4420*/  ISETP.LT.OR P0, PT, R9, 0x9, P0 ;  /* 0x000000090900780c */ /* 0x000fe20000701670 */
[----:B------:R-:W-:Y:S01]  /*4430*/  STL [R1+0x58], R230 ;  /* 0x000058e601007387 */ /* 0x000fe20000100800 */
[----:B------:R-:W-:-:S02]  /*4440*/  FMNMX.FTZ R169, R171, R169, !PT ;  /* 0x000000a9aba97209 */ /* 0x000fc40007810000 */
[----:B------:R-:W-:Y:S01]  /*4450*/  FMNMX.FTZ R168, R39, R168, !PT ;  /* 0x000000a827a87209 */ /* 0x000fe20007810000 */
[----:B------:R-:W-:Y:S01]  /*4460*/  STL [R1+0x54], R229 ;  /* 0x000054e501007387 */ /* 0x000fe20000100800 */
[----:B------:R-:W-:Y:S02]  /*4470*/  FMNMX.FTZ R169, R170, R169, !PT ;  /* 0x000000a9aaa97209 */ /* 0x000fe40007810000 */
[----:B------:R-:W-:Y:S01]  /*4480*/  FSEL R104, R82, -INF , !P0 ;  /* 0xff80000052687808 */ /* 0x000fe20004000000 */
[----:B------:R-:W-:Y:S01]  /*4490*/  STL [R1+0x50], R224 ;  /* 0x000050e001007387 */ /* 0x000fe20000100800 */
[----:B------:R-:W-:Y:S02]  /*44a0*/  FMNMX.FTZ R169, R166, R169, !PT ;  /* 0x000000a9a6a97209 */ /* 0x000fe40007810000 */
[----:B------:R-:W-:Y:S01]  /*44b0*/  FMNMX.FTZ R168, R49, R168, !PT ;  /* 0x000000a831a87209 */ /* 0x000fe20007810000 */
[----:B------:R-:W-:Y:S01]  /*44c0*/  LDSM.16.MT88.4 R32, [R226+0x100] ;  /* 0x00010000e220783b */ /* 0x000fe20000004200 */
[----:B------:R-:W-:-:S02]  /*44d0*/  FMNMX.FTZ R169, R158, R169, !PT ;  /* 0x000000a99ea97209 */ /* 0x000fc40007810000 */
[----:B------:R-:W-:Y:S01]  /*44e0*/  ISETP.NE.AND P0, PT, R16, RZ, PT ;  /* 0x000000ff1000720c */ /* 0x000fe20003f05270 */
[----:B------:R-:W-:Y:S01]  /*44f0*/  LDSM.16.MT88.4 R120, [R227+0x1900] ;  /* 0x00190000e378783b */ /* 0x000fe20000004200 */
[----:B------:R-:W-:Y:S02]  /*4500*/  FMNMX.FTZ R168, R51, R168, !PT ;  /* 0x000000a833a87209 */ /* 0x000fe40007810000 */
[----:B------:R-:W-:Y:S01]  /*4510*/  ISETP.GT.AND P0, PT, R8, 0x9, !P0 ;  /* 0x000000090800780c */ /* 0x000fe20004704270 */
[----:B------:R-:W1:Y:S01]  /*4520*/  SHFL.BFLY PT, R4, R169, 0x2, 0x1f ;  /* 0x0c401f00a9047f89 */ /* 0x000e6200000e0000 */
[----:B------:R-:W-:Y:S02]  /*4530*/  FMNMX.FTZ R168, R156, R168, !PT ;  /* 0x000000a89ca87209 */ /* 0x000fe40007810000 */
[----:B------:R-:W-:Y:S01]  /*4540*/  ISETP.LT.OR P0, PT, R9, 0xa, P0 ;  /* 0x0000000a0900780c */ /* 0x000fe20000701670 */
[----:B------:R-:W-:Y:S01]  /*4550*/  LDSM.16.MT88.4 R52, [R227+0x900] ;  /* 0x00090000e334783b */ /* 0x000fe20000004200 */
[----:B------:R-:W-:-:S02]  /*4560*/  FMNMX.FTZ R168, R157, R168, !PT ;  /* 0x000000a89da87209 */ /* 0x000fc40007810000 */
[----:B------:R-:W-:Y:S02]  /*4570*/  FSEL R71, R83, -INF , !P0 ;  /* 0xff80000053477808 */ /* 0x000fe40004000000 */
[----:B------:R-:W-:Y:S01]  /*4580*/  ISETP.NE.AND P0, PT, R15, RZ, PT ;  /* 0x000000ff0f00720c */ /* 0x000fe20003f05270 */
[----:B------:R-:W-:Y:S01]  /*4590*/  LDSM.16.MT88.4 R80, [R225+0x900] ;  /* 0x00090000e150783b */ /* 0x000fe20000004200 */
[----:B------:R-:W-:Y:S02]  /*45a0*/  FMNMX.FTZ R168, R165, R168, !PT ;  /* 0x000000a8a5a87209 */ /* 0x000fe40007810000 */
[----:B------:R-:W-:Y:S02]  /*45b0*/  ISETP.GT.AND P0, PT, R8, 0x10, !P0 ;  /* 0x000000100800780c */ /* 0x000fe40004704270 */
[----:B------:R-:W-:Y:S02]  /*45c0*/  FMNMX.FTZ R168, R159, R168, !PT ;  /* 0x000000a89fa87209 */ /* 0x000fe40007810000 */
[----:B------:R-:W-:-:S02]  /*45d0*/  ISETP.LT.OR P0, PT, R9, 0x11, P0 ;  /* 0x000000110900780c */ /* 0x000fc40000701670 */
[----:B------:R-:W-:Y:S02]  /*45e0*/  LEA R228, R2, R225, 0x1 ;  /* 0x000000e102e47211 */ /* 0x000fe400078e08ff */
[----:B------:R-:W-:Y:S02]  /*45f0*/  FSEL R117, R78, -INF , !P0 ;  /* 0xff8000004e757808 */ /* 0x000fe40004000000 */
[----:B------:R-:W-:Y:S01]  /*4600*/  ISETP.NE.AND P0, PT, R14, RZ, PT ;  /* 0x000000ff0e00720c */ /* 0x000fe20003f05270 */
[----:B------:R-:W-:Y:S01]  /*4610*/  LDSM.16.MT88.4 R40, [R228+0x100] ;  /* 0x00010000e428783b */ /* 0x000fe20000004200 */
[----:B-1----:R-:W-:Y:S02]  /*4620*/  FMNMX.FTZ R169, R169, R4, !PT ;  /* 0x00000004a9a97209 */ /* 0x002fe40007810000 */
[C---:B------:R-:W-:Y:S01]  /*4630*/  ISETP.GT.AND P0, PT, R8.reuse, 0x11, !P0 ;  /* 0x000000110800780c */ /* 0x040fe20004704270 */
[----:B------:R-:W-:Y:S01]  /*4640*/  LDSM.16.MT88.4 R100, [R228+0x1900] ;  /* 0x00190000e464783b */ /* 0x000fe20000004200 */
[----:B------:R-:W-:-:S02]  /*4650*/  ISETP.GT.AND P6, PT, R8, 0x20, !P6 ;  /* 0x000000200800780c */ /* 0x000fc400077c4270 */
[----:B------:R-:W-:Y:S01]  /*4660*/  ISETP.LT.OR P0, PT, R9, 0x12, P0 ;  /* 0x000000120900780c */ /* 0x000fe20000701670 */
[----:B------:R-:W1:Y:S01]  /*4670*/  SHFL.BFLY PT, R4, R169, 0x1, 0x1f ;  /* 0x0c201f00a9047f89 */ /* 0x000e6200000e0000 */
[----:B------:R-:W-:Y:S02]  /*4680*/  ISETP.GT.AND P5, PT, R8, 0x21, !P5 ;  /* 0x000000210800780c */ /* 0x000fe40006fa4270 */
[----:B------:R-:W-:Y:S01]  /*4690*/  FSEL R119, R79, -INF , !P0 ;  /* 0xff8000004f777808 */ /* 0x000fe20004000000 */
[----:B------:R-:W-:Y:S01]  /*46a0*/  LDSM.16.MT88.4 R56, [R228+0x900] ;  /* 0x00090000e438783b */ /* 0x000fe20000004200 */
[----:B------:R-:W-:Y:S02]  /*46b0*/  ISETP.NE.AND P0, PT, R18, RZ, PT ;  /* 0x000000ff1200720c */ /* 0x000fe40003f05270 */
[C---:B------:R-:W-:Y:S02]  /*46c0*/  ISETP.GT.AND P2, PT, R8.reuse, 0x28, !P2 ;  /* 0x000000280800780c */ /* 0x040fe40005744270 */
[----:B------:R-:W-:-:S02]  /*46d0*/  ISETP.GT.AND P0, PT, R8, 0x1, !P0 ;  /* 0x000000010800780c */ /* 0x000fc40004704270 */
[----:B------:R-:W-:Y:S02]  /*46e0*/  ISETP.GT.AND P1, PT, R8, 0x29, !P1 ;  /* 0x000000290800780c */ /* 0x000fe40004f24270 */
[C---:B------:R-:W-:Y:S02]  /*46f0*/  ISETP.LT.OR P0, PT, R9.reuse, 0x2, P0 ;  /* 0x000000020900780c */ /* 0x040fe40000701670 */
[----:B------:R-:W-:Y:S02]  /*4700*/  ISETP.LT.OR P6, PT, R9, 0x21, P6 ;  /* 0x000000210900780c */ /* 0x000fe400037c1670 */
[----:B------:R-:W-:Y:S02]  /*4710*/  FSEL R70, R87, -INF , !P0 ;  /* 0xff80000057467808 */ /* 0x000fe40004000000 */
[----:B------:R-:W-:Y:S02]  /*4720*/  ISETP.NE.AND P0, PT, R22, RZ, PT ;  /* 0x000000ff1600720c */ /* 0x000fe40003f05270 */
[----:B------:R-:W-:-:S02]  /*4730*/  ISETP.LT.OR P5, PT, R9, 0x22, P5 ;  /* 0x000000220900780c */ /* 0x000fc40002fa1670 */
[----:B------:R-:W-:Y:S02]  /*4740*/  ISETP.GT.AND P0, PT, R8, RZ, !P0 ;  /* 0x000000ff0800720c */ /* 0x000fe40004704270 */
[----:B-1----:R-:W-:Y:S02]  /*4750*/  FMNMX.FTZ R169, R169, R4, !PT ;  /* 0x00000004a9a97209 */ /* 0x002fe40007810000 */
[----:B------:R-:W1:Y:S01]  /*4760*/  SHFL.BFLY PT, R4, R168, 0x2, 0x1f ;  /* 0x0c401f00a8047f89 */ /* 0x000e6200000e0000 */
[----:B------:R-:W-:Y:S02]  /*4770*/  ISETP.LT.OR P0, PT, R9, 0x1, P0 ;  /* 0x000000010900780c */ /* 0x000fe40000701670 */
[----:B------:R-:W-:Y:S01]  /*4780*/  FMUL.FTZ R13, R169, c[0x0][0x2d0] ;  /* 0x0000b400a90d7a20 */ /* 0x000fe20000410000 */
[----:B------:R-:W-:Y:S02]  /*4790*/  FSEL R160, R66, -INF , !P6 ;  /* 0xff80000042a07808 */ /* 0x000fe40007000000 */
[----:B------:R-:W-:-:S02]  /*47a0*/  FSEL R69, R86, -INF , !P0 ;  /* 0xff80000056457808 */ /* 0x000fc40004000000 */
[----:B------:R-:W-:Y:S01]  /*47b0*/  ISETP.NE.AND P0, PT, R21, RZ, PT ;  /* 0x000000ff1500720c */ /* 0x000fe20003f05270 */
[----:B------:R-:W-:Y:S01]  /*47c0*/  LDSM.16.MT88.4 R84, [R226+0x1900] ;  /* 0x00190000e254783b */ /* 0x000fe20000004200 */
[----:B------:R-:W-:Y:S02]  /*47d0*/  FMNMX.FTZ R3, R69, R70, !PT ;  /* 0x0000004645037209 */ /* 0x000fe40007810000 */
[----:B------:R-:W-:Y:S02]  /*47e0*/  ISETP.GT.AND P0, PT, R8, 0x18, !P0 ;  /* 0x000000180800780c */ /* 0x000fe40004704270 */
[C---:B------:R-:W-:Y:S02]  /*47f0*/  ISETP.LT.OR P2, PT, R9.reuse, 0x29, P2 ;  /* 0x000000290900780c */ /* 0x040fe40001741670 */
[----:B------:R-:W-:Y:S02]  /*4800*/  ISETP.LT.OR P0, PT, R9, 0x19, P0 ;  /* 0x000000190900780c */ /* 0x000fe40000701670 */
[----:B------:R-:W-:-:S02]  /*4810*/  FSEL R161, R67, -INF , !P5 ;  /* 0xff80000043a17808 */ /* 0x000fc40006800000 */
[----:B------:R-:W-:Y:S01]  /*4820*/  FSEL R137, R74, -INF , !P0 ;  /* 0xff8000004a897808 */ /* 0x000fe20004000000 */
[----:B------:R-:W-:Y:S01]  /*4830*/  LDSM.16.MT88.4 R64, [R226+0x900] ;  /* 0x00090000e240783b */ /* 0x000fe20000004200 */
[----:B------:R-:W-:Y:S02]  /*4840*/  FSETP.NEU.FTZ.AND P0, PT, R169, -INF , PT ;  /* 0xff800000a900780b */ /* 0x000fe40003f1d000 */
[----:B-1----:R-:W-:Y:S02]  /*4850*/  FMNMX.FTZ R168, R168, R4, !PT ;  /* 0x00000004a8a87209 */ /* 0x002fe40007810000 */
[----:B------:R-:W-:Y:S02]  /*4860*/  FSEL R13, R13, RZ, P0 ;  /* 0x000000ff0d0d7208 */ /* 0x000fe40000000000 */
[----:B------:R-:W-:Y:S01]  /*4870*/  ISETP.LT.OR P1, PT, R9, 0x2a, P1 ;  /* 0x0000002a0900780c */ /* 0x000fe20000f21670 */
[----:B------:R-:W1:Y:S01]  /*4880*/  SHFL.BFLY PT, R4, R168, 0x1, 0x1f ;  /* 0x0c201f00a8047f89 */ /* 0x000e6200000e0000 */
[----:B------:R-:W-:Y:S01]  /*4890*/  FSEL R162, R162, -INF , !P2 ;  /* 0xff800000a2a27808 */ /* 0x000fe20005000000 */
[----:B------:R-:W-:Y:S01]  /*48a0*/  FFMA.FTZ R2, R36, c[0x0][0x2d0], -R13 ;  /* 0x0000b40024027a23 */ /* 0x000fe2000001080d */
[----:B------:R-:W-:-:S03]  /*48b0*/  FSEL R163, R163, -INF , !P1 ;  /* 0xff800000a3a37808 */ /* 0x000fc60004800000 */
[----:B------:R2:W-:Y:S02]  /*48c0*/  MUFU.EX2 R195, R2 ;  /* 0x0000000200c37308 */ /* 0x0005e40000000800 */
[--C-:B--2---:R-:W-:Y:S01]  /*48d0*/  FFMA.FTZ R2, R37, c[0x0][0x2d0], -R13.reuse ;  /* 0x0000b40025027a23 */ /* 0x104fe2000001080d */
[----:B-1----:R-:W-:Y:S01]  /*48e0*/  FMNMX.FTZ R168, R168, R4, !PT ;  /* 0x00000004a8a87209 */ /* 0x002fe20007810000 */
[----:B------:R-:W-:-:S04]  /*48f0*/  FFMA.FTZ R4, R25, c[0x0][0x2d0], -R13 ;  /* 0x0000b40019047a23 */ /* 0x000fc8000001080d */
[----:B------:R1:W-:Y:S01]  /*4900*/  MUFU.EX2 R186, R2 ;  /* 0x0000000200ba7308 */ /* 0x0003e20000000800 */
[C---:B------:R-:W-:Y:S01]  /*4910*/  FSETP.NEU.FTZ.AND P0, PT, R168.reuse, -INF , PT ;  /* 0xff800000a800780b */ /* 0x040fe20003f1d000 */
[----:B------:R-:W-:-:S05]  /*4920*/  FMUL.FTZ R12, R168, c[0x0][0x2d0] ;  /* 0x0000b400a80c7a20 */ /* 0x000fca0000410000 */
[----:B------:R-:W-:Y:S01]  /*4930*/  FSEL R12, R12, RZ, P0 ;  /* 0x000000ff0c0c7208 */ /* 0x000fe20000000000 */
[----:B------:R2:W-:Y:S01]  /*4940*/  MUFU.EX2 R183, R4 ;  /* 0x0000000400b77308 */ /* 0x0005e20000000800 */
[----:B------:R-:W-:-:S03]  /*4950*/  ISETP.NE.AND P0, PT, R29, RZ, PT ;  /* 0x000000ff1d00720c */ /* 0x000fc60003f05270 */
[--C-:B------:R-:W-:Y:S01]  /*4960*/  FFMA.FTZ R0, R24, c[0x0][0x2d0], -R12.reuse ;  /* 0x0000b40018007a23 */ /* 0x100fe2000001080c */
[----:B------:R-:W-:Y:S02]  /*4970*/  ISETP.GT.AND P0, PT, R8, 0x19, !P0 ;  /* 0x000000190800780c */ /* 0x000fe40004704270 */
[----:B-1----:R-:W-:Y:S01]  /*4980*/  FMNMX.FTZ R2, R104, R3, !PT ;  /* 0x0000000368027209 */ /* 0x002fe20007810000 */
[----:B------:R1:W-:Y:S01]  /*4990*/  MUFU.EX2 R233, R0 ;  /* 0x0000000000e97308 */ /* 0x0003e20000000800 */
[--C-:B------:R-:W-:Y:S01]  /*49a0*/  FFMA.FTZ R3, R48, c[0x0][0x2d0], -R13.reuse ;  /* 0x0000b40030037a23 */ /* 0x100fe2000001080d */
[----:B------:R-:W-:Y:S02]  /*49b0*/  ISETP.LT.OR P0, PT, R9, 0x1a, P0 ;  /* 0x0000001a0900780c */ /* 0x000fe40000701670 */
[----:B------:R-:W-:Y:S02]  /*49c0*/  FMNMX.FTZ R2, R71, R2, !PT ;  /* 0x0000000247027209 */ /* 0x000fe40007810000 */
[----:B------:R-:W-:Y:S01]  /*49d0*/  FSEL R68, R75, -INF , !P0 ;  /* 0xff8000004b447808 */ /* 0x000fe20004000000 */
[----:B--2---:R-:W-:Y:S01]  /*49e0*/  FFMA.FTZ R4, R26, c[0x0][0x2d0], -R13 ;  /* 0x0000b4001a047a23 */ /* 0x004fe2000001080d */
[----:B------:R2:W-:Y:S01]  /*49f0*/  MUFU.EX2 R193, R3 ;  /* 0x0000000300c17308 */ /* 0x0005e20000000800 */
[----:B-1----:R-:W-:-:S07]  /*4a00*/  FFMA.FTZ R0, R27, c[0x0][0x2d0], -R12 ;  /* 0x0000b4001b007a23 */ /* 0x002fce000001080c */
[----:B------:R1:W-:Y:S01]  /*4a10*/  MUFU.EX2 R234, R4 ;  /* 0x0000000400ea7308 */ /* 0x0003e20000000800 */
[----:B------:R-:W-:Y:S07]  /*4a20*/  LDSM.16.MT88.4 R24, [R228+0x2100] ;  /* 0x00210000e418783b */ /* 0x000fee0000004200 */
[----:B------:R3:W-:Y:S01]  /*4a30*/  MUFU.EX2 R252, R0 ;  /* 0x0000000000fc7308 */ /* 0x0007e20000000800 */
[----:B--2---:R-:W-:Y:S01]  /*4a40*/  FMNMX.FTZ R3, R117, R2, !PT ;  /* 0x0000000275037209 */ /* 0x004fe20007810000 */
[----:B------:R-:W-:-:S02]  /*4a50*/  FFMA.FTZ R2, R50, c[0x0][0x2d0], -R13 ;  /* 0x0000b40032027a23 */ /* 0x000fc4000001080d */
[----:B-1----:R-:W-:-:S04]  /*4a60*/  FFMA.FTZ R4, R30, c[0x0][0x2d0], -R13 ;  /* 0x0000b4001e047a23 */ /* 0x002fc8000001080d */
[----:B------:R1:W2:Y:S01]  /*4a70*/  MUFU.EX2 R185, R2 ;  /* 0x0000000200b97308 */ /* 0x0002a20000000800 */
[----:B---3--:R-:W-:-:S07]  /*4a80*/  FFMA.FTZ R0, R28, c[0x0][0x2d0], -R12 ;  /* 0x0000b4001c007a23 */ /* 0x008fce000001080c */
[----:B------:R3:W-:Y:S08]  /*4a90*/  MUFU.EX2 R192, R4 ;  /* 0x0000000400c07308 */ /* 0x0007f00000000800 */
[----:B------:R4:W4:Y:S01]  /*4aa0*/  MUFU.EX2 R164, R0 ;  /* 0x0000000000a47308 */ /* 0x0009220000000800 */
[----:B-1----:R-:W-:Y:S01]  /*4ab0*/  FMNMX.FTZ R2, R119, R3, !PT ;  /* 0x0000000377027209 */ /* 0x002fe20007810000 */
[----:B------:R-:W-:Y:S01]  /*4ac0*/  FFMA.FTZ R3, R38, c[0x0][0x2d0], -R12 ;  /* 0x0000b40026037a23 */ /* 0x000fe2000001080c */
[----:B--2---:R-:W-:-:S02]  /*4ad0*/  F2FP.PACK_AB R10, R185, R193 ;  /* 0x000000c1b90a723e */ /* 0x004fc400000000ff */
[----:B------:R-:W-:Y:S01]  /*4ae0*/  FMNMX.FTZ R2, R137, R2, !PT ;  /* 0x0000000289027209 */ /* 0x000fe20007810000 */
[----:B---3--:R-:W-:Y:S02]  /*4af0*/  FFMA.FTZ R4, R31, c[0x0][0x2d0], -R13 ;  /* 0x0000b4001f047a23 */ /* 0x008fe4000001080d */
[----:B------:R1:W-:Y:S01]  /*4b00*/  MUFU.EX2 R224, R3 ;  /* 0x0000000300e07308 */ /* 0x0003e20000000800 */
[----:B------:R-:W-:Y:S01]  /*4b10*/  LDSM.16.MT88.4 R28, [R225+0x1900] ;  /* 0x00190000e11c783b */ /* 0x000fe20000004200 */
[----:B----4-:R-:W-:-:S06]  /*4b20*/  FMNMX.FTZ R0, R105, R106, !PT ;  /* 0x0000006a69007209 */ /* 0x010fcc0007810000 */
[----:B------:R2:W3:Y:S01]  /*4b30*/  MUFU.EX2 R180, R4 ;  /* 0x0000000400b47308 */ /* 0x0004e20000000800 */
[----:B------:R-:W-:Y:S02]  /*4b40*/  F2FP.PACK_AB R7, R164, R252 ;  /* 0x000000fca407723e */ /* 0x000fe400000000ff */
[----:B------:R-:W-:-:S04]  /*4b50*/  FMNMX.FTZ R0, R107, R0, !PT ;  /* 0x000000006b007209 */ /* 0x000fc80007810000 */
[----:B------:R-:W-:Y:S02]  /*4b60*/  FMNMX.FTZ R0, R116, R0, !PT ;  /* 0x0000000074007209 */ /* 0x000fe40007810000 */
[----:B-1----:R-:W-:Y:S01]  /*4b70*/  FMNMX.FTZ R3, R68, R2, !PT ;  /* 0x0000000244037209 */ /* 0x002fe20007810000 */
[--C-:B------:R-:W-:Y:S01]  /*4b80*/  FFMA.FTZ R2, R39, c[0x0][0x2d0], -R12.reuse ;  /* 0x0000b40027027a23 */ /* 0x100fe2000001080c */
[----:B------:R-:W-:Y:S01]  /*4b90*/  FMNMX.FTZ R0, R118, R0, !PT ;  /* 0x0000000076007209 */ /* 0x000fe20007810000 */
[----:B------:R-:W-:Y:S01]  /*4ba0*/  LDSM.16.MT88.4 R36, [R226+0x2100] ;  /* 0x00210000e224783b */ /* 0x000fe20000004200 */
[----:B------:R-:W-:Y:S01]  /*4bb0*/  FMNMX.FTZ R3, R160, R3, !PT ;  /* 0x00000003a0037209 */ /* 0x000fe20007810000 */
[----:B------:R1:W4:Y:S01]  /*4bc0*/  MUFU.EX2 R251, R2 ;  /* 0x0000000200fb7308 */ /* 0x0003220000000800 */
[----:B------:R-:W-:Y:S01]  /*4bd0*/  FMNMX.FTZ R0, R136, R0, !PT ;  /* 0x0000000088007209 */ /* 0x000fe20007810000 */
[----:B--2---:R-:W-:Y:S01]  /*4be0*/  FFMA.FTZ R4, R23, c[0x0][0x2d0], -R12 ;  /* 0x0000b40017047a23 */ /* 0x004fe2000001080c */
[----:B------:R-:W-:-:S02]  /*4bf0*/  FMNMX.FTZ R3, R161, R3, !PT ;  /* 0x00000003a1037209 */ /* 0x000fc40007810000 */
[----:B------:R-:W-:Y:S02]  /*4c00*/  FMNMX.FTZ R0, R138, R0, !PT ;  /* 0x000000008a007209 */ /* 0x000fe40007810000 */
[----:B---3--:R-:W-:Y:S01]  /*4c10*/  F2FP.PACK_AB R6, R180, R192 ;  /* 0x000000c0b406723e */ /* 0x008fe200000000ff */
[----:B------:R2:W3:Y:S01]  /*4c20*/  MUFU.EX2 R182, R4 ;  /* 0x0000000400b67308 */ /* 0x0004e20000000800 */
[----:B------:R-:W-:Y:S02]  /*4c30*/  FMNMX.FTZ R0, R139, R0, !PT ;  /* 0x000000008b007209 */ /* 0x000fe40007810000 */
[----:B------:R-:W-:Y:S02]  /*4c40*/  FMNMX.FTZ R3, R162, R3, !PT ;  /* 0x00000003a2037209 */ /* 0x000fe40007810000 */
[----:B------:R-:W-:Y:S02]  /*4c50*/  FMNMX.FTZ R0, R172, R0, !PT ;  /* 0x00000000ac007209 */ /* 0x000fe40007810000 */
[----:B------:R-:W-:Y:S01]  /*4c60*/  FMNMX.FTZ R3, R163, R3, !PT ;  /* 0x00000003a3037209 */ /* 0x000fe20007810000 */
[----:B-1----:R-:W-:Y:S01]  /*4c70*/  FFMA.FTZ R2, R49, c[0x0][0x2d0], -R12 ;  /* 0x0000b40031027a23 */ /* 0x002fe2000001080c */
[----:B------:R-:W-:-:S02]  /*4c80*/  FMNMX.FTZ R0, R173, R0, !PT ;  /* 0x00000000ad007209 */ /* 0x000fc40007810000 */
[----:B----4-:R-:W-:Y:S01]  /*4c90*/  F2FP.PACK_AB R9, R251, R224 ;  /* 0x000000e0fb09723e */ /* 0x010fe200000000ff */
[----:B------:R1:W-:Y:S01]  /*4ca0*/  MUFU.EX2 R229, R2 ;  /* 0x0000000200e57308 */ /* 0x0003e20000000800 */
[----:B------:R-:W-:Y:S01]  /*4cb0*/  FMNMX.FTZ R0, R174, R0, !PT ;  /* 0x00000000ae007209 */ /* 0x000fe20007810000 */
[----:B------:R-:W4:Y:S01]  /*4cc0*/  SHFL.BFLY PT, R14, R3, 0x2, 0x1f ;  /* 0x0c401f00030e7f89 */ /* 0x000f2200000e0000 */
[----:B--2---:R-:W-:Y:S02]  /*4cd0*/  F2FP.PACK_AB R4, R234, R183 ;  /* 0x000000b7ea04723e */ /* 0x004fe400000000ff */
[----:B------:R-:W-:Y:S02]  /*4ce0*/  FMNMX.FTZ R0, R175, R0, !PT ;  /* 0x00000000af007209 */ /* 0x000fe40007810000 */
[----:B---3--:R-:W-:-:S03]  /*4cf0*/  F2FP.PACK_AB R5, R233, R182 ;  /* 0x000000b6e905723e */ /* 0x008fc600000000ff */
[----:B------:R-:W2:Y:S04]  /*4d00*/  SHFL.BFLY PT, R8, R0, 0x2, 0x1f ;  /* 0x0c401f0000087f89 */ /* 0x000ea800000e0000 */
[C---:B------:R-:W-:Y:S01]  /*4d10*/  HMMA.16816.F32 R20, R4.reuse, R44, RZ ;  /* 0x0000002c0414723c */ /* 0x040fe200000018ff */
[----:B-1----:R-:W-:Y:S02]  /*4d20*/  FFMA.FTZ R2, R51, c[0x0][0x2d0], -R12 ;  /* 0x0000b40033027a23 */ /* 0x002fe4000001080c */
[----:B------:R-:W-:Y:S02]  /*4d30*/  LDSM.16.MT88.4 R48, [R225+0x2100] ;  /* 0x00210000e130783b */ /* 0x000fe40000004200 */
[----:B------:R-:W1:Y:S03]  /*4d40*/  MUFU.EX2 R184, R2 ;  /* 0x0000000200b87308 */ /* 0x000e660000000800 */
[----:B------:R-:W-:Y:S01]  /*4d50*/  HMMA.16816.F32 R148, R4, R60, RZ ;  /* 0x0000003c0494723c */ /* 0x000fe200000018ff */
[----:B----4-:R-:W-:-:S07]  /*4d60*/  FMNMX.FTZ R3, R3, R14, !PT ;  /* 0x0000000e03037209 */ /* 0x010fce0007810000 */
[----:B------:R-:W-:Y:S01]  /*4d70*/  HMMA.16816.F32 R144, R4, R28, RZ ;  /* 0x0000001c0490723c */ /* 0x000fe200000018ff */
[----:B--2---:R-:W-:Y:S02]  /*4d80*/  FMNMX.FTZ R0, R0, R8, !PT ;  /* 0x0000000800007209 */ /* 0x004fe40007810000 */
[----:B------:R-:W-:-:S05]  /*4d90*/  F2FP.PACK_AB R8, R186, R195 ;  /* 0x000000c3ba08723e */ /* 0x000fca00000000ff */
[----:B------:R-:W-:Y:S01]  /*4da0*/  HMMA.16816.F32 R140, R4, R40, RZ ;  /* 0x00000028048c723c */ /* 0x000fe200000018ff */
[----:B------:R-:W2:Y:S01]  /*4db0*/  SHFL.BFLY PT, R15, R0, 0x1, 0x1f ;  /* 0x0c201f00000f7f89 */ /* 0x000ea200000e0000 */
[----:B-1----:R-:W-:-:S06]  /*4dc0*/  F2FP.PACK_AB R11, R184, R229 ;  /* 0x000000e5b80b723e */ /* 0x002fcc00000000ff */
[----:B------:R-:W-:Y:S08]  /*4dd0*/  HMMA.16816.F32 R128, R4, R32, RZ ;  /* 0x000000200480723c */ /* 0x000ff000000018ff */
[----:B------:R-:W-:Y:S01]  /*4de0*/  HMMA.16816.F32 R176, R8, R80, R20 ;  /* 0x0000005008b0723c */ /* 0x000fe20000001814 */
[----:B------:R-:W-:Y:S07]  /*4df0*/  LDSM.16.MT88.4 R20, [R227+0x2100] ;  /* 0x00210000e314783b */ /* 0x000fee0000004200 */
[----:B------:R-:W-:Y:S01]  /*4e00*/  HMMA.16816.F32 R152, R4, R84, RZ ;  /* 0x000000540498723c */ /* 0x000fe200000018ff */
[----:B--2---:R-:W-:-:S04]  /*4e10*/  FMNMX.FTZ R167, R0, R15, !PT ;  /* 0x0000000f00a77209 */ /* 0x004fc80007810000 */
[C---:B------:R-:W-:Y:S01]  /*4e20*/  FSETP.NEU.FTZ.AND P0, PT, R167.reuse, -INF , PT ;  /* 0xff800000a700780b */ /* 0x040fe20003f1d000 */
[----:B------:R-:W-:Y:S02]  /*4e30*/  FMUL.FTZ R0, R167, c[0x0][0x2d0] ;  /* 0x0000b400a7007a20 */ /* 0x000fe40000410000 */
[----:B------:R-:W-:Y:S03]  /*4e40*/  HMMA.16816.F32 R132, R4, R100, RZ ;  /* 0x000000640484723c */ /* 0x000fe600000018ff */
[----:B------:R-:W-:-:S05]  /*4e50*/  FSEL R0, R0, RZ, P0 ;  /* 0x000000ff00007208 */ /* 0x000fca0000000000 */
[----:B------:R-:W-:Y:S01]  /*4e60*/  HMMA.16816.F32 R124, R4, R120, RZ ;  /* 0x00000078047c723c */ /* 0x000fe200000018ff */
[----:B------:R-:W-:-:S04]  /*4e70*/  FFMA.FTZ R2, R105, c[0x0][0x2d0], -R0 ;  /* 0x0000b40069027a23 */ /* 0x000fc80000010800 */
        /* <DEDUP_REMOVED lines=8> */
[----:B-1----:R-:W-:-:S07]  /*4f00*/  FFMA.FTZ R2, R107, c[0x0][0x2d0], -R0 ;  /* 0x0000b4006b027a23 */ /* 0x002fce0000010800 */
[C---:B------:R-:W-:Y:S08]  /*4f10*/  HMMA.16816.F32 R76, R4.reuse, R86, RZ ;  /* 0x00000056044c723c */ /* 0x040ff000000018ff */
[C---:B------:R-:W-:Y:S08]  /*4f20*/  HMMA.16816.F32 R72, R4.reuse, R102, RZ ;  /* 0x000000660448723c */ /* 0x040ff000000018ff */
[----:B------:R-:W-:Y:S01]  /*4f30*/  HMMA.16816.F32 R16, R4, R122, RZ ;  /* 0x0000007a0410723c */ /* 0x000fe200000018ff */
[----:B------:R-:W1:Y:S01]  /*4f40*/  SHFL.BFLY PT, R4, R3, 0x1, 0x1f ;  /* 0x0c201f0003047f89 */ /* 0x000e6200000e0000 */
[----:B------:R-:W2:Y:S06]  /*4f50*/  MUFU.EX2 R5, R2 ;  /* 0x0000000200057308 */ /* 0x000eac0000000800 */
[C---:B------:R-:W-:Y:S08]  /*4f60*/  HMMA.16816.F32 R148, R8.reuse, R52, R148 ;  /* 0x000000340894723c */ /* 0x040ff00000001894 */
[C---:B------:R-:W-:Y:S08]  /*4f70*/  HMMA.16816.F32 R144, R8.reuse, R48, R144 ;  /* 0x000000300890723c */ /* 0x040ff00000001890 */
[----:B------:R-:W-:Y:S01]  /*4f80*/  HMMA.16816.F32 R196, R8, R56, R140 ;  /* 0x0000003808c4723c */ /* 0x000fe2000000188c */
[----:B-1----:R-:W-:Y:S01]  /*4f90*/  FMNMX.FTZ R3, R3, R4, !PT ;  /* 0x0000000403037209 */ /* 0x002fe20007810000 */
[----:B------:R-:W-:-:S02]  /*4fa0*/  FFMA.FTZ R4, R116, c[0x0][0x2d0], -R0 ;  /* 0x0000b40074047a23 */ /* 0x000fc40000010800 */
[----:B--2---:R-:W-:Y:S01]  /*4fb0*/  IMAD.MOV.U32 R116, RZ, RZ, R5 ;  /* 0x000000ffff747224 */ /* 0x004fe200078e0005 */
[C---:B------:R-:W-:Y:S01]  /*4fc0*/  FSETP.NEU.FTZ.AND P0, PT, R3.reuse, -INF , PT ;  /* 0xff8000000300780b */ /* 0x040fe20003f1d000 */
[----:B------:R-:W-:Y:S01]  /*4fd0*/  FMUL.FTZ R2, R3, c[0x0][0x2d0] ;  /* 0x0000b40003027a20 */ /* 0x000fe20000410000 */
[----:B------:R-:W1:Y:S01]  /*4fe0*/  MUFU.EX2 R181, R4 ;  /* 0x0000000400b57308 */ /* 0x000e620000000800 */
[----:B------:R-:W-:Y:S01]  /*4ff0*/  HMMA.16816.F32 R188, R8, R64, R128 ;  /* 0x0000004008bc723c */ /* 0x000fe20000001880 */
[----:B------:R-:W-:Y:S01]  /*5000*/  MOV R141, R149 ;  /* 0x00000095008d7202 */ /* 0x000fe20000000f00 */
[----:B------:R-:W-:Y:S01]  /*5010*/  IMAD.MOV.U32 R140, RZ, RZ, R150 ;  /* 0x000000ffff8c7224 */ /* 0x000fe200078e0096 */
[----:B------:R-:W-:-:S04]  /*5020*/  FSEL R2, R2, RZ, P0 ;  /* 0x000000ff02027208 */ /* 0x000fc80000000000 */
[----:B------:R-:W-:Y:S01]  /*5030*/  MOV R130, R148 ;  /* 0x0000009400827202 */ /* 0x000fe20000000f00 */
[----:B------:R-:W-:Y:S01]  /*5040*/  IMAD.MOV.U32 R150, RZ, RZ, R145 ;  /* 0x000000ffff967224 */ /* 0x000fe200078e0091 */
[----:B------:R-:W-:Y:S01]  /*5050*/  MOV R148, R147 ;  /* 0x0000009300947202 */ /* 0x000fe20000000f00 */
[----:B------:R-:W-:Y:S01]  /*5060*/  IMAD.MOV.U32 R149, RZ, RZ, R146 ;  /* 0x000000ffff957224 */ /* 0x000fe200078e0092 */
[C---:B------:R-:W-:Y:S01]  /*5070*/  HMMA.16816.F32 R244, R8.reuse, R36, R152 ;  /* 0x0000002408f4723c */ /* 0x040fe20000001898 */
[----:B------:R-:W-:Y:S02]  /*5080*/  IMAD.MOV.U32 R143, RZ, RZ, R144 ;  /* 0x000000ffff8f7224 */ /* 0x000fe400078e0090 */
[----:B------:R-:W-:Y:S01]  /*5090*/  IMAD.MOV.U32 R131, RZ, RZ, R151 ;  /* 0x000000ffff837224 */ /* 0x000fe200078e0097 */
[----:B-1----:R-:W-:Y:S01]  /*50a0*/  F2FP.PACK_AB R6, R181, R116 ;  /* 0x00000074b506723e */ /* 0x002fe200000000ff */
[----:B------:R-:W-:Y:S01]  /*50b0*/  IMAD.MOV.U32 R129, RZ, RZ, R196 ;  /* 0x000000ffff817224 */ /* 0x000fe200078e00c4 */
[----:B------:R-:W-:Y:S01]  /*50c0*/  MOV R128, R197 ;  /* 0x000000c500807202 */ /* 0x000fe20000000f00 */
[----:B------:R-:W-:Y:S01]  /*50d0*/  IMAD.MOV.U32 R15, RZ, RZ, R198 ;  /* 0x000000ffff0f7224 */ /* 0x000fe200078e00c6 */
[----:B------:R-:W-:Y:S01]  /*50e0*/  HMMA.16816.F32 R144, R8, R20, R124 ;  /* 0x000000140890723c */ /* 0x000fe2000000187c */
[----:B------:R-:W-:-:S02]  /*50f0*/  IMAD.MOV.U32 R14, RZ, RZ, R199 ;  /* 0x000000ffff0e7224 */ /* 0x000fc400078e00c7 */
[----:B------:R-:W-:-:S04]  /*5100*/  FFMA.FTZ R4, R69, c[0x0][0x2d0], -R2 ;  /* 0x0000b40045047a23 */ /* 0x000fc80000010802 */
[----:B------:R1:W-:Y:S01]  /*5110*/  MUFU.EX2 R248, R4 ;  /* 0x0000000400f87308 */ /* 0x0003e20000000800 */
[C---:B------:R-:W-:Y:S07]  /*5120*/  HMMA.16816.F32 R212, R8.reuse, R24, R132 ;  /* 0x0000001808d4723c */ /* 0x040fee0000001884 */
[----:B------:R-:W-:Y:S01]  /*5130*/  MOV R135, R180 ;  /* 0x000000b400877202 */ /* 0x000fe20000000f00 */
[----:B------:R-:W-:Y:S01]  /*5140*/  HMMA.16816.F32 R220, R8, R82, R112 ;  /* 0x0000005208dc723c */ /* 0x000fe20000001870 */
[----:B------:R-:W-:-:S02]  /*5150*/  IMAD.MOV.U32 R134, RZ, RZ, R164 ;  /* 0x000000ffff867224 */ /* 0x000fc400078e00a4 */
[----:B-1----:R-:W-:-:S05]  /*5160*/  FFMA.FTZ R4, R70, c[0x0][0x2d0], -R2 ;  /* 0x0000b40046047a23 */ /* 0x002fca0000010802 */
[C---:B------:R-:W-:Y:S01]  /*5170*/  HMMA.16816.F32 R216, R8.reuse, R66, R108 ;  /* 0x0000004208d8723c */ /* 0x040fe2000000186c */
[----:B------:R1:W2:Y:S07]  /*5180*/  MUFU.EX2 R180, R4 ;  /* 0x0000000400b47308 */ /* 0x0002ae0000000800 */
[C---:B------:R-:W-:Y:S08]  /*5190*/  HMMA.16816.F32 R208, R8.reuse, R58, R96 ;  /* 0x0000003a08d0723c */ /* 0x040ff00000001860 */
[----:B------:R-:W-:Y:S01]  /*51a0*/  HMMA.16816.F32 R204, R8, R54, R92 ;  /* 0x0000003608cc723c */ /* 0x000fe2000000185c */
[----:B-1----:R-:W-:Y:S01]  /*51b0*/  FFMA.FTZ R4, R104, c[0x0][0x2d0], -R2 ;  /* 0x0000b40068047a23 */ /* 0x002fe20000010802 */
[----:B--2---:R-:W-:-:S03]  /*51c0*/  F2FP.PACK_AB R5, R180, R248 ;  /* 0x000000f8b405723e */ /* 0x004fc600000000ff */
[----:B------:R1:W-:Y:S03]  /*51d0*/  MUFU.EX2 R142, R4 ;  /* 0x00000004008e7308 */ /* 0x0003e60000000800 */
[C---:B------:R-:W-:Y:S08]  /*51e0*/  HMMA.16816.F32 R200, R8.reuse, R50, R88 ;  /* 0x0000003208c8723c */ /* 0x040ff00000001858 */
[----:B------:R-:W-:Y:S01]  /*51f0*/  HMMA.16816.F32 R196, R8, R38, R76 ;  /* 0x0000002608c4723c */ /* 0x000fe2000000184c */
[----:B-1----:R-:W-:-:S07]  /*5200*/  FFMA.FTZ R4, R71, c[0x0][0x2d0], -R2 ;  /* 0x0000b40047047a23 */ /* 0x002fce0000010802 */
[C---:B------:R-:W-:Y:S01]  /*5210*/  HMMA.16816.F32 R152, R8.reuse, R26, R72 ;  /* 0x0000001a0898723c */ /* 0x040fe20000001848 */
[----:B------:R1:W2:Y:S07]  /*5220*/  MUFU.EX2 R250, R4 ;  /* 0x0000000400fa7308 */ /* 0x0002ae0000000800 */
[----:B------:R-:W-:Y:S07]  /*5230*/  HMMA.16816.F32 R124, R8, R22, R16 ;  /* 0x00000016087c723c */ /* 0x000fee0000001810 */
[----:B------:R-:W-:-:S02]  /*5240*/  FFMA.FTZ R8, R118, c[0x0][0x2d0], -R0 ;  /* 0x0000b40076087a23 */ /* 0x000fc40000010800 */
[----:B------:R-:W-:Y:S02]  /*5250*/  IMAD.MOV.U32 R118, RZ, RZ, R134 ;  /* 0x000000ffff767224 */ /* 0x000fe400078e0086 */
[----:B------:R3:W4:Y:S01]  /*5260*/  MUFU.EX2 R132, R8 ;  /* 0x0000000800847308 */ /* 0x0007220000000800 */
[----:B-1----:R-:W-:Y:S02]  /*5270*/  F2FP.PACK_AB R4, R232, R231 ;  /* 0x000000e7e804723e */ /* 0x002fe400000000ff */
[----:B--2---:R-:W-:-:S07]  /*5280*/  F2FP.PACK_AB R7, R250, R142 ;  /* 0x0000008efa07723e */ /* 0x004fce00000000ff */
[----:B------:R-:W-:Y:S01]  /*5290*/  HMMA.16816.F32 R88, R4, R32, RZ ;  /* 0x000000200458723c */ /* 0x000fe200000018ff */
[----:B---3--:R-:W-:Y:S01]  /*52a0*/  FFMA.FTZ R8, R136, c[0x0][0x2d0], -R0 ;  /* 0x0000b40088087a23 */ /* 0x008fe20000010800 */
[----:B------:R-:W-:-:S06]  /*52b0*/  MOV R136, R135 ;  /* 0x0000008700887202 */ /* 0x000fcc0000000f00 */
[C---:B------:R-:W-:Y:S01]  /*52c0*/  HMMA.16816.F32 R104, R4.reuse, R34, RZ ;  /* 0x000000220468723c */ /* 0x040fe200000018ff */
[----:B------:R1:W-:Y:S07]  /*52d0*/  MUFU.EX2 R194, R8 ;  /* 0x0000000800c27308 */ /* 0x0003ee0000000800 */
[C---:B------:R-:W-:Y:S08]  /*52e0*/  HMMA.16816.F32 R32, R4.reuse, R28, RZ ;  /* 0x0000001c0420723c */ /* 0x040ff000000018ff */
[----:B------:R-:W-:Y:S01]  /*52f0*/  HMMA.16816.F32 R76, R4, R30, RZ ;  /* 0x0000001e044c723c */ /* 0x000fe200000018ff */
[----:B-1----:R-:W-:-:S02]  /*5300*/  FFMA.FTZ R8, R138, c[0x0][0x2d0], -R0 ;  /* 0x0000b4008a087a23 */ /* 0x002fc40000010800 */
[----:B------:R-:W-:Y:S02]  /*5310*/  IMAD.MOV.U32 R138, RZ, RZ, R116 ;  /* 0x000000ffff8a7224 */ /* 0x000fe400078e0074 */
[----:B------:R1:W-:Y:S01]  /*5320*/  MUFU.EX2 R230, R8 ;  /* 0x0000000800e67308 */ /* 0x0003e20000000800 */
[----:B------:R-:W-:Y:S02]  /*5330*/  IMAD.MOV.U32 R116, RZ, RZ, R192 ;  /* 0x000000ffff747224 */ /* 0x000fe400078e00c0 */
[C---:B------:R-:W-:Y:S07]  /*5340*/  HMMA.16816.F32 R28, R4.reuse, R84, RZ ;  /* 0x00000054041c723c */ /* 0x040fee00000018ff */
[----:B------:R-:W-:Y:S01]  /*5350*/  MOV R84, R182 ;  /* 0x000000b600547202 */ /* 0x000fe20000000f00 */
[----:B------:R-:W-:Y:S01]  /*5360*/  HMMA.16816.F32 R108, R4, R44, RZ ;  /* 0x0000002c046c723c */ /* 0x000fe200000018ff */
[----:B-1----:R-:W-:-:S07]  /*5370*/  FFMA.FTZ R8, R139, c[0x0][0x2d0], -R0 ;  /* 0x0000b4008b087a23 */ /* 0x002fce0000010800 */
[C---:B------:R-:W-:Y:S01]  /*5380*/  HMMA.16816.F32 R112, R4.reuse, R46, RZ ;  /* 0x0000002e0470723c */ /* 0x040fe200000018ff */
[----:B------:R-:W-:Y:S01]  /*5390*/  IMAD.MOV.U32 R139, RZ, RZ, R252 ;  /* 0x000000ffff8b7224 */ /* 0x000fe200078e00fc */
[----:B------:R1:W-:Y:S06]  /*53a0*/  MUFU.EX2 R151, R8 ;  /* 0x0000000800977308 */ /* 0x0003ec0000000800 */
[C---:B------:R-:W-:Y:S08]  /*53b0*/  HMMA.16816.F32 R44, R4.reuse, R60, RZ ;  /* 0x0000003c042c723c */ /* 0x040ff000000018ff */
[----:B------:R-:W-:Y:S01]  /*53c0*/  HMMA.16816.F32 R92, R4, R62, RZ ;  /* 0x0000003e045c723c */ /* 0x000fe200000018ff */
[----:B-1----:R-:W-:Y:S01]  /*53d0*/  FFMA.FTZ R8, R117, c[0x0][0x2d0], -R2 ;  /* 0x0000b40075087a23 */ /* 0x002fe20000010802 */
[----:B------:R-:W-:-:S03]  /*53e0*/  MOV R117, R251 ;  /* 0x000000fb00757202 */ /* 0x000fc60000000f00 */
[----:B------:R1:W2:Y:S03]  /*53f0*/  MUFU.EX2 R133, R8 ;  /* 0x0000000800857308 */ /* 0x0002a60000000800 */
[C---:B------:R-:W-:Y:S07]  /*5400*/  HMMA.16816.F32 R60, R4.reuse, R102, RZ ;  /* 0x00000066043c723c */ /* 0x040fee00000018ff */
[----:B----4-:R-:W-:Y:S01]  /*5410*/  IMAD.MOV.U32 R103, RZ, RZ, R132 ;  /* 0x000000ffff677224 */ /* 0x010fe200078e0084 */
[----:B------:R-:W-:Y:S01]  /*5420*/  HMMA.16816.F32 R72, R4, R40, RZ ;  /* 0x000000280448723c */ /* 0x000fe200000018ff */
[----:B-1----:R-:W-:Y:S01]  /*5430*/  FFMA.FTZ R8, R119, c[0x0][0x2d0], -R2 ;  /* 0x0000b40077087a23 */ /* 0x002fe20000010802 */
[----:B--2---:R-:W-:-:S06]  /*5440*/  MOV R102, R133 ;  /* 0x0000008500667202 */ /* 0x004fcc0000000f00 */
[C---:B------:R-:W-:Y:S01]  /*5450*/  HMMA.16816.F32 R96, R4.reuse, R42, RZ ;  /* 0x0000002a0460723c */ /* 0x040fe200000018ff */
[----:B------:R-:W-:Y:S01]  /*5460*/  IMAD.MOV.U32 R119, RZ, RZ, R250 ;  /* 0x000000ffff777224 */ /* 0x000fe200078e00fa */
[----:B------:R1:W-:Y:S06]  /*5470*/  MUFU.EX2 R187, R8 ;  /* 0x0000000800bb7308 */ /* 0x0003ec0000000800 */
[C---:B------:R-:W-:Y:S07]  /*5480*/  HMMA.16816.F32 R16, R4.reuse, R100, RZ ;  /* 0x000000640410723c */ /* 0x040fee00000018ff */
[----:B------:R-:W-:Y:S01]  /*5490*/  IMAD.MOV.U32 R101, RZ, RZ, R142 ;  /* 0x000000ffff657224 */ /* 0x000fe200078e008e */
[----:B------:R-:W-:Y:S01]  /*54a0*/  HMMA.16816.F32 R40, R4, R122, RZ ;  /* 0x0000007a0428723c */ /* 0x000fe200000018ff */
[----:B------:R-:W-:Y:S01]  /*54b0*/  MOV R100, R186 ;  /* 0x000000ba00647202 */ /* 0x000fe20000000f00 */
[----:B-1----:R-:W-:-:S02]  /*54c0*/  FFMA.FTZ R8, R137, c[0x0][0x2d0], -R2 ;  /* 0x0000b40089087a23 */ /* 0x002fc40000010802 */
[----:B------:R-:W-:Y:S02]  /*54d0*/  IMAD.MOV.U32 R137, RZ, RZ, R183 ;  /* 0x000000ffff897224 */ /* 0x000fe400078e00b7 */
[----:B------:R1:W2:Y:S02]  /*54e0*/  MUFU.EX2 R164, R8 ;  /* 0x0000000800a47308 */ /* 0x0002a40000000800 */
[----:B-1----:R-:W-:Y:S02]  /*54f0*/  FFMA.FTZ R8, R68, c[0x0][0x2d0], -R2 ;  /* 0x0000b40044087a23 */ /* 0x002fe40000010802 */
[----:B--2---:R-:W-:Y:S01]  /*5500*/  IMAD.MOV.U32 R85, RZ, RZ, R164 ;  /* 0x000000ffff557224 */ /* 0x004fe200078e00a4 */
[----:B------:R-:W-:Y:S03]  /*5510*/  HMMA.16816.F32 R68, R4, R86, RZ ;  /* 0x000000560444723c */ /* 0x000fe600000018ff */
[----:B------:R1:W2:Y:S04]  /*5520*/  MUFU.EX2 R164, R8 ;  /* 0x0000000800a47308 */ /* 0x0002a80000000800 */
[----:B------:R-:W-:-:S02]  /*5530*/  IMAD.MOV.U32 R87, RZ, RZ, R181 ;  /* 0x000000ffff577224 */ /* 0x000fc400078e00b5 */
[----:B------:R-:W-:Y:S01]  /*5540*/  IMAD.MOV.U32 R86, RZ, RZ, R180 ;  /* 0x000000ffff567224 */ /* 0x000fe200078e00b4 */
[----:B-1----:R-:W-:Y:S07]  /*5550*/  HMMA.16816.F32 R8, R4, R120, RZ ;  /* 0x000000780408723c */ /* 0x002fee00000018ff */
[----:B------:R-:W-:Y:S02]  /*5560*/  F2FP.PACK_AB R4, R194, R103 ;  /* 0x00000067c204723e */ /* 0x000fe400000000ff */
[----:B------:R-:W-:-:S02]  /*5570*/  F2FP.PACK_AB R6, R151, R230 ;  /* 0x000000e69706723e */ /* 0x000fc400000000ff */
[----:B------:R-:W-:Y:S02]  /*5580*/  F2FP.PACK_AB R5, R187, R102 ;  /* 0x00000066bb05723e */ /* 0x000fe400000000ff */
[----:B--2---:R-:W-:-:S07]  /*5590*/  F2FP.PACK_AB R7, R164, R85 ;  /* 0x00000055a407723e */ /* 0x004fce00000000ff */
[C---:B------:R-:W-:Y:S01]  /*55a0*/  HMMA.16816.F32 R180, R4.reuse, R80, R108 ;  /* 0x0000005004b4723c */ /* 0x040fe2000000186c */
[----:B------:R-:W-:Y:S06]  /*55b0*/  LDSM.16.MT88.4 R108, [R228+0x2900] ;  /* 0x00290000e46c783b */ /* 0x000fec0000004200 */
[----:B------:R-:W-:Y:S01]  /*55c0*/  IMAD.MOV.U32 R80, RZ, RZ, R195 ;  /* 0x000000ffff507224 */ /* 0x000fe200078e00c3 */
[----:B------:R-:W-:Y:S01]  /*55d0*/  HMMA.16816.F32 R88, R4, R64, R88 ;  /* 0x000000400458723c */ /* 0x000fe20000001858 */
[----:B------:R-:W-:-:S06]  /*55e0*/  MOV R81, R248 ;  /* 0x000000f800517202 */ /* 0x000fcc0000000f00 */
[----:B------:R-:W-:Y:S01]  /*55f0*/  IMAD.MOV.U32 R65, RZ, RZ, R194 ;  /* 0x000000ffff417224 */ /* 0x000fe200078e00c2 */
[----:B------:R-:W-:Y:S01]  /*5600*/  MOV R64, R193 ;  /* 0x000000c100407202 */ /* 0x000fe20000000f00 */
[C---:B------:R-:W-:Y:S08]  /*5610*/  HMMA.16816.F32 R120, R4.reuse, R24, R16 ;  /* 0x000000180478723c */ /* 0x040ff00000001810 */
[C---:B------:R-:W-:Y:S07]  /*5620*/  HMMA.16816.F32 R192, R4.reuse, R20, R8 ;  /* 0x0000001404c0723c */ /* 0x040fee0000001808 */
[----:B------:R-:W-:Y:S01]  /*5630*/  FFMA.FTZ R8, R171, c[0x0][0x2d0], -R13 ;  /* 0x0000b400ab087a23 */ /* 0x000fe2000001080d */
[C---:B------:R-:W-:Y:S01]  /*5640*/  HMMA.16816.F32 R16, R4.reuse, R82, R112 ;  /* 0x000000520410723c */ /* 0x040fe20000001870 */
[----:B------:R-:W-:Y:S01]  /*5650*/  MOV R21, R185 ;  /* 0x000000b900157202 */ /* 0x000fe20000000f00 */
[----:B------:R-:W-:Y:S01]  /*5660*/  IMAD.MOV.U32 R20, RZ, RZ, R184 ;  /* 0x000000ffff147224 */ /* 0x000fe200078e00b8 */
[----:B------:R1:W-:Y:S04]  /*5670*/  MUFU.EX2 R248, R8 ;  /* 0x0000000800f87308 */ /* 0x0003e80000000800 */
[----:B------:R-:W-:Y:S01]  /*5680*/  MOV R114, R151 ;  /* 0x0000009700727202 */ /* 0x000fe20000000f00 */
[----:B------:R-:W-:Y:S01]  /*5690*/  IMAD.MOV.U32 R83, RZ, RZ, R150 ;  /* 0x000000ffff537224 */ /* 0x000fe200078e0096 */
[----:B------:R-:W-:Y:S01]  /*56a0*/  HMMA.16816.F32 R104, R4, R66, R104 ;  /* 0x000000420468723c */ /* 0x000fe20000001868 */
[----:B------:R-:W-:Y:S01]  /*56b0*/  IMAD.MOV.U32 R150, RZ, RZ, R15 ;  /* 0x000000ffff967224 */ /* 0x000fe200078e000f */
[----:B------:R-:W-:Y:S01]  /*56c0*/  MOV R113, R148 ;  /* 0x0000009400717202 */ /* 0x000fe20000000f00 */
[----:B------:R-:W-:-:S02]  /*56d0*/  IMAD.MOV.U32 R151, RZ, RZ, R14 ;  /* 0x000000ffff977224 */ /* 0x000fc400078e000e */
[----:B------:R-:W-:Y:S01]  /*56e0*/  IMAD.MOV.U32 R112, RZ, RZ, R149 ;  /* 0x000000ffff707224 */ /* 0x000fe200078e0095 */
[----:B------:R-:W-:Y:S01]  /*56f0*/  MOV R149, R128 ;  /* 0x0000008000957202 */ /* 0x000fe20000000f00 */
[----:B------:R-:W-:Y:S01]  /*5700*/  IMAD.MOV.U32 R82, RZ, RZ, R143 ;  /* 0x000000ffff527224 */ /* 0x000fe200078e008f */
[----:B------:R-:W-:Y:S01]  /*5710*/  MOV R67, R131 ;  /* 0x0000008300437202 */ /* 0x000fe20000000f00 */
[----:B------:R-:W-:Y:S01]  /*5720*/  IMAD.MOV.U32 R66, RZ, RZ, R140 ;  /* 0x000000ffff427224 */ /* 0x000fe200078e008c */
[C---:B------:R-:W-:Y:S01]  /*5730*/  HMMA.16816.F32 R72, R4.reuse, R56, R72 ;  /* 0x000000380448723c */ /* 0x040fe20000001848 */
[----:B-1----:R-:W-:Y:S02]  /*5740*/  FFMA.FTZ R8, R170, c[0x0][0x2d0], -R13 ;  /* 0x0000b400aa087a23 */ /* 0x002fe4000001080d */
[----:B------:R-:W-:Y:S02]  /*5750*/  IMAD.MOV.U32 R115, RZ, RZ, R187 ;  /* 0x000000ffff737224 */ /* 0x000fe400078e00bb */
[----:B------:R1:W2:Y:S01]  /*5760*/  MUFU.EX2 R251, R8 ;  /* 0x0000000800fb7308 */ /* 0x0002a20000000800 */
[----:B------:R-:W-:Y:S01]  /*5770*/  IMAD.MOV.U32 R148, RZ, RZ, R129 ;  /* 0x000000ffff947224 */ /* 0x000fe200078e0081 */
[----:B------:R-:W-:Y:S01]  /*5780*/  LDSM.16.MT88.4 R184, [R225+0x1100] ;  /* 0x00110000e1b8783b */ /* 0x000fe20000004200 */
[C---:B------:R-:W-:Y:S08]  /*5790*/  HMMA.16816.F32 R32, R4.reuse, R48, R32 ;  /* 0x000000300420723c */ /* 0x040ff00000001820 */
[----:B------:R-:W-:Y:S01]  /*57a0*/  HMMA.16816.F32 R28, R4, R36, R28 ;  /* 0x00000024041c723c */ /* 0x000fe2000000181c */
[----:B-1----:R-:W-:Y:S01]  /*57b0*/  FFMA.FTZ R8, R166, c[0x0][0x2d0], -R13 ;  /* 0x0000b400a6087a23 */ /* 0x002fe2000001080d */
[----:B--2---:R-:W-:-:S06]  /*57c0*/  F2FP.PACK_AB R128, R251, R248 ;  /* 0x000000f8fb80723e */ /* 0x004fcc00000000ff */
[C---:B------:R-:W-:Y:S01]  /*57d0*/  HMMA.16816.F32 R56, R4.reuse, R58, R96 ;  /* 0x0000003a0438723c */ /* 0x040fe20000001860 */
[----:B------:R1:W-:Y:S06]  /*57e0*/  MUFU.EX2 R252, R8 ;  /* 0x0000000800fc7308 */ /* 0x0003ec0000000800 */
        /* <DEDUP_REMOVED lines=9> */
[----:B-1----:R-:W-:Y:S01]  /*5880*/  FFMA.FTZ R8, R158, c[0x0][0x2d0], -R13 ;  /* 0x0000b4009e087a23 */ /* 0x002fe2000001080d */
[----:B------:R-:W1:Y:S01]  /*5890*/  LDSM.16.MT88.4 R140, [R226+0x1100] ;  /* 0x00110000e28c783b */ /* 0x000e620000004200 */
[----:B------:R-:W-:Y:S02]  /*58a0*/  IMAD.MOV.U32 R52, RZ, RZ, R130 ;  /* 0x000000ffff347224 */ /* 0x000fe400078e0082 */
[----:B------:R2:W3:Y:S01]  /*58b0*/  MUFU.EX2 R250, R8 ;  /* 0x0000000800fa7308 */ /* 0x0004e20000000800 */
[----:B------:R-:W-:Y:S01]  /*58c0*/  IMAD.MOV.U32 R80, RZ, RZ, R84 ;  /* 0x000000ffff507224 */ /* 0x000fe200078e0054 */
[----:B------:R-:W-:Y:S01]  /*58d0*/  LDSM.16.MT88.4 R76, [R225+0x2900] ;  /* 0x00290000e14c783b */ /* 0x000fe20000004200 */
[----:B------:R-:W-:Y:S01]  /*58e0*/  HMMA.16816.F32 R36, R4, R38, R68 ;  /* 0x000000260424723c */ /* 0x000fe20000001844 */
[----:B------:R-:W-:Y:S01]  /*58f0*/  IMAD.MOV.U32 R81, RZ, RZ, R85 ;  /* 0x000000ffff517224 */ /* 0x000fe200078e0055 */
[----:B------:R-:W-:Y:S01]  /*5900*/  MOV R85, R139 ;  /* 0x0000008b00557202 */ /* 0x000fe20000000f00 */
[----:B------:R-:W-:-:S05]  /*5910*/  IMAD.MOV.U32 R84, RZ, RZ, R117 ;  /* 0x000000ffff547224 */ /* 0x000fca00078e0075 */
[----:B------:R-:W-:Y:S01]  /*5920*/  HMMA.16816.F32 R24, R4, R26, R60 ;  /* 0x0000001a0418723c */ /* 0x000fe2000000183c */
[----:B--2---:R-:W-:-:S07]  /*5930*/  FFMA.FTZ R8, R156, c[0x0][0x2d0], -R12 ;  /* 0x0000b4009c087a23 */ /* 0x004fce000001080c */
[----:B------:R-:W-:Y:S01]  /*5940*/  HMMA.16816.F32 R40, R4, R22, R40 ;  /* 0x000000160428723c */ /* 0x000fe20000001828 */
[----:B------:R2:W-:Y:S01]  /*5950*/  MUFU.EX2 R171, R8 ;  /* 0x0000000800ab7308 */ /* 0x0005e20000000800 */
[----:B------:R-:W-:Y:S01]  /*5960*/  MOV R69, R99 ;  /* 0x0000006300457202 */ /* 0x000fe20000000f00 */
[----:B------:R-:W-:Y:S01]  /*5970*/  LDSM.16.MT88.4 R60, [R227+0x1100] ;  /* 0x00110000e33c783b */ /* 0x000fe20000004200 */
[----:B---3--:R-:W-:Y:S01]  /*5980*/  F2FP.PACK_AB R130, R250, R252 ;  /* 0x000000fcfa82723e */ /* 0x008fe200000000ff */
[----:B------:R-:W-:Y:S01]  /*5990*/  IMAD.MOV.U32 R68, RZ, RZ, R98 ;  /* 0x000000ffff447224 */ /* 0x000fe200078e0062 */
[----:B------:R-:W-:Y:S01]  /*59a0*/  MOV R96, R100 ;  /* 0x0000006400607202 */ /* 0x000fe20000000f00 */
[----:B------:R-:W-:Y:S01]  /*59b0*/  IMAD.MOV.U32 R139, RZ, RZ, R233 ;  /* 0x000000ffff8b7224 */ /* 0x000fe200078e00e9 */
[----:B------:R-:W-:Y:S01]  /*59c0*/  MOV R117, R118 ;  /* 0x0000007600757202 */ /* 0x000fe20000000f00 */
[----:B--2---:R-:W-:-:S04]  /*59d0*/  FFMA.FTZ R8, R157, c[0x0][0x2d0], -R12 ;  /* 0x0000b4009d087a23 */ /* 0x004fc8000001080c */
[----:B------:R2:W3:Y:S02]  /*59e0*/  MUFU.EX2 R166, R8 ;  /* 0x0000000800a67308 */ /* 0x0004e40000000800 */
[----:B--2---:R-:W-:Y:S01]  /*59f0*/  FFMA.FTZ R8, R165, c[0x0][0x2d0], -R12 ;  /* 0x0000b400a5087a23 */ /* 0x004fe2000001080c */
[----:B------:R-:W-:Y:S02]  /*5a00*/  MOV R99, R82 ;  /* 0x0000005200637202 */ /* 0x000fe40000000f00 */
[----:B---3--:R-:W-:-:S03]  /*5a10*/  F2FP.PACK_AB R129, R166, R171 ;  /* 0x000000aba681723e */ /* 0x008fc600000000ff */
[----:B------:R2:W-:Y:S02]  /*5a20*/  MUFU.EX2 R170, R8 ;  /* 0x0000000800aa7308 */ /* 0x0005e40000000800 */
[----:B--2---:R-:W-:Y:S02]  /*5a30*/  FFMA.FTZ R8, R159, c[0x0][0x2d0], -R12 ;  /* 0x0000b4009f087a23 */ /* 0x004fe4000001080c */
[----:B------:R-:W-:Y:S01]  /*5a40*/  HMMA.16816.F32 R12, R4, R54, R92 ;  /* 0x00000036040c723c */ /* 0x000fe2000000185c */
[----:B------:R-:W-:Y:S03]  /*5a50*/  LDSM.16.MT88.4 R92, [R226+0x2900] ;  /* 0x00290000e25c783b */ /* 0x000fe60000004200 */
[----:B------:R2:W3:Y:S01]  /*5a60*/  MUFU.EX2 R165, R8 ;  /* 0x0000000800a57308 */ /* 0x0004e20000000800 */
[----:B------:R-:W-:Y:S01]  /*5a70*/  MOV R82, R230 ;  /* 0x000000e600527202 */ /* 0x000fe20000000f00 */
[----:B------:R-:W4:Y:S01]  /*5a80*/  LDSM.16.MT88.4 R156, [R228+0x1100] ;  /* 0x00110000e49c783b */ /* 0x000f220000004200 */
[----:B------:R-:W-:Y:S01]  /*5a90*/  IMAD.MOV.U32 R54, RZ, RZ, R66 ;  /* 0x000000ffff367224 */ /* 0x000fe200078e0042 */
[----:B------:R-:W-:Y:S01]  /*5aa0*/  MOV R55, R67 ;  /* 0x0000004300377202 */ /* 0x000fe20000000f00 */
[----:B------:R-:W-:Y:S01]  /*5ab0*/  FFMA.FTZ R4, R172, c[0x0][0x2d0], -R0 ;  /* 0x0000b400ac047a23 */ /* 0x000fe20000010800 */
[----:B------:R-:W-:Y:S01]  /*5ac0*/  MOV R66, R112 ;  /* 0x0000007000427202 */ /* 0x000fe20000000f00 */
[----:B------:R-:W-:-:S02]  /*5ad0*/  IMAD.MOV.U32 R67, RZ, RZ, R113 ;  /* 0x000000ffff437224 */ /* 0x000fc400078e0071 */
[----:B------:R1:W-:Y:S01]  /*5ae0*/  MUFU.EX2 R23, R4 ;  /* 0x0000000400177308 */ /* 0x0003e20000000800 */
[----:B------:R-:W-:Y:S02]  /*5af0*/  IMAD.MOV.U32 R112, RZ, RZ, R64 ;  /* 0x000000ffff707224 */ /* 0x000fe400078e0040 */
[----:B------:R-:W-:Y:S01]  /*5b00*/  IMAD.MOV.U32 R70, RZ, RZ, R66 ;  /* 0x000000ffff467224 */ /* 0x000fe200078e0042 */
[----:B--2---:R-:W2:Y:S01]  /*5b10*/  LDSM.16.MT88.4 R8, [R227+0x2900] ;  /* 0x00290000e308783b */ /* 0x004ea20000004200 */
[----:B------:R-:W-:Y:S01]  /*5b20*/  IMAD.MOV.U32 R71, RZ, RZ, R67 ;  /* 0x000000ffff477224 */ /* 0x000fe200078e0043 */
[----:B---3--:R-:W-:Y:S01]  /*5b30*/  F2FP.PACK_AB R131, R165, R170 ;  /* 0x000000aaa583723e */ /* 0x008fe200000000ff */
[----:B------:R-:W-:Y:S02]  /*5b40*/  IMAD.MOV.U32 R66, RZ, RZ, R20 ;  /* 0x000000ffff427224 */ /* 0x000fe400078e0014 */
[----:B------:R-:W-:Y:S02]  /*5b50*/  IMAD.MOV.U32 R67, RZ, RZ, R21 ;  /* 0x000000ffff437224 */ /* 0x000fe400078e0015 */
[----:B------:R-:W-:-:S02]  /*5b60*/  IMAD.MOV.U32 R20, RZ, RZ, R102 ;  /* 0x000000ffff147224 */ /* 0x000fc400078e0066 */
[----:B------:R-:W-:Y:S01]  /*5b70*/  IMAD.MOV.U32 R21, RZ, RZ, R229 ;  /* 0x000000ffff157224 */ /* 0x000fe200078e00e5 */
[----:B------:R-:W-:Y:S01]  /*5b80*/  MOV R98, R82 ;  /* 0x0000005200627202 */ /* 0x000fe20000000f00 */
[----:B-1----:R-:W-:Y:S01]  /*5b90*/  FFMA.FTZ R4, R173, c[0x0][0x2d0], -R0 ;  /* 0x0000b400ad047a23 */ /* 0x002fe20000010800 */
[C---:B------:R-:W-:Y:S01]  /*5ba0*/  HMMA.16816.F32 R132, R128.reuse, R140, R188 ;  /* 0x0000008c8084723c */ /* 0x040fe200000018bc */
[----:B------:R-:W-:Y:S01]  /*5bb0*/  IMAD.MOV.U32 R113, RZ, RZ, R65 ;  /* 0x000000ffff717224 */ /* 0x000fe200078e0041 */
[----:B------:R-:W-:Y:S01]  /*5bc0*/  MOV R65, R87 ;  /* 0x0000005700417202 */ /* 0x000fe20000000f00 */
[----:B------:R-:W-:Y:S01]  /*5bd0*/  IMAD.MOV.U32 R64, RZ, RZ, R86 ;  /* 0x000000ffff407224 */ /* 0x000fe200078e0056 */
[----:B------:R1:W3:Y:S01]  /*5be0*/  MUFU.EX2 R22, R4 ;  /* 0x0000000400167308 */ /* 0x0002e20000000800 */
[----:B------:R-:W-:Y:S01]  /*5bf0*/  IMAD.MOV.U32 R173, RZ, RZ, R99 ;  /* 0x000000ffffad7224 */ /* 0x000fe200078e0063 */
[----:B------:R-:W-:Y:S01]  /*5c00*/  MOV R86, R137 ;  /* 0x0000008900567202 */ /* 0x000fe20000000f00 */
[----:B------:R-:W-:Y:S01]  /*5c10*/  IMAD.MOV.U32 R87, RZ, RZ, R119 ;  /* 0x000000ffff577224 */ /* 0x000fe200078e0077 */
[C---:B------:R-:W-:Y:S01]  /*5c20*/  HMMA.16816.F32 R176, R128.reuse, R184, R176 ;  /* 0x000000b880b0723c */ /* 0x040fe200000018b0 */
[----:B------:R-:W-:Y:S01]  /*5c30*/  IMAD.MOV.U32 R99, RZ, RZ, R20 ;  /* 0x000000ffff637224 */ /* 0x000fe200078e0014 */
[----:B------:R-:W-:Y:S01]  /*5c40*/  MOV R20, R21 ;  /* 0x0000001500147202 */ /* 0x000fe20000000f00 */
[----:B------:R-:W-:Y:S01]  /*5c50*/  IMAD.MOV.U32 R97, RZ, RZ, R67 ;  /* 0x000000ffff617224 */ /* 0x000fe200078e0043 */
[----:B------:R-:W-:Y:S01]  /*5c60*/  MOV R82, R114 ;  /* 0x0000007200527202 */ /* 0x000fe20000000f00 */
[----:B------:R-:W-:Y:S01]  /*5c70*/  IMAD.MOV.U32 R67, RZ, RZ, R113 ;  /* 0x000000ffff437224 */ /* 0x000fe200078e0071 */
[----:B------:R-:W-:Y:S01]  /*5c80*/  MOV R114, R80 ;  /* 0x0000005000727202 */ /* 0x000fe20000000f00 */
[----:B------:R-:W-:Y:S01]  /*5c90*/  IMAD.MOV.U32 R113, RZ, RZ, R65 ;  /* 0x000000ffff717224 */ /* 0x000fe200078e0041 */
[----:B----4-:R-:W-:Y:S01]  /*5ca0*/  HMMA.16816.F32 R148, R128, R156, R148 ;  /* 0x0000009c8094723c */ /* 0x010fe20000001894 */
[--C-:B-1----:R-:W-:Y:S01]  /*5cb0*/  FFMA.FTZ R4, R174, c[0x0][0x2d0], -R0.reuse ;  /* 0x0000b400ae047a23 */ /* 0x102fe20000010800 */
[----:B------:R-:W-:Y:S01]  /*5cc0*/  MOV R174, R66 ;  /* 0x0000004200ae7202 */ /* 0x000fe20000000f00 */
[----:B------:R-:W-:Y:S01]  /*5cd0*/  FFMA.FTZ R0, R175, c[0x0][0x2d0], -R0 ;  /* 0x0000b400af007a23 */ /* 0x000fe20000010800 */
        /* <DEDUP_REMOVED lines=9> */
[----:B------:R-:W-:Y:S01]  /*5d70*/  HMMA.16816.F32 R84, R128, R92, R244 ;  /* 0x0000005c8054723c */ /* 0x000fe200000018f4 */
[----:B------:R-:W-:Y:S01]  /*5d80*/  MOV R102, R224 ;  /* 0x000000e000667202 */ /* 0x000fe20000000f00 */
[----:B------:R-:W-:Y:S02]  /*5d90*/  IMAD.MOV.U32 R137, RZ, RZ, R138 ;  /* 0x000000ffff897224 */ /* 0x000fe400078e008a */
[----:B------:R-:W-:-:S03]  /*5da0*/  IMAD.MOV.U32 R119, RZ, RZ, R136 ;  /* 0x000000ffff777224 */ /* 0x000fc600078e0088 */
[----:B------:R-:W-:Y:S02]  /*5db0*/  IMAD.MOV.U32 R244, RZ, RZ, R20 ;  /* 0x000000fffff47224 */ /* 0x000fe400078e0014 */
[----:B------:R1:W-:Y:S01]  /*5dc0*/  MUFU.EX2 R20, R0 ;  /* 0x0000000000147308 */ /* 0x0003e20000000800 */
[----:B------:R-:W-:-:S07]  /*5dd0*/  MOV R247, R97 ;  /* 0x0000006100f77202 */ /* 0x000fce0000000f00 */
[----:B------:R-:W4:Y:S01]  /*5de0*/  MUFU.EX2 R21, R4 ;  /* 0x0000000400157308 */ /* 0x000f220000000800 */
[----:B------:R-:W-:Y:S01]  /*5df0*/  IMAD.MOV.U32 R246, RZ, RZ, R98 ;  /* 0x000000fffff67224 */ /* 0x000fe200078e0062 */
[----:B------:R-:W-:Y:S01]  /*5e00*/  MOV R245, R99 ;  /* 0x0000006300f57202 */ /* 0x000fe20000000f00 */
[----:B------:R-:W-:Y:S01]  /*5e10*/  IMAD.MOV.U32 R118, RZ, RZ, R231 ;  /* 0x000000ffff767224 */ /* 0x000fe200078e00e7 */
[----:B------:R-:W-:Y:S01]  /*5e20*/  MOV R138, R232 ;  /* 0x000000e8008a7202 */ /* 0x000fe20000000f00 */
[----:B------:R-:W-:Y:S01]  /*5e30*/  HMMA.16816.F32 R188, R128, R186, R220 ;  /* 0x000000ba80bc723c */ /* 0x000fe200000018dc */
[----:B------:R-:W-:Y:S02]  /*5e40*/  IMAD.MOV.U32 R136, RZ, RZ, R234 ;  /* 0x000000ffff887224 */ /* 0x000fe400078e00ea */
[----:B-1----:R-:W-:Y:S01]  /*5e50*/  FFMA.FTZ R0, R160, c[0x0][0x2d0], -R2 ;  /* 0x0000b400a0007a23 */ /* 0x002fe20000010802 */
[----:B------:R-:W-:Y:S01]  /*5e60*/  MOV R99, R102 ;  /* 0x0000006600637202 */ /* 0x000fe20000000f00 */
[----:B------:R-:W-:Y:S01]  /*5e70*/  IMAD.MOV.U32 R98, RZ, RZ, R103 ;  /* 0x000000ffff627224 */ /* 0x000fe200078e0067 */
[----:B------:R1:W5:Y:S01]  /*5e80*/  LDL.LU R234, [R1+0x68] ;  /* 0x0000680001ea7983 */ /* 0x0003620000300800 */
[----:B------:R2:W-:Y:S01]  /*5e90*/  MUFU.EX2 R5, R0 ;  /* 0x0000000000057308 */ /* 0x0005e20000000800 */
[----:B------:R-:W-:-:S02]  /*5ea0*/  IMAD.MOV.U32 R97, RZ, RZ, R101 ;  /* 0x000000ffff617224 */ /* 0x000fc400078e0065 */
[C---:B------:R-:W-:Y:S01]  /*5eb0*/  HMMA.16816.F32 R100, R128.reuse, R108, R212 ;  /* 0x0000006c8064723c */ /* 0x040fe200000018d4 */
[----:B------:R-:W-:Y:S01]  /*5ec0*/  IMAD.MOV.U32 R223, RZ, RZ, R96 ;  /* 0x000000ffffdf7224 */ /* 0x000fe200078e0060 */
[----:B------:R-:W-:Y:S01]  /*5ed0*/  MOV R220, R99 ;  /* 0x0000006300dc7202 */ /* 0x000fe20000000f00 */
[----:B------:R-:W-:Y:S01]  /*5ee0*/  IMAD.MOV.U32 R221, RZ, RZ, R98 ;  /* 0x000000ffffdd7224 */ /* 0x000fe200078e0062 */
[----:B------:R1:W5:Y:S01]  /*5ef0*/  LDL.LU R233, [R1+0x64] ;  /* 0x0000640001e97983 */ /* 0x0003620000300800 */
[--C-:B--2---:R-:W-:Y:S02]  /*5f00*/  FFMA.FTZ R0, R161, c[0x0][0x2d0], -R2.reuse ;  /* 0x0000b400a1007a23 */ /* 0x104fe40000010802 */
[----:B------:R-:W-:Y:S01]  /*5f10*/  MOV R215, R66 ;  /* 0x0000004200d77202 */ /* 0x000fe20000000f00 */
        /* <DEDUP_REMOVED lines=10> */
[----:B------:R-:W-:Y:S01]  /*5fc0*/  HMMA.16816.F32 R52, R128, R60, R52 ;  /* 0x0000003c8034723c */ /* 0x000fe20000001834 */
[----:B------:R1:W5:Y:S01]  /*5fd0*/  LDL.LU R232, [R1+0x60] ;  /* 0x0000600001e87983 */ /* 0x0003620000300800 */
[--C-:B--2---:R-:W-:Y:S01]  /*5fe0*/  FFMA.FTZ R0, R162, c[0x0][0x2d0], -R2.reuse ;  /* 0x0000b400a2007a23 */ /* 0x104fe20000010802 */
[----:B------:R-:W-:Y:S01]  /*5ff0*/  MOV R114, R64 ;  /* 0x0000004000727202 */ /* 0x000fe20000000f00 */
[----:B------:R-:W-:-:S02]  /*6000*/  FFMA.FTZ R2, R163, c[0x0][0x2d0], -R2 ;  /* 0x0000b400a3027a23 */ /* 0x000fc40000010802 */
[----:B------:R-:W-:Y:S02]  /*6010*/  IMAD.MOV.U32 R113, RZ, RZ, R115 ;  /* 0x000000ffff717224 */ /* 0x000fe400078e0073 */
[----:B------:R-:W-:Y:S01]  /*6020*/  IMAD.MOV.U32 R65, RZ, RZ, R119 ;  /* 0x000000ffff417224 */ /* 0x000fe200078e0077 */
[----:B------:R-:W-:Y:S01]  /*6030*/  MUFU.EX2 R0, R0 ;  /* 0x0000000000007308 */ /* 0x000fe20000000800 */
[----:B------:R-:W-:Y:S01]  /*6040*/  IMAD.MOV.U32 R115, RZ, RZ, R81 ;  /* 0x000000ffff737224 */ /* 0x000fe200078e0051 */
[----:B------:R-:W-:Y:S02]  /*6050*/  MOV R64, R137 ;  /* 0x0000008900407202 */ /* 0x000fe40000000f00 */
[----:B------:R-:W-:Y:S01]  /*6060*/  MOV R80, R117 ;  /* 0x0000007500507202 */ /* 0x000fe20000000f00 */
[----:B------:R-:W-:Y:S01]  /*6070*/  IMAD.MOV.U32 R7, RZ, RZ, R112 ;  /* 0x000000ffff077224 */ /* 0x000fe200078e0070 */
[C---:B------:R-:W-:Y:S01]  /*6080*/  HMMA.16816.F32 R68, R128.reuse, R76, R68 ;  /* 0x0000004c8044723c */ /* 0x040fe20000001844 */
[----:B------:R2:W5:Y:S01]  /*6090*/  LDL.LU R231, [R1+0x5c] ;  /* 0x00005c0001e77983 */ /* 0x0005620000300800 */
[----:B------:R-:W1:Y:S01]  /*60a0*/  MUFU.EX2 R2, R2 ;  /* 0x0000000200027308 */ /* 0x000e620000000800 */
[----:B------:R-:W-:Y:S01]  /*60b0*/  IMAD.MOV.U32 R81, RZ, RZ, R139 ;  /* 0x000000ffff517224 */ /* 0x000fe200078e008b */
[----:B------:R-:W-:Y:S01]  /*60c0*/  MOV R137, R138 ;  /* 0x0000008a00897202 */ /* 0x000fe20000000f00 */
[----:B------:R-:W-:Y:S01]  /*60d0*/  IMAD.MOV.U32 R139, RZ, RZ, R118 ;  /* 0x000000ffff8b7224 */ /* 0x000fe200078e0076 */
[----:B------:R-:W-:Y:S01]  /*60e0*/  MOV R138, R116 ;  /* 0x00000074008a7202 */ /* 0x000fe20000000f00 */
[----:B------:R-:W-:Y:S01]  /*60f0*/  IMAD.MOV.U32 R6, RZ, RZ, R114 ;  /* 0x000000ffff067224 */ /* 0x000fe200078e0072 */
[C---:B------:R-:W-:Y:S01]  /*6100*/  HMMA.16816.F32 R116, R128.reuse, R8, R144 ;  /* 0x000000088074723c */ /* 0x040fe20000001890 */
[----:B------:R-:W-:Y:S01]  /*6110*/  MOV R172, R113 ;  /* 0x0000007100ac7202 */ /* 0x000fe20000000f00 */
[----:B------:R2:W5:Y:S04]  /*6120*/  LDL.LU R230, [R1+0x58] ;  /* 0x0000580001e67983 */ /* 0x0005680000300800 */
[----:B------:R2:W5:Y:S02]  /*6130*/  LDL.LU R229, [R1+0x54] ;  /* 0x0000540001e57983 */ /* 0x0005640000300800 */
[----:B------:R-:W-:Y:S02]  /*6140*/  HMMA.16816.F32 R144, R128, R142, R216 ;  /* 0x0000008e8090723c */ /* 0x000fe400000018d8 */
[----:B------:R2:W5:Y:S01]  /*6150*/  LDL.LU R224, [R1+0x50] ;  /* 0x0000500001e07983 */ /* 0x0005620000300800 */
[----:B------:R-:W-:Y:S01]  /*6160*/  UIMAD.WIDE.U32 UR18, UR17, UR4, URZ ;  /* 0x00000004111272a5 */ /* 0x000fe2000f8e003f */
[----:B------:R-:W-:-:S02]  /*6170*/  PLOP3.LUT P0, PT, PT, PT, UP2, 0x40, 0x0 ;  /* 0x000000000000781c */ /* 0x000fc40003f0e828 */
[----:B------:R-:W-:Y:S01]  /*6180*/  IADD3 R242, R242, -0x2, RZ ;  /* 0xfffffffef2f27810 */ /* 0x000fe20007ffe0ff */
[----:B------:R-:W-:Y:S01]  /*6190*/  IMAD.MOV.U32 R219, RZ, RZ, R66 ;  /* 0x000000ffffdb7224 */ /* 0x000fe200078e0042 */
[C---:B------:R-:W-:Y:S01]  /*61a0*/  HMMA.16816.F32 R160, R128.reuse, R158, R208 ;  /* 0x0000009e80a0723c */ /* 0x040fe200000018d0 */
[----:B------:R-:W-:Y:S01]  /*61b0*/  MOV R218, R67 ;  /* 0x0000004300da7202 */ /* 0x000fe20000000f00 */
[----:B------:R-:W-:Y:S01]  /*61c0*/  IMAD.MOV.U32 R217, RZ, RZ, R82 ;  /* 0x000000ffffd97224 */ /* 0x000fe200078e0052 */
[----:B------:R-:W-:Y:S01]  /*61d0*/  MOV R216, R83 ;  /* 0x0000005300d87202 */ /* 0x000fe20000000f00 */
[----:B------:R-:W-:Y:S02]  /*61e0*/  @UP3 UMOV UR7, UR19 ;  /* 0x0000001300073c82 */ /* 0x000fe40008000000 */
[----:B------:R-:W-:Y:S01]  /*61f0*/  @UP3 USHF.R.U32.HI UR17, URZ, UR5, UR7 ;  /* 0x000000053f113299 */ /* 0x000fe20008011607 */
[----:B------:R-:W-:Y:S01]  /*6200*/  IMAD.MOV.U32 R209, RZ, RZ, R64 ;  /* 0x000000ffffd17224 */ /* 0x000fe200078e0040 */
[----:B------:R-:W-:Y:S01]  /*6210*/  MOV R210, R65 ;  /* 0x0000004100d27202 */ /* 0x000fe20000000f00 */
[----:B------:R-:W-:Y:S01]  /*6220*/  IMAD.MOV.U32 R211, RZ, RZ, R80 ;  /* 0x000000ffffd37224 */ /* 0x000fe200078e0050 */
[----:B------:R-:W-:Y:S01]  /*6230*/  HMMA.16816.F32 R64, R128, R62, R204 ;  /* 0x0000003e8040723c */ /* 0x000fe200000018cc */
[----:B------:R-:W-:Y:S01]  /*6240*/  MOV R208, R115 ;  /* 0x0000007300d07202 */ /* 0x000fe20000000f00 */
[----:B------:R-:W-:-:S03]  /*6250*/  UIADD3 UR4, UR16, UR17, URZ ;  /* 0x0000001110047290 */ /* 0x000fc6000fffe03f */
[----:B------:R-:W-:Y:S02]  /*6260*/  ULDC UR16, c[0x0][0x328] ;  /* 0x0000ca0000107ab9 */ /* 0x000fe40000000800 */
[----:B------:R-:W-:Y:S01]  /*6270*/  MOV R204, R81 ;  /* 0x0000005100cc7202 */ /* 0x000fe20000000f00 */
[C---:B------:R-:W-:Y:S01]  /*6280*/  HMMA.16816.F32 R96, R128.reuse, R94, R196 ;  /* 0x0000005e8060723c */ /* 0x040fe200000018c4 */
[----:B------:R-:W-:Y:S01]  /*6290*/  MOV R206, R139 ;  /* 0x0000008b00ce7202 */ /* 0x000fe20000000f00 */
[----:B------:R-:W-:Y:S01]  /*62a0*/  IMAD.MOV.U32 R205, RZ, RZ, R137 ;  /* 0x000000ffffcd7224 */ /* 0x000fe200078e0089 */
[----:B------:R-:W-:Y:S01]  /*62b0*/  UIADD3 UR16, UR4, UR16, URZ ;  /* 0x0000001004107290 */ /* 0x000fe2000fffe03f */
[----:B------:R-:W-:Y:S02]  /*62c0*/  IMAD.MOV.U32 R207, RZ, RZ, R138 ;  /* 0x000000ffffcf7224 */ /* 0x000fe400078e008a */
[----:B------:R-:W-:Y:S02]  /*62d0*/  FADD.FTZ R7, R7, R204 ;  /* 0x000000cc07077221 */ /* 0x000fe40000010000 */
[----:B------:R-:W-:Y:S02]  /*62e0*/  HMMA.16816.F32 R80, R128, R78, R200 ;  /* 0x0000004e8050723c */ /* 0x000fe400000018c8 */
[----:B------:R-:W-:-:S04]  /*62f0*/  FADD.FTZ R7, R208, R7 ;  /* 0x00000007d0077221 */ /* 0x000fc80000010000 */
[----:B------:R-:W-:Y:S01]  /*6300*/  FADD.FTZ R7, R211, R7 ;  /* 0x00000007d3077221 */ /* 0x000fe20000010000 */
[----:B------:R-:W-:Y:S01]  /*6310*/  MOV R203, R136 ;  /* 0x0000008800cb7202 */ /* 0x000fe20000000f00 */
[C---:B------:R-:W-:Y:S02]  /*6320*/  HMMA.16816.F32 R112, R128.reuse, R110, R152 ;  /* 0x0000006e8070723c */ /* 0x040fe40000001898 */
[----:B------:R-:W-:Y:S02]  /*6330*/  FADD.FTZ R7, R220, R7 ;  /* 0x00000007dc077221 */ /* 0x000fe40000010000 */
[----:B------:R-:W-:Y:S02]  /*6340*/  FADD.FTZ R6, R6, R203 ;  /* 0x000000cb06067221 */ /* 0x000fe40000010000 */
[----:B------:R-:W-:Y:S02]  /*6350*/  FADD.FTZ R7, R212, R7 ;  /* 0x00000007d4077221 */ /* 0x000fe40000010000 */
[----:B------:R-:W-:Y:S01]  /*6360*/  HMMA.16816.F32 R128, R128, R10, R124 ;  /* 0x0000000a8080723c */ /* 0x000fe2000000187c */
[----:B------:R-:W-:-:S04]  /*6370*/  FADD.FTZ R6, R207, R6 ;  /* 0x00000006cf067221 */ /* 0x000fc80000010000 */
[----:B------:R-:W-:Y:S02]  /*6380*/  FADD.FTZ R6, R210, R6 ;  /* 0x00000006d2067221 */ /* 0x000fe40000010000 */
[----:B---3--:R-:W-:Y:S02]  /*6390*/  F2FP.PACK_AB R124, R22, R23 ;  /* 0x00000017167c723e */ /* 0x008fe400000000ff */
[----:B----4-:R-:W-:Y:S01]  /*63a0*/  F2FP.PACK_AB R126, R20, R21 ;  /* 0x00000015147e723e */ /* 0x010fe200000000ff */
[----:B------:R-:W-:Y:S01]  /*63b0*/  FADD.FTZ R6, R219, R6 ;  /* 0x00000006db067221 */ /* 0x000fe20000010000 */
[----:B-1----:R-:W-:Y:S02]  /*63c0*/  F2FP.PACK_AB R125, R4, R5 ;  /* 0x00000005047d723e */ /* 0x002fe400000000ff */
[----:B------:R-:W-:-:S07]  /*63d0*/  F2FP.PACK_AB R127, R2, R0 ;  /* 0x00000000027f723e */ /* 0x000fce00000000ff */
[C---:B------:R-:W-:Y:S08]  /*63e0*/  HMMA.16816.F32 R152, R124.reuse, R156, R72 ;  /* 0x0000009c7c98723c */ /* 0x040ff00000001848 */
[C---:B------:R-:W-:Y:S08]  /*63f0*/  HMMA.16816.F32 R156, R124.reuse, R158, R56 ;  /* 0x0000009e7c9c723c */ /* 0x040ff00000001838 */
        /* <DEDUP_REMOVED lines=65> */
.L_x_1803:
[----:B------:R-:W-:Y:S02]  /*6810*/  UISETP.NE.AND UP0, UPT, UR7, 0x1, UPT ;  /* 0x000000010700788c */ /* 0x000fe4000bf05270 */
[----:B------:R-:W-:Y:S02]  /*6820*/  ULDC.64 UR4, c[0x0][0x330] ;  /* 0x0000cc0000047ab9 */ /* 0x000fe40000000a00 */
[----:B------:R-:W-:-:S07]  /*6830*/  UIMAD.WIDE.U32 UR18, UR17, UR4, URZ ;  /* 0x00000004111272a5 */ /* 0x000fce000f8e003f */
[----:B------:R-:W-:Y:S02]  /*6840*/  @UP0 USHF.R.U32.HI UR17, URZ, UR5, UR19 ;  /* 0x000000053f110299 */ /* 0x000fe40008011613 */
.L_x_1804:
[----:B------:R-:W-:Y:S02]  /*6850*/  ULDC UR4, c[0x0][0x32c] ;  /* 0x0000cb0000047ab9 */ /* 0x000fe40000000800 */
[----:B------:R-:W-:-:S04]  /*6860*/  UIMAD UR4, UR17, UR7, UR4 ;  /* 0x00000007110472a4 */ /* 0x000fc8000f8e0204 */
[----:B------:R-:W-:-:S04]  /*6870*/  UISETP.LT.AND UP0, UPT, UR16, UR4, UPT ;  /* 0x000000041000728c */ /* 0x000fc8000bf01270 */
[----:B------:R-:W-:-:S03]  /*6880*/  USEL UR16, UR16, UR4, UP0 ;  /* 0x0000000410107287 */ /* 0x000fc60008000000 */
.L_x_1802:
[----:B------:R-:W1:Y:S01]  /*6890*/  R2UR UR4, R249 ;  /* 0x00000000f90473c2 */ /* 0x000e6200000e0000 */
[----:B------:R-:W-:-:S07]  /*68a0*/  UIMAD.WIDE UR16, UR16, 0x2aaaaaab, URZ ;  /* 0x2aaaaaab101078a5 */ /* 0x000fce000f8e023f */
[----:B------:R-:W-:Y:S02]  /*68b0*/  UMOV UR7, UR17 ;  /* 0x0000001100077c82 */ /* 0x000fe40008000000 */
[----:B------:R-:W-:-:S04]  /*68c0*/  USHF.R.U32.HI UR5, URZ, 0x1f, UR7 ;  /* 0x0000001f3f057899 */ /* 0x000fc80008011607 */
[----:B------:R-:W-:-:S04]  /*68d0*/  ULEA.HI.SX32 UR5, UR7, UR5, 0x1d ;  /* 0x0000000507057291 */ /* 0x000fc8000f8fea3f */
[----:B-1----:R-:W-:-:S04]  /*68e0*/  UISETP.LT.AND UP0, UPT, UR4, UR5, UPT ;  /* 0x000000050400728c */ /* 0x002fc8000bf01270 */
[----:B------:R-:W-:-:S06]  /*68f0*/  USEL UR4, UR4, UR5, !UP0 ;  /* 0x0000000504047287 */ /* 0x000fcc000c000000 */
[----:B------:R-:W-:-:S13]  /*6900*/  ISETP.GE.AND P0, PT, R242, UR4, PT ;  /* 0x00000004f2007c0c */ /* 0x000fda000bf06270 */
[----:B------:R-:W-:Y:S05]  /*6910*/  @!P0 BRA `(.L_x_1805) ;  /* 0x000045b000008947 */ /* 0x000fea0003800000 */
[----:B--2---:R-:W2:Y:S01]  /*6920*/  LDL R0, [R1+0x28] ;  /* 0x0000280001007983 */ /* 0x004ea20000100800 */
        /* <DEDUP_REMOVED lines=9> */
.L_x_1822:
[----:B------:R-:W2:Y:S01]  /*69c0*/  LDL.64 R42, [R1+0x38] ;  /* 0x00003800012a7983 */ /* 0x000ea20000100a00 */
[----:B------:R-:W-:Y:S04]  /*69d0*/  DEPBAR.LE SB0, 0x0 ;  /* 0x000080000000791a */ /* 0x000fe80000000000 */
[----:B-1----:R-:W2:Y:S05]  /*69e0*/  LDL.64 R2, [R1+0x48] ;  /* 0x0000480001027983 */ /* 0x002eaa0000100a00 */
[----:B------:R-:W-:Y:S01]  /*69f0*/  BAR.SYNC.DEFER_BLOCKING 0x0 ;  /* 0x0000000000007b1d */ /* 0x000fe20000010000 */
[----:B------:R-:W-:Y:S11]  /*6a00*/  ISETP.GT.AND P6, PT, R249, R242, PT ;  /* 0x000000f2f900720c */ /* 0x000ff60003fc4270 */
[----:B------:R-:W-:Y:S02]  /*6a10*/  @!UPT UIADD3 URZ, URZ, URZ, URZ ;  /* 0x0000003f3f3ff290 */ /* 0x000fe4000fffe03f */
[----:B-1----:R-:W-:Y:S01]  /*6a20*/  @!P6 SHF.R.S32.HI R0, RZ, 0x1f, R242 ;  /* 0x0000001fff00e819 */ /* 0x002fe200000114f2 */
[----:B------:R-:W-:Y:S04]  /*6a30*/  @!P6 IMAD.WIDE.U32 R40, R242, c[0x0][0x208], RZ ;  /* 0x00008200f228ea25 */ /* 0x000fe800078e00ff */
[----:B------:R-:W-:Y:S04]  /*6a40*/  @!P6 IMAD R0, R0, c[0x0][0x208], RZ ;  /* 0x000082000000ea24 */ /* 0x000fe800078e02ff */
[----:B------:R-:W-:Y:S01]  /*6a50*/  @!P6 IMAD R0, R242, c[0x0][0x20c], R0 ;  /* 0x00008300f200ea24 */ /* 0x000fe200078e0200 */
[----:B-----5:R-:W-:Y:S03]  /*6a60*/  LDSM.16.M88.4 R48, [R231+0x6100] ;  /* 0x00610000e730783b */ /* 0x020fe60000000200 */
[----:B------:R-:W-:Y:S02]  /*6a70*/  @!P6 IMAD.IADD R0, R41, 0x1, R0 ;  /* 0x000000012900e824 */ /* 0x000fe400078e0200 */
[----:B------:R-:W1:Y:S02]  /*6a80*/  LDSM.16.M88.4 R16, [R224+0x3100] ;  /* 0x00310000e010783b */ /* 0x000e640000000200 */
[----:B------:R-:W-:Y:S03]  /*6a90*/  @!P6 IMAD R165, R0, 0x30, RZ ;  /* 0x0000003000a5e824 */ /* 0x000fe600078e02ff */
[----:B------:R-:W3:Y:S05]  /*6aa0*/  LDSM.16.M88.4 R44, [R231+0x8100] ;  /* 0x00810000e72c783b */ /* 0x000eea0000000200 */
[----:B------:R-:W4:Y:S05]  /*6ab0*/  LDSM.16.M88.4 R32, [R224+0x3900] ;  /* 0x00390000e020783b */ /* 0x000f2a0000000200 */
[----:B------:R-:W2:Y:S05]  /*6ac0*/  LDL.64 R222, [R1+0x30] ;  /* 0x0000300001de7983 */ /* 0x000eaa0000100a00 */
[----:B------:R-:W4:Y:S05]  /*6ad0*/  LDSM.16.M88.4 R172, [R224+0x4100] ;  /* 0x00410000e0ac783b */ /* 0x000f2a0000000200 */
[----:B------:R-:W2:Y:S05]  /*6ae0*/  LDL.64 R220, [R1+0x40] ;  /* 0x0000400001dc7983 */ /* 0x000eaa0000100a00 */
[----:B------:R-:W-:Y:S05]  /*6af0*/  LDSM.16.M88.4 R192, [R233+0x6100] ;  /* 0x00610000e9c0783b */ /* 0x000fea0000000200 */
[----:B------:R-:W2:Y:S01]  /*6b00*/  LDL R167, [R1+0x2c] ;  /* 0x00002c0001a77983 */ /* 0x000ea20000100800 */
[-C--:B-1----:R-:W-:Y:S04]  /*6b10*/  HMMA.16816.F32 R4, R48, R16.reuse, RZ ;  /* 0x000000103004723c */ /* 0x082fe800000018ff */
[----:B------:R-:W1:Y:S05]  /*6b20*/  LDSM.16.M88.4 R196, [R235] ;  /* 0x00000000ebc4783b */ /* 0x000e6a0000000200 */
[----:B------:R-:W1:Y:S01]  /*6b30*/  LDSM.16.M88.4 R200, [R233+0x8100] ;  /* 0x00810000e9c8783b */ /* 0x000e620000000200 */
[C---:B---3--:R-:W-:Y:S04]  /*6b40*/  HMMA.16816.F32 R8, R44.reuse, R16, RZ ;  /* 0x000000102c08723c */ /* 0x048fe800000018ff */
[----:B------:R-:W3:Y:S04]  /*6b50*/  LDSM.16.M88.4 R204, [R241] ;  /* 0x00000000f1cc783b */ /* 0x000ee80000000200 */
[-C--:B------:R-:W-:Y:S08]  /*6b60*/  HMMA.16816.F32 R12, R44, R18.reuse, RZ ;  /* 0x000000122c0c723c */ /* 0x080ff000000018ff */
[C---:B------:R-:W-:Y:S08]  /*6b70*/  HMMA.16816.F32 R16, R48.reuse, R18, RZ ;  /* 0x000000123010723c */ /* 0x040ff000000018ff */
[-C--:B----4-:R-:W-:Y:S08]  /*6b80*/  HMMA.16816.F32 R20, R48, R32.reuse, RZ ;  /* 0x000000203014723c */ /* 0x090ff000000018ff */
[C---:B------:R-:W-:Y:S08]  /*6b90*/  HMMA.16816.F32 R24, R44.reuse, R32, RZ ;  /* 0x000000202c18723c */ /* 0x040ff000000018ff */
[-C--:B------:R-:W-:Y:S08]  /*6ba0*/  HMMA.16816.F32 R28, R44, R34.reuse, RZ ;  /* 0x000000222c1c723c */ /* 0x080ff000000018ff */
[C---:B------:R-:W-:Y:S08]  /*6bb0*/  HMMA.16816.F32 R32, R48.reuse, R34, RZ ;  /* 0x000000223020723c */ /* 0x040ff000000018ff */
[-C--:B------:R-:W-:Y:S01]  /*6bc0*/  HMMA.16816.F32 R36, R48, R172.reuse, RZ ;  /* 0x000000ac3024723c */ /* 0x080fe200000018ff */
[----:B--2---:R-:W-:Y:S04]  /*6bd0*/  @!P6 IMAD.MOV.U32 R3, RZ, RZ, R43 ;  /* 0x000000ffff03e224 */ /* 0x004fe800078e002b */
[----:B------:R-:W-:Y:S03]  /*6be0*/  @!P6 IMAD.WIDE.U32 R2, R40, 0x30, R2 ;  /* 0x000000302802e825 */ /* 0x000fe600078e0002 */
[C---:B------:R-:W-:Y:S04]  /*6bf0*/  HMMA.16816.F32 R40, R44.reuse, R172, RZ ;  /* 0x000000ac2c28723c */ /* 0x040fe800000018ff */
[----:B------:R-:W-:Y:S02]  /*6c00*/  @!P6 IMAD.SHL.U32 R0, R2, 0x2, RZ ;  /* 0x000000020200e824 */ /* 0x000fe400078e00ff */
[----:B------:R-:W-:Y:S03]  /*6c10*/  @!P6 IMAD.IADD R3, R3, 0x1, R165 ;  /* 0x000000010303e824 */ /* 0x000fe600078e02a5 */
[----:B------:R-:W-:Y:S01]  /*6c20*/  @!P6 IADD3 R168, P0, R0, c[0x0][0x1f8], RZ ;  /* 0x00007e0000a8ea10 */ /* 0x000fe20007f1e0ff */
[-C--:B------:R-:W-:Y:S02]  /*6c30*/  HMMA.16816.F32 R44, R44, R174.reuse, RZ ;  /* 0x000000ae2c2c723c */ /* 0x080fe400000018ff */
[----:B------:R-:W-:Y:S02]  /*6c40*/  @!P6 SHF.L.U64.HI R3, R2, 0x1, R3 ;  /* 0x000000010203e819 */ /* 0x000fe40000010203 */
[----:B------:R-:W-:Y:S02]  /*6c50*/  @!P6 IADD3 R2, P1, R168, UR9, RZ ;  /* 0x00000009a802ec10 */ /* 0x000fe4000ff3e0ff */
[----:B------:R-:W-:Y:S02]  /*6c60*/  @!P6 IADD3.X R169, R3, c[0x0][0x1fc], RZ, P0, !PT ;  /* 0x00007f0003a9ea10 */ /* 0x000fe400007fe4ff */
[----:B------:R-:W-:Y:S01]  /*6c70*/  HMMA.16816.F32 R48, R48, R174, RZ ;  /* 0x000000ae3030723c */ /* 0x000fe200000018ff */
[----:B------:R-:W2:Y:S03]  /*6c80*/  LDSM.16.M88.4 R172, [R240] ;  /* 0x00000000f0ac783b */ /* 0x000ea60000000200 */
[----:B------:R-:W-:Y:S02]  /*6c90*/  @!P6 IADD3 R0, P5, R0, 0x80, RZ ;  /* 0x000000800000e810 */ /* 0x000fe40007fbe0ff */
[----:B------:R-:W-:Y:S01]  /*6ca0*/  @!PT LDS RZ, [RZ] ;  /* 0x00000000fffff984 */ /* 0x000fe20000000800 */
[----:B------:R-:W-:Y:S01]  /*6cb0*/  @!PT LDS RZ, [RZ] ;  /* 0x00000000fffff984 */ /* 0x000fe20000000800 */
[----:B------:R-:W-:Y:S01]  /*6cc0*/  @!PT LDS RZ, [RZ] ;  /* 0x00000000fffff984 */ /* 0x000fe20000000800 */
[----:B------:R4:W-:Y:S01]  /*6cd0*/  @!P6 LDGSTS.E.BYPASS.LTC128B.128 [R243+0x100], [R168.64], !P4 ;  /* 0x00100000a8f3efae */ /* 0x0009e2000e101d4e */
[----:B------:R-:W-:Y:S01]  /*6ce0*/  @!P6 IADD3 R208, P0, R2, UR9, RZ ;  /* 0x0000000902d0ec10 */ /* 0x000fe2000ff1e0ff */
[-C--:B-1----:R-:W-:Y:S05]  /*6cf0*/  HMMA.16816.F32 R4, R192, R196.reuse, R4 ;  /* 0x000000c4c004723c */ /* 0x082fea0000001804 */
[----:B------:R-:W-:Y:S03]  /*6d00*/  @!P6 IADD3 R210, P2, R0, c[0x0][0x1f8], RZ ;  /* 0x00007e0000d2ea10 */ /* 0x000fe60007f5e0ff */
[C---:B------:R-:W-:Y:S04]  /*6d10*/  HMMA.16816.F32 R8, R200.reuse, R196, R8 ;  /* 0x000000c4c808723c */ /* 0x040fe80000001808 */
[----:B------:R-:W-:Y:S02]  /*6d20*/  @!P6 IADD3.X R211, RZ, c[0x0][0x1fc], R3, P2, P5 ;  /* 0x00007f00ffd3ea10 */ /* 0x000fe400017ea403 */
[----:B------:R-:W-:Y:S02]  /*6d30*/  @!P6 IADD3.X R3, R169, UR11, RZ, P1, !PT ;  /* 0x0000000ba903ec10 */ /* 0x000fe40008ffe4ff */
[-C--:B------:R-:W-:Y:S01]  /*6d40*/  HMMA.16816.F32 R12, R200, R198.reuse, R12 ;  /* 0x000000c6c80c723c */ /* 0x080fe2000000180c */
[----:B------:R1:W-:Y:S03]  /*6d50*/  @!P6 LDGSTS.E.BYPASS.LTC128B.128 [R243+0x1900], [R210.64], !P3 ;  /* 0x01900000d2f3efae */ /* 0x0003e6000d901d4e */
[----:B------:R-:W-:Y:S02]  /*6d60*/  @!P6 IADD3.X R209, R3, UR11, RZ, P0, !PT ;  /* 0x0000000b03d1ec10 */ /* 0x000fe400087fe4ff */
[----:B------:R1:W-:Y:S01]  /*6d70*/  @!P6 LDGSTS.E.BYPASS.LTC128B.128 [R243+0x900], [R2.64], !P4 ;  /* 0x0090000002f3efae */ /* 0x0003e2000e101d4e */
[----:B------:R-:W-:Y:S01]  /*6d80*/  PLOP3.LUT P0, PT, PT, PT, UP3, 0x80, 0x0 ;  /* 0x000000000000781c */ /* 0x000fe20003f0f038 */
[C---:B------:R-:W-:Y:S03]  /*6d90*/  HMMA.16816.F32 R16, R192.reuse, R198, R16 ;  /* 0x000000c6c010723c */ /* 0x040fe60000001810 */
[----:B------:R1:W-:Y:S01]  /*6da0*/  @!P6 LDGSTS.E.BYPASS.LTC128B.128 [R243+0x2100], [R2.64+0x80], !P3 ;  /* 0x0210008002f3efae */ /* 0x0003e2000d901d4e */
[----:B------:R-:W-:Y:S04]  /*6db0*/  IMAD.MOV.U32 R221, RZ, RZ, c[0x0][0x1e4] ;  /* 0x00007900ffdd7624 */ /* 0x000fe800078e00ff */
[-C--:B---3--:R-:W-:Y:S01]  /*6dc0*/  HMMA.16816.F32 R20, R192, R204.reuse, R20 ;  /* 0x000000ccc014723c */ /* 0x088fe20000001814 */
[----:B------:R3:W-:Y:S05]  /*6dd0*/  @!P6 LDGSTS.E.BYPASS.LTC128B.128 [R243+0x1100], [R208.64], !P4 ;  /* 0x01100000d0f3efae */ /* 0x0007ea000e101d4e */
[----:B------:R3:W-:Y:S01]  /*6de0*/  @!P6 LDGSTS.E.BYPASS.LTC128B.128 [R243+0x2900], [R208.64+0x80], !P3 ;  /* 0x02900080d0f3efae */ /* 0x0007e2000d901d4e */
[C---:B------:R-:W-:Y:S01]  /*6df0*/  ISETP.GT.AND P6, PT, R242.reuse, R249, PT ;  /* 0x000000f9f200720c */ /* 0x040fe20003fc4270 */
[C---:B------:R-:W-:Y:S03]  /*6e00*/  HMMA.16816.F32 R24, R200.reuse, R204, R24 ;  /* 0x000000ccc818723c */ /* 0x040fe60000001818 */
[----:B------:R-:W-:Y:S05]  /*6e10*/  LDSM.16.M88.4 R212, [R230+0x3100] ;  /* 0x00310000e6d4783b */ /* 0x000fea0000000200 */
[-C--:B------:R-:W-:Y:S01]  /*6e20*/  HMMA.16816.F32 R28, R200, R206.reuse, R28 ;  /* 0x000000cec81c723c */ /* 0x080fe2000000181c */
[----:B------:R-:W0:Y:S03]  /*6e30*/  LDGDEPBAR ;  /* 0x00000000000079af */ /* 0x000e260000000000 */
[----:B------:R-:W-:Y:S02]  /*6e40*/  @P6 IADD3 R0, R242, -0x1, RZ ;  /* 0xfffffffff2006810 */ /* 0x000fe40007ffe0ff */
[----:B------:R-:W-:Y:S01]  /*6e50*/  LDSM.16.M88.4 R216, [R232+0x8100] ;  /* 0x00810000e8d8783b */ /* 0x000fe20000000200 */
[----:B-1----:R-:W-:Y:S01]  /*6e60*/  @P6 IMAD.MOV.U32 R3, RZ, RZ, R223 ;  /* 0x000000ffff036224 */ /* 0x002fe200078e00df */
[C---:B------:R-:W-:Y:S03]  /*6e70*/  HMMA.16816.F32 R32, R192.reuse, R206, R32 ;  /* 0x000000cec020723c */ /* 0x040fe60000001820 */
[----:B------:R-:W-:Y:S01]  /*6e80*/  LDSM.16.M88.4 R196, [R230+0x3900] ;  /* 0x00390000e6c4783b */ /* 0x000fe20000000200 */
[----:B----4-:R-:W-:Y:S01]  /*6e90*/  @P6 IMAD.WIDE.U32 R168, R0, c[0x0][0x1e0], RZ ;  /* 0x0000780000a86a25 */ /* 0x010fe200078e00ff */
[----:B------:R-:W-:Y:S03]  /*6ea0*/  @P6 SHF.R.S32.HI R2, RZ, 0x1f, R0 ;  /* 0x0000001fff026819 */ /* 0x000fe60000011400 */
[-C--:B--2---:R-:W-:Y:S01]  /*6eb0*/  HMMA.16816.F32 R36, R192, R172.reuse, R36 ;  /* 0x000000acc024723c */ /* 0x084fe20000001824 */
[----:B---3--:R-:W1:Y:S03]  /*6ec0*/  LDSM.16.M88.4 R208, [R232+0x6100] ;  /* 0x00610000e8d0783b */ /* 0x008e660000000200 */
[----:B------:R-:W-:Y:S02]  /*6ed0*/  @P6 IMAD R2, R2, c[0x0][0x1e0], RZ ;  /* 0x0000780002026a24 */ /* 0x000fe400078e02ff */
[----:B------:R-:W2:Y:S02]  /*6ee0*/  LDSM.16.M88.4 R204, [R230+0x4100] ;  /* 0x00410000e6cc783b */ /* 0x000ea40000000200 */
[C---:B------:R-:W-:Y:S04]  /*6ef0*/  HMMA.16816.F32 R40, R200.reuse, R172, R40 ;  /* 0x000000acc828723c */ /* 0x040fe80000001828 */
[----:B------:R-:W-:Y:S04]  /*6f00*/  @P6 IMAD R2, R0, c[0x0][0x1e4], R2 ;  /* 0x0000790000026a24 */ /* 0x000fe800078e0202 */
[-C--:B------:R-:W-:Y:S01]  /*6f10*/  HMMA.16816.F32 R44, R200, R174.reuse, R44 ;  /* 0x000000aec82c723c */ /* 0x080fe2000000182c */
[----:B------:R-:W-:Y:S03]  /*6f20*/  LDSM.16.M88.4 R200, [R234+0x8100] ;  /* 0x00810000eac8783b */ /* 0x000fe60000000200 */
[----:B------:R-:W-:Y:S02]  /*6f30*/  @P6 IMAD.IADD R0, R169, 0x1, R2 ;  /* 0x00000001a9006824 */ /* 0x000fe400078e0202 */
[----:B------:R-:W-:Y:S02]  /*6f40*/  @P6 IMAD.MOV.U32 R2, RZ, RZ, R220 ;  /* 0x000000ffff026224 */ /* 0x000fe400078e00dc */
[----:B------:R-:W-:Y:S01]  /*6f50*/  HMMA.16816.F32 R48, R192, R174, R48 ;  /* 0x000000aec030723c */ /* 0x000fe20000001830 */
[----:B------:R-:W-:Y:S03]  /*6f60*/  LDSM.16.M88.4 R172, [R234+0x6100] ;  /* 0x00610000eaac783b */ /* 0x000fe60000000200 */
[----:B------:R-:W-:Y:S02]  /*6f70*/  @P6 IMAD.WIDE.U32 R2, R168, 0x30, R2 ;  /* 0x00000030a8026825 */ /* 0x000fe400078e0002 */
[----:B------:R-:W3:Y:S02]  /*6f80*/  LDSM.16.M88.4 R192, [R229] ;  /* 0x00000000e5c0783b */ /* 0x000ee40000000200 */
[----:B------:R-:W-:Y:S04]  /*6f90*/  @P6 IMAD.SHL.U32 R168, R2, 0x2, RZ ;  /* 0x0000000202a86824 */ /* 0x000fe800078e00ff */
[----:B------:R-:W-:Y:S02]  /*6fa0*/  IMAD.MOV.U32 R220, RZ, RZ, c[0x0][0x1e0] ;  /* 0x00007800ffdc7624 */ /* 0x000fe400078e00ff */
[----:B------:R-:W-:Y:S02]  /*6fb0*/  @P6 IMAD R0, R0, 0x30, RZ ;  /* 0x0000003000006824 */ /* 0x000fe400078e02ff */
[----:B------:R-:W-:Y:S01]  /*6fc0*/  @P6 IMAD.SHL.U32 R165, R220, 0x20, RZ ;  /* 0x00000020dca56824 */ /* 0x000fe200078e00ff */
[-C--:B-1----:R-:W-:Y:S05]  /*6fd0*/  HMMA.16816.F32 R4, R208, R212.reuse, R4 ;  /* 0x000000d4d004723c */ /* 0x082fea0000001804 */
[----:B------:R-:W-:Y:S03]  /*6fe0*/  @P6 IMAD.IADD R0, R3, 0x1, R0 ;  /* 0x0000000103006824 */ /* 0x000fe600078e0200 */
[C---:B------:R-:W-:Y:S04]  /*6ff0*/  HMMA.16816.F32 R8, R216.reuse, R212, R8 ;  /* 0x000000d4d808723c */ /* 0x040fe80000001808 */
[----:B------:R-:W-:Y:S02]  /*7000*/  @P6 SHF.L.U64.HI R3, R2, 0x1, R0 ;  /* 0x0000000102036819 */ /* 0x000fe40000010200 */
[----:B------:R-:W-:Y:S02]  /*7010*/  @P6 SHF.L.U64.HI R0, R220, 0x5, R221 ;  /* 0x00000005dc006819 */ /* 0x000fe400000102dd */
[-C--:B------:R-:W-:Y:S08]  /*7020*/  HMMA.16816.F32 R12, R216, R214.reuse, R12 ;  /* 0x000000d6d80c723c */ /* 0x080ff0000000180c */
[C---:B------:R-:W-:Y:S01]  /*7030*/  HMMA.16816.F32 R16, R208.reuse, R214, R16 ;  /* 0x000000d6d010723c */ /* 0x040fe20000001810 */
[----:B------:R-:W-:Y:S07]  /*7040*/  LDSM.16.M88.4 R212, [R229+0x1000] ;  /* 0x00100000e5d4783b */ /* 0x000fee0000000200 */
[-C--:B------:R-:W-:Y:S08]  /*7050*/  HMMA.16816.F32 R20, R208, R196.reuse, R20 ;  /* 0x000000c4d014723c */ /* 0x080ff00000001814 */
[C---:B------:R-:W-:Y:S08]  /*7060*/  HMMA.16816.F32 R24, R216.reuse, R196, R24 ;  /* 0x000000c4d818723c */ /* 0x040ff00000001818 */
[-C--:B------:R-:W-:Y:S08]  /*7070*/  HMMA.16816.F32 R28, R216, R198.reuse, R28 ;  /* 0x000000c6d81c723c */ /* 0x080ff0000000181c */
[C---:B------:R-:W-:Y:S01]  /*7080*/  HMMA.16816.F32 R32, R208.reuse, R198, R32 ;  /* 0x000000c6d020723c */ /* 0x040fe20000001820 */
[----:B------:R-:W1:Y:S07]  /*7090*/  LDSM.16.M88.4 R196, [R229+0x800] ;  /* 0x00080000e5c4783b */ /* 0x000e6e0000000200 */
[-C--:B--2---:R-:W-:Y:S08]  /*70a0*/  HMMA.16816.F32 R36, R208, R204.reuse, R36 ;  /* 0x000000ccd024723c */ /* 0x084ff00000001824 */
[C---:B------:R-:W-:Y:S08]  /*70b0*/  HMMA.16816.F32 R40, R216.reuse, R204, R40 ;  /* 0x000000ccd828723c */ /* 0x040ff00000001828 */
[-C--:B------:R-:W-:Y:S01]  /*70c0*/  HMMA.16816.F32 R44, R216, R206.reuse, R44 ;  /* 0x000000ced82c723c */ /* 0x080fe2000000182c */
[----:B------:R-:W-:Y:S07]  /*70d0*/  LDSM.16.M88.4 R216, [R231+0xc100] ;  /* 0x00c10000e7d8783b */ /* 0x000fee0000000200 */
[----:B------:R-:W-:Y:S01]  /*70e0*/  HMMA.16816.F32 R48, R208, R206, R48 ;  /* 0x000000ced030723c */ /* 0x000fe20000001830 */
[----:B------:R-:W-:Y:S05]  /*70f0*/  LDSM.16.M88.4 R204, [R231+0xa100] ;  /* 0x00a10000e7cc783b */ /* 0x000fea0000000200 */
[----:B------:R-:W2:Y:S02]  /*7100*/  LDSM.16.M88.4 R208, [R224+0x4900] ;  /* 0x00490000e0d0783b */ /* 0x000ea40000000200 */
[-C--:B---3--:R-:W-:Y:S08]  /*7110*/  HMMA.16816.F32 R4, R172, R192.reuse, R4 ;  /* 0x000000c0ac04723c */ /* 0x088ff00000001804 */
[C---:B------:R-:W-:Y:S08]  /*7120*/  HMMA.16816.F32 R8, R200.reuse, R192, R8 ;  /* 0x000000c0c808723c */ /* 0x040ff00000001808 */
        /* <DEDUP_REMOVED lines=13> */
[----:B------:R-:W1:Y:S05]  /*7200*/  LDSM.16.M88.4 R172, [R224+0x5900] ;  /* 0x00590000e0ac783b */ /* 0x000e6a0000000200 */
[----:B------:R-:W4:Y:S02]  /*7210*/  LDSM.16.M88.4 R212, [R233+0xc100] ;  /* 0x00c10000e9d4783b */ /* 0x000f240000000200 */
[-C--:B--2---:R-:W-:Y:S08]  /*7220*/  HMMA.16816.F32 R4, R204, R208.reuse, R4 ;  /* 0x000000d0cc04723c */ /* 0x084ff00000001804 */
[C---:B------:R-:W-:Y:S08]  /*7230*/  HMMA.16816.F32 R8, R216.reuse, R208, R8 ;  /* 0x000000d0d808723c */ /* 0x040ff00000001808 */
[-C--:B------:R-:W-:Y:S08]  /*7240*/  HMMA.16816.F32 R12, R216, R210.reuse, R12 ;  /* 0x000000d2d80c723c */ /* 0x080ff0000000180c */
[C---:B------:R-:W-:Y:S01]  /*7250*/  HMMA.16816.F32 R16, R204.reuse, R210, R16 ;  /* 0x000000d2cc10723c */ /* 0x040fe20000001810 */
[----:B------:R-:W2:Y:S07]  /*7260*/  LDSM.16.M88.4 R208, [R238] ;  /* 0x00000000eed0783b */ /* 0x000eae0000000200 */
[-C--:B---3--:R-:W-:Y:S08]  /*7270*/  HMMA.16816.F32 R20, R204, R192.reuse, R20 ;  /* 0x000000c0cc14723c */ /* 0x088ff00000001814 */
[C---:B------:R-:W-:Y:S08]  /*7280*/  HMMA.16816.F32 R24, R216.reuse, R192, R24 ;  /* 0x000000c0d818723c */ /* 0x040ff00000001818 */
[-C--:B------:R-:W-:Y:S08]  /*7290*/  HMMA.16816.F32 R28, R216, R194.reuse, R28 ;  /* 0x000000c2d81c723c */ /* 0x080ff0000000181c */
[C---:B------:R-:W-:Y:S01]  /*72a0*/  HMMA.16816.F32 R32, R204.reuse, R194, R32 ;  /* 0x000000c2cc20723c */ /* 0x040fe20000001820 */
[----:B------:R-:W3:Y:S07]  /*72b0*/  LDSM.16.M88.4 R192, [R237] ;  /* 0x00000000edc0783b */ /* 0x000eee0000000200 */
[-C--:B-1----:R-:W-:Y:S08]  /*72c0*/  HMMA.16816.F32 R36, R204, R172.reuse, R36 ;  /* 0x000000accc24723c */ /* 0x082ff00000001824 */
[C---:B------:R-:W-:Y:S08]  /*72d0*/  HMMA.16816.F32 R40, R216.reuse, R172, R40 ;  /* 0x000000acd828723c */ /* 0x040ff00000001828 */
[-C--:B------:R-:W-:Y:S01]  /*72e0*/  HMMA.16816.F32 R44, R216, R174.reuse, R44 ;  /* 0x000000aed82c723c */ /* 0x080fe2000000182c */
[----:B------:R-:W-:Y:S07]  /*72f0*/  LDSM.16.M88.4 R216, [R236+0xc100] ;  /* 0x00c10000ecd8783b */ /* 0x000fee0000000200 */
[----:B------:R-:W-:Y:S01]  /*7300*/  HMMA.16816.F32 R48, R204, R174, R48 ;  /* 0x000000aecc30723c */ /* 0x000fe20000001830 */
[----:B------:R-:W-:Y:S05]  /*7310*/  LDSM.16.M88.4 R172, [R232+0xa100] ;  /* 0x00a10000e8ac783b */ /* 0x000fea0000000200 */
[----:B------:R-:W-:Y:S02]  /*7320*/  LDSM.16.M88.4 R204, [R232+0xc100] ;  /* 0x00c10000e8cc783b */ /* 0x000fe40000000200 */
[-C--:B------:R-:W-:Y:S08]  /*7330*/  HMMA.16816.F32 R4, R196, R200.reuse, R4 ;  /* 0x000000c8c404723c */ /* 0x080ff00000001804 */
[C---:B----4-:R-:W-:Y:S08]  /*7340*/  HMMA.16816.F32 R8, R212.reuse, R200, R8 ;  /* 0x000000c8d408723c */ /* 0x050ff00000001808 */
[-C--:B------:R-:W-:Y:S08]  /*7350*/  HMMA.16816.F32 R12, R212, R202.reuse, R12 ;  /* 0x000000cad40c723c */ /* 0x080ff0000000180c */
[C---:B------:R-:W-:Y:S01]  /*7360*/  HMMA.16816.F32 R16, R196.reuse, R202, R16 ;  /* 0x000000cac410723c */ /* 0x040fe20000001810 */
[----:B------:R-:W1:Y:S07]  /*7370*/  LDSM.16.M88.4 R200, [R230+0x4900] ;  /* 0x00490000e6c8783b */ /* 0x000e6e0000000200 */
[-C--:B--2---:R-:W-:Y:S08]  /*7380*/  HMMA.16816.F32 R20, R196, R208.reuse, R20 ;  /* 0x000000d0c414723c */ /* 0x084ff00000001814 */
[C---:B------:R-:W-:Y:S08]  /*7390*/  HMMA.16816.F32 R24, R212.reuse, R208, R24 ;  /* 0x000000d0d418723c */ /* 0x040ff00000001818 */
[-C--:B------:R-:W-:Y:S08]  /*73a0*/  HMMA.16816.F32 R28, R212, R210.reuse, R28 ;  /* 0x000000d2d41c723c */ /* 0x080ff0000000181c */
[C---:B------:R-:W-:Y:S01]  /*73b0*/  HMMA.16816.F32 R32, R196.reuse, R210, R32 ;  /* 0x000000d2c420723c */ /* 0x040fe20000001820 */
[----:B------:R-:W2:Y:S07]  /*73c0*/  LDSM.16.M88.4 R208, [R230+0x5100] ;  /* 0x00510000e6d0783b */ /* 0x000eae0000000200 */
[-C--:B---3--:R-:W-:Y:S08]  /*73d0*/  HMMA.16816.F32 R36, R196, R192.reuse, R36 ;  /* 0x000000c0c424723c */ /* 0x088ff00000001824 */
[C---:B------:R-:W-:Y:S08]  /*73e0*/  HMMA.16816.F32 R40, R212.reuse, R192, R40 ;  /* 0x000000c0d428723c */ /* 0x040ff00000001828 */
[-C--:B------:R-:W-:Y:S01]  /*73f0*/  HMMA.16816.F32 R44, R212, R194.reuse, R44 ;  /* 0x000000c2d42c723c */ /* 0x080fe2000000182c */
[----:B------:R-:W3:Y:S07]  /*7400*/  LDSM.16.M88.4 R212, [R230+0x5900] ;  /* 0x00590000e6d4783b */ /* 0x000eee0000000200 */
[----:B------:R-:W-:Y:S01]  /*7410*/  HMMA.16816.F32 R48, R196, R194, R48 ;  /* 0x000000c2c430723c */ /* 0x000fe20000001830 */
[----:B------:R-:W-:Y:S05]  /*7420*/  LDSM.16.M88.4 R192, [R234+0xa100] ;  /* 0x00a10000eac0783b */ /* 0x000fea0000000200 */
[----:B------:R-:W4:Y:S02]  /*7430*/  LDSM.16.M88.4 R196, [R229+0x1800] ;  /* 0x00180000e5c4783b */ /* 0x000f240000000200 */
[-C--:B-1----:R-:W-:Y:S08]  /*7440*/  HMMA.16816.F32 R4, R172, R200.reuse, R4 ;  /* 0x000000c8ac04723c */ /* 0x082ff00000001804 */
        /* <DEDUP_REMOVED lines=8> */
[----:B------:R-:W2:Y:S07]  /*74d0*/  LDL R210, [R1+0x8] ;  /* 0x0000080001d27983 */ /* 0x000eae0000100800 */
[-C--:B---3--:R-:W-:Y:S08]  /*74e0*/  HMMA.16816.F32 R36, R172, R212.reuse, R36 ;  /* 0x000000d4ac24723c */ /* 0x088ff00000001824 */
[C---:B------:R-:W-:Y:S08]  /*74f0*/  HMMA.16816.F32 R40, R204.reuse, R212, R40 ;  /* 0x000000d4cc28723c */ /* 0x040ff00000001828 */
[-C--:B------:R-:W-:Y:S08]  /*7500*/  HMMA.16816.F32 R44, R204, R214.reuse, R44 ;  /* 0x000000d6cc2c723c */ /* 0x080ff0000000182c */
[----:B------:R-:W-:Y:S01]  /*7510*/  HMMA.16816.F32 R48, R172, R214, R48 ;  /* 0x000000d6ac30723c */ /* 0x000fe20000001830 */
[----:B------:R-:W3:Y:S01]  /*7520*/  LDSM.16.M88.4 R172, [R229+0x2800] ;  /* 0x00280000e5ac783b */ /* 0x000ee20000000200 */
[----:B------:R-:W-:Y:S04]  /*7530*/  DEPBAR.LE SB0, 0x0 ;  /* 0x000080000000791a */ /* 0x000fe80000000000 */
[----:B------:R-:W-:Y:S02]  /*7540*/  BAR.SYNC.DEFER_BLOCKING 0x0 ;  /* 0x0000000000007b1d */ /* 0x000fe40000010000 */
[-C--:B----4-:R-:W-:Y:S08]  /*7550*/  HMMA.16816.F32 R4, R192, R196.reuse, R4 ;  /* 0x000000c4c004723c */ /* 0x090ff00000001804 */
[C---:B------:R-:W-:Y:S07]  /*7560*/  HMMA.16816.F32 R8, R216.reuse, R196, R8 ;  /* 0x000000c4d808723c */ /* 0x040fee0000001808 */
[C---:B------:R-:W-:Y:S01]  /*7570*/  @P6 IADD3 R196, P5, R168.reuse, 0x80, RZ ;  /* 0x00000080a8c46810 */ /* 0x040fe20007fbe0ff */
[-C--:B------:R-:W-:Y:S04]  /*7580*/  HMMA.16816.F32 R12, R216, R198.reuse, R12 ;  /* 0x000000c6d80c723c */ /* 0x080fe8000000180c */
[----:B------:R-:W-:Y:S02]  /*7590*/  @P6 IADD3 R168, P1, R168, c[0x0][0x1c8], RZ ;  /* 0x00007200a8a86a10 */ /* 0x000fe40007f3e0ff */
[----:B------:R-:W-:Y:S02]  /*75a0*/  @P6 IADD3 R196, P2, R196, c[0x0][0x1c8], RZ ;  /* 0x00007200c4c46a10 */ /* 0x000fe40007f5e0ff */
[C---:B------:R-:W-:Y:S04]  /*75b0*/  HMMA.16816.F32 R16, R192.reuse, R198, R16 ;  /* 0x000000c6c010723c */ /* 0x040fe80000001810 */
[----:B------:R-:W-:Y:S02]  /*75c0*/  @P6 IADD3.X R169, R3, c[0x0][0x1cc], RZ, P1, !PT ;  /* 0x0000730003a96a10 */ /* 0x000fe40000ffe4ff */
[-C--:B------:R-:W-:Y:S02]  /*75d0*/  @P6 IADD3 R2, P1, R168, R165.reuse, RZ ;  /* 0x000000a5a8026210 */ /* 0x080fe40007f3e0ff */
[-C--:B-1----:R-:W-:Y:S04]  /*75e0*/  HMMA.16816.F32 R20, R192, R200.reuse, R20 ;  /* 0x000000c8c014723c */ /* 0x082fe80000001814 */
[----:B------:R-:W-:Y:S01]  /*75f0*/  @P6 IADD3.X R197, RZ, c[0x0][0x1cc], R3, P2, P5 ;  /* 0x00007300ffc56a10 */ /* 0x000fe200017ea403 */
[--C-:B------:R-:W-:Y:S03]  /*7600*/  @P6 IMAD.X R3, R169, 0x1, R0.reuse, P1 ;  /* 0x00000001a9036824 */ /* 0x100fe600008e0600 */
[C---:B------:R-:W-:Y:S08]  /*7610*/  HMMA.16816.F32 R24, R216.reuse, R200, R24 ;  /* 0x000000c8d818723c */ /* 0x040ff00000001818 */
[-C--:B------:R-:W-:Y:S01]  /*7620*/  HMMA.16816.F32 R28, R216, R202.reuse, R28 ;  /* 0x000000cad81c723c */ /* 0x080fe2000000181c */
[----:B------:R-:W-:Y:S01]  /*7630*/  @!PT LDS RZ, [RZ] ;  /* 0x00000000fffff984 */ /* 0x000fe20000000800 */
[----:B------:R-:W-:Y:S01]  /*7640*/  @!PT LDS RZ, [RZ] ;  /* 0x00000000fffff984 */ /* 0x000fe20000000800 */
[----:B------:R-:W-:Y:S01]  /*7650*/  @!PT LDS RZ, [RZ] ;  /* 0x00000000fffff984 */ /* 0x000fe20000000800 */
[----:B------:R1:W-:Y:S05]  /*7660*/  @P6 LDGSTS.E.BYPASS.LTC128B.128 [R243+0x3100], [R168.64], !P4 ;  /* 0x03100000a8f36fae */ /* 0x0003ea000e101d4e */
[----:B------:R4:W-:Y:S02]  /*7670*/  @P6 LDGSTS.E.BYPASS.LTC128B.128 [R243+0x4900], [R196.64], !P3 ;  /* 0x04900000c4f36fae */ /* 0x0009e4000d901d4e */
[C---:B------:R-:W-:Y:S03]  /*7680*/  HMMA.16816.F32 R32, R192.reuse, R202, R32 ;  /* 0x000000cac020723c */ /* 0x040fe60000001820 */
[----:B------:R1:W-:Y:S05]  /*7690*/  @P6 LDGSTS.E.BYPASS.LTC128B.128 [R243+0x3900], [R2.64], !P4 ;  /* 0x0390000002f36fae */ /* 0x0003ea000e101d4e */
[-C--:B---3--:R-:W-:Y:S01]  /*76a0*/  HMMA.16816.F32 R36, R192, R172.reuse, R36 ;  /* 0x000000acc024723c */ /* 0x088fe20000001824 */
[----:B------:R3:W-:Y:S07]  /*76b0*/  @P6 LDGSTS.E.BYPASS.LTC128B.128 [R243+0x5100], [R2.64+0x80], !P3 ;  /* 0x0510008002f36fae */ /* 0x0007ee000d901d4e */
[C---:B------:R-:W-:Y:S01]  /*76c0*/  HMMA.16816.F32 R40, R216.reuse, R172, R40 ;  /* 0x000000acd828723c */ /* 0x040fe20000001828 */
[----:B------:R4:W2:Y:S07]  /*76d0*/  LDL R173, [R1+0x28] ;  /* 0x0000280001ad7983 */ /* 0x0008ae0000100800 */
[-C--:B------:R-:W-:Y:S08]  /*76e0*/  HMMA.16816.F32 R44, R216, R174.reuse, R44 ;  /* 0x000000aed82c723c */ /* 0x080ff0000000182c */
[----:B------:R-:W-:Y:S04]  /*76f0*/  HMMA.16816.F32 R48, R192, R174, R48 ;  /* 0x000000aec030723c */ /* 0x000fe80000001830 */
[----:B--2---:R-:W-:Y:S01]  /*7700*/  @P0 IMAD.MOV.U32 R173, RZ, RZ, R167 ;  /* 0x000000ffffad0224 */ /* 0x004fe200078e00a7 */
[----:B-1----:R-:W-:Y:S04]  /*7710*/  @P6 IADD3 R168, P0, R2, R165, RZ ;  /* 0x000000a502a86210 */ /* 0x002fe80007f1e0ff */
[----:B------:R-:W1:Y:S03]  /*7720*/  SHFL.IDX PT, R165, R173, RZ, 0x1c1f ;  /* 0x001c1fffada57589 */ /* 0x000e6600000e0000 */
[----:B------:R-:W-:Y:S01]  /*7730*/  @P6 IMAD.X R169, R3, 0x1, R0, P0 ;  /* 0x0000000103a96824 */ /* 0x000fe200000e0600 */
[----:B------:R-:W-:Y:S01]  /*7740*/  PLOP3.LUT P0, PT, PT, PT, UP2, 0x40, 0x0 ;  /* 0x000000000000781c */ /* 0x000fe20003f0e828 */
[----:B---3--:R-:W-:Y:S03]  /*7750*/  IMAD R3, R242, -0x30, RZ ;  /* 0xffffffd0f2037824 */ /* 0x008fe600078e02ff */
[----:B------:R2:W-:Y:S02]  /*7760*/  @P6 LDGSTS.E.BYPASS.LTC128B.128 [R243+0x4100], [R168.64], !P4 ;  /* 0x04100000a8f36fae */ /* 0x0005e4000e101d4e */
[----:B------:R-:W-:Y:S03]  /*7770*/  IADD3 R175, -R210, 0x1, R3 ;  /* 0x00000001d2af7810 */ /* 0x000fe60007ffe103 */
[----:B------:R2:W-:Y:S01]  /*7780*/  @P6 LDGSTS.E.BYPASS.LTC128B.128 [R243+0x5900], [R168.64+0x80], !P3 ;  /* 0x05900080a8f36fae */ /* 0x0005e2000d901d4e */
[----:B------:R-:W-:Y:S04]  /*7790*/  IADD3 R175, R175, c[0x0][0x1d0], RZ ;  /* 0x00007400afaf7a10 */ /* 0x000fe80007ffe0ff */
[----:B------:R-:W-:Y:S01]  /*77a0*/  IADD3 R175, R175, -c[0x0][0x168], RZ ;  /* 0x80005a00afaf7a10 */ /* 0x000fe20007ffe0ff */
[----:B------:R-:W0:Y:S03]  /*77b0*/  LDGDEPBAR ;  /* 0x00000000000079af */ /* 0x000e260000000000 */
[C---:B------:R-:W-:Y:S02]  /*77c0*/  IADD3 R174, R175.reuse, c[0x0][0x328], RZ ;  /* 0x0000ca00afae7a10 */ /* 0x040fe40007ffe0ff */
[----:B------:R-:W-:Y:S05]  /*77d0*/  IADD3 R175, R175, UR6, RZ ;  /* 0x00000006afaf7c10 */ /* 0x000fea000fffe0ff */
[----:B-1----:R-:W-:Y:S02]  /*77e0*/  IMAD.IADD R0, R165, 0x1, R175 ;  /* 0x00000001a5007824 */ /* 0x002fe400078e02af */
[----:B--2---:R-:W-:Y:S01]  /*77f0*/  IMAD.IADD R169, R174, 0x1, R165 ;  /* 0x00000001aea97824 */ /* 0x004fe200078e02a5 */
[----:B------:R-:W-:-:S05]  /*7800*/  @P0 BRA `(.L_x_1806) ;  /* 0x0000019000000947 */ /* 0x000fca0003800000 */
[----:B----4-:R-:W-:Y:S01]  /*7810*/  IADD3 R2, R165, c[0x0][0x1d0], RZ ;  /* 0x00007400a5027a10 */ /* 0x010fe20007ffe0ff */
        /* <DEDUP_REMOVED lines=13> */
.L_x_1808:
[----:B------:R-:W-:Y:S04]  /*78f0*/  MOV R165, c[0x0][0x32c] ;  /* 0x0000cb0000a57a02 */ /* 0x000fe80000000f00 */
[----:B------:R-:W-:Y:S11]  /*7900*/  ISETP.NE.AND P0, PT, R165, 0x1, PT ;  /* 0x00000001a500780c */ /* 0x000ff60003f05270 */
[----:B------:R-:W-:Y:S02]  /*7910*/  @!UPT UIADD3 URZ, URZ, URZ, URZ ;  /* 0x0000003f3f3ff290 */ /* 0x000fe4000fffe03f */
[----:B------:R-:W-:Y:S05]  /*7920*/  @P0 IMAD.HI.U32 R165, R2, c[0x0][0x330], RZ ;  /* 0x0000cc0002a50a27 */ /* 0x000fea00078e00ff */
[----:B------:R-:W-:Y:S02]  /*7930*/  @P0 SHF.R.U32.HI R2, RZ, c[0x0][0x334], R165 ;  /* 0x0000cd00ff020a19 */ /* 0x000fe400000116a5 */
.L_x_1809:
[----:B------:R-:W-:Y:S05]  /*7940*/  BSYNC B0 ;  /* 0x0000000000007941 */ /* 0x000fea0003800000 */
.L_x_1807:
[----:B------:R-:W-:Y:S04]  /*7950*/  IMAD.IADD R165, R3, 0x1, -R210 ;  /* 0x0000000103a57824 */ /* 0x000fe800078e0ad2 */
[----:B------:R-:W-:Y:S05]  /*7960*/  IMAD R2, R2, c[0x0][0x32c], R165 ;  /* 0x0000cb0002027a24 */ /* 0x000fea00078e02a5 */
[----:B------:R-:W-:Y:S02]  /*7970*/  IADD3 R165, R2, c[0x0][0x32c], RZ ;  /* 0x0000cb0002a57a10 */ /* 0x000fe40007ffe0ff */
[----:B------:R-:W-:Y:S02]  /*7980*/  IMNMX R0, R0, R2, !PT ;  /* 0x0000000200007217 */ /* 0x000fe40007800200 */
[----:B------:R-:W-:Y:S02]  /*7990*/  IMNMX R169, R169, R165, PT ;  /* 0x000000a5a9a97217 */ /* 0x000fe40003800200 */
.L_x_1806:
[----:B----4-:R-:W-:Y:S01]  /*79a0*/  PLOP3.LUT P0, PT, PT, PT, UP2, 0x40, 0x0 ;  /* 0x000000000000781c */ /* 0x010fe20003f0e828 */
[----:B------:R-:W1:Y:S02]  /*79b0*/  SHFL.IDX PT, R165, R173, 0x1, 0x1c1f ;  /* 0x003c1f00ada57f89 */ /* 0x000e6400000e0000 */
[----:B-1----:R-:W-:Y:S01]  /*79c0*/  IADD3 R2, R175, R165, RZ ;  /* 0x000000a5af027210 */ /* 0x002fe20007ffe0ff */
[----:B------:R-:W-:Y:S09]  /*79d0*/  IMAD.IADD R168, R174, 0x1, R165 ;  /* 0x00000001aea87824 */ /* 0x000ff200078e02a5 */
        /* <DEDUP_REMOVED lines=15> */
.L_x_1812:
[----:B------:R-:W-:Y:S04]  /*7ad0*/  MOV R167, c[0x0][0x32c] ;  /* 0x0000cb0000a77a02 */ /* 0x000fe80000000f00 */
[----:B------:R-:W-:Y:S11]  /*7ae0*/  ISETP.NE.AND P0, PT, R167, 0x1, PT ;  /* 0x00000001a700780c */ /* 0x000ff60003f05270 */
[----:B------:R-:W-:Y:S02]  /*7af0*/  @!UPT UIADD3 URZ, URZ, URZ, URZ ;  /* 0x0000003f3f3ff290 */ /* 0x000fe4000fffe03f */
[----:B------:R-:W-:Y:S05]  /*7b00*/  @P0 IMAD.HI.U32 R167, R165, c[0x0][0x330], RZ ;  /* 0x0000cc00a5a70a27 */ /* 0x000fea00078e00ff */
[----:B------:R-:W-:Y:S02]  /*7b10*/  @P0 SHF.R.U32.HI R165, RZ, c[0x0][0x334], R167 ;  /* 0x0000cd00ffa50a19 */ /* 0x000fe400000116a7 */
.L_x_1813:
[----:B------:R-:W-:Y:S05]  /*7b20*/  BSYNC B0 ;  /* 0x0000000000007941 */ /* 0x000fea0003800000 */
.L_x_1811:
[----:B------:R-:W-:Y:S04]  /*7b30*/  IMAD.IADD R167, R3, 0x1, -R210 ;  /* 0x0000000103a77824 */ /* 0x000fe800078e0ad2 */
[----:B------:R-:W-:Y:S05]  /*7b40*/  IMAD R165, R165, c[0x0][0x32c], R167 ;  /* 0x0000cb00a5a57a24 */ /* 0x000fea00078e02a7 */
[----:B------:R-:W-:Y:S02]  /*7b50*/  IADD3 R167, R165, c[0x0][0x32c], RZ ;  /* 0x0000cb00a5a77a10 */ /* 0x000fe40007ffe0ff */
[----:B------:R-:W-:Y:S02]  /*7b60*/  IMNMX R2, R2, R165, !PT ;  /* 0x000000a502027217 */ /* 0x000fe40007800200 */
[----:B------:R-:W-:Y:S02]  /*7b70*/  IMNMX R168, R168, R167, PT ;  /* 0x000000a7a8a87217 */ /* 0x000fe40003800200 */
.L_x_1810:
[----:B------:R-:W-:Y:S01]  /*7b80*/  PLOP3.LUT P0, PT, PT, PT, UP2, 0x40, 0x0 ;  /* 0x000000000000781c */ /* 0x000fe20003f0e828 */
        /* <DEDUP_REMOVED lines=18> */
.L_x_1816:
[----:B------:R-:W-:Y:S04]  /*7cb0*/  MOV R192, c[0x0][0x32c] ;  /* 0x0000cb0000c07a02 */ /* 0x000fe80000000f00 */
[----:B------:R-:W-:Y:S11]  /*7cc0*/  ISETP.NE.AND P0, PT, R192, 0x1, PT ;  /* 0x00000001c000780c */ /* 0x000ff60003f05270 */
[----:B------:R-:W-:Y:S02]  /*7cd0*/  @!UPT UIADD3 URZ, URZ, URZ, URZ ;  /* 0x0000003f3f3ff290 */ /* 0x000fe4000fffe03f */
[----:B------:R-:W-:Y:S05]  /*7ce0*/  @P0 IMAD.HI.U32 R192, R172, c[0x0][0x330], RZ ;  /* 0x0000cc00acc00a27 */ /* 0x000fea00078e00ff */
[----:B------:R-:W-:Y:S02]  /*7cf0*/  @P0 SHF.R.U32.HI R172, RZ, c[0x0][0x334], R192 ;  /* 0x0000cd00ffac0a19 */ /* 0x000fe400000116c0 */
.L_x_1817:
[----:B------:R-:W-:Y:S05]  /*7d00*/  BSYNC B0 ;  /* 0x0000000000007941 */ /* 0x000fea0003800000 */
.L_x_1815:
[----:B------:R-:W-:Y:S04]  /*7d10*/  IMAD.IADD R192, R3, 0x1, -R210 ;  /* 0x0000000103c07824 */ /* 0x000fe800078e0ad2 */
[----:B------:R-:W-:Y:S05]  /*7d20*/  IMAD R172, R172, c[0x0][0x32c], R192 ;  /* 0x0000cb00acac7a24 */ /* 0x000fea00078e02c0 */
[----:B------:R-:W-:Y:S02]  /*7d30*/  IADD3 R192, R172, c[0x0][0x32c], RZ ;  /* 0x0000cb00acc07a10 */ /* 0x000fe40007ffe0ff */
[----:B------:R-:W-:Y:S02]  /*7d40*/  IMNMX R165, R165, R172, !PT ;  /* 0x000000aca5a57217 */ /* 0x000fe40007800200 */
[----:B------:R-:W-:Y:S02]  /*7d50*/  IMNMX R167, R167, R192, PT ;  /* 0x000000c0a7a77217 */ /* 0x000fe40003800200 */
.L_x_1814:
[C---:B------:R-:W-:Y:S02]  /*7d60*/  ISETP.GE.AND P1, PT, R3.reuse, 0x9, PT ;  /* 0x000000090300780c */ /* 0x040fe40003f26270 */
[----:B------:R-:W-:Y:S02]  /*7d70*/  ISETP.GE.AND P5, PT, R3, 0xa, PT ;  /* 0x0000000a0300780c */ /* 0x000fe40003fa6270 */
[----:B------:R-:W-:Y:S02]  /*7d80*/  ISETP.GT.AND P0, PT, R0, 0x8, !P1 ;  /* 0x000000080000780c */ /* 0x000fe40004f04270 */
[----:B------:R-:W-:Y:S02]  /*7d90*/  P2R R193, PR, RZ, 0x2 ;  /* 0x00000002ffc17803 */ /* 0x000fe40000000000 */
[----:B------:R-:W-:Y:S02]  /*7da0*/  ISETP.LT.OR P0, PT, R169, 0x9, P0 ;  /* 0x00000009a900780c */ /* 0x000fe40000701670 */
[----:B------:R-:W-:Y:S02]  /*7db0*/  ISETP.GT.AND P1, PT, R2, 0x8, !P1 ;  /* 0x000000080200780c */ /* 0x000fe40004f24270 */
[----:B------:R-:W-:Y:S02]  /*7dc0*/  P2R R199, PR, RZ, 0x10 ;  /* 0x00000010ffc77803 */ /* 0x000fe40000000000 */
[----:B------:R-:W-:Y:S02]  /*7dd0*/  FSEL R194, R16, -INF , !P0 ;  /* 0xff80000010c27808 */ /* 0x000fe40004000000 */
[----:B------:R-:W-:Y:S02]  /*7de0*/  ISETP.GT.AND P0, PT, R2, 0x9, !P5 ;  /* 0x000000090200780c */ /* 0x000fe40006f04270 */
[C---:B------:R-:W-:Y:S02]  /*7df0*/  ISETP.LT.OR P1, PT, R168.reuse, 0x9, P1 ;  /* 0x00000009a800780c */ /* 0x040fe40000f21670 */
[----:B------:R-:W-:Y:S02]  /*7e00*/  ISETP.GE.AND P4, PT, R3, 0x11, PT ;  /* 0x000000110300780c */ /* 0x000fe40003f86270 */
[----:B------:R-:W-:Y:S02]  /*7e10*/  ISETP.LT.OR P0, PT, R168, 0xa, P0 ;  /* 0x0000000aa800780c */ /* 0x000fe40000701670 */
[----:B------:R-:W-:Y:S02]  /*7e20*/  FSEL R196, R18, -INF , !P1 ;  /* 0xff80000012c47808 */ /* 0x000fe40004800000 */
[----:B------:R-:W-:Y:S02]  /*7e30*/  ISETP.GT.AND P1, PT, R0, 0x10, !P4 ;  /* 0x000000100000780c */ /* 0x000fe40006724270 */
[----:B------:R-:W-:Y:S02]  /*7e40*/  P2R R198, PR, RZ, 0x8 ;  /* 0x00000008ffc67803 */ /* 0x000fe40000000000 */
[----:B------:R-:W-:Y:S02]  /*7e50*/  FSEL R197, R19, -INF , !P0 ;  /* 0xff80000013c57808 */ /* 0x000fe40004000000 */
[----:B------:R-:W-:Y:S02]  /*7e60*/  ISETP.LT.OR P0, PT, R169, 0x11, P1 ;  /* 0x00000011a900780c */ /* 0x000fe40000f01670 */
[C---:B------:R-:W-:Y:S02]  /*7e70*/  ISETP.GE.AND P3, PT, R3.reuse, 0x12, PT ;  /* 0x000000120300780c */ /* 0x040fe40003f66270 */
        /* <DEDUP_REMOVED lines=8> */
[----:B------:R-:W-:Y:S02]  /*7f00*/  ISETP.LT.OR P0, PT, R168, 0x11, P0 ;  /* 0x00000011a800780c */ /* 0x000fe40000701670 */
[----:B------:R-:W-:Y:S02]  /*7f10*/  ISETP.GT.AND P2, PT, R0, 0x9, !P5 ;  /* 0x000000090000780c */ /* 0x000fe40006f44270 */
[----:B------:R-:W-:Y:S02]  /*7f20*/  FSEL R202, R22, -INF , !P0 ;  /* 0xff80000016ca7808 */ /* 0x000fe40004000000 */
[----:B------:R-:W-:Y:S02]  /*7f30*/  ISETP.GT.AND P0, PT, R2, 0x11, !P3 ;  /* 0x000000110200780c */ /* 0x000fe40005f04270 */
[----:B------:R-:W-:Y:S02]  /*7f40*/  ISETP.LT.OR P2, PT, R169, 0xa, P2 ;  /* 0x0000000aa900780c */ /* 0x000fe40001741670 */
[----:B------:R-:W-:Y:S02]  /*7f50*/  ISETP.LT.OR P0, PT, R168, 0x12, P0 ;  /* 0x00000012a800780c */ /* 0x000fe40000701670 */
[----:B------:R-:W-:Y:S02]  /*7f60*/  FSEL R195, R17, -INF , !P2 ;  /* 0xff80000011c37808 */ /* 0x000fe40005000000 */
        /* <DEDUP_REMOVED lines=14> */
[----:B------:R-:W-:Y:S02]  /*8050*/  P2R R23, PR, RZ, 0x10 ;  /* 0x00000010ff177803 */ /* 0x000fe40000000000 */
        /* <DEDUP_REMOVED lines=14> */
[----:B------:R-:W-:Y:S02]  /*8140*/  P2R R22, PR, RZ, 0x8 ;  /* 0x00000008ff167803 */ /* 0x000fe40000000000 */
[----:B------:R-:W-:Y:S02]  /*8150*/  FSEL R218, R37, -INF , !P0 ;  /* 0xff80000025da7808 */ /* 0x000fe40004000000 */
[----:B------:R-:W-:Y:S04]  /*8160*/  ISETP.GT.AND P0, PT, R2, 0x20, !P1 ;  /* 0x000000200200780c */ /* 0x000fe80004f04270 */
[----:B------:R-:W-:Y:S04]  /*8170*/  ISETP.LT.OR P0, PT, R168, 0x21, P0 ;  /* 0x00000021a800780c */ /* 0x000fe80000701670 */
[----:B------:R-:W-:Y:S02]  /*8180*/  FSEL R219, R38, -INF , !P0 ;  /* 0xff80000026db7808 */ /* 0x000fe40004000000 */
[----:B------:R-:W-:Y:S04]  /*8190*/  ISETP.GT.AND P0, PT, R2, 0x21, !P6 ;  /* 0x000000210200780c */ /* 0x000fe80007704270 */
[----:B------:R-:W-:Y:S04]  /*81a0*/  ISETP.LT.OR P0, PT, R168, 0x22, P0 ;  /* 0x00000022a800780c */ /* 0x000fe80000701670 */
[----:B------:R-:W-:Y:S02]  /*81b0*/  FSEL R220, R39, -INF , !P0 ;  /* 0xff80000027dc7808 */ /* 0x000fe40004000000 */
[----:B------:R-:W-:Y:S04]  /*81c0*/  ISETP.GT.AND P0, PT, R0, RZ, !P3 ;  /* 0x000000ff0000720c */ /* 0x000fe80005f04270 */
[C---:B------:R-:W-:Y:S04]  /*81d0*/  ISETP.LT.OR P0, PT, R169.reuse, 0x1, P0 ;  /* 0x00000001a900780c */ /* 0x040fe80000701670 */
[----:B------:R-:W-:Y:S02]  /*81e0*/  FSEL R16, R4, -INF , !P0 ;  /* 0xff80000004107808 */ /* 0x000fe40004000000 */
[----:B------:R-:W-:Y:S01]  /*81f0*/  ISETP.GT.AND P0, PT, R0, 0x1, !P4 ;  /* 0x000000010000780c */ /* 0x000fe20006704270 */
[----:B------:R-:W1:Y:S03]  /*8200*/  SHFL.IDX PT, R4, R173, 0x3, 0x1c1f ;  /* 0x007c1f00ad047f89 */ /* 0x000e6600000e0000 */
[----:B------:R-:W-:Y:S04]  /*8210*/  ISETP.LT.OR P0, PT, R169, 0x2, P0 ;  /* 0x00000002a900780c */ /* 0x000fe80000701670 */
[----:B------:R-:W-:Y:S02]  /*8220*/  FSEL R5, R5, -INF , !P0 ;  /* 0xff80000005057808 */ /* 0x000fe40004000000 */
[----:B------:R-:W-:Y:S04]  /*8230*/  ISETP.GT.AND P0, PT, R2, 0x1, !P4 ;  /* 0x000000010200780c */ /* 0x000fe80006704270 */
[----:B------:R-:W-:Y:S04]  /*8240*/  ISETP.LT.OR P0, PT, R168, 0x2, P0 ;  /* 0x00000002a800780c */ /* 0x000fe80000701670 */
[----:B------:R-:W-:Y:S02]  /*8250*/  FSEL R19, R7, -INF , !P0 ;  /* 0xff80000007137808 */ /* 0x000fe40004000000 */
[----:B------:R-:W-:Y:S04]  /*8260*/  ISETP.GT.AND P0, PT, R2, RZ, !P3 ;  /* 0x000000ff0200720c */ /* 0x000fe80005f04270 */
        /* <DEDUP_REMOVED lines=8> */
[----:B------:R-:W-:Y:S04]  /*82f0*/  ISETP.LT.OR P2, PT, R169, 0x2a, P2 ;  /* 0x0000002aa900780c */ /* 0x000fe80001741670 */
[----:B------:R-:W-:Y:S02]  /*8300*/  FSEL R222, R49, -INF , !P2 ;  /* 0xff80000031de7808 */ /* 0x000fe40005000000 */
[----:B------:R-:W-:Y:S04]  /*8310*/  ISETP.GT.AND P2, PT, R2, 0x28, !P5 ;  /* 0x000000280200780c */ /* 0x000fe80006f44270 */
[----:B------:R-:W-:Y:S04]  /*8320*/  ISETP.LT.OR P2, PT, R168, 0x29, P2 ;  /* 0x00000029a800780c */ /* 0x000fe80001741670 */
[----:B------:R-:W-:Y:S02]  /*8330*/  FSEL R223, R50, -INF , !P2 ;  /* 0xff80000032df7808 */ /* 0x000fe40005000000 */
[----:B------:R-:W-:Y:S01]  /*8340*/  ISETP.GT.AND P2, PT, R2, 0x29, !P0 ;  /* 0x000000290200780c */ /* 0x000fe20004744270 */
[----:B------:R-:W-:Y:S03]  /*8350*/  IMAD.IADD R2, R174, 0x1, R4 ;  /* 0x00000001ae027824 */ /* 0x000fe600078e0204 */
[----:B------:R-:W-:Y:S04]  /*8360*/  ISETP.LT.OR P2, PT, R168, 0x2a, P2 ;  /* 0x0000002aa800780c */ /* 0x000fe80001741670 */
[----:B------:R-:W-:Y:S02]  /*8370*/  FSEL R246, R51, -INF , !P2 ;  /* 0xff80000033f67808 */ /* 0x000fe40005000000 */
[----:B------:R-:W-:Y:S02]  /*8380*/  ISETP.GT.AND P2, PT, R165, 0x1, !P4 ;  /* 0x00000001a500780c */ /* 0x000fe40006744270 */
[----:B------:R-:W-:Y:S02]  /*8390*/  ISETP.NE.AND P4, PT, R20, RZ, PT ;  /* 0x000000ff1400720c */ /* 0x000fe40003f85270 */
        /* <DEDUP_REMOVED lines=22> */
[----:B------:R-:W-:Y:S02]  /*8500*/  ISETP.GT.AND P2, PT, R165, 0x19, !P4 ;  /* 0x00000019a500780c */ /* 0x000fe40006744270 */
[----:B------:R-:W-:Y:S02]  /*8510*/  ISETP.NE.AND P4, PT, R199, RZ, PT ;  /* 0x000000ffc700720c */ /* 0x000fe40003f85270 */
        /* <DEDUP_REMOVED lines=11> */
[----:B------:R-:W-:Y:S02]  /*85d0*/  ISETP.GT.AND P2, PT, R165, RZ, !P3 ;  /* 0x000000ffa500720c */ /* 0x000fe40005f44270 */
[----:B------:R-:W-:Y:S02]  /*85e0*/  ISETP.NE.AND P3, PT, R198, RZ, PT ;  /* 0x000000ffc600720c */ /* 0x000fe40003f65270 */
        /* <DEDUP_REMOVED lines=22> */
.L_x_1820:
[----:B------:R-:W-:Y:S04]  /*8750*/  MOV R7, c[0x0][0x32c] ;  /* 0x0000cb0000077a02 */ /* 0x000fe80000000f00 */
[----:B------:R-:W-:Y:S11]  /*8760*/  ISETP.NE.AND P2, PT, R7, 0x1, PT ;  /* 0x000000010700780c */ /* 0x000ff60003f45270 */
[----:B------:R-:W-:Y:S02]  /*8770*/  @!UPT UIADD3 URZ, URZ, URZ, URZ ;  /* 0x0000003f3f3ff290 */ /* 0x000fe4000fffe03f */
[----:B------:R-:W-:Y:S05]  /*8780*/  @P2 IMAD.HI.U32 R7, R4, c[0x0][0x330], RZ ;  /* 0x0000cc0004072a27 */ /* 0x000fea00078e00ff */
[----:B------:R-:W-:Y:S02]  /*8790*/  @P2 SHF.R.U32.HI R4, RZ, c[0x0][0x334], R7 ;  /* 0x0000cd00ff042a19 */ /* 0x000fe40000011607 */
.L_x_1821:
[----:B------:R-:W-:Y:S05]  /*87a0*/  BSYNC B0 ;  /* 0x0000000000007941 */ /* 0x000fea0003800000 */
.L_x_1819:
[----:B------:R-:W-:Y:S04]  /*87b0*/  IMAD.IADD R3, R3, 0x1, -R210 ;  /* 0x0000000103037824 */ /* 0x000fe800078e0ad2 */
[----:B------:R-:W-:Y:S05]  /*87c0*/  IMAD R4, R4, c[0x0][0x32c], R3 ;  /* 0x0000cb0004047a24 */ /* 0x000fea00078e0203 */
[----:B------:R-:W-:Y:S02]  /*87d0*/  IADD3 R3, R4, c[0x0][0x32c], RZ ;  /* 0x0000cb0004037a10 */ /* 0x000fe40007ffe0ff */
[----:B------:R-:W-:Y:S02]  /*87e0*/  IMNMX R0, R0, R4, !PT ;  /* 0x0000000400007217 */ /* 0x000fe40007800200 */
[----:B------:R-:W-:Y:S02]  /*87f0*/  IMNMX R2, R2, R3, PT ;  /* 0x0000000302027217 */ /* 0x000fe40003800200 */
.L_x_1818:
[----:B------:R-:W-:Y:S01]  /*8800*/  FMNMX.FTZ R169, R16, R164, !PT ;  /* 0x000000a410a97209 */ /* 0x000fe20007810000 */
[----:B------:R-:W-:Y:S01]  /*8810*/  LDSM.16.MT88.4 R36, [R226+0x100] ;  /* 0x00010000e224783b */ /* 0x000fe20000004200 */
[----:B------:R-:W-:Y:S02]  /*8820*/  ISETP.NE.AND P2, PT, R22, RZ, PT ;  /* 0x000000ff1600720c */ /* 0x000fe40003f45270 */
[----:B------:R-:W-:Y:S02]  /*8830*/  FMNMX.FTZ R169, R5, R169, !PT ;  /* 0x000000a905a97209 */ /* 0x000fe40007810000 */
[----:B------:R-:W-:Y:S02]  /*8840*/  ISETP.GT.AND P2, PT, R0, RZ, !P2 ;  /* 0x000000ff0000720c */ /* 0x000fe40005744270 */
[----:B------:R-:W-:Y:S02]  /*8850*/  FMNMX.FTZ R169, R194, R169, !PT ;  /* 0x000000a9c2a97209 */ /* 0x000fe40007810000 */
[----:B------:R-:W-:Y:S02]  /*8860*/  ISETP.LT.OR P2, PT, R2, 0x1, P2 ;  /* 0x000000010200780c */ /* 0x000fe40001741670 */
[----:B------:R-:W-:Y:S02]  /*8870*/  FMNMX.FTZ R169, R195, R169, !PT ;  /* 0x000000a9c3a97209 */ /* 0x000fe40007810000 */
[----:B------:R-:W-:Y:S02]  /*8880*/  FSEL R10, R10, -INF , !P2 ;  /* 0xff8000000a0a7808 */ /* 0x000fe40005000000 */
[----:B------:R-:W-:Y:S02]  /*8890*/  FMNMX.FTZ R169, R200, R169, !PT ;  /* 0x000000a9c8a97209 */ /* 0x000fe40007810000 */
[----:B------:R-:W-:Y:S02]  /*88a0*/  ISETP.NE.AND P2, PT, R21, RZ, PT ;  /* 0x000000ff1500720c */ /* 0x000fe40003f45270 */
[----:B------:R-:W-:Y:S02]  /*88b0*/  FMNMX.FTZ R169, R201, R169, !PT ;  /* 0x000000a9c9a97209 */ /* 0x000fe40007810000 */
[----:B------:R-:W-:Y:S02]  /*88c0*/  ISETP.GT.AND P2, PT, R0, 0x1, !P2 ;  /* 0x000000010000780c */ /* 0x000fe40005744270 */
        /* <DEDUP_REMOVED lines=12> */
[----:B------:R-:W-:Y:S01]  /*8990*/  ISETP.NE.AND P2, PT, R192, RZ, PT ;  /* 0x000000ffc000720c */ /* 0x000fe20003f45270 */
[----:B------:R-:W1:Y:S01]  /*89a0*/  SHFL.BFLY PT, R7, R169, 0x2, 0x1f ;  /* 0x0c401f00a9077f89 */ /* 0x000e6200000e0000 */
        /* <DEDUP_REMOVED lines=14> */
[----:B-1----:R-:W-:Y:S02]  /*8a90*/  FMNMX.FTZ R169, R169, R7, !PT ;  /* 0x00000007a9a97209 */ /* 0x002fe40007810000 */
[----:B------:R-:W-:Y:S02]  /*8aa0*/  ISETP.GT.AND P2, PT, R0, 0x11, !P2 ;  /* 0x000000110000780c */ /* 0x000fe40005744270 */
[----:B------:R-:W-:Y:S01]  /*8ab0*/  FMNMX.FTZ R3, R208, R3, !PT ;  /* 0x00000003d0037209 */ /* 0x000fe20007810000 */
[----:B------:R-:W1:Y:S01]  /*8ac0*/  SHFL.BFLY PT, R7, R169, 0x1, 0x1f ;  /* 0x0c201f00a9077f89 */ /* 0x000e6200000e0000 */
        /* <DEDUP_REMOVED lines=14> */
[----:B------:R-:W-:Y:S02]  /*8bb0*/  ISETP.LT.OR P2, PT, R2, 0x1a, P2 ;  /* 0x0000001a0200780c */ /* 0x000fe40001741670 */
[----:B------:R-:W-:Y:S01]  /*8bc0*/  FMNMX.FTZ R3, R246, R3, !PT ;  /* 0x00000003f6037209 */ /* 0x000fe20007810000 */
[----:B------:R-:W-:Y:S01]  /*8bd0*/  FMUL.FTZ R173, R169, c[0x0][0x2d0] ;  /* 0x0000b400a9ad7a20 */ /* 0x000fe20000410000 */
[----:B------:R-:W-:Y:S02]  /*8be0*/  FSEL R198, R31, -INF , !P2 ;  /* 0xff8000001fc67808 */ /* 0x000fe40005000000 */
[----:B------:R-:W-:Y:S01]  /*8bf0*/  FSETP.NEU.FTZ.AND P2, PT, R169, -INF , PT ;  /* 0xff800000a900780b */ /* 0x000fe20003f5d000 */
[----:B------:R-:W1:Y:S01]  /*8c00*/  SHFL.BFLY PT, R168, R3, 0x2, 0x1f ;  /* 0x0c401f0003a87f89 */ /* 0x000e6200000e0000 */
[----:B------:R-:W-:Y:S02]  /*8c10*/  FMNMX.FTZ R4, R20, R4, !PT ;  /* 0x0000000414047209 */ /* 0x000fe40007810000 */
[----:B------:R-:W-:Y:S02]  /*8c20*/  FSEL R173, R173, RZ, P2 ;  /* 0x000000ffadad7208 */ /* 0x000fe40001000000 */
[----:B------:R-:W-:Y:S02]  /*8c30*/  FMNMX.FTZ R4, R12, R4, !PT ;  /* 0x000000040c047209 */ /* 0x000fe40007810000 */
[----:B------:R-:W-:Y:S01]  /*8c40*/  ISETP.GT.AND P1, PT, R0, 0x20, !P1 ;  /* 0x000000200000780c */ /* 0x000fe20004f24270 */
[--C-:B------:R-:W-:Y:S01]  /*8c50*/  FFMA.FTZ R5, R5, c[0x0][0x2d0], -R173.reuse ;  /* 0x0000b40005057a23 */ /* 0x100fe200000108ad */
[----:B------:R-:W-:Y:S01]  /*8c60*/  FMNMX.FTZ R4, R13, R4, !PT ;  /* 0x000000040d047209 */ /* 0x000fe20007810000 */
[--C-:B------:R-:W-:Y:S01]  /*8c70*/  FFMA.FTZ R16, R16, c[0x0][0x2d0], -R173.reuse ;  /* 0x0000b40010107a23 */ /* 0x100fe200000108ad */
[----:B------:R-:W-:Y:S01]  /*8c80*/  ISETP.LT.OR P1, PT, R2, 0x21, P1 ;  /* 0x000000210200780c */ /* 0x000fe20000f21670 */
[----:B------:R2:W-:Y:S01]  /*8c90*/  MUFU.EX2 R24, R5 ;  /* 0x0000000500187308 */ /* 0x0005e20000000800 */
[----:B------:R-:W-:Y:S02]  /*8ca0*/  FMNMX.FTZ R4, R206, R4, !PT ;  /* 0x00000004ce047209 */ /* 0x000fe40007810000 */
[----:B------:R-:W-:Y:S02]  /*8cb0*/  FSEL R216, R42, -INF , !P1 ;  /* 0xff8000002ad87808 */ /* 0x000fe40004800000 */
[----:B------:R-:W-:Y:S02]  /*8cc0*/  FMNMX.FTZ R4, R207, R4, !PT ;  /* 0x00000004cf047209 */ /* 0x000fe40007810000 */
[C---:B------:R-:W-:Y:S02]  /*8cd0*/  ISETP.GT.AND P6, PT, R0.reuse, 0x21, !P6 ;  /* 0x000000210000780c */ /* 0x040fe400077c4270 */
[----:B------:R-:W-:Y:S01]  /*8ce0*/  FMNMX.FTZ R4, R211, R4, !PT ;  /* 0x00000004d3047209 */ /* 0x000fe20007810000 */
[----:B------:R-:W3:Y:S01]  /*8cf0*/  MUFU.EX2 R45, R16 ;  /* 0x00000010002d7308 */ /* 0x000ee20000000800 */
[----:B------:R-:W-:Y:S02]  /*8d00*/  ISETP.GT.AND P5, PT, R0, 0x28, !P5 ;  /* 0x000000280000780c */ /* 0x000fe40006fa4270 */
        /* <DEDUP_REMOVED lines=8> */
[----:B--2---:R-:W-:Y:S01]  /*8d90*/  FMNMX.FTZ R5, R14, R4, !PT ;  /* 0x000000040e057209 */ /* 0x004fe20007810000 */
[--C-:B------:R-:W-:Y:S01]  /*8da0*/  FFMA.FTZ R4, R194, c[0x0][0x2d0], -R173.reuse ;  /* 0x0000b400c2047a23 */ /* 0x100fe200000108ad */
[----:B------:R-:W-:Y:S02]  /*8db0*/  FMNMX.FTZ R3, R248, R3, !PT ;  /* 0x00000003f8037209 */ /* 0x000fe40007810000 */
[----:B------:R-:W-:Y:S01]  /*8dc0*/  FMNMX.FTZ R5, R15, R5, !PT ;  /* 0x000000050f057209 */ /* 0x000fe20007810000 */
[----:B------:R2:W-:Y:S01]  /*8dd0*/  MUFU.EX2 R25, R4 ;  /* 0x0000000400197308 */ /* 0x0005e20000000800 */
[----:B------:R-:W-:Y:S01]  /*8de0*/  ISETP.GT.AND P0, PT, R0, 0x29, !P0 ;  /* 0x000000290000780c */ /* 0x000fe20004704270 */
[----:B------:R-:W4:Y:S01]  /*8df0*/  SHFL.BFLY PT, R9, R3, 0x2, 0x1f ;  /* 0x0c401f0003097f89 */ /* 0x000f2200000e0000 */
[C---:B------:R-:W-:Y:S02]  /*8e00*/  ISETP.LT.OR P6, PT, R2.reuse, 0x22, P6 ;  /* 0x000000220200780c */ /* 0x040fe400037c1670 */
[----:B------:R-:W-:Y:S02]  /*8e10*/  ISETP.LT.OR P5, PT, R2, 0x29, P5 ;  /* 0x000000290200780c */ /* 0x000fe40002fa1670 */
[----:B------:R-:W-:Y:S02]  /*8e20*/  FSEL R214, R43, -INF , !P6 ;  /* 0xff8000002bd67808 */ /* 0x000fe40007000000 */
[----:B------:R-:W-:Y:S02]  /*8e30*/  FSEL R215, R46, -INF , !P5 ;  /* 0xff8000002ed77808 */ /* 0x000fe40006800000 */
[----:B------:R-:W-:Y:S02]  /*8e40*/  ISETP.LT.OR P0, PT, R2, 0x2a, P0 ;  /* 0x0000002a0200780c */ /* 0x000fe40000701670 */
[----:B-1----:R-:W-:Y:S02]  /*8e50*/  FMNMX.FTZ R168, R168, R7, !PT ;  /* 0x00000007a8a87209 */ /* 0x002fe40007810000 */
[----:B------:R-:W-:Y:S02]  /*8e60*/  FSEL R172, R47, -INF , !P0 ;  /* 0xff8000002fac7808 */ /* 0x000fe40004000000 */
[C---:B------:R-:W-:Y:S01]  /*8e70*/  FSETP.NEU.FTZ.AND P1, PT, R168.reuse, -INF , PT ;  /* 0xff800000a800780b */ /* 0x040fe20003f3d000 */
[----:B------:R-:W-:Y:S01]  /*8e80*/  FMUL.FTZ R174, R168, c[0x0][0x2d0] ;  /* 0x0000b400a8ae7a20 */ /* 0x000fe20000410000 */
[----:B---3--:R-:W-:Y:S04]  /*8e90*/  F2FP.PACK_AB R192, R24, R45 ;  /* 0x0000002d18c0723e */ /* 0x008fe800000000ff */
[----:B------:R-:W-:Y:S02]  /*8ea0*/  FSEL R174, R174, RZ, P1 ;  /* 0x000000ffaeae7208 */ /* 0x000fe40000800000 */
[----:B--2---:R-:W-:Y:S01]  /*8eb0*/  FMNMX.FTZ R4, R199, R5, !PT ;  /* 0x00000005c7047209 */ /* 0x004fe20007810000 */
[----:B------:R-:W-:Y:S01]  /*8ec0*/  FFMA.FTZ R5, R195, c[0x0][0x2d0], -R173 ;  /* 0x0000b400c3057a23 */ /* 0x000fe200000108ad */
[----:B----4-:R-:W-:Y:S01]  /*8ed0*/  FMNMX.FTZ R3, R3, R9, !PT ;  /* 0x0000000903037209 */ /* 0x010fe20007810000 */
[--C-:B------:R-:W-:Y:S01]  /*8ee0*/  FFMA.FTZ R0, R19, c[0x0][0x2d0], -R174.reuse ;  /* 0x0000b40013007a23 */ /* 0x100fe200000108ae */
[----:B------:R-:W-:Y:S01]  /*8ef0*/  FMNMX.FTZ R4, R210, R4, !PT ;  /* 0x00000004d2047209 */ /* 0x000fe20007810000 */
[----:B------:R1:W2:Y:S02]  /*8f00*/  MUFU.EX2 R33, R5 ;  /* 0x0000000500217308 */ /* 0x0002a40000000800 */
[----:B------:R-:W3:Y:S08]  /*8f10*/  SHFL.BFLY PT, R167, R3, 0x1, 0x1f ;  /* 0x0c201f0003a77f89 */ /* 0x000ef000000e0000 */
[----:B------:R-:W4:Y:S01]  /*8f20*/  MUFU.EX2 R28, R0 ;  /* 0x00000000001c7308 */ /* 0x000f220000000800 */
[----:B-1----:R-:W-:Y:S01]  /*8f30*/  FMNMX.FTZ R5, R213, R4, !PT ;  /* 0x00000004d5057209 */ /* 0x002fe20007810000 */
[--C-:B------:R-:W-:Y:S01]  /*8f40*/  FFMA.FTZ R4, R6, c[0x0][0x2d0], -R174.reuse ;  /* 0x0000b40006047a23 */ /* 0x100fe200000108ae */
[----:B---3--:R-:W-:Y:S01]  /*8f50*/  FMNMX.FTZ R167, R3, R167, !PT ;  /* 0x000000a703a77209 */ /* 0x008fe20007810000 */
[--C-:B------:R-:W-:Y:S01]  /*8f60*/  FFMA.FTZ R3, R197, c[0x0][0x2d0], -R174.reuse ;  /* 0x0000b400c5037a23 */ /* 0x100fe200000108ae */
[----:B------:R-:W-:Y:S05]  /*8f70*/  FMNMX.FTZ R5, R198, R5, !PT ;  /* 0x00000005c6057209 */ /* 0x000fea0007810000 */
[----:B------:R1:W3:Y:S01]  /*8f80*/  MUFU.EX2 R44, R4 ;  /* 0x00000004002c7308 */ /* 0x0002e20000000800 */
[C---:B------:R-:W-:Y:S01]  /*8f90*/  FSETP.NEU.FTZ.AND P0, PT, R167.reuse, -INF , PT ;  /* 0xff800000a700780b */ /* 0x040fe20003f1d000 */
[----:B------:R-:W-:Y:S01]  /*8fa0*/  FMUL.FTZ R175, R167, c[0x0][0x2d0] ;  /* 0x0000b400a7af7a20 */ /* 0x000fe20000410000 */
[----:B--2---:R-:W-:Y:S02]  /*8fb0*/  F2FP.PACK_AB R194, R33, R25 ;  /* 0x0000001921c2723e */ /* 0x004fe400000000ff */
[----:B----4-:R-:W-:Y:S02]  /*8fc0*/  MOV R197, R28 ;  /* 0x0000001c00c57202 */ /* 0x010fe40000000f00 */
[----:B------:R-:W-:Y:S05]  /*8fd0*/  FSEL R175, R175, RZ, P0 ;  /* 0x000000ffafaf7208 */ /* 0x000fea0000000000 */
[--C-:B------:R-:W-:Y:S04]  /*8fe0*/  FFMA.FTZ R8, R8, c[0x0][0x2d0], -R175.reuse ;  /* 0x0000b40008087a23 */ /* 0x100fe800000108af */
[----:B------:R-:W-:Y:S01]  /*8ff0*/  MUFU.EX2 R42, R8 ;  /* 0x00000008002a7308 */ /* 0x000fe20000000800 */
[----:B-1----:R-:W-:Y:S09]  /*9000*/  FMNMX.FTZ R4, R216, R5, !PT ;  /* 0x00000005d8047209 */ /* 0x002ff20007810000 */
[----:B------:R1:W-:Y:S01]  /*9010*/  MUFU.EX2 R5, R3 ;  /* 0x0000000300057308 */ /* 0x0003e20000000800 */
[----:B---3--:R-:W-:Y:S02]  /*9020*/  F2FP.PACK_AB R193, R197, R44 ;  /* 0x0000002cc5c1723e */ /* 0x008fe400000000ff */
[----:B------:R-:W-:Y:S01]  /*9030*/  FMNMX.FTZ R2, R214, R4, !PT ;  /* 0x00000004d6027209 */ /* 0x000fe20007810000 */
[--C-:B------:R-:W-:Y:S03]  /*9040*/  FFMA.FTZ R4, R12, c[0x0][0x2d0], -R175.reuse ;  /* 0x0000b4000c047a23 */ /* 0x100fe600000108af */
[----:B------:R-:W-:Y:S01]  /*9050*/  FMNMX.FTZ R0, R215, R2, !PT ;  /* 0x00000002d7007209 */ /* 0x000fe20007810000 */
[----:B------:R-:W-:Y:S02]  /*9060*/  FFMA.FTZ R2, R196, c[0x0][0x2d0], -R174 ;  /* 0x0000b400c4027a23 */ /* 0x000fe400000108ae */
[----:B------:R-:W-:Y:S01]  /*9070*/  MUFU.EX2 R6, R4 ;  /* 0x0000000400067308 */ /* 0x000fe20000000800 */
[----:B------:R-:W-:Y:S09]  /*9080*/  FMNMX.FTZ R0, R172, R0, !PT ;  /* 0x00000000ac007209 */ /* 0x000ff20007810000 */
[----:B------:R2:W-:Y:S01]  /*9090*/  MUFU.EX2 R196, R2 ;  /* 0x0000000200c47308 */ /* 0x0005e20000000800 */
[--C-:B-1----:R-:W-:Y:S02]  /*90a0*/  FFMA.FTZ R3, R20, c[0x0][0x2d0], -R175.reuse ;  /* 0x0000b40014037a23 */ /* 0x102fe400000108af */
[----:B------:R-:W-:Y:S07]  /*90b0*/  LDSM.16.MT88.4 R20, [R225+0x100] ;  /* 0x00010000e114783b */ /* 0x000fee0000004200 */
[----:B------:R1:W-:Y:S01]  /*90c0*/  MUFU.EX2 R34, R3 ;  /* 0x0000000300227308 */ /* 0x0003e20000000800 */
[----:B--2---:R-:W1:Y:S02]  /*90d0*/  SHFL.BFLY PT, R2, R0, 0x2, 0x1f ;  /* 0x0c401f0000027f89 */ /* 0x004e6400000e0000 */
[----:B-1----:R-:W-:Y:S01]  /*90e0*/  FMNMX.FTZ R3, R0, R2, !PT ;  /* 0x0000000200037209 */ /* 0x002fe20007810000 */
[----:B------:R-:W-:Y:S01]  /*90f0*/  FFMA.FTZ R2, R13, c[0x0][0x2d0], -R175 ;  /* 0x0000b4000d027a23 */ /* 0x000fe200000108af */
[----:B------:R-:W-:Y:S05]  /*9100*/  FSEL R0, R169, RZ, P2 ;  /* 0x000000ffa9007208 */ /* 0x000fea0001000000 */
[----:B------:R1:W-:Y:S01]  /*9110*/  MUFU.EX2 R40, R2 ;  /* 0x0000000200287308 */ /* 0x0003e20000000800 */
[----:B------:R-:W2:Y:S01]  /*9120*/  SHFL.BFLY PT, R4, R3, 0x1, 0x1f ;  /* 0x0c201f0003047f89 */ /* 0x000ea200000e0000 */
[----:B------:R-:W-:Y:S04]  /*9130*/  FADD.FTZ R0, -R0, R164 ;  /* 0x000000a400007221 */ /* 0x000fe80000010100 */
[----:B------:R-:W-:Y:S04]  /*9140*/  FMUL.FTZ R0, R0, c[0x0][0x2d0] ;  /* 0x0000b40000007a20 */ /* 0x000fe80000410000 */
[----:B------:R3:W4:Y:S01]  /*9150*/  MUFU.EX2 R165, R0 ;  /* 0x0000000000a57308 */ /* 0x0007220000000800 */
[----:B-1----:R-:W-:Y:S02]  /*9160*/  FSEL R2, R168, RZ, P1 ;  /* 0x000000ffa8027208 */ /* 0x002fe40000800000 */
[----:B--2---:R-:W-:Y:S03]  /*9170*/  FMNMX.FTZ R3, R3, R4, !PT ;  /* 0x0000000403037209 */ /* 0x004fe60007810000 */
[----:B------:R-:W-:Y:S02]  /*9180*/  FADD.FTZ R2, -R2, R166 ;  /* 0x000000a602027221 */ /* 0x000fe40000010100 */
[----:B------:R-:W-:Y:S02]  /*9190*/  FMUL.FTZ R166, R3, c[0x0][0x2d0] ;  /* 0x0000b40003a67a20 */ /* 0x000fe40000410000 */
[----:B------:R-:W-:Y:S01]  /*91a0*/  FMUL.FTZ R2, R2, c[0x0][0x2d0] ;  /* 0x0000b40002027a20 */ /* 0x000fe20000410000 */
[----:B---3--:R-:W-:Y:S01]  /*91b0*/  FSEL R0, R167, RZ, P0 ;  /* 0x000000ffa7007208 */ /* 0x008fe20000000000 */
[----:B----4-:R-:W-:Y:S01]  /*91c0*/  FMUL.FTZ R16, R165, R188 ;  /* 0x000000bca5107220 */ /* 0x010fe20000410000 */
[----:B------:R-:W-:Y:S01]  /*91d0*/  FSETP.NEU.FTZ.AND P0, PT, R3, -INF , PT ;  /* 0xff8000000300780b */ /* 0x000fe20003f1d000 */
[----:B------:R-:W1:Y:S01]  /*91e0*/  MUFU.EX2 R164, R2 ;  /* 0x0000000200a47308 */ /* 0x000e620000000800 */
[C---:B------:R-:W-:Y:S01]  /*91f0*/  FMUL.FTZ R17, R165.reuse, R189 ;  /* 0x000000bda5117220 */ /* 0x040fe20000410000 */
[----:B------:R-:W-:Y:S01]  /*9200*/  MOV R189, R40 ;  /* 0x0000002800bd7202 */ /* 0x000fe20000000f00 */
[----:B------:R-:W-:Y:S01]  /*9210*/  FADD.FTZ R0, -R0, R170 ;  /* 0x000000aa00007221 */ /* 0x000fe20000010100 */
[----:B------:R-:W-:Y:S01]  /*9220*/  FSEL R166, R166, RZ, P0 ;  /* 0x000000ffa6a67208 */ /* 0x000fe20000000000 */
[C---:B------:R-:W-:Y:S01]  /*9230*/  FMUL.FTZ R32, R165.reuse, R144 ;  /* 0x00000090a5207220 */ /* 0x040fe20000410000 */
[----:B------:R-:W-:Y:S01]  /*9240*/  MOV R170, R6 ;  /* 0x0000000600aa7202 */ /* 0x000fe20000000f00 */
[----:B------:R-:W-:Y:S01]  /*9250*/  FMUL.FTZ R0, R0, c[0x0][0x2d0] ;  /* 0x0000b40000007a20 */ /* 0x000fe20000410000 */
[----:B------:R-:W-:Y:S01]  /*9260*/  MOV R144, R33 ;  /* 0x0000002100907202 */ /* 0x000fe20000000f00 */
[--C-:B------:R-:W-:Y:S02]  /*9270*/  FFMA.FTZ R4, R14, c[0x0][0x2d0], -R166.reuse ;  /* 0x0000b4000e047a23 */ /* 0x100fe400000108a6 */
[----:B------:R2:W3:Y:S01]  /*9280*/  MUFU.EX2 R2, R0 ;  /* 0x0000000000027308 */ /* 0x0004e20000000800 */
[C---:B------:R-:W-:Y:S01]  /*9290*/  FMUL.FTZ R33, R165.reuse, R145 ;  /* 0x00000091a5217220 */ /* 0x040fe20000410000 */
[----:B------:R-:W-:Y:S01]  /*92a0*/  MOV R145, R45 ;  /* 0x0000002d00917202 */ /* 0x000fe20000000f00 */
[C---:B------:R-:W-:Y:S02]  /*92b0*/  FMUL.FTZ R48, R165.reuse, R160 ;  /* 0x000000a0a5307220 */ /* 0x040fe40000410000 */
[C---:B------:R-:W-:Y:S02]  /*92c0*/  FMUL.FTZ R49, R165.reuse, R161 ;  /* 0x000000a1a5317220 */ /* 0x040fe40000410000 */
[C---:B------:R-:W-:Y:S02]  /*92d0*/  FMUL.FTZ R52, R165.reuse, R52 ;  /* 0x00000034a5347220 */ /* 0x040fe40000410000 */
[C---:B------:R-:W-:Y:S01]  /*92e0*/  FMUL.FTZ R53, R165.reuse, R53 ;  /* 0x00000035a5357220 */ /* 0x040fe20000410000 */
[----:B------:R4:W-:Y:S01]  /*92f0*/  MUFU.EX2 R12, R4 ;  /* 0x00000004000c7308 */ /* 0x0009e20000000800 */
[----:B------:R-:W-:Y:S02]  /*9300*/  FMUL.FTZ R64, R165, R64 ;  /* 0x00000040a5407220 */ /* 0x000fe40000410000 */
[----:B-1----:R-:W-:Y:S01]  /*9310*/  FMUL.FTZ R6, R164, R178 ;  /* 0x000000b2a4067220 */ /* 0x002fe20000410000 */
[----:B------:R-:W-:Y:S01]  /*9320*/  F2FP.PACK_AB R178, R40, R170 ;  /* 0x000000aa28b2723e */ /* 0x000fe200000000ff */
[C---:B------:R-:W-:Y:S02]  /*9330*/  FMUL.FTZ R7, R164.reuse, R179 ;  /* 0x000000b3a4077220 */ /* 0x040fe40000410000 */
[C---:B------:R-:W-:Y:S02]  /*9340*/  FMUL.FTZ R18, R164.reuse, R190 ;  /* 0x000000bea4127220 */ /* 0x040fe40000410000 */
[C---:B------:R-:W-:Y:S02]  /*9350*/  FMUL.FTZ R19, R164.reuse, R191 ;  /* 0x000000bfa4137220 */ /* 0x040fe40000410000 */
[C---:B------:R-:W-:Y:S02]  /*9360*/  FMUL.FTZ R50, R164.reuse, R162 ;  /* 0x000000a2a4327220 */ /* 0x040fe40000410000 */
[----:B------:R-:W-:Y:S02]  /*9370*/  FMUL.FTZ R51, R164, R163 ;  /* 0x000000a3a4337220 */ /* 0x000fe40000410000 */
[--C-:B--2---:R-:W-:Y:S02]  /*9380*/  FFMA.FTZ R0, R10, c[0x0][0x2d0], -R166.reuse ;  /* 0x0000b4000a007a23 */ /* 0x104fe400000108a6 */
[C---:B---3--:R-:W-:Y:S02]  /*9390*/  FMUL.FTZ R8, R2.reuse, R180 ;  /* 0x000000b402087220 */ /* 0x048fe40000410000 */
[----:B------:R-:W1:Y:S01]  /*93a0*/  MUFU.EX2 R9, R0 ;  /* 0x0000000000097308 */ /* 0x000e620000000800 */
[C---:B------:R-:W-:Y:S01]  /*93b0*/  FMUL.FTZ R13, R2.reuse, R185 ;  /* 0x000000b9020d7220 */ /* 0x040fe20000410000 */
[----:B------:R-:W-:Y:S01]  /*93c0*/  MOV R185, R34 ;  /* 0x0000002200b97202 */ /* 0x000fe20000000f00 */
[C---:B------:R-:W-:Y:S02]  /*93d0*/  FMUL.FTZ R29, R2.reuse, R141 ;  /* 0x0000008d021d7220 */ /* 0x040fe40000410000 */
[--C-:B----4-:R-:W-:Y:S02]  /*93e0*/  FFMA.FTZ R4, R15, c[0x0][0x2d0], -R166.reuse ;  /* 0x0000b4000f047a23 */ /* 0x110fe400000108a6 */
[C---:B------:R-:W-:Y:S02]  /*93f0*/  FMUL.FTZ R28, R2.reuse, R140 ;  /* 0x0000008c021c7220 */ /* 0x040fe40000410000 */
[C---:B------:R-:W-:Y:S01]  /*9400*/  FMUL.FTZ R40, R2.reuse, R152 ;  /* 0x0000009802287220 */ /* 0x040fe20000410000 */
[----:B------:R2:W3:Y:S01]  /*9410*/  MUFU.EX2 R41, R4 ;  /* 0x0000000400297308 */ /* 0x0004e20000000800 */
[----:B------:R-:W-:Y:S01]  /*9420*/  FMUL.FTZ R45, R2, R157 ;  /* 0x0000009d022d7220 */ /* 0x000fe20000410000 */
[----:B------:R-:W-:Y:S01]  /*9430*/  MOV R157, R144 ;  /* 0x00000090009d7202 */ /* 0x000fe20000000f00 */
[C---:B------:R-:W-:Y:S02]  /*9440*/  FMUL.FTZ R54, R164.reuse, R54 ;  /* 0x00000036a4367220 */ /* 0x040fe40000410000 */
[----:B------:R-:W-:Y:S02]  /*9450*/  FMUL.FTZ R55, R164, R55 ;  /* 0x00000037a4377220 */ /* 0x000fe40000410000 */
[C---:B------:R-:W-:Y:S02]  /*9460*/  FMUL.FTZ R56, R2.reuse, R56 ;  /* 0x0000003802387220 */ /* 0x040fe40000410000 */
[C---:B------:R-:W-:Y:S02]  /*9470*/  FMUL.FTZ R57, R2.reuse, R57 ;  /* 0x0000003902397220 */ /* 0x040fe40000410000 */
[C---:B------:R-:W-:Y:S02]  /*9480*/  FMUL.FTZ R60, R2.reuse, R60 ;  /* 0x0000003c023c7220 */ /* 0x040fe40000410000 */
[C---:B------:R-:W-:Y:S01]  /*9490*/  FMUL.FTZ R61, R2.reuse, R61 ;  /* 0x0000003d023d7220 */ /* 0x040fe20000410000 */
[----:B-1----:R-:W-:Y:S01]  /*94a0*/  MOV R180, R9 ;  /* 0x0000000900b47202 */ /* 0x002fe20000000f00 */
[----:B------:R-:W-:Y:S02]  /*94b0*/  FFMA.FTZ R0, R11, c[0x0][0x2d0], -R166 ;  /* 0x0000b4000b007a23 */ /* 0x000fe400000108a6 */
[C---:B------:R-:W-:Y:S01]  /*94c0*/  FMUL.FTZ R9, R2.reuse, R181 ;  /* 0x000000b502097220 */ /* 0x040fe20000410000 */
[----:B------:R-:W-:Y:S01]  /*94d0*/  MOV R181, R25 ;  /* 0x0000001900b57202 */ /* 0x000fe20000000f00 */
[----:B------:R1:W4:Y:S01]  /*94e0*/  MUFU.EX2 R35, R0 ;  /* 0x0000000000237308 */ /* 0x0003220000000800 */
[----:B------:R-:W-:Y:S02]  /*94f0*/  FMUL.FTZ R25, R2, R137 ;  /* 0x0000008902197220 */ /* 0x000fe40000410000 */
[C---:B------:R-:W-:Y:S02]  /*9500*/  FMUL.FTZ R65, R165.reuse, R65 ;  /* 0x00000041a5417220 */ /* 0x040fe40000410000 */
[----:B--2---:R-:W-:Y:S01]  /*9510*/  FMUL.FTZ R4, R165, R176 ;  /* 0x000000b0a5047220 */ /* 0x004fe20000410000 */
[----:B------:R-:W-:Y:S01]  /*9520*/  F2FP.PACK_AB R176, R34, R42 ;  /* 0x0000002a22b0723e */ /* 0x000fe200000000ff */
[C---:B------:R-:W-:Y:S01]  /*9530*/  FMUL.FTZ R34, R164.reuse, R146 ;  /* 0x00000092a4227220 */ /* 0x040fe20000410000 */
[----:B---3--:R-:W-:Y:S01]  /*9540*/  F2FP.PACK_AB R179, R41, R12 ;  /* 0x0000000c29b3723e */ /* 0x008fe200000000ff */
[----:B------:R-:W-:Y:S01]  /*9550*/  FMUL.FTZ R66, R164, R66 ;  /* 0x00000042a4427220 */ /* 0x000fe20000410000 */
[----:B------:R-:W-:Y:S01]  /*9560*/  MOV R146, R41 ;  /* 0x0000002900927202 */ /* 0x000fe20000000f00 */
[----:B------:R-:W-:Y:S02]  /*9570*/  FMUL.FTZ R41, R2, R153 ;  /* 0x0000009902297220 */ /* 0x000fe40000410000 */
[C---:B------:R-:W-:Y:S01]  /*9580*/  FMUL.FTZ R67, R164.reuse, R67 ;  /* 0x00000043a4437220 */ /* 0x040fe20000410000 */
[----:B------:R-:W-:Y:S01]  /*9590*/  MOV R161, R146 ;  /* 0x0000009200a17202 */ /* 0x000fe20000000f00 */
[C---:B------:R-:W-:Y:S02]  /*95a0*/  FMUL.FTZ R68, R165.reuse, R68 ;  /* 0x00000044a5447220 */ /* 0x040fe40000410000 */
[----:B------:R-:W-:Y:S02]  /*95b0*/  FMUL.FTZ R69, R165, R69 ;  /* 0x00000045a5457220 */ /* 0x000fe40000410000 */
[C---:B------:R-:W-:Y:S02]  /*95c0*/  FMUL.FTZ R70, R164.reuse, R70 ;  /* 0x00000046a4467220 */ /* 0x040fe40000410000 */
[----:B------:R-:W-:Y:S02]  /*95d0*/  FMUL.FTZ R71, R164, R71 ;  /* 0x00000047a4477220 */ /* 0x000fe40000410000 */
[C---:B------:R-:W-:Y:S01]  /*95e0*/  FMUL.FTZ R72, R2.reuse, R72 ;  /* 0x0000004802487220 */ /* 0x040fe20000410000 */
[----:B-1----:R-:W-:Y:S01]  /*95f0*/  FSEL R0, R3, RZ, P0 ;  /* 0x000000ff03007208 */ /* 0x002fe20000000000 */
[----:B------:R-:W-:Y:S01]  /*9600*/  FMUL.FTZ R73, R2, R73 ;  /* 0x0000004902497220 */ /* 0x000fe20000410000 */
[----:B----4-:R-:W-:Y:S01]  /*9610*/  MOV R188, R35 ;  /* 0x0000002300bc7202 */ /* 0x010fe20000000f00 */
[----:B------:R-:W-:Y:S01]  /*9620*/  FFMA.FTZ R140, R201, c[0x0][0x2d0], -R173 ;  /* 0x0000b400c98c7a23 */ /* 0x000fe200000108ad */
[----:B------:R-:W-:Y:S01]  /*9630*/  ISETP.GT.AND P0, PT, R242, UR4, PT ;  /* 0x00000004f2007c0c */ /* 0x000fe2000bf04270 */
[----:B------:R-:W-:Y:S01]  /*9640*/  FADD.FTZ R0, -R0, R171 ;  /* 0x000000ab00007221 */ /* 0x000fe20000010100 */
[----:B------:R-:W-:Y:S01]  /*9650*/  MOV R171, R5 ;  /* 0x0000000500ab7202 */ /* 0x000fe20000000f00 */
[----:B------:R-:W-:Y:S01]  /*9660*/  FMUL.FTZ R5, R165, R177 ;  /* 0x000000b1a5057220 */ /* 0x000fe20000410000 */
[----:B------:R-:W-:Y:S01]  /*9670*/  F2FP.PACK_AB R177, R35, R180 ;  /* 0x000000b423b1723e */ /* 0x000fe200000000ff */
[----:B------:R-:W-:Y:S01]  /*9680*/  FMUL.FTZ R0, R0, c[0x0][0x2d0] ;  /* 0x0000b40000007a20 */ /* 0x000fe20000410000 */
[----:B------:R-:W-:Y:S01]  /*9690*/  F2FP.PACK_AB R195, R171, R196 ;  /* 0x000000c4abc3723e */ /* 0x000fe200000000ff */
[----:B------:R1:W-:Y:S01]  /*96a0*/  MUFU.EX2 R160, R140 ;  /* 0x0000008c00a07308 */ /* 0x0003e20000000800 */
[----:B------:R-:W-:Y:S01]  /*96b0*/  FMUL.FTZ R35, R164, R147 ;  /* 0x00000093a4237220 */ /* 0x000fe20000410000 */
[----:B------:R-:W-:Y:S01]  /*96c0*/  IADD3 R242, R242, -0x1, RZ ;  /* 0xfffffffff2f27810 */ /* 0x000fe20007ffe0ff */
[C---:B------:R-:W-:Y:S02]  /*96d0*/  FMUL.FTZ R76, R2.reuse, R76 ;  /* 0x0000004c024c7220 */ /* 0x040fe40000410000 */
[----:B------:R-:W-:Y:S01]  /*96e0*/  FMUL.FTZ R77, R2, R77 ;  /* 0x0000004d024d7220 */ /* 0x000fe20000410000 */
[-C--:B------:R-:W-:Y:S04]  /*96f0*/  HMMA.16816.F32 R4, R192, R20.reuse, R4 ;  /* 0x00000014c004723c */ /* 0x080fe80000001804 */
[----:B------:R-:W2:Y:S01]  /*9700*/  MUFU.EX2 R0, R0 ;  /* 0x0000000000007308 */ /* 0x000ea20000000800 */
[C---:B------:R-:W-:Y:S02]  /*9710*/  FMUL.FTZ R80, R165.reuse, R80 ;  /* 0x00000050a5507220 */ /* 0x040fe40000410000 */
[C---:B------:R-:W-:Y:S02]  /*9720*/  FMUL.FTZ R81, R165.reuse, R81 ;  /* 0x00000051a5517220 */ /* 0x040fe40000410000 */
[C---:B------:R-:W-:Y:S03]  /*9730*/  FMUL.FTZ R82, R164.reuse, R82 ;  /* 0x00000052a4527220 */ /* 0x040fe60000410000 */
[----:B------:R-:W-:Y:S02]  /*9740*/  FMUL.FTZ R83, R164, R83 ;  /* 0x00000053a4537220 */ /* 0x000fe40000410000 */
[C---:B------:R-:W-:Y:S02]  /*9750*/  FMUL.FTZ R84, R165.reuse, R84 ;  /* 0x00000054a5547220 */ /* 0x040fe40000410000 */
[C---:B------:R-:W-:Y:S02]  /*9760*/  FMUL.FTZ R85, R165.reuse, R85 ;  /* 0x00000055a5557220 */ /* 0x040fe40000410000 */
[--C-:B-1----:R-:W-:Y:S02]  /*9770*/  FFMA.FTZ R140, R202, c[0x0][0x2d0], -R174.reuse ;  /* 0x0000b400ca8c7a23 */ /* 0x102fe400000108ae */
[C---:B------:R-:W-:Y:S02]  /*9780*/  FMUL.FTZ R86, R164.reuse, R86 ;  /* 0x00000056a4567220 */ /* 0x040fe40000410000 */
[----:B------:R-:W-:Y:S01]  /*9790*/  FMUL.FTZ R87, R164, R87 ;  /* 0x00000057a4577220 */ /* 0x000fe20000410000 */
[----:B------:R1:W-:Y:S01]  /*97a0*/  MUFU.EX2 R191, R140 ;  /* 0x0000008c00bf7308 */ /* 0x0003e20000000800 */
[C---:B------:R-:W-:Y:S02]  /*97b0*/  FMUL.FTZ R88, R2.reuse, R88 ;  /* 0x0000005802587220 */ /* 0x040fe40000410000 */
[----:B------:R-:W-:Y:S02]  /*97c0*/  FMUL.FTZ R89, R2, R89 ;  /* 0x0000005902597220 */ /* 0x000fe40000410000 */
[C---:B--2---:R-:W-:Y:S01]  /*97d0*/  FMUL.FTZ R10, R0.reuse, R182 ;  /* 0x000000b6000a7220 */ /* 0x044fe20000410000 */
[----:B------:R-:W-:Y:S01]  /*97e0*/  MOV R182, R24 ;  /* 0x0000001800b67202 */ /* 0x000fe20000000f00 */
[----:B------:R-:W-:Y:S01]  /*97f0*/  FMUL.FTZ R11, R0, R183 ;  /* 0x000000b7000b7220 */ /* 0x000fe20000410000 */
[----:B------:R-:W-:Y:S01]  /*9800*/  MOV R183, R12 ;  /* 0x0000000c00b77202 */ /* 0x000fe20000000f00 */
[----:B------:R-:W-:Y:S02]  /*9810*/  FMUL.FTZ R24, R2, R136 ;  /* 0x0000008802187220 */ /* 0x000fe40000410000 */
[C---:B------:R-:W-:Y:S02]  /*9820*/  FMUL.FTZ R26, R0.reuse, R138 ;  /* 0x0000008a001a7220 */ /* 0x040fe40000410000 */
[----:B------:R-:W-:Y:S01]  /*9830*/  FMUL.FTZ R27, R0, R139 ;  /* 0x0000008b001b7220 */ /* 0x000fe20000410000 */
[C---:B------:R-:W-:Y:S01]  /*9840*/  HMMA.16816.F32 R8, R176.reuse, R20, R8 ;  /* 0x00000014b008723c */ /* 0x040fe20000001808 */
[----:B------:R-:W-:Y:S03]  /*9850*/  LDSM.16.MT88.4 R136, [R227+0x100] ;  /* 0x00010000e388783b */ /* 0x000fe60000004200 */
[----:B------:R-:W-:Y:S02]  /*9860*/  FMUL.FTZ R12, R2, R184 ;  /* 0x000000b8020c7220 */ /* 0x000fe40000410000 */
[C---:B------:R-:W-:Y:S01]  /*9870*/  FMUL.FTZ R14, R0.reuse, R186 ;  /* 0x000000ba000e7220 */ /* 0x040fe20000410000 */
[----:B------:R-:W-:Y:S01]  /*9880*/  MOV R186, R44 ;  /* 0x0000002c00ba7202 */ /* 0x000fe20000000f00 */
[C---:B------:R-:W-:Y:S01]  /*9890*/  FMUL.FTZ R15, R0.reuse, R187 ;  /* 0x000000bb000f7220 */ /* 0x040fe20000410000 */
[----:B------:R-:W-:Y:S03]  /*98a0*/  MOV R187, R42 ;  /* 0x0000002a00bb7202 */ /* 0x000fe60000000f00 */
[C---:B------:R-:W-:Y:S02]  /*98b0*/  FMUL.FTZ R20, R165.reuse, R132 ;  /* 0x00000084a5147220 */ /* 0x040fe40000410000 */
[C---:B------:R-:W-:Y:S01]  /*98c0*/  FMUL.FTZ R21, R165.reuse, R133 ;  /* 0x00000085a5157220 */ /* 0x040fe20000410000 */
[-C--:B------:R-:W-:Y:S03]  /*98d0*/  HMMA.16816.F32 R12, R176, R22.reuse, R12 ;  /* 0x00000016b00c723c */ /* 0x080fe6000000180c */
[C---:B------:R-:W-:Y:S02]  /*98e0*/  FMUL.FTZ R30, R0.reuse, R142 ;  /* 0x0000008e001e7220 */ /* 0x040fe40000410000 */
[C---:B------:R-:W-:Y:S02]  /*98f0*/  FMUL.FTZ R31, R0.reuse, R143 ;  /* 0x0000008f001f7220 */ /* 0x040fe40000410000 */
[C---:B------:R-:W-:Y:S01]  /*9900*/  FMUL.FTZ R42, R0.reuse, R154 ;  /* 0x0000009a002a7220 */ /* 0x040fe20000410000 */
[C---:B------:R-:W-:Y:S04]  /*9910*/  HMMA.16816.F32 R16, R192.reuse, R22, R16 ;  /* 0x00000016c010723c */ /* 0x040fe80000001810 */
[----:B------:R-:W-:Y:S02]  /*9920*/  FMUL.FTZ R43, R0, R155 ;  /* 0x0000009b002b7220 */ /* 0x000fe40000410000 */
[----:B------:R-:W-:Y:S01]  /*9930*/  FMUL.FTZ R44, R2, R156 ;  /* 0x0000009c022c7220 */ /* 0x000fe20000410000 */
[----:B------:R-:W-:Y:S01]  /*9940*/  MOV R156, R145 ;  /* 0x00000091009c7202 */ /* 0x000fe20000000f00 */
[C---:B------:R-:W-:Y:S01]  /*9950*/  FMUL.FTZ R22, R164.reuse, R134 ;  /* 0x00000086a4167220 */ /* 0x040fe20000410000 */
[----:B------:R-:W-:Y:S03]  /*9960*/  LDSM.16.MT88.4 R152, [R227+0x900] ;  /* 0x00090000e398783b */ /* 0x000fe60000004200 */
[----:B------:R-:W-:Y:S02]  /*9970*/  FMUL.FTZ R23, R164, R135 ;  /* 0x00000087a4177220 */ /* 0x000fe40000410000 */
[C---:B------:R-:W-:Y:S01]  /*9980*/  FMUL.FTZ R46, R0.reuse, R158 ;  /* 0x0000009e002e7220 */ /* 0x040fe20000410000 */
[----:B------:R-:W-:Y:S01]  /*9990*/  MOV R158, R183 ;  /* 0x000000b7009e7202 */ /* 0x000fe20000000f00 */
[C---:B------:R-:W-:Y:S01]  /*99a0*/  FMUL.FTZ R47, R0.reuse, R159 ;  /* 0x0000009f002f7220 */ /* 0x040fe20000410000 */
[----:B------:R-:W2:Y:S01]  /*99b0*/  LDSM.16.MT88.4 R132, [R228+0x100] ;  /* 0x00010000e484783b */ /* 0x000ea20000004200 */
[C---:B------:R-:W-:Y:S01]  /*99c0*/  FMUL.FTZ R58, R0.reuse, R58 ;  /* 0x0000003a003a7220 */ /* 0x040fe20000410000 */
[-C--:B------:R-:W-:Y:S03]  /*99d0*/  HMMA.16816.F32 R20, R192, R36.reuse, R20 ;  /* 0x00000024c014723c */ /* 0x080fe60000001814 */
[C---:B------:R-:W-:Y:S01]  /*99e0*/  FMUL.FTZ R59, R0.reuse, R59 ;  /* 0x0000003b003b7220 */ /* 0x040fe20000410000 */
[----:B------:R-:W-:Y:S01]  /*99f0*/  MOV R183, R197 ;  /* 0x000000c500b77202 */ /* 0x000fe20000000f00 */
[C---:B------:R-:W-:Y:S02]  /*9a00*/  FMUL.FTZ R62, R0.reuse, R62 ;  /* 0x0000003e003e7220 */ /* 0x040fe40000410000 */
[C---:B------:R-:W-:Y:S01]  /*9a10*/  FMUL.FTZ R63, R0.reuse, R63 ;  /* 0x0000003f003f7220 */ /* 0x040fe20000410000 */
[C---:B------:R-:W-:Y:S04]  /*9a20*/  HMMA.16816.F32 R24, R176.reuse, R36, R24 ;  /* 0x00000024b018723c */ /* 0x040fe80000001818 */
[C---:B------:R-:W-:Y:S02]  /*9a30*/  FMUL.FTZ R74, R0.reuse, R74 ;  /* 0x0000004a004a7220 */ /* 0x040fe40000410000 */
[C---:B------:R-:W-:Y:S02]  /*9a40*/  FMUL.FTZ R75, R0.reuse, R75 ;  /* 0x0000004b004b7220 */ /* 0x040fe40000410000 */
[-C--:B------:R-:W-:Y:S04]  /*9a50*/  HMMA.16816.F32 R28, R176, R38.reuse, R28 ;  /* 0x00000026b01c723c */ /* 0x080fe8000000181c */
[C---:B------:R-:W-:Y:S02]  /*9a60*/  FMUL.FTZ R36, R165.reuse, R148 ;  /* 0x00000094a5247220 */ /* 0x040fe40000410000 */
[C---:B------:R-:W-:Y:S02]  /*9a70*/  FMUL.FTZ R37, R165.reuse, R149 ;  /* 0x00000095a5257220 */ /* 0x040fe40000410000 */
[C---:B------:R-:W-:Y:S04]  /*9a80*/  HMMA.16816.F32 R32, R192.reuse, R38, R32 ;  /* 0x00000026c020723c */ /* 0x040fe80000001820 */
[C---:B------:R-:W-:Y:S02]  /*9a90*/  FMUL.FTZ R78, R0.reuse, R78 ;  /* 0x0000004e004e7220 */ /* 0x040fe40000410000 */
[----:B------:R-:W-:Y:S02]  /*9aa0*/  FMUL.FTZ R79, R0, R79 ;  /* 0x0000004f004f7220 */ /* 0x000fe40000410000 */
[C---:B------:R-:W-:Y:S04]  /*9ab0*/  FMUL.FTZ R38, R164.reuse, R150 ;  /* 0x00000096a4267220 */ /* 0x040fe80000410000 */
[----:B------:R-:W-:Y:S02]  /*9ac0*/  FMUL.FTZ R39, R164, R151 ;  /* 0x00000097a4277220 */ /* 0x000fe40000410000 */
[----:B------:R-:W-:Y:S01]  /*9ad0*/  LDSM.16.MT88.4 R148, [R228+0x900] ;  /* 0x00090000e494783b */ /* 0x000fe20000004200 */
[C---:B------:R-:W-:Y:S02]  /*9ae0*/  FMUL.FTZ R90, R0.reuse, R90 ;  /* 0x0000005a005a7220 */ /* 0x040fe40000410000 */
[----:B------:R-:W-:Y:S02]  /*9af0*/  FMUL.FTZ R91, R0, R91 ;  /* 0x0000005b005b7220 */ /* 0x000fe40000410000 */
[-C--:B--2---:R-:W-:Y:S03]  /*9b00*/  HMMA.16816.F32 R36, R192, R132.reuse, R36 ;  /* 0x00000084c024723c */ /* 0x084fe60000001824 */
[C---:B------:R-:W-:Y:S02]  /*9b10*/  FMUL.FTZ R92, R2.reuse, R92 ;  /* 0x0000005c025c7220 */ /* 0x040fe40000410000 */
[----:B------:R-:W-:Y:S02]  /*9b20*/  FMUL.FTZ R93, R2, R93 ;  /* 0x0000005d025d7220 */ /* 0x000fe40000410000 */
[C---:B------:R-:W-:Y:S01]  /*9b30*/  FMUL.FTZ R94, R0.reuse, R94 ;  /* 0x0000005e005e7220 */ /* 0x040fe20000410000 */
[C---:B------:R-:W-:Y:S04]  /*9b40*/  HMMA.16816.F32 R40, R176.reuse, R132, R40 ;  /* 0x00000084b028723c */ /* 0x040fe80000001828 */
[----:B------:R-:W-:Y:S02]  /*9b50*/  FMUL.FTZ R95, R0, R95 ;  /* 0x0000005f005f7220 */ /* 0x000fe40000410000 */
[C---:B------:R-:W-:Y:S02]  /*9b60*/  FMUL.FTZ R96, R165.reuse, R96 ;  /* 0x00000060a5607220 */ /* 0x040fe40000410000 */
[-C--:B------:R-:W-:Y:S04]  /*9b70*/  HMMA.16816.F32 R44, R176, R134.reuse, R44 ;  /* 0x00000086b02c723c */ /* 0x080fe8000000182c */
[----:B------:R-:W-:Y:S02]  /*9b80*/  FMUL.FTZ R97, R165, R97 ;  /* 0x00000061a5617220 */ /* 0x000fe40000410000 */
[C---:B------:R-:W-:Y:S02]  /*9b90*/  FMUL.FTZ R98, R164.reuse, R98 ;  /* 0x00000062a4627220 */ /* 0x040fe40000410000 */
[C---:B------:R-:W-:Y:S01]  /*9ba0*/  HMMA.16816.F32 R48, R192.reuse, R134, R48 ;  /* 0x00000086c030723c */ /* 0x040fe20000001830 */
[----:B------:R-:W2:Y:S03]  /*9bb0*/  LDSM.16.MT88.4 R132, [R225+0x1900] ;  /* 0x00190000e184783b */ /* 0x000ea60000004200 */
[C---:B------:R-:W-:Y:S02]  /*9bc0*/  FMUL.FTZ R99, R164.reuse, R99 ;  /* 0x00000063a4637220 */ /* 0x040fe40000410000 */
[--C-:B-1----:R-:W-:Y:S02]  /*9bd0*/  FFMA.FTZ R140, R205, c[0x0][0x2d0], -R173.reuse ;  /* 0x0000b400cd8c7a23 */ /* 0x102fe400000108ad */
[-C--:B------:R-:W-:Y:S02]  /*9be0*/  HMMA.16816.F32 R52, R192, R136.reuse, R52 ;  /* 0x00000088c034723c */ /* 0x080fe40000001834 */
[----:B------:R1:W-:Y:S02]  /*9bf0*/  MUFU.EX2 R184, R140 ;  /* 0x0000008c00b87308 */ /* 0x0003e40000000800 */
[C---:B------:R-:W-:Y:S02]  /*9c00*/  FMUL.FTZ R100, R165.reuse, R100 ;  /* 0x00000064a5647220 */ /* 0x040fe40000410000 */
[----:B------:R-:W-:Y:S02]  /*9c10*/  FMUL.FTZ R101, R165, R101 ;  /* 0x00000065a5657220 */ /* 0x000fe40000410000 */
[C---:B------:R-:W-:Y:S04]  /*9c20*/  HMMA.16816.F32 R56, R176.reuse, R136, R56 ;  /* 0x00000088b038723c */ /* 0x040fe80000001838 */
[C---:B------:R-:W-:Y:S02]  /*9c30*/  FMUL.FTZ R102, R164.reuse, R102 ;  /* 0x00000066a4667220 */ /* 0x040fe40000410000 */
[----:B------:R-:W-:Y:S02]  /*9c40*/  FMUL.FTZ R103, R164, R103 ;  /* 0x00000067a4677220 */ /* 0x000fe40000410000 */
[-C--:B------:R-:W-:Y:S04]  /*9c50*/  HMMA.16816.F32 R60, R176, R138.reuse, R60 ;  /* 0x0000008ab03c723c */ /* 0x080fe8000000183c */
[----:B------:R-:W-:Y:S02]  /*9c60*/  FFMA.FTZ R136, R200, c[0x0][0x2d0], -R173 ;  /* 0x0000b400c8887a23 */ /* 0x000fe400000108ad */
[C---:B------:R-:W-:Y:S02]  /*9c70*/  FMUL.FTZ R104, R2.reuse, R104 ;  /* 0x0000006802687220 */ /* 0x040fe40000410000 */
[C---:B------:R-:W-:Y:S01]  /*9c80*/  HMMA.16816.F32 R64, R192.reuse, R138, R64 ;  /* 0x0000008ac040723c */ /* 0x040fe20000001840 */
[----:B------:R3:W-:Y:S03]  /*9c90*/  MUFU.EX2 R190, R136 ;  /* 0x0000008800be7308 */ /* 0x0007e60000000800 */
[----:B------:R-:W-:Y:S02]  /*9ca0*/  FMUL.FTZ R105, R2, R105 ;  /* 0x0000006902697220 */ /* 0x000fe40000410000 */
[C---:B------:R-:W-:Y:S02]  /*9cb0*/  FMUL.FTZ R106, R0.reuse, R106 ;  /* 0x0000006a006a7220 */ /* 0x040fe40000410000 */
[----:B------:R-:W-:Y:S01]  /*9cc0*/  FMUL.FTZ R107, R0, R107 ;  /* 0x0000006b006b7220 */ /* 0x000fe20000410000 */
[-C--:B--2---:R-:W-:Y:S03]  /*9cd0*/  HMMA.16816.F32 R68, R192, R132.reuse, R68 ;  /* 0x00000084c044723c */ /* 0x084fe60000001844 */
[--C-:B-1----:R-:W-:Y:S02]  /*9ce0*/  FFMA.FTZ R140, R208, c[0x0][0x2d0], -R174.reuse ;  /* 0x0000b400d08c7a23 */ /* 0x102fe400000108ae */
[C---:B------:R-:W-:Y:S02]  /*9cf0*/  FMUL.FTZ R108, R2.reuse, R108 ;  /* 0x0000006c026c7220 */ /* 0x040fe40000410000 */
[----:B------:R1:W-:Y:S01]  /*9d00*/  MUFU.EX2 R200, R140 ;  /* 0x0000008c00c87308 */ /* 0x0003e20000000800 */
[C---:B------:R-:W-:Y:S04]  /*9d10*/  HMMA.16816.F32 R72, R176.reuse, R132, R72 ;  /* 0x00000084b048723c */ /* 0x040fe80000001848 */
[----:B------:R-:W-:Y:S02]  /*9d20*/  FMUL.FTZ R109, R2, R109 ;  /* 0x0000006d026d7220 */ /* 0x000fe40000410000 */
[C---:B------:R-:W-:Y:S02]  /*9d30*/  FMUL.FTZ R110, R0.reuse, R110 ;  /* 0x0000006e006e7220 */ /* 0x040fe40000410000 */
[-C--:B------:R-:W-:Y:S01]  /*9d40*/  HMMA.16816.F32 R76, R176, R134.reuse, R76 ;  /* 0x00000086b04c723c */ /* 0x080fe2000000184c */
[----:B---3--:R-:W2:Y:S03]  /*9d50*/  LDSM.16.MT88.4 R136, [R226+0x1900] ;  /* 0x00190000e288783b */ /* 0x008ea60000004200 */
[--C-:B------:R-:W-:Y:S02]  /*9d60*/  FFMA.FTZ R132, R203, c[0x0][0x2d0], -R174.reuse ;  /* 0x0000b400cb847a23 */ /* 0x100fe400000108ae */
[----:B------:R-:W-:Y:S02]  /*9d70*/  FMUL.FTZ R111, R0, R111 ;  /* 0x0000006f006f7220 */ /* 0x000fe40000410000 */
[C---:B------:R-:W-:Y:S01]  /*9d80*/  HMMA.16816.F32 R80, R192.reuse, R134, R80 ;  /* 0x00000086c050723c */ /* 0x040fe20000001850 */
[----:B------:R3:W4:Y:S03]  /*9d90*/  MUFU.EX2 R162, R132 ;  /* 0x0000008400a27308 */ /* 0x0007260000000800 */
[C---:B------:R-:W-:Y:S02]  /*9da0*/  FMUL.FTZ R112, R165.reuse, R112 ;  /* 0x00000070a5707220 */ /* 0x040fe40000410000 */
[----:B------:R-:W-:Y:S02]  /*9db0*/  FMUL.FTZ R113, R165, R113 ;  /* 0x00000071a5717220 */ /* 0x000fe40000410000 */
[----:B-1----:R-:W-:Y:S04]  /*9dc0*/  FFMA.FTZ R140, R207, c[0x0][0x2d0], -R175 ;  /* 0x0000b400cf8c7a23 */ /* 0x002fe800000108af */
[----:B------:R1:W-:Y:S01]  /*9dd0*/  MUFU.EX2 R252, R140 ;  /* 0x0000008c00fc7308 */ /* 0x0003e20000000800 */
[C---:B------:R-:W-:Y:S02]  /*9de0*/  FMUL.FTZ R114, R164.reuse, R114 ;  /* 0x00000072a4727220 */ /* 0x040fe40000410000 */
[----:B------:R-:W-:Y:S02]  /*9df0*/  FMUL.FTZ R115, R164, R115 ;  /* 0x00000073a4737220 */ /* 0x000fe40000410000 */
[C---:B------:R-:W-:Y:S02]  /*9e00*/  FMUL.FTZ R120, R2.reuse, R120 ;  /* 0x0000007802787220 */ /* 0x040fe40000410000 */
[----:B------:R-:W-:Y:S02]  /*9e10*/  FMUL.FTZ R121, R2, R121 ;  /* 0x0000007902797220 */ /* 0x000fe40000410000 */
[C---:B------:R-:W-:Y:S02]  /*9e20*/  FMUL.FTZ R122, R0.reuse, R122 ;  /* 0x0000007a007a7220 */ /* 0x040fe40000410000 */
[----:B------:R-:W-:Y:S02]  /*9e30*/  FMUL.FTZ R123, R0, R123 ;  /* 0x0000007b007b7220 */ /* 0x000fe40000410000 */
[----:B---3--:R-:W-:Y:S02]  /*9e40*/  FFMA.FTZ R132, R204, c[0x0][0x2d0], -R173 ;  /* 0x0000b400cc847a23 */ /* 0x008fe400000108ad */
[C---:B------:R-:W-:Y:S02]  /*9e50*/  FMUL.FTZ R124, R2.reuse, R124 ;  /* 0x0000007c027c7220 */ /* 0x040fe40000410000 */
[----:B------:R3:W5:Y:S01]  /*9e60*/  MUFU.EX2 R163, R132 ;  /* 0x0000008400a37308 */ /* 0x0007620000000800 */
[----:B------:R-:W-:Y:S02]  /*9e70*/  FMUL.FTZ R125, R2, R125 ;  /* 0x0000007d027d7220 */ /* 0x000fe40000410000 */
[C---:B------:R-:W-:Y:S01]  /*9e80*/  FMUL.FTZ R126, R0.reuse, R126 ;  /* 0x0000007e007e7220 */ /* 0x040fe20000410000 */
[-C--:B--2---:R-:W-:Y:S03]  /*9e90*/  HMMA.16816.F32 R84, R192, R136.reuse, R84 ;  /* 0x00000088c054723c */ /* 0x084fe60000001854 */
[--C-:B-1----:R-:W-:Y:S02]  /*9ea0*/  FFMA.FTZ R140, R211, c[0x0][0x2d0], -R175.reuse ;  /* 0x0000b400d38c7a23 */ /* 0x102fe400000108af */
[----:B------:R-:W-:Y:S02]  /*9eb0*/  FMUL.FTZ R127, R0, R127 ;  /* 0x0000007f007f7220 */ /* 0x000fe40000410000 */
[----:B------:R1:W-:Y:S01]  /*9ec0*/  MUFU.EX2 R251, R140 ;  /* 0x0000008c00fb7308 */ /* 0x0003e20000000800 */
[C---:B------:R-:W-:Y:S04]  /*9ed0*/  HMMA.16816.F32 R88, R176.reuse, R136, R88 ;  /* 0x00000088b058723c */ /* 0x040fe80000001858 */
[C---:B------:R-:W-:Y:S02]  /*9ee0*/  FMUL.FTZ R128, R165.reuse, R128 ;  /* 0x00000080a5807220 */ /* 0x040fe40000410000 */
[----:B------:R-:W-:Y:S02]  /*9ef0*/  FMUL.FTZ R129, R165, R129 ;  /* 0x00000081a5817220 */ /* 0x000fe40000410000 */
[-C--:B------:R-:W-:Y:S01]  /*9f00*/  HMMA.16816.F32 R92, R176, R138.reuse, R92 ;  /* 0x0000008ab05c723c */ /* 0x080fe2000000185c */
[----:B---3--:R-:W2:Y:S03]  /*9f10*/  LDSM.16.MT88.4 R132, [R228+0x1900] ;  /* 0x00190000e484783b */ /* 0x008ea60000004200 */
[----:B------:R-:W-:Y:S02]  /*9f20*/  FFMA.FTZ R136, R209, c[0x0][0x2d0], -R174 ;  /* 0x0000b400d1887a23 */ /* 0x000fe400000108ae */
[C---:B------:R-:W-:Y:S02]  /*9f30*/  FMUL.FTZ R130, R164.reuse, R130 ;  /* 0x00000082a4827220 */ /* 0x040fe40000410000 */
[C---:B------:R-:W-:Y:S01]  /*9f40*/  HMMA.16816.F32 R96, R192.reuse, R138, R96 ;  /* 0x0000008ac060723c */ /* 0x040fe20000001860 */
[----:B------:R3:W-:Y:S03]  /*9f50*/  MUFU.EX2 R147, R136 ;  /* 0x0000008800937308 */ /* 0x0007e60000000800 */
[C---:B------:R-:W-:Y:S02]  /*9f60*/  FMUL.FTZ R131, R164.reuse, R131 ;  /* 0x00000083a4837220 */ /* 0x040fe40000410000 */
[C---:B------:R-:W-:Y:S01]  /*9f70*/  FMUL.FTZ R116, R165.reuse, R116 ;  /* 0x00000074a5747220 */ /* 0x040fe20000410000 */
[----:B-1----:R-:W-:Y:S01]  /*9f80*/  LDSM.16.MT88.4 R140, [R225+0x900] ;  /* 0x00090000e18c783b */ /* 0x002fe20000004200 */
[----:B------:R-:W-:Y:S04]  /*9f90*/  FMUL.FTZ R117, R165, R117 ;  /* 0x00000075a5757220 */ /* 0x000fe80000410000 */
[C---:B------:R-:W-:Y:S02]  /*9fa0*/  FMUL.FTZ R118, R164.reuse, R118 ;  /* 0x00000076a4767220 */ /* 0x040fe40000410000 */
[----:B------:R-:W-:Y:S02]  /*9fb0*/  FMUL.FTZ R119, R164, R119 ;  /* 0x00000077a4777220 */ /* 0x000fe40000410000 */
[--C-:B---3--:R-:W-:Y:S04]  /*9fc0*/  FFMA.FTZ R136, R206, c[0x0][0x2d0], -R175.reuse ;  /* 0x0000b400ce887a23 */ /* 0x108fe800000108af */
[----:B------:R1:W3:Y:S01]  /*9fd0*/  MUFU.EX2 R159, R136 ;  /* 0x00000088009f7308 */ /* 0x0002e20000000800 */
[-C--:B--2---:R-:W-:Y:S08]  /*9fe0*/  HMMA.16816.F32 R100, R192, R132.reuse, R100 ;  /* 0x00000084c064723c */ /* 0x084ff00000001864 */
[C---:B------:R-:W-:Y:S07]  /*9ff0*/  HMMA.16816.F32 R104, R176.reuse, R132, R104 ;  /* 0x00000084b068723c */ /* 0x040fee0000001868 */
[----:B------:R-:W-:Y:S01]  /*a000*/  FFMA.FTZ R132, R212, c[0x0][0x2d0], -R175 ;  /* 0x0000b400d4847a23 */ /* 0x000fe200000108af */
[-C--:B------:R-:W-:Y:S01]  /*a010*/  HMMA.16816.F32 R108, R176, R134.reuse, R108 ;  /* 0x00000086b06c723c */ /* 0x080fe2000000186c */
[----:B-1----:R-:W1:Y:S02]  /*a020*/  LDSM.16.MT88.4 R136, [R227+0x1900] ;  /* 0x00190000e388783b */ /* 0x002e640000004200 */
[----:B------:R2:W1:Y:S01]  /*a030*/  MUFU.EX2 R250, R132 ;  /* 0x0000008400fa7308 */ /* 0x0004620000000800 */
[----:B----4-:R-:W-:Y:S04]  /*a040*/  F2FP.PACK_AB R133, R162, R191 ;  /* 0x000000bfa285723e */ /* 0x010fe800000000ff */
[C---:B------:R-:W-:Y:S07]  /*a050*/  HMMA.16816.F32 R112, R192.reuse, R134, R112 ;  /* 0x00000086c070723c */ /* 0x040fee0000001870 */
[----:B-----5:R-:W-:Y:S01]  /*a060*/  F2FP.PACK_AB R134, R184, R163 ;  /* 0x000000a3b886723e */ /* 0x020fe200000000ff */
[--C-:B--2---:R-:W-:Y:S04]  /*a070*/  FFMA.FTZ R132, R199, c[0x0][0x2d0], -R166.reuse ;  /* 0x0000b400c7847a23 */ /* 0x104fe800000108a6 */
[----:B------:R2:W-:Y:S01]  /*a080*/  MUFU.EX2 R212, R132 ;  /* 0x0000008400d47308 */ /* 0x0005e20000000800 */
[-C--:B-1----:R-:W-:Y:S08]  /*a090*/  HMMA.16816.F32 R116, R192, R136.reuse, R116 ;  /* 0x00000088c074723c */ /* 0x082ff00000001874 */
[C---:B------:R-:W-:Y:S04]  /*a0a0*/  HMMA.16816.F32 R120, R176.reuse, R136, R120 ;  /* 0x00000088b078723c */ /* 0x040fe80000001878 */
[--C-:B--2---:R-:W-:Y:S03]  /*a0b0*/  FFMA.FTZ R132, R210, c[0x0][0x2d0], -R166.reuse ;  /* 0x0000b400d2847a23 */ /* 0x104fe600000108a6 */
[----:B---3--:R-:W-:Y:S01]  /*a0c0*/  F2FP.PACK_AB R136, R252, R159 ;  /* 0x0000009ffc88723e */ /* 0x008fe200000000ff */
[-C--:B------:R-:W-:Y:S01]  /*a0d0*/  HMMA.16816.F32 R124, R176, R138.reuse, R124 ;  /* 0x0000008ab07c723c */ /* 0x080fe2000000187c */
[----:B------:R1:W2:Y:S07]  /*a0e0*/  MUFU.EX2 R211, R132 ;  /* 0x0000008400d37308 */ /* 0x0002ae0000000800 */
[----:B------:R-:W-:Y:S07]  /*a0f0*/  HMMA.16816.F32 R128, R192, R138, R128 ;  /* 0x0000008ac080723c */ /* 0x000fee0000001880 */
[----:B------:R-:W-:Y:S01]  /*a100*/  F2FP.PACK_AB R138, R250, R251 ;  /* 0x000000fbfa8a723e */ /* 0x000fe200000000ff */
[--C-:B-1----:R-:W-:Y:S01]  /*a110*/  FFMA.FTZ R132, R213, c[0x0][0x2d0], -R166.reuse ;  /* 0x0000b400d5847a23 */ /* 0x102fe200000108a6 */
[----:B------:R-:W-:Y:S02]  /*a120*/  MOV R213, R147 ;  /* 0x0000009300d57202 */ /* 0x000fe40000000f00 */
[----:B------:R-:W1:Y:S01]  /*a130*/  LDSM.16.MT88.4 R144, [R226+0x900] ;  /* 0x00090000e290783b */ /* 0x000e620000004200 */
[----:B------:R3:W-:Y:S01]  /*a140*/  MUFU.EX2 R210, R132 ;  /* 0x0000008400d27308 */ /* 0x0007e20000000800 */
[----:B------:R-:W-:Y:S02]  /*a150*/  F2FP.PACK_AB R135, R213, R200 ;  /* 0x000000c8d587723e */ /* 0x000fe400000000ff */
[----:B--2---:R-:W-:Y:S01]  /*a160*/  F2FP.PACK_AB R137, R211, R212 ;  /* 0x000000d4d389723e */ /* 0x004fe200000000ff */
[----:B---3--:R-:W-:Y:S06]  /*a170*/  FFMA.FTZ R132, R198, c[0x0][0x2d0], -R166 ;  /* 0x0000b400c6847a23 */ /* 0x008fec00000108a6 */
[----:B------:R2:W3:Y:S02]  /*a180*/  MUFU.EX2 R197, R132 ;  /* 0x0000008400c57308 */ /* 0x0004e40000000800 */
[----:B--2---:R-:W-:Y:S02]  /*a190*/  F2FP.PACK_AB R132, R160, R190 ;  /* 0x000000bea084723e */ /* 0x004fe400000000ff */
[----:B---3--:R-:W-:Y:S05]  /*a1a0*/  F2FP.PACK_AB R139, R197, R210 ;  /* 0x000000d2c58b723e */ /* 0x008fea00000000ff */
[-C--:B------:R-:W-:Y:S08]  /*a1b0*/  HMMA.16816.F32 R4, R132, R140.reuse, R4 ;  /* 0x0000008c8404723c */ /* 0x080ff00000001804 */
[C---:B------:R-:W-:Y:S08]  /*a1c0*/  HMMA.16816.F32 R8, R136.reuse, R140, R8 ;  /* 0x0000008c8808723c */ /* 0x040ff00000001808 */
[-C--:B------:R-:W-:Y:S08]  /*a1d0*/  HMMA.16816.F32 R12, R136, R142.reuse, R12 ;  /* 0x0000008e880c723c */ /* 0x080ff0000000180c */
[C---:B------:R-:W-:Y:S01]  /*a1e0*/  HMMA.16816.F32 R16, R132.reuse, R142, R16 ;  /* 0x0000008e8410723c */ /* 0x040fe20000001810 */
[----:B------:R-:W2:Y:S07]  /*a1f0*/  LDSM.16.MT88.4 R140, [R225+0x2100] ;  /* 0x00210000e18c783b */ /* 0x000eae0000004200 */
[-C--:B-1----:R-:W-:Y:S08]  /*a200*/  HMMA.16816.F32 R20, R132, R144.reuse, R20 ;  /* 0x000000908414723c */ /* 0x082ff00000001814 */
[C---:B------:R-:W-:Y:S07]  /*a210*/  HMMA.16816.F32 R24, R136.reuse, R144, R24 ;  /* 0x000000908818723c */ /* 0x040fee0000001818 */
[--C-:B------:R-:W-:Y:S01]  /*a220*/  FFMA.FTZ R144, R217, c[0x0][0x2d0], -R173.reuse ;  /* 0x0000b400d9907a23 */ /* 0x100fe200000108ad */
[-C--:B------:R-:W-:Y:S03]  /*a230*/  HMMA.16816.F32 R28, R136, R146.reuse, R28 ;  /* 0x00000092881c723c */ /* 0x080fe6000000181c */
[----:B------:R1:W-:Y:S01]  /*a240*/  MUFU.EX2 R208, R144 ;  /* 0x0000009000d07308 */ /* 0x0003e20000000800 */
[----:B------:R-:W-:Y:S04]  /*a250*/  MOV R217, R184 ;  /* 0x000000b800d97202 */ /* 0x000fe80000000f00 */
[C---:B------:R-:W-:Y:S08]  /*a260*/  HMMA.16816.F32 R32, R132.reuse, R146, R32 ;  /* 0x000000928420723c */ /* 0x040ff00000001820 */
[-C--:B------:R-:W-:Y:S08]  /*a270*/  HMMA.16816.F32 R36, R132, R148.reuse, R36 ;  /* 0x000000948424723c */ /* 0x080ff00000001824 */
[C---:B------:R-:W-:Y:S04]  /*a280*/  HMMA.16816.F32 R40, R136.reuse, R148, R40 ;  /* 0x000000948828723c */ /* 0x040fe80000001828 */
[--C-:B-1----:R-:W-:Y:S01]  /*a290*/  FFMA.FTZ R144, R218, c[0x0][0x2d0], -R173.reuse ;  /* 0x0000b400da907a23 */ /* 0x102fe200000108ad */
[----:B------:R-:W-:Y:S02]  /*a2a0*/  MOV R218, R200 ;  /* 0x000000c800da7202 */ /* 0x000fe40000000f00 */
[--C-:B------:R-:W-:Y:S01]  /*a2b0*/  FFMA.FTZ R148, R220, c[0x0][0x2d0], -R174.reuse ;  /* 0x0000b400dc947a23 */ /* 0x100fe200000108ae */
[-C--:B------:R-:W-:Y:S01]  /*a2c0*/  HMMA.16816.F32 R44, R136, R150.reuse, R44 ;  /* 0x00000096882c723c */ /* 0x080fe2000000182c */
[----:B------:R1:W-:Y:S03]  /*a2d0*/  MUFU.EX2 R209, R144 ;  /* 0x0000009000d17308 */ /* 0x0003e60000000800 */
[----:B------:R-:W-:Y:S04]  /*a2e0*/  MOV R220, R162 ;  /* 0x000000a200dc7202 */ /* 0x000fe80000000f00 */
[C---:B------:R-:W-:Y:S03]  /*a2f0*/  HMMA.16816.F32 R48, R132.reuse, R150, R48 ;  /* 0x000000968430723c */ /* 0x040fe60000001830 */
[----:B------:R3:W-:Y:S05]  /*a300*/  MUFU.EX2 R206, R148 ;  /* 0x0000009400ce7308 */ /* 0x0007ea0000000800 */
[-C--:B------:R-:W-:Y:S08]  /*a310*/  HMMA.16816.F32 R52, R132, R152.reuse, R52 ;  /* 0x000000988434723c */ /* 0x080ff00000001834 */
[C---:B------:R-:W-:Y:S04]  /*a320*/  HMMA.16816.F32 R56, R136.reuse, R152, R56 ;  /* 0x000000988838723c */ /* 0x040fe80000001838 */
[--C-:B-1----:R-:W-:Y:S01]  /*a330*/  FFMA.FTZ R144, R219, c[0x0][0x2d0], -R174.reuse ;  /* 0x0000b400db907a23 */ /* 0x102fe200000108ae */
[----:B------:R-:W-:Y:S02]  /*a340*/  MOV R219, R163 ;  /* 0x000000a300db7202 */ /* 0x000fe40000000f00 */
[----:B------:R-:W-:Y:S01]  /*a350*/  MOV R153, R183 ;  /* 0x000000b700997202 */ /* 0x000fe20000000f00 */
[-C--:B------:R-:W-:Y:S01]  /*a360*/  HMMA.16816.F32 R60, R136, R154.reuse, R60 ;  /* 0x0000009a883c723c */ /* 0x080fe2000000183c */
[----:B------:R1:W4:Y:S03]  /*a370*/  MUFU.EX2 R207, R144 ;  /* 0x0000009000cf7308 */ /* 0x0003260000000800 */
[--C-:B---3--:R-:W-:Y:S01]  /*a380*/  FFMA.FTZ R148, R221, c[0x0][0x2d0], -R173.reuse ;  /* 0x0000b400dd947a23 */ /* 0x108fe200000108ad */
[----:B------:R-:W-:Y:S01]  /*a390*/  MOV R221, R161 ;  /* 0x000000a100dd7202 */ /* 0x000fe20000000f00 */
[----:B------:R-:W-:Y:S01]  /*a3a0*/  FFMA.FTZ R173, R222, c[0x0][0x2d0], -R173 ;  /* 0x0000b400dead7a23 */ /* 0x000fe200000108ad */
[----:B------:R-:W-:Y:S01]  /*a3b0*/  MOV R222, R160 ;  /* 0x000000a000de7202 */ /* 0x000fe20000000f00 */
[C---:B------:R-:W-:Y:S01]  /*a3c0*/  HMMA.16816.F32 R64, R132.reuse, R154, R64 ;  /* 0x0000009a8440723c */ /* 0x040fe20000001840 */
[----:B------:R-:W-:Y:S02]  /*a3d0*/  LDSM.16.MT88.4 R160, [R228+0x1100] ;  /* 0x00110000e4a0783b */ /* 0x000fe40000004200 */
[----:B------:R3:W-:Y:S01]  /*a3e0*/  MUFU.EX2 R205, R148 ;  /* 0x0000009400cd7308 */ /* 0x0007e20000000800 */
[----:B------:R-:W-:Y:S03]  /*a3f0*/  MOV R152, R182 ;  /* 0x000000b600987202 */ /* 0x000fe60000000f00 */
[----:B------:R-:W-:Y:S01]  /*a400*/  MOV R155, R181 ;  /* 0x000000b5009b7202 */ /* 0x000fe20000000f00 */
[-C--:B--2---:R-:W-:Y:S04]  /*a410*/  HMMA.16816.F32 R68, R132, R140.reuse, R68 ;  /* 0x0000008c8444723c */ /* 0x084fe80000001844 */
[----:B------:R-:W-:Y:S01]  /*a420*/  MOV R154, R196 ;  /* 0x000000c4009a7202 */ /* 0x000fe20000000f00 */
[----:B------:R4:W2:Y:S03]  /*a430*/  MUFU.EX2 R204, R173 ;  /* 0x000000ad00cc7308 */ /* 0x0008a60000000800 */
[C---:B------:R-:W-:Y:S01]  /*a440*/  HMMA.16816.F32 R72, R136.reuse, R140, R72 ;  /* 0x0000008c8848723c */ /* 0x040fe20000001848 */
[----:B-1----:R-:W1:Y:S06]  /*a450*/  LDSM.16.MT88.4 R144, [R226+0x2100] ;  /* 0x00210000e290783b */ /* 0x002e6c0000004200 */
[--C-:B------:R-:W-:Y:S01]  /*a460*/  FFMA.FTZ R140, R223, c[0x0][0x2d0], -R174.reuse ;  /* 0x0000b400df8c7a23 */ /* 0x100fe200000108ae */
[-C--:B------:R-:W-:Y:S03]  /*a470*/  HMMA.16816.F32 R76, R136, R142.reuse, R76 ;  /* 0x0000008e884c723c */ /* 0x080fe6000000184c */
[----:B------:R5:W-:Y:S01]  /*a480*/  MUFU.EX2 R203, R140 ;  /* 0x0000008c00cb7308 */ /* 0x000be20000000800 */
[----:B---3--:R-:W3:Y:S01]  /*a490*/  LDSM.16.MT88.4 R148, [R228+0x2100] ;  /* 0x00210000e494783b */ /* 0x008ee20000004200 */
[----:B------:R-:W-:Y:S01]  /*a4a0*/  FFMA.FTZ R174, R246, c[0x0][0x2d0], -R174 ;  /* 0x0000b400f6ae7a23 */ /* 0x000fe200000108ae */
[----:B------:R-:W-:Y:S02]  /*a4b0*/  MOV R223, R159 ;  /* 0x0000009f00df7202 */ /* 0x000fe40000000f00 */
[C---:B------:R-:W-:Y:S04]  /*a4c0*/  HMMA.16816.F32 R80, R132.reuse, R142, R80 ;  /* 0x0000008e8450723c */ /* 0x040fe80000001850 */
[----:B------:R-:W-:Y:S01]  /*a4d0*/  MOV R159, R185 ;  /* 0x000000b9009f7202 */ /* 0x000fe20000000f00 */
[----:B------:R2:W-:Y:S01]  /*a4e0*/  MUFU.EX2 R202, R174 ;  /* 0x000000ae00ca7308 */ /* 0x0005e20000000800 */
[----:B----4-:R-:W-:Y:S02]  /*a4f0*/  F2FP.PACK_AB R173, R206, R207 ;  /* 0x000000cfcead723e */ /* 0x010fe400000000ff */
[----:B------:R-:W-:Y:S04]  /*a500*/  MOV R246, R158 ;  /* 0x0000009e00f67202 */ /* 0x000fe80000000f00 */
[----:B------:R-:W-:Y:S01]  /*a510*/  MOV R158, R186 ;  /* 0x000000ba009e7202 */ /* 0x000fe20000000f00 */
[--C-:B-----5:R-:W-:Y:S01]  /*a520*/  FFMA.FTZ R140, R244, c[0x0][0x2d0], -R175.reuse ;  /* 0x0000b400f48c7a23 */ /* 0x120fe200000108af */
[----:B------:R-:W-:Y:S03]  /*a530*/  MOV R244, R191 ;  /* 0x000000bf00f47202 */ /* 0x000fe60000000f00 */
[----:B------:R4:W-:Y:S01]  /*a540*/  MUFU.EX2 R201, R140 ;  /* 0x0000008c00c97308 */ /* 0x0009e20000000800 */
[-C--:B-1----:R-:W-:Y:S03]  /*a550*/  HMMA.16816.F32 R84, R132, R144.reuse, R84 ;  /* 0x000000908454723c */ /* 0x082fe60000001854 */
[----:B--2---:R-:W-:Y:S05]  /*a560*/  F2FP.PACK_AB R174, R204, R205 ;  /* 0x000000cdccae723e */ /* 0x004fea00000000ff */
[C---:B------:R-:W-:Y:S07]  /*a570*/  HMMA.16816.F32 R88, R136.reuse, R144, R88 ;  /* 0x000000908858723c */ /* 0x040fee0000001858 */
[--C-:B------:R-:W-:Y:S01]  /*a580*/  FFMA.FTZ R144, R216, c[0x0][0x2d0], -R166.reuse ;  /* 0x0000b400d8907a23 */ /* 0x100fe200000108a6 */
[-C--:B------:R-:W-:Y:S04]  /*a590*/  HMMA.16816.F32 R92, R136, R146.reuse, R92 ;  /* 0x00000092885c723c */ /* 0x080fe8000000185c */
[----:B------:R-:W-:Y:S01]  /*a5a0*/  MOV R216, R171 ;  /* 0x000000ab00d87202 */ /* 0x000fe20000000f00 */
[--C-:B----4-:R-:W-:Y:S01]  /*a5b0*/  FFMA.FTZ R140, R245, c[0x0][0x2d0], -R175.reuse ;  /* 0x0000b400f58c7a23 */ /* 0x110fe200000108af */
[----:B------:R1:W-:Y:S02]  /*a5c0*/  MUFU.EX2 R171, R144 ;  /* 0x0000009000ab7308 */ /* 0x0003e40000000800 */
[C---:B------:R-:W-:Y:S04]  /*a5d0*/  HMMA.16816.F32 R96, R132.reuse, R146, R96 ;  /* 0x000000928460723c */ /* 0x040fe80000001860 */
[----:B------:R-:W-:Y:S04]  /*a5e0*/  MOV R245, R190 ;  /* 0x000000be00f57202 */ /* 0x000fe80000000f00 */
[-C--:B---3--:R-:W-:Y:S01]  /*a5f0*/  HMMA.16816.F32 R100, R132, R148.reuse, R100 ;  /* 0x000000948464723c */ /* 0x088fe20000001864 */
[----:B------:R2:W3:Y:S07]  /*a600*/  MUFU.EX2 R200, R140 ;  /* 0x0000008c00c87308 */ /* 0x0004ee0000000800 */
[C---:B------:R-:W-:Y:S04]  /*a610*/  HMMA.16816.F32 R104, R136.reuse, R148, R104 ;  /* 0x000000948868723c */ /* 0x040fe80000001868 */
[--C-:B-1----:R-:W-:Y:S04]  /*a620*/  FFMA.FTZ R144, R214, c[0x0][0x2d0], -R166.reuse ;  /* 0x0000b400d6907a23 */ /* 0x102fe800000108a6 */
[-C--:B------:R-:W-:Y:S01]  /*a630*/  HMMA.16816.F32 R108, R136, R150.reuse, R108 ;  /* 0x00000096886c723c */ /* 0x080fe2000000186c */
[----:B------:R1:W4:Y:S03]  /*a640*/  MUFU.EX2 R196, R144 ;  /* 0x0000009000c47308 */ /* 0x0003260000000800 */
[----:B------:R-:W-:Y:S02]  /*a650*/  MOV R149, R170 ;  /* 0x000000aa00957202 */ /* 0x000fe40000000f00 */
[----:B------:R-:W-:Y:S02]  /*a660*/  MOV R148, R180 ;  /* 0x000000b400947202 */ /* 0x000fe40000000f00 */
[C---:B------:R-:W-:Y:S04]  /*a670*/  HMMA.16816.F32 R112, R132.reuse, R150, R112 ;  /* 0x000000968470723c */ /* 0x040fe80000001870 */
[--C-:B--2---:R-:W-:Y:S01]  /*a680*/  FFMA.FTZ R140, R247, c[0x0][0x2d0], -R175.reuse ;  /* 0x0000b400f78c7a23 */ /* 0x104fe200000108af */
[----:B------:R-:W-:Y:S01]  /*a690*/  MOV R247, R189 ;  /* 0x000000bd00f77202 */ /* 0x000fe20000000f00 */
[----:B------:R-:W-:Y:S01]  /*a6a0*/  FFMA.FTZ R175, R248, c[0x0][0x2d0], -R175 ;  /* 0x0000b400f8af7a23 */ /* 0x000fe200000108af */
[----:B------:R-:W-:Y:S01]  /*a6b0*/  MOV R248, R188 ;  /* 0x000000bc00f87202 */ /* 0x000fe20000000f00 */
[----:B------:R2:W-:Y:S01]  /*a6c0*/  MUFU.EX2 R199, R140 ;  /* 0x0000008c00c77308 */ /* 0x0005e20000000800 */
[----:B------:R-:W-:Y:S03]  /*a6d0*/  LDSM.16.MT88.4 R188, [R225+0x1100] ;  /* 0x00110000e1bc783b */ /* 0x000fe60000004200 */
[----:B---3--:R-:W-:Y:S02]  /*a6e0*/  F2FP.PACK_AB R192, R200, R201 ;  /* 0x000000c9c8c0723e */ /* 0x008fe400000000ff */
[----:B------:R-:W-:Y:S02]  /*a6f0*/  MOV R214, R157 ;  /* 0x0000009d00d67202 */ /* 0x000fe40000000f00 */
[----:B------:R-:W-:Y:S02]  /*a700*/  MOV R157, R187 ;  /* 0x000000bb009d7202 */ /* 0x000fe40000000f00 */
[----:B------:R3:W5:Y:S01]  /*a710*/  MUFU.EX2 R198, R175 ;  /* 0x000000af00c67308 */ /* 0x0007620000000800 */
[--C-:B-1----:R-:W-:Y:S01]  /*a720*/  FFMA.FTZ R144, R215, c[0x0][0x2d0], -R166.reuse ;  /* 0x0000b400d7907a23 */ /* 0x102fe200000108a6 */
[----:B----4-:R-:W-:Y:S01]  /*a730*/  F2FP.PACK_AB R193, R196, R171 ;  /* 0x000000abc4c1723e */ /* 0x010fe200000000ff */
[----:B------:R-:W-:Y:S01]  /*a740*/  FFMA.FTZ R166, R172, c[0x0][0x2d0], -R166 ;  /* 0x0000b400aca67a23 */ /* 0x000fe200000108a6 */
[----:B------:R-:W-:Y:S01]  /*a750*/  F2FP.PACK_AB R172, R209, R208 ;  /* 0x000000d0d1ac723e */ /* 0x000fe200000000ff */
[----:B------:R-:W4:Y:S05]  /*a760*/  LDL.LU R215, [R1+0x24] ;  /* 0x0000240001d77983 */ /* 0x000f2a0000300800 */
[----:B------:R1:W-:Y:S01]  /*a770*/  MUFU.EX2 R170, R144 ;  /* 0x0000009000aa7308 */ /* 0x0003e20000000800 */
[----:B--2---:R-:W2:Y:S09]  /*a780*/  LDSM.16.MT88.4 R140, [R227+0x2100] ;  /* 0x00210000e38c783b */ /* 0x004eb20000004200 */
[----:B------:R-:W1:Y:S01]  /*a790*/  MUFU.EX2 R166, R166 ;  /* 0x000000a600a67308 */ /* 0x000e620000000800 */
[----:B---3--:R-:W-:Y:S02]  /*a7a0*/  F2FP.PACK_AB R175, R202, R203 ;  /* 0x000000cbcaaf723e */ /* 0x008fe400000000ff */
[----:B-----5:R-:W-:Y:S01]  /*a7b0*/  F2FP.PACK_AB R194, R198, R199 ;  /* 0x000000c7c6c2723e */ /* 0x020fe200000000ff */
[----:B-1----:R-:W1:Y:S01]  /*a7c0*/  LDSM.16.MT88.4 R144, [R226+0x1100] ;  /* 0x00110000e290783b */ /* 0x002e620000004200 */
[----:B------:R-:W-:Y:S01]  /*a7d0*/  F2FP.PACK_AB R195, R166, R170 ;  /* 0x000000aaa6c3723e */ /* 0x000fe200000000ff */
[-C--:B--2---:R-:W-:Y:S08]  /*a7e0*/  HMMA.16816.F32 R116, R132, R140.reuse, R116 ;  /* 0x0000008c8474723c */ /* 0x084ff00000001874 */
[C---:B------:R-:W-:Y:S08]  /*a7f0*/  HMMA.16816.F32 R120, R136.reuse, R140, R120 ;  /* 0x0000008c8878723c */ /* 0x040ff00000001878 */
[-C--:B------:R-:W-:Y:S08]  /*a800*/  HMMA.16816.F32 R124, R136, R142.reuse, R124 ;  /* 0x0000008e887c723c */ /* 0x080ff0000000187c */
[----:B------:R-:W-:Y:S08]  /*a810*/  HMMA.16816.F32 R128, R132, R142, R128 ;  /* 0x0000008e8480723c */ /* 0x000ff00000001880 */
[-C--:B------:R-:W-:Y:S01]  /*a820*/  HMMA.16816.F32 R176, R172, R188.reuse, R4 ;  /* 0x000000bcacb0723c */ /* 0x080fe20000001804 */
[----:B------:R-:W2:Y:S07]  /*a830*/  LDSM.16.MT88.4 R4, [R227+0x1100] ;  /* 0x00110000e304783b */ /* 0x000eae0000004200 */
[C---:B------:R-:W-:Y:S01]  /*a840*/  HMMA.16816.F32 R180, R192.reuse, R188, R8 ;  /* 0x000000bcc0b4723c */ /* 0x040fe20000001808 */
[----:B------:R-:W3:Y:S07]  /*a850*/  LDSM.16.MT88.4 R8, [R225+0x2900] ;  /* 0x00290000e108783b */ /* 0x000eee0000004200 */
[-C--:B------:R-:W-:Y:S01]  /*a860*/  HMMA.16816.F32 R184, R192, R190.reuse, R12 ;  /* 0x000000bec0b8723c */ /* 0x080fe2000000180c */
[----:B------:R-:W5:Y:S07]  /*a870*/  LDSM.16.MT88.4 R12, [R226+0x2900] ;  /* 0x00290000e20c783b */ /* 0x000f6e0000004200 */
[C---:B------:R-:W-:Y:S01]  /*a880*/  HMMA.16816.F32 R188, R172.reuse, R190, R16 ;  /* 0x000000beacbc723c */ /* 0x040fe20000001810 */
[----:B------:R-:W2:Y:S07]  /*a890*/  LDSM.16.MT88.4 R16, [R228+0x2900] ;  /* 0x00290000e410783b */ /* 0x000eae0000004200 */
[-C--:B-1----:R-:W-:Y:S07]  /*a8a0*/  HMMA.16816.F32 R132, R172, R144.reuse, R20 ;  /* 0x00000090ac84723c */ /* 0x082fee0000001814 */
[----:B------:R-:W-:Y:S01]  /*a8b0*/  MOV R23, R148 ;  /* 0x0000009400177202 */ /* 0x000fe20000000f00 */
[C---:B------:R-:W-:Y:S01]  /*a8c0*/  HMMA.16816.F32 R136, R192.reuse, R144, R24 ;  /* 0x00000090c088723c */ /* 0x040fe20000001818 */
[----:B------:R-:W4:Y:S03]  /*a8d0*/  LDL.LU R24, [R1+0x20] ;  /* 0x0000200001187983 */ /* 0x000f260000300800 */
[----:B------:R-:W-:Y:S02]  /*a8e0*/  MOV R22, R149 ;  /* 0x0000009500167202 */ /* 0x000fe40000000f00 */
[----:B------:R-:W-:Y:S02]  /*a8f0*/  MOV R21, R154 ;  /* 0x0000009a00157202 */ /* 0x000fe40000000f00 */
[-C--:B------:R-:W-:Y:S01]  /*a900*/  HMMA.16816.F32 R140, R192, R146.reuse, R28 ;  /* 0x00000092c08c723c */ /* 0x080fe2000000181c */
[----:B------:R-:W4:Y:S03]  /*a910*/  LDL.LU R29, [R1+0x18] ;  /* 0x00001800011d7983 */ /* 0x000f260000300800 */
[----:B------:R-:W-:Y:S01]  /*a920*/  MOV R20, R155 ;  /* 0x0000009b00147202 */ /* 0x000fe20000000f00 */
[----:B------:R-:W4:Y:S01]  /*a930*/  LDL.LU R28, [R1+0x1c] ;  /* 0x00001c00011c7983 */ /* 0x000f220000300800 */
        /* <DEDUP_REMOVED lines=8> */
[----:B------:R-:W-:Y:S04]  /*a9c0*/  MOV R35, R156 ;  /* 0x0000009c00237202 */ /* 0x000fe80000000f00 */
[-C--:B------:R-:W-:Y:S08]  /*a9d0*/  HMMA.16816.F32 R156, R192, R162.reuse, R44 ;  /* 0x000000a2c09c723c */ /* 0x080ff0000000182c */
[C---:B------:R-:W-:Y:S08]  /*a9e0*/  HMMA.16816.F32 R160, R172.reuse, R162, R48 ;  /* 0x000000a2aca0723c */ /* 0x040ff00000001830 */
[-C--:B--2---:R-:W-:Y:S08]  /*a9f0*/  HMMA.16816.F32 R52, R172, R4.reuse, R52 ;  /* 0x00000004ac34723c */ /* 0x084ff00000001834 */
[C---:B------:R-:W-:Y:S08]  /*aa00*/  HMMA.16816.F32 R56, R192.reuse, R4, R56 ;  /* 0x00000004c038723c */ /* 0x040ff00000001838 */
[-C--:B------:R-:W-:Y:S08]  /*aa10*/  HMMA.16816.F32 R60, R192, R6.reuse, R60 ;  /* 0x00000006c03c723c */ /* 0x080ff0000000183c */
[C---:B------:R-:W-:Y:S01]  /*aa20*/  HMMA.16816.F32 R64, R172.reuse, R6, R64 ;  /* 0x00000006ac40723c */ /* 0x040fe20000001840 */
[----:B------:R-:W1:Y:S07]  /*aa30*/  LDSM.16.MT88.4 R4, [R227+0x2900] ;  /* 0x00290000e304783b */ /* 0x000e6e0000004200 */
[-C--:B---3--:R-:W-:Y:S08]  /*aa40*/  HMMA.16816.F32 R68, R172, R8.reuse, R68 ;  /* 0x00000008ac44723c */ /* 0x088ff00000001844 */
        /* <DEDUP_REMOVED lines=15> */
[----:B----4-:R-:W-:Y:S04]  /*ab40*/  FFMA.FTZ R8, R2, R24, R31 ;  /* 0x0000001802087223 */ /* 0x010fe8000001001f */
        /* <DEDUP_REMOVED lines=56> */
.L_x_1805:
[----:B------:R-:W3:Y:S01]  /*aed0*/  S2UR UR7, SR_CTAID.X ;  /* 0x00000000000779c3 */ /* 0x000ee20000002500 */
[----:B------:R-:W-:Y:S01]  /*aee0*/  ULDC.64 UR4, c[0x0][0x2c8] ;  /* 0x0000b20000047ab9 */ /* 0x000fe20000000a00 */
[----:B------:R-:W-:Y:S01]  /*aef0*/  PLOP3.LUT P0, PT, PT, PT, UP2, 0x40, 0x0 ;  /* 0x000000000000781c */ /* 0x000fe20003f0e828 */
[----:B---3--:R-:W-:-:S04]  /*af00*/  ULEA UR7, UR7, 0x7f, 0x7 ;  /* 0x0000007f07077891 */ /* 0x008fc8000f8e383f */
        /* <DEDUP_REMOVED lines=10> */
[----:B--2---:R-:W-:-:S04]  /*afb0*/  MOV R0, UR5 ;  /* 0x0000000500007c02 */ /* 0x004fc80008000f00 */
        /* <DEDUP_REMOVED lines=9> */
.L_x_1824:
[----:B------:R-:W-:-:S04]  /*b050*/  MOV R4, c[0x0][0x32c] ;  /* 0x0000cb0000047a02 */ /* 0x000fc80000000f00 */
[----:B------:R-:W-:-:S13]  /*b060*/  ISETP.NE.AND P0, PT, R4, 0x1, PT ;  /* 0x000000010400780c */ /* 0x000fda0003f05270 */
[----:B------:R-:W-:-:S05]  /*b070*/  @P0 IMAD.HI.U32 R4, R0, c[0x0][0x330], RZ ;  /* 0x0000cc0000040a27 */ /* 0x000fca00078e00ff */
[----:B------:R-:W-:-:S05]  /*b080*/  @P0 SHF.R.U32.HI R0, RZ, c[0x0][0x334], R4 ;  /* 0x0000cd00ff000a19 */ /* 0x000fca0000011604 */
.L_x_1825:
[----:B------:R-:W-:-:S05]  /*b090*/  IMAD R0, R0, c[0x0][0x32c], RZ ;  /* 0x0000cb0000007a24 */ /* 0x000fca00078e02ff */
[----:B------:R-:W-:-:S04]  /*b0a0*/  IMNMX R2, R2, R0, !PT ;  /* 0x0000000002027217 */ /* 0x000fc80007800200 */
.L_x_1823:
[----:B------:R-:W-:-:S05]  /*b0b0*/  IADD3 R2, R2, 0x2f, RZ ;  /* 0x0000002f02027810 */ /* 0x000fca0007ffe0ff */
[----:B------:R-:W-:-:S05]  /*b0c0*/  IMAD.HI R2, R2, 0x2aaaaaab, RZ ;  /* 0x2aaaaaab02027827 */ /* 0x000fca00078e02ff */
[----:B------:R-:W-:-:S04]  /*b0d0*/  SHF.R.U32.HI R251, RZ, 0x1f, R2 ;  /* 0x0000001ffffb7819 */ /* 0x000fc80000011602 */
[----:B------:R-:W-:-:S04]  /*b0e0*/  LEA.HI.SX32 R251, R2, R251, 0x1d ;  /* 0x000000fb02fb7211 */ /* 0x000fc800078feaff */
[----:B------:R-:W-:-:S04]  /*b0f0*/  IMNMX R251, R249, R251, !PT ;  /* 0x000000fbf9fb7217 */ /* 0x000fc80007800200 */
[----:B------:R-:W-:-:S13]  /*b100*/  ISETP.GE.AND P0, PT, R242, R251, PT ;  /* 0x000000fbf200720c */ /* 0x000fda0003f06270 */
[----:B------:R-:W-:Y:S05]  /*b110*/  @!P0 BRA `(.L_x_1826) ;  /* 0x00002d5000008947 */ /* 0x000fea0003800000 */
[----:B------:R-:W-:Y:S01]  /*b120*/  IMAD.MOV.U32 R2, RZ, RZ, R168 ;  /* 0x000000ffff027224 */ /* 0x000fe200078e00a8 */
[----:B------:R-:W-:Y:S01]  /*b130*/  MOV R170, R3 ;  /* 0x0000000300aa7202 */ /* 0x000fe20000000f00 */
[----:B--2---:R-:W-:Y:S01]  /*b140*/  IMAD.MOV.U32 R0, RZ, RZ, R169 ;  /* 0x000000ffff007224 */ /* 0x004fe200078e00a9 */
[----:B------:R-:W-:Y:S01]  /*b150*/  MOV R220, R242 ;  /* 0x000000f200dc7202 */ /* 0x000fe20000000f00 */
[----:B------:R-:W-:Y:S01]  /*b160*/  IMAD.MOV.U32 R164, RZ, RZ, R167 ;  /* 0x000000ffffa47224 */ /* 0x000fe200078e00a7 */
[----:B------:R-:W-:Y:S02]  /*b170*/  MOV R252, c[0x0][0x1e0] ;  /* 0x0000780000fc7a02 */ /* 0x000fe40000000f00 */
.L_x_1827:
[----:B------:R-:W2:Y:S01]  /*b180*/  LDL.64 R166, [R1+0x38] ;  /* 0x0000380001a67983 */ /* 0x000ea20000100a00 */
[----:B------:R-:W-:Y:S05]  /*b190*/  DEPBAR.LE SB0, 0x0 ;  /* 0x000080000000791a */ /* 0x000fea0000000000 */
[----:B------:R-:W-:Y:S01]  /*b1a0*/  BAR.SYNC.DEFER_BLOCKING 0x0 ;  /* 0x0000000000007b1d */ /* 0x000fe20000010000 */
[----:B------:R-:W-:Y:S02]  /*b1b0*/  ISETP.GT.AND P6, PT, R249, R220, PT ;  /* 0x000000dcf900720c */ /* 0x000fe40003fc4270 */
[C---:B------:R-:W-:Y:S11]  /*b1c0*/  IADD3 R242, R220.reuse, -0x1, RZ ;  /* 0xffffffffdcf27810 */ /* 0x040ff60007ffe0ff */
[----:B------:R-:W-:Y:S01]  /*b1d0*/  @!P6 SHF.R.S32.HI R3, RZ, 0x1f, R220 ;  /* 0x0000001fff03e819 */ /* 0x000fe200000114dc */
[C---:B------:R-:W-:Y:S04]  /*b1e0*/  @!P6 IMAD.WIDE.U32 R40, R220.reuse, c[0x0][0x208], RZ ;  /* 0x00008200dc28ea25 */ /* 0x040fe800078e00ff */
[----:B------:R-:W-:Y:S04]  /*b1f0*/  @!P6 IMAD R3, R3, c[0x0][0x208], RZ ;  /* 0x000082000303ea24 */ /* 0x000fe800078e02ff */
[----:B------:R-:W-:Y:S01]  /*b200*/  @!P6 IMAD R3, R220, c[0x0][0x20c], R3 ;  /* 0x00008300dc03ea24 */ /* 0x000fe200078e0203 */
[----:B------:R-:W2:Y:S04]  /*b210*/  LDL.64 R42, [R1+0x48] ;  /* 0x00004800012a7983 */ /* 0x000ea80000100a00 */
[----:B------:R-:W-:Y:S02]  /*b220*/  @!P6 IADD3 R3, R41, R3, RZ ;  /* 0x000000032903e210 */ /* 0x000fe40007ffe0ff */
[----:B-----5:R-:W-:Y:S03]  /*b230*/  LDSM.16.M88.4 R48, [R231+0x6100] ;  /* 0x00610000e730783b */ /* 0x020fe60000000200 */
[----:B------:R-:W-:Y:S05]  /*b240*/  @!P6 IMAD R165, R3, 0x30, RZ ;  /* 0x0000003003a5e824 */ /* 0x000fea00078e02ff */
[----:B------:R-:W1:Y:S08]  /*b250*/  LDSM.16.M88.4 R16, [R224+0x3100] ;  /* 0x00310000e010783b */ /* 0x000e700000000200 */
[----:B------:R-:W3:Y:S08]  /*b260*/  LDSM.16.M88.4 R44, [R231+0x8100] ;  /* 0x00810000e72c783b */ /* 0x000ef00000000200 */
[----:B------:R-:W4:Y:S08]  /*b270*/  LDSM.16.M88.4 R32, [R224+0x3900] ;  /* 0x00390000e020783b */ /* 0x000f300000000200 */
[----:B------:R-:W4:Y:S08]  /*b280*/  LDSM.16.M88.4 R172, [R224+0x4100] ;  /* 0x00410000e0ac783b */ /* 0x000f300000000200 */
[----:B------:R-:W-:Y:S01]  /*b290*/  LDSM.16.M88.4 R192, [R233+0x6100] ;  /* 0x00610000e9c0783b */ /* 0x000fe20000000200 */
[-C--:B-1----:R-:W-:Y:S07]  /*b2a0*/  HMMA.16816.F32 R4, R48, R16.reuse, RZ ;  /* 0x000000103004723c */ /* 0x082fee00000018ff */
[----:B------:R-:W1:Y:S01]  /*b2b0*/  LDSM.16.M88.4 R196, [R235] ;  /* 0x00000000ebc4783b */ /* 0x000e620000000200 */
[C---:B---3--:R-:W-:Y:S07]  /*b2c0*/  HMMA.16816.F32 R8, R44.reuse, R16, RZ ;  /* 0x000000102c08723c */ /* 0x048fee00000018ff */
[----:B------:R-:W3:Y:S01]  /*b2d0*/  LDSM.16.M88.4 R200, [R233+0x8100] ;  /* 0x00810000e9c8783b */ /* 0x000ee20000000200 */
[-C--:B------:R-:W-:Y:S07]  /*b2e0*/  HMMA.16816.F32 R12, R44, R18.reuse, RZ ;  /* 0x000000122c0c723c */ /* 0x080fee00000018ff */
[----:B------:R-:W1:Y:S01]  /*b2f0*/  LDSM.16.M88.4 R204, [R241] ;  /* 0x00000000f1cc783b */ /* 0x000e620000000200 */
[C---:B------:R-:W-:Y:S07]  /*b300*/  HMMA.16816.F32 R16, R48.reuse, R18, RZ ;  /* 0x000000123010723c */ /* 0x040fee00000018ff */
[----:B------:R-:W1:Y:S01]  /*b310*/  LDSM.16.M88.4 R208, [R240] ;  /* 0x00000000f0d0783b */ /* 0x000e620000000200 */
[-C--:B----4-:R-:W-:Y:S08]  /*b320*/  HMMA.16816.F32 R20, R48, R32.reuse, RZ ;  /* 0x000000203014723c */ /* 0x090ff000000018ff */
[C---:B------:R-:W-:Y:S08]  /*b330*/  HMMA.16816.F32 R24, R44.reuse, R32, RZ ;  /* 0x000000202c18723c */ /* 0x040ff000000018ff */
[-C--:B------:R-:W-:Y:S08]  /*b340*/  HMMA.16816.F32 R28, R44, R34.reuse, RZ ;  /* 0x000000222c1c723c */ /* 0x080ff000000018ff */
[C---:B------:R-:W-:Y:S08]  /*b350*/  HMMA.16816.F32 R32, R48.reuse, R34, RZ ;  /* 0x000000223020723c */ /* 0x040ff000000018ff */
[-C--:B------:R-:W-:Y:S01]  /*b360*/  HMMA.16816.F32 R36, R48, R172.reuse, RZ ;  /* 0x000000ac3024723c */ /* 0x080fe200000018ff */
[----:B--2---:R-:W-:Y:S05]  /*b370*/  @!P6 MOV R166, R42 ;  /* 0x0000002a00a6e202 */ /* 0x004fea0000000f00 */
[----:B------:R-:W-:Y:S02]  /*b380*/  @!P6 IMAD.WIDE.U32 R166, R40, 0x30, R166 ;  /* 0x0000003028a6e825 */ /* 0x000fe400078e00a6 */
[C---:B------:R-:W-:Y:S04]  /*b390*/  HMMA.16816.F32 R40, R44.reuse, R172, RZ ;  /* 0x000000ac2c28723c */ /* 0x040fe800000018ff */
[C---:B------:R-:W-:Y:S02]  /*b3a0*/  @!P6 SHF.L.U32 R3, R166.reuse, 0x1, RZ ;  /* 0x00000001a603e819 */ /* 0x040fe400000006ff */
[----:B------:R-:W-:Y:S02]  /*b3b0*/  @!P6 IADD3 R165, R167, R165, RZ ;  /* 0x000000a5a7a5e210 */ /* 0x000fe40007ffe0ff */
[C---:B------:R-:W-:Y:S01]  /*b3c0*/  @!P6 IADD3 R168, P0, R3.reuse, c[0x0][0x1f8], RZ ;  /* 0x00007e0003a8ea10 */ /* 0x040fe20007f1e0ff */
[-C--:B------:R-:W-:Y:S03]  /*b3d0*/  HMMA.16816.F32 R44, R44, R174.reuse, RZ ;  /* 0x000000ae2c2c723c */ /* 0x080fe600000018ff */
[----:B------:R-:W-:Y:S02]  /*b3e0*/  @!P6 SHF.L.U64.HI R167, R166, 0x1, R165 ;  /* 0x00000001a6a7e819 */ /* 0x000fe400000102a5 */
[----:B------:R-:W-:Y:S02]  /*b3f0*/  @!P6 IADD3 R3, P5, R3, 0x80, RZ ;  /* 0x000000800303e810 */ /* 0x000fe40007fbe0ff */
[----:B------:R-:W-:Y:S01]  /*b400*/  @!P6 IADD3.X R169, R167, c[0x0][0x1fc], RZ, P0, !PT ;  /* 0x00007f00a7a9ea10 */ /* 0x000fe200007fe4ff */
[----:B------:R-:W-:Y:S04]  /*b410*/  HMMA.16816.F32 R48, R48, R174, RZ ;  /* 0x000000ae3030723c */ /* 0x000fe800000018ff */
[----:B------:R-:W-:Y:S01]  /*b420*/  @!PT LDS RZ, [RZ] ;  /* 0x00000000fffff984 */ /* 0x000fe20000000800 */
[----:B------:R-:W-:Y:S01]  /*b430*/  @!PT LDS RZ, [RZ] ;  /* 0x00000000fffff984 */ /* 0x000fe20000000800 */
[----:B------:R-:W-:Y:S01]  /*b440*/  @!PT LDS RZ, [RZ] ;  /* 0x00000000fffff984 */ /* 0x000fe20000000800 */
[----:B------:R2:W-:Y:S01]  /*b450*/  @!P6 LDGSTS.E.BYPASS.LTC128B.128 [R243+0x100], [R168.64], !P4 ;  /* 0x00100000a8f3efae */ /* 0x0005e2000e101d4e */
[----:B------:R-:W-:Y:S02]  /*b460*/  @!P6 IADD3 R212, P2, R3, c[0x0][0x1f8], RZ ;  /* 0x00007e0003d4ea10 */ /* 0x000fe40007f5e0ff */
[----:B------:R-:W-:Y:S01]  /*b470*/  @!P6 IADD3 R166, P1, R168, UR9, RZ ;  /* 0x00000009a8a6ec10 */ /* 0x000fe2000ff3e0ff */
[-C--:B-1----:R-:W-:Y:S05]  /*b480*/  HMMA.16816.F32 R4, R192, R196.reuse, R4 ;  /* 0x000000c4c004723c */ /* 0x082fea0000001804 */
[----:B------:R-:W-:Y:S02]  /*b490*/  @!P6 IADD3.X R213, RZ, c[0x0][0x1fc], R167, P2, P5 ;  /* 0x00007f00ffd5ea10 */ /* 0x000fe400017ea4a7 */
[----:B------:R-:W-:Y:S01]  /*b4a0*/  @!P6 IADD3.X R167, R169, UR11, RZ, P1, !PT ;  /* 0x0000000ba9a7ec10 */ /* 0x000fe20008ffe4ff */
[C---:B---3--:R-:W-:Y:S02]  /*b4b0*/  HMMA.16816.F32 R8, R200.reuse, R196, R8 ;  /* 0x000000c4c808723c */ /* 0x048fe40000001808 */
[----:B------:R1:W-:Y:S02]  /*b4c0*/  @!P6 LDGSTS.E.BYPASS.LTC128B.128 [R243+0x1900], [R212.64], !P3 ;  /* 0x01900000d4f3efae */ /* 0x0003e4000d901d4e */
[----:B------:R-:W-:Y:S02]  /*b4d0*/  @!P6 IADD3 R172, P0, R166, UR9, RZ ;  /* 0x00000009a6acec10 */ /* 0x000fe4000ff1e0ff */
[----:B------:R-:W-:Y:S02]  /*b4e0*/  ISETP.GT.AND P5, PT, R220, R249, PT ;  /* 0x000000f9dc00720c */ /* 0x000fe40003fa4270 */
[-C--:B------:R-:W-:Y:S02]  /*b4f0*/  HMMA.16816.F32 R12, R200, R198.reuse, R12 ;  /* 0x000000c6c80c723c */ /* 0x080fe4000000180c */
[----:B------:R4:W-:Y:S02]  /*b500*/  @!P6 LDGSTS.E.BYPASS.LTC128B.128 [R243+0x900], [R166.64], !P4 ;  /* 0x00900000a6f3efae */ /* 0x0009e4000e101d4e */
[----:B------:R-:W-:Y:S04]  /*b510*/  @!P6 IADD3.X R173, R167, UR11, RZ, P0, !PT ;  /* 0x0000000ba7adec10 */ /* 0x000fe800087fe4ff */
[C---:B------:R-:W-:Y:S02]  /*b520*/  HMMA.16816.F32 R16, R192.reuse, R198, R16 ;  /* 0x000000c6c010723c */ /* 0x040fe40000001810 */
[----:B------:R4:W-:Y:S06]  /*b530*/  @!P6 LDGSTS.E.BYPASS.LTC128B.128 [R243+0x2100], [R166.64+0x80], !P3 ;  /* 0x02100080a6f3efae */ /* 0x0009ec000d901d4e */
[-C--:B------:R-:W-:Y:S02]  /*b540*/  HMMA.16816.F32 R20, R192, R204.reuse, R20 ;  /* 0x000000ccc014723c */ /* 0x080fe40000001814 */
[----:B------:R4:W-:Y:S06]  /*b550*/  @!P6 LDGSTS.E.BYPASS.LTC128B.128 [R243+0x1100], [R172.64], !P4 ;  /* 0x01100000acf3efae */ /* 0x0009ec000e101d4e */
[C---:B------:R-:W-:Y:S02]  /*b560*/  HMMA.16816.F32 R24, R200.reuse, R204, R24 ;  /* 0x000000ccc818723c */ /* 0x040fe40000001818 */
[----:B------:R4:W-:Y:S06]  /*b570*/  @!P6 LDGSTS.E.BYPASS.LTC128B.128 [R243+0x2900], [R172.64+0x80], !P3 ;  /* 0x02900080acf3efae */ /* 0x0009ec000d901d4e */
[-C--:B------:R-:W-:Y:S02]  /*b580*/  HMMA.16816.F32 R28, R200, R206.reuse, R28 ;  /* 0x000000cec81c723c */ /* 0x080fe4000000181c */
[----:B-1----:R-:W-:Y:S06]  /*b590*/  LDSM.16.M88.4 R212, [R230+0x3100] ;  /* 0x00310000e6d4783b */ /* 0x002fec0000000200 */
[C---:B------:R-:W-:Y:S02]  /*b5a0*/  HMMA.16816.F32 R32, R192.reuse, R206, R32 ;  /* 0x000000cec020723c */ /* 0x040fe40000001820 */
[----:B------:R-:W0:Y:S06]  /*b5b0*/  LDGDEPBAR ;  /* 0x00000000000079af */ /* 0x000e2c0000000000 */
[-C--:B------:R-:W-:Y:S02]  /*b5c0*/  HMMA.16816.F32 R36, R192, R208.reuse, R36 ;  /* 0x000000d0c024723c */ /* 0x080fe40000001824 */
[----:B------:R-:W-:Y:S06]  /*b5d0*/  LDSM.16.M88.4 R216, [R232+0x8100] ;  /* 0x00810000e8d8783b */ /* 0x000fec0000000200 */
[C---:B------:R-:W-:Y:S02]  /*b5e0*/  HMMA.16816.F32 R40, R200.reuse, R208, R40 ;  /* 0x000000d0c828723c */ /* 0x040fe40000001828 */
[----:B----4-:R-:W1:Y:S06]  /*b5f0*/  LDSM.16.M88.4 R172, [R232+0x6100] ;  /* 0x00610000e8ac783b */ /* 0x010e6c0000000200 */
[-C--:B------:R-:W-:Y:S02]  /*b600*/  HMMA.16816.F32 R44, R200, R210.reuse, R44 ;  /* 0x000000d2c82c723c */ /* 0x080fe4000000182c */
[----:B------:R-:W4:Y:S06]  /*b610*/  LDSM.16.M88.4 R196, [R230+0x3900] ;  /* 0x00390000e6c4783b */ /* 0x000f2c0000000200 */
[----:B------:R-:W-:Y:S02]  /*b620*/  HMMA.16816.F32 R48, R192, R210, R48 ;  /* 0x000000d2c030723c */ /* 0x000fe40000001830 */
[----:B------:R-:W2:Y:S08]  /*b630*/  LDSM.16.M88.4 R200, [R230+0x4100] ;  /* 0x00410000e6c8783b */ /* 0x000eb00000000200 */
[----:B------:R-:W-:Y:S08]  /*b640*/  LDSM.16.M88.4 R192, [R234+0x6100] ;  /* 0x00610000eac0783b */ /* 0x000ff00000000200 */
[----:B------:R-:W2:Y:S01]  /*b650*/  LDSM.16.M88.4 R204, [R229] ;  /* 0x00000000e5cc783b */ /* 0x000ea20000000200 */
[-C--:B-1----:R-:W-:Y:S07]  /*b660*/  HMMA.16816.F32 R4, R172, R212.reuse, R4 ;  /* 0x000000d4ac04723c */ /* 0x082fee0000001804 */
[----:B------:R-:W1:Y:S01]  /*b670*/  LDSM.16.M88.4 R208, [R234+0x8100] ;  /* 0x00810000ead0783b */ /* 0x000e620000000200 */
[C---:B------:R-:W-:Y:S08]  /*b680*/  HMMA.16816.F32 R8, R216.reuse, R212, R8 ;  /* 0x000000d4d808723c */ /* 0x040ff00000001808 */
        /* <DEDUP_REMOVED lines=13> */
[----:B------:R-:W2:Y:S07]  /*b760*/  LDSM.16.M88.4 R172, [R229+0x1000] ;  /* 0x00100000e5ac783b */ /* 0x000eae0000000200 */
[-C--:B------:R-:W-:Y:S01]  /*b770*/  HMMA.16816.F32 R4, R192, R204.reuse, R4 ;  /* 0x000000ccc004723c */ /* 0x080fe20000001804 */
[----:B------:R-:W4:Y:S07]  /*b780*/  LDSM.16.M88.4 R200, [R224+0x4900] ;  /* 0x00490000e0c8783b */ /* 0x000f2e0000000200 */
        /* <DEDUP_REMOVED lines=14> */
[----:B------:R-:W-:Y:S07]  /*b870*/  LDSM.16.M88.4 R172, [R233+0xa100] ;  /* 0x00a10000e9ac783b */ /* 0x000fee0000000200 */
[-C--:B----4-:R-:W-:Y:S01]  /*b880*/  HMMA.16816.F32 R4, R196, R200.reuse, R4 ;  /* 0x000000c8c404723c */ /* 0x090fe20000001804 */
[----:B------:R-:W2:Y:S07]  /*b890*/  LDSM.16.M88.4 R192, [R239] ;  /* 0x00000000efc0783b */ /* 0x000eae0000000200 */
[C---:B------:R-:W-:Y:S08]  /*b8a0*/  HMMA.16816.F32 R8, R216.reuse, R200, R8 ;  /* 0x000000c8d808723c */ /* 0x040ff00000001808 */
[-C--:B------:R-:W-:Y:S08]  /*b8b0*/  HMMA.16816.F32 R12, R216, R202.reuse, R12 ;  /* 0x000000cad80c723c */ /* 0x080ff0000000180c */
[C---:B------:R-:W-:Y:S01]  /*b8c0*/  HMMA.16816.F32 R16, R196.reuse, R202, R16 ;  /* 0x000000cac410723c */ /* 0x040fe20000001810 */
[----:B------:R-:W4:Y:S07]  /*b8d0*/  LDSM.16.M88.4 R200, [R238] ;  /* 0x00000000eec8783b */ /* 0x000f2e0000000200 */
        /* <DEDUP_REMOVED lines=8> */
[----:B------:R-:W-:Y:S07]  /*b960*/  LDSM.16.M88.4 R216, [R232+0xc100] ;  /* 0x00c10000e8d8783b */ /* 0x000fee0000000200 */
[----:B------:R-:W-:Y:S01]  /*b970*/  HMMA.16816.F32 R48, R196, R214, R48 ;  /* 0x000000d6c430723c */ /* 0x000fe20000001830 */
[----:B------:R-:W-:Y:S07]  /*b980*/  LDSM.16.M88.4 R196, [R232+0xa100] ;  /* 0x00a10000e8c4783b */ /* 0x000fee0000000200 */
[-C--:B--2---:R-:W-:Y:S01]  /*b990*/  HMMA.16816.F32 R4, R172, R192.reuse, R4 ;  /* 0x000000c0ac04723c */ /* 0x084fe20000001804 */
[----:B------:R-:W2:Y:S07]  /*b9a0*/  LDSM.16.M88.4 R212, [R230+0x4900] ;  /* 0x00490000e6d4783b */ /* 0x000eae0000000200 */
[C---:B------:R-:W-:Y:S08]  /*b9b0*/  HMMA.16816.F32 R8, R208.reuse, R192, R8 ;  /* 0x000000c0d008723c */ /* 0x040ff00000001808 */
[-C--:B------:R-:W-:Y:S08]  /*b9c0*/  HMMA.16816.F32 R12, R208, R194.reuse, R12 ;  /* 0x000000c2d00c723c */ /* 0x080ff0000000180c */
[C---:B------:R-:W-:Y:S01]  /*b9d0*/  HMMA.16816.F32 R16, R172.reuse, R194, R16 ;  /* 0x000000c2ac10723c */ /* 0x040fe20000001810 */
[----:B------:R-:W2:Y:S07]  /*b9e0*/  LDSM.16.M88.4 R192, [R230+0x5100] ;  /* 0x00510000e6c0783b */ /* 0x000eae0000000200 */
[-C--:B----4-:R-:W-:Y:S08]  /*b9f0*/  HMMA.16816.F32 R20, R172, R200.reuse, R20 ;  /* 0x000000c8ac14723c */ /* 0x090ff00000001814 */
[C---:B------:R-:W-:Y:S08]  /*ba00*/  HMMA.16816.F32 R24, R208.reuse, R200, R24 ;  /* 0x000000c8d018723c */ /* 0x040ff00000001818 */
[-C--:B------:R-:W-:Y:S08]  /*ba10*/  HMMA.16816.F32 R28, R208, R202.reuse, R28 ;  /* 0x000000cad01c723c */ /* 0x080ff0000000181c */
[C---:B------:R-:W-:Y:S01]  /*ba20*/  HMMA.16816.F32 R32, R172.reuse, R202, R32 ;  /* 0x000000caac20723c */ /* 0x040fe20000001820 */
[----:B------:R-:W-:Y:S07]  /*ba30*/  LDSM.16.M88.4 R200, [R234+0xa100] ;  /* 0x00a10000eac8783b */ /* 0x000fee0000000200 */
[-C--:B-1----:R-:W-:Y:S08]  /*ba40*/  HMMA.16816.F32 R36, R172, R204.reuse, R36 ;  /* 0x000000ccac24723c */ /* 0x082ff00000001824 */
[C---:B------:R-:W-:Y:S08]  /*ba50*/  HMMA.16816.F32 R40, R208.reuse, R204, R40 ;  /* 0x000000ccd028723c */ /* 0x040ff00000001828 */
[-C--:B------:R-:W-:Y:S01]  /*ba60*/  HMMA.16816.F32 R44, R208, R206.reuse, R44 ;  /* 0x000000ced02c723c */ /* 0x080fe2000000182c */
[----:B------:R-:W-:Y:S07]  /*ba70*/  LDSM.16.M88.4 R208, [R236+0xc100] ;  /* 0x00c10000ecd0783b */ /* 0x000fee0000000200 */
[----:B------:R-:W-:Y:S01]  /*ba80*/  HMMA.16816.F32 R48, R172, R206, R48 ;  /* 0x000000ceac30723c */ /* 0x000fe20000001830 */
[----:B------:R-:W1:Y:S07]  /*ba90*/  LDSM.16.M88.4 R172, [R230+0x5900] ;  /* 0x00590000e6ac783b */ /* 0x000e6e0000000200 */
[-C--:B--2---:R-:W-:Y:S01]  /*baa0*/  HMMA.16816.F32 R4, R196, R212.reuse, R4 ;  /* 0x000000d4c404723c */ /* 0x084fe20000001804 */
[----:B------:R-:W2:Y:S07]  /*bab0*/  LDSM.16.M88.4 R204, [R229+0x1800] ;  /* 0x00180000e5cc783b */ /* 0x000eae0000000200 */
[C---:B------:R-:W-:Y:S08]  /*bac0*/  HMMA.16816.F32 R8, R216.reuse, R212, R8 ;  /* 0x000000d4d808723c */ /* 0x040ff00000001808 */
[-C--:B------:R-:W-:Y:S08]  /*bad0*/  HMMA.16816.F32 R12, R216, R214.reuse, R12 ;  /* 0x000000d6d80c723c */ /* 0x080ff0000000180c */
[C---:B------:R-:W-:Y:S01]  /*bae0*/  HMMA.16816.F32 R16, R196.reuse, R214, R16 ;  /* 0x000000d6c410723c */ /* 0x040fe20000001810 */
[----:B------:R-:W4:Y:S07]  /*baf0*/  LDSM.16.M88.4 R212, [R229+0x2000] ;  /* 0x00200000e5d4783b */ /* 0x000f2e0000000200 */
[-C--:B------:R-:W-:Y:S08]  /*bb00*/  HMMA.16816.F32 R20, R196, R192.reuse, R20 ;  /* 0x000000c0c414723c */ /* 0x080ff00000001814 */
[C---:B------:R-:W-:Y:S08]  /*bb10*/  HMMA.16816.F32 R24, R216.reuse, R192, R24 ;  /* 0x000000c0d818723c */ /* 0x040ff00000001818 */
[-C--:B------:R-:W-:Y:S08]  /*bb20*/  HMMA.16816.F32 R28, R216, R194.reuse, R28 ;  /* 0x000000c2d81c723c */ /* 0x080ff0000000181c */
[C---:B------:R-:W-:Y:S01]  /*bb30*/  HMMA.16816.F32 R32, R196.reuse, R194, R32 ;  /* 0x000000c2c420723c */ /* 0x040fe20000001820 */
[----:B------:R-:W4:Y:S01]  /*bb40*/  LDSM.16.M88.4 R192, [R229+0x2800] ;  /* 0x00280000e5c0783b */ /* 0x000f220000000200 */
[----:B------:R-:W-:Y:S06]  /*bb50*/  DEPBAR.LE SB0, 0x0 ;  /* 0x000080000000791a */ /* 0x000fec0000000000 */
[-C--:B-1----:R-:W-:Y:S01]  /*bb60*/  HMMA.16816.F32 R36, R196, R172.reuse, R36 ;  /* 0x000000acc424723c */ /* 0x082fe20000001824 */
[----:B------:R-:W-:Y:S07]  /*bb70*/  BAR.SYNC.DEFER_BLOCKING 0x0 ;  /* 0x0000000000007b1d */ /* 0x000fee0000010000 */
[C---:B------:R-:W-:Y:S07]  /*bb80*/  HMMA.16816.F32 R40, R216.reuse, R172, R40 ;  /* 0x000000acd828723c */ /* 0x040fee0000001828 */
[----:B------:R-:W-:Y:S01]  /*bb90*/  MOV R173, c[0x0][0x1e4] ;  /* 0x0000790000ad7a02 */ /* 0x000fe20000000f00 */
[-C--:B------:R-:W-:Y:S08]  /*bba0*/  HMMA.16816.F32 R44, R216, R174.reuse, R44 ;  /* 0x000000aed82c723c */ /* 0x080ff0000000182c */
[----:B------:R-:W-:Y:S01]  /*bbb0*/  HMMA.16816.F32 R48, R196, R174, R48 ;  /* 0x000000aec430723c */ /* 0x000fe20000001830 */
[----:B------:R-:W3:Y:S06]  /*bbc0*/  LDL.64 R216, [R1+0x30] ;  /* 0x0000300001d87983 */ /* 0x000eec0000100a00 */
[----:B------:R-:W3:Y:S01]  /*bbd0*/  LDL.64 R218, [R1+0x40] ;  /* 0x0000400001da7983 */ /* 0x000ee20000100a00 */
[-C--:B--2---:R-:W-:Y:S08]  /*bbe0*/  HMMA.16816.F32 R4, R200, R204.reuse, R4 ;  /* 0x000000ccc804723c */ /* 0x084ff00000001804 */
[C---:B------:R-:W-:Y:S08]  /*bbf0*/  HMMA.16816.F32 R8, R208.reuse, R204, R8 ;  /* 0x000000ccd008723c */ /* 0x040ff00000001808 */
[-C--:B------:R-:W-:Y:S08]  /*bc00*/  HMMA.16816.F32 R12, R208, R206.reuse, R12 ;  /* 0x000000ced00c723c */ /* 0x080ff0000000180c */
[C---:B------:R-:W-:Y:S04]  /*bc10*/  HMMA.16816.F32 R16, R200.reuse, R206, R16 ;  /* 0x000000cec810723c */ /* 0x040fe80000001810 */
[----:B------:R-:W-:Y:S02]  /*bc20*/  FMNMX.FTZ R165, R6, R2, !PT ;  /* 0x0000000206a57209 */ /* 0x000fe40007810000 */
[----:B------:R-:W-:Y:S02]  /*bc30*/  FMNMX.FTZ R3, R4, R0, !PT ;  /* 0x0000000004037209 */ /* 0x000fe40007810000 */
[-C--:B----4-:R-:W-:Y:S04]  /*bc40*/  HMMA.16816.F32 R20, R200, R212.reuse, R20 ;  /* 0x000000d4c814723c */ /* 0x090fe80000001814 */
        /* <DEDUP_REMOVED lines=39> */
[----:B------:R-:W-:Y:S03]  /*bec0*/  FMNMX.FTZ R165, R41, R165, !PT ;  /* 0x000000a529a57209 */ /* 0x000fe60007810000 */
[----:B------:R-:W2:Y:S01]  /*bed0*/  SHFL.BFLY PT, R167, R3, 0x2, 0x1f ;  /* 0x0c401f0003a77f89 */ /* 0x000ea200000e0000 */
[----:B------:R-:W-:Y:S04]  /*bee0*/  FMNMX.FTZ R165, R44, R165, !PT ;  /* 0x000000a52ca57209 */ /* 0x000fe80007810000 */
[----:B------:R-:W-:Y:S05]  /*bef0*/  FMNMX.FTZ R165, R45, R165, !PT ;  /* 0x000000a52da57209 */ /* 0x000fea0007810000 */
[----:B------:R-:W4:Y:S01]  /*bf00*/  SHFL.BFLY PT, R168, R165, 0x2, 0x1f ;  /* 0x0c401f00a5a87f89 */ /* 0x000f2200000e0000 */
[----:B-1----:R-:W-:Y:S02]  /*bf10*/  FMNMX.FTZ R169, R169, R166, !PT ;  /* 0x000000a6a9a97209 */ /* 0x002fe40007810000 */
[----:B------:R-:W-:Y:S05]  /*bf20*/  FMNMX.FTZ R166, R10, R170, !PT ;  /* 0x000000aa0aa67209 */ /* 0x000fea0007810000 */
[----:B------:R-:W1:Y:S01]  /*bf30*/  SHFL.BFLY PT, R171, R169, 0x1, 0x1f ;  /* 0x0c201f00a9ab7f89 */ /* 0x000e6200000e0000 */
[----:B------:R-:W-:Y:S02]  /*bf40*/  FMNMX.FTZ R166, R11, R166, !PT ;  /* 0x000000a60ba67209 */ /* 0x000fe40007810000 */
[----:B--2---:R-:W-:Y:S02]  /*bf50*/  FMNMX.FTZ R3, R3, R167, !PT ;  /* 0x000000a703037209 */ /* 0x004fe40007810000 */
[----:B------:R-:W-:Y:S03]  /*bf60*/  FMNMX.FTZ R166, R14, R166, !PT ;  /* 0x000000a60ea67209 */ /* 0x000fe60007810000 */
[----:B------:R-:W2:Y:S01]  /*bf70*/  SHFL.BFLY PT, R167, R3, 0x1, 0x1f ;  /* 0x0c201f0003a77f89 */ /* 0x000ea200000e0000 */
[----:B------:R-:W-:Y:S02]  /*bf80*/  FMNMX.FTZ R166, R15, R166, !PT ;  /* 0x000000a60fa67209 */ /* 0x000fe40007810000 */
[----:B----4-:R-:W-:Y:S02]  /*bf90*/  FMNMX.FTZ R165, R165, R168, !PT ;  /* 0x000000a8a5a57209 */ /* 0x010fe40007810000 */
[----:B------:R-:W-:Y:S03]  /*bfa0*/  FMNMX.FTZ R166, R26, R166, !PT ;  /* 0x000000a61aa67209 */ /* 0x000fe60007810000 */
[----:B------:R-:W4:Y:S01]  /*bfb0*/  SHFL.BFLY PT, R172, R165, 0x1, 0x1f ;  /* 0x0c201f00a5ac7f89 */ /* 0x000f2200000e0000 */
[----:B------:R-:W-:Y:S02]  /*bfc0*/  FMNMX.FTZ R166, R27, R166, !PT ;  /* 0x000000a61ba67209 */ /* 0x000fe40007810000 */
[----:B-1----:R-:W-:Y:S02]  /*bfd0*/  FMNMX.FTZ R169, R169, R171, !PT ;  /* 0x000000aba9a97209 */ /* 0x002fe40007810000 */
[----:B------:R-:W-:Y:S03]  /*bfe0*/  FMNMX.FTZ R166, R30, R166, !PT ;  /* 0x000000a61ea67209 */ /* 0x000fe60007810000 */
[----:B------:R-:W-:Y:S01]  /*bff0*/  FADD.FTZ R0, -R169, R0 ;  /* 0x00000000a9007221 */ /* 0x000fe20000010100 */
[----:B------:R-:W-:Y:S01]  /*c000*/  FMNMX.FTZ R166, R31, R166, !PT ;  /* 0x000000a61fa67209 */ /* 0x000fe20007810000 */
[----:B------:R-:W-:Y:S02]  /*c010*/  FMUL.FTZ R204, R169, c[0x0][0x2d0] ;  /* 0x0000b400a9cc7a20 */ /* 0x000fe40000410000 */
[----:B------:R-:W-:Y:S01]  /*c020*/  FMUL.FTZ R0, R0, c[0x0][0x2d0] ;  /* 0x0000b40000007a20 */ /* 0x000fe20000410000 */
[----:B--2---:R-:W-:Y:S01]  /*c030*/  FMNMX.FTZ R168, R3, R167, !PT ;  /* 0x000000a703a87209 */ /* 0x004fe20007810000 */
[--C-:B------:R-:W-:Y:S01]  /*c040*/  FFMA.FTZ R4, R4, c[0x0][0x2d0], -R204.reuse ;  /* 0x0000b40004047a23 */ /* 0x100fe200000108cc */
[----:B------:R-:W-:Y:S01]  /*c050*/  FMNMX.FTZ R3, R42, R166, !PT ;  /* 0x000000a62a037209 */ /* 0x000fe20007810000 */
[----:B------:R-:W-:Y:S01]  /*c060*/  FFMA.FTZ R5, R5, c[0x0][0x2d0], -R204 ;  /* 0x0000b40005057a23 */ /* 0x000fe200000108cc */
[----:B------:R1:W2:Y:S01]  /*c070*/  MUFU.EX2 R166, R0 ;  /* 0x0000000000a67308 */ /* 0x0002a20000000800 */
[C---:B------:R-:W-:Y:S02]  /*c080*/  FADD.FTZ R2, -R168.reuse, R2 ;  /* 0x00000002a8027221 */ /* 0x040fe40000010100 */
[----:B------:R-:W-:Y:S02]  /*c090*/  FMUL.FTZ R205, R168, c[0x0][0x2d0] ;  /* 0x0000b400a8cd7a20 */ /* 0x000fe40000410000 */
[----:B------:R-:W-:Y:S01]  /*c0a0*/  FMUL.FTZ R2, R2, c[0x0][0x2d0] ;  /* 0x0000b40002027a20 */ /* 0x000fe20000410000 */
[----:B----4-:R-:W-:Y:S01]  /*c0b0*/  FMNMX.FTZ R167, R165, R172, !PT ;  /* 0x000000aca5a77209 */ /* 0x010fe20007810000 */
[--C-:B------:R-:W-:Y:S02]  /*c0c0*/  FFMA.FTZ R6, R6, c[0x0][0x2d0], -R205.reuse ;  /* 0x0000b40006067a23 */ /* 0x100fe400000108cd */
[--C-:B------:R-:W-:Y:S01]  /*c0d0*/  FFMA.FTZ R7, R7, c[0x0][0x2d0], -R205.reuse ;  /* 0x0000b40007077a23 */ /* 0x100fe200000108cd */
[----:B------:R4:W4:Y:S01]  /*c0e0*/  MUFU.EX2 R165, R2 ;  /* 0x0000000200a57308 */ /* 0x0009220000000800 */
[----:B------:R-:W-:Y:S02]  /*c0f0*/  FMUL.FTZ R206, R167, c[0x0][0x2d0] ;  /* 0x0000b400a7ce7a20 */ /* 0x000fe40000410000 */
[----:B------:R-:W-:Y:S02]  /*c100*/  FFMA.FTZ R16, R16, c[0x0][0x2d0], -R204 ;  /* 0x0000b40010107a23 */ /* 0x000fe400000108cc */
[--C-:B------:R-:W-:Y:S02]  /*c110*/  FFMA.FTZ R8, R8, c[0x0][0x2d0], -R206.reuse ;  /* 0x0000b40008087a23 */ /* 0x100fe400000108ce */
[----:B------:R-:W-:Y:S02]  /*c120*/  FFMA.FTZ R9, R9, c[0x0][0x2d0], -R206 ;  /* 0x0000b40009097a23 */ /* 0x000fe400000108ce */
[----:B------:R-:W-:Y:S01]  /*c130*/  FFMA.FTZ R17, R17, c[0x0][0x2d0], -R204 ;  /* 0x0000b40011117a23 */ /* 0x000fe200000108cc */
[----:B------:R4:W-:Y:S01]  /*c140*/  MUFU.EX2 R222, R4 ;  /* 0x0000000400de7308 */ /* 0x0009e20000000800 */
[--C-:B------:R-:W-:Y:S02]  /*c150*/  FFMA.FTZ R18, R18, c[0x0][0x2d0], -R205.reuse ;  /* 0x0000b40012127a23 */ /* 0x100fe400000108cd */
[----:B------:R-:W-:Y:S01]  /*c160*/  FFMA.FTZ R19, R19, c[0x0][0x2d0], -R205 ;  /* 0x0000b40013137a23 */ /* 0x000fe200000108cd */
[----:B-1----:R-:W-:Y:S01]  /*c170*/  FMNMX.FTZ R0, R43, R3, !PT ;  /* 0x000000032b007209 */ /* 0x002fe20007810000 */
[--C-:B------:R-:W-:Y:S02]  /*c180*/  FFMA.FTZ R12, R12, c[0x0][0x2d0], -R206.reuse ;  /* 0x0000b4000c0c7a23 */ /* 0x100fe400000108ce */
[----:B------:R-:W-:Y:S01]  /*c190*/  FFMA.FTZ R13, R13, c[0x0][0x2d0], -R206 ;  /* 0x0000b4000d0d7a23 */ /* 0x000fe200000108ce */
[----:B------:R-:W-:Y:S01]  /*c1a0*/  FMNMX.FTZ R0, R46, R0, !PT ;  /* 0x000000002e007209 */ /* 0x000fe20007810000 */
[C---:B--2---:R-:W-:Y:S01]  /*c1b0*/  FMUL.FTZ R132, R166.reuse, R132 ;  /* 0x00000084a6847220 */ /* 0x044fe20000410000 */
[----:B------:R-:W-:Y:S01]  /*c1c0*/  MUFU.EX2 R223, R6 ;  /* 0x0000000600df7308 */ /* 0x000fe20000000800 */
[C---:B------:R-:W-:Y:S01]  /*c1d0*/  FMUL.FTZ R133, R166.reuse, R133 ;  /* 0x00000085a6857220 */ /* 0x040fe20000410000 */
[----:B------:R-:W-:Y:S01]  /*c1e0*/  FMNMX.FTZ R0, R47, R0, !PT ;  /* 0x000000002f007209 */ /* 0x000fe20007810000 */
[----:B------:R-:W-:Y:S02]  /*c1f0*/  FMUL.FTZ R144, R166, R144 ;  /* 0x00000090a6907220 */ /* 0x000fe40000410000 */
[----:B----4-:R-:W-:Y:S02]  /*c200*/  FADD.FTZ R2, -R167, R164 ;  /* 0x000000a4a7027221 */ /* 0x010fe40000010100 */
[----:B------:R-:W1:Y:S01]  /*c210*/  SHFL.BFLY PT, R3, R0, 0x2, 0x1f ;  /* 0x0c401f0000037f89 */ /* 0x000e6200000e0000 */
[C---:B------:R-:W-:Y:S02]  /*c220*/  FMUL.FTZ R134, R165.reuse, R134 ;  /* 0x00000086a5867220 */ /* 0x040fe40000410000 */
[----:B------:R-:W-:Y:S01]  /*c230*/  FMUL.FTZ R2, R2, c[0x0][0x2d0] ;  /* 0x0000b40002027a20 */ /* 0x000fe20000410000 */
[----:B------:R2:W-:Y:S01]  /*c240*/  MUFU.EX2 R244, R7 ;  /* 0x0000000700f47308 */ /* 0x0005e20000000800 */
[C---:B------:R-:W-:Y:S01]  /*c250*/  FMUL.FTZ R135, R165.reuse, R135 ;  /* 0x00000087a5877220 */ /* 0x040fe20000410000 */
[----:B------:R-:W-:Y:S01]  /*c260*/  @P5 SHF.R.S32.HI R4, RZ, 0x1f, R242 ;  /* 0x0000001fff045819 */ /* 0x000fe200000114f2 */
[C---:B------:R-:W-:Y:S02]  /*c270*/  FMUL.FTZ R145, R166.reuse, R145 ;  /* 0x00000091a6917220 */ /* 0x040fe40000410000 */
[C---:B------:R-:W-:Y:S02]  /*c280*/  FMUL.FTZ R146, R165.reuse, R146 ;  /* 0x00000092a5927220 */ /* 0x040fe40000410000 */
[C---:B------:R-:W-:Y:S03]  /*c290*/  FMUL.FTZ R147, R165.reuse, R147 ;  /* 0x00000093a5937220 */ /* 0x040fe60000410000 */
[----:B------:R4:W4:Y:S01]  /*c2a0*/  MUFU.EX2 R164, R2 ;  /* 0x0000000200a47308 */ /* 0x0009220000000800 */
[C---:B------:R-:W-:Y:S02]  /*c2b0*/  FMUL.FTZ R148, R166.reuse, R148 ;  /* 0x00000094a6947220 */ /* 0x040fe40000410000 */
[C---:B------:R-:W-:Y:S02]  /*c2c0*/  FMUL.FTZ R149, R166.reuse, R149 ;  /* 0x00000095a6957220 */ /* 0x040fe40000410000 */
[C---:B------:R-:W-:Y:S02]  /*c2d0*/  FMUL.FTZ R150, R165.reuse, R150 ;  /* 0x00000096a5967220 */ /* 0x040fe40000410000 */
[C---:B------:R-:W-:Y:S02]  /*c2e0*/  FMUL.FTZ R151, R165.reuse, R151 ;  /* 0x00000097a5977220 */ /* 0x040fe40000410000 */
[----:B------:R-:W-:Y:S01]  /*c2f0*/  FMUL.FTZ R160, R166, R160 ;  /* 0x000000a0a6a07220 */ /* 0x000fe20000410000 */
[----:B-1----:R-:W-:Y:S01]  /*c300*/  FMNMX.FTZ R0, R0, R3, !PT ;  /* 0x0000000300007209 */ /* 0x002fe20007810000 */
[----:B------:R-:W1:Y:S01]  /*c310*/  MUFU.EX2 R247, R5 ;  /* 0x0000000500f77308 */ /* 0x000e620000000800 */
[----:B------:R-:W-:Y:S02]  /*c320*/  FMUL.FTZ R161, R166, R161 ;  /* 0x000000a1a6a17220 */ /* 0x000fe40000410000 */
[----:B--2---:R-:W-:Y:S04]  /*c330*/  @P5 IMAD.WIDE.U32 R6, R242, c[0x0][0x1e0], RZ ;  /* 0x00007800f2065a25 */ /* 0x004fe800078e00ff */
[C---:B------:R-:W-:Y:S02]  /*c340*/  FMUL.FTZ R162, R165.reuse, R162 ;  /* 0x000000a2a5a27220 */ /* 0x040fe40000410000 */
[----:B------:R-:W-:Y:S01]  /*c350*/  FMUL.FTZ R163, R165, R163 ;  /* 0x000000a3a5a37220 */ /* 0x000fe20000410000 */
[----:B------:R-:W-:Y:S01]  /*c360*/  MUFU.EX2 R221, R8 ;  /* 0x0000000800dd7308 */ /* 0x000fe20000000800 */
[----:B------:R-:W-:Y:S01]  /*c370*/  FMUL.FTZ R52, R166, R52 ;  /* 0x00000034a6347220 */ /* 0x000fe20000410000 */
[----:B----4-:R-:W2:Y:S01]  /*c380*/  SHFL.BFLY PT, R2, R0, 0x1, 0x1f ;  /* 0x0c201f0000027f89 */ /* 0x010ea200000e0000 */
[C---:B------:R-:W-:Y:S02]  /*c390*/  FMUL.FTZ R136, R164.reuse, R136 ;  /* 0x00000088a4887220 */ /* 0x040fe40000410000 */
[C---:B------:R-:W-:Y:S02]  /*c3a0*/  FMUL.FTZ R137, R164.reuse, R137 ;  /* 0x00000089a4897220 */ /* 0x040fe40000410000 */
[C---:B------:R-:W-:Y:S03]  /*c3b0*/  FMUL.FTZ R140, R164.reuse, R140 ;  /* 0x0000008ca48c7220 */ /* 0x040fe60000410000 */
[----:B------:R4:W-:Y:S01]  /*c3c0*/  MUFU.EX2 R250, R16 ;  /* 0x0000001000fa7308 */ /* 0x0009e20000000800 */
[C---:B------:R-:W-:Y:S02]  /*c3d0*/  FMUL.FTZ R141, R164.reuse, R141 ;  /* 0x0000008da48d7220 */ /* 0x040fe40000410000 */
[C---:B------:R-:W-:Y:S01]  /*c3e0*/  FMUL.FTZ R152, R164.reuse, R152 ;  /* 0x00000098a4987220 */ /* 0x040fe20000410000 */
[----:B-1----:R-:W-:Y:S01]  /*c3f0*/  F2FP.PACK_AB R172, R247, R222 ;  /* 0x000000def7ac723e */ /* 0x002fe200000000ff */
[C---:B------:R-:W-:Y:S02]  /*c400*/  FMUL.FTZ R153, R164.reuse, R153 ;  /* 0x00000099a4997220 */ /* 0x040fe40000410000 */
[C---:B------:R-:W-:Y:S02]  /*c410*/  FMUL.FTZ R156, R164.reuse, R156 ;  /* 0x0000009ca49c7220 */ /* 0x040fe40000410000 */
[----:B------:R-:W-:Y:S01]  /*c420*/  FMUL.FTZ R157, R164, R157 ;  /* 0x0000009da49d7220 */ /* 0x000fe20000410000 */
[----:B------:R-:W1:Y:S01]  /*c430*/  MUFU.EX2 R248, R17 ;  /* 0x0000001100f87308 */ /* 0x000e620000000800 */
[----:B------:R-:W-:Y:S02]  /*c440*/  FMUL.FTZ R53, R166, R53 ;  /* 0x00000035a6357220 */ /* 0x000fe40000410000 */
[C---:B------:R-:W-:Y:S02]  /*c450*/  FMUL.FTZ R54, R165.reuse, R54 ;  /* 0x00000036a5367220 */ /* 0x040fe40000410000 */
[----:B------:R-:W-:Y:S01]  /*c460*/  FMUL.FTZ R55, R165, R55 ;  /* 0x00000037a5377220 */ /* 0x000fe20000410000 */
[----:B--2---:R-:W-:Y:S01]  /*c470*/  FMNMX.FTZ R3, R0, R2, !PT ;  /* 0x0000000200037209 */ /* 0x004fe20007810000 */
[----:B------:R-:W-:Y:S03]  /*c480*/  @P5 IMAD R2, R4, c[0x0][0x1e0], RZ ;  /* 0x0000780004025a24 */ /* 0x000fe600078e02ff */
[----:B------:R2:W-:Y:S01]  /*c490*/  MUFU.EX2 R246, R18 ;  /* 0x0000001200f67308 */ /* 0x0005e20000000800 */
[----:B------:R-:W-:Y:S02]  /*c4a0*/  FMUL.FTZ R56, R164, R56 ;  /* 0x00000038a4387220 */ /* 0x000fe40000410000 */
[----:B------:R-:W-:Y:S01]  /*c4b0*/  @P5 IMAD R2, R242, c[0x0][0x1e4], R2 ;  /* 0x00007900f2025a24 */ /* 0x000fe200078e0202 */
[----:B---3--:R-:W-:Y:S01]  /*c4c0*/  @P5 MOV R5, R217 ;  /* 0x000000d900055202 */ /* 0x008fe20000000f00 */
[----:B------:R-:W-:Y:S01]  /*c4d0*/  FADD.FTZ R0, -R3, R170 ;  /* 0x000000aa03007221 */ /* 0x000fe20000010100 */
[----:B----4-:R-:W-:Y:S01]  /*c4e0*/  @P5 SHF.L.U64.HI R16, R252, 0x5, R173 ;  /* 0x00000005fc105819 */ /* 0x010fe200000102ad */
[----:B------:R-:W-:Y:S01]  /*c4f0*/  FMUL.FTZ R57, R164, R57 ;  /* 0x00000039a4397220 */ /* 0x000fe20000410000 */
[----:B------:R-:W-:Y:S01]  /*c500*/  @P5 IADD3 R2, R7, R2, RZ ;  /* 0x0000000207025210 */ /* 0x000fe20007ffe0ff */
[----:B------:R-:W-:Y:S01]  /*c510*/  FMUL.FTZ R0, R0, c[0x0][0x2d0] ;  /* 0x0000b40000007a20 */ /* 0x000fe20000410000 */
[----:B------:R-:W-:Y:S01]  /*c520*/  @P5 MOV R4, R218 ;  /* 0x000000da00045202 */ /* 0x000fe20000000f00 */
[----:B------:R3:W-:Y:S01]  /*c530*/  MUFU.EX2 R219, R9 ;  /* 0x0000000900db7308 */ /* 0x0007e20000000800 */
[----:B------:R-:W-:Y:S01]  /*c540*/  F2FP.PACK_AB R173, R244, R223 ;  /* 0x000000dff4ad723e */ /* 0x000fe200000000ff */
[----:B------:R-:W-:Y:S01]  /*c550*/  @P5 IMAD R2, R2, 0x30, RZ ;  /* 0x0000003002025824 */ /* 0x000fe200078e02ff */
[----:B-1----:R-:W-:Y:S01]  /*c560*/  F2FP.PACK_AB R174, R248, R250 ;  /* 0x000000faf8ae723e */ /* 0x002fe200000000ff */
[----:B------:R-:W-:Y:S04]  /*c570*/  @P5 IMAD.WIDE.U32 R4, R6, 0x30, R4 ;  /* 0x0000003006045825 */ /* 0x000fe800078e0004 */
[----:B------:R-:W-:Y:S01]  /*c580*/  FMUL.FTZ R17, R166, R189 ;  /* 0x000000bda6117220 */ /* 0x000fe20000410000 */
[----:B------:R-:W-:Y:S01]  /*c590*/  @P5 SHF.L.U32 R6, R4, 0x1, RZ ;  /* 0x0000000104065819 */ /* 0x000fe200000006ff */
[----:B------:R-:W1:Y:S01]  /*c5a0*/  MUFU.EX2 R245, R19 ;  /* 0x0000001300f57308 */ /* 0x000e620000000800 */
[----:B------:R-:W-:Y:S01]  /*c5b0*/  @P5 IADD3 R2, R5, R2, RZ ;  /* 0x0000000205025210 */ /* 0x000fe20007ffe0ff */
[--C-:B------:R-:W-:Y:S01]  /*c5c0*/  FFMA.FTZ R20, R20, c[0x0][0x2d0], -R204.reuse ;  /* 0x0000b40014147a23 */ /* 0x100fe200000108cc */
[C---:B------:R-:W-:Y:S01]  /*c5d0*/  @P5 IADD3 R8, P2, R6.reuse, 0x80, RZ ;  /* 0x0000008006085810 */ /* 0x040fe20007f5e0ff */
[----:B--2---:R-:W-:Y:S01]  /*c5e0*/  FMUL.FTZ R18, R165, R190 ;  /* 0x000000bea5127220 */ /* 0x004fe20000410000 */
[----:B------:R-:W-:Y:S01]  /*c5f0*/  @P5 IADD3 R6, P0, R6, c[0x0][0x1c8], RZ ;  /* 0x0000720006065a10 */ /* 0x000fe20007f1e0ff */
[----:B------:R-:W-:Y:S01]  /*c600*/  FFMA.FTZ R21, R21, c[0x0][0x2d0], -R204 ;  /* 0x0000b40015157a23 */ /* 0x000fe200000108cc */
[----:B------:R-:W-:Y:S01]  /*c610*/  @P5 SHF.L.U64.HI R5, R4, 0x1, R2 ;  /* 0x0000000104055819 */ /* 0x000fe20000010202 */
[--C-:B------:R-:W-:Y:S01]  /*c620*/  FFMA.FTZ R22, R22, c[0x0][0x2d0], -R205.reuse ;  /* 0x0000b40016167a23 */ /* 0x100fe200000108cd */
[----:B------:R-:W-:Y:S01]  /*c630*/  @P5 IADD3 R8, P1, R8, c[0x0][0x1c8], RZ ;  /* 0x0000720008085a10 */ /* 0x000fe20007f3e0ff */
[----:B------:R-:W2:Y:S01]  /*c640*/  MUFU.EX2 R0, R0 ;  /* 0x0000000000007308 */ /* 0x000ea20000000800 */
[----:B------:R-:W-:Y:S01]  /*c650*/  @P5 IADD3.X R7, R5, c[0x0][0x1cc], RZ, P0, !PT ;  /* 0x0000730005075a10 */ /* 0x000fe200007fe4ff */
[----:B------:R-:W-:Y:S01]  /*c660*/  FFMA.FTZ R33, R33, c[0x0][0x2d0], -R204 ;  /* 0x0000b40021217a23 */ /* 0x000fe200000108cc */
[----:B------:R-:W-:Y:S01]  /*c670*/  @P5 SHF.L.U32 R2, R252, 0x5, RZ ;  /* 0x00000005fc025819 */ /* 0x000fe200000006ff */
[----:B------:R-:W-:Y:S01]  /*c680*/  FFMA.FTZ R34, R34, c[0x0][0x2d0], -R205 ;  /* 0x0000b40022227a23 */ /* 0x000fe200000108cd */
[----:B---3--:R-:W-:Y:S01]  /*c690*/  @P5 IADD3.X R9, RZ, c[0x0][0x1cc], R5, P1, P2 ;  /* 0x00007300ff095a10 */ /* 0x008fe20000fe4405 */
[----:B------:R3:W-:Y:S01]  /*c6a0*/  @P5 LDGSTS.E.BYPASS.LTC128B.128 [R243+0x3100], [R6.64], !P4 ;  /* 0x0310000006f35fae */ /* 0x0007e2000e101d4e */
[----:B------:R-:W-:Y:S01]  /*c6b0*/  @P5 IADD3 R4, P0, R6, R2, RZ ;  /* 0x0000000206045210 */ /* 0x000fe20007f1e0ff */
[--C-:B------:R-:W-:Y:S02]  /*c6c0*/  FFMA.FTZ R35, R35, c[0x0][0x2d0], -R205.reuse ;  /* 0x0000b40023237a23 */ /* 0x100fe400000108cd */
[----:B------:R4:W-:Y:S01]  /*c6d0*/  MUFU.EX2 R218, R12 ;  /* 0x0000000c00da7308 */ /* 0x0009e20000000800 */
[----:B------:R-:W-:Y:S01]  /*c6e0*/  @P5 IADD3.X R5, R7, R16, RZ, P0, !PT ;  /* 0x0000001007055210 */ /* 0x000fe200007fe4ff */
[--C-:B------:R-:W-:Y:S01]  /*c6f0*/  FFMA.FTZ R24, R24, c[0x0][0x2d0], -R206.reuse ;  /* 0x0000b40018187a23 */ /* 0x100fe200000108ce */
[----:B------:R-:W-:Y:S01]  /*c700*/  ISETP.GT.AND P0, PT, R220, R251, PT ;  /* 0x000000fbdc00720c */ /* 0x000fe20003f04270 */
[----:B------:R4:W-:Y:S01]  /*c710*/  @P5 LDGSTS.E.BYPASS.LTC128B.128 [R243+0x4900], [R8.64], !P3 ;  /* 0x0490000008f35fae */ /* 0x0009e2000d901d4e */
[----:B-1----:R-:W-:Y:S01]  /*c720*/  F2FP.PACK_AB R175, R245, R246 ;  /* 0x000000f6f5af723e */ /* 0x002fe200000000ff */
[----:B------:R-:W-:Y:S01]  /*c730*/  FMUL.FTZ R19, R165, R191 ;  /* 0x000000bfa5137220 */ /* 0x000fe20000410000 */
[----:B------:R-:W-:Y:S01]  /*c740*/  MOV R220, R242 ;  /* 0x000000f200dc7202 */ /* 0x000fe20000000f00 */
[----:B------:R-:W-:Y:S02]  /*c750*/  FFMA.FTZ R25, R25, c[0x0][0x2d0], -R206 ;  /* 0x0000b40019197a23 */ /* 0x000fe400000108ce */
[----:B------:R1:W1:Y:S01]  /*c760*/  MUFU.EX2 R217, R13 ;  /* 0x0000000d00d97308 */ /* 0x0002620000000800 */
[--C-:B------:R-:W-:Y:S01]  /*c770*/  FFMA.FTZ R36, R36, c[0x0][0x2d0], -R204.reuse ;  /* 0x0000b40024247a23 */ /* 0x100fe200000108cc */
[----:B------:R1:W-:Y:S01]  /*c780*/  @P5 LDGSTS.E.BYPASS.LTC128B.128 [R243+0x3900], [R4.64], !P4 ;  /* 0x0390000004f35fae */ /* 0x0003e2000e101d4e */
[----:B------:R-:W-:Y:S02]  /*c790*/  FFMA.FTZ R37, R37, c[0x0][0x2d0], -R204 ;  /* 0x0000b40025257a23 */ /* 0x000fe400000108cc */
[C---:B--2---:R-:W-:Y:S02]  /*c7a0*/  FMUL.FTZ R138, R0.reuse, R138 ;  /* 0x0000008a008a7220 */ /* 0x044fe40000410000 */
[C---:B------:R-:W-:Y:S02]  /*c7b0*/  FMUL.FTZ R139, R0.reuse, R139 ;  /* 0x0000008b008b7220 */ /* 0x040fe40000410000 */
[C---:B------:R-:W-:Y:S01]  /*c7c0*/  FMUL.FTZ R142, R0.reuse, R142 ;  /* 0x0000008e008e7220 */ /* 0x040fe20000410000 */
[----:B------:R2:W-:Y:S01]  /*c7d0*/  @P5 LDGSTS.E.BYPASS.LTC128B.128 [R243+0x5100], [R4.64+0x80], !P3 ;  /* 0x0510008004f35fae */ /* 0x0005e2000d901d4e */
[----:B------:R-:W-:Y:S01]  /*c7e0*/  FMUL.FTZ R143, R0, R143 ;  /* 0x0000008f008f7220 */ /* 0x000fe20000410000 */
[----:B------:R-:W-:Y:S01]  /*c7f0*/  MUFU.EX2 R216, R20 ;  /* 0x0000001400d87308 */ /* 0x000fe20000000800 */
[----:B---3--:R-:W-:Y:S01]  /*c800*/  @P5 IADD3 R6, P1, R4, R2, RZ ;  /* 0x0000000204065210 */ /* 0x008fe20007f3e0ff */
[----:B------:R-:W-:Y:S02]  /*c810*/  FMUL.FTZ R2, R3, c[0x0][0x2d0] ;  /* 0x0000b40003027a20 */ /* 0x000fe40000410000 */
[----:B----4-:R-:W-:Y:S01]  /*c820*/  FMUL.FTZ R12, R164, R184 ;  /* 0x000000b8a40c7220 */ /* 0x010fe20000410000 */
[----:B------:R-:W-:Y:S01]  /*c830*/  @P5 IADD3.X R7, R5, R16, RZ, P1, !PT ;  /* 0x0000001005075210 */ /* 0x000fe20000ffe4ff */
[--C-:B------:R-:W-:Y:S02]  /*c840*/  FFMA.FTZ R10, R10, c[0x0][0x2d0], -R2.reuse ;  /* 0x0000b4000a0a7a23 */ /* 0x100fe40000010802 */
[--C-:B------:R-:W-:Y:S02]  /*c850*/  FFMA.FTZ R11, R11, c[0x0][0x2d0], -R2.reuse ;  /* 0x0000b4000b0b7a23 */ /* 0x100fe40000010802 */
[----:B------:R3:W-:Y:S01]  /*c860*/  @P5 LDGSTS.E.BYPASS.LTC128B.128 [R243+0x4100], [R6.64], !P4 ;  /* 0x0410000006f35fae */ /* 0x0007e2000e101d4e */
[--C-:B------:R-:W-:Y:S01]  /*c870*/  FFMA.FTZ R14, R14, c[0x0][0x2d0], -R2.reuse ;  /* 0x0000b4000e0e7a23 */ /* 0x100fe20000010802 */
[----:B------:R4:W-:Y:S01]  /*c880*/  MUFU.EX2 R201, R10 ;  /* 0x0000000a00c97308 */ /* 0x0009e20000000800 */
[--C-:B------:R-:W-:Y:S02]  /*c890*/  FFMA.FTZ R15, R15, c[0x0][0x2d0], -R2.reuse ;  /* 0x0000b4000f0f7a23 */ /* 0x100fe40000010802 */
[C---:B------:R-:W-:Y:S02]  /*c8a0*/  FMUL.FTZ R8, R164.reuse, R180 ;  /* 0x000000b4a4087220 */ /* 0x040fe40000410000 */
[C---:B------:R-:W-:Y:S01]  /*c8b0*/  FMUL.FTZ R9, R164.reuse, R181 ;  /* 0x000000b5a4097220 */ /* 0x040fe20000410000 */
[----:B------:R3:W-:Y:S01]  /*c8c0*/  @P5 LDGSTS.E.BYPASS.LTC128B.128 [R243+0x5900], [R6.64+0x80], !P3 ;  /* 0x0590008006f35fae */ /* 0x0007e2000d901d4e */
[----:B-1----:R-:W-:Y:S02]  /*c8d0*/  FMUL.FTZ R13, R164, R185 ;  /* 0x000000b9a40d7220 */ /* 0x002fe40000410000 */
[----:B------:R-:W-:Y:S01]  /*c8e0*/  FMUL.FTZ R16, R166, R188 ;  /* 0x000000bca6107220 */ /* 0x000fe20000410000 */
[----:B------:R-:W1:Y:S01]  /*c8f0*/  MUFU.EX2 R200, R11 ;  /* 0x0000000b00c87308 */ /* 0x000e620000000800 */
[----:B------:R-:W-:Y:S02]  /*c900*/  FMUL.FTZ R154, R0, R154 ;  /* 0x0000009a009a7220 */ /* 0x000fe40000410000 */
[C---:B--2---:R-:W-:Y:S01]  /*c910*/  FMUL.FTZ R4, R166.reuse, R176 ;  /* 0x000000b0a6047220 */ /* 0x044fe20000410000 */
[----:B------:R-:W2:Y:S01]  /*c920*/  LDSM.16.MT88.4 R192, [R225+0x100] ;  /* 0x00010000e1c0783b */ /* 0x000ea20000004200 */
[----:B------:R-:W-:Y:S01]  /*c930*/  FMUL.FTZ R5, R166, R177 ;  /* 0x000000b1a6057220 */ /* 0x000fe20000410000 */
[----:B------:R-:W-:Y:S01]  /*c940*/  F2FP.PACK_AB R176, R219, R221 ;  /* 0x000000dddbb0723e */ /* 0x000fe200000000ff */
[C---:B------:R-:W-:Y:S02]  /*c950*/  FMUL.FTZ R155, R0.reuse, R155 ;  /* 0x0000009b009b7220 */ /* 0x040fe40000410000 */
[C---:B------:R-:W-:Y:S01]  /*c960*/  FMUL.FTZ R158, R0.reuse, R158 ;  /* 0x0000009e009e7220 */ /* 0x040fe20000410000 */
[----:B------:R1:W-:Y:S01]  /*c970*/  MUFU.EX2 R202, R14 ;  /* 0x0000000e00ca7308 */ /* 0x0003e20000000800 */
[C---:B------:R-:W-:Y:S01]  /*c980*/  FMUL.FTZ R159, R0.reuse, R159 ;  /* 0x0000009f009f7220 */ /* 0x040fe20000410000 */
[----:B------:R-:W2:Y:S01]  /*c990*/  LDSM.16.MT88.4 R196, [R226+0x100] ;  /* 0x00010000e2c4783b */ /* 0x000ea20000004200 */
[C---:B------:R-:W-:Y:S02]  /*c9a0*/  FMUL.FTZ R58, R0.reuse, R58 ;  /* 0x0000003a003a7220 */ /* 0x040fe40000410000 */
[C---:B----4-:R-:W-:Y:S02]  /*c9b0*/  FMUL.FTZ R10, R0.reuse, R182 ;  /* 0x000000b6000a7220 */ /* 0x050fe40000410000 */
[----:B------:R-:W-:Y:S02]  /*c9c0*/  FMUL.FTZ R59, R0, R59 ;  /* 0x0000003b003b7220 */ /* 0x000fe40000410000 */
[--C-:B------:R-:W-:Y:S01]  /*c9d0*/  FFMA.FTZ R26, R26, c[0x0][0x2d0], -R2.reuse ;  /* 0x0000b4001a1a7a23 */ /* 0x100fe20000010802 */
[----:B------:R-:W4:Y:S01]  /*c9e0*/  MUFU.EX2 R203, R15 ;  /* 0x0000000f00cb7308 */ /* 0x000f220000000800 */
[----:B------:R-:W-:Y:S01]  /*c9f0*/  LDSM.16.MT88.4 R188, [R225+0x1100] ;  /* 0x00110000e1bc783b */ /* 0x000fe20000004200 */
[----:B------:R-:W-:Y:S02]  /*ca00*/  FFMA.FTZ R27, R27, c[0x0][0x2d0], -R2 ;  /* 0x0000b4001b1b7a23 */ /* 0x000fe40000010802 */
[----:B---3--:R-:W-:Y:S01]  /*ca10*/  FMUL.FTZ R6, R165, R178 ;  /* 0x000000b2a5067220 */ /* 0x008fe20000410000 */
[----:B------:R-:W-:Y:S01]  /*ca20*/  F2FP.PACK_AB R178, R217, R218 ;  /* 0x000000dad9b2723e */ /* 0x000fe200000000ff */
[----:B------:R-:W-:Y:S01]  /*ca30*/  FMUL.FTZ R7, R165, R179 ;  /* 0x000000b3a5077220 */ /* 0x000fe20000410000 */
[----:B-1----:R-:W-:Y:S01]  /*ca40*/  F2FP.PACK_AB R177, R200, R201 ;  /* 0x000000c9c8b1723e */ /* 0x002fe200000000ff */
[----:B------:R-:W-:Y:S01]  /*ca50*/  FMUL.FTZ R11, R0, R183 ;  /* 0x000000b7000b7220 */ /* 0x000fe20000410000 */
[----:B------:R-:W0:Y:S01]  /*ca60*/  LDGDEPBAR ;  /* 0x00000000000079af */ /* 0x000e220000000000 */
[----:B------:R-:W1:Y:S01]  /*ca70*/  MUFU.EX2 R215, R21 ;  /* 0x0000001500d77308 */ /* 0x000e620000000800 */
[--C-:B------:R-:W-:Y:S02]  /*ca80*/  FFMA.FTZ R38, R38, c[0x0][0x2d0], -R205.reuse ;  /* 0x0000b40026267a23 */ /* 0x100fe400000108cd */
[--C-:B------:R-:W-:Y:S02]  /*ca90*/  FFMA.FTZ R39, R39, c[0x0][0x2d0], -R205.reuse ;  /* 0x0000b40027277a23 */ /* 0x100fe400000108cd */
[----:B------:R-:W-:Y:S02]  /*caa0*/  FMUL.FTZ R14, R0, R186 ;  /* 0x000000ba000e7220 */ /* 0x000fe40000410000 */
[----:B------:R-:W3:Y:S01]  /*cab0*/  LDSM.16.MT88.4 R180, [R228+0x100] ;  /* 0x00010000e4b4783b */ /* 0x000ee20000004200 */
[C---:B------:R-:W-:Y:S02]  /*cac0*/  FMUL.FTZ R60, R164.reuse, R60 ;  /* 0x0000003ca43c7220 */ /* 0x040fe40000410000 */
[----:B------:R-:W-:Y:S01]  /*cad0*/  MUFU.EX2 R212, R22 ;  /* 0x0000001600d47308 */ /* 0x000fe20000000800 */
[----:B------:R-:W-:Y:S02]  /*cae0*/  FMUL.FTZ R61, R164, R61 ;  /* 0x0000003da43d7220 */ /* 0x000fe40000410000 */
[C---:B------:R-:W-:Y:S01]  /*caf0*/  FMUL.FTZ R62, R0.reuse, R62 ;  /* 0x0000003e003e7220 */ /* 0x040fe20000410000 */
[-C--:B--2---:R-:W-:Y:S05]  /*cb00*/  HMMA.16816.F32 R4, R172, R192.reuse, R4 ;  /* 0x000000c0ac04723c */ /* 0x084fea0000001804 */
[----:B----4-:R-:W-:Y:S01]  /*cb10*/  F2FP.PACK_AB R179, R203, R202 ;  /* 0x000000cacbb3723e */ /* 0x010fe200000000ff */
[C---:B------:R-:W-:Y:S01]  /*cb20*/  FMUL.FTZ R15, R0.reuse, R187 ;  /* 0x000000bb000f7220 */ /* 0x040fe20000410000 */
[----:B------:R-:W-:Y:S01]  /*cb30*/  MUFU.EX2 R213, R33 ;  /* 0x0000002100d57308 */ /* 0x000fe20000000800 */
[----:B------:R-:W2:Y:S01]  /*cb40*/  LDSM.16.MT88.4 R184, [R227+0x100] ;  /* 0x00010000e3b8783b */ /* 0x000ea20000004200 */
[----:B------:R-:W-:Y:S03]  /*cb50*/  FMUL.FTZ R63, R0, R63 ;  /* 0x0000003f003f7220 */ /* 0x000fe60000410000 */
[C---:B------:R-:W-:Y:S04]  /*cb60*/  HMMA.16816.F32 R8, R176.reuse, R192, R8 ;  /* 0x000000c0b008723c */ /* 0x040fe80000001808 */
[C---:B------:R-:W-:Y:S01]  /*cb70*/  FMUL.FTZ R64, R166.reuse, R64 ;  /* 0x00000040a6407220 */ /* 0x040fe20000410000 */
[----:B------:R-:W-:Y:S01]  /*cb80*/  MUFU.EX2 R210, R34 ;  /* 0x0000002200d27308 */ /* 0x000fe20000000800 */
[C---:B------:R-:W-:Y:S02]  /*cb90*/  FMUL.FTZ R65, R166.reuse, R65 ;  /* 0x00000041a6417220 */ /* 0x040fe40000410000 */
[-C--:B------:R-:W-:Y:S04]  /*cba0*/  HMMA.16816.F32 R12, R176, R194.reuse, R12 ;  /* 0x000000c2b00c723c */ /* 0x080fe8000000180c */
[C---:B------:R-:W-:Y:S02]  /*cbb0*/  FMUL.FTZ R66, R165.reuse, R66 ;  /* 0x00000042a5427220 */ /* 0x040fe40000410000 */
[C---:B------:R-:W-:Y:S01]  /*cbc0*/  FMUL.FTZ R67, R165.reuse, R67 ;  /* 0x00000043a5437220 */ /* 0x040fe20000410000 */
[----:B------:R-:W-:Y:S01]  /*cbd0*/  MUFU.EX2 R209, R35 ;  /* 0x0000002300d17308 */ /* 0x000fe20000000800 */
[C---:B------:R-:W-:Y:S04]  /*cbe0*/  HMMA.16816.F32 R16, R172.reuse, R194, R16 ;  /* 0x000000c2ac10723c */ /* 0x040fe80000001810 */
[C---:B------:R-:W-:Y:S02]  /*cbf0*/  FMUL.FTZ R68, R166.reuse, R68 ;  /* 0x00000044a6447220 */ /* 0x040fe40000410000 */
[----:B------:R-:W-:Y:S02]  /*cc00*/  FMUL.FTZ R69, R166, R69 ;  /* 0x00000045a6457220 */ /* 0x000fe40000410000 */
[-C--:B------:R-:W-:Y:S01]  /*cc10*/  HMMA.16816.F32 R132, R172, R196.reuse, R132 ;  /* 0x000000c4ac84723c */ /* 0x080fe20000001884 */
[----:B------:R-:W-:Y:S03]  /*cc20*/  MUFU.EX2 R208, R24 ;  /* 0x0000001800d07308 */ /* 0x000fe60000000800 */
[C---:B------:R-:W-:Y:S02]  /*cc30*/  FMUL.FTZ R70, R165.reuse, R70 ;  /* 0x00000046a5467220 */ /* 0x040fe40000410000 */
[C---:B------:R-:W-:Y:S02]  /*cc40*/  FMUL.FTZ R71, R165.reuse, R71 ;  /* 0x00000047a5477220 */ /* 0x040fe40000410000 */
[C---:B------:R-:W-:Y:S03]  /*cc50*/  HMMA.16816.F32 R136, R176.reuse, R196, R136 ;  /* 0x000000c4b088723c */ /* 0x040fe60000001888 */
[----:B------:R-:W-:Y:S01]  /*cc60*/  MUFU.EX2 R207, R25 ;  /* 0x0000001900cf7308 */ /* 0x000fe20000000800 */
[----:B------:R-:W-:Y:S02]  /*cc70*/  FFMA.FTZ R32, R32, c[0x0][0x2d0], -R204 ;  /* 0x0000b40020207a23 */ /* 0x000fe400000108cc */
[C---:B------:R-:W-:Y:S02]  /*cc80*/  FMUL.FTZ R72, R164.reuse, R72 ;  /* 0x00000048a4487220 */ /* 0x040fe40000410000 */
[-C--:B------:R-:W-:Y:S04]  /*cc90*/  HMMA.16816.F32 R140, R176, R198.reuse, R140 ;  /* 0x000000c6b08c723c */ /* 0x080fe8000000188c */
[----:B------:R-:W-:Y:S01]  /*cca0*/  FMUL.FTZ R73, R164, R73 ;  /* 0x00000049a4497220 */ /* 0x000fe20000410000 */
[----:B------:R-:W-:Y:S01]  /*ccb0*/  MUFU.EX2 R193, R26 ;  /* 0x0000001a00c17308 */ /* 0x000fe20000000800 */
[C---:B------:R-:W-:Y:S02]  /*ccc0*/  FMUL.FTZ R74, R0.reuse, R74 ;  /* 0x0000004a004a7220 */ /* 0x040fe40000410000 */
[C---:B------:R-:W-:Y:S04]  /*ccd0*/  HMMA.16816.F32 R144, R172.reuse, R198, R144 ;  /* 0x000000c6ac90723c */ /* 0x040fe80000001890 */
[----:B------:R-:W-:Y:S02]  /*cce0*/  FMUL.FTZ R75, R0, R75 ;  /* 0x0000004b004b7220 */ /* 0x000fe40000410000 */
[C---:B------:R-:W-:Y:S01]  /*ccf0*/  FMUL.FTZ R76, R164.reuse, R76 ;  /* 0x0000004ca44c7220 */ /* 0x040fe20000410000 */
[----:B------:R4:W-:Y:S01]  /*cd00*/  MUFU.EX2 R192, R27 ;  /* 0x0000001b00c07308 */ /* 0x0009e20000000800 */
[-C--:B---3--:R-:W-:Y:S04]  /*cd10*/  HMMA.16816.F32 R148, R172, R180.reuse, R148 ;  /* 0x000000b4ac94723c */ /* 0x088fe80000001894 */
[----:B------:R-:W-:Y:S02]  /*cd20*/  FMUL.FTZ R77, R164, R77 ;  /* 0x0000004da44d7220 */ /* 0x000fe40000410000 */
[C---:B------:R-:W-:Y:S02]  /*cd30*/  FMUL.FTZ R78, R0.reuse, R78 ;  /* 0x0000004e004e7220 */ /* 0x040fe40000410000 */
[C---:B------:R-:W-:Y:S01]  /*cd40*/  HMMA.16816.F32 R152, R176.reuse, R180, R152 ;  /* 0x000000b4b098723c */ /* 0x040fe20000001898 */
[----:B------:R-:W-:Y:S03]  /*cd50*/  MUFU.EX2 R197, R36 ;  /* 0x0000002400c57308 */ /* 0x000fe60000000800 */
[----:B------:R-:W-:Y:S02]  /*cd60*/  FMUL.FTZ R79, R0, R79 ;  /* 0x0000004f004f7220 */ /* 0x000fe40000410000 */
[C---:B------:R-:W-:Y:S02]  /*cd70*/  FMUL.FTZ R80, R166.reuse, R80 ;  /* 0x00000050a6507220 */ /* 0x040fe40000410000 */
[-C--:B------:R-:W-:Y:S03]  /*cd80*/  HMMA.16816.F32 R156, R176, R182.reuse, R156 ;  /* 0x000000b6b09c723c */ /* 0x080fe6000000189c */
[----:B------:R-:W-:Y:S01]  /*cd90*/  MUFU.EX2 R196, R37 ;  /* 0x0000002500c47308 */ /* 0x000fe20000000800 */
[C---:B------:R-:W-:Y:S02]  /*cda0*/  FMUL.FTZ R81, R166.reuse, R81 ;  /* 0x00000051a6517220 */ /* 0x040fe40000410000 */
[C---:B------:R-:W-:Y:S01]  /*cdb0*/  FMUL.FTZ R82, R165.reuse, R82 ;  /* 0x00000052a5527220 */ /* 0x040fe20000410000 */
[----:B----4-:R-:W-:Y:S01]  /*cdc0*/  LDSM.16.MT88.4 R24, [R225+0x900] ;  /* 0x00090000e118783b */ /* 0x010fe20000004200 */
[C---:B------:R-:W-:Y:S04]  /*cdd0*/  HMMA.16816.F32 R160, R172.reuse, R182, R160 ;  /* 0x000000b6aca0723c */ /* 0x040fe800000018a0 */
[C---:B------:R-:W-:Y:S01]  /*cde0*/  FMUL.FTZ R83, R165.reuse, R83 ;  /* 0x00000053a5537220 */ /* 0x040fe20000410000 */
[----:B------:R3:W-:Y:S01]  /*cdf0*/  MUFU.EX2 R214, R32 ;  /* 0x0000002000d67308 */ /* 0x0007e20000000800 */
[C---:B------:R-:W-:Y:S01]  /*ce00*/  FMUL.FTZ R84, R166.reuse, R84 ;  /* 0x00000054a6547220 */ /* 0x040fe20000410000 */
[----:B------:R-:W4:Y:S01]  /*ce10*/  LDSM.16.MT88.4 R180, [R225+0x1900] ;  /* 0x00190000e1b4783b */ /* 0x000f220000004200 */
[-C--:B--2---:R-:W-:Y:S04]  /*ce20*/  HMMA.16816.F32 R52, R172, R184.reuse, R52 ;  /* 0x000000b8ac34723c */ /* 0x084fe80000001834 */
[----:B------:R-:W-:Y:S02]  /*ce30*/  FMUL.FTZ R85, R166, R85 ;  /* 0x00000055a6557220 */ /* 0x000fe40000410000 */
[C---:B------:R-:W-:Y:S02]  /*ce40*/  FMUL.FTZ R86, R165.reuse, R86 ;  /* 0x00000056a5567220 */ /* 0x040fe40000410000 */
[C---:B------:R-:W-:Y:S04]  /*ce50*/  HMMA.16816.F32 R56, R176.reuse, R184, R56 ;  /* 0x000000b8b038723c */ /* 0x040fe80000001838 */
[----:B------:R-:W-:Y:S02]  /*ce60*/  FMUL.FTZ R87, R165, R87 ;  /* 0x00000057a5577220 */ /* 0x000fe40000410000 */
[C---:B------:R-:W-:Y:S02]  /*ce70*/  FMUL.FTZ R88, R164.reuse, R88 ;  /* 0x00000058a4587220 */ /* 0x040fe40000410000 */
[-C--:B------:R-:W-:Y:S04]  /*ce80*/  HMMA.16816.F32 R60, R176, R186.reuse, R60 ;  /* 0x000000bab03c723c */ /* 0x080fe8000000183c */
[----:B------:R-:W-:Y:S02]  /*ce90*/  FMUL.FTZ R89, R164, R89 ;  /* 0x00000059a4597220 */ /* 0x000fe40000410000 */
[--C-:B---3--:R-:W-:Y:S02]  /*cea0*/  FFMA.FTZ R32, R23, c[0x0][0x2d0], -R205.reuse ;  /* 0x0000b40017207a23 */ /* 0x108fe400000108cd */
[C---:B------:R-:W-:Y:S01]  /*ceb0*/  HMMA.16816.F32 R64, R172.reuse, R186, R64 ;  /* 0x000000baac40723c */ /* 0x040fe20000001840 */
[----:B------:R-:W2:Y:S01]  /*cec0*/  LDSM.16.MT88.4 R184, [R226+0x1900] ;  /* 0x00190000e2b8783b */ /* 0x000ea20000004200 */
[----:B------:R3:W1:Y:S02]  /*ced0*/  MUFU.EX2 R211, R32 ;  /* 0x0000002000d37308 */ /* 0x0006640000000800 */
[C---:B------:R-:W-:Y:S02]  /*cee0*/  FMUL.FTZ R90, R0.reuse, R90 ;  /* 0x0000005a005a7220 */ /* 0x040fe40000410000 */
[----:B------:R-:W-:Y:S02]  /*cef0*/  FMUL.FTZ R91, R0, R91 ;  /* 0x0000005b005b7220 */ /* 0x000fe40000410000 */
[C---:B------:R-:W-:Y:S01]  /*cf00*/  FMUL.FTZ R92, R164.reuse, R92 ;  /* 0x0000005ca45c7220 */ /* 0x040fe20000410000 */
[----:B------:R-:W1:Y:S03]  /*cf10*/  LDSM.16.MT88.4 R20, [R228+0x1900] ;  /* 0x00190000e414783b */ /* 0x000e660000004200 */
[----:B------:R-:W-:Y:S02]  /*cf20*/  FMUL.FTZ R93, R164, R93 ;  /* 0x0000005da45d7220 */ /* 0x000fe40000410000 */
[C---:B------:R-:W-:Y:S01]  /*cf30*/  FMUL.FTZ R94, R0.reuse, R94 ;  /* 0x0000005e005e7220 */ /* 0x040fe20000410000 */
[-C--:B----4-:R-:W-:Y:S03]  /*cf40*/  HMMA.16816.F32 R68, R172, R180.reuse, R68 ;  /* 0x000000b4ac44723c */ /* 0x090fe60000001844 */
[----:B------:R-:W-:Y:S02]  /*cf50*/  FMUL.FTZ R95, R0, R95 ;  /* 0x0000005f005f7220 */ /* 0x000fe40000410000 */
[C---:B------:R-:W-:Y:S02]  /*cf60*/  FMUL.FTZ R96, R166.reuse, R96 ;  /* 0x00000060a6607220 */ /* 0x040fe40000410000 */
[C---:B------:R-:W-:Y:S01]  /*cf70*/  FMUL.FTZ R97, R166.reuse, R97 ;  /* 0x00000061a6617220 */ /* 0x040fe20000410000 */
[C---:B------:R-:W-:Y:S01]  /*cf80*/  HMMA.16816.F32 R72, R176.reuse, R180, R72 ;  /* 0x000000b4b048723c */ /* 0x040fe20000001848 */
[----:B---3--:R-:W3:Y:S03]  /*cf90*/  LDSM.16.MT88.4 R32, [R227+0x1900] ;  /* 0x00190000e320783b */ /* 0x008ee60000004200 */
[C---:B------:R-:W-:Y:S02]  /*cfa0*/  FMUL.FTZ R98, R165.reuse, R98 ;  /* 0x00000062a5627220 */ /* 0x040fe40000410000 */
[C---:B------:R-:W-:Y:S02]  /*cfb0*/  FMUL.FTZ R99, R165.reuse, R99 ;  /* 0x00000063a5637220 */ /* 0x040fe40000410000 */
[-C--:B------:R-:W-:Y:S04]  /*cfc0*/  HMMA.16816.F32 R76, R176, R182.reuse, R76 ;  /* 0x000000b6b04c723c */ /* 0x080fe8000000184c */
[C---:B------:R-:W-:Y:S02]  /*cfd0*/  FMUL.FTZ R100, R166.reuse, R100 ;  /* 0x00000064a6647220 */ /* 0x040fe40000410000 */
[----:B------:R-:W-:Y:S02]  /*cfe0*/  FMUL.FTZ R101, R166, R101 ;  /* 0x00000065a6657220 */ /* 0x000fe40000410000 */
[C---:B------:R-:W-:Y:S01]  /*cff0*/  HMMA.16816.F32 R80, R172.reuse, R182, R80 ;  /* 0x000000b6ac50723c */ /* 0x040fe20000001850 */
[----:B------:R-:W2:Y:S03]  /*d000*/  LDSM.16.MT88.4 R180, [R226+0x900] ;  /* 0x00090000e2b4783b */ /* 0x000ea60000004200 */
[C---:B------:R-:W-:Y:S02]  /*d010*/  FMUL.FTZ R102, R165.reuse, R102 ;  /* 0x00000066a5667220 */ /* 0x040fe40000410000 */
[C---:B------:R-:W-:Y:S02]  /*d020*/  FMUL.FTZ R103, R165.reuse, R103 ;  /* 0x00000067a5677220 */ /* 0x040fe40000410000 */
[-C--:B--2---:R-:W-:Y:S04]  /*d030*/  HMMA.16816.F32 R84, R172, R184.reuse, R84 ;  /* 0x000000b8ac54723c */ /* 0x084fe80000001854 */
        /* <DEDUP_REMOVED lines=10> */
[C---:B------:R-:W-:Y:S02]  /*d0e0*/  FMUL.FTZ R110, R0.reuse, R110 ;  /* 0x0000006e006e7220 */ /* 0x040fe40000410000 */
[----:B------:R-:W-:Y:S02]  /*d0f0*/  FMUL.FTZ R111, R0, R111 ;  /* 0x0000006f006f7220 */ /* 0x000fe40000410000 */
[-C--:B-1----:R-:W-:Y:S04]  /*d100*/  HMMA.16816.F32 R100, R172, R20.reuse, R100 ;  /* 0x00000014ac64723c */ /* 0x082fe80000001864 */
[C---:B------:R-:W-:Y:S02]  /*d110*/  FMUL.FTZ R112, R166.reuse, R112 ;  /* 0x00000070a6707220 */ /* 0x040fe40000410000 */
[C---:B------:R-:W-:Y:S02]  /*d120*/  FMUL.FTZ R113, R166.reuse, R113 ;  /* 0x00000071a6717220 */ /* 0x040fe40000410000 */
[C---:B------:R-:W-:Y:S04]  /*d130*/  HMMA.16816.F32 R104, R176.reuse, R20, R104 ;  /* 0x00000014b068723c */ /* 0x040fe80000001868 */
[C---:B------:R-:W-:Y:S02]  /*d140*/  FMUL.FTZ R114, R165.reuse, R114 ;  /* 0x00000072a5727220 */ /* 0x040fe40000410000 */
[----:B------:R-:W-:Y:S01]  /*d150*/  FMUL.FTZ R115, R165, R115 ;  /* 0x00000073a5737220 */ /* 0x000fe20000410000 */
[----:B------:R-:W-:Y:S01]  /*d160*/  F2FP.PACK_AB R20, R215, R216 ;  /* 0x000000d8d714723e */ /* 0x000fe200000000ff */
[-C--:B------:R-:W-:Y:S04]  /*d170*/  HMMA.16816.F32 R108, R176, R22.reuse, R108 ;  /* 0x00000016b06c723c */ /* 0x080fe8000000186c */
[C---:B------:R-:W-:Y:S01]  /*d180*/  FMUL.FTZ R116, R166.reuse, R116 ;  /* 0x00000074a6747220 */ /* 0x040fe20000410000 */
[----:B------:R-:W-:Y:S01]  /*d190*/  F2FP.PACK_AB R21, R211, R212 ;  /* 0x000000d4d315723e */ /* 0x000fe200000000ff */
[----:B------:R-:W-:Y:S02]  /*d1a0*/  FMUL.FTZ R117, R166, R117 ;  /* 0x00000075a6757220 */ /* 0x000fe40000410000 */
[C---:B------:R-:W-:Y:S04]  /*d1b0*/  HMMA.16816.F32 R112, R172.reuse, R22, R112 ;  /* 0x00000016ac70723c */ /* 0x040fe80000001870 */
[C---:B------:R-:W-:Y:S02]  /*d1c0*/  FMUL.FTZ R118, R165.reuse, R118 ;  /* 0x00000076a5767220 */ /* 0x040fe40000410000 */
[----:B------:R-:W-:Y:S01]  /*d1d0*/  FMUL.FTZ R119, R165, R119 ;  /* 0x00000077a5777220 */ /* 0x000fe20000410000 */
[----:B------:R-:W-:Y:S01]  /*d1e0*/  F2FP.PACK_AB R22, R213, R214 ;  /* 0x000000d6d516723e */ /* 0x000fe200000000ff */
[C---:B------:R-:W-:Y:S01]  /*d1f0*/  FMUL.FTZ R120, R164.reuse, R120 ;  /* 0x00000078a4787220 */ /* 0x040fe20000410000 */
[----:B------:R-:W-:Y:S03]  /*d200*/  F2FP.PACK_AB R23, R209, R210 ;  /* 0x000000d2d117723e */ /* 0x000fe600000000ff */
[----:B------:R-:W-:Y:S01]  /*d210*/  FMUL.FTZ R121, R164, R121 ;  /* 0x00000079a4797220 */ /* 0x000fe20000410000 */
[-C--:B---3--:R-:W-:Y:S03]  /*d220*/  HMMA.16816.F32 R116, R172, R32.reuse, R116 ;  /* 0x00000020ac74723c */ /* 0x088fe60000001874 */
[C---:B------:R-:W-:Y:S02]  /*d230*/  FMUL.FTZ R122, R0.reuse, R122 ;  /* 0x0000007a007a7220 */ /* 0x040fe40000410000 */
[----:B------:R-:W-:Y:S02]  /*d240*/  FMUL.FTZ R123, R0, R123 ;  /* 0x0000007b007b7220 */ /* 0x000fe40000410000 */
[--C-:B------:R-:W-:Y:S02]  /*d250*/  FFMA.FTZ R28, R28, c[0x0][0x2d0], -R206.reuse ;  /* 0x0000b4001c1c7a23 */ /* 0x100fe400000108ce */
[----:B------:R-:W-:Y:S02]  /*d260*/  FFMA.FTZ R29, R29, c[0x0][0x2d0], -R206 ;  /* 0x0000b4001d1d7a23 */ /* 0x000fe400000108ce */
[----:B------:R1:W-:Y:S01]  /*d270*/  MUFU.EX2 R199, R28 ;  /* 0x0000001c00c77308 */ /* 0x0003e20000000800 */
[C---:B------:R-:W-:Y:S04]  /*d280*/  HMMA.16816.F32 R120, R176.reuse, R32, R120 ;  /* 0x00000020b078723c */ /* 0x040fe80000001878 */
[--C-:B------:R-:W-:Y:S02]  /*d290*/  FFMA.FTZ R30, R30, c[0x0][0x2d0], -R2.reuse ;  /* 0x0000b4001e1e7a23 */ /* 0x100fe40000010802 */
[--C-:B------:R-:W-:Y:S02]  /*d2a0*/  FFMA.FTZ R31, R31, c[0x0][0x2d0], -R2.reuse ;  /* 0x0000b4001f1f7a23 */ /* 0x100fe40000010802 */
[C---:B------:R-:W-:Y:S01]  /*d2b0*/  FMUL.FTZ R124, R164.reuse, R124 ;  /* 0x0000007ca47c7220 */ /* 0x040fe20000410000 */
[----:B------:R3:W2:Y:S03]  /*d2c0*/  MUFU.EX2 R198, R29 ;  /* 0x0000001d00c67308 */ /* 0x0006a60000000800 */
[----:B------:R-:W-:Y:S02]  /*d2d0*/  FMUL.FTZ R125, R164, R125 ;  /* 0x0000007da47d7220 */ /* 0x000fe40000410000 */
[C---:B------:R-:W-:Y:S02]  /*d2e0*/  FMUL.FTZ R126, R0.reuse, R126 ;  /* 0x0000007e007e7220 */ /* 0x040fe40000410000 */
[----:B------:R-:W-:Y:S02]  /*d2f0*/  FMUL.FTZ R127, R0, R127 ;  /* 0x0000007f007f7220 */ /* 0x000fe40000410000 */
[C---:B------:R-:W-:Y:S01]  /*d300*/  FMUL.FTZ R128, R166.reuse, R128 ;  /* 0x00000080a6807220 */ /* 0x040fe20000410000 */
[----:B------:R2:W-:Y:S01]  /*d310*/  MUFU.EX2 R170, R30 ;  /* 0x0000001e00aa7308 */ /* 0x0005e20000000800 */
[----:B------:R-:W-:Y:S02]  /*d320*/  FMUL.FTZ R129, R166, R129 ;  /* 0x00000081a6817220 */ /* 0x000fe40000410000 */
[C---:B------:R-:W-:Y:S01]  /*d330*/  FMUL.FTZ R130, R165.reuse, R130 ;  /* 0x00000082a5827220 */ /* 0x040fe20000410000 */
[-C--:B------:R-:W-:Y:S01]  /*d340*/  HMMA.16816.F32 R124, R176, R34.reuse, R124 ;  /* 0x00000022b07c723c */ /* 0x080fe2000000187c */
[----:B------:R-:W3:Y:S02]  /*d350*/  LDL.LU R179, [R1+0x18] ;  /* 0x0000180001b37983 */ /* 0x000ee40000300800 */
[----:B------:R-:W-:Y:S01]  /*d360*/  FMUL.FTZ R131, R165, R131 ;  /* 0x00000083a5837220 */ /* 0x000fe20000410000 */
[----:B-1----:R-:W-:Y:S01]  /*d370*/  F2FP.PACK_AB R28, R207, R208 ;  /* 0x000000d0cf1c723e */ /* 0x002fe200000000ff */
[--C-:B------:R-:W-:Y:S01]  /*d380*/  FFMA.FTZ R42, R42, c[0x0][0x2d0], -R2.reuse ;  /* 0x0000b4002a2a7a23 */ /* 0x100fe20000010802 */
[----:B------:R-:W1:Y:S01]  /*d390*/  MUFU.EX2 R171, R31 ;  /* 0x0000001f00ab7308 */ /* 0x000e620000000800 */
[--C-:B------:R-:W-:Y:S02]  /*d3a0*/  FFMA.FTZ R43, R43, c[0x0][0x2d0], -R2.reuse ;  /* 0x0000b4002b2b7a23 */ /* 0x100fe40000010802 */
[--C-:B------:R-:W-:Y:S01]  /*d3b0*/  FFMA.FTZ R46, R46, c[0x0][0x2d0], -R2.reuse ;  /* 0x0000b4002e2e7a23 */ /* 0x100fe20000010802 */
[----:B------:R-:W-:Y:S01]  /*d3c0*/  HMMA.16816.F32 R128, R172, R34, R128 ;  /* 0x00000022ac80723c */ /* 0x000fe20000001880 */
[----:B------:R-:W1:Y:S03]  /*d3d0*/  LDSM.16.MT88.4 R32, [R227+0x900] ;  /* 0x00090000e320783b */ /* 0x000e660000004200 */
[----:B---3--:R-:W-:Y:S01]  /*d3e0*/  F2FP.PACK_AB R29, R192, R193 ;  /* 0x000000c1c01d723e */ /* 0x008fe200000000ff */
[----:B------:R-:W-:Y:S01]  /*d3f0*/  FFMA.FTZ R2, R47, c[0x0][0x2d0], -R2 ;  /* 0x0000b4002f027a23 */ /* 0x000fe20000010802 */
[----:B------:R-:W-:Y:S01]  /*d400*/  MUFU.EX2 R42, R42 ;  /* 0x0000002a002a7308 */ /* 0x000fe20000000800 */
[--C-:B------:R-:W-:Y:S01]  /*d410*/  FFMA.FTZ R48, R48, c[0x0][0x2d0], -R204.reuse ;  /* 0x0000b40030307a23 */ /* 0x100fe200000108cc */
[-C--:B------:R-:W-:Y:S01]  /*d420*/  HMMA.16816.F32 R4, R20, R24.reuse, R4 ;  /* 0x000000181404723c */ /* 0x080fe20000001804 */
[----:B------:R-:W-:Y:S04]  /*d430*/  LDSM.16.MT88.4 R172, [R226+0x2100] ;  /* 0x00210000e2ac783b */ /* 0x000fe80000004200 */
[----:B--2---:R-:W-:Y:S01]  /*d440*/  F2FP.PACK_AB R30, R198, R199 ;  /* 0x000000c7c61e723e */ /* 0x004fe200000000ff */
[----:B------:R-:W-:Y:S02]  /*d450*/  FFMA.FTZ R49, R49, c[0x0][0x2d0], -R204 ;  /* 0x0000b40031317a23 */ /* 0x000fe400000108cc */
[----:B------:R-:W-:Y:S01]  /*d460*/  MUFU.EX2 R195, R48 ;  /* 0x0000003000c37308 */ /* 0x000fe20000000800 */
[--C-:B------:R-:W-:Y:S03]  /*d470*/  FFMA.FTZ R51, R51, c[0x0][0x2d0], -R205.reuse ;  /* 0x0000b40033337a23 */ /* 0x100fe600000108cd */
[----:B-1----:R-:W-:Y:S01]  /*d480*/  F2FP.PACK_AB R31, R171, R170 ;  /* 0x000000aaab1f723e */ /* 0x002fe200000000ff */
[--C-:B------:R-:W-:Y:S02]  /*d490*/  FFMA.FTZ R45, R45, c[0x0][0x2d0], -R206.reuse ;  /* 0x0000b4002d2d7a23 */ /* 0x100fe400000108ce */
[----:B------:R-:W-:Y:S02]  /*d4a0*/  FFMA.FTZ R50, R50, c[0x0][0x2d0], -R205 ;  /* 0x0000b40032327a23 */ /* 0x000fe400000108cd */
[--C-:B------:R-:W-:Y:S01]  /*d4b0*/  FFMA.FTZ R40, R40, c[0x0][0x2d0], -R206.reuse ;  /* 0x0000b40028287a23 */ /* 0x100fe200000108ce */
[----:B------:R-:W-:Y:S01]  /*d4c0*/  MUFU.EX2 R48, R39 ;  /* 0x0000002700307308 */ /* 0x000fe20000000800 */
[C---:B------:R-:W-:Y:S04]  /*d4d0*/  HMMA.16816.F32 R8, R28.reuse, R24, R8 ;  /* 0x000000181c08723c */ /* 0x040fe80000001808 */
[--C-:B------:R-:W-:Y:S02]  /*d4e0*/  FFMA.FTZ R41, R41, c[0x0][0x2d0], -R206.reuse ;  /* 0x0000b40029297a23 */ /* 0x100fe400000108ce */
[----:B------:R-:W-:Y:S02]  /*d4f0*/  FFMA.FTZ R44, R44, c[0x0][0x2d0], -R206 ;  /* 0x0000b4002c2c7a23 */ /* 0x000fe400000108ce */
[-C--:B------:R-:W-:Y:S01]  /*d500*/  HMMA.16816.F32 R12, R28, R26.reuse, R12 ;  /* 0x0000001a1c0c723c */ /* 0x080fe2000000180c */
[----:B------:R-:W-:Y:S07]  /*d510*/  MUFU.EX2 R194, R49 ;  /* 0x0000003100c27308 */ /* 0x000fee0000000800 */
[C---:B------:R-:W-:Y:S01]  /*d520*/  HMMA.16816.F32 R16, R20.reuse, R26, R16 ;  /* 0x0000001a1410723c */ /* 0x040fe20000001810 */
[----:B------:R-:W1:Y:S02]  /*d530*/  LDSM.16.MT88.4 R24, [R225+0x2100] ;  /* 0x00210000e118783b */ /* 0x000e640000004200 */
[----:B------:R2:W-:Y:S05]  /*d540*/  MUFU.EX2 R49, R38 ;  /* 0x0000002600317308 */ /* 0x0005ea0000000800 */
[-C--:B------:R-:W-:Y:S05]  /*d550*/  HMMA.16816.F32 R132, R20, R180.reuse, R132 ;  /* 0x000000b41484723c */ /* 0x080fea0000001884 */
[----:B------:R-:W-:Y:S03]  /*d560*/  MUFU.EX2 R51, R51 ;  /* 0x0000003300337308 */ /* 0x000fe60000000800 */
[C---:B------:R-:W-:Y:S07]  /*d570*/  HMMA.16816.F32 R136, R28.reuse, R180, R136 ;  /* 0x000000b41c88723c */ /* 0x040fee0000001888 */
[----:B------:R-:W-:Y:S01]  /*d580*/  MUFU.EX2 R45, R45 ;  /* 0x0000002d002d7308 */ /* 0x000fe20000000800 */
[-C--:B------:R-:W-:Y:S01]  /*d590*/  HMMA.16816.F32 R140, R28, R182.reuse, R140 ;  /* 0x000000b61c8c723c */ /* 0x080fe2000000188c */
[----:B--2---:R-:W-:Y:S07]  /*d5a0*/  LDSM.16.MT88.4 R36, [R226+0x1100] ;  /* 0x00110000e224783b */ /* 0x004fee0000004200 */
[C---:B------:R-:W-:Y:S01]  /*d5b0*/  HMMA.16816.F32 R144, R20.reuse, R182, R144 ;  /* 0x000000b61490723c */ /* 0x040fe20000001890 */
[----:B------:R-:W-:Y:S07]  /*d5c0*/  MUFU.EX2 R50, R50 ;  /* 0x0000003200327308 */ /* 0x000fee0000000800 */
[-C--:B------:R-:W-:Y:S03]  /*d5d0*/  HMMA.16816.F32 R148, R20, R184.reuse, R148 ;  /* 0x000000b81494723c */ /* 0x080fe60000001894 */
[----:B------:R-:W-:Y:S05]  /*d5e0*/  MUFU.EX2 R40, R40 ;  /* 0x0000002800287308 */ /* 0x000fea0000000800 */
[C---:B------:R-:W-:Y:S05]  /*d5f0*/  HMMA.16816.F32 R152, R28.reuse, R184, R152 ;  /* 0x000000b81c98723c */ /* 0x040fea0000001898 */
[----:B------:R-:W2:Y:S03]  /*d600*/  MUFU.EX2 R41, R41 ;  /* 0x0000002900297308 */ /* 0x000ea60000000800 */
[-C--:B------:R-:W-:Y:S07]  /*d610*/  HMMA.16816.F32 R156, R28, R186.reuse, R156 ;  /* 0x000000ba1c9c723c */ /* 0x080fee000000189c */
[----:B------:R-:W-:Y:S01]  /*d620*/  MUFU.EX2 R44, R44 ;  /* 0x0000002c002c7308 */ /* 0x000fe20000000800 */
[C---:B------:R-:W-:Y:S08]  /*d630*/  HMMA.16816.F32 R160, R20.reuse, R186, R160 ;  /* 0x000000ba14a0723c */ /* 0x040ff000000018a0 */
[-C--:B------:R-:W-:Y:S01]  /*d640*/  HMMA.16816.F32 R52, R20, R32.reuse, R52 ;  /* 0x000000201434723c */ /* 0x080fe20000001834 */
[----:B------:R-:W3:Y:S07]  /*d650*/  MUFU.EX2 R43, R43 ;  /* 0x0000002b002b7308 */ /* 0x000eee0000000800 */
[C---:B------:R-:W-:Y:S03]  /*d660*/  HMMA.16816.F32 R56, R28.reuse, R32, R56 ;  /* 0x000000201c38723c */ /* 0x040fe60000001838 */
[----:B------:R-:W-:Y:S05]  /*d670*/  MUFU.EX2 R46, R46 ;  /* 0x0000002e002e7308 */ /* 0x000fea0000000800 */
[-C--:B------:R-:W-:Y:S08]  /*d680*/  HMMA.16816.F32 R60, R28, R34.reuse, R60 ;  /* 0x000000221c3c723c */ /* 0x080ff0000000183c */
[C---:B------:R-:W-:Y:S01]  /*d690*/  HMMA.16816.F32 R64, R20.reuse, R34, R64 ;  /* 0x000000221440723c */ /* 0x040fe20000001840 */
[----:B------:R-:W2:Y:S07]  /*d6a0*/  LDSM.16.MT88.4 R32, [R228+0x2100] ;  /* 0x00210000e420783b */ /* 0x000eae0000004200 */
        /* <DEDUP_REMOVED lines=8> */
[C---:B------:R-:W-:Y:S08]  /*d730*/  HMMA.16816.F32 R96, R20.reuse, R174, R96 ;  /* 0x000000ae1460723c */ /* 0x040ff00000001860 */
[-C--:B--2---:R-:W-:Y:S08]  /*d740*/  HMMA.16816.F32 R100, R20, R32.reuse, R100 ;  /* 0x000000201464723c */ /* 0x084ff00000001864 */
[C---:B------:R-:W-:Y:S01]  /*d750*/  HMMA.16816.F32 R104, R28.reuse, R32, R104 ;  /* 0x000000201c68723c */ /* 0x040fe20000001868 */
[----:B------:R2:W2:Y:S07]  /*d760*/  MUFU.EX2 R32, R2 ;  /* 0x0000000200207308 */ /* 0x0004ae0000000800 */
[-C--:B------:R-:W-:Y:S08]  /*d770*/  HMMA.16816.F32 R108, R28, R34.reuse, R108 ;  /* 0x000000221c6c723c */ /* 0x080ff0000000186c */
[C---:B------:R-:W-:Y:S01]  /*d780*/  HMMA.16816.F32 R112, R20.reuse, R34, R112 ;  /* 0x000000221470723c */ /* 0x040fe20000001870 */
[----:B------:R-:W4:Y:S04]  /*d790*/  LDL.LU R34, [R1+0x1c] ;  /* 0x00001c0001227983 */ /* 0x000f280000300800 */
[----:B------:R-:W4:Y:S03]  /*d7a0*/  LDL.LU R33, [R1+0x20] ;  /* 0x0000200001217983 */ /* 0x000f260000300800 */
[-C--:B-1----:R-:W-:Y:S01]  /*d7b0*/  HMMA.16816.F32 R116, R20, R24.reuse, R116 ;  /* 0x000000181474723c */ /* 0x082fe20000001874 */
[----:B--2---:R-:W2:Y:S07]  /*d7c0*/  LDL.LU R2, [R1+0x24] ;  /* 0x0000240001027983 */ /* 0x004eae0000300800 */
[C---:B------:R-:W-:Y:S07]  /*d7d0*/  HMMA.16816.F32 R120, R28.reuse, R24, R120 ;  /* 0x000000181c78723c */ /* 0x040fee0000001878 */
[----:B------:R-:W-:Y:S01]  /*d7e0*/  F2FP.PACK_AB R24, R41, R40 ;  /* 0x000000282918723e */ /* 0x000fe200000000ff */
[-C--:B------:R-:W-:Y:S01]  /*d7f0*/  HMMA.16816.F32 R124, R28, R26.reuse, R124 ;  /* 0x0000001a1c7c723c */ /* 0x080fe2000000187c */
[----:B------:R-:W1:Y:S03]  /*d800*/  LDSM.16.MT88.4 R28, [R228+0x1100] ;  /* 0x00110000e41c783b */ /* 0x000e660000004200 */
[----:B---3--:R-:W-:Y:S04]  /*d810*/  F2FP.PACK_AB R25, R43, R42 ;  /* 0x0000002a2b19723e */ /* 0x008fe800000000ff */
[----:B------:R-:W-:Y:S07]  /*d820*/  HMMA.16816.F32 R128, R20, R26, R128 ;  /* 0x0000001a1480723c */ /* 0x000fee0000001880 */
[----:B------:R-:W-:Y:S02]  /*d830*/  F2FP.PACK_AB R20, R196, R197 ;  /* 0x000000c5c414723e */ /* 0x000fe400000000ff */
[----:B------:R-:W-:Y:S03]  /*d840*/  F2FP.PACK_AB R22, R194, R195 ;  /* 0x000000c3c216723e */ /* 0x000fe600000000ff */
[----:B------:R-:W-:Y:S02]  /*d850*/  F2FP.PACK_AB R21, R48, R49 ;  /* 0x000000313015723e */ /* 0x000fe400000000ff */
[----:B------:R-:W-:Y:S02]  /*d860*/  F2FP.PACK_AB R23, R51, R50 ;  /* 0x000000323317723e */ /* 0x000fe400000000ff */
[----:B------:R-:W-:Y:S02]  /*d870*/  F2FP.PACK_AB R26, R45, R44 ;  /* 0x0000002c2d1a723e */ /* 0x000fe400000000ff */
[----:B------:R-:W-:Y:S01]  /*d880*/  F2FP.PACK_AB R27, R32, R46 ;  /* 0x0000002e201b723e */ /* 0x000fe200000000ff */
[----:B------:R-:W-:Y:S02]  /*d890*/  FFMA.FTZ R166, R166, R179, R222 ;  /* 0x000000b3a6a67223 */ /* 0x000fe400000100de */
[-C--:B------:R-:W-:Y:S01]  /*d8a0*/  HMMA.16816.F32 R176, R20, R188.reuse, R4 ;  /* 0x000000bc14b0723c */ /* 0x080fe20000001804 */
[----:B------:R-:W3:Y:S07]  /*d8b0*/  LDSM.16.MT88.4 R4, [R227+0x1100] ;  /* 0x00110000e304783b */ /* 0x000eee0000004200 */
[C---:B------:R-:W-:Y:S01]  /*d8c0*/  HMMA.16816.F32 R180, R24.reuse, R188, R8 ;  /* 0x000000bc18b4723c */ /* 0x040fe20000001808 */
[----:B------:R-:W1:Y:S07]  /*d8d0*/  LDSM.16.MT88.4 R8, [R225+0x2900] ;  /* 0x00290000e108783b */ /* 0x000e6e0000004200 */
[-C--:B------:R-:W-:Y:S01]  /*d8e0*/  HMMA.16816.F32 R184, R24, R190.reuse, R12 ;  /* 0x000000be18b8723c */ /* 0x080fe2000000180c */
[----:B------:R-:W1:Y:S07]  /*d8f0*/  LDSM.16.MT88.4 R12, [R226+0x2900] ;  /* 0x00290000e20c783b */ /* 0x000e6e0000004200 */
[C---:B------:R-:W-:Y:S01]  /*d900*/  HMMA.16816.F32 R188, R20.reuse, R190, R16 ;  /* 0x000000be14bc723c */ /* 0x040fe20000001810 */
[----:B------:R-:W3:Y:S07]  /*d910*/  LDSM.16.MT88.4 R16, [R228+0x2900] ;  /* 0x00290000e410783b */ /* 0x000eee0000004200 */
[-C--:B------:R-:W-:Y:S08]  /*d920*/  HMMA.16816.F32 R132, R20, R36.reuse, R132 ;  /* 0x000000241484723c */ /* 0x080ff00000001884 */
[C---:B------:R-:W-:Y:S08]  /*d930*/  HMMA.16816.F32 R136, R24.reuse, R36, R136 ;  /* 0x000000241888723c */ /* 0x040ff00000001888 */
[-C--:B------:R-:W-:Y:S08]  /*d940*/  HMMA.16816.F32 R140, R24, R38.reuse, R140 ;  /* 0x00000026188c723c */ /* 0x080ff0000000188c */
[C---:B------:R-:W-:Y:S08]  /*d950*/  HMMA.16816.F32 R144, R20.reuse, R38, R144 ;  /* 0x000000261490723c */ /* 0x040ff00000001890 */
[-C--:B-1----:R-:W-:Y:S08]  /*d960*/  HMMA.16816.F32 R148, R20, R28.reuse, R148 ;  /* 0x0000001c1494723c */ /* 0x082ff00000001894 */
[C---:B------:R-:W-:Y:S08]  /*d970*/  HMMA.16816.F32 R152, R24.reuse, R28, R152 ;  /* 0x0000001c1898723c */ /* 0x040ff00000001898 */
[-C--:B------:R-:W-:Y:S08]  /*d980*/  HMMA.16816.F32 R156, R24, R30.reuse, R156 ;  /* 0x0000001e189c723c */ /* 0x080ff0000000189c */
[C---:B------:R-:W-:Y:S01]  /*d990*/  HMMA.16816.F32 R160, R20.reuse, R30, R160 ;  /* 0x0000001e14a0723c */ /* 0x040fe200000018a0 */
[----:B------:R-:W1:Y:S07]  /*d9a0*/  LDSM.16.MT88.4 R28, [R227+0x2900] ;  /* 0x00290000e31c783b */ /* 0x000e6e0000004200 */
[-C--:B---3--:R-:W-:Y:S08]  /*d9b0*/  HMMA.16816.F32 R52, R20, R4.reuse, R52 ;  /* 0x000000041434723c */ /* 0x088ff00000001834 */
[C---:B------:R-:W-:Y:S07]  /*d9c0*/  HMMA.16816.F32 R56, R24.reuse, R4, R56 ;  /* 0x000000041838723c */ /* 0x040fee0000001838 */
[----:B------:R-:W-:Y:S01]  /*d9d0*/  FADD.FTZ R5, R247, R166 ;  /* 0x000000a6f7057221 */ /* 0x000fe20000010000 */
        /* <DEDUP_REMOVED lines=17> */
[-C--:B------:R-:W-:Y:S04]  /*daf0*/  HMMA.16816.F32 R124, R24, R30.reuse, R124 ;  /* 0x0000001e187c723c */ /* 0x080fe8000000187c */
[----:B----4-:R-:W-:Y:S02]  /*db00*/  FFMA.FTZ R165, R165, R34, R223 ;  /* 0x00000022a5a57223 */ /* 0x010fe400000100df */
[----:B------:R-:W-:Y:S02]  /*db10*/  FFMA.FTZ R164, R164, R33, R221 ;  /* 0x00000021a4a47223 */ /* 0x000fe400000100dd */
[----:B------:R-:W-:Y:S04]  /*db20*/  HMMA.16816.F32 R128, R20, R30, R128 ;  /* 0x0000001e1480723c */ /* 0x000fe80000001880 */
[----:B--2---:R-:W-:Y:S02]  /*db30*/  FFMA.FTZ R0, R0, R2, R201 ;  /* 0x0000000200007223 */ /* 0x004fe400000100c9 */
[----:B------:R-:W-:Y:S02]  /*db40*/  FADD.FTZ R8, R244, R165 ;  /* 0x000000a5f4087221 */ /* 0x000fe40000010000 */
[----:B------:R-:W-:Y:S01]  /*db50*/  FADD.FTZ R4, R219, R164 ;  /* 0x000000a4db047221 */ /* 0x000fe20000010000 */
[----:B------:R-:W-:Y:S03]  /*db60*/  MOV R164, R167 ;  /* 0x000000a700a47202 */ /* 0x000fe60000000f00 */
        /* <DEDUP_REMOVED lines=38> */
[----:B------:R-:W-:Y:S02]  /*ddd0*/  FADD.FTZ R0, R46, R4 ;  /* 0x000000042e007221 */ /* 0x000fe40000010000 */
[----:B------:R-:W-:Y:S02]  /*dde0*/  FADD.FTZ R4, R51, R5 ;  /* 0x0000000533047221 */ /* 0x000fe40000010000 */
[----:B------:R-:W-:Y:S02]  /*ddf0*/  FADD.FTZ R2, R45, R2 ;  /* 0x000000022d027221 */ /* 0x000fe40000010000 */
[----:B------:R-:W-:Y:S01]  /*de00*/  FADD.FTZ R0, R32, R0 ;  /* 0x0000000020007221 */ /* 0x000fe20000010000 */
[----:B------:R-:W-:Y:S04]  /*de10*/  STL [R1+0x1c], R4 ;  /* 0x00001c0401007387 */ /* 0x000fe80000100800 */
[----:B------:R1:W-:Y:S04]  /*de20*/  STL [R1+0x20], R2 ;  /* 0x0000200201007387 */ /* 0x0003e80000100800 */
[----:B------:R2:W-:Y:S01]  /*de30*/  STL [R1+0x24], R0 ;  /* 0x0000240001007387 */ /* 0x0005e20000100800 */
[----:B-1----:R-:W-:Y:S02]  /*de40*/  MOV R2, R168 ;  /* 0x000000a800027202 */ /* 0x002fe40000000f00 */
[----:B--2---:R-:W-:Y:S01]  /*de50*/  MOV R0, R169 ;  /* 0x000000a900007202 */ /* 0x004fe20000000f00 */
[----:B------:R-:W-:-:S05]  /*de60*/  @P0 BRA `(.L_x_1827) ;  /* 0xffffd31000000947 */ /* 0x000fca000383ffff */
.L_x_1826:
[----:B------:R-:W-:-:S13]  /*de70*/  ISETP.GE.AND P0, PT, R242, R249, PT ;  /* 0x000000f9f200720c */ /* 0x000fda0003f06270 */
[----:B------:R-:W-:Y:S05]  /*de80*/  @!P0 BRA `(.L_x_1828) ;  /* 0x0000440000008947 */ /* 0x000fea0003800000 */
[----:B--2---:R-:W2:Y:S04]  /*de90*/  LDL.64 R4, [R1+0x48] ;  /* 0x0000480001047983 */ /* 0x004ea80000100a00 */
        /* <DEDUP_REMOVED lines=21> */
[----:B------:R1:W-:Y:S04]  /*dff0*/  STL.64 [R1], R8 ;  /* 0x0000000801007387 */ /* 0x0003e80000100a00 */
[----:B------:R1:W-:Y:S02]  /*e000*/  STL.64 [R1+0x10], R2 ;  /* 0x0000100201007387 */ /* 0x0003e40000100a00 */
.L_x_1845:
[----:B--2---:R-:W2:Y:S01]  /*e010*/  LDL.64 R204, [R1+0x10] ;  /* 0x0000100001cc7983 */ /* 0x004ea20000100a00 */
[----:B------:R-:W-:Y:S04]  /*e020*/  DEPBAR.LE SB0, 0x0 ;  /* 0x000080000000791a */ /* 0x000fe80000000000 */
[----:B------:R-:W3:Y:S05]  /*e030*/  LDL.64 R168, [R1] ;  /* 0x0000000001a87983 */ /* 0x000eea0000100a00 */
[----:B------:R-:W-:Y:S01]  /*e040*/  BAR.SYNC.DEFER_BLOCKING 0x0 ;  /* 0x0000000000007b1d */ /* 0x000fe20000010000 */
[C---:B------:R-:W-:Y:S01]  /*e050*/  ISETP.GT.AND P6, PT, R242.reuse, R249, PT ;  /* 0x000000f9f200720c */ /* 0x040fe20003fc4270 */
[----:B------:R-:W-:Y:S01]  /*e060*/  IMAD R0, R242, UR5, RZ ;  /* 0x00000005f2007c24 */ /* 0x000fe2000f8e02ff */
[----:B-1----:R-:W-:Y:S05]  /*e070*/  SHF.R.S32.HI R2, RZ, 0x1f, R242 ;  /* 0x0000001fff027819 */ /* 0x002fea00000114f2 */
[----:B------:R-:W-:Y:S01]  /*e080*/  IMAD R0, R2, UR18, R0 ;  /* 0x0000001202007c24 */ /* 0x000fe2000f8e0200 */
[----:B-----5:R-:W-:Y:S05]  /*e090*/  LDSM.16.M88.4 R48, [R231+0x6100] ;  /* 0x00610000e730783b */ /* 0x020fea0000000200 */
[----:B------:R-:W1:Y:S05]  /*e0a0*/  LDSM.16.M88.4 R16, [R224+0x3100] ;  /* 0x00310000e010783b */ /* 0x000e6a0000000200 */
[----:B------:R-:W4:Y:S05]  /*e0b0*/  LDSM.16.M88.4 R44, [R231+0x8100] ;  /* 0x00810000e72c783b */ /* 0x000f2a0000000200 */
[----:B------:R-:W4:Y:S05]  /*e0c0*/  LDSM.16.M88.4 R32, [R224+0x3900] ;  /* 0x00390000e020783b */ /* 0x000f2a0000000200 */
[----:B------:R-:W3:Y:S05]  /*e0d0*/  LDL.64 R246, [R1+0x30] ;  /* 0x0000300001f67983 */ /* 0x000eea0000100a00 */
[----:B------:R-:W4:Y:S05]  /*e0e0*/  LDSM.16.M88.4 R172, [R224+0x4100] ;  /* 0x00410000e0ac783b */ /* 0x000f2a0000000200 */
[----:B------:R-:W3:Y:S05]  /*e0f0*/  LDL.64 R244, [R1+0x40] ;  /* 0x0000400001f47983 */ /* 0x000eea0000100a00 */
[----:B------:R-:W-:Y:S05]  /*e100*/  LDSM.16.M88.4 R192, [R233+0x6100] ;  /* 0x00610000e9c0783b */ /* 0x000fea0000000200 */
[----:B------:R-:W3:Y:S01]  /*e110*/  LDL R171, [R1+0x28] ;  /* 0x0000280001ab7983 */ /* 0x000ee20000100800 */
[-C--:B-1----:R-:W-:Y:S04]  /*e120*/  HMMA.16816.F32 R4, R48, R16.reuse, RZ ;  /* 0x000000103004723c */ /* 0x082fe800000018ff */
[----:B------:R-:W1:Y:S05]  /*e130*/  LDSM.16.M88.4 R196, [R235] ;  /* 0x00000000ebc4783b */ /* 0x000e6a0000000200 */
[----:B------:R-:W1:Y:S01]  /*e140*/  LDSM.16.M88.4 R200, [R233+0x8100] ;  /* 0x00810000e9c8783b */ /* 0x000e620000000200 */
[C---:B----4-:R-:W-:Y:S08]  /*e150*/  HMMA.16816.F32 R8, R44.reuse, R16, RZ ;  /* 0x000000102c08723c */ /* 0x050ff000000018ff */
        /* <DEDUP_REMOVED lines=10> */
[----:B------:R-:W4:Y:S07]  /*e200*/  LDSM.16.M88.4 R172, [R241] ;  /* 0x00000000f1ac783b */ /* 0x000f2e0000000200 */
[-C--:B-1----:R-:W-:Y:S08]  /*e210*/  HMMA.16816.F32 R4, R192, R196.reuse, R4 ;  /* 0x000000c4c004723c */ /* 0x082ff00000001804 */
[C---:B------:R-:W-:Y:S08]  /*e220*/  HMMA.16816.F32 R8, R200.reuse, R196, R8 ;  /* 0x000000c4c808723c */ /* 0x040ff00000001808 */
[-C--:B------:R-:W-:Y:S08]  /*e230*/  HMMA.16816.F32 R12, R200, R198.reuse, R12 ;  /* 0x000000c6c80c723c */ /* 0x080ff0000000180c */
[C---:B------:R-:W-:Y:S08]  /*e240*/  HMMA.16816.F32 R16, R192.reuse, R198, R16 ;  /* 0x000000c6c010723c */ /* 0x040ff00000001810 */
[-C--:B----4-:R-:W-:Y:S08]  /*e250*/  HMMA.16816.F32 R20, R192, R172.reuse, R20 ;  /* 0x000000acc014723c */ /* 0x090ff00000001814 */
[C---:B------:R-:W-:Y:S08]  /*e260*/  HMMA.16816.F32 R24, R200.reuse, R172, R24 ;  /* 0x000000acc818723c */ /* 0x040ff00000001818 */
[-C--:B------:R-:W-:Y:S08]  /*e270*/  HMMA.16816.F32 R28, R200, R174.reuse, R28 ;  /* 0x000000aec81c723c */ /* 0x080ff0000000181c */
[C---:B------:R-:W-:Y:S04]  /*e280*/  HMMA.16816.F32 R32, R192.reuse, R174, R32 ;  /* 0x000000aec020723c */ /* 0x040fe80000001820 */
[C---:B--2---:R-:W-:Y:S04]  /*e290*/  IMAD.WIDE.U32 R204, R242.reuse, UR18, R204 ;  /* 0x00000012f2cc7c25 */ /* 0x044fe8000f8e00cc */
[----:B------:R-:W-:Y:S04]  /*e2a0*/  IMAD.IADD R167, R205, 0x1, R0 ;  /* 0x00000001cda77824 */ /* 0x000fe800078e0200 */
[----:B---3--:R-:W-:Y:S01]  /*e2b0*/  IMAD.WIDE.U32 R2, R242, UR18, R168 ;  /* 0x00000012f2027c25 */ /* 0x008fe2000f8e00a8 */
[----:B------:R-:W-:Y:S03]  /*e2c0*/  LEA R168, P1, R204, c[0x0][0x1f8], 0x1 ;  /* 0x00007e00cca87a11 */ /* 0x000fe600078208ff */
[----:B------:R-:W-:Y:S01]  /*e2d0*/  IMAD.IADD R0, R0, 0x1, R3 ;  /* 0x0000000100007824 */ /* 0x000fe200078e0203 */
[----:B------:R-:W-:Y:S02]  /*e2e0*/  LEA.HI.X R169, R204, c[0x0][0x1fc], R167, 0x1, P1 ;  /* 0x00007f00cca97a11 */ /* 0x000fe400008f0ca7 */
[----:B------:R-:W1:Y:S01]  /*e2f0*/  LDSM.16.M88.4 R204, [R240] ;  /* 0x00000000f0cc783b */ /* 0x000e620000000200 */
[C---:B------:R-:W-:Y:S04]  /*e300*/  LEA R208, P0, R2.reuse, c[0x0][0x1f8], 0x1 ;  /* 0x00007e0002d07a11 */ /* 0x040fe800078008ff */
[----:B------:R-:W-:Y:S01]  /*e310*/  @!PT LDS RZ, [RZ] ;  /* 0x00000000fffff984 */ /* 0x000fe20000000800 */
[----:B------:R-:W-:Y:S01]  /*e320*/  @!PT LDS RZ, [RZ] ;  /* 0x00000000fffff984 */ /* 0x000fe20000000800 */
[----:B------:R-:W-:Y:S01]  /*e330*/  @!PT LDS RZ, [RZ] ;  /* 0x00000000fffff984 */ /* 0x000fe20000000800 */
[----:B------:R2:W-:Y:S01]  /*e340*/  LDGSTS.E.BYPASS.LTC128B.128 [R243+0x100], [R168.64], !P4 ;  /* 0x00100000a8f37fae */ /* 0x0005e2000e101d4e */
[----:B------:R-:W-:Y:S02]  /*e350*/  LEA.HI.X R209, R2, c[0x0][0x1fc], R0, 0x1, P0 ;  /* 0x00007f0002d17a11 */ /* 0x000fe400000f0c00 */
[----:B------:R-:W-:Y:S02]  /*e360*/  IADD3 R2, P0, R168, UR9, RZ ;  /* 0x00000009a8027c10 */ /* 0x000fe4000ff1e0ff */
[----:B------:R-:W3:Y:S01]  /*e370*/  LDL R167, [R1+0x8] ;  /* 0x0000080001a77983 */ /* 0x000ee20000100800 */
[----:B------:R-:W-:Y:S02]  /*e380*/  @P6 IADD3 R0, R242, -0x1, RZ ;  /* 0xfffffffff2006810 */ /* 0x000fe40007ffe0ff */
[----:B------:R-:W-:Y:S02]  /*e390*/  IADD3.X R3, R169, UR11, RZ, P0, !PT ;  /* 0x0000000ba9037c10 */ /* 0x000fe400087fe4ff */
[----:B------:R4:W-:Y:S01]  /*e3a0*/  LDGSTS.E.BYPASS.LTC128B.128 [R243+0x1900], [R208.64], !P3 ;  /* 0x01900000d0f37fae */ /* 0x0009e2000d901d4e */
[C---:B------:R-:W-:Y:S04]  /*e3b0*/  IADD3 R196, P1, R2.reuse, UR9, RZ ;  /* 0x0000000902c47c10 */ /* 0x040fe8000ff3e0ff */
[----:B------:R4:W-:Y:S01]  /*e3c0*/  LDGSTS.E.BYPASS.LTC128B.128 [R243+0x900], [R2.64], !P4 ;  /* 0x0090000002f37fae */ /* 0x0009e2000e101d4e */
[C---:B------:R-:W-:Y:S02]  /*e3d0*/  IADD3.X R197, R3.reuse, UR11, RZ, P1, !PT ;  /* 0x0000000b03c57c10 */ /* 0x040fe40008ffe4ff */
[----:B------:R-:W-:Y:S02]  /*e3e0*/  PLOP3.LUT P1, PT, PT, PT, UP3, 0x80, 0x0 ;  /* 0x000000000000781c */ /* 0x000fe40003f2f038 */
[----:B------:R4:W-:Y:S05]  /*e3f0*/  LDGSTS.E.BYPASS.LTC128B.128 [R243+0x2100], [R2.64+0x80], !P3 ;  /* 0x0210008002f37fae */ /* 0x0009ea000d901d4e */
[----:B------:R4:W-:Y:S01]  /*e400*/  LDGSTS.E.BYPASS.LTC128B.128 [R243+0x1100], [R196.64], !P4 ;  /* 0x01100000c4f37fae */ /* 0x0009e2000e101d4e */
[----:B--2---:R-:W-:Y:S04]  /*e410*/  IADD3 R168, P0, R2, UR17, RZ ;  /* 0x0000001102a87c10 */ /* 0x004fe8000ff1e0ff */
[----:B------:R-:W-:Y:S02]  /*e420*/  IADD3.X R169, R3, UR4, RZ, P0, !PT ;  /* 0x0000000403a97c10 */ /* 0x000fe400087fe4ff */
[----:B------:R-:W-:Y:S01]  /*e430*/  PLOP3.LUT P0, PT, PT, PT, UP3, 0x80, 0x0 ;  /* 0x000000000000781c */ /* 0x000fe20003f0f038 */
[-C--:B-1----:R-:W-:Y:S02]  /*e440*/  HMMA.16816.F32 R36, R192, R204.reuse, R36 ;  /* 0x000000ccc024723c */ /* 0x082fe40000001824 */
[----:B------:R1:W-:Y:S05]  /*e450*/  LDGSTS.E.BYPASS.LTC128B.128 [R243+0x2900], [R168.64], !P3 ;  /* 0x02900000a8f37fae */ /* 0x0003ea000d901d4e */
[----:B----4-:R-:W-:Y:S01]  /*e460*/  LDSM.16.M88.4 R208, [R232+0x6100] ;  /* 0x00610000e8d0783b */ /* 0x010fe20000000200 */
[C---:B------:R-:W-:Y:S04]  /*e470*/  HMMA.16816.F32 R40, R200.reuse, R204, R40 ;  /* 0x000000ccc828723c */ /* 0x040fe80000001828 */
[----:B------:R-:W2:Y:S01]  /*e480*/  LDSM.16.M88.4 R212, [R230+0x3100] ;  /* 0x00310000e6d4783b */ /* 0x000ea20000000200 */
[----:B------:R-:W-:Y:S01]  /*e490*/  @P6 SHF.R.S32.HI R2, RZ, 0x1f, R0 ;  /* 0x0000001fff026819 */ /* 0x000fe20000011400 */
[----:B------:R-:W-:Y:S02]  /*e4a0*/  @P6 IMAD.MOV.U32 R3, RZ, RZ, R247 ;  /* 0x000000ffff036224 */ /* 0x000fe400078e00f7 */
[-C--:B------:R-:W-:Y:S01]  /*e4b0*/  HMMA.16816.F32 R44, R200, R206.reuse, R44 ;  /* 0x000000cec82c723c */ /* 0x080fe2000000182c */
[----:B------:R-:W4:Y:S03]  /*e4c0*/  LDSM.16.M88.4 R196, [R232+0x8100] ;  /* 0x00810000e8c4783b */ /* 0x000f260000000200 */
[----:B------:R-:W-:Y:S02]  /*e4d0*/  @P6 IMAD R2, R2, c[0x0][0x1e0], RZ ;  /* 0x0000780002026a24 */ /* 0x000fe400078e02ff */
[----:B------:R-:W0:Y:S02]  /*e4e0*/  LDGDEPBAR ;  /* 0x00000000000079af */ /* 0x000e240000000000 */
[----:B------:R-:W-:Y:S03]  /*e4f0*/  HMMA.16816.F32 R48, R192, R206, R48 ;  /* 0x000000cec030723c */ /* 0x000fe60000001830 */
[----:B------:R-:W4:Y:S01]  /*e500*/  LDSM.16.M88.4 R216, [R230+0x3900] ;  /* 0x00390000e6d8783b */ /* 0x000f220000000200 */
[C---:B-1----:R-:W-:Y:S04]  /*e510*/  @P6 IMAD.WIDE.U32 R168, R0.reuse, c[0x0][0x1e0], RZ ;  /* 0x0000780000a86a25 */ /* 0x042fe800078e00ff */
[----:B------:R-:W1:Y:S01]  /*e520*/  LDSM.16.M88.4 R172, [R230+0x4100] ;  /* 0x00410000e6ac783b */ /* 0x000e620000000200 */
[----:B------:R-:W-:Y:S04]  /*e530*/  @P6 IMAD R2, R0, c[0x0][0x1e4], R2 ;  /* 0x0000790000026a24 */ /* 0x000fe800078e0202 */
[----:B------:R-:W-:Y:S01]  /*e540*/  LDSM.16.M88.4 R192, [R234+0x6100] ;  /* 0x00610000eac0783b */ /* 0x000fe20000000200 */
[----:B------:R-:W-:Y:S02]  /*e550*/  @P6 IMAD.IADD R0, R169, 0x1, R2 ;  /* 0x00000001a9006824 */ /* 0x000fe400078e0202 */
[----:B------:R-:W-:Y:S02]  /*e560*/  @P6 IMAD.MOV.U32 R2, RZ, RZ, R244 ;  /* 0x000000ffff026224 */ /* 0x000fe400078e00f4 */
[----:B------:R-:W1:Y:S01]  /*e570*/  LDSM.16.M88.4 R200, [R229] ;  /* 0x00000000e5c8783b */ /* 0x000e620000000200 */
[----:B------:R-:W-:Y:S02]  /*e580*/  @P6 IMAD R0, R0, 0x30, RZ ;  /* 0x0000003000006824 */ /* 0x000fe400078e02ff */
[----:B------:R-:W-:Y:S02]  /*e590*/  @P6 IMAD.WIDE.U32 R2, R168, 0x30, R2 ;  /* 0x00000030a8026825 */ /* 0x000fe400078e0002 */
[----:B------:R-:W1:Y:S02]  /*e5a0*/  LDSM.16.M88.4 R204, [R234+0x8100] ;  /* 0x00810000eacc783b */ /* 0x000e640000000200 */
[C---:B------:R-:W-:Y:S01]  /*e5b0*/  @P6 IMAD.SHL.U32 R168, R2.reuse, 0x2, RZ ;  /* 0x0000000202a86824 */ /* 0x040fe200078e00ff */
[-C--:B--2---:R-:W-:Y:S02]  /*e5c0*/  HMMA.16816.F32 R4, R208, R212.reuse, R4 ;  /* 0x000000d4d004723c */ /* 0x084fe40000001804 */
[----:B------:R-:W2:Y:S03]  /*e5d0*/  LDSM.16.M88.4 R220, [R229+0x800] ;  /* 0x00080000e5dc783b */ /* 0x000ea60000000200 */
[----:B------:R-:W-:Y:S02]  /*e5e0*/  @P6 IMAD.IADD R3, R3, 0x1, R0 ;  /* 0x0000000103036824 */ /* 0x000fe400078e0200 */
[----:B------:R-:W-:Y:S01]  /*e5f0*/  @P1 IMAD.HI.U32 R0, R171, c[0x0][0x2c8], RZ ;  /* 0x0000b200ab001a27 */ /* 0x000fe200078e00ff */
[C---:B----4-:R-:W-:Y:S04]  /*e600*/  HMMA.16816.F32 R8, R196.reuse, R212, R8 ;  /* 0x000000d4c408723c */ /* 0x050fe80000001808 */
[----:B------:R-:W-:Y:S02]  /*e610*/  @P6 SHF.L.U64.HI R3, R2, 0x1, R3 ;  /* 0x0000000102036819 */ /* 0x000fe40000010203 */
[----:B------:R-:W-:Y:S02]  /*e620*/  @P0 SHF.R.U32.HI R171, RZ, c[0x0][0x2cc], R0 ;  /* 0x0000b300ffab0a19 */ /* 0x000fe40000011600 */
[-C--:B------:R-:W-:Y:S08]  /*e630*/  HMMA.16816.F32 R12, R196, R214.reuse, R12 ;  /* 0x000000d6c40c723c */ /* 0x080ff0000000180c */
[C---:B------:R-:W-:Y:S01]  /*e640*/  HMMA.16816.F32 R16, R208.reuse, R214, R16 ;  /* 0x000000d6d010723c */ /* 0x040fe20000001810 */
[----:B------:R-:W4:Y:S07]  /*e650*/  LDSM.16.M88.4 R212, [R229+0x1000] ;  /* 0x00100000e5d4783b */ /* 0x000f2e0000000200 */
[-C--:B------:R-:W-:Y:S08]  /*e660*/  HMMA.16816.F32 R20, R208, R216.reuse, R20 ;  /* 0x000000d8d014723c */ /* 0x080ff00000001814 */
        /* <DEDUP_REMOVED lines=9> */
[----:B------:R-:W1:Y:S05]  /*e700*/  LDSM.16.M88.4 R172, [R231+0xa100] ;  /* 0x00a10000e7ac783b */ /* 0x000e6a0000000200 */
[----:B------:R-:W1:Y:S02]  /*e710*/  LDSM.16.M88.4 R208, [R231+0xc100] ;  /* 0x00c10000e7d0783b */ /* 0x000e640000000200 */
[-C--:B------:R-:W-:Y:S08]  /*e720*/  HMMA.16816.F32 R4, R192, R200.reuse, R4 ;  /* 0x000000c8c004723c */ /* 0x080ff00000001804 */
        /* <DEDUP_REMOVED lines=8> */
[----:B------:R-:W-:Y:S07]  /*e7b0*/  LDSM.16.M88.4 R220, [R238] ;  /* 0x00000000eedc783b */ /* 0x000fee0000000200 */
[-C--:B----4-:R-:W-:Y:S08]  /*e7c0*/  HMMA.16816.F32 R36, R192, R212.reuse, R36 ;  /* 0x000000d4c024723c */ /* 0x090ff00000001824 */
[C---:B------:R-:W-:Y:S08]  /*e7d0*/  HMMA.16816.F32 R40, R204.reuse, R212, R40 ;  /* 0x000000d4cc28723c */ /* 0x040ff00000001828 */
[-C--:B------:R-:W-:Y:S01]  /*e7e0*/  HMMA.16816.F32 R44, R204, R214.reuse, R44 ;  /* 0x000000d6cc2c723c */ /* 0x080fe2000000182c */
[----:B------:R-:W2:Y:S07]  /*e7f0*/  LDSM.16.M88.4 R204, [R224+0x5900] ;  /* 0x00590000e0cc783b */ /* 0x000eae0000000200 */
[----:B------:R-:W-:Y:S01]  /*e800*/  HMMA.16816.F32 R48, R192, R214, R48 ;  /* 0x000000d6c030723c */ /* 0x000fe20000001830 */
[----:B------:R-:W-:Y:S05]  /*e810*/  LDSM.16.M88.4 R192, [R233+0xa100] ;  /* 0x00a10000e9c0783b */ /* 0x000fea0000000200 */
[----:B------:R-:W4:Y:S02]  /*e820*/  LDSM.16.M88.4 R212, [R239] ;  /* 0x00000000efd4783b */ /* 0x000f240000000200 */
        /* <DEDUP_REMOVED lines=15> */
[----:B------:R-:W2:Y:S05]  /*e920*/  LDSM.16.M88.4 R172, [R232+0xa100] ;  /* 0x00a10000e8ac783b */ /* 0x000eaa0000000200 */
[----:B------:R-:W1:Y:S02]  /*e930*/  LDSM.16.M88.4 R204, [R232+0xc100] ;  /* 0x00c10000e8cc783b */ /* 0x000e640000000200 */
[-C--:B----4-:R-:W-:Y:S08]  /*e940*/  HMMA.16816.F32 R4, R192, R212.reuse, R4 ;  /* 0x000000d4c004723c */ /* 0x090ff00000001804 */
[C---:B------:R-:W-:Y:S08]  /*e950*/  HMMA.16816.F32 R8, R216.reuse, R212, R8 ;  /* 0x000000d4d808723c */ /* 0x040ff00000001808 */
[-C--:B------:R-:W-:Y:S08]  /*e960*/  HMMA.16816.F32 R12, R216, R214.reuse, R12 ;  /* 0x000000d6d80c723c */ /* 0x080ff0000000180c */
[C---:B------:R-:W-:Y:S01]  /*e970*/  HMMA.16816.F32 R16, R192.reuse, R214, R16 ;  /* 0x000000d6c010723c */ /* 0x040fe20000001810 */
[----:B------:R-:W4:Y:S07]  /*e980*/  LDSM.16.M88.4 R212, [R230+0x5900] ;  /* 0x00590000e6d4783b */ /* 0x000f2e0000000200 */
[-C--:B------:R-:W-:Y:S08]  /*e990*/  HMMA.16816.F32 R20, R192, R220.reuse, R20 ;  /* 0x000000dcc014723c */ /* 0x080ff00000001814 */
[C---:B------:R-:W-:Y:S08]  /*e9a0*/  HMMA.16816.F32 R24, R216.reuse, R220, R24 ;  /* 0x000000dcd818723c */ /* 0x040ff00000001818 */
[-C--:B------:R-:W-:Y:S08]  /*e9b0*/  HMMA.16816.F32 R28, R216, R222.reuse, R28 ;  /* 0x000000ded81c723c */ /* 0x080ff0000000181c */
[C---:B------:R-:W-:Y:S08]  /*e9c0*/  HMMA.16816.F32 R32, R192.reuse, R222, R32 ;  /* 0x000000dec020723c */ /* 0x040ff00000001820 */
[-C--:B-1----:R-:W-:Y:S08]  /*e9d0*/  HMMA.16816.F32 R36, R192, R196.reuse, R36 ;  /* 0x000000c4c024723c */ /* 0x082ff00000001824 */
[C---:B------:R-:W-:Y:S08]  /*e9e0*/  HMMA.16816.F32 R40, R216.reuse, R196, R40 ;  /* 0x000000c4d828723c */ /* 0x040ff00000001828 */
[-C--:B------:R-:W-:Y:S01]  /*e9f0*/  HMMA.16816.F32 R44, R216, R198.reuse, R44 ;  /* 0x000000c6d82c723c */ /* 0x080fe2000000182c */
[----:B------:R-:W-:Y:S07]  /*ea00*/  LDSM.16.M88.4 R216, [R236+0xc100] ;  /* 0x00c10000ecd8783b */ /* 0x000fee0000000200 */
[----:B------:R-:W-:Y:S01]  /*ea10*/  HMMA.16816.F32 R48, R192, R198, R48 ;  /* 0x000000c6c030723c */ /* 0x000fe20000001830 */
[----:B------:R-:W-:Y:S05]  /*ea20*/  LDSM.16.M88.4 R192, [R234+0xa100] ;  /* 0x00a10000eac0783b */ /* 0x000fea0000000200 */
[----:B------:R-:W1:Y:S02]  /*ea30*/  LDSM.16.M88.4 R196, [R229+0x1800] ;  /* 0x00180000e5c4783b */ /* 0x000e640000000200 */
[-C--:B--2---:R-:W-:Y:S08]  /*ea40*/  HMMA.16816.F32 R4, R172, R200.reuse, R4 ;  /* 0x000000c8ac04723c */ /* 0x084ff00000001804 */
[C---:B------:R-:W-:Y:S08]  /*ea50*/  HMMA.16816.F32 R8, R204.reuse, R200, R8 ;  /* 0x000000c8cc08723c */ /* 0x040ff00000001808 */
[-C--:B------:R-:W-:Y:S08]  /*ea60*/  HMMA.16816.F32 R12, R204, R202.reuse, R12 ;  /* 0x000000cacc0c723c */ /* 0x080ff0000000180c */
[C---:B------:R-:W-:Y:S01]  /*ea70*/  HMMA.16816.F32 R16, R172.reuse, R202, R16 ;  /* 0x000000caac10723c */ /* 0x040fe20000001810 */
[----:B------:R-:W2:Y:S07]  /*ea80*/  LDSM.16.M88.4 R200, [R229+0x2000] ;  /* 0x00200000e5c8783b */ /* 0x000eae0000000200 */
[-C--:B------:R-:W-:Y:S08]  /*ea90*/  HMMA.16816.F32 R20, R172, R208.reuse, R20 ;  /* 0x000000d0ac14723c */ /* 0x080ff00000001814 */
[C---:B------:R-:W-:Y:S08]  /*eaa0*/  HMMA.16816.F32 R24, R204.reuse, R208, R24 ;  /* 0x000000d0cc18723c */ /* 0x040ff00000001818 */
[-C--:B------:R-:W-:Y:S08]  /*eab0*/  HMMA.16816.F32 R28, R204, R210.reuse, R28 ;  /* 0x000000d2cc1c723c */ /* 0x080ff0000000181c */
[C---:B------:R-:W-:Y:S08]  /*eac0*/  HMMA.16816.F32 R32, R172.reuse, R210, R32 ;  /* 0x000000d2ac20723c */ /* 0x040ff00000001820 */
[-C--:B----4-:R-:W-:Y:S08]  /*ead0*/  HMMA.16816.F32 R36, R172, R212.reuse, R36 ;  /* 0x000000d4ac24723c */ /* 0x090ff00000001824 */
[C---:B------:R-:W-:Y:S08]  /*eae0*/  HMMA.16816.F32 R40, R204.reuse, R212, R40 ;  /* 0x000000d4cc28723c */ /* 0x040ff00000001828 */
[-C--:B------:R-:W-:Y:S08]  /*eaf0*/  HMMA.16816.F32 R44, R204, R214.reuse, R44 ;  /* 0x000000d6cc2c723c */ /* 0x080ff0000000182c */
[----:B------:R-:W-:Y:S01]  /*eb00*/  HMMA.16816.F32 R48, R172, R214, R48 ;  /* 0x000000d6ac30723c */ /* 0x000fe20000001830 */
[----:B------:R-:W4:Y:S01]  /*eb10*/  LDSM.16.M88.4 R172, [R229+0x2800] ;  /* 0x00280000e5ac783b */ /* 0x000f220000000200 */
[----:B------:R-:W-:Y:S04]  /*eb20*/  DEPBAR.LE SB0, 0x0 ;  /* 0x000080000000791a */ /* 0x000fe80000000000 */
[----:B------:R-:W-:Y:S02]  /*eb30*/  BAR.SYNC.DEFER_BLOCKING 0x0 ;  /* 0x0000000000007b1d */ /* 0x000fe40000010000 */
[-C--:B-1----:R-:W-:Y:S08]  /*eb40*/  HMMA.16816.F32 R4, R192, R196.reuse, R4 ;  /* 0x000000c4c004723c */ /* 0x082ff00000001804 */
[C---:B------:R-:W-:Y:S07]  /*eb50*/  HMMA.16816.F32 R8, R216.reuse, R196, R8 ;  /* 0x000000c4d808723c */ /* 0x040fee0000001808 */
[C---:B------:R-:W-:Y:S01]  /*eb60*/  @P6 IADD3 R196, P2, R168.reuse, 0x80, RZ ;  /* 0x00000080a8c46810 */ /* 0x040fe20007f5e0ff */
[-C--:B------:R-:W-:Y:S04]  /*eb70*/  HMMA.16816.F32 R12, R216, R198.reuse, R12 ;  /* 0x000000c6d80c723c */ /* 0x080fe8000000180c */
[----:B------:R-:W-:Y:S02]  /*eb80*/  @P6 IADD3 R168, P5, R168, c[0x0][0x1c8], RZ ;  /* 0x00007200a8a86a10 */ /* 0x000fe40007fbe0ff */
[----:B------:R-:W-:Y:S02]  /*eb90*/  @P6 IADD3 R196, P1, R196, c[0x0][0x1c8], RZ ;  /* 0x00007200c4c46a10 */ /* 0x000fe40007f3e0ff */
[C---:B------:R-:W-:Y:S04]  /*eba0*/  HMMA.16816.F32 R16, R192.reuse, R198, R16 ;  /* 0x000000c6c010723c */ /* 0x040fe80000001810 */
[----:B------:R-:W-:Y:S02]  /*ebb0*/  @P6 IADD3.X R169, R3, c[0x0][0x1cc], RZ, P5, !PT ;  /* 0x0000730003a96a10 */ /* 0x000fe40002ffe4ff */
[----:B------:R-:W-:Y:S02]  /*ebc0*/  @P6 IADD3.X R197, RZ, c[0x0][0x1cc], R3, P1, P2 ;  /* 0x00007300ffc56a10 */ /* 0x000fe40000fe4403 */
[-C--:B--2---:R-:W-:Y:S01]  /*ebd0*/  HMMA.16816.F32 R20, R192, R200.reuse, R20 ;  /* 0x000000c8c014723c */ /* 0x084fe20000001814 */
[----:B------:R-:W-:Y:S01]  /*ebe0*/  @!PT LDS RZ, [RZ] ;  /* 0x00000000fffff984 */ /* 0x000fe20000000800 */
[----:B------:R-:W-:Y:S01]  /*ebf0*/  @!PT LDS RZ, [RZ] ;  /* 0x00000000fffff984 */ /* 0x000fe20000000800 */
[----:B------:R-:W-:Y:S01]  /*ec00*/  @!PT LDS RZ, [RZ] ;  /* 0x00000000fffff984 */ /* 0x000fe20000000800 */
[----:B------:R1:W-:Y:S03]  /*ec10*/  @P6 LDGSTS.E.BYPASS.LTC128B.128 [R243+0x3100], [R168.64], !P4 ;  /* 0x03100000a8f36fae */ /* 0x0003e6000e101d4e */
[----:B------:R-:W-:Y:S02]  /*ec20*/  @P6 IADD3 R2, P0, R168, UR16, RZ ;  /* 0x00000010a8026c10 */ /* 0x000fe4000ff1e0ff */
[----:B------:R2:W-:Y:S02]  /*ec30*/  @P6 LDGSTS.E.BYPASS.LTC128B.128 [R243+0x4900], [R196.64], !P3 ;  /* 0x04900000c4f36fae */ /* 0x0005e4000d901d4e */
[C---:B------:R-:W-:Y:S04]  /*ec40*/  HMMA.16816.F32 R24, R216.reuse, R200, R24 ;  /* 0x000000c8d818723c */ /* 0x040fe80000001818 */
[----:B------:R-:W-:Y:S04]  /*ec50*/  @P6 IADD3.X R3, R169, UR7, RZ, P0, !PT ;  /* 0x00000007a9036c10 */ /* 0x000fe800087fe4ff */
[-C--:B------:R-:W-:Y:S01]  /*ec60*/  HMMA.16816.F32 R28, R216, R202.reuse, R28 ;  /* 0x000000cad81c723c */ /* 0x080fe2000000181c */
[----:B------:R3:W-:Y:S05]  /*ec70*/  @P6 LDGSTS.E.BYPASS.LTC128B.128 [R243+0x3900], [R2.64], !P4 ;  /* 0x0390000002f36fae */ /* 0x0007ea000e101d4e */
[----:B------:R3:W-:Y:S02]  /*ec80*/  @P6 LDGSTS.E.BYPASS.LTC128B.128 [R243+0x5100], [R2.64+0x80], !P3 ;  /* 0x0510008002f36fae */ /* 0x0007e4000d901d4e */
[C---:B------:R-:W-:Y:S04]  /*ec90*/  HMMA.16816.F32 R32, R192.reuse, R202, R32 ;  /* 0x000000cac020723c */ /* 0x040fe80000001820 */
[----:B-1----:R-:W-:Y:S04]  /*eca0*/  IMAD R168, R242, -0x30, RZ ;  /* 0xffffffd0f2a87824 */ /* 0x002fe800078e02ff */
[-C--:B----4-:R-:W-:Y:S04]  /*ecb0*/  HMMA.16816.F32 R36, R192, R172.reuse, R36 ;  /* 0x000000acc024723c */ /* 0x090fe80000001824 */
[C---:B--2---:R-:W-:Y:S04]  /*ecc0*/  @P6 IADD3 R196, P1, R2.reuse, UR16, RZ ;  /* 0x0000001002c46c10 */ /* 0x044fe8000ff3e0ff */
[C---:B------:R-:W-:Y:S04]  /*ecd0*/  HMMA.16816.F32 R40, R216.reuse, R172, R40 ;  /* 0x000000acd828723c */ /* 0x040fe80000001828 */
[C---:B------:R-:W-:Y:S03]  /*ece0*/  @P6 IADD3.X R197, R3.reuse, UR7, RZ, P1, !PT ;  /* 0x0000000703c56c10 */ /* 0x040fe60008ffe4ff */
[----:B------:R-:W-:Y:S01]  /*ecf0*/  @P6 IADD3 R172, P0, R2, UR12, RZ ;  /* 0x0000000c02ac6c10 */ /* 0x000fe2000ff1e0ff */
[-C--:B------:R-:W-:Y:S01]  /*ed00*/  HMMA.16816.F32 R44, R216, R174.reuse, R44 ;  /* 0x000000aed82c723c */ /* 0x080fe2000000182c */
[----:B------:R1:W-:Y:S03]  /*ed10*/  @P6 LDGSTS.E.BYPASS.LTC128B.128 [R243+0x4100], [R196.64], !P4 ;  /* 0x04100000c4f36fae */ /* 0x0003e6000e101d4e */
[----:B------:R-:W-:Y:S02]  /*ed20*/  @P6 IADD3.X R173, R3, UR8, RZ, P0, !PT ;  /* 0x0000000803ad6c10 */ /* 0x000fe400087fe4ff */
[----:B---3--:R-:W2:Y:S01]  /*ed30*/  SHFL.IDX PT, R3, R171, RZ, 0x1c1f ;  /* 0x001c1fffab037589 */ /* 0x008ea200000e0000 */
[----:B------:R-:W-:Y:S01]  /*ed40*/  PLOP3.LUT P0, PT, PT, PT, UP2, 0x40, 0x0 ;  /* 0x000000000000781c */ /* 0x000fe20003f0e828 */
[----:B------:R-:W-:Y:S03]  /*ed50*/  HMMA.16816.F32 R48, R192, R174, R48 ;  /* 0x000000aec030723c */ /* 0x000fe60000001830 */
[----:B------:R3:W-:Y:S04]  /*ed60*/  @P6 LDGSTS.E.BYPASS.LTC128B.128 [R243+0x5900], [R172.64], !P3 ;  /* 0x05900000acf36fae */ /* 0x0007e8000d901d4e */
[----:B------:R-:W-:Y:S01]  /*ed70*/  IMAD.IADD R174, R168, 0x1, -R167 ;  /* 0x00000001a8ae7824 */ /* 0x000fe200078e0aa7 */
[----:B------:R-:W0:Y:S01]  /*ed80*/  LDGDEPBAR ;  /* 0x00000000000079af */ /* 0x000e220000000000 */
[----:B---3--:R-:W-:Y:S04]  /*ed90*/  IADD3 R173, -R167, 0x1, R168 ;  /* 0x00000001a7ad7810 */ /* 0x008fe80007ffe1a8 */
[----:B------:R-:W-:Y:S04]  /*eda0*/  IADD3 R173, R173, c[0x0][0x1d0], RZ ;  /* 0x00007400adad7a10 */ /* 0x000fe80007ffe0ff */
[----:B------:R-:W-:Y:S04]  /*edb0*/  IADD3 R173, R173, -c[0x0][0x168], RZ ;  /* 0x80005a00adad7a10 */ /* 0x000fe80007ffe0ff */
[C---:B------:R-:W-:Y:S02]  /*edc0*/  IADD3 R172, R173.reuse, c[0x0][0x328], RZ ;  /* 0x0000ca00adac7a10 */ /* 0x040fe40007ffe0ff */
[----:B------:R-:W-:Y:S03]  /*edd0*/  IADD3 R173, R173, UR6, RZ ;  /* 0x00000006adad7c10 */ /* 0x000fe6000fffe0ff */
[--C-:B--2---:R-:W-:Y:S02]  /*ede0*/  IMAD.IADD R2, R172, 0x1, R3.reuse ;  /* 0x00000001ac027824 */ /* 0x104fe400078e0203 */
        /* <DEDUP_REMOVED lines=16> */
.L_x_1831:
[----:B------:R-:W-:Y:S04]  /*eef0*/  MOV R167, c[0x0][0x32c] ;  /* 0x0000cb0000a77a02 */ /* 0x000fe80000000f00 */
[----:B------:R-:W-:Y:S11]  /*ef00*/  ISETP.NE.AND P0, PT, R167, 0x1, PT ;  /* 0x00000001a700780c */ /* 0x000ff60003f05270 */
[----:B------:R-:W-:Y:S02]  /*ef10*/  @!UPT UIADD3 URZ, URZ, URZ, URZ ;  /* 0x0000003f3f3ff290 */ /* 0x000fe4000fffe03f */
[----:B------:R-:W-:Y:S05]  /*ef20*/  @P0 IMAD.HI.U32 R167, R3, c[0x0][0x330], RZ ;  /* 0x0000cc0003a70a27 */ /* 0x000fea00078e00ff */
[----:B------:R-:W-:Y:S02]  /*ef30*/  @P0 SHF.R.U32.HI R3, RZ, c[0x0][0x334], R167 ;  /* 0x0000cd00ff030a19 */ /* 0x000fe400000116a7 */
.L_x_1832:
[----:B------:R-:W-:Y:S05]  /*ef40*/  BSYNC B0 ;  /* 0x0000000000007941 */ /* 0x000fea0003800000 */
.L_x_1830:
[----:B------:R-:W-:Y:S05]  /*ef50*/  IMAD R3, R3, c[0x0][0x32c], R174 ;  /* 0x0000cb0003037a24 */ /* 0x000fea00078e02ae */
[----:B------:R-:W-:Y:S02]  /*ef60*/  IADD3 R167, R3, c[0x0][0x32c], RZ ;  /* 0x0000cb0003a77a10 */ /* 0x000fe40007ffe0ff */
[----:B------:R-:W-:Y:S02]  /*ef70*/  IMNMX R0, R0, R3, !PT ;  /* 0x0000000300007217 */ /* 0x000fe40007800200 */
[----:B------:R-:W-:Y:S02]  /*ef80*/  IMNMX R2, R2, R167, PT ;  /* 0x000000a702027217 */ /* 0x000fe40003800200 */
.L_x_1829:
[----:B-1----:R-:W-:Y:S01]  /*ef90*/  PLOP3.LUT P0, PT, PT, PT, UP2, 0x40, 0x0 ;  /* 0x000000000000781c */ /* 0x002fe20003f0e828 */
        /* <DEDUP_REMOVED lines=18> */
.L_x_1835:
[----:B------:R-:W-:Y:S04]  /*f0c0*/  MOV R175, c[0x0][0x32c] ;  /* 0x0000cb0000af7a02 */ /* 0x000fe80000000f00 */
[----:B------:R-:W-:Y:S11]  /*f0d0*/  ISETP.NE.AND P0, PT, R175, 0x1, PT ;  /* 0x00000001af00780c */ /* 0x000ff60003f05270 */
[----:B------:R-:W-:Y:S02]  /*f0e0*/  @!UPT UIADD3 URZ, URZ, URZ, URZ ;  /* 0x0000003f3f3ff290 */ /* 0x000fe4000fffe03f */
[----:B------:R-:W-:Y:S05]  /*f0f0*/  @P0 IMAD.HI.U32 R175, R169, c[0x0][0x330], RZ ;  /* 0x0000cc00a9af0a27 */ /* 0x000fea00078e00ff */
[----:B------:R-:W-:Y:S02]  /*f100*/  @P0 SHF.R.U32.HI R169, RZ, c[0x0][0x334], R175 ;  /* 0x0000cd00ffa90a19 */ /* 0x000fe400000116af */
.L_x_1836:
[----:B------:R-:W-:Y:S05]  /*f110*/  BSYNC B0 ;  /* 0x0000000000007941 */ /* 0x000fea0003800000 */
.L_x_1834:
[----:B------:R-:W-:Y:S05]  /*f120*/  IMAD R169, R169, c[0x0][0x32c], R174 ;  /* 0x0000cb00a9a97a24 */ /* 0x000fea00078e02ae */
[----:B------:R-:W-:Y:S02]  /*f130*/  IADD3 R175, R169, c[0x0][0x32c], RZ ;  /* 0x0000cb00a9af7a10 */ /* 0x000fe40007ffe0ff */
[----:B------:R-:W-:Y:S02]  /*f140*/  IMNMX R3, R3, R169, !PT ;  /* 0x000000a903037217 */ /* 0x000fe40007800200 */
[----:B------:R-:W-:Y:S02]  /*f150*/  IMNMX R167, R167, R175, PT ;  /* 0x000000afa7a77217 */ /* 0x000fe40003800200 */
.L_x_1833:
[C---:B------:R-:W-:Y:S02]  /*f160*/  ISETP.GE.AND P0, PT, R168.reuse, 0x2, PT ;  /* 0x00000002a800780c */ /* 0x040fe40003f06270 */
[----:B------:R-:W-:Y:S02]  /*f170*/  ISETP.GE.AND P2, PT, R168, 0xa, PT ;  /* 0x0000000aa800780c */ /* 0x000fe40003f46270 */
[----:B------:R-:W-:Y:S02]  /*f180*/  P2R R192, PR, RZ, 0x1 ;  /* 0x00000001ffc07803 */ /* 0x000fe40000000000 */
[----:B------:R-:W-:Y:S02]  /*f190*/  ISETP.GT.AND P0, PT, R0, 0x1, !P0 ;  /* 0x000000010000780c */ /* 0x000fe40004704270 */
[----:B------:R-:W-:Y:S02]  /*f1a0*/  ISETP.GE.AND P1, PT, R168, 0x9, PT ;  /* 0x00000009a800780c */ /* 0x000fe40003f26270 */
[----:B------:R-:W-:Y:S02]  /*f1b0*/  ISETP.LT.OR P0, PT, R2, 0x2, P0 ;  /* 0x000000020200780c */ /* 0x000fe40000701670 */
[----:B------:R-:W-:Y:S02]  /*f1c0*/  P2R R175, PR, RZ, 0x2 ;  /* 0x00000002ffaf7803 */ /* 0x000fe40000000000 */
[----:B------:R-:W-:Y:S02]  /*f1d0*/  FSEL R193, R5, -INF , !P0 ;  /* 0xff80000005c17808 */ /* 0x000fe40004000000 */
[C---:B------:R-:W-:Y:S02]  /*f1e0*/  ISETP.GT.AND P0, PT, R0.reuse, 0x9, !P2 ;  /* 0x000000090000780c */ /* 0x040fe40005704270 */
[----:B------:R-:W-:Y:S02]  /*f1f0*/  ISETP.GT.AND P1, PT, R0, 0x8, !P1 ;  /* 0x000000080000780c */ /* 0x000fe40004f24270 */
[----:B------:R-:W-:Y:S02]  /*f200*/  P2R R169, PR, RZ, 0x4 ;  /* 0x00000004ffa97803 */ /* 0x000fe40000000000 */
[----:B------:R-:W-:Y:S02]  /*f210*/  ISETP.LT.OR P0, PT, R2, 0xa, P0 ;  /* 0x0000000a0200780c */ /* 0x000fe40000701670 */
        /* <DEDUP_REMOVED lines=35> */
[----:B------:R-:W-:Y:S04]  /*f450*/  ISETP.LT.OR P0, PT, R2, 0x29, P0 ;  /* 0x000000290200780c */ /* 0x000fe80000701670 */
[----:B------:R-:W-:Y:S02]  /*f460*/  FSEL R216, R48, -INF , !P0 ;  /* 0xff80000030d87808 */ /* 0x000fe40004000000 */
[----:B------:R-:W-:Y:S04]  /*f470*/  ISETP.GT.AND P0, PT, R0, RZ, !P2 ;  /* 0x000000ff0000720c */ /* 0x000fe80005704270 */
[----:B------:R-:W-:Y:S04]  /*f480*/  ISETP.LT.OR P0, PT, R2, 0x1, P0 ;  /* 0x000000010200780c */ /* 0x000fe80000701670 */
[----:B------:R-:W-:Y:S02]  /*f490*/  FSEL R32, R4, -INF , !P0 ;  /* 0xff80000004207808 */ /* 0x000fe40004000000 */
[----:B------:R-:W-:Y:S01]  /*f4a0*/  ISETP.GE.AND P0, PT, R168, 0x2a, PT ;  /* 0x0000002aa800780c */ /* 0x000fe20003f06270 */
[----:B------:R-:W1:Y:S03]  /*f4b0*/  SHFL.IDX PT, R4, R171, 0x2, 0x1c1f ;  /* 0x005c1f00ab047f89 */ /* 0x000e6600000e0000 */
        /* <DEDUP_REMOVED lines=21> */
.L_x_1839:
[----:B------:R-:W-:Y:S04]  /*f610*/  MOV R33, c[0x0][0x32c] ;  /* 0x0000cb0000217a02 */ /* 0x000fe80000000f00 */
[----:B------:R-:W-:Y:S11]  /*f620*/  ISETP.NE.AND P2, PT, R33, 0x1, PT ;  /* 0x000000012100780c */ /* 0x000ff60003f45270 */
[----:B------:R-:W-:Y:S02]  /*f630*/  @!UPT UIADD3 URZ, URZ, URZ, URZ ;  /* 0x0000003f3f3ff290 */ /* 0x000fe4000fffe03f */
[----:B------:R-:W-:Y:S05]  /*f640*/  @P2 IMAD.HI.U32 R33, R4, c[0x0][0x330], RZ ;  /* 0x0000cc0004212a27 */ /* 0x000fea00078e00ff */
[----:B------:R-:W-:Y:S02]  /*f650*/  @P2 SHF.R.U32.HI R4, RZ, c[0x0][0x334], R33 ;  /* 0x0000cd00ff042a19 */ /* 0x000fe40000011621 */
.L_x_1840:
[----:B------:R-:W-:Y:S05]  /*f660*/  BSYNC B0 ;  /* 0x0000000000007941 */ /* 0x000fea0003800000 */
.L_x_1838:
[----:B------:R-:W-:Y:S05]  /*f670*/  IMAD R4, R4, c[0x0][0x32c], R174 ;  /* 0x0000cb0004047a24 */ /* 0x000fea00078e02ae */
[----:B------:R-:W-:Y:S02]  /*f680*/  IADD3 R33, R4, c[0x0][0x32c], RZ ;  /* 0x0000cb0004217a10 */ /* 0x000fe40007ffe0ff */
[----:B------:R-:W-:Y:S02]  /*f690*/  IMNMX R0, R0, R4, !PT ;  /* 0x0000000400007217 */ /* 0x000fe40007800200 */
[----:B------:R-:W-:Y:S02]  /*f6a0*/  IMNMX R2, R2, R33, PT ;  /* 0x0000002102027217 */ /* 0x000fe40003800200 */
.L_x_1837:
[----:B------:R-:W-:Y:S02]  /*f6b0*/  ISETP.NE.AND P2, PT, R175, RZ, PT ;  /* 0x000000ffaf00720c */ /* 0x000fe40003f45270 */
[----:B------:R-:W-:Y:S02]  /*f6c0*/  P2R R48, PR, RZ, 0x10 ;  /* 0x00000010ff307803 */ /* 0x000fe40000000000 */
[----:B------:R-:W-:Y:S02]  /*f6d0*/  ISETP.GT.AND P2, PT, R3, 0x8, !P2 ;  /* 0x000000080300780c */ /* 0x000fe40005744270 */
[----:B------:R-:W-:Y:S02]  /*f6e0*/  ISETP.NE.AND P4, PT, R21, RZ, PT ;  /* 0x000000ff1500720c */ /* 0x000fe40003f85270 */
[----:B------:R-:W-:Y:S02]  /*f6f0*/  ISETP.LT.OR P2, PT, R167, 0x9, P2 ;  /* 0x00000009a700780c */ /* 0x000fe40001741670 */
[----:B------:R-:W-:Y:S02]  /*f700*/  P2R R37, PR, RZ, 0x8 ;  /* 0x00000008ff257803 */ /* 0x000fe40000000000 */
[----:B------:R-:W-:Y:S02]  /*f710*/  FSEL R33, R18, -INF , !P2 ;  /* 0xff80000012217808 */ /* 0x000fe40005000000 */
[----:B------:R-:W-:Y:S02]  /*f720*/  ISETP.NE.AND P2, PT, R169, RZ, PT ;  /* 0x000000ffa900720c */ /* 0x000fe40003f45270 */
[----:B------:R-:W-:Y:S02]  /*f730*/  ISETP.NE.AND P3, PT, R20, RZ, PT ;  /* 0x000000ff1400720c */ /* 0x000fe40003f65270 */
[----:B------:R-:W-:Y:S02]  /*f740*/  ISETP.GT.AND P2, PT, R3, 0x9, !P2 ;  /* 0x000000090300780c */ /* 0x000fe40005744270 */
[----:B------:R-:W-:Y:S02]  /*f750*/  P2R R4, PR, RZ, 0x10 ;  /* 0x00000010ff047803 */ /* 0x000fe40000000000 */
        /* <DEDUP_REMOVED lines=33> */
[----:B------:R-:W-:Y:S02]  /*f970*/  ISETP.GT.AND P2, PT, R3, 0x29, !P0 ;  /* 0x000000290300780c */ /* 0x000fe40004744270 */
[----:B------:R-:W1:Y:S02]  /*f980*/  SHFL.IDX PT, R3, R171, 0x3, 0x1c1f ;  /* 0x007c1f00ab037f89 */ /* 0x000e6400000e0000 */
[----:B------:R-:W-:Y:S04]  /*f990*/  ISETP.LT.OR P2, PT, R167, 0x2a, P2 ;  /* 0x0000002aa700780c */ /* 0x000fe80001741670 */
[----:B------:R-:W-:Y:S02]  /*f9a0*/  FSEL R214, R51, -INF , !P2 ;  /* 0xff80000033d67808 */ /* 0x000fe40005000000 */
[----:B------:R-:W-:Y:S02]  /*f9b0*/  ISETP.GT.AND P2, PT, R0, RZ, !P4 ;  /* 0x000000ff0000720c */ /* 0x000fe40006744270 */
        /* <DEDUP_REMOVED lines=62> */
.L_x_1843:
[----:B------:R-:W-:Y:S04]  /*fda0*/  MOV R4, c[0x0][0x32c] ;  /* 0x0000cb0000047a02 */ /* 0x000fe80000000f00 */
[----:B------:R-:W-:Y:S11]  /*fdb0*/  ISETP.NE.AND P2, PT, R4, 0x1, PT ;  /* 0x000000010400780c */ /* 0x000ff60003f45270 */
[----:B------:R-:W-:Y:S02]  /*fdc0*/  @!UPT UIADD3 URZ, URZ, URZ, URZ ;  /* 0x0000003f3f3ff290 */ /* 0x000fe4000fffe03f */
[----:B------:R-:W-:Y:S05]  /*fdd0*/  @P2 IMAD.HI.U32 R4, R3, c[0x0][0x330], RZ ;  /* 0x0000cc0003042a27 */ /* 0x000fea00078e00ff */
[----:B------:R-:W-:Y:S02]  /*fde0*/  @P2 SHF.R.U32.HI R3, RZ, c[0x0][0x334], R4 ;  /* 0x0000cd00ff032a19 */ /* 0x000fe40000011604 */
.L_x_1844:
[----:B------:R-:W-:Y:S05]  /*fdf0*/  BSYNC B0 ;  /* 0x0000000000007941 */ /* 0x000fea0003800000 */
.L_x_1842:
[----:B------:R-:W-:Y:S05]  /*fe00*/  IMAD R174, R3, c[0x0][0x32c], R174 ;  /* 0x0000cb0003ae7a24 */ /* 0x000fea00078e02ae */
[----:B------:R-:W-:Y:S02]  /*fe10*/  IADD3 R3, R174, c[0x0][0x32c], RZ ;  /* 0x0000cb00ae037a10 */ /* 0x000fe40007ffe0ff */
[----:B------:R-:W-:Y:S02]  /*fe20*/  IMNMX R0, R0, R174, !PT ;  /* 0x000000ae00007217 */ /* 0x000fe40007800200 */
[----:B------:R-:W-:Y:S02]  /*fe30*/  IMNMX R2, R2, R3, PT ;  /* 0x0000000302027217 */ /* 0x000fe40003800200 */
.L_x_1841:
[----:B------:R-:W-:Y:S02]  /*fe40*/  ISETP.NE.AND P2, PT, R17, RZ, PT ;  /* 0x000000ff1100720c */ /* 0x000fe40003f45270 */
        /* <DEDUP_REMOVED lines=42> */
[----:B------:R-:W-:Y:S02]  /*100f0*/  FMNMX.FTZ R3, R208, R3, !PT ;  /* 0x00000003d0037209 */ /* 0x000fe40007810000 */
[----:B------:R-:W-:Y:S02]  /*10100*/  FMNMX.FTZ R169, R215, R169, !PT ;  /* 0x000000a9d7a97209 */ /* 0x000fe40007810000 */
[----:B------:R-:W-:Y:S02]  /*10110*/  FSEL R44, R27, -INF , !P2 ;  /* 0xff8000001b2c7808 */ /* 0x000fe40005000000 */
[----:B------:R-:W-:Y:S01]  /*10120*/  FMNMX.FTZ R3, R211, R3, !PT ;  /* 0x00000003d3037209 */ /* 0x000fe20007810000 */
[----:B------:R-:W1:Y:S01]  /*10130*/  SHFL.BFLY PT, R5, R169, 0x2, 0x1f ;  /* 0x0c401f00a9057f89 */ /* 0x000e6200000e0000 */
[----:B------:R-:W-:Y:S02]  /*10140*/  ISETP.NE.AND P2, PT, R21, RZ, PT ;  /* 0x000000ff1500720c */ /* 0x000fe40003f45270 */
[----:B------:R-:W-:Y:S02]  /*10150*/  FMNMX.FTZ R4, R18, R166, !PT ;  /* 0x000000a612047209 */ /* 0x000fe40007810000 */
[----:B------:R-:W-:Y:S02]  /*10160*/  FMNMX.FTZ R3, R214, R3, !PT ;  /* 0x00000003d6037209 */ /* 0x000fe40007810000 */
[----:B------:R-:W-:Y:S02]  /*10170*/  ISETP.GT.AND P2, PT, R0, 0x18, !P2 ;  /* 0x000000180000780c */ /* 0x000fe40005744270 */
[----:B------:R-:W-:Y:S01]  /*10180*/  FMNMX.FTZ R4, R9, R4, !PT ;  /* 0x0000000409047209 */ /* 0x000fe20007810000 */
[----:B------:R-:W2:Y:S01]  /*10190*/  SHFL.BFLY PT, R168, R3, 0x2, 0x1f ;  /* 0x0c401f0003a87f89 */ /* 0x000ea200000e0000 */
        /* <DEDUP_REMOVED lines=11> */
[----:B------:R-:W-:Y:S02]  /*10250*/  ISETP.GT.AND P1, PT, R0, 0x20, !P1 ;  /* 0x000000200000780c */ /* 0x000fe40004f24270 */
[----:B-1----:R-:W-:Y:S02]  /*10260*/  FMNMX.FTZ R169, R169, R5, !PT ;  /* 0x00000005a9a97209 */ /* 0x002fe40007810000 */
[----:B------:R-:W-:Y:S02]  /*10270*/  FMNMX.FTZ R4, R206, R4, !PT ;  /* 0x00000004ce047209 */ /* 0x000fe40007810000 */
[----:B--2---:R-:W-:Y:S01]  /*10280*/  FMNMX.FTZ R168, R3, R168, !PT ;  /* 0x000000a803a87209 */ /* 0x004fe20007810000 */
[----:B------:R-:W1:Y:S01]  /*10290*/  SHFL.BFLY PT, R5, R169, 0x1, 0x1f ;  /* 0x0c201f00a9057f89 */ /* 0x000e6200000e0000 */
[----:B------:R-:W-:Y:S02]  /*102a0*/  FMNMX.FTZ R3, R212, R4, !PT ;  /* 0x00000004d4037209 */ /* 0x000fe40007810000 */
[----:B------:R-:W-:Y:S02]  /*102b0*/  ISETP.LT.OR P1, PT, R2, 0x21, P1 ;  /* 0x000000210200780c */ /* 0x000fe40000f21670 */
[----:B------:R-:W-:Y:S02]  /*102c0*/  FMNMX.FTZ R3, R213, R3, !PT ;  /* 0x00000003d5037209 */ /* 0x000fe40007810000 */
[----:B------:R-:W-:Y:S01]  /*102d0*/  FSEL R173, R42, -INF , !P1 ;  /* 0xff8000002aad7808 */ /* 0x000fe20004800000 */
[----:B------:R-:W2:Y:S01]  /*102e0*/  SHFL.BFLY PT, R7, R168, 0x1, 0x1f ;  /* 0x0c201f00a8077f89 */ /* 0x000ea200000e0000 */
[----:B------:R-:W-:Y:S02]  /*102f0*/  FMNMX.FTZ R3, R217, R3, !PT ;  /* 0x00000003d9037209 */ /* 0x000fe40007810000 */
[----:B------:R-:W-:Y:S02]  /*10300*/  ISETP.GT.AND P6, PT, R0, 0x21, !P6 ;  /* 0x000000210000780c */ /* 0x000fe400077c4270 */
[----:B------:R-:W-:Y:S02]  /*10310*/  FMNMX.FTZ R3, R218, R3, !PT ;  /* 0x00000003da037209 */ /* 0x000fe40007810000 */
[C---:B------:R-:W-:Y:S02]  /*10320*/  ISETP.GT.AND P5, PT, R0.reuse, 0x28, !P5 ;  /* 0x000000280000780c */ /* 0x040fe40006fa4270 */
[----:B------:R-:W-:Y:S01]  /*10330*/  ISETP.GT.AND P0, PT, R0, 0x29, !P0 ;  /* 0x000000290000780c */ /* 0x000fe20004704270 */
[----:B------:R-:W3:Y:S01]  /*10340*/  SHFL.BFLY PT, R8, R3, 0x2, 0x1f ;  /* 0x0c401f0003087f89 */ /* 0x000ee200000e0000 */
[C---:B------:R-:W-:Y:S02]  /*10350*/  ISETP.LT.OR P6, PT, R2.reuse, 0x22, P6 ;  /* 0x000000220200780c */ /* 0x040fe400037c1670 */
[C---:B------:R-:W-:Y:S02]  /*10360*/  ISETP.LT.OR P0, PT, R2.reuse, 0x2a, P0 ;  /* 0x0000002a0200780c */ /* 0x040fe40000701670 */
[----:B------:R-:W-:Y:S02]  /*10370*/  FSEL R172, R43, -INF , !P6 ;  /* 0xff8000002bac7808 */ /* 0x000fe40007000000 */
[----:B-1----:R-:W-:Y:S02]  /*10380*/  FMNMX.FTZ R169, R169, R5, !PT ;  /* 0x00000005a9a97209 */ /* 0x002fe40007810000 */
[----:B------:R-:W-:Y:S02]  /*10390*/  FSEL R22, R47, -INF , !P0 ;  /* 0xff8000002f167808 */ /* 0x000fe40004000000 */
[C---:B------:R-:W-:Y:S01]  /*103a0*/  FSETP.NEU.FTZ.AND P2, PT, R169.reuse, -INF , PT ;  /* 0xff800000a900780b */ /* 0x040fe20003f5d000 */
[----:B------:R-:W-:Y:S01]  /*103b0*/  FMUL.FTZ R23, R169, c[0x0][0x2d0] ;  /* 0x0000b400a9177a20 */ /* 0x000fe20000410000 */
[----:B------:R-:W-:Y:S02]  /*103c0*/  ISETP.LT.OR P5, PT, R2, 0x29, P5 ;  /* 0x000000290200780c */ /* 0x000fe40002fa1670 */
[----:B--2---:R-:W-:Y:S02]  /*103d0*/  FMNMX.FTZ R168, R168, R7, !PT ;  /* 0x00000007a8a87209 */ /* 0x004fe40007810000 */
[----:B------:R-:W-:Y:S02]  /*103e0*/  FSEL R23, R23, RZ, P2 ;  /* 0x000000ff17177208 */ /* 0x000fe40001000000 */
[C---:B------:R-:W-:Y:S01]  /*103f0*/  FSETP.NEU.FTZ.AND P1, PT, R168.reuse, -INF , PT ;  /* 0xff800000a800780b */ /* 0x040fe20003f3d000 */
[----:B------:R-:W-:Y:S01]  /*10400*/  FMUL.FTZ R48, R168, c[0x0][0x2d0] ;  /* 0x0000b400a8307a20 */ /* 0x000fe20000410000 */
[----:B------:R-:W-:Y:S01]  /*10410*/  FSEL R174, R46, -INF , !P5 ;  /* 0xff8000002eae7808 */ /* 0x000fe20006800000 */
[--C-:B------:R-:W-:Y:S02]  /*10420*/  FFMA.FTZ R4, R32, c[0x0][0x2d0], -R23.reuse ;  /* 0x0000b40020047a23 */ /* 0x100fe40000010817 */
[--C-:B------:R-:W-:Y:S01]  /*10430*/  FFMA.FTZ R5, R193, c[0x0][0x2d0], -R23.reuse ;  /* 0x0000b400c1057a23 */ /* 0x100fe20000010817 */
[----:B---3--:R-:W-:Y:S01]  /*10440*/  FMNMX.FTZ R3, R3, R8, !PT ;  /* 0x0000000803037209 */ /* 0x008fe20007810000 */
[----:B------:R1:W-:Y:S01]  /*10450*/  MUFU.EX2 R192, R4 ;  /* 0x0000000400c07308 */ /* 0x0003e20000000800 */
[----:B------:R-:W-:Y:S01]  /*10460*/  FSEL R48, R48, RZ, P1 ;  /* 0x000000ff30307208 */ /* 0x000fe20000800000 */
[--C-:B------:R-:W-:Y:S02]  /*10470*/  FFMA.FTZ R40, R198, c[0x0][0x2d0], -R23.reuse ;  /* 0x0000b400c6287a23 */ /* 0x100fe40000010817 */
[----:B------:R-:W2:Y:S02]  /*10480*/  SHFL.BFLY PT, R167, R3, 0x1, 0x1f ;  /* 0x0c201f0003a77f89 */ /* 0x000ea400000e0000 */
[--C-:B------:R-:W-:Y:S04]  /*10490*/  FFMA.FTZ R0, R19, c[0x0][0x2d0], -R48.reuse ;  /* 0x0000b40013007a23 */ /* 0x100fe80000010830 */
[----:B------:R3:W-:Y:S10]  /*104a0*/  MUFU.EX2 R25, R5 ;  /* 0x0000000500197308 */ /* 0x0007f40000000800 */
[----:B------:R-:W-:Y:S01]  /*104b0*/  MUFU.EX2 R175, R0 ;  /* 0x0000000000af7308 */ /* 0x000fe20000000800 */
[----:B-1----:R-:W-:Y:S04]  /*104c0*/  FMNMX.FTZ R4, R10, R170, !PT ;  /* 0x000000aa0a047209 */ /* 0x002fe80007810000 */
[----:B------:R-:W-:Y:S02]  /*104d0*/  FMNMX.FTZ R4, R11, R4, !PT ;  /* 0x000000040b047209 */ /* 0x000fe40007810000 */
[----:B--2---:R-:W-:Y:S01]  /*104e0*/  FMNMX.FTZ R167, R3, R167, !PT ;  /* 0x000000a703a77209 */ /* 0x004fe20007810000 */
[--C-:B------:R-:W-:Y:S02]  /*104f0*/  FFMA.FTZ R3, R36, c[0x0][0x2d0], -R48.reuse ;  /* 0x0000b40024037a23 */ /* 0x100fe40000010830 */
[----:B------:R1:W-:Y:S01]  /*10500*/  MUFU.EX2 R223, R40 ;  /* 0x0000002800df7308 */ /* 0x0003e20000000800 */
[----:B------:R-:W-:Y:S01]  /*10510*/  LDSM.16.MT88.4 R36, [R226+0x100] ;  /* 0x00010000e224783b */ /* 0x000fe20000004200 */
[----:B---3--:R-:W-:Y:S01]  /*10520*/  FMNMX.FTZ R5, R14, R4, !PT ;  /* 0x000000040e057209 */ /* 0x008fe20007810000 */
[--C-:B------:R-:W-:Y:S01]  /*10530*/  FFMA.FTZ R4, R194, c[0x0][0x2d0], -R23.reuse ;  /* 0x0000b400c2047a23 */ /* 0x100fe20000010817 */
[C---:B------:R-:W-:Y:S01]  /*10540*/  FSETP.NEU.FTZ.AND P0, PT, R167.reuse, -INF , PT ;  /* 0xff800000a700780b */ /* 0x040fe20003f1d000 */
[----:B------:R-:W-:Y:S01]  /*10550*/  FMUL.FTZ R49, R167, c[0x0][0x2d0] ;  /* 0x0000b400a7317a20 */ /* 0x000fe20000410000 */
[----:B------:R-:W-:Y:S04]  /*10560*/  FMNMX.FTZ R5, R15, R5, !PT ;  /* 0x000000050f057209 */ /* 0x000fe80007810000 */
[----:B------:R2:W-:Y:S01]  /*10570*/  MUFU.EX2 R24, R4 ;  /* 0x0000000400187308 */ /* 0x0005e20000000800 */
[----:B------:R-:W-:Y:S09]  /*10580*/  FSEL R49, R49, RZ, P0 ;  /* 0x000000ff31317208 */ /* 0x000ff20000000000 */
[----:B------:R3:W-:Y:S01]  /*10590*/  MUFU.EX2 R42, R3 ;  /* 0x00000003002a7308 */ /* 0x0007e20000000800 */
[--C-:B-1----:R-:W-:Y:S09]  /*105a0*/  FFMA.FTZ R40, R197, c[0x0][0x2d0], -R48.reuse ;  /* 0x0000b400c5287a23 */ /* 0x102ff20000010830 */
[----:B------:R1:W-:Y:S01]  /*105b0*/  MUFU.EX2 R222, R40 ;  /* 0x0000002800de7308 */ /* 0x0003e20000000800 */
[----:B--2---:R-:W-:Y:S01]  /*105c0*/  FMNMX.FTZ R4, R41, R5, !PT ;  /* 0x0000000529047209 */ /* 0x004fe20007810000 */
[----:B------:R-:W-:Y:S03]  /*105d0*/  FFMA.FTZ R5, R195, c[0x0][0x2d0], -R23 ;  /* 0x0000b400c3057a23 */ /* 0x000fe60000010817 */
[----:B------:R-:W-:Y:S05]  /*105e0*/  FMNMX.FTZ R4, R44, R4, !PT ;  /* 0x000000042c047209 */ /* 0x000fea0007810000 */
[----:B------:R2:W-:Y:S01]  /*105f0*/  MUFU.EX2 R194, R5 ;  /* 0x0000000500c27308 */ /* 0x0005e20000000800 */
[----:B---3--:R-:W-:Y:S09]  /*10600*/  FFMA.FTZ R3, R18, c[0x0][0x2d0], -R49 ;  /* 0x0000b40012037a23 */ /* 0x008ff20000010831 */
[----:B------:R3:W-:Y:S01]  /*10610*/  MUFU.EX2 R251, R3 ;  /* 0x0000000300fb7308 */ /* 0x0007e20000000800 */
[----:B-1----:R-:W-:Y:S09]  /*10620*/  FFMA.FTZ R40, R202, c[0x0][0x2d0], -R23 ;  /* 0x0000b400ca287a23 */ /* 0x002ff20000010817 */
[----:B------:R1:W-:Y:S01]  /*10630*/  MUFU.EX2 R219, R40 ;  /* 0x0000002800db7308 */ /* 0x0003e20000000800 */
[----:B--2---:R-:W-:Y:S01]  /*10640*/  FMNMX.FTZ R5, R171, R4, !PT ;  /* 0x00000004ab057209 */ /* 0x004fe20007810000 */
[--C-:B------:R-:W-:Y:S03]  /*10650*/  FFMA.FTZ R4, R6, c[0x0][0x2d0], -R48.reuse ;  /* 0x0000b40006047a23 */ /* 0x100fe60000010830 */
[----:B------:R-:W-:Y:S05]  /*10660*/  FMNMX.FTZ R5, R45, R5, !PT ;  /* 0x000000052d057209 */ /* 0x000fea0007810000 */
[----:B------:R2:W-:Y:S01]  /*10670*/  MUFU.EX2 R28, R4 ;  /* 0x00000004001c7308 */ /* 0x0005e20000000800 */
[--C-:B---3--:R-:W-:Y:S09]  /*10680*/  FFMA.FTZ R3, R9, c[0x0][0x2d0], -R49.reuse ;  /* 0x0000b40009037a23 */ /* 0x108ff20000010831 */
[----:B------:R-:W3:Y:S01]  /*10690*/  MUFU.EX2 R252, R3 ;  /* 0x0000000300fc7308 */ /* 0x000ee20000000800 */
[--C-:B-1----:R-:W-:Y:S09]  /*106a0*/  FFMA.FTZ R40, R201, c[0x0][0x2d0], -R48.reuse ;  /* 0x0000b400c9287a23 */ /* 0x102ff20000010830 */
[----:B------:R1:W-:Y:S01]  /*106b0*/  MUFU.EX2 R202, R40 ;  /* 0x0000002800ca7308 */ /* 0x0003e20000000800 */
[----:B--2---:R-:W-:Y:S04]  /*106c0*/  FMNMX.FTZ R4, R173, R5, !PT ;  /* 0x00000005ad047209 */ /* 0x004fe80007810000 */
[----:B------:R-:W-:Y:S01]  /*106d0*/  FMNMX.FTZ R2, R172, R4, !PT ;  /* 0x00000004ac027209 */ /* 0x000fe20007810000 */
[--C-:B------:R-:W-:Y:S03]  /*106e0*/  FFMA.FTZ R4, R12, c[0x0][0x2d0], -R49.reuse ;  /* 0x0000b4000c047a23 */ /* 0x100fe60000010831 */
[----:B------:R-:W-:Y:S01]  /*106f0*/  FMNMX.FTZ R0, R174, R2, !PT ;  /* 0x00000002ae007209 */ /* 0x000fe20007810000 */
[----:B------:R-:W-:Y:S01]  /*10700*/  FFMA.FTZ R2, R33, c[0x0][0x2d0], -R48 ;  /* 0x0000b40021027a23 */ /* 0x000fe20000010830 */
[----:B------:R-:W-:Y:S01]  /*10710*/  MUFU.EX2 R250, R4 ;  /* 0x0000000400fa7308 */ /* 0x000fe20000000800 */
[----:B---3--:R-:W-:Y:S02]  /*10720*/  F2FP.PACK_AB R32, R252, R251 ;  /* 0x000000fbfc20723e */ /* 0x008fe400000000ff */
[----:B------:R-:W-:Y:S07]  /*10730*/  FMNMX.FTZ R0, R22, R0, !PT ;  /* 0x0000000016007209 */ /* 0x000fee0007810000 */
[----:B------:R2:W3:Y:S01]  /*10740*/  MUFU.EX2 R193, R2 ;  /* 0x0000000200c17308 */ /* 0x0004e20000000800 */
[--C-:B-1----:R-:W-:Y:S01]  /*10750*/  FFMA.FTZ R40, R204, c[0x0][0x2d0], -R49.reuse ;  /* 0x0000b400cc287a23 */ /* 0x102fe20000010831 */
[----:B------:R-:W-:Y:S01]  /*10760*/  MOV R204, R42 ;  /* 0x0000002a00cc7202 */ /* 0x000fe20000000f00 */
[----:B--2---:R-:W1:Y:S01]  /*10770*/  SHFL.BFLY PT, R2, R0, 0x2, 0x1f ;  /* 0x0c401f0000027f89 */ /* 0x004e6200000e0000 */
[----:B---3--:R-:W-:Y:S02]  /*10780*/  F2FP.PACK_AB R27, R42, R193 ;  /* 0x000000c12a1b723e */ /* 0x008fe400000000ff */
[----:B-1----:R-:W-:Y:S01]  /*10790*/  FMNMX.FTZ R3, R0, R2, !PT ;  /* 0x0000000200037209 */ /* 0x002fe20007810000 */
[----:B------:R-:W-:Y:S01]  /*107a0*/  FFMA.FTZ R2, R13, c[0x0][0x2d0], -R49 ;  /* 0x0000b4000d027a23 */ /* 0x000fe20000010831 */
[----:B------:R-:W-:Y:S03]  /*107b0*/  FSEL R0, R169, RZ, P2 ;  /* 0x000000ffa9007208 */ /* 0x000fe60001000000 */
[----:B------:R1:W2:Y:S01]  /*107c0*/  MUFU.EX2 R195, R2 ;  /* 0x0000000200c37308 */ /* 0x0002a20000000800 */
[----:B------:R-:W3:Y:S01]  /*107d0*/  SHFL.BFLY PT, R4, R3, 0x1, 0x1f ;  /* 0x0c201f0003047f89 */ /* 0x000ee200000e0000 */
[----:B------:R-:W-:Y:S01]  /*107e0*/  FADD.FTZ R0, -R0, R164 ;  /* 0x000000a400007221 */ /* 0x000fe20000010100 */
[----:B------:R-:W-:Y:S03]  /*107f0*/  MOV R164, R28 ;  /* 0x0000001c00a47202 */ /* 0x000fe60000000f00 */
[----:B------:R-:W-:Y:S03]  /*10800*/  FMUL.FTZ R0, R0, c[0x0][0x2d0] ;  /* 0x0000b40000007a20 */ /* 0x000fe60000410000 */
[----:B------:R-:W4:Y:S01]  /*10810*/  LDSM.16.MT88.4 R28, [R225+0x100] ;  /* 0x00010000e11c783b */ /* 0x000f220000004200 */
[----:B------:R5:W5:Y:S01]  /*10820*/  MUFU.EX2 R21, R0 ;  /* 0x0000000000157308 */ /* 0x000b620000000800 */
[----:B-1----:R-:W-:Y:S02]  /*10830*/  FSEL R2, R168, RZ, P1 ;  /* 0x000000ffa8027208 */ /* 0x002fe40000800000 */
[----:B---3--:R-:W-:Y:S02]  /*10840*/  FMNMX.FTZ R3, R3, R4, !PT ;  /* 0x0000000403037209 */ /* 0x008fe40007810000 */
[----:B--2---:R-:W-:Y:S01]  /*10850*/  F2FP.PACK_AB R34, R195, R250 ;  /* 0x000000fac322723e */ /* 0x004fe200000000ff */
[----:B------:R-:W-:Y:S01]  /*10860*/  FADD.FTZ R2, -R2, R165 ;  /* 0x000000a502027221 */ /* 0x000fe20000010100 */
[----:B------:R-:W-:Y:S01]  /*10870*/  MOV R165, R25 ;  /* 0x0000001900a57202 */ /* 0x000fe20000000f00 */
[----:B------:R-:W-:Y:S01]  /*10880*/  FMUL.FTZ R50, R3, c[0x0][0x2d0] ;  /* 0x0000b40003327a20 */ /* 0x000fe20000410000 */
[----:B------:R-:W-:Y:S01]  /*10890*/  F2FP.PACK_AB R25, R175, R164 ;  /* 0x000000a4af19723e */ /* 0x000fe200000000ff */
[----:B------:R-:W-:Y:S01]  /*108a0*/  FMUL.FTZ R2, R2, c[0x0][0x2d0] ;  /* 0x0000b40002027a20 */ /* 0x000fe20000410000 */
[----:B-----5:R-:W-:Y:S01]  /*108b0*/  FSEL R0, R167, RZ, P0 ;  /* 0x000000ffa7007208 */ /* 0x020fe20000000000 */
[----:B------:R-:W-:Y:S01]  /*108c0*/  FMUL.FTZ R5, R21, R177 ;  /* 0x000000b115057220 */ /* 0x000fe20000410000 */
[----:B------:R-:W-:Y:S01]  /*108d0*/  FSETP.NEU.FTZ.AND P0, PT, R3, -INF , PT ;  /* 0xff8000000300780b */ /* 0x000fe20003f1d000 */
[----:B------:R-:W1:Y:S01]  /*108e0*/  MUFU.EX2 R20, R2 ;  /* 0x0000000200147308 */ /* 0x000e620000000800 */
[C---:B------:R-:W-:Y:S02]  /*108f0*/  FMUL.FTZ R16, R21.reuse, R188 ;  /* 0x000000bc15107220 */ /* 0x040fe40000410000 */
[----:B------:R-:W-:Y:S01]  /*10900*/  FADD.FTZ R0, -R0, R166 ;  /* 0x000000a600007221 */ /* 0x000fe20000010100 */
[----:B------:R-:W-:Y:S01]  /*10910*/  FSEL R50, R50, RZ, P0 ;  /* 0x000000ff32327208 */ /* 0x000fe20000000000 */
[----:B------:R-:W-:Y:S01]  /*10920*/  FMUL.FTZ R17, R21, R189 ;  /* 0x000000bd15117220 */ /* 0x000fe20000410000 */
[----:B------:R-:W-:Y:S01]  /*10930*/  MOV R166, R24 ;  /* 0x0000001800a67202 */ /* 0x000fe20000000f00 */
[----:B------:R-:W-:Y:S01]  /*10940*/  FMUL.FTZ R0, R0, c[0x0][0x2d0] ;  /* 0x0000b40000007a20 */ /* 0x000fe20000410000 */
[----:B------:R-:W-:Y:S01]  /*10950*/  F2FP.PACK_AB R24, R165, R192 ;  /* 0x000000c0a518723e */ /* 0x000fe200000000ff */
[--C-:B------:R-:W-:Y:S01]  /*10960*/  FFMA.FTZ R4, R14, c[0x0][0x2d0], -R50.reuse ;  /* 0x0000b4000e047a23 */ /* 0x100fe20000010832 */
[----:B------:R-:W-:Y:S01]  /*10970*/  F2FP.PACK_AB R26, R194, R166 ;  /* 0x000000a6c21a723e */ /* 0x000fe200000000ff */
[----:B------:R2:W3:Y:S01]  /*10980*/  MUFU.EX2 R2, R0 ;  /* 0x0000000000027308 */ /* 0x0004e20000000800 */
[C---:B------:R-:W-:Y:S02]  /*10990*/  FMUL.FTZ R132, R21.reuse, R132 ;  /* 0x0000008415847220 */ /* 0x040fe40000410000 */
[C---:B------:R-:W-:Y:S02]  /*109a0*/  FMUL.FTZ R133, R21.reuse, R133 ;  /* 0x0000008515857220 */ /* 0x040fe40000410000 */
[C---:B------:R-:W-:Y:S02]  /*109b0*/  FMUL.FTZ R144, R21.reuse, R144 ;  /* 0x0000009015907220 */ /* 0x040fe40000410000 */
[C---:B------:R-:W-:Y:S02]  /*109c0*/  FMUL.FTZ R145, R21.reuse, R145 ;  /* 0x0000009115917220 */ /* 0x040fe40000410000 */
[C---:B------:R-:W-:Y:S01]  /*109d0*/  FMUL.FTZ R148, R21.reuse, R148 ;  /* 0x0000009415947220 */ /* 0x040fe20000410000 */
[----:B------:R5:W-:Y:S01]  /*109e0*/  MUFU.EX2 R247, R4 ;  /* 0x0000000400f77308 */ /* 0x000be20000000800 */
[----:B------:R-:W-:Y:S02]  /*109f0*/  FMUL.FTZ R149, R21, R149 ;  /* 0x0000009515957220 */ /* 0x000fe40000410000 */
[C---:B-1----:R-:W-:Y:S02]  /*10a00*/  FMUL.FTZ R6, R20.reuse, R178 ;  /* 0x000000b214067220 */ /* 0x042fe40000410000 */
[C---:B------:R-:W-:Y:S02]  /*10a10*/  FMUL.FTZ R7, R20.reuse, R179 ;  /* 0x000000b314077220 */ /* 0x040fe40000410000 */
[C---:B------:R-:W-:Y:S02]  /*10a20*/  FMUL.FTZ R18, R20.reuse, R190 ;  /* 0x000000be14127220 */ /* 0x040fe40000410000 */
[C---:B------:R-:W-:Y:S02]  /*10a30*/  FMUL.FTZ R19, R20.reuse, R191 ;  /* 0x000000bf14137220 */ /* 0x040fe40000410000 */
[C---:B------:R-:W-:Y:S01]  /*10a40*/  FMUL.FTZ R134, R20.reuse, R134 ;  /* 0x0000008614867220 */ /* 0x040fe20000410000 */
[----:B------:R-:W-:Y:S01]  /*10a50*/  LDSM.16.MT88.4 R188, [R225+0x1100] ;  /* 0x00110000e1bc783b */ /* 0x000fe20000004200 */
[----:B------:R-:W-:Y:S02]  /*10a60*/  FMUL.FTZ R135, R20, R135 ;  /* 0x0000008714877220 */ /* 0x000fe40000410000 */
[--C-:B--2---:R-:W-:Y:S02]  /*10a70*/  FFMA.FTZ R0, R10, c[0x0][0x2d0], -R50.reuse ;  /* 0x0000b4000a007a23 */ /* 0x104fe40000010832 */
[C---:B---3--:R-:W-:Y:S02]  /*10a80*/  FMUL.FTZ R8, R2.reuse, R180 ;  /* 0x000000b402087220 */ /* 0x048fe40000410000 */
[----:B------:R1:W-:Y:S01]  /*10a90*/  MUFU.EX2 R245, R0 ;  /* 0x0000000000f57308 */ /* 0x0003e20000000800 */
[C---:B------:R-:W-:Y:S02]  /*10aa0*/  FMUL.FTZ R9, R2.reuse, R181 ;  /* 0x000000b502097220 */ /* 0x040fe40000410000 */
[C---:B------:R-:W-:Y:S02]  /*10ab0*/  FMUL.FTZ R12, R2.reuse, R184 ;  /* 0x000000b8020c7220 */ /* 0x040fe40000410000 */
[--C-:B-----5:R-:W-:Y:S02]  /*10ac0*/  FFMA.FTZ R4, R15, c[0x0][0x2d0], -R50.reuse ;  /* 0x0000b4000f047a23 */ /* 0x120fe40000010832 */
[C---:B------:R-:W-:Y:S02]  /*10ad0*/  FMUL.FTZ R13, R2.reuse, R185 ;  /* 0x000000b9020d7220 */ /* 0x040fe40000410000 */
[C---:B------:R-:W-:Y:S01]  /*10ae0*/  FMUL.FTZ R136, R2.reuse, R136 ;  /* 0x0000008802887220 */ /* 0x040fe20000410000 */
[----:B------:R2:W3:Y:S01]  /*10af0*/  MUFU.EX2 R248, R4 ;  /* 0x0000000400f87308 */ /* 0x0004e20000000800 */
[C---:B------:R-:W-:Y:S02]  /*10b00*/  FMUL.FTZ R137, R2.reuse, R137 ;  /* 0x0000008902897220 */ /* 0x040fe40000410000 */
[C---:B------:R-:W-:Y:S02]  /*10b10*/  FMUL.FTZ R140, R2.reuse, R140 ;  /* 0x0000008c028c7220 */ /* 0x040fe40000410000 */
[----:B------:R-:W-:Y:S02]  /*10b20*/  FMUL.FTZ R141, R2, R141 ;  /* 0x0000008d028d7220 */ /* 0x000fe40000410000 */
[C---:B------:R-:W-:Y:S02]  /*10b30*/  FMUL.FTZ R146, R20.reuse, R146 ;  /* 0x0000009214927220 */ /* 0x040fe40000410000 */
[C---:B------:R-:W-:Y:S02]  /*10b40*/  FMUL.FTZ R147, R20.reuse, R147 ;  /* 0x0000009314937220 */ /* 0x040fe40000410000 */
[C---:B------:R-:W-:Y:S02]  /*10b50*/  FMUL.FTZ R150, R20.reuse, R150 ;  /* 0x0000009614967220 */ /* 0x040fe40000410000 */
[----:B------:R-:W-:Y:S02]  /*10b60*/  FMUL.FTZ R151, R20, R151 ;  /* 0x0000009714977220 */ /* 0x000fe40000410000 */
[----:B-1----:R-:W-:Y:S02]  /*10b70*/  FFMA.FTZ R0, R11, c[0x0][0x2d0], -R50 ;  /* 0x0000b4000b007a23 */ /* 0x002fe40000010832 */
[C---:B------:R-:W-:Y:S02]  /*10b80*/  FMUL.FTZ R152, R2.reuse, R152 ;  /* 0x0000009802987220 */ /* 0x040fe40000410000 */
[----:B------:R1:W5:Y:S01]  /*10b90*/  MUFU.EX2 R246, R0 ;  /* 0x0000000000f67308 */ /* 0x0003620000000800 */
[C---:B------:R-:W-:Y:S02]  /*10ba0*/  FMUL.FTZ R153, R2.reuse, R153 ;  /* 0x0000009902997220 */ /* 0x040fe40000410000 */
[----:B------:R-:W-:Y:S02]  /*10bb0*/  FMUL.FTZ R156, R2, R156 ;  /* 0x0000009c029c7220 */ /* 0x000fe40000410000 */
[C---:B--2---:R-:W-:Y:S01]  /*10bc0*/  FMUL.FTZ R4, R21.reuse, R176 ;  /* 0x000000b015047220 */ /* 0x044fe20000410000 */
[----:B---3--:R-:W-:Y:S01]  /*10bd0*/  F2FP.PACK_AB R35, R248, R247 ;  /* 0x000000f7f823723e */ /* 0x008fe200000000ff */
[----:B------:R-:W-:Y:S01]  /*10be0*/  FMUL.FTZ R157, R2, R157 ;  /* 0x0000009d029d7220 */ /* 0x000fe20000410000 */
[----:B------:R-:W-:Y:S01]  /*10bf0*/  MOV R176, R192 ;  /* 0x000000c000b07202 */ /* 0x000fe20000000f00 */
[C---:B------:R-:W-:Y:S02]  /*10c00*/  FMUL.FTZ R160, R21.reuse, R160 ;  /* 0x000000a015a07220 */ /* 0x040fe40000410000 */
[C---:B------:R-:W-:Y:S01]  /*10c10*/  FMUL.FTZ R161, R21.reuse, R161 ;  /* 0x000000a115a17220 */ /* 0x040fe20000410000 */
[-C--:B----4-:R-:W-:Y:S05]  /*10c20*/  HMMA.16816.F32 R4, R24, R28.reuse, R4 ;  /* 0x0000001c1804723c */ /* 0x090fea0000001804 */
[C---:B------:R-:W-:Y:S02]  /*10c30*/  FMUL.FTZ R162, R20.reuse, R162 ;  /* 0x000000a214a27220 */ /* 0x040fe40000410000 */
[----:B------:R-:W-:Y:S02]  /*10c40*/  FMUL.FTZ R163, R20, R163 ;  /* 0x000000a314a37220 */ /* 0x000fe40000410000 */
[----:B------:R-:W-:Y:S03]  /*10c50*/  FMUL.FTZ R52, R21, R52 ;  /* 0x0000003415347220 */ /* 0x000fe60000410000 */
[----:B-1----:R-:W-:Y:S01]  /*10c60*/  FSEL R0, R3, RZ, P0 ;  /* 0x000000ff03007208 */ /* 0x002fe20000000000 */
[C---:B------:R-:W-:Y:S01]  /*10c70*/  FMUL.FTZ R53, R21.reuse, R53 ;  /* 0x0000003515357220 */ /* 0x040fe20000410000 */
[----:B-----5:R-:W-:Y:S01]  /*10c80*/  F2FP.PACK_AB R33, R246, R245 ;  /* 0x000000f5f621723e */ /* 0x020fe200000000ff */
[----:B------:R-:W-:Y:S01]  /*10c90*/  FMUL.FTZ R54, R20, R54 ;  /* 0x0000003614367220 */ /* 0x000fe20000410000 */
[----:B------:R-:W-:Y:S01]  /*10ca0*/  ISETP.GT.AND P0, PT, R242, R249, PT ;  /* 0x000000f9f200720c */ /* 0x000fe20003f04270 */
[----:B------:R-:W-:Y:S02]  /*10cb0*/  FADD.FTZ R0, -R0, R170 ;  /* 0x000000aa00007221 */ /* 0x000fe40000010100 */
[----:B------:R-:W-:Y:S02]  /*10cc0*/  FMUL.FTZ R55, R20, R55 ;  /* 0x0000003714377220 */ /* 0x000fe40000410000 */
[----:B------:R-:W-:Y:S02]  /*10cd0*/  FMUL.FTZ R0, R0, c[0x0][0x2d0] ;  /* 0x0000b40000007a20 */ /* 0x000fe40000410000 */
[C---:B------:R-:W-:Y:S02]  /*10ce0*/  FMUL.FTZ R56, R2.reuse, R56 ;  /* 0x0000003802387220 */ /* 0x040fe40000410000 */
[C---:B------:R-:W-:Y:S02]  /*10cf0*/  FMUL.FTZ R57, R2.reuse, R57 ;  /* 0x0000003902397220 */ /* 0x040fe40000410000 */
[----:B------:R-:W1:Y:S01]  /*10d00*/  MUFU.EX2 R0, R0 ;  /* 0x0000000000007308 */ /* 0x000e620000000800 */
[C---:B------:R-:W-:Y:S02]  /*10d10*/  FMUL.FTZ R60, R2.reuse, R60 ;  /* 0x0000003c023c7220 */ /* 0x040fe40000410000 */
[----:B------:R-:W-:Y:S02]  /*10d20*/  FMUL.FTZ R61, R2, R61 ;  /* 0x0000003d023d7220 */ /* 0x000fe40000410000 */
        /* <DEDUP_REMOVED lines=10> */
[C---:B-1----:R-:W-:Y:S02]  /*10dd0*/  FMUL.FTZ R10, R0.reuse, R182 ;  /* 0x000000b6000a7220 */ /* 0x042fe40000410000 */
[C---:B------:R-:W-:Y:S02]  /*10de0*/  FMUL.FTZ R11, R0.reuse, R183 ;  /* 0x000000b7000b7220 */ /* 0x040fe40000410000 */
[C---:B------:R-:W-:Y:S02]  /*10df0*/  FMUL.FTZ R14, R0.reuse, R186 ;  /* 0x000000ba000e7220 */ /* 0x040fe40000410000 */
        /* <DEDUP_REMOVED lines=8> */
[C---:B------:R-:W-:Y:S01]  /*10e80*/  HMMA.16816.F32 R16, R24.reuse, R30, R16 ;  /* 0x0000001e1810723c */ /* 0x040fe20000001810 */
[----:B------:R-:W1:Y:S03]  /*10e90*/  LDSM.16.MT88.4 R28, [R228+0x100] ;  /* 0x00010000e41c783b */ /* 0x000e660000004200 */
[C---:B------:R-:W-:Y:S02]  /*10ea0*/  FMUL.FTZ R155, R0.reuse, R155 ;  /* 0x0000009b009b7220 */ /* 0x040fe40000410000 */
[C---:B------:R-:W-:Y:S02]  /*10eb0*/  FMUL.FTZ R158, R0.reuse, R158 ;  /* 0x0000009e009e7220 */ /* 0x040fe40000410000 */
[-C--:B------:R-:W-:Y:S04]  /*10ec0*/  HMMA.16816.F32 R132, R24, R36.reuse, R132 ;  /* 0x000000241884723c */ /* 0x080fe80000001884 */
[C---:B------:R-:W-:Y:S02]  /*10ed0*/  FMUL.FTZ R159, R0.reuse, R159 ;  /* 0x0000009f009f7220 */ /* 0x040fe40000410000 */
[C---:B------:R-:W-:Y:S02]  /*10ee0*/  FMUL.FTZ R58, R0.reuse, R58 ;  /* 0x0000003a003a7220 */ /* 0x040fe40000410000 */
[C---:B------:R-:W-:Y:S04]  /*10ef0*/  HMMA.16816.F32 R136, R32.reuse, R36, R136 ;  /* 0x000000242088723c */ /* 0x040fe80000001888 */
[C---:B------:R-:W-:Y:S02]  /*10f00*/  FMUL.FTZ R59, R0.reuse, R59 ;  /* 0x0000003b003b7220 */ /* 0x040fe40000410000 */
[C---:B------:R-:W-:Y:S02]  /*10f10*/  FMUL.FTZ R62, R0.reuse, R62 ;  /* 0x0000003e003e7220 */ /* 0x040fe40000410000 */
[-C--:B------:R-:W-:Y:S04]  /*10f20*/  HMMA.16816.F32 R140, R32, R38.reuse, R140 ;  /* 0x00000026208c723c */ /* 0x080fe8000000188c */
[C---:B------:R-:W-:Y:S02]  /*10f30*/  FMUL.FTZ R63, R0.reuse, R63 ;  /* 0x0000003f003f7220 */ /* 0x040fe40000410000 */
[C---:B------:R-:W-:Y:S02]  /*10f40*/  FMUL.FTZ R74, R0.reuse, R74 ;  /* 0x0000004a004a7220 */ /* 0x040fe40000410000 */
[C---:B------:R-:W-:Y:S01]  /*10f50*/  HMMA.16816.F32 R144, R24.reuse, R38, R144 ;  /* 0x000000261890723c */ /* 0x040fe20000001890 */
[----:B------:R-:W2:Y:S03]  /*10f60*/  LDSM.16.MT88.4 R36, [R227+0x100] ;  /* 0x00010000e324783b */ /* 0x000ea60000004200 */
[----:B------:R-:W-:Y:S02]  /*10f70*/  FMUL.FTZ R75, R0, R75 ;  /* 0x0000004b004b7220 */ /* 0x000fe40000410000 */
[C---:B------:R-:W-:Y:S02]  /*10f80*/  FMUL.FTZ R76, R2.reuse, R76 ;  /* 0x0000004c024c7220 */ /* 0x040fe40000410000 */
[----:B------:R-:W-:Y:S01]  /*10f90*/  FMUL.FTZ R77, R2, R77 ;  /* 0x0000004d024d7220 */ /* 0x000fe20000410000 */
[-C--:B-1----:R-:W-:Y:S03]  /*10fa0*/  HMMA.16816.F32 R148, R24, R28.reuse, R148 ;  /* 0x0000001c1894723c */ /* 0x082fe60000001894 */
[C---:B------:R-:W-:Y:S02]  /*10fb0*/  FMUL.FTZ R78, R0.reuse, R78 ;  /* 0x0000004e004e7220 */ /* 0x040fe40000410000 */
[----:B------:R-:W-:Y:S02]  /*10fc0*/  FMUL.FTZ R79, R0, R79 ;  /* 0x0000004f004f7220 */ /* 0x000fe40000410000 */
        /* <DEDUP_REMOVED lines=11> */
[-C--:B--2---:R-:W-:Y:S04]  /*11080*/  HMMA.16816.F32 R52, R24, R36.reuse, R52 ;  /* 0x000000241834723c */ /* 0x084fe80000001834 */
[----:B------:R-:W-:Y:S02]  /*11090*/  FMUL.FTZ R87, R20, R87 ;  /* 0x0000005714577220 */ /* 0x000fe40000410000 */
[C---:B------:R-:W-:Y:S02]  /*110a0*/  FMUL.FTZ R88, R2.reuse, R88 ;  /* 0x0000005802587220 */ /* 0x040fe40000410000 */
[C---:B------:R-:W-:Y:S04]  /*110b0*/  HMMA.16816.F32 R56, R32.reuse, R36, R56 ;  /* 0x000000242038723c */ /* 0x040fe80000001838 */
[----:B------:R-:W-:Y:S02]  /*110c0*/  FMUL.FTZ R89, R2, R89 ;  /* 0x0000005902597220 */ /* 0x000fe40000410000 */
[----:B------:R-:W-:Y:S02]  /*110d0*/  FMUL.FTZ R90, R0, R90 ;  /* 0x0000005a005a7220 */ /* 0x000fe40000410000 */
[-C--:B------:R-:W-:Y:S04]  /*110e0*/  HMMA.16816.F32 R60, R32, R38.reuse, R60 ;  /* 0x00000026203c723c */ /* 0x080fe8000000183c */
[----:B------:R-:W-:Y:S02]  /*110f0*/  FFMA.FTZ R36, R196, c[0x0][0x2d0], -R23 ;  /* 0x0000b400c4247a23 */ /* 0x000fe40000010817 */
[----:B------:R-:W-:Y:S02]  /*11100*/  FMUL.FTZ R91, R0, R91 ;  /* 0x0000005b005b7220 */ /* 0x000fe40000410000 */
[C---:B------:R-:W-:Y:S01]  /*11110*/  HMMA.16816.F32 R64, R24.reuse, R38, R64 ;  /* 0x000000261840723c */ /* 0x040fe20000001840 */
[----:B------:R2:W-:Y:S03]  /*11120*/  MUFU.EX2 R244, R36 ;  /* 0x0000002400f47308 */ /* 0x0005e60000000800 */
[C---:B------:R-:W-:Y:S02]  /*11130*/  FMUL.FTZ R92, R2.reuse, R92 ;  /* 0x0000005c025c7220 */ /* 0x040fe40000410000 */
[----:B------:R-:W-:Y:S02]  /*11140*/  FMUL.FTZ R93, R2, R93 ;  /* 0x0000005d025d7220 */ /* 0x000fe40000410000 */
[C---:B------:R-:W-:Y:S01]  /*11150*/  FMUL.FTZ R94, R0.reuse, R94 ;  /* 0x0000005e005e7220 */ /* 0x040fe20000410000 */
[-C--:B-1----:R-:W-:Y:S03]  /*11160*/  HMMA.16816.F32 R68, R24, R28.reuse, R68 ;  /* 0x0000001c1844723c */ /* 0x082fe60000001844 */
[----:B------:R-:W-:Y:S02]  /*11170*/  FMUL.FTZ R95, R0, R95 ;  /* 0x0000005f005f7220 */ /* 0x000fe40000410000 */
[C---:B------:R-:W-:Y:S02]  /*11180*/  FMUL.FTZ R96, R21.reuse, R96 ;  /* 0x0000006015607220 */ /* 0x040fe40000410000 */
[----:B------:R-:W-:Y:S01]  /*11190*/  FMUL.FTZ R97, R21, R97 ;  /* 0x0000006115617220 */ /* 0x000fe20000410000 */
[C---:B------:R-:W-:Y:S04]  /*111a0*/  HMMA.16816.F32 R72, R32.reuse, R28, R72 ;  /* 0x0000001c2048723c */ /* 0x040fe80000001848 */
[C---:B------:R-:W-:Y:S02]  /*111b0*/  FMUL.FTZ R98, R20.reuse, R98 ;  /* 0x0000006214627220 */ /* 0x040fe40000410000 */
[C---:B------:R-:W-:Y:S02]  /*111c0*/  FMUL.FTZ R99, R20.reuse, R99 ;  /* 0x0000006314637220 */ /* 0x040fe40000410000 */
[-C--:B------:R-:W-:Y:S01]  /*111d0*/  HMMA.16816.F32 R76, R32, R30.reuse, R76 ;  /* 0x0000001e204c723c */ /* 0x080fe2000000184c */
[----:B--2---:R-:W1:Y:S03]  /*111e0*/  LDSM.16.MT88.4 R36, [R226+0x1900] ;  /* 0x00190000e224783b */ /* 0x004e660000004200 */
[--C-:B------:R-:W-:Y:S02]  /*111f0*/  FFMA.FTZ R28, R199, c[0x0][0x2d0], -R48.reuse ;  /* 0x0000b400c71c7a23 */ /* 0x100fe40000010830 */
[C---:B------:R-:W-:Y:S01]  /*11200*/  FMUL.FTZ R100, R21.reuse, R100 ;  /* 0x0000006415647220 */ /* 0x040fe20000410000 */
[----:B------:R2:W-:Y:S01]  /*11210*/  MUFU.EX2 R199, R40 ;  /* 0x0000002800c77308 */ /* 0x0005e20000000800 */
[C---:B------:R-:W-:Y:S04]  /*11220*/  HMMA.16816.F32 R80, R24.reuse, R30, R80 ;  /* 0x0000001e1850723c */ /* 0x040fe80000001850 */
[----:B------:R-:W-:Y:S02]  /*11230*/  FMUL.FTZ R101, R21, R101 ;  /* 0x0000006515657220 */ /* 0x000fe40000410000 */
[C---:B------:R-:W-:Y:S02]  /*11240*/  FMUL.FTZ R102, R20.reuse, R102 ;  /* 0x0000006614667220 */ /* 0x040fe40000410000 */
[----:B------:R-:W-:Y:S01]  /*11250*/  FMUL.FTZ R103, R20, R103 ;  /* 0x0000006714677220 */ /* 0x000fe20000410000 */
[----:B------:R3:W-:Y:S03]  /*11260*/  MUFU.EX2 R221, R28 ;  /* 0x0000001c00dd7308 */ /* 0x0007e60000000800 */
[C---:B------:R-:W-:Y:S02]  /*11270*/  FMUL.FTZ R104, R2.reuse, R104 ;  /* 0x0000006802687220 */ /* 0x040fe40000410000 */
[----:B------:R-:W-:Y:S02]  /*11280*/  FMUL.FTZ R105, R2, R105 ;  /* 0x0000006902697220 */ /* 0x000fe40000410000 */
[C---:B------:R-:W-:Y:S02]  /*11290*/  FMUL.FTZ R106, R0.reuse, R106 ;  /* 0x0000006a006a7220 */ /* 0x040fe40000410000 */
[----:B------:R-:W-:Y:S02]  /*112a0*/  FMUL.FTZ R107, R0, R107 ;  /* 0x0000006b006b7220 */ /* 0x000fe40000410000 */
[C---:B------:R-:W-:Y:S02]  /*112b0*/  FMUL.FTZ R108, R2.reuse, R108 ;  /* 0x0000006c026c7220 */ /* 0x040fe40000410000 */
[----:B------:R-:W-:Y:S02]  /*112c0*/  FMUL.FTZ R109, R2, R109 ;  /* 0x0000006d026d7220 */ /* 0x000fe40000410000 */
[----:B--2---:R-:W-:Y:S01]  /*112d0*/  FFMA.FTZ R40, R205, c[0x0][0x2d0], -R49 ;  /* 0x0000b400cd287a23 */ /* 0x004fe20000010831 */
[----:B------:R-:W-:Y:S01]  /*112e0*/  MOV R205, R194 ;  /* 0x000000c200cd7202 */ /* 0x000fe20000000f00 */
[C---:B------:R-:W-:Y:S02]  /*112f0*/  FMUL.FTZ R110, R0.reuse, R110 ;  /* 0x0000006e006e7220 */ /* 0x040fe40000410000 */
[----:B------:R-:W-:Y:S01]  /*11300*/  MUFU.EX2 R198, R40 ;  /* 0x0000002800c67308 */ /* 0x000fe20000000800 */
[----:B------:R-:W-:Y:S02]  /*11310*/  FMUL.FTZ R111, R0, R111 ;  /* 0x0000006f006f7220 */ /* 0x000fe40000410000 */
[C---:B------:R-:W-:Y:S01]  /*11320*/  FMUL.FTZ R112, R21.reuse, R112 ;  /* 0x0000007015707220 */ /* 0x040fe20000410000 */
[-C--:B-1----:R-:W-:Y:S03]  /*11330*/  HMMA.16816.F32 R84, R24, R36.reuse, R84 ;  /* 0x000000241854723c */ /* 0x082fe60000001854 */
[----:B---3--:R-:W-:Y:S02]  /*11340*/  FFMA.FTZ R28, R200, c[0x0][0x2d0], -R23 ;  /* 0x0000b400c81c7a23 */ /* 0x008fe40000010817 */
[----:B------:R-:W-:Y:S02]  /*11350*/  FMUL.FTZ R113, R21, R113 ;  /* 0x0000007115717220 */ /* 0x000fe40000410000 */
[----:B------:R1:W-:Y:S01]  /*11360*/  MUFU.EX2 R220, R28 ;  /* 0x0000001c00dc7308 */ /* 0x0003e20000000800 */
[C---:B------:R-:W-:Y:S04]  /*11370*/  HMMA.16816.F32 R88, R32.reuse, R36, R88 ;  /* 0x000000242058723c */ /* 0x040fe80000001858 */
[C---:B------:R-:W-:Y:S02]  /*11380*/  FMUL.FTZ R114, R20.reuse, R114 ;  /* 0x0000007214727220 */ /* 0x040fe40000410000 */
[C---:B------:R-:W-:Y:S02]  /*11390*/  FMUL.FTZ R115, R20.reuse, R115 ;  /* 0x0000007314737220 */ /* 0x040fe40000410000 */
[-C--:B------:R-:W-:Y:S04]  /*113a0*/  HMMA.16816.F32 R92, R32, R38.reuse, R92 ;  /* 0x00000026205c723c */ /* 0x080fe8000000185c */
[----:B------:R-:W-:Y:S01]  /*113b0*/  FFMA.FTZ R36, R203, c[0x0][0x2d0], -R48 ;  /* 0x0000b400cb247a23 */ /* 0x000fe20000010830 */
[----:B------:R-:W-:Y:S01]  /*113c0*/  MOV R203, R195 ;  /* 0x000000c300cb7202 */ /* 0x000fe20000000f00 */
[C---:B------:R-:W-:Y:S02]  /*113d0*/  FMUL.FTZ R116, R21.reuse, R116 ;  /* 0x0000007415747220 */ /* 0x040fe40000410000 */
[C---:B------:R-:W-:Y:S01]  /*113e0*/  HMMA.16816.F32 R96, R24.reuse, R38, R96 ;  /* 0x000000261860723c */ /* 0x040fe20000001860 */
[----:B------:R2:W-:Y:S03]  /*113f0*/  MUFU.EX2 R201, R36 ;  /* 0x0000002400c97308 */ /* 0x0005e60000000800 */
[----:B------:R-:W-:Y:S02]  /*11400*/  FMUL.FTZ R117, R21, R117 ;  /* 0x0000007515757220 */ /* 0x000fe40000410000 */
[C---:B------:R-:W-:Y:S01]  /*11410*/  FMUL.FTZ R118, R20.reuse, R118 ;  /* 0x0000007614767220 */ /* 0x040fe20000410000 */
[----:B-1----:R-:W1:Y:S01]  /*11420*/  LDSM.16.MT88.4 R28, [R228+0x1900] ;  /* 0x00190000e41c783b */ /* 0x002e620000004200 */
[----:B------:R-:W-:Y:S04]  /*11430*/  FMUL.FTZ R119, R20, R119 ;  /* 0x0000007714777220 */ /* 0x000fe80000410000 */
[C---:B------:R-:W-:Y:S02]  /*11440*/  FMUL.FTZ R120, R2.reuse, R120 ;  /* 0x0000007802787220 */ /* 0x040fe40000410000 */
[----:B------:R-:W-:Y:S02]  /*11450*/  FMUL.FTZ R121, R2, R121 ;  /* 0x0000007902797220 */ /* 0x000fe40000410000 */
[C---:B------:R-:W-:Y:S02]  /*11460*/  FMUL.FTZ R122, R0.reuse, R122 ;  /* 0x0000007a007a7220 */ /* 0x040fe40000410000 */
[----:B------:R-:W-:Y:S02]  /*11470*/  FMUL.FTZ R123, R0, R123 ;  /* 0x0000007b007b7220 */ /* 0x000fe40000410000 */
[C---:B------:R-:W-:Y:S02]  /*11480*/  FMUL.FTZ R124, R2.reuse, R124 ;  /* 0x0000007c027c7220 */ /* 0x040fe40000410000 */
[----:B------:R-:W-:Y:S02]  /*11490*/  FMUL.FTZ R125, R2, R125 ;  /* 0x0000007d027d7220 */ /* 0x000fe40000410000 */
[C---:B------:R-:W-:Y:S02]  /*114a0*/  FMUL.FTZ R126, R0.reuse, R126 ;  /* 0x0000007e007e7220 */ /* 0x040fe40000410000 */
[--C-:B--2---:R-:W-:Y:S02]  /*114b0*/  FFMA.FTZ R36, R51, c[0x0][0x2d0], -R49.reuse ;  /* 0x0000b40033247a23 */ /* 0x104fe40000010831 */
[----:B------:R-:W-:Y:S02]  /*114c0*/  FMUL.FTZ R127, R0, R127 ;  /* 0x0000007f007f7220 */ /* 0x000fe40000410000 */
[----:B------:R2:W3:Y:S01]  /*114d0*/  MUFU.EX2 R200, R36 ;  /* 0x0000002400c87308 */ /* 0x0004e20000000800 */
[C---:B------:R-:W-:Y:S02]  /*114e0*/  FMUL.FTZ R128, R21.reuse, R128 ;  /* 0x0000008015807220 */ /* 0x040fe40000410000 */
[----:B------:R-:W-:Y:S02]  /*114f0*/  FMUL.FTZ R129, R21, R129 ;  /* 0x0000008115817220 */ /* 0x000fe40000410000 */
[C---:B------:R-:W-:Y:S02]  /*11500*/  FMUL.FTZ R130, R20.reuse, R130 ;  /* 0x0000008214827220 */ /* 0x040fe40000410000 */
[----:B------:R-:W-:Y:S01]  /*11510*/  FMUL.FTZ R131, R20, R131 ;  /* 0x0000008314837220 */ /* 0x000fe20000410000 */
[-C--:B-1----:R-:W-:Y:S01]  /*11520*/  HMMA.16816.F32 R100, R24, R28.reuse, R100 ;  /* 0x0000001c1864723c */ /* 0x082fe20000001864 */
[----:B--2---:R-:W1:Y:S07]  /*11530*/  LDSM.16.MT88.4 R36, [R227+0x1900] ;  /* 0x00190000e324783b */ /* 0x004e6e0000004200 */
[C---:B------:R-:W-:Y:S07]  /*11540*/  HMMA.16816.F32 R104, R32.reuse, R28, R104 ;  /* 0x0000001c2068723c */ /* 0x040fee0000001868 */
[----:B------:R-:W-:Y:S01]  /*11550*/  FFMA.FTZ R28, R206, c[0x0][0x2d0], -R49 ;  /* 0x0000b400ce1c7a23 */ /* 0x000fe20000010831 */
[-C--:B------:R-:W-:Y:S01]  /*11560*/  HMMA.16816.F32 R108, R32, R30.reuse, R108 ;  /* 0x0000001e206c723c */ /* 0x080fe2000000186c */
[----:B------:R-:W2:Y:S02]  /*11570*/  LDL.LU R206, [R1+0x24] ;  /* 0x0000240001ce7983 */ /* 0x000ea40000300800 */
[----:B------:R4:W5:Y:S05]  /*11580*/  MUFU.EX2 R197, R28 ;  /* 0x0000001c00c57308 */ /* 0x00096a0000000800 */
[C---:B------:R-:W-:Y:S04]  /*11590*/  HMMA.16816.F32 R112, R24.reuse, R30, R112 ;  /* 0x0000001e1870723c */ /* 0x040fe80000001870 */
[--C-:B----4-:R-:W-:Y:S02]  /*115a0*/  FFMA.FTZ R28, R41, c[0x0][0x2d0], -R50.reuse ;  /* 0x0000b400291c7a23 */ /* 0x110fe40000010832 */
[----:B------:R-:W-:Y:S02]  /*115b0*/  LDSM.16.MT88.4 R40, [R226+0x900] ;  /* 0x00090000e228783b */ /* 0x000fe40000004200 */
[-C--:B-1----:R-:W-:Y:S01]  /*115c0*/  HMMA.16816.F32 R116, R24, R36.reuse, R116 ;  /* 0x000000241874723c */ /* 0x082fe20000001874 */
[----:B------:R1:W-:Y:S07]  /*115d0*/  MUFU.EX2 R196, R28 ;  /* 0x0000001c00c47308 */ /* 0x0003ee0000000800 */
[C---:B------:R-:W-:Y:S07]  /*115e0*/  HMMA.16816.F32 R120, R32.reuse, R36, R120 ;  /* 0x000000242078723c */ /* 0x040fee0000001878 */
[--C-:B------:R-:W-:Y:S01]  /*115f0*/  FFMA.FTZ R36, R45, c[0x0][0x2d0], -R50.reuse ;  /* 0x0000b4002d247a23 */ /* 0x100fe20000010832 */
[-C--:B------:R-:W-:Y:S03]  /*11600*/  HMMA.16816.F32 R124, R32, R38.reuse, R124 ;  /* 0x00000026207c723c */ /* 0x080fe6000000187c */
[----:B------:R4:W-:Y:S04]  /*11610*/  MUFU.EX2 R51, R36 ;  /* 0x0000002400337308 */ /* 0x0009e80000000800 */
[----:B---3--:R-:W-:Y:S01]  /*11620*/  F2FP.PACK_AB R32, R199, R200 ;  /* 0x000000c8c720723e */ /* 0x008fe200000000ff */
[----:B------:R-:W-:Y:S04]  /*11630*/  HMMA.16816.F32 R128, R24, R38, R128 ;  /* 0x000000261880723c */ /* 0x000fe80000001880 */
[--C-:B-1----:R-:W-:Y:S01]  /*11640*/  FFMA.FTZ R28, R44, c[0x0][0x2d0], -R50.reuse ;  /* 0x0000b4002c1c7a23 */ /* 0x102fe20000010832 */
[----:B-----5:R-:W-:Y:S01]  /*11650*/  F2FP.PACK_AB R34, R197, R198 ;  /* 0x000000c6c522723e */ /* 0x020fe200000000ff */
[----:B------:R-:W-:Y:S01]  /*11660*/  FFMA.FTZ R44, R171, c[0x0][0x2d0], -R50 ;  /* 0x0000b400ab2c7a23 */ /* 0x000fe20000010832 */
[----:B------:R-:W-:Y:S01]  /*11670*/  F2FP.PACK_AB R24, R223, R244 ;  /* 0x000000f4df18723e */ /* 0x000fe200000000ff */
[----:B------:R1:W3:Y:S01]  /*11680*/  MUFU.EX2 R195, R28 ;  /* 0x0000001c00c37308 */ /* 0x0002e20000000800 */
[----:B------:R-:W-:Y:S03]  /*11690*/  F2FP.PACK_AB R25, R221, R222 ;  /* 0x000000dedd19723e */ /* 0x000fe600000000ff */
[----:B------:R-:W-:Y:S02]  /*116a0*/  F2FP.PACK_AB R26, R219, R220 ;  /* 0x000000dcdb1a723e */ /* 0x000fe400000000ff */
[----:B------:R-:W-:Y:S04]  /*116b0*/  F2FP.PACK_AB R27, R201, R202 ;  /* 0x000000cac91b723e */ /* 0x000fe800000000ff */
[----:B------:R5:W5:Y:S01]  /*116c0*/  MUFU.EX2 R194, R44 ;  /* 0x0000002c00c27308 */ /* 0x000b620000000800 */
[--C-:B----4-:R-:W-:Y:S01]  /*116d0*/  FFMA.FTZ R36, R209, c[0x0][0x2d0], -R23.reuse ;  /* 0x0000b400d1247a23 */ /* 0x110fe20000010817 */
[----:B------:R-:W-:Y:S08]  /*116e0*/  MOV R209, R193 ;  /* 0x000000c100d17202 */ /* 0x000ff00000000f00 */
[----:B------:R4:W-:Y:S01]  /*116f0*/  MUFU.EX2 R193, R36 ;  /* 0x0000002400c17308 */ /* 0x0009e20000000800 */
[----:B-1----:R-:W1:Y:S01]  /*11700*/  LDSM.16.MT88.4 R28, [R225+0x900] ;  /* 0x00090000e11c783b */ /* 0x002e620000004200 */
[----:B---3--:R-:W-:Y:S07]  /*11710*/  F2FP.PACK_AB R33, R195, R196 ;  /* 0x000000c4c321723e */ /* 0x008fee00000000ff */
[----:B-----5:R-:W3:Y:S01]  /*11720*/  LDSM.16.MT88.4 R44, [R228+0x900] ;  /* 0x00090000e42c783b */ /* 0x020ee20000004200 */
[----:B------:R-:W-:Y:S01]  /*11730*/  F2FP.PACK_AB R35, R51, R194 ;  /* 0x000000c23323723e */ /* 0x000fe200000000ff */
[--C-:B----4-:R-:W-:Y:S01]  /*11740*/  FFMA.FTZ R36, R210, c[0x0][0x2d0], -R23.reuse ;  /* 0x0000b400d2247a23 */ /* 0x110fe20000010817 */
[----:B------:R-:W-:Y:S03]  /*11750*/  MOV R210, R166 ;  /* 0x000000a600d27202 */ /* 0x000fe60000000f00 */
[----:B------:R4:W-:Y:S01]  /*11760*/  MUFU.EX2 R192, R36 ;  /* 0x0000002400c07308 */ /* 0x0009e20000000800 */
[-C--:B-1----:R-:W-:Y:S08]  /*11770*/  HMMA.16816.F32 R4, R24, R28.reuse, R4 ;  /* 0x0000001c1804723c */ /* 0x082ff00000001804 */
[C---:B------:R-:W-:Y:S04]  /*11780*/  HMMA.16816.F32 R8, R32.reuse, R28, R8 ;  /* 0x0000001c2008723c */ /* 0x040fe80000001808 */
[--C-:B----4-:R-:W-:Y:S01]  /*11790*/  FFMA.FTZ R36, R207, c[0x0][0x2d0], -R48.reuse ;  /* 0x0000b400cf247a23 */ /* 0x110fe20000010830 */
[----:B------:R-:W-:Y:S03]  /*117a0*/  MOV R207, R175 ;  /* 0x000000af00cf7202 */ /* 0x000fe60000000f00 */
[-C--:B------:R-:W-:Y:S01]  /*117b0*/  HMMA.16816.F32 R12, R32, R30.reuse, R12 ;  /* 0x0000001e200c723c */ /* 0x080fe2000000180c */
[----:B------:R1:W-:Y:S07]  /*117c0*/  MUFU.EX2 R175, R36 ;  /* 0x0000002400af7308 */ /* 0x0003ee0000000800 */
[C---:B------:R-:W-:Y:S01]  /*117d0*/  HMMA.16816.F32 R16, R24.reuse, R30, R16 ;  /* 0x0000001e1810723c */ /* 0x040fe20000001810 */
[----:B------:R-:W4:Y:S07]  /*117e0*/  LDSM.16.MT88.4 R28, [R227+0x900] ;  /* 0x00090000e31c783b */ /* 0x000f2e0000004200 */
[-C--:B------:R-:W-:Y:S08]  /*117f0*/  HMMA.16816.F32 R132, R24, R40.reuse, R132 ;  /* 0x000000281884723c */ /* 0x080ff00000001884 */
[C---:B------:R-:W-:Y:S01]  /*11800*/  HMMA.16816.F32 R136, R32.reuse, R40, R136 ;  /* 0x000000282088723c */ /* 0x040fe20000001888 */
[----:B-1----:R-:W1:Y:S06]  /*11810*/  LDSM.16.MT88.4 R36, [R225+0x2100] ;  /* 0x00210000e124783b */ /* 0x002e6c0000004200 */
[--C-:B------:R-:W-:Y:S01]  /*11820*/  FFMA.FTZ R40, R208, c[0x0][0x2d0], -R48.reuse ;  /* 0x0000b400d0287a23 */ /* 0x100fe20000010830 */
[-C--:B------:R-:W-:Y:S03]  /*11830*/  HMMA.16816.F32 R140, R32, R42.reuse, R140 ;  /* 0x0000002a208c723c */ /* 0x080fe6000000188c */
[----:B------:R5:W-:Y:S01]  /*11840*/  MUFU.EX2 R170, R40 ;  /* 0x0000002800aa7308 */ /* 0x000be20000000800 */
[----:B------:R-:W-:Y:S04]  /*11850*/  MOV R208, R165 ;  /* 0x000000a500d07202 */ /* 0x000fe80000000f00 */
[C---:B------:R-:W-:Y:S08]  /*11860*/  HMMA.16816.F32 R144, R24.reuse, R42, R144 ;  /* 0x0000002a1890723c */ /* 0x040ff00000001890 */
[-C--:B---3--:R-:W-:Y:S08]  /*11870*/  HMMA.16816.F32 R148, R24, R44.reuse, R148 ;  /* 0x0000002c1894723c */ /* 0x088ff00000001894 */
[C---:B------:R-:W-:Y:S04]  /*11880*/  HMMA.16816.F32 R152, R32.reuse, R44, R152 ;  /* 0x0000002c2098723c */ /* 0x040fe80000001898 */
[--C-:B-----5:R-:W-:Y:S02]  /*11890*/  FFMA.FTZ R40, R216, c[0x0][0x2d0], -R23.reuse ;  /* 0x0000b400d8287a23 */ /* 0x120fe40000010817 */
[----:B------:R-:W-:Y:S01]  /*118a0*/  FFMA.FTZ R23, R215, c[0x0][0x2d0], -R23 ;  /* 0x0000b400d7177a23 */ /* 0x000fe20000010817 */
[----:B------:R-:W3:Y:S01]  /*118b0*/  LDL.LU R216, [R1+0x20] ;  /* 0x0000200001d87983 */ /* 0x000ee20000300800 */
[-C--:B------:R-:W-:Y:S01]  /*118c0*/  HMMA.16816.F32 R156, R32, R46.reuse, R156 ;  /* 0x0000002e209c723c */ /* 0x080fe2000000189c */
[----:B------:R5:W-:Y:S02]  /*118d0*/  MUFU.EX2 R171, R40 ;  /* 0x0000002800ab7308 */ /* 0x000be40000000800 */
[----:B------:R-:W2:Y:S05]  /*118e0*/  LDL.LU R215, [R1+0x1c] ;  /* 0x00001c0001d77983 */ /* 0x000eaa0000300800 */
[C---:B------:R-:W-:Y:S03]  /*118f0*/  HMMA.16816.F32 R160, R24.reuse, R46, R160 ;  /* 0x0000002e18a0723c */ /* 0x040fe600000018a0 */
[----:B------:R1:W-:Y:S05]  /*11900*/  MUFU.EX2 R166, R23 ;  /* 0x0000001700a67308 */ /* 0x0003ea0000000800 */
[-C--:B----4-:R-:W-:Y:S08]  /*11910*/  HMMA.16816.F32 R52, R24, R28.reuse, R52 ;  /* 0x0000001c1834723c */ /* 0x090ff00000001834 */
[C---:B------:R-:W-:Y:S01]  /*11920*/  HMMA.16816.F32 R56, R32.reuse, R28, R56 ;  /* 0x0000001c2038723c */ /* 0x040fe20000001838 */
[----:B-----5:R-:W4:Y:S07]  /*11930*/  LDSM.16.MT88.4 R40, [R226+0x2100] ;  /* 0x00210000e228783b */ /* 0x020f2e0000004200 */
[-C--:B------:R-:W-:Y:S04]  /*11940*/  HMMA.16816.F32 R60, R32, R30.reuse, R60 ;  /* 0x0000001e203c723c */ /* 0x080fe8000000183c */
[--C-:B-1----:R-:W-:Y:S01]  /*11950*/  FFMA.FTZ R23, R211, c[0x0][0x2d0], -R48.reuse ;  /* 0x0000b400d3177a23 */ /* 0x102fe20000010830 */
[----:B------:R-:W-:Y:S01]  /*11960*/  MOV R211, R164 ;  /* 0x000000a400d37202 */ /* 0x000fe20000000f00 */
[----:B------:R-:W-:Y:S02]  /*11970*/  FFMA.FTZ R48, R214, c[0x0][0x2d0], -R48 ;  /* 0x0000b400d6307a23 */ /* 0x000fe40000010830 */
[C---:B------:R-:W-:Y:S01]  /*11980*/  HMMA.16816.F32 R64, R24.reuse, R30, R64 ;  /* 0x0000001e1840723c */ /* 0x040fe20000001840 */
[----:B------:R1:W-:Y:S01]  /*11990*/  MUFU.EX2 R165, R23 ;  /* 0x0000001700a57308 */ /* 0x0003e20000000800 */
[----:B------:R-:W5:Y:S04]  /*119a0*/  LDL.LU R214, [R1+0x18] ;  /* 0x0000180001d67983 */ /* 0x000f680000300800 */
[----:B------:R-:W4:Y:S02]  /*119b0*/  LDSM.16.MT88.4 R28, [R228+0x2100] ;  /* 0x00210000e41c783b */ /* 0x000f240000004200 */
[-C--:B------:R-:W-:Y:S03]  /*119c0*/  HMMA.16816.F32 R68, R24, R36.reuse, R68 ;  /* 0x000000241844723c */ /* 0x080fe60000001844 */
[----:B------:R-:W-:Y:S05]  /*119d0*/  MUFU.EX2 R164, R48 ;  /* 0x0000003000a47308 */ /* 0x000fea0000000800 */
[C---:B------:R-:W-:Y:S08]  /*119e0*/  HMMA.16816.F32 R72, R32.reuse, R36, R72 ;  /* 0x000000242048723c */ /* 0x040ff00000001848 */
[-C--:B------:R-:W-:Y:S04]  /*119f0*/  HMMA.16816.F32 R76, R32, R38.reuse, R76 ;  /* 0x00000026204c723c */ /* 0x080fe8000000184c */
[--C-:B-1----:R-:W-:Y:S01]  /*11a00*/  FFMA.FTZ R23, R212, c[0x0][0x2d0], -R49.reuse ;  /* 0x0000b400d4177a23 */ /* 0x102fe20000010831 */
[----:B------:R-:W-:Y:S03]  /*11a10*/  MOV R212, R176 ;  /* 0x000000b000d47202 */ /* 0x000fe60000000f00 */
[C---:B------:R-:W-:Y:S01]  /*11a20*/  HMMA.16816.F32 R80, R24.reuse, R38, R80 ;  /* 0x000000261850723c */ /* 0x040fe20000001850 */
[----:B------:R1:W-:Y:S01]  /*11a30*/  MUFU.EX2 R48, R23 ;  /* 0x0000001700307308 */ /* 0x0003e20000000800 */
[----:B------:R-:W1:Y:S06]  /*11a40*/  LDSM.16.MT88.4 R36, [R227+0x2100] ;  /* 0x00210000e324783b */ /* 0x000e6c0000004200 */
[-C--:B----4-:R-:W-:Y:S08]  /*11a50*/  HMMA.16816.F32 R84, R24, R40.reuse, R84 ;  /* 0x000000281854723c */ /* 0x090ff00000001854 */
[C---:B------:R-:W-:Y:S08]  /*11a60*/  HMMA.16816.F32 R88, R32.reuse, R40, R88 ;  /* 0x000000282058723c */ /* 0x040ff00000001858 */
[-C--:B------:R-:W-:Y:S04]  /*11a70*/  HMMA.16816.F32 R92, R32, R42.reuse, R92 ;  /* 0x0000002a205c723c */ /* 0x080fe8000000185c */
[--C-:B-1----:R-:W-:Y:S04]  /*11a80*/  FFMA.FTZ R23, R213, c[0x0][0x2d0], -R49.reuse ;  /* 0x0000b400d5177a23 */ /* 0x102fe80000010831 */
[C---:B------:R-:W-:Y:S01]  /*11a90*/  HMMA.16816.F32 R96, R24.reuse, R42, R96 ;  /* 0x0000002a1860723c */ /* 0x040fe20000001860 */
[----:B------:R1:W4:Y:S01]  /*11aa0*/  MUFU.EX2 R46, R23 ;  /* 0x00000017002e7308 */ /* 0x0003220000000800 */
[----:B------:R-:W3:Y:S06]  /*11ab0*/  LDSM.16.MT88.4 R40, [R226+0x1100] ;  /* 0x00110000e228783b */ /* 0x000eec0000004200 */
[-C--:B------:R-:W-:Y:S08]  /*11ac0*/  HMMA.16816.F32 R100, R24, R28.reuse, R100 ;  /* 0x0000001c1864723c */ /* 0x080ff00000001864 */
[C---:B------:R-:W-:Y:S08]  /*11ad0*/  HMMA.16816.F32 R104, R32.reuse, R28, R104 ;  /* 0x0000001c2068723c */ /* 0x040ff00000001868 */
[-C--:B------:R-:W-:Y:S04]  /*11ae0*/  HMMA.16816.F32 R108, R32, R30.reuse, R108 ;  /* 0x0000001e206c723c */ /* 0x080fe8000000186c */
[--C-:B-1----:R-:W-:Y:S01]  /*11af0*/  FFMA.FTZ R23, R217, c[0x0][0x2d0], -R49.reuse ;  /* 0x0000b400d9177a23 */ /* 0x102fe20000010831 */
[----:B----4-:R-:W-:Y:S01]  /*11b00*/  F2FP.PACK_AB R28, R46, R48 ;  /* 0x000000302e1c723e */ /* 0x010fe200000000ff */
[----:B------:R-:W-:Y:S02]  /*11b10*/  FFMA.FTZ R49, R218, c[0x0][0x2d0], -R49 ;  /* 0x0000b400da317a23 */ /* 0x000fe40000010831 */
[C---:B------:R-:W-:Y:S01]  /*11b20*/  HMMA.16816.F32 R112, R24.reuse, R30, R112 ;  /* 0x0000001e1870723c */ /* 0x040fe20000001870 */
[----:B------:R1:W-:Y:S07]  /*11b30*/  MUFU.EX2 R47, R23 ;  /* 0x00000017002f7308 */ /* 0x0003ee0000000800 */
[-C--:B------:R-:W-:Y:S03]  /*11b40*/  HMMA.16816.F32 R116, R24, R36.reuse, R116 ;  /* 0x000000241874723c */ /* 0x080fe60000001874 */
[----:B------:R-:W4:Y:S05]  /*11b50*/  MUFU.EX2 R49, R49 ;  /* 0x0000003100317308 */ /* 0x000f2a0000000800 */
[C---:B------:R-:W-:Y:S08]  /*11b60*/  HMMA.16816.F32 R120, R32.reuse, R36, R120 ;  /* 0x000000242078723c */ /* 0x040ff00000001878 */
[-C--:B------:R-:W-:Y:S01]  /*11b70*/  HMMA.16816.F32 R124, R32, R38.reuse, R124 ;  /* 0x00000026207c723c */ /* 0x080fe2000000187c */
[----:B------:R-:W2:Y:S03]  /*11b80*/  LDSM.16.MT88.4 R32, [R228+0x1100] ;  /* 0x00110000e420783b */ /* 0x000ea60000004200 */
[--C-:B-1----:R-:W-:Y:S04]  /*11b90*/  FFMA.FTZ R23, R173, c[0x0][0x2d0], -R50.reuse ;  /* 0x0000b400ad177a23 */ /* 0x102fe80000010832 */
[----:B------:R-:W-:Y:S01]  /*11ba0*/  HMMA.16816.F32 R128, R24, R38, R128 ;  /* 0x000000261880723c */ /* 0x000fe20000001880 */
[----:B------:R1:W-:Y:S01]  /*11bb0*/  MUFU.EX2 R45, R23 ;  /* 0x00000017002d7308 */ /* 0x0003e20000000800 */
[----:B------:R-:W2:Y:S02]  /*11bc0*/  LDSM.16.MT88.4 R36, [R227+0x1100] ;  /* 0x00110000e324783b */ /* 0x000ea40000004200 */
[----:B----4-:R-:W-:Y:S03]  /*11bd0*/  F2FP.PACK_AB R30, R49, R47 ;  /* 0x0000002f311e723e */ /* 0x010fe600000000ff */
[----:B------:R-:W-:Y:S02]  /*11be0*/  F2FP.PACK_AB R24, R192, R193 ;  /* 0x000000c1c018723e */ /* 0x000fe400000000ff */
[----:B------:R-:W-:Y:S03]  /*11bf0*/  F2FP.PACK_AB R25, R170, R175 ;  /* 0x000000afaa19723e */ /* 0x000fe600000000ff */
[----:B------:R-:W-:Y:S02]  /*11c00*/  F2FP.PACK_AB R26, R166, R171 ;  /* 0x000000aba61a723e */ /* 0x000fe400000000ff */
[----:B------:R-:W-:Y:S07]  /*11c10*/  F2FP.PACK_AB R27, R164, R165 ;  /* 0x000000a5a41b723e */ /* 0x000fee00000000ff */
[-C--:B------:R-:W-:Y:S01]  /*11c20*/  HMMA.16816.F32 R176, R24, R188.reuse, R4 ;  /* 0x000000bc18b0723c */ /* 0x080fe20000001804 */
[----:B------:R-:W4:Y:S02]  /*11c30*/  LDSM.16.MT88.4 R4, [R225+0x2900] ;  /* 0x00290000e104783b */ /* 0x000f240000004200 */
[--C-:B-1----:R-:W-:Y:S04]  /*11c40*/  FFMA.FTZ R23, R172, c[0x0][0x2d0], -R50.reuse ;  /* 0x0000b400ac177a23 */ /* 0x102fe80000010832 */
[----:B------:R1:W1:Y:S02]  /*11c50*/  MUFU.EX2 R44, R23 ;  /* 0x00000017002c7308 */ /* 0x0002640000000800 */
[--C-:B-1----:R-:W-:Y:S03]  /*11c60*/  FFMA.FTZ R23, R174, c[0x0][0x2d0], -R50.reuse ;  /* 0x0000b400ae177a23 */ /* 0x102fe60000010832 */
[----:B------:R-:W-:Y:S01]  /*11c70*/  F2FP.PACK_AB R29, R44, R45 ;  /* 0x0000002d2c1d723e */ /* 0x000fe200000000ff */
[----:B------:R-:W-:Y:S04]  /*11c80*/  FFMA.FTZ R50, R22, c[0x0][0x2d0], -R50 ;  /* 0x0000b40016327a23 */ /* 0x000fe80000010832 */
[----:B------:R-:W-:Y:S10]  /*11c90*/  MUFU.EX2 R23, R23 ;  /* 0x0000001700177308 */ /* 0x000ff40000000800 */
[----:B------:R-:W1:Y:S02]  /*11ca0*/  MUFU.EX2 R50, R50 ;  /* 0x0000003200327308 */ /* 0x000e640000000800 */
[----:B-1----:R-:W-:Y:S07]  /*11cb0*/  F2FP.PACK_AB R31, R50, R23 ;  /* 0x00000017321f723e */ /* 0x002fee00000000ff */
[C---:B------:R-:W-:Y:S01]  /*11cc0*/  HMMA.16816.F32 R180, R28.reuse, R188, R8 ;  /* 0x000000bc1cb4723c */ /* 0x040fe20000001808 */
[----:B------:R-:W1:Y:S07]  /*11cd0*/  LDSM.16.MT88.4 R8, [R226+0x2900] ;  /* 0x00290000e208783b */ /* 0x000e6e0000004200 */
[-C--:B------:R-:W-:Y:S01]  /*11ce0*/  HMMA.16816.F32 R184, R28, R190.reuse, R12 ;  /* 0x000000be1cb8723c */ /* 0x080fe2000000180c */
[----:B------:R-:W1:Y:S07]  /*11cf0*/  LDSM.16.MT88.4 R12, [R228+0x2900] ;  /* 0x00290000e40c783b */ /* 0x000e6e0000004200 */
[C---:B------:R-:W-:Y:S01]  /*11d00*/  HMMA.16816.F32 R188, R24.reuse, R190, R16 ;  /* 0x000000be18bc723c */ /* 0x040fe20000001810 */
[----:B------:R-:W1:Y:S07]  /*11d10*/  LDSM.16.MT88.4 R16, [R227+0x2900] ;  /* 0x00290000e310783b */ /* 0x000e6e0000004200 */
[-C--:B---3--:R-:W-:Y:S08]  /*11d20*/  HMMA.16816.F32 R132, R24, R40.reuse, R132 ;  /* 0x000000281884723c */ /* 0x088ff00000001884 */
[C---:B------:R-:W-:Y:S04]  /*11d30*/  HMMA.16816.F32 R136, R28.reuse, R40, R136 ;  /* 0x000000281c88723c */ /* 0x040fe80000001888 */
[----:B--2---:R-:W-:Y:S04]  /*11d40*/  FFMA.FTZ R20, R20, R215, R211 ;  /* 0x000000d714147223 */ /* 0x004fe800000100d3 */
[-C--:B------:R-:W-:Y:S04]  /*11d50*/  HMMA.16816.F32 R140, R28, R42.reuse, R140 ;  /* 0x0000002a1c8c723c */ /* 0x080fe8000000188c */
[----:B------:R-:W-:Y:S04]  /*11d60*/  FADD.FTZ R20, R207, R20 ;  /* 0x00000014cf147221 */ /* 0x000fe80000010000 */
[C---:B------:R-:W-:Y:S04]  /*11d70*/  HMMA.16816.F32 R144, R24.reuse, R42, R144 ;  /* 0x0000002a1890723c */ /* 0x040fe80000001890 */
[----:B------:R-:W-:Y:S04]  /*11d80*/  FADD.FTZ R20, R209, R20 ;  /* 0x00000014d1147221 */ /* 0x000fe80000010000 */
[-C--:B------:R-:W-:Y:S08]  /*11d90*/  HMMA.16816.F32 R148, R24, R32.reuse, R148 ;  /* 0x000000201894723c */ /* 0x080ff00000001894 */
[C---:B------:R-:W-:Y:S08]  /*11da0*/  HMMA.16816.F32 R152, R28.reuse, R32, R152 ;  /* 0x000000201c98723c */ /* 0x040ff00000001898 */
[-C--:B------:R-:W-:Y:S04]  /*11db0*/  HMMA.16816.F32 R156, R28, R34.reuse, R156 ;  /* 0x000000221c9c723c */ /* 0x080fe8000000189c */
[----:B-----5:R-:W-:Y:S04]  /*11dc0*/  FFMA.FTZ R21, R21, R214, R212 ;  /* 0x000000d615157223 */ /* 0x020fe800000100d4 */
[C---:B------:R-:W-:Y:S08]  /*11dd0*/  HMMA.16816.F32 R160, R24.reuse, R34, R160 ;  /* 0x0000002218a0723c */ /* 0x040ff000000018a0 */
[-C--:B------:R-:W-:Y:S08]  /*11de0*/  HMMA.16816.F32 R52, R24, R36.reuse, R52 ;  /* 0x000000241834723c */ /* 0x080ff00000001834 */
[C---:B------:R-:W-:Y:S08]  /*11df0*/  HMMA.16816.F32 R56, R28.reuse, R36, R56 ;  /* 0x000000241c38723c */ /* 0x040ff00000001838 */
[-C--:B------:R-:W-:Y:S08]  /*11e00*/  HMMA.16816.F32 R60, R28, R38.reuse, R60 ;  /* 0x000000261c3c723c */ /* 0x080ff0000000183c */
[C---:B------:R-:W-:Y:S08]  /*11e10*/  HMMA.16816.F32 R64, R24.reuse, R38, R64 ;  /* 0x000000261840723c */ /* 0x040ff00000001840 */
[-C--:B----4-:R-:W-:Y:S08]  /*11e20*/  HMMA.16816.F32 R68, R24, R4.reuse, R68 ;  /* 0x000000041844723c */ /* 0x090ff00000001844 */
[C---:B------:R-:W-:Y:S07]  /*11e30*/  HMMA.16816.F32 R72, R28.reuse, R4, R72 ;  /* 0x000000041c48723c */ /* 0x040fee0000001848 */
[----:B------:R-:W-:Y:S01]  /*11e40*/  FFMA.FTZ R4, R2, R216, R251 ;  /* 0x000000d802047223 */ /* 0x000fe200000100fb */
[-C--:B------:R-:W-:Y:S04]  /*11e50*/  HMMA.16816.F32 R76, R28, R6.reuse, R76 ;  /* 0x000000061c4c723c */ /* 0x080fe8000000184c */
[----:B------:R-:W-:Y:S02]  /*11e60*/  FADD.FTZ R4, R252, R4 ;  /* 0x00000004fc047221 */ /* 0x000fe40000010000 */
[----:B------:R-:W-:Y:S02]  /*11e70*/  FADD.FTZ R2, R208, R21 ;  /* 0x00000015d0027221 */ /* 0x000fe40000010000 */
[C---:B------:R-:W-:Y:S04]  /*11e80*/  HMMA.16816.F32 R80, R24.reuse, R6, R80 ;  /* 0x000000061850723c */ /* 0x040fe80000001850 */
[----:B------:R-:W-:Y:S02]  /*11e90*/  FADD.FTZ R5, R250, R4 ;  /* 0x00000004fa057221 */ /* 0x000fe40000010000 */
[----:B------:R-:W-:Y:S02]  /*11ea0*/  FFMA.FTZ R4, R0, R206, R245 ;  /* 0x000000ce00047223 */ /* 0x000fe400000100f5 */
[-C--:B-1----:R-:W-:Y:S04]  /*11eb0*/  HMMA.16816.F32 R84, R24, R8.reuse, R84 ;  /* 0x000000081854723c */ /* 0x082fe80000001854 */
        /* <DEDUP_REMOVED lines=37> */
[----:B------:R-:W-:Y:S01]  /*12110*/  FADD.FTZ R6, R170, R2 ;  /* 0x00000002aa067221 */ /* 0x000fe20000010000 */
[----:B------:R-:W-:Y:S01]  /*12120*/  MOV R170, R3 ;  /* 0x0000000300aa7202 */ /* 0x000fe20000000f00 */
[----:B------:R-:W-:Y:S01]  /*12130*/  FADD.FTZ R2, R45, R4 ;  /* 0x000000042d027221 */ /* 0x000fe20000010000 */
[----:B------:R-:W-:Y:S04]  /*12140*/  HMMA.16816.F32 R128, R24, R18, R128 ;  /* 0x000000121880723c */ /* 0x000fe80000001880 */
[----:B------:R-:W-:Y:S02]  /*12150*/  FADD.FTZ R4, R46, R0 ;  /* 0x000000002e047221 */ /* 0x000fe40000010000 */
[----:B------:R-:W-:Y:S02]  /*12160*/  FADD.FTZ R0, R171, R5 ;  /* 0x00000005ab007221 */ /* 0x000fe40000010000 */
[----:B------:R-:W-:Y:S01]  /*12170*/  FADD.FTZ R5, R165, R6 ;  /* 0x00000006a5057221 */ /* 0x000fe20000010000 */
[----:B------:R-:W-:Y:S03]  /*12180*/  MOV R165, R168 ;  /* 0x000000a800a57202 */ /* 0x000fe60000000f00 */
[----:B------:R-:W-:Y:S01]  /*12190*/  FADD.FTZ R0, R166, R0 ;  /* 0x00000000a6007221 */ /* 0x000fe20000010000 */
[----:B------:R-:W-:Y:S01]  /*121a0*/  MOV R166, R167 ;  /* 0x000000a700a67202 */ /* 0x000fe20000000f00 */
[----:B------:R-:W-:Y:S01]  /*121b0*/  FADD.FTZ R5, R164, R5 ;  /* 0x00000005a4057221 */ /* 0x000fe20000010000 */
[----:B------:R-:W-:Y:S01]  /*121c0*/  MOV R164, R169 ;  /* 0x000000a900a47202 */ /* 0x000fe20000000f00 */
[----:B------:R-:W-:Y:S01]  /*121d0*/  FADD.FTZ R4, R47, R4 ;  /* 0x000000042f047221 */ /* 0x000fe20000010000 */
[----:B------:R1:W-:Y:S01]  /*121e0*/  STL [R1+0x18], R0 ;  /* 0x0000180001007387 */ /* 0x0003e20000100800 */
[----:B------:R-:W-:Y:S02]  /*121f0*/  FADD.FTZ R2, R44, R2 ;  /* 0x000000022c027221 */ /* 0x000fe40000010000 */
[----:B------:R-:W-:Y:S01]  /*12200*/  FADD.FTZ R4, R49, R4 ;  /* 0x0000000431047221 */ /* 0x000fe20000010000 */
[----:B------:R2:W-:Y:S01]  /*12210*/  STL [R1+0x1c], R5 ;  /* 0x00001c0501007387 */ /* 0x0005e20000100800 */
[----:B------:R-:W-:Y:S03]  /*12220*/  FADD.FTZ R2, R23, R2 ;  /* 0x0000000217027221 */ /* 0x000fe60000010000 */
[----:B------:R2:W-:Y:S01]  /*12230*/  STL [R1+0x20], R4 ;  /* 0x0000200401007387 */ /* 0x0005e20000100800 */
[----:B------:R-:W-:Y:S05]  /*12240*/  FADD.FTZ R2, R50, R2 ;  /* 0x0000000232027221 */ /* 0x000fea0000010000 */
[----:B------:R2:W-:Y:S01]  /*12250*/  STL [R1+0x24], R2 ;  /* 0x0000240201007387 */ /* 0x0005e20000100800 */
[----:B-1----:R-:W-:Y:S04]  /*12260*/  IADD3 R0, R242, -0x1, RZ ;  /* 0xfffffffff2007810 */ /* 0x002fe80007ffe0ff */
[----:B------:R-:W-:Y:S01]  /*12270*/  MOV R242, R0 ;  /* 0x0000000000f27202 */ /* 0x000fe20000000f00 */
[----:B------:R-:W-:-:S05]  /*12280*/  @P0 BRA `(.L_x_1845) ;  /* 0xffffbd8000000947 */ /* 0x000fca000383ffff */
.L_x_1828:
[----:B--2---:R-:W2:Y:S04]  /*12290*/  LDL.LU R0, [R1+0x18] ;  /* 0x0000180001007983 */ /* 0x004ea80000300800 */
        /* <DEDUP_REMOVED lines=184> */
.L_x_1770:
        /* <DEDUP_REMOVED lines=227> */
.L_x_1848:
[----:B-1----:R-:W-:Y:S05]  /*13c50*/  BSYNC B0 ;  /* 0x0000000000007941 */ /* 0x002fea0003800000 */
.L_x_1847:
        /* <DEDUP_REMOVED lines=97> */
.L_x_1850:
[----:B------:R-:W-:Y:S05]  /*14270*/  BSYNC B0 ;  /* 0x0000000000007941 */ /* 0x000fea0003800000 */
.L_x_1849:
        /* <DEDUP_REMOVED lines=97> */
.L_x_1852:
[----:B------:R-:W-:Y:S05]  /*14890*/  BSYNC B0 ;  /* 0x0000000000007941 */ /* 0x000fea0003800000 */
.L_x_1851:
        /* <DEDUP_REMOVED lines=98> */
.L_x_1846:
        /* <DEDUP_REMOVED lines=50> */
.L_x_1853:
        /* <DEDUP_REMOVED lines=10> */
.L_x_2728:


//--------------------- .text._ZN7cutlass13device_kernelIN5flash19enable_sm80_to_sm89INS1_16FlashAttnFwdSm80INS1_25CollectiveMainloopFwdSm80ILi8ELi1ELb1EN4cute5tupleIJNS5_1CILi128EEENS7_ILi96EEES8_EEELi128ENS_6half_tEfNS_4arch4Sm80ELb0ELb1ELb0ELb1ELb0ELb0ELb1ELb1EEENS1_21CollectiveEpilogueFwdINS6_IJS8_S8_S9_EEENS6_IJNS7_ILi1EEESH_SH_EEESB_SD_Li256ELb1ELb1ELb1ELb0EEENS1_36VarlenDynamicPersistentTileSchedulerILi128ELi96ELi256ELi256ELb1ELb1ELb0ELb1ELb0ELb1EEEEEEEEEvNT_6ParamsE --------------------------
	.section	.text._ZN7cutlass13device_kernelIN5flash19enable_sm80_to_sm89INS1_16FlashAttnFwdSm80INS1_25CollectiveMainloopFwdSm80ILi8ELi1ELb1EN4cute5tupleIJNS5_1CILi128EEENS7_ILi96EEES8_EEELi128ENS_6half_tEfNS_4arch4Sm80ELb0ELb1ELb0ELb1ELb0ELb0ELb1ELb1EEENS1_21CollectiveEpilogueFwdINS6_IJS8_S8_S9_EEENS6_IJNS7_ILi1EEESH_SH_EEESB_SD_Li256ELb1ELb1ELb1ELb0EEENS1_36VarlenDynamicPersistentTileSchedulerILi128ELi96ELi256ELi256ELb1ELb1ELb0ELb1ELb0ELb1EEEEEEEEEvNT_6ParamsE,"ax",@progbits
	.sectioninfo	@"SHI_REGISTERS=255"
	.align	128
.text._ZN7cutlass13device_kernelIN5flash19enable_sm80_to_sm89INS1_16FlashAttnFwdSm80INS1_25CollectiveMainloopFwdSm80ILi8ELi1ELb1EN4cute5tupleIJNS5_1CILi128EEENS7_ILi96EEES8_EEELi128ENS_6half_tEfNS_4arch4Sm80ELb0ELb1ELb0ELb1ELb0ELb0ELb1ELb1EEENS1_21CollectiveEpilogueFwdINS6_IJS8_S8_S9_EEENS6_IJNS7_ILi1EEESH_SH_EEESB_SD_Li256ELb1ELb1ELb1ELb0EEENS1_36VarlenDynamicPersistentTileSchedulerILi128ELi96ELi256ELi256ELb1ELb1ELb0ELb1ELb0ELb1EEEEEEEEEvNT_6ParamsE:
        .type           _ZN7cutlass13device_kernelIN5flash19enable_sm80_to_sm89INS1_16FlashAttnFwdSm80INS1_25CollectiveMainloopFwdSm80ILi8ELi1ELb1EN4cute5tupleIJNS5_1CILi128EEENS7_ILi96EEES8_EEELi128ENS_6half_tEfNS_4arch4Sm80ELb0ELb1ELb0ELb1ELb0ELb0ELb1ELb1EEENS1_21CollectiveEpilogueFwdINS6_IJS8_S8_S9_EEENS6_IJNS7_ILi1EEESH_SH_EEESB_SD_Li256ELb1ELb1ELb1ELb0EEENS1_36VarlenDynamicPersistentTileSchedulerILi128ELi96ELi256ELi256ELb1ELb1ELb0ELb1ELb0ELb1EEEEEEEEEvNT_6ParamsE,@function
        .size           _ZN7cutlass13device_kernelIN5flash19enable_sm80_to_sm89INS1_16FlashAttnFwdSm80INS1_25CollectiveMainloopFwdSm80ILi8ELi1ELb1EN4cute5tupleIJNS5_1CILi128EEENS7_ILi96EEES8_EEELi128ENS_6half_tEfNS_4arch4Sm80ELb0ELb1ELb0ELb1ELb0ELb0ELb1ELb1EEENS1_21CollectiveEpilogueFwdINS6_IJS8_S8_S9_EEENS6_IJNS7_ILi1EEESH_SH_EEESB_SD_Li256ELb1ELb1ELb1ELb0EEENS1_36VarlenDynamicPersistentTileSchedulerILi128ELi96ELi256ELi256ELb1ELb1ELb0ELb1ELb0ELb1EEEEEEEEEvNT_6ParamsE,(.L_x_2729 - _ZN7cutlass13device_kernelIN5flash19enable_sm80_to_sm89INS1_16FlashAttnFwdSm80INS1_25CollectiveMainloopFwdSm80ILi8ELi1ELb1EN4cute5tupleIJNS5_1CILi128EEENS7_ILi96EEES8_EEELi128ENS_6half_tEfNS_4arch4Sm80ELb0ELb1ELb0ELb1ELb0ELb0ELb1ELb1EEENS1_21CollectiveEpilogueFwdINS6_IJS8_S8_S9_EEENS6_IJNS7_ILi1EEESH_SH_EEESB_SD_Li256ELb1ELb1ELb1ELb0EEENS1_36VarlenDynamicPersistentTileSchedulerILi128ELi96ELi256ELi256ELb1ELb1ELb0ELb1ELb0ELb1EEEEEEEEEvNT_6ParamsE)
        .other          _ZN7cutlass13device_kernelIN5flash19enable_sm80_to_sm89INS1_16FlashAttnFwdSm80INS1_25CollectiveMainloopFwdSm80ILi8ELi1ELb1EN4cute5tupleIJNS5_1CILi128EEENS7_ILi96EEES8_EEELi128ENS_6half_tEfNS_4arch4Sm80ELb0ELb1ELb0ELb1ELb0ELb0ELb1ELb1EEENS1_21CollectiveEpilogueFwdINS6_IJS8_S8_S9_EEENS6_IJNS7_ILi1EEESH_SH_EEESB_SD_Li256ELb1ELb1ELb1ELb0EEENS1_36VarlenDynamicPersistentTileSchedulerILi128ELi96ELi256ELi256ELb1ELb1ELb0ELb1ELb0ELb1EEEEEEEEEvNT_6ParamsE,@"STO_CUDA_ENTRY STV_DEFAULT"
_ZN7cutlass13device_kernelIN5flash19enable_sm80_to_sm89INS1_16FlashAttnFwdSm80INS1_25CollectiveMainloopFwdSm80ILi8ELi1ELb1EN4cute5tupleIJNS5_1CILi128EEENS7_ILi96EEES8_EEELi128ENS_6half_tEfNS_4arch4Sm80ELb0ELb1ELb0ELb1ELb0ELb0ELb1ELb1EEENS1_21CollectiveEpilogueFwdINS6_IJS8_S8_S9_EEENS6_IJNS7_ILi1EEESH_SH_EEESB_SD_Li256ELb1ELb1ELb1ELb0EEENS1_36VarlenDynamicPersistentTileSchedulerILi128ELi96ELi256ELi256ELb1ELb1ELb0ELb1ELb0ELb1EEEEEEEEEvNT_6ParamsE:
        /* <DEDUP_REMOVED lines=55> */
.L_x_1859:
        /* <DEDUP_REMOVED lines=17> */
.L_x_1986:
        /* <DEDUP_REMOVED lines=16> */
.L_x_1987:
[----:B--2---:R-:W-:-:S05]  /*0580*/  IMAD R0, R0, c[0x0][0x538], RZ ;  /* 0x00014e0000007a24 */ /* 0x004fca00078e02ff */
[----:B------:R-:W-:-:S04]  /*0590*/  IADD3 R7, R0, R7, RZ ;  /* 0x0000000700077210 */ /* 0x000fc80007ffe0ff */
[----:B------:R-:W-:-:S13]  /*05a0*/  ISETP.GT.AND P0, PT, R7, UR4, PT ;  /* 0x0000000407007c0c */ /* 0x000fda000bf04270 */
[----:B-1----:R-:W-:Y:S05]  /*05b0*/  @!P0 BRA `(.L_x_1859) ;  /* 0xfffffdb000008947 */ /* 0x002fea000383ffff */
.L_x_1855:
[----:B------:R-:W-:-:S05]  /*05c0*/  IADD3 R11, -R0, R7, RZ ;  /* 0x00000007000b7210 */ /* 0x000fca0007ffe1ff */
[----:B------:R-:W-:-:S05]  /*05d0*/  IMAD R0, R4, c[0x0][0x538], R11 ;  /* 0x00014e0004007a24 */ /* 0x000fca00078e020b */
[----:B------:R-:W-:Y:S01]  /*05e0*/  ISETP.GT.AND P0, PT, R0, UR4, PT ;  /* 0x0000000400007c0c */ /* 0x000fe2000bf04270 */
[----:B------:R-:W-:-:S12]  /*05f0*/  BRA.DIV ~URZ, `(.L_x_1860) ;  /* 0x000153c27f007947 */ /* 0x000fd8000b800000 */
[----:B------:R-:W-:-:S04]  /*0600*/  VOTE.ANY R7, PT, !P0 ;  /* 0x0000000000077806 */ /* 0x000fc800040e0100 */
.L_x_1988:
[----:B------:R-:W1:Y:S02]  /*0610*/  POPC R0, R7 ;  /* 0x0000000700007309 */ /* 0x000e640000000000 */
[----:B-1----:R-:W-:-:S05]  /*0620*/  IADD3 R2, R0, R6, RZ ;  /* 0x0000000600027210 */ /* 0x002fca0007ffe0ff */
[----:B------:R1:W-:Y:S01]  /*0630*/  STL [R1+0x34], R2 ;  /* 0x0000340201007387 */ /* 0x0003e20000100800 */
[----:B------:R-:W-:Y:S05]  /*0640*/  BRA.DIV ~URZ, `(.L_x_1861) ;  /* 0x000153c27f007947 */ /* 0x000fea000b800000 */
[----:B------:R2:W3:Y:S01]  /*0650*/  SHFL.IDX PT, R12, R10, R0, 0x1f ;  /* 0x00001f000a0c7589 */ /* 0x0004e200000e0000 */
[----:B------:R-:W-:-:S03]  /*0660*/  MOV R6, RZ ;  /* 0x000000ff00067202 */ /* 0x000fc60000000f00 */
[----:B------:R2:W4:Y:S04]  /*0670*/  SHFL.IDX PT, R10, R8, R0, 0x1f ;  /* 0x00001f00080a7589 */ /* 0x00052800000e0000 */
.L_x_1989:
[----:B------:R-:W-:Y:S01]  /*0680*/  ISETP.NE.AND P0, PT, R7, RZ, PT ;  /* 0x000000ff0700720c */ /* 0x000fe20003f05270 */
[----:B------:R-:W-:-:S12]  /*0690*/  BSSY B0, `(.L_x_1862) ;  /* 0x0000005000007945 */ /* 0x000fd80003800000 */
[----:B------:R-:W-:Y:S05]  /*06a0*/  @!P0 BRA `(.L_x_1863) ;  /* 0x0000003000008947 */ /* 0x000fea0003800000 */
[----:B------:R-:W-:Y:S01]  /*06b0*/  IADD3 R5, R0, -0x1, RZ ;  /* 0xffffffff00057810 */ /* 0x000fe20007ffe0ff */
[----:B------:R-:W-:Y:S05]  /*06c0*/  BRA.DIV ~URZ, `(.L_x_1864) ;  /* 0x000154227f007947 */ /* 0x000fea000b800000 */
[----:B------:R1:W2:Y:S02]  /*06d0*/  SHFL.IDX PT, R6, R4, R5, 0x1f ;  /* 0x00001f0504067589 */ /* 0x0002a400000e0000 */
.L_x_1863:
[----:B------:R-:W-:Y:S05]  /*06e0*/  BSYNC B0 ;  /* 0x0000000000007941 */ /* 0x000fea0003800000 */
.L_x_1862:
        /* <DEDUP_REMOVED lines=69> */
.L_x_1866:
        /* <DEDUP_REMOVED lines=70> */
.L_x_1867:
[----:B------:R-:W-:Y:S05]  /*0fa0*/  BSYNC B0 ;  /* 0x0000000000007941 */ /* 0x000fea0003800000 */
.L_x_1865:
[----:B------:R-:W-:-:S04]  /*0fb0*/  LOP3.LUT R0, RZ, R0, RZ, 0x33, !PT ;  /* 0x00000000ff007212 */ /* 0x000fc800078e33ff */
[----:B------:R-:W-:-:S05]  /*0fc0*/  IADD3 R0, R0, R12, RZ ;  /* 0x0000000c00007210 */ /* 0x000fca0007ffe0ff */
[----:B------:R2:W-:Y:S01]  /*0fd0*/  STL [R1+0x2c], R0 ;  /* 0x00002c0001007387 */ /* 0x0005e20000100800 */
[----:B------:R-:W-:Y:S05]  /*0fe0*/  BRA `(.L_x_1868) ;  /* 0x0000006000007947 */ /* 0x000fea0003800000 */
.L_x_1856:
[----:B------:R-:W-:Y:S01]  /*0ff0*/  MOV R0, UR4 ;  /* 0x0000000400007c02 */ /* 0x000fe20008000f00 */
[----:B------:R-:W-:Y:S04]  /*1000*/  STL [R1+0x2c], RZ ;  /* 0x00002cff01007387 */ /* 0x000fe80000100800 */
[----:B------:R-:W-:Y:S04]  /*1010*/  STL [R1+0x30], RZ ;  /* 0x000030ff01007387 */ /* 0x000fe80000100800 */
[----:B------:R1:W-:Y:S02]  /*1020*/  STL [R1+0x28], R0 ;  /* 0x0000280001007387 */ /* 0x0003e40000100800 */
[----:B-1----:R-:W-:-:S05]  /*1030*/  MOV R0, c[0x0][0x53c] ;  /* 0x00014f0000007a02 */ /* 0x002fca0000000f00 */
[----:B------:R1:W-:Y:S02]  /*1040*/  STL [R1+0x34], R0 ;  /* 0x0000340001007387 */ /* 0x0003e40000100800 */
.L_x_1868:
        /* <DEDUP_REMOVED lines=8> */
.L_x_1854:
        /* <DEDUP_REMOVED lines=26> */
[----:B------:R-:W-:Y:S02]  /*1270*/  LOP3.LUT R3, R2, 0xfffffff8, RZ, 0xc0, !PT ;  /* 0xfffffff802037812 */ /* 0x000fe400078ec0ff */
[----:B------:R-:W-:Y:S02]  /*1280*/  LOP3.LUT R2, R4, 0x1c0, RZ, 0xc0, !PT ;  /* 0x000001c004027812 */ /* 0x000fe400078ec0ff */
[----:B------:R-:W-:Y:S01]  /*1290*/  LEA.HI R10, R5, R0, RZ, 0x3 ;  /* 0x00000000050a7211 */ /* 0x000fe200078f18ff */
[----:B------:R-:W-:Y:S01]  /*12a0*/  IMAD.IADD R6, R6, 0x1, -R3 ;  /* 0x0000000106067824 */ /* 0x000fe200078e0a03 */
[----:B------:R-:W-:Y:S02]  /*12b0*/  SHF.R.U32.HI R4, RZ, 0x3, R2 ;  /* 0x00000003ff047819 */ /* 0x000fe40000011602 */
[----:B------:R-:W-:Y:S02]  /*12c0*/  LOP3.LUT R3, R2, 0x38, R246, 0xf8, !PT ;  /* 0x0000003802037812 */ /* 0x000fe400078ef8f6 */
[----:B------:R-:W-:-:S02]  /*12d0*/  LOP3.LUT R2, R10, 0xfffffff8, RZ, 0xc0, !PT ;  /* 0xfffffff80a027812 */ /* 0x000fc400078ec0ff */
[----:B------:R-:W-:Y:S02]  /*12e0*/  LOP3.LUT R8, R3, R4, RZ, 0x3c, !PT ;  /* 0x0000000403087212 */ /* 0x000fe400078e3cff */
[----:B------:R-:W-:Y:S01]  /*12f0*/  SHF.R.S32.HI R3, RZ, 0x1f, R11 ;  /* 0x0000001fff037819 */ /* 0x000fe2000001140b */
[----:B------:R-:W-:Y:S01]  /*1300*/  IMAD.IADD R5, R0, 0x1, -R2 ;  /* 0x0000000100057824 */ /* 0x000fe200078e0a02 */
[----:B------:R-:W-:Y:S02]  /*1310*/  LOP3.LUT R2, R11, 0xffffffe0, RZ, 0xc0, !PT ;  /* 0xffffffe00b027812 */ /* 0x000fe400078ec0ff */
[----:B------:R-:W-:Y:S02]  /*1320*/  LOP3.LUT R0, R9, 0x1c0, RZ, 0xc0, !PT ;  /* 0x000001c009007812 */ /* 0x000fe400078ec0ff */
[----:B------:R-:W-:Y:S01]  /*1330*/  LEA.HI R9, R12, R19, RZ, 0x6 ;  /* 0x000000130c097211 */ /* 0x000fe200078f30ff */
[----:B------:R-:W-:Y:S01]  /*1340*/  IMAD.IADD R17, R19, 0x1, -R2 ;  /* 0x0000000113117824 */ /* 0x000fe200078e0a02 */
[----:B------:R-:W-:Y:S01]  /*1350*/  LOP3.LUT R4, R0, 0x8, R14, 0xf8, !PT ;  /* 0x0000000800047812 */ /* 0x000fe200078ef80e */
[----:B------:R-:W-:Y:S01]  /*1360*/  IMAD.MOV.U32 R14, RZ, RZ, 0x20 ;  /* 0x00000020ff0e7424 */ /* 0x000fe200078e00ff */
[----:B------:R-:W-:-:S02]  /*1370*/  SHF.R.U32.HI R2, RZ, 0x3, R0 ;  /* 0x00000003ff027819 */ /* 0x000fc40000011600 */
[----:B------:R-:W-:Y:S02]  /*1380*/  LEA.HI R0, R3, R208, RZ, 0x3 ;  /* 0x000000d003007211 */ /* 0x000fe400078f18ff */
[----:B------:R-:W-:Y:S02]  /*1390*/  SHF.R.S32.HI R3, RZ, 0x1f, R17 ;  /* 0x0000001fff037819 */ /* 0x000fe40000011411 */
[----:B------:R-:W-:Y:S01]  /*13a0*/  LOP3.LUT R12, R4, R2, RZ, 0x3c, !PT ;  /* 0x00000002040c7212 */ /* 0x000fe200078e3cff */
[----:B------:R-:W-:Y:S01]  /*13b0*/  IMAD.SHL.U32 R2, R9, 0x8, RZ ;  /* 0x0000000809027824 */ /* 0x000fe200078e00ff */
[----:B------:R-:W-:Y:S02]  /*13c0*/  LOP3.LUT R0, R0, 0xffffff8, RZ, 0xc0, !PT ;  /* 0x0ffffff800007812 */ /* 0x000fe400078ec0ff */
[----:B------:R-:W-:Y:S02]  /*13d0*/  LEA.HI R9, R3, R17, RZ, 0x2 ;  /* 0x0000001103097211 */ /* 0x000fe400078f10ff */
[----:B------:R-:W-:-:S02]  /*13e0*/  LOP3.LUT R3, R6, 0x1, RZ, 0xc0, !PT ;  /* 0x0000000106037812 */ /* 0x000fc400078ec0ff */
        /* <DEDUP_REMOVED lines=14> */
[----:B------:R-:W-:Y:S01]  /*14d0*/  STL [R1+0x60], R16 ;  /* 0x0000601001007387 */ /* 0x000fe20000100800 */
[----:B------:R-:W-:Y:S01]  /*14e0*/  SHF.R.U32.HI R2, RZ, 0x3, R0 ;  /* 0x00000003ff027819 */ /* 0x000fe20000011600 */
[----:B------:R-:W-:Y:S01]  /*14f0*/  IMAD.SHL.U32 R213, R213, 0x2, RZ ;  /* 0x00000002d5d57824 */ /* 0x000fe200078e00ff */
[----:B------:R-:W-:-:S02]  /*1500*/  LEA.HI R0, R3, R3, RZ, 0x1 ;  /* 0x0000000303007211 */ /* 0x000fc400078f08ff */
[----:B------:R-:W-:Y:S01]  /*1510*/  LOP3.LUT R8, R5, R2, RZ, 0x3c, !PT ;  /* 0x0000000205087212 */ /* 0x000fe200078e3cff */
[----:B------:R-:W-:Y:S01]  /*1520*/  IMAD.MOV.U32 R5, RZ, RZ, 0x10 ;  /* 0x00000010ff057424 */ /* 0x000fe200078e00ff */
[----:B------:R-:W-:Y:S02]  /*1530*/  LOP3.LUT R0, R0, 0x1ffffffe, RZ, 0xc0, !PT ;  /* 0x1ffffffe00007812 */ /* 0x000fe400078ec0ff */
[----:B------:R-:W-:Y:S01]  /*1540*/  LOP3.LUT R2, R4, 0x1c0, RZ, 0xc0, !PT ;  /* 0x000001c004027812 */ /* 0x000fe200078ec0ff */
[----:B------:R-:W-:Y:S01]  /*1550*/  IMAD R4, R208, 0x200, R3 ;  /* 0x00000200d0047824 */ /* 0x000fe200078e0203 */
[----:B------:R-:W-:Y:S01]  /*1560*/  SEL R5, R5, 0xfffffff0, !P4 ;  /* 0xfffffff005057807 */ /* 0x000fe20006000000 */
[----:B------:R-:W-:Y:S01]  /*1570*/  IMAD.IADD R11, R3, 0x1, -R0 ;  /* 0x00000001030b7824 */ /* 0x000fe200078e0a00 */
[----:B------:R-:W-:Y:S01]  /*1580*/  SEL R3, R14, 0xffffffe0, !P3 ;  /* 0xffffffe00e037807 */ /* 0x000fe20005800000 */
[----:B------:R-:W-:Y:S01]  /*1590*/  IMAD R0, R13, 0x200, R12 ;  /* 0x000002000d007824 */ /* 0x000fe200078e020c */
[----:B------:R-:W-:Y:S01]  /*15a0*/  R2P PR, R6, 0x6 ;  /* 0x0000000606007804 */ /* 0x000fe20000000000 */
[----:B------:R-:W-:Y:S01]  /*15b0*/  IMAD.SHL.U32 R6, R10, 0x40, RZ ;  /* 0x000000400a067824 */ /* 0x000fe200078e00ff */
[----:B------:R-:W-:Y:S01]  /*15c0*/  LEA.HI R2, R2, R2, RZ, 0x1d ;  /* 0x0000000202027211 */ /* 0x000fe200078fe8ff */
[----:B------:R-:W-:Y:S01]  /*15d0*/  IMAD.IADD R5, R5, 0x1, R3 ;  /* 0x0000000105057824 */ /* 0x000fe200078e0203 */
[----:B------:R-:W-:-:S02]  /*15e0*/  LOP3.LUT R3, R9, 0x7ffffffc, RZ, 0xc0, !PT ;  /* 0x7ffffffc09037812 */ /* 0x000fc400078ec0ff */
[----:B------:R-:W-:Y:S01]  /*15f0*/  LOP3.LUT P6, RZ, R7, 0x2, RZ, 0xc0, !PT ;  /* 0x0000000207ff7812 */ /* 0x000fe200078cc0ff */
[----:B------:R-:W-:Y:S01]  /*1600*/  IMAD.U32 R10, R4, 0x2, R2 ;  /* 0x00000002040a7824 */ /* 0x000fe200078e0002 */
[----:B------:R-:W-:Y:S01]  /*1610*/  LOP3.LUT R4, R8, 0x7ffffe00, R6, 0xf8, !PT ;  /* 0x7ffffe0008047812 */ /* 0x000fe200078ef806 */
[----:B------:R-:W-:Y:S01]  /*1620*/  IMAD.IADD R3, R17, 0x1, -R3 ;  /* 0x0000000111037824 */ /* 0x000fe200078e0a03 */
[----:B------:R-:W-:Y:S01]  /*1630*/  LEA R189, R0, 0x8100, 0x1 ;  /* 0x0000810000bd7811 */ /* 0x000fe200078e08ff */
[C---:B------:R-:W-:Y:S01]  /*1640*/  IMAD R6, R7.reuse, 0x20, R18 ;  /* 0x0000002007067824 */ /* 0x040fe200078e0212 */
        /* <DEDUP_REMOVED lines=53> */
.L_x_1985:
        /* <DEDUP_REMOVED lines=33> */
.L_x_1869:
[----:B------:R-:W-:-:S04]  /*1bb0*/  ISETP.NE.U32.AND P0, PT, RZ, c[0x0][0x368], PT ;  /* 0x0000da00ff007a0c */ /* 0x000fc80003f05070 */
[----:B------:R-:W-:-:S13]  /*1bc0*/  ISETP.NE.AND.EX P0, PT, RZ, c[0x0][0x36c], PT, P0 ;  /* 0x0000db00ff007a0c */ /* 0x000fda0003f05300 */
[----:B------:R-:W-:Y:S05]  /*1bd0*/  @!P0 BRA `(.L_x_1870) ;  /* 0x0000003000008947 */ /* 0x000fea0003800000 */
[----:B----4-:R-:W-:-:S05]  /*1be0*/  IMAD.WIDE R2, R15, R14, c[0x0][0x368] ;  /* 0x0000da000f027625 */ /* 0x010fca00078e020e */
[----:B-1----:R1:W5:Y:S01]  /*1bf0*/  LDG.E R0, [R2.64] ;  /* 0x0000000802007981 */ /* 0x002362000c1e1900 */
[----:B------:R-:W-:Y:S05]  /*1c00*/  BRA `(.L_x_1871) ;  /* 0x0000005000007947 */ /* 0x000fea0003800000 */
.L_x_1870:
[----:B-1--4-:R-:W-:Y:S01]  /*1c10*/  MOV R0, c[0x0][0x1d0] ;  /* 0x0000740000007a02 */ /* 0x012fe20000000f00 */
[----:B------:R-:W-:Y:S05]  /*1c20*/  @!P4 BRA `(.L_x_1871) ;  /* 0x000000300000c947 */ /* 0x000fea0003800000 */
[----:B------:R-:W2:Y:S04]  /*1c30*/  LDG.E R6, [R2.64] ;  /* 0x0000000802067981 */ /* 0x000ea8000c1e1900 */
[----:B------:R-:W2:Y:S02]  /*1c40*/  LDG.E R0, [R2.64+0x4] ;  /* 0x0000040802007981 */ /* 0x000ea4000c1e1900 */
[----:B--2---:R-:W-:Y:S02]  /*1c50*/  IADD3 R0, -R6, R0, RZ ;  /* 0x0000000006007210 */ /* 0x004fe40007ffe1ff */
.L_x_1871:
        /* <DEDUP_REMOVED lines=30> */
.L_x_1874:
[----:B------:R-:W-:-:S13]  /*1e40*/  ISETP.NE.AND P0, PT, R243, 0x1, PT ;  /* 0x00000001f300780c */ /* 0x000fda0003f05270 */
[----:B------:R-:W-:-:S05]  /*1e50*/  @P0 IMAD.HI.U32 R0, R2, c[0x0][0x330], RZ ;  /* 0x0000cc0002000a27 */ /* 0x000fca00078e00ff */
[----:B------:R-:W-:Y:S02]  /*1e60*/  @P0 SHF.R.U32.HI R2, RZ, c[0x0][0x334], R0 ;  /* 0x0000cd00ff020a19 */ /* 0x000fe40000011600 */
.L_x_1875:
[----:B------:R-:W-:Y:S05]  /*1e70*/  BSYNC B0 ;  /* 0x0000000000007941 */ /* 0x000fea0003800000 */
.L_x_1873:
[----:B------:R-:W-:-:S05]  /*1e80*/  IMAD R2, R2, R243, c[0x0][0x32c] ;  /* 0x0000cb0002027624 */ /* 0x000fca00078e02f3 */
[----:B------:R-:W-:-:S04]  /*1e90*/  IMNMX R3, R3, R2, PT ;  /* 0x0000000203037217 */ /* 0x000fc80003800200 */
.L_x_1872:
        /* <DEDUP_REMOVED lines=25> */
.L_x_1878:
[----:B------:R-:W-:-:S13]  /*2030*/  ISETP.NE.AND P0, PT, R243, 0x1, PT ;  /* 0x00000001f300780c */ /* 0x000fda0003f05270 */
[----:B------:R-:W-:-:S05]  /*2040*/  @P0 IMAD.HI.U32 R3, R0, c[0x0][0x330], RZ ;  /* 0x0000cc0000030a27 */ /* 0x000fca00078e00ff */
[----:B------:R-:W-:Y:S02]  /*2050*/  @P0 SHF.R.U32.HI R0, RZ, c[0x0][0x334], R3 ;  /* 0x0000cd00ff000a19 */ /* 0x000fe40000011603 */
.L_x_1879:
[----:B------:R-:W-:Y:S05]  /*2060*/  BSYNC B0 ;  /* 0x0000000000007941 */ /* 0x000fea0003800000 */
.L_x_1877:
[----:B------:R-:W-:-:S05]  /*2070*/  IMAD R0, R0, c[0x0][0x32c], RZ ;  /* 0x0000cb0000007a24 */ /* 0x000fca00078e02ff */
[----:B------:R-:W-:-:S05]  /*2080*/  IMNMX R2, R2, R0, !PT ;  /* 0x0000000002027217 */ /* 0x000fca0007800200 */
.L_x_1876:
        /* <DEDUP_REMOVED lines=47> */
.L_x_1881:
[----:B------:R-:W-:Y:S05]  /*2380*/  BSYNC B0 ;  /* 0x0000000000007941 */ /* 0x000fea0003800000 */
.L_x_1880:
        /* <DEDUP_REMOVED lines=40> */
[----:B------:R-:W-:-:S04]  /*2610*/  ISETP.NE.U32.AND P3, PT, RZ, c[0x0][0x340], PT ;  /* 0x0000d000ff007a0c */ /* 0x000fc80003f65070 */
[----:B------:R-:W-:Y:S02]  /*2620*/  ISETP.NE.AND.EX P3, PT, RZ, c[0x0][0x344], PT, P3 ;  /* 0x0000d100ff007a0c */ /* 0x000fe40003f65330 */
[----:B--23--:R-:W-:-:S04]  /*2630*/  SHF.R.S32.HI R16, RZ, 0x1f, R3 ;  /* 0x0000001fff107819 */ /* 0x00cfc80000011403 */
[----:B------:R-:W-:-:S07]  /*2640*/  LEA.HI R16, R16, R3, RZ, 0x3 ;  /* 0x0000000310107211 */ /* 0x000fce00078f18ff */
[----:B------:R-:W-:Y:S01]  /*2650*/  @P3 IMAD.WIDE R2, R15, R14, c[0x0][0x340] ;  /* 0x0000d0000f023625 */ /* 0x000fe200078e020e */
[----:B------:R-:W-:-:S04]  /*2660*/  SHF.R.S32.HI R16, RZ, 0x3, R16 ;  /* 0x00000003ff107819 */ /* 0x000fc80000011410 */
[----:B------:R2:W3:Y:S01]  /*2670*/  @P3 LDG.E R9, [R2.64] ;  /* 0x0000000802093981 */ /* 0x0004e2000c1e1900 */
[----:B------:R-:W-:Y:S01]  /*2680*/  SHF.R.S32.HI R247, RZ, 0x1f, R246 ;  /* 0x0000001ffff77819 */ /* 0x000fe200000114f6 */
[----:B------:R-:W-:Y:S01]  /*2690*/  WARPSYNC 0xffffffff ;  /* 0xffffffff00007948 */ /* 0x000fe20003800000 */
[----:B------:R-:W-:Y:S02]  /*26a0*/  IADD3 R0, P0, R16, R13, RZ ;  /* 0x0000000d10007210 */ /* 0x000fe40007f1e0ff */
[----:B------:R-:W-:Y:S02]  /*26b0*/  SHF.R.S32.HI R8, RZ, 0x1f, R15 ;  /* 0x0000001fff087819 */ /* 0x000fe4000001140f */
[----:B------:R-:W-:Y:S01]  /*26c0*/  SHF.R.S32.HI R10, RZ, 0x1f, R12 ;  /* 0x0000001fff0a7819 */ /* 0x000fe2000001140c */
[----:B------:R-:W-:Y:S01]  /*26d0*/  IMAD.WIDE.U32 R4, R0, c[0x0][0x208], R246 ;  /* 0x0000820000047a25 */ /* 0x000fe200078e00f6 */
[----:B------:R-:W-:Y:S02]  /*26e0*/  IADD3 R14, R246, 0x40, RZ ;  /* 0x00000040f60e7810 */ /* 0x000fe40007ffe0ff */
[----:B------:R-:W-:-:S02]  /*26f0*/  IADD3 R150, R212, -0x1, RZ ;  /* 0xffffffffd4967810 */ /* 0x000fc40007ffe0ff */
[----:B--2---:R-:W-:-:S04]  /*2700*/  SHF.R.S32.HI R2, RZ, 0x1f, R13 ;  /* 0x0000001fff027819 */ /* 0x004fc8000001140d */
[----:B------:R-:W-:-:S05]  /*2710*/  LEA.HI.X.SX32 R2, R16, R2, 0x1, P0 ;  /* 0x0000000210027211 */ /* 0x000fca00000f0eff */
[C---:B------:R-:W-:Y:S02]  /*2720*/  IMAD R6, R2.reuse, c[0x0][0x1e0], RZ ;  /* 0x0000780002067a24 */ /* 0x040fe400078e02ff */
[----:B------:R-:W-:Y:S02]  /*2730*/  IMAD R7, R2, c[0x0][0x208], RZ ;  /* 0x0000820002077a24 */ /* 0x000fe400078e02ff */
[----:B------:R-:W-:-:S04]  /*2740*/  IMAD.WIDE.U32 R2, R0, c[0x0][0x1e0], R246 ;  /* 0x0000780000027a25 */ /* 0x000fc800078e00f6 */
[C---:B------:R-:W-:Y:S02]  /*2750*/  IMAD R6, R0.reuse, c[0x0][0x1e4], R6 ;  /* 0x0000790000067a24 */ /* 0x040fe400078e0206 */
[----:B------:R-:W-:-:S03]  /*2760*/  IMAD R0, R0, c[0x0][0x20c], R7 ;  /* 0x0000830000007a24 */ /* 0x000fc600078e0207 */
[----:B------:R-:W-:Y:S01]  /*2770*/  IADD3 R7, R3, R6, RZ ;  /* 0x0000000603077210 */ /* 0x000fe20007ffe0ff */
[----:B------:R-:W-:Y:S01]  /*2780*/  IMAD.MOV.U32 R6, RZ, RZ, R2 ;  /* 0x000000ffff067224 */ /* 0x000fe200078e0002 */
[----:B------:R-:W-:-:S03]  /*2790*/  IADD3 R5, R5, R0, RZ ;  /* 0x0000000005057210 */ /* 0x000fc60007ffe0ff */
[----:B------:R-:W-:-:S04]  /*27a0*/  IMAD.WIDE.U32 R6, R17, c[0x0][0x1e8], R6 ;  /* 0x00007a0011067a25 */ /* 0x000fc800078e0006 */
[----:B------:R-:W-:-:S04]  /*27b0*/  IMAD.WIDE.U32 R4, R17, c[0x0][0x210], R4 ;  /* 0x0000840011047a25 */ /* 0x000fc800078e0004 */
[C---:B------:R-:W-:Y:S02]  /*27c0*/  IMAD R7, R17.reuse, c[0x0][0x1ec], R7 ;  /* 0x00007b0011077a24 */ /* 0x040fe400078e0207 */
[----:B------:R-:W-:Y:S01]  /*27d0*/  IMAD R5, R17, c[0x0][0x214], R5 ;  /* 0x0000850011057a24 */ /* 0x000fe200078e0205 */
[----:B---3--:R-:W-:Y:S02]  /*27e0*/  @P3 SHF.R.S32.HI R3, RZ, 0x1f, R9 ;  /* 0x0000001fff033819 */ /* 0x008fe40000011409 */
[----:B------:R-:W-:Y:S02]  /*27f0*/  @!P3 MOV R3, R8 ;  /* 0x000000080003b202 */ /* 0x000fe40000000f00 */
[----:B------:R-:W-:Y:S01]  /*2800*/  @P3 MOV R2, R9 ;  /* 0x0000000900023202 */ /* 0x000fe20000000f00 */
[----:B------:R-:W-:Y:S01]  /*2810*/  @!P3 IMAD.MOV.U32 R2, RZ, RZ, R15 ;  /* 0x000000ffff02b224 */ /* 0x000fe200078e000f */
[----:B------:R-:W-:Y:S01]  /*2820*/  SEL R0, R3, RZ, !P4 ;  /* 0x000000ff03007207 */ /* 0x000fe20006000000 */
[----:B------:R-:W-:Y:S01]  /*2830*/  IMAD R9, R10, c[0x0][0x178], RZ ;  /* 0x00005e000a097a24 */ /* 0x000fe200078e02ff */
[----:B------:R-:W-:-:S02]  /*2840*/  SEL R8, R8, RZ, !P5 ;  /* 0x000000ff08087207 */ /* 0x000fc40006800000 */
[----:B------:R-:W-:Y:S01]  /*2850*/  SEL R2, R2, RZ, !P4 ;  /* 0x000000ff02027207 */ /* 0x000fe20006000000 */
[C---:B------:R-:W-:Y:S02]  /*2860*/  IMAD R3, R0.reuse, c[0x0][0x1f0], RZ ;  /* 0x00007c0000037a24 */ /* 0x040fe400078e02ff */
        /* <DEDUP_REMOVED lines=9> */
[----:B------:R-:W-:-:S04]  /*2900*/  IMAD.WIDE.U32 R2, R12, c[0x0][0x178], RZ ;  /* 0x00005e000c027a25 */ /* 0x000fc800078e00ff */
[----:B------:R-:W-:Y:S02]  /*2910*/  IMAD.IADD R0, R3, 0x1, R0 ;  /* 0x0000000103007824 */ /* 0x000fe400078e0200 */
[----:B------:R-:W-:Y:S02]  /*2920*/  IMAD.IADD R228, R225, 0x1, R4 ;  /* 0x00000001e1e47824 */ /* 0x000fe400078e0204 */
[----:B------:R-:W2:Y:S01]  /*2930*/  LDL R11, [R1+0x58] ;  /* 0x00005800010b7983 */ /* 0x000ea20000100800 */
[----:B------:R-:W-:Y:S01]  /*2940*/  IMAD.MOV.U32 R3, RZ, RZ, R0 ;  /* 0x000000ffff037224 */ /* 0x000fe200078e0000 */
[----:B------:R-:W-:Y:S01]  /*2950*/  ISETP.GE.AND P6, PT, R246, c[0x0][0x198], PT ;  /* 0x00006600f6007a0c */ /* 0x000fe20003fc6270 */
[----:B------:R-:W-:Y:S01]  /*2960*/  IMAD R6, R8, c[0x0][0x1c0], RZ ;  /* 0x0000700008067a24 */ /* 0x000fe200078e02ff */
[----:B------:R-:W-:Y:S01]  /*2970*/  ISETP.GE.AND P3, PT, R14, c[0x0][0x198], PT ;  /* 0x000066000e007a0c */ /* 0x000fe20003f66270 */
[C---:B------:R-:W-:Y:S01]  /*2980*/  IMAD.WIDE.U32 R2, R17.reuse, c[0x0][0x1b8], R2 ;  /* 0x00006e0011027a25 */ /* 0x040fe200078e0002 */
[----:B------:R-:W-:Y:S01]  /*2990*/  ULDC.64 UR4, c[0x0][0x208] ;  /* 0x0000820000047ab9 */ /* 0x000fe20000000a00 */
[----:B------:R-:W-:Y:S01]  /*29a0*/  BSSY B0, `(.L_x_1883) ;  /* 0x000014e000007945 */ /* 0x000fe20003800000 */
[----:B------:R-:W-:Y:S01]  /*29b0*/  USHF.L.U32 UR7, UR4, 0x6, URZ ;  /* 0x0000000604077899 */ /* 0x000fe2000800063f */
[----:B------:R-:W-:Y:S01]  /*29c0*/  IMAD R3, R17, c[0x0][0x1bc], R3 ;  /* 0x00006f0011037a24 */ /* 0x000fe200078e0203 */
[----:B------:R-:W-:Y:S01]  /*29d0*/  UMOV UR6, 0x6 ;  /* 0x0000000600067882 */ /* 0x000fe20000000000 */
[C---:B------:R-:W-:Y:S01]  /*29e0*/  IMAD R8, R5.reuse, c[0x0][0x1c4], R6 ;  /* 0x0000710005087a24 */ /* 0x040fe200078e0206 */
[----:B------:R-:W-:Y:S01]  /*29f0*/  USHF.L.U64.HI UR5, UR4, UR6, UR5 ;  /* 0x0000000604057299 */ /* 0x000fe20008010205 */
[----:B------:R-:W-:-:S04]  /*2a00*/  IMAD.WIDE.U32 R2, R5, c[0x0][0x1c0], R2 ;  /* 0x0000700005027a25 */ /* 0x000fc800078e0002 */
[----:B------:R-:W-:Y:S02]  /*2a10*/  IMAD.IADD R3, R3, 0x1, R8 ;  /* 0x0000000103037824 */ /* 0x000fe400078e0208 */
[----:B------:R-:W-:Y:S02]  /*2a20*/  IMAD R13, R157, c[0x0][0x2c4], RZ ;  /* 0x0000b1009d0d7a24 */ /* 0x000fe400078e02ff */
[----:B------:R-:W-:Y:S02]  /*2a30*/  IMAD.MOV.U32 R148, RZ, RZ, R226 ;  /* 0x000000ffff947224 */ /* 0x000fe400078e00e2 */
[----:B------:R-:W-:Y:S01]  /*2a40*/  IMAD.MOV.U32 R149, RZ, RZ, R229 ;  /* 0x000000ffff957224 */ /* 0x000fe200078e00e5 */
[----:B------:R-:W-:Y:S01]  /*2a50*/  BAR.SYNC.DEFER_BLOCKING 0x0 ;  /* 0x0000000000007b1d */ /* 0x000fe20000010000 */
[----:B--2---:R-:W-:-:S04]  /*2a60*/  IMAD.IADD R4, R11, 0x1, R244 ;  /* 0x000000010b047824 */ /* 0x004fc800078e02f4 */
[----:B------:R-:W-:-:S04]  /*2a70*/  @P2 IMAD.HI.U32 R7, R4, c[0x0][0x2c8], RZ ;  /* 0x0000b20004072a27 */ /* 0x000fc800078e00ff */
[----:B------:R-:W-:Y:S01]  /*2a80*/  IMAD.MOV.U32 R0, RZ, RZ, R4 ;  /* 0x000000ffff007224 */ /* 0x000fe200078e0004 */
[----:B------:R-:W-:-:S04]  /*2a90*/  @P2 SHF.R.U32.HI R0, RZ, c[0x0][0x2cc], R7 ;  /* 0x0000b300ff002a19 */ /* 0x000fc80000011607 */
[--C-:B------:R-:W-:Y:S01]  /*2aa0*/  SHF.R.S32.HI R7, RZ, 0x1f, R0.reuse ;  /* 0x0000001fff077819 */ /* 0x100fe20000011400 */
[----:B------:R-:W-:Y:S02]  /*2ab0*/  IMAD.MOV R6, RZ, RZ, -R0 ;  /* 0x000000ffff067224 */ /* 0x000fe400078e0a00 */
[----:B------:R-:W-:-:S04]  /*2ac0*/  IMAD.WIDE.U32 R2, R0, c[0x0][0x1b0], R2 ;  /* 0x00006c0000027a25 */ /* 0x000fc800078e0002 */
[----:B------:R-:W-:Y:S02]  /*2ad0*/  IMAD R4, R6, c[0x0][0x2c4], R4 ;  /* 0x0000b10006047a24 */ /* 0x000fe400078e0204 */
[----:B------:R-:W-:-:S04]  /*2ae0*/  IMAD R5, R7, c[0x0][0x1b0], RZ ;  /* 0x00006c0007057a24 */ /* 0x000fc800078e02ff */
[----:B------:R-:W-:Y:S01]  /*2af0*/  IMAD R6, R0, c[0x0][0x1b4], R5 ;  /* 0x00006d0000067a24 */ /* 0x000fe200078e0205 */
[----:B------:R-:W-:-:S03]  /*2b00*/  SHF.R.S32.HI R5, RZ, 0x1f, R4 ;  /* 0x0000001fff057819 */ /* 0x000fc60000011404 */
[----:B------:R-:W-:Y:S02]  /*2b10*/  IMAD.IADD R3, R3, 0x1, R6 ;  /* 0x0000000103037824 */ /* 0x000fe400078e0206 */
[----:B------:R-:W-:-:S04]  /*2b20*/  IMAD R0, R5, c[0x0][0x1a8], RZ ;  /* 0x00006a0005007a24 */ /* 0x000fc800078e02ff */
[C---:B------:R-:W-:Y:S02]  /*2b30*/  IMAD R0, R4.reuse, c[0x0][0x1ac], R0 ;  /* 0x00006b0004007a24 */ /* 0x040fe400078e0200 */
[----:B------:R-:W-:-:S04]  /*2b40*/  IMAD.WIDE.U32 R4, R4, c[0x0][0x1a8], R2 ;  /* 0x00006a0004047a25 */ /* 0x000fc800078e0002 */
[----:B------:R-:W-:Y:S01]  /*2b50*/  IMAD.IADD R0, R5, 0x1, R0 ;  /* 0x0000000105007824 */ /* 0x000fe200078e0200 */
[----:B------:R-:W-:Y:S01]  /*2b60*/  LEA R2, P0, R4, c[0x0][0x160], 0x1 ;  /* 0x0000580004027a11 */ /* 0x000fe200078008ff */
[----:B------:R-:W-:-:S03]  /*2b70*/  IMAD.IADD R3, R16, 0x1, R244 ;  /* 0x0000000110037824 */ /* 0x000fc600078e02f4 */
[----:B------:R-:W-:Y:S01]  /*2b80*/  LEA.HI.X R0, R4, c[0x0][0x164], R0, 0x1, P0 ;  /* 0x0000590004007a11 */ /* 0x000fe200000f0c00 */
[----:B------:R-:W-:Y:S01]  /*2b90*/  SHFL.IDX PT, R8, R2, 0x1, 0x181f ;  /* 0x00381f0002087f89 */ /* 0x000fe200000e0000 */
[CC--:B------:R-:W-:Y:S02]  /*2ba0*/  ISETP.GE.AND P5, PT, R3.reuse, R13.reuse, PT ;  /* 0x0000000d0300720c */ /* 0x0c0fe40003fa6270 */
[----:B------:R-:W-:Y:S01]  /*2bb0*/  IADD3 R7, R3, 0x20, RZ ;  /* 0x0000002003077810 */ /* 0x000fe20007ffe0ff */
[----:B------:R-:W2:Y:S03]  /*2bc0*/  SHFL.IDX PT, R4, R2, RZ, 0x181f ;  /* 0x00181fff02047589 */ /* 0x000ea600000e0000 */
[----:B------:R-:W-:Y:S01]  /*2bd0*/  ISETP.GE.AND P0, PT, R7, R13, PT ;  /* 0x0000000d0700720c */ /* 0x000fe20003f06270 */
        /* <DEDUP_REMOVED lines=31> */
[----:B------:R-:W-:-:S03]  /*2dd0*/  IADD3 R9, R0, R158, -R16 ;  /* 0x0000009e00097210 */ /* 0x000fc60007ffe810 */
[----:B------:R2:W-:Y:S01]  /*2de0*/  @!P5 LDGSTS.E.BYPASS.LTC128B.128 [R213+0x6100], [R4.64], !P3 ;  /* 0x0610000004d5dfae */ /* 0x0005e2000d901d48 */
[----:B-----5:R-:W-:Y:S02]  /*2df0*/  IMAD.MOV.U32 R7, RZ, RZ, 0x20 ;  /* 0x00000020ff077424 */ /* 0x020fe400078e00ff */
[----:B-1----:R-:W-:Y:S01]  /*2e00*/  IMAD R3, R11, c[0x0][0x1e0], RZ ;  /* 0x000078000b037a24 */ /* 0x002fe200078e02ff */
[----:B------:R-:W-:-:S03]  /*2e10*/  @!P0 LEA R2, P4, R246, R10, 0x1 ;  /* 0x0000000af6028211 */ /* 0x000fc600078808ff */
[----:B------:R-:W-:Y:S01]  /*2e20*/  IMAD R6, R150, c[0x0][0x1e4], R3 ;  /* 0x0000790096067a24 */ /* 0x000fe200078e0203 */
[----:B---3--:R-:W-:Y:S02]  /*2e30*/  @!P0 LEA.HI.X R3, R246, R8, R247, 0x1, P4 ;  /* 0x00000008f6038211 */ /* 0x008fe400020f0cf7 */
[----:B------:R-:W-:Y:S01]  /*2e40*/  ISETP.GE.AND P4, PT, R9, 0x1, PT ;  /* 0x000000010900780c */ /* 0x000fe20003f86270 */
[----:B------:R-:W-:Y:S02]  /*2e50*/  IMAD.IADD R6, R13, 0x1, R6 ;  /* 0x000000010d067824 */ /* 0x000fe400078e0206 */
[----:B------:R1:W-:Y:S01]  /*2e60*/  @!P0 LDGSTS.E.BYPASS.LTC128B.128 [R213+0x3100], [R2.64], !P6 ;  /* 0x0310000002d58fae */ /* 0x0003e2000f101d48 */
[----:B------:R-:W-:Y:S01]  /*2e70*/  ISETP.GE.AND P6, PT, R9, 0x21, PT ;  /* 0x000000210900780c */ /* 0x000fe20003fc6270 */
[----:B------:R-:W-:Y:S01]  /*2e80*/  IMAD R6, R6, 0x60, RZ ;  /* 0x0000006006067824 */ /* 0x000fe200078e02ff */
[----:B--2---:R-:W-:Y:S01]  /*2e90*/  @!P0 LEA R4, P5, R14, R10, 0x1 ;  /* 0x0000000a0e048211 */ /* 0x004fe200078a08ff */
[----:B------:R-:W-:-:S03]  /*2ea0*/  IMAD.MOV.U32 R10, RZ, RZ, 0x40 ;  /* 0x00000040ff0a7424 */ /* 0x000fc600078e00ff */
        /* <DEDUP_REMOVED lines=27> */
[----:B------:R-:W-:-:S03]  /*3060*/  ISETP.LT.OR P4, PT, R9, 0x1, P3 ;  /* 0x000000010900780c */ /* 0x000fc60001f81670 */
[----:B------:R1:W-:Y:S01]  /*3070*/  @P6 LDGSTS.E.BYPASS.LTC128B.128 [R213+0xc100], [R6.64+0x80], !P3 ;  /* 0x0c10008006d56fae */ /* 0x0003e2000d901d48 */
[----:B------:R-:W-:-:S03]  /*3080*/  ISETP.GE.AND P6, PT, R246, c[0x0][0x1d4], PT ;  /* 0x00007500f6007a0c */ /* 0x000fc60003fc6270 */
[----:B------:R2:W-:Y:S04]  /*3090*/  @P5 LDGSTS.E.BYPASS.LTC128B.128 [R213+0xa100], [R2.64], !P0 ;  /* 0x0a10000002d55fae */ /* 0x0005e8000c101d48 */
[----:B------:R2:W-:Y:S01]  /*30a0*/  @P5 LDGSTS.E.BYPASS.LTC128B.128 [R213+0xd100], [R2.64+0x80], !P3 ;  /* 0x0d10008002d55fae */ /* 0x0005e2000d901d48 */
[----:B------:R-:W-:-:S03]  /*30b0*/  ISETP.LT.OR P5, PT, R9, 0x1, P6 ;  /* 0x000000010900780c */ /* 0x000fc600037a1670 */
[----:B------:R-:W0:Y:S01]  /*30c0*/  LDGDEPBAR ;  /* 0x00000000000079af */ /* 0x000e220000000000 */
[----:B--2---:R-:W-:Y:S01]  /*30d0*/  IMAD R2, R11, c[0x0][0x208], RZ ;  /* 0x000082000b027a24 */ /* 0x004fe200078e02ff */
[----:B------:R-:W-:-:S04]  /*30e0*/  DEPBAR.LE SB0, 0x1 ;  /* 0x000080400000791a */ /* 0x000fc80000000000 */
[----:B------:R-:W-:Y:S01]  /*30f0*/  BAR.SYNC.DEFER_BLOCKING 0x0 ;  /* 0x0000000000007b1d */ /* 0x000fe20000010000 */
[----:B------:R-:W-:Y:S02]  /*3100*/  IMAD R2, R150, c[0x0][0x20c], R2 ;  /* 0x0000830096027a24 */ /* 0x000fe400078e0202 */
[----:B------:R-:W-:-:S03]  /*3110*/  IMAD.MOV.U32 R3, RZ, RZ, R228 ;  /* 0x000000ffff037224 */ /* 0x000fc600078e00e4 */
        /* <DEDUP_REMOVED lines=12> */
[----:B-1----:R-:W1:Y:S04]  /*31e0*/  LDSM.16.M88.4 R4, [R189+0x800] ;  /* 0x00080000bd04783b */ /* 0x002e680000000200 */
[----:B------:R-:W3:Y:S04]  /*31f0*/  LDSM.16.M88.4 R28, [R189+0x1000] ;  /* 0x00100000bd1c783b */ /* 0x000ee80000000200 */
[----:B------:R-:W-:Y:S04]  /*3200*/  LDSM.16.M88.4 R44, [R205] ;  /* 0x00000000cd2c783b */ /* 0x000fe80000000200 */
[----:B------:R-:W4:Y:S04]  /*3210*/  LDSM.16.M88.4 R36, [R195] ;  /* 0x00000000c324783b */ /* 0x000f280000000200 */
[----:B------:R-:W5:Y:S04]  /*3220*/  LDSM.16.M88.4 R32, [R206] ;  /* 0x00000000ce20783b */ /* 0x000f680000000200 */
[----:B------:R-:W3:Y:S01]  /*3230*/  LDSM.16.M88.4 R40, [R189+0x1800] ;  /* 0x00180000bd28783b */ /* 0x000ee20000000200 */
[C---:B--2---:R-:W-:Y:S08]  /*3240*/  HMMA.16816.F32 R24, R120.reuse, R12, RZ ;  /* 0x0000000c7818723c */ /* 0x044ff000000018ff */
[C---:B------:R-:W-:Y:S08]  /*3250*/  HMMA.16816.F32 R20, R120.reuse, R14, RZ ;  /* 0x0000000e7814723c */ /* 0x040ff000000018ff */
[C---:B-1----:R-:W-:Y:S08]  /*3260*/  HMMA.16816.F32 R16, R120.reuse, R4, RZ ;  /* 0x000000047810723c */ /* 0x042ff000000018ff */
[C---:B------:R-:W-:Y:S08]  /*3270*/  HMMA.16816.F32 R12, R120.reuse, R6, RZ ;  /* 0x00000006780c723c */ /* 0x040ff000000018ff */
[----:B---3--:R-:W-:Y:S08]  /*3280*/  HMMA.16816.F32 R4, R120, R28, RZ ;  /* 0x0000001c7804723c */ /* 0x008ff000000018ff */
[C---:B----4-:R-:W-:Y:S08]  /*3290*/  HMMA.16816.F32 R56, R124.reuse, R36, R24 ;  /* 0x000000247c38723c */ /* 0x050ff00000001818 */
[C---:B------:R-:W-:Y:S01]  /*32a0*/  HMMA.16816.F32 R52, R124.reuse, R38, R20 ;  /* 0x000000267c34723c */ /* 0x040fe20000001814 */
[----:B------:R-:W1:Y:S04]  /*32b0*/  LDSM.16.M88.4 R36, [R189+0x2000] ;  /* 0x00200000bd24783b */ /* 0x000e680000000200 */
[----:B------:R-:W-:Y:S03]  /*32c0*/  LDSM.16.M88.4 R20, [R203] ;  /* 0x00000000cb14783b */ /* 0x000fe60000000200 */
[C---:B------:R-:W-:Y:S07]  /*32d0*/  HMMA.16816.F32 R68, R124.reuse, R44, R4 ;  /* 0x0000002c7c44723c */ /* 0x040fee0000001804 */
[----:B------:R-:W-:Y:S01]  /*32e0*/  IMAD.WIDE.U32 R4, R150, c[0x0][0x208], RZ ;  /* 0x0000820096047a25 */ /* 0x000fe200078e00ff */
[----:B-----5:R-:W-:Y:S03]  /*32f0*/  HMMA.16816.F32 R60, R124, R32, R16 ;  /* 0x000000207c3c723c */ /* 0x020fe60000001810 */
[----:B------:R-:W-:-:S02]  /*3300*/  IMAD.IADD R5, R5, 0x1, R2 ;  /* 0x0000000105057824 */ /* 0x000fc400078e0202 */
[----:B------:R-:W-:Y:S02]  /*3310*/  IMAD.MOV.U32 R2, RZ, RZ, R224 ;  /* 0x000000ffff027224 */ /* 0x000fe400078e00e0 */
[----:B------:R-:W-:Y:S01]  /*3320*/  IMAD R5, R5, 0x60, RZ ;  /* 0x0000006005057824 */ /* 0x000fe200078e02ff */
[----:B------:R-:W-:Y:S01]  /*3330*/  HMMA.16816.F32 R64, R124, R34, R12 ;  /* 0x000000227c40723c */ /* 0x000fe2000000180c */
[----:B------:R-:W2:Y:S01]  /*3340*/  LDSM.16.M88.4 R32, [R204] ;  /* 0x00000000cc20783b */ /* 0x000ea20000000200 */
[----:B------:R-:W-:-:S04]  /*3350*/  IMAD.WIDE.U32 R2, R4, 0x60, R2 ;  /* 0x0000006004027825 */ /* 0x000fc800078e0002 */
[----:B------:R-:W-:Y:S01]  /*3360*/  IMAD.IADD R3, R3, 0x1, R5 ;  /* 0x0000000103037824 */ /* 0x000fe200078e0205 */
[C---:B------:R-:W-:Y:S01]  /*3370*/  LEA R4, P0, R2.reuse, c[0x0][0x1f8], 0x1 ;  /* 0x00007e0002047a11 */ /* 0x040fe200078008ff */
[----:B------:R-:W-:Y:S01]  /*3380*/  HMMA.16816.F32 R16, R120, R30, RZ ;  /* 0x0000001e7810723c */ /* 0x000fe200000018ff */
[----:B------:R-:W3:Y:S02]  /*3390*/  LDSM.16.M88.4 R28, [R189+0x2800] ;  /* 0x00280000bd1c783b */ /* 0x000ee40000000200 */
[----:B------:R-:W-:Y:S02]  /*33a0*/  LEA.HI.X R5, R2, c[0x0][0x1fc], R3, 0x1, P0 ;  /* 0x00007f0002057a11 */ /* 0x000fe400000f0c03 */
[----:B------:R-:W-:-:S03]  /*33b0*/  IADD3 R2, P0, R4, UR7, RZ ;  /* 0x0000000704027c10 */ /* 0x000fc6000ff1e0ff */
[----:B------:R-:W-:Y:S01]  /*33c0*/  HMMA.16816.F32 R12, R120, R40, RZ ;  /* 0x00000028780c723c */ /* 0x000fe200000018ff */
[----:B------:R-:W-:Y:S02]  /*33d0*/  IADD3.X R3, R5, UR5, RZ, P0, !PT ;  /* 0x0000000505037c10 */ /* 0x000fe400087fe4ff */
[----:B------:R-:W-:-:S04]  /*33e0*/  IADD3 R6, P0, R2, UR7, RZ ;  /* 0x0000000702067c10 */ /* 0x000fc8000ff1e0ff */
[----:B------:R-:W-:Y:S01]  /*33f0*/  IADD3.X R7, R3, UR5, RZ, P0, !PT ;  /* 0x0000000503077c10 */ /* 0x000fe200087fe4ff */
[----:B------:R-:W-:Y:S01]  /*3400*/  HMMA.16816.F32 R24, R120, R42, RZ ;  /* 0x0000002a7818723c */ /* 0x000fe200000018ff */
[----:B------:R-:W4:Y:S01]  /*3410*/  LDSM.16.M88.4 R40, [R202] ;  /* 0x00000000ca28783b */ /* 0x000f220000000200 */
[C---:B------:R-:W-:Y:S02]  /*3420*/  ISETP.LT.OR P0, PT, R9.reuse, 0x21, P6 ;  /* 0x000000210900780c */ /* 0x040fe40003701670 */
[C---:B------:R-:W-:Y:S01]  /*3430*/  ISETP.LT.OR P6, PT, R9.reuse, 0x41, P6 ;  /* 0x000000410900780c */ /* 0x040fe200037c1670 */
[----:B------:R-:W-:Y:S01]  /*3440*/  @!PT LDS RZ, [RZ] ;  /* 0x00000000fffff984 */ /* 0x000fe20000000800 */
[----:B------:R-:W-:Y:S01]  /*3450*/  @!PT LDS RZ, [RZ] ;  /* 0x00000000fffff984 */ /* 0x000fe20000000800 */
[----:B------:R-:W-:Y:S01]  /*3460*/  @!PT LDS RZ, [RZ] ;  /* 0x00000000fffff984 */ /* 0x000fe20000000800 */
[----:B------:R5:W-:Y:S01]  /*3470*/  LDGSTS.E.BYPASS.LTC128B.128 [R213+0x100], [R4.64], !P5 ;  /* 0x0010000004d57fae */ /* 0x000be2000e901d48 */
[C---:B------:R-:W-:Y:S02]  /*3480*/  ISETP.LT.OR P5, PT, R9.reuse, 0x21, P3 ;  /* 0x000000210900780c */ /* 0x040fe40001fa1670 */
[----:B------:R-:W-:Y:S01]  /*3490*/  HMMA.16816.F32 R76, R124, R46, R16 ;  /* 0x0000002e7c4c723c */ /* 0x000fe20000001810 */
[----:B------:R5:W-:Y:S01]  /*34a0*/  LDGSTS.E.BYPASS.LTC128B.128 [R213+0x3100], [R4.64+0x80], !P4 ;  /* 0x0310008004d57fae */ /* 0x000be2000e101d48 */
[----:B------:R-:W-:-:S05]  /*34b0*/  ISETP.LT.OR P4, PT, R9, 0x41, P3 ;  /* 0x000000410900780c */ /* 0x000fca0001f81670 */
[----:B------:R4:W-:Y:S01]  /*34c0*/  LDGSTS.E.BYPASS.LTC128B.128 [R213+0x1100], [R2.64], !P0 ;  /* 0x0110000002d57fae */ /* 0x0009e2000c101d48 */
[----:B-1----:R-:W-:Y:S01]  /*34d0*/  HMMA.16816.F32 R16, R120, R36, RZ ;  /* 0x000000247810723c */ /* 0x002fe200000018ff */
[----:B------:R-:W-:Y:S02]  /*34e0*/  ISETP.GT.AND P0, PT, R150, R223, PT ;  /* 0x000000df9600720c */ /* 0x000fe40003f04270 */
[----:B------:R1:W-:Y:S04]  /*34f0*/  LDGSTS.E.BYPASS.LTC128B.128 [R213+0x4100], [R2.64+0x80], !P5 ;  /* 0x0410008002d57fae */ /* 0x0003e8000e901d48 */
[----:B------:R5:W-:Y:S01]  /*3500*/  LDGSTS.E.BYPASS.LTC128B.128 [R213+0x2100], [R6.64], !P6 ;  /* 0x0210000006d57fae */ /* 0x000be2000f101d48 */
[----:B--2---:R-:W-:Y:S03]  /*3510*/  HMMA.16816.F32 R80, R124, R32, R12 ;  /* 0x000000207c50723c */ /* 0x004fe6000000180c */
[----:B------:R5:W-:Y:S04]  /*3520*/  LDGSTS.E.BYPASS.LTC128B.128 [R213+0x5100], [R6.64+0x80], !P4 ;  /* 0x0510008006d57fae */ /* 0x000be8000e101d48 */
[----:B------:R-:W2:Y:S01]  /*3530*/  LDSM.16.M88.4 R48, [R193] ;  /* 0x00000000c130783b */ /* 0x000ea20000000200 */
[C---:B------:R-:W-:Y:S03]  /*3540*/  HMMA.16816.F32 R12, R120.reuse, R38, RZ ;  /* 0x00000026780c723c */ /* 0x040fe600000018ff */
[----:B------:R-:W1:Y:S04]  /*3550*/  LDSM.16.M88.4 R44, [R193+0x800] ;  /* 0x00080000c12c783b */ /* 0x000e680000000200 */
[----:B------:R-:W-:Y:S01]  /*3560*/  LDSM.16.M88.4 R100, [R190+0x1800] ;  /* 0x00180000be64783b */ /* 0x000fe20000000200 */
[----:B---3--:R-:W-:Y:S03]  /*3570*/  HMMA.16816.F32 R8, R120, R28, RZ ;  /* 0x0000001c7808723c */ /* 0x008fe600000018ff */
[----:B------:R-:W-:Y:S04]  /*3580*/  LDSM.16.M88.4 R92, [R190+0x1000] ;  /* 0x00100000be5c783b */ /* 0x000fe80000000200 */
[----:B------:R-:W-:Y:S01]  /*3590*/  LDSM.16.M88.4 R72, [R190+0x800] ;  /* 0x00080000be48783b */ /* 0x000fe20000000200 */
[----:B------:R-:W-:Y:S03]  /*35a0*/  HMMA.16816.F32 R84, R124, R34, R24 ;  /* 0x000000227c54723c */ /* 0x000fe60000001818 */
[----:B------:R-:W-:Y:S04]  /*35b0*/  LDSM.16.M88.4 R32, [R193+0x1000] ;  /* 0x00100000c120783b */ /* 0x000fe80000000200 */
[----:B------:R-:W-:Y:S01]  /*35c0*/  LDSM.16.M88.4 R24, [R193+0x2000] ;  /* 0x00200000c118783b */ /* 0x000fe20000000200 */
[----:B-----5:R-:W-:Y:S03]  /*35d0*/  HMMA.16816.F32 R4, R120, R30, RZ ;  /* 0x0000001e7804723c */ /* 0x020fe600000018ff */
[----:B------:R-:W3:Y:S04]  /*35e0*/  LDSM.16.M88.4 R28, [R193+0x1800] ;  /* 0x00180000c11c783b */ /* 0x000ee80000000200 */
[----:B------:R-:W-:Y:S01]  /*35f0*/  LDSM.16.M88.4 R128, [R190+0x2000] ;  /* 0x00200000be80783b */ /* 0x000fe20000000200 */
[C---:B------:R-:W-:Y:S03]  /*3600*/  HMMA.16816.F32 R36, R124.reuse, R20, R16 ;  /* 0x000000147c24723c */ /* 0x040fe60000001810 */
[----:B------:R-:W5:Y:S04]  /*3610*/  LDSM.16.M88.4 R16, [R193+0x2800] ;  /* 0x00280000c110783b */ /* 0x000f680000000200 */
[----:B------:R-:W-:Y:S01]  /*3620*/  LDSM.16.M88.4 R88, [R189+0x3000] ;  /* 0x00300000bd58783b */ /* 0x000fe20000000200 */
[C---:B------:R-:W-:Y:S03]  /*3630*/  HMMA.16816.F32 R20, R124.reuse, R22, R12 ;  /* 0x000000167c14723c */ /* 0x040fe6000000180c */
[----:B------:R-:W-:Y:S04]  /*3640*/  LDSM.16.M88.4 R108, [R189+0x4000] ;  /* 0x00400000bd6c783b */ /* 0x000fe80000000200 */
[----:B------:R-:W-:Y:S01]  /*3650*/  LDSM.16.M88.4 R96, [R189+0x3800] ;  /* 0x00380000bd60783b */ /* 0x000fe20000000200 */
[C---:B----4-:R-:W-:Y:S03]  /*3660*/  HMMA.16816.F32 R12, R124.reuse, R40, R8 ;  /* 0x000000287c0c723c */ /* 0x050fe60000001808 */
[----:B------:R-:W-:Y:S04]  /*3670*/  LDSM.16.M88.4 R116, [R189+0x4800] ;  /* 0x00480000bd74783b */ /* 0x000fe80000000200 */
[----:B------:R-:W-:Y:S01]  /*3680*/  LDSM.16.M88.4 R112, [R201] ;  /* 0x00000000c970783b */ /* 0x000fe20000000200 */
[----:B------:R-:W-:Y:S03]  /*3690*/  HMMA.16816.F32 R8, R124, R42, R4 ;  /* 0x0000002a7c08723c */ /* 0x000fe60000001804 */
[----:B------:R-:W4:Y:S04]  /*36a0*/  LDSM.16.M88.4 R40, [R190] ;  /* 0x00000000be28783b */ /* 0x000f280000000200 */
[----:B------:R-:W-:Y:S01]  /*36b0*/  LDSM.16.M88.4 R140, [R199] ;  /* 0x00000000c78c783b */ /* 0x000fe20000000200 */
[C---:B--2---:R-:W-:Y:S03]  /*36c0*/  HMMA.16816.F32 R4, R152.reuse, R48, R56 ;  /* 0x000000309804723c */ /* 0x044fe60000001838 */
[----:B------:R-:W-:Y:S04]  /*36d0*/  LDSM.16.M88.4 R104, [R200] ;  /* 0x00000000c868783b */ /* 0x000fe80000000200 */
[----:B------:R-:W-:Y:S01]  /*36e0*/  LDSM.16.M88.4 R144, [R193+0x3000] ;  /* 0x00300000c190783b */ /* 0x000fe20000000200 */
[C---:B-1----:R-:W-:Y:S03]  /*36f0*/  HMMA.16816.F32 R56, R152.reuse, R44, R60 ;  /* 0x0000002c9838723c */ /* 0x042fe6000000183c */
[----:B------:R-:W-:Y:S04]  /*3700*/  LDSM.16.M88.4 R132, [R193+0x4800] ;  /* 0x00480000c184783b */ /* 0x000fe80000000200 */
[----:B------:R-:W-:Y:S01]  /*3710*/  LDSM.16.M88.4 R136, [R193+0x5000] ;  /* 0x00500000c188783b */ /* 0x000fe20000000200 */
[C---:B------:R-:W-:Y:S03]  /*3720*/  HMMA.16816.F32 R60, R152.reuse, R46, R64 ;  /* 0x0000002e983c723c */ /* 0x040fe60000001840 */
[----:B------:R-:W0:Y:S05]  /*3730*/  LDGDEPBAR ;  /* 0x00000000000079af */ /* 0x000e2a0000000000 */
[C---:B---3--:R-:W-:Y:S08]  /*3740*/  HMMA.16816.F32 R80, R152.reuse, R28, R80 ;  /* 0x0000001c9850723c */ /* 0x048ff00000001850 */
[C---:B------:R-:W-:Y:S08]  /*3750*/  HMMA.16816.F32 R48, R152.reuse, R50, R52 ;  /* 0x000000329830723c */ /* 0x040ff00000001834 */
[C---:B------:R-:W-:Y:S08]  /*3760*/  HMMA.16816.F32 R68, R152.reuse, R32, R68 ;  /* 0x000000209844723c */ /* 0x040ff00000001844 */
[C---:B------:R-:W-:Y:S08]  /*3770*/  HMMA.16816.F32 R76, R152.reuse, R34, R76 ;  /* 0x00000022984c723c */ /* 0x040ff0000000184c */
[C---:B------:R-:W-:Y:S08]  /*3780*/  HMMA.16816.F32 R84, R152.reuse, R30, R84 ;  /* 0x0000001e9854723c */ /* 0x040ff00000001854 */
[C---:B------:R-:W-:Y:S01]  /*3790*/  HMMA.16816.F32 R64, R152.reuse, R24, R36 ;  /* 0x000000189840723c */ /* 0x040fe20000001824 */
[----:B------:R-:W1:Y:S07]  /*37a0*/  LDSM.16.M88.4 R36, [R190+0x2800] ;  /* 0x00280000be24783b */ /* 0x000e6e0000000200 */
[C---:B------:R-:W-:Y:S08]  /*37b0*/  HMMA.16816.F32 R52, R152.reuse, R26, R20 ;  /* 0x0000001a9834723c */ /* 0x040ff00000001814 */
[C---:B-----5:R-:W-:Y:S08]  /*37c0*/  HMMA.16816.F32 R44, R152.reuse, R16, R12 ;  /* 0x00000010982c723c */ /* 0x060ff0000000180c */
[----:B------:R-:W-:Y:S08]  /*37d0*/  HMMA.16816.F32 R32, R152, R18, R8 ;  /* 0x000000129820723c */ /* 0x000ff00000001808 */
[C---:B----4-:R-:W-:Y:S08]  /*37e0*/  HMMA.16816.F32 R28, R164.reuse, R40, R4 ;  /* 0x00000028a41c723c */ /* 0x050ff00000001804 */
[C---:B------:R-:W-:Y:S08]  /*37f0*/  HMMA.16816.F32 R4, R164.reuse, R100, R80 ;  /* 0x00000064a404723c */ /* 0x040ff00000001850 */
[C---:B------:R-:W-:Y:S08]  /*3800*/  HMMA.16816.F32 R24, R164.reuse, R42, R48 ;  /* 0x0000002aa418723c */ /* 0x040ff00000001830 */
[C---:B------:R-:W-:Y:S08]  /*3810*/  HMMA.16816.F32 R12, R164.reuse, R92, R68 ;  /* 0x0000005ca40c723c */ /* 0x040ff00000001844 */
[C---:B------:R-:W-:Y:S01]  /*3820*/  HMMA.16816.F32 R8, R164.reuse, R94, R76 ;  /* 0x0000005ea408723c */ /* 0x040fe2000000184c */
[----:B------:R-:W-:Y:S07]  /*3830*/  LDSM.16.M88.4 R92, [R189+0x5800] ;  /* 0x00580000bd5c783b */ /* 0x000fee0000000200 */
[C---:B------:R-:W-:Y:S01]  /*3840*/  HMMA.16816.F32 R80, R164.reuse, R102, R84 ;  /* 0x00000066a450723c */ /* 0x040fe20000001854 */
[----:B------:R-:W2:Y:S07]  /*3850*/  LDSM.16.M88.4 R84, [R189+0x5000] ;  /* 0x00500000bd54783b */ /* 0x000eae0000000200 */
[C---:B------:R-:W-:Y:S08]  /*3860*/  HMMA.16816.F32 R20, R164.reuse, R72, R56 ;  /* 0x00000048a414723c */ /* 0x040ff00000001838 */
[C---:B------:R-:W-:Y:S08]  /*3870*/  HMMA.16816.F32 R16, R164.reuse, R74, R60 ;  /* 0x0000004aa410723c */ /* 0x040ff0000000183c */
[C---:B------:R-:W-:Y:S08]  /*3880*/  HMMA.16816.F32 R76, R164.reuse, R128, R64 ;  /* 0x00000080a44c723c */ /* 0x040ff00000001840 */
[C---:B------:R-:W-:Y:S01]  /*3890*/  HMMA.16816.F32 R72, R164.reuse, R130, R52 ;  /* 0x00000082a448723c */ /* 0x040fe20000001834 */
[----:B------:R-:W-:Y:S07]  /*38a0*/  LDSM.16.M88.4 R128, [R196] ;  /* 0x00000000c480783b */ /* 0x000fee0000000200 */
[C---:B-1----:R-:W-:Y:S08]  /*38b0*/  HMMA.16816.F32 R68, R164.reuse, R36, R44 ;  /* 0x00000024a444723c */ /* 0x042ff0000000182c */
[----:B------:R-:W-:Y:S01]  /*38c0*/  HMMA.16816.F32 R64, R164, R38, R32 ;  /* 0x00000026a440723c */ /* 0x000fe20000001820 */
[----:B------:R-:W1:Y:S04]  /*38d0*/  LDSM.16.M88.4 R36, [R198] ;  /* 0x00000000c624783b */ /* 0x000e680000000200 */
[----:B------:R-:W3:Y:S03]  /*38e0*/  LDSM.16.M88.4 R32, [R197] ;  /* 0x00000000c520783b */ /* 0x000ee60000000200 */
[C---:B------:R-:W-:Y:S08]  /*38f0*/  HMMA.16816.F32 R60, R168.reuse, R88, R28 ;  /* 0x00000058a83c723c */ /* 0x040ff0000000181c */
[C---:B------:R-:W-:Y:S08]  /*3900*/  HMMA.16816.F32 R56, R168.reuse, R90, R24 ;  /* 0x0000005aa838723c */ /* 0x040ff00000001818 */
[C---:B------:R-:W-:Y:S08]  /*3910*/  HMMA.16816.F32 R44, R168.reuse, R108, R12 ;  /* 0x0000006ca82c723c */ /* 0x040ff0000000180c */
[C---:B------:R-:W-:Y:S08]  /*3920*/  HMMA.16816.F32 R40, R168.reuse, R110, R8 ;  /* 0x0000006ea828723c */ /* 0x040ff00000001808 */
[C---:B------:R-:W-:Y:S08]  /*3930*/  HMMA.16816.F32 R52, R168.reuse, R96, R20 ;  /* 0x00000060a834723c */ /* 0x040ff00000001814 */
[C---:B------:R-:W-:Y:S08]  /*3940*/  HMMA.16816.F32 R48, R168.reuse, R98, R16 ;  /* 0x00000062a830723c */ /* 0x040ff00000001810 */
[C---:B------:R-:W-:Y:S08]  /*3950*/  HMMA.16816.F32 R28, R168.reuse, R116, R4 ;  /* 0x00000074a81c723c */ /* 0x040ff00000001804 */
[C---:B------:R-:W-:Y:S01]  /*3960*/  HMMA.16816.F32 R24, R168.reuse, R118, R80 ;  /* 0x00000076a818723c */ /* 0x040fe20000001850 */
[----:B------:R-:W4:Y:S04]  /*3970*/  LDSM.16.M88.4 R80, [R193+0x3800] ;  /* 0x00380000c150783b */ /* 0x000f280000000200 */
[----:B------:R-:W5:Y:S03]  /*3980*/  LDSM.16.M88.4 R116, [R193+0x4000] ;  /* 0x00400000c174783b */ /* 0x000f660000000200 */
[C---:B--2---:R-:W-:Y:S08]  /*3990*/  HMMA.16816.F32 R20, R168.reuse, R84, R76 ;  /* 0x00000054a814723c */ /* 0x044ff0000000184c */
[C---:B------:R-:W-:Y:S01]  /*39a0*/  HMMA.16816.F32 R16, R168.reuse, R86, R72 ;  /* 0x00000056a810723c */ /* 0x040fe20000001848 */
[----:B------:R-:W-:Y:S07]  /*39b0*/  LDSM.16.M88.4 R84, [R190+0x3000] ;  /* 0x00300000be54783b */ /* 0x000fee0000000200 */
[C---:B------:R-:W-:Y:S08]  /*39c0*/  HMMA.16816.F32 R12, R168.reuse, R92, R68 ;  /* 0x0000005ca80c723c */ /* 0x040ff00000001844 */
[----:B------:R-:W-:Y:S08]  /*39d0*/  HMMA.16816.F32 R8, R168, R94, R64 ;  /* 0x0000005ea808723c */ /* 0x000ff00000001840 */
[C---:B------:R-:W-:Y:S01]  /*39e0*/  HMMA.16816.F32 R4, R172.reuse, R112, R60 ;  /* 0x00000070ac04723c */ /* 0x040fe2000000183c */
[----:B------:R-:W-:Y:S07]  /*39f0*/  LDSM.16.M88.4 R60, [R190+0x3800] ;  /* 0x00380000be3c783b */ /* 0x000fee0000000200 */
[C---:B------:R-:W-:Y:S01]  /*3a00*/  HMMA.16816.F32 R112, R172.reuse, R114, R56 ;  /* 0x00000072ac70723c */ /* 0x040fe20000001838 */
[----:B------:R-:W-:Y:S07]  /*3a10*/  LDSM.16.M88.4 R56, [R190+0x4000] ;  /* 0x00400000be38783b */ /* 0x000fee0000000200 */
[C---:B------:R-:W-:Y:S08]  /*3a20*/  HMMA.16816.F32 R100, R172.reuse, R140, R44 ;  /* 0x0000008cac64723c */ /* 0x040ff0000000182c */
[C---:B------:R-:W-:Y:S01]  /*3a30*/  HMMA.16816.F32 R96, R172.reuse, R142, R40 ;  /* 0x0000008eac60723c */ /* 0x040fe20000001828 */
[----:B------:R-:W2:Y:S07]  /*3a40*/  LDSM.16.M88.4 R140, [R193+0x5800] ;  /* 0x00580000c18c783b */ /* 0x000eae0000000200 */
[C---:B------:R-:W-:Y:S01]  /*3a50*/  HMMA.16816.F32 R108, R172.reuse, R104, R52 ;  /* 0x00000068ac6c723c */ /* 0x040fe20000001834 */
[----:B------:R-:W2:Y:S07]  /*3a60*/  LDSM.16.M88.4 R52, [R190+0x4800] ;  /* 0x00480000be34783b */ /* 0x000eae0000000200 */
[C---:B------:R-:W-:Y:S08]  /*3a70*/  HMMA.16816.F32 R104, R172.reuse, R106, R48 ;  /* 0x0000006aac68723c */ /* 0x040ff00000001830 */
[C---:B-1----:R-:W-:Y:S08]  /*3a80*/  HMMA.16816.F32 R92, R172.reuse, R36, R28 ;  /* 0x00000024ac5c723c */ /* 0x042ff0000000181c */
[C---:B------:R-:W-:Y:S08]  /*3a90*/  HMMA.16816.F32 R88, R172.reuse, R38, R24 ;  /* 0x00000026ac58723c */ /* 0x040ff00000001818 */
[C---:B---3--:R-:W-:Y:S08]  /*3aa0*/  HMMA.16816.F32 R76, R172.reuse, R32, R20 ;  /* 0x00000020ac4c723c */ /* 0x048ff00000001814 */
[C---:B------:R-:W-:Y:S08]  /*3ab0*/  HMMA.16816.F32 R72, R172.reuse, R34, R16 ;  /* 0x00000022ac48723c */ /* 0x040ff00000001810 */
[C---:B------:R-:W-:Y:S08]  /*3ac0*/  HMMA.16816.F32 R68, R172.reuse, R128, R12 ;  /* 0x00000080ac44723c */ /* 0x040ff0000000180c */
[----:B------:R-:W-:Y:S01]  /*3ad0*/  HMMA.16816.F32 R64, R172, R130, R8 ;  /* 0x00000082ac40723c */ /* 0x000fe20000001808 */
[----:B------:R-:W1:Y:S07]  /*3ae0*/  LDSM.16.M88.4 R128, [R190+0x5000] ;  /* 0x00500000be80783b */ /* 0x000e6e0000000200 */
[----:B------:R-:W-:Y:S01]  /*3af0*/  HMMA.16816.F32 R44, R176, R146, R112 ;  /* 0x00000092b02c723c */ /* 0x000fe20000001870 */
[----:B------:R-:W3:Y:S01]  /*3b00*/  LDSM.16.M88.4 R112, [R190+0x5800] ;  /* 0x00580000be70783b */ /* 0x000ee20000000200 */
[----:B------:R-:W-:-:S06]  /*3b10*/  DEPBAR.LE SB0, 0x0 ;  /* 0x000080000000791a */ /* 0x000fcc0000000000 */
        /* <DEDUP_REMOVED lines=8> */
[C---:B------:R-:W-:Y:S08]  /*3ba0*/  HMMA.16816.F32 R12, R176.reuse, R138, R72 ;  /* 0x0000008ab00c723c */ /* 0x040ff00000001848 */
[C---:B--2---:R-:W-:Y:S08]  /*3bb0*/  HMMA.16816.F32 R8, R176.reuse, R140, R68 ;  /* 0x0000008cb008723c */ /* 0x044ff00000001844 */
        /* <DEDUP_REMOVED lines=11> */
[C---:B---3--:R-:W-:Y:S08]  /*3c70*/  HMMA.16816.F32 R72, R180.reuse, R112, R8 ;  /* 0x00000070b448723c */ /* 0x048ff00000001808 */
[----:B------:R-:W-:Y:S01]  /*3c80*/  HMMA.16816.F32 R60, R180, R114, R4 ;  /* 0x00000072b43c723c */ /* 0x000fe20000001804 */
[----:B------:R-:W-:Y:S06]  /*3c90*/  BAR.SYNC.DEFER_BLOCKING 0x0 ;  /* 0x0000000000007b1d */ /* 0x000fec0000010000 */
[----:B------:R-:W-:Y:S01]  /*3ca0*/  @!UPT UIADD3 URZ, URZ, URZ, URZ ;  /* 0x0000003f3f3ff290 */ /* 0x000fe2000fffe03f */
[----:B------:R-:W-:Y:S11]  /*3cb0*/  @!P0 BRA `(.L_x_1884) ;  /* 0x000001c000008947 */ /* 0x000ff60003800000 */
[----:B------:R-:W-:Y:S01]  /*3cc0*/  IADD3 R2, R212, -0x2, RZ ;  /* 0xfffffffed4027810 */ /* 0x000fe20007ffe0ff */
        /* <DEDUP_REMOVED lines=27> */
.L_x_1884:
[----:B------:R-:W-:Y:S05]  /*3e80*/  BSYNC B0 ;  /* 0x0000000000007941 */ /* 0x000fea0003800000 */
.L_x_1883:
        /* <DEDUP_REMOVED lines=31> */
.L_x_1887:
[----:B------:R-:W-:-:S13]  /*4080*/  ISETP.NE.AND P0, PT, R243, 0x1, PT ;  /* 0x00000001f300780c */ /* 0x000fda0003f05270 */
[----:B------:R-:W-:-:S05]  /*4090*/  @P0 IMAD.HI.U32 R10, R4, c[0x0][0x330], RZ ;  /* 0x0000cc00040a0a27 */ /* 0x000fca00078e00ff */
[----:B------:R-:W-:Y:S02]  /*40a0*/  @P0 SHF.R.U32.HI R4, RZ, c[0x0][0x334], R10 ;  /* 0x0000cd00ff040a19 */ /* 0x000fe4000001160a */
.L_x_1888:
[----:B------:R-:W-:Y:S05]  /*40b0*/  BSYNC B0 ;  /* 0x0000000000007941 */ /* 0x000fea0003800000 */
.L_x_1886:
[----:B------:R-:W-:-:S05]  /*40c0*/  IMAD R4, R4, c[0x0][0x32c], R9 ;  /* 0x0000cb0004047a24 */ /* 0x000fca00078e0209 */
[----:B------:R-:W-:Y:S02]  /*40d0*/  IADD3 R10, R4, c[0x0][0x32c], RZ ;  /* 0x0000cb00040a7a10 */ /* 0x000fe40007ffe0ff */
[----:B------:R-:W-:Y:S02]  /*40e0*/  IMNMX R2, R2, R4, !PT ;  /* 0x0000000402027217 */ /* 0x000fe40007800200 */
[----:B------:R-:W-:Y:S02]  /*40f0*/  IMNMX R3, R3, R10, PT ;  /* 0x0000000a03037217 */ /* 0x000fe40003800200 */
.L_x_1885:
[C---:B------:R-:W-:Y:S02]  /*4100*/  ISETP.GE.AND P0, PT, R0.reuse, 0x9, PT ;  /* 0x000000090000780c */ /* 0x040fe40003f06270 */
[----:B------:R-:W-:Y:S02]  /*4110*/  ISETP.GE.AND P4, PT, R0, 0x2, PT ;  /* 0x000000020000780c */ /* 0x000fe40003f86270 */
[----:B------:R-:W-:Y:S02]  /*4120*/  P2R R29, PR, RZ, 0x1 ;  /* 0x00000001ff1d7803 */ /* 0x000fe40000000000 */
[----:B------:R-:W-:-:S02]  /*4130*/  ISETP.GT.AND P0, PT, R2, 0x8, !P0 ;  /* 0x000000080200780c */ /* 0x000fc40004704270 */
[----:B------:R-:W-:Y:S02]  /*4140*/  P2R R30, PR, RZ, 0x10 ;  /* 0x00000010ff1e7803 */ /* 0x000fe40000000000 */
[C---:B------:R-:W-:Y:S02]  /*4150*/  ISETP.LT.OR P0, PT, R3.reuse, 0x9, P0 ;  /* 0x000000090300780c */ /* 0x040fe40000701670 */
        /* <DEDUP_REMOVED lines=126> */
.L_x_1891:
[----:B------:R-:W-:-:S13]  /*4940*/  ISETP.NE.AND P0, PT, R243, 0x1, PT ;  /* 0x00000001f300780c */ /* 0x000fda0003f05270 */
[----:B------:R-:W-:-:S05]  /*4950*/  @P0 IMAD.HI.U32 R4, R3, c[0x0][0x330], RZ ;  /* 0x0000cc0003040a27 */ /* 0x000fca00078e00ff */
[----:B------:R-:W-:Y:S02]  /*4960*/  @P0 SHF.R.U32.HI R3, RZ, c[0x0][0x334], R4 ;  /* 0x0000cd00ff030a19 */ /* 0x000fe40000011604 */
.L_x_1892:
[----:B------:R-:W-:Y:S05]  /*4970*/  BSYNC B0 ;  /* 0x0000000000007941 */ /* 0x000fea0003800000 */
.L_x_1890:
[----:B------:R-:W-:-:S05]  /*4980*/  IMAD R3, R3, c[0x0][0x32c], R9 ;  /* 0x0000cb0003037a24 */ /* 0x000fca00078e0209 */
[----:B------:R-:W-:Y:S02]  /*4990*/  IADD3 R4, R3, c[0x0][0x32c], RZ ;  /* 0x0000cb0003047a10 */ /* 0x000fe40007ffe0ff */
[----:B------:R-:W-:Y:S02]  /*49a0*/  IMNMX R0, R0, R3, !PT ;  /* 0x0000000300007217 */ /* 0x000fe40007800200 */
[----:B------:R-:W-:Y:S02]  /*49b0*/  IMNMX R2, R2, R4, PT ;  /* 0x0000000402027217 */ /* 0x000fe40003800200 */
.L_x_1889:
        /* <DEDUP_REMOVED lines=50> */
[----:B------:R-:W-:Y:S01]  /*4ce0*/  FMNMX.FTZ R3, R163, R3, !PT ;  /* 0x00000003a3037209 */ /* 0x000fe20007810000 */
[----:B------:R-:W-:Y:S01]  /*4cf0*/  LDSM.16.MT88.4 R20, [R188] ;  /* 0x00000000bc14783b */ /* 0x000fe20000004200 */
[----:B------:R-:W-:-:S02]  /*4d00*/  ISETP.GT.AND P0, PT, R0, 0x21, !P0 ;  /* 0x000000210000780c */ /* 0x000fc40004704270 */
[----:B------:R-:W-:Y:S02]  /*4d10*/  FMNMX.FTZ R3, R184, R3, !PT ;  /* 0x00000003b8037209 */ /* 0x000fe40007810000 */
[----:B------:R-:W-:Y:S02]  /*4d20*/  ISETP.LT.OR P0, PT, R2, 0x22, P0 ;  /* 0x000000220200780c */ /* 0x000fe40000701670 */
[C---:B------:R-:W-:Y:S01]  /*4d30*/  ISETP.GT.AND P6, PT, R0.reuse, 0x51, !P6 ;  /* 0x000000510000780c */ /* 0x040fe200077c4270 */
[----:B------:R-:W1:Y:S01]  /*4d40*/  SHFL.BFLY PT, R5, R3, 0x2, 0x1f ;  /* 0x0c401f0003057f89 */ /* 0x000e6200000e0000 */
[----:B------:R-:W-:Y:S02]  /*4d50*/  FSEL R106, R79, -INF , !P0 ;  /* 0xff8000004f6a7808 */ /* 0x000fe40004000000 */
[----:B------:R-:W-:Y:S02]  /*4d60*/  ISETP.NE.AND P0, PT, R19, RZ, PT ;  /* 0x000000ff1300720c */ /* 0x000fe40003f05270 */
[----:B------:R-:W-:-:S02]  /*4d70*/  ISETP.GT.AND P5, PT, R0, 0x58, !P5 ;  /* 0x000000580000780c */ /* 0x000fc40006fa4270 */
[----:B------:R-:W-:Y:S02]  /*4d80*/  ISETP.GT.AND P0, PT, R0, 0x28, !P0 ;  /* 0x000000280000780c */ /* 0x000fe40004704270 */
[C---:B------:R-:W-:Y:S02]  /*4d90*/  ISETP.LT.OR P6, PT, R2.reuse, 0x52, P6 ;  /* 0x000000520200780c */ /* 0x040fe400037c1670 */
[----:B------:R-:W-:Y:S02]  /*4da0*/  ISETP.LT.OR P0, PT, R2, 0x29, P0 ;  /* 0x000000290200780c */ /* 0x000fe40000701670 */
[----:B------:R-:W-:Y:S02]  /*4db0*/  ISETP.GT.AND P4, PT, R0, 0x59, !P4 ;  /* 0x000000590000780c */ /* 0x000fe40006784270 */
[----:B------:R-:W-:Y:S02]  /*4dc0*/  FSEL R105, R58, -INF , !P0 ;  /* 0xff8000003a697808 */ /* 0x000fe40004000000 */
[----:B------:R-:W-:-:S02]  /*4dd0*/  ISETP.NE.AND P0, PT, R18, RZ, PT ;  /* 0x000000ff1200720c */ /* 0x000fc40003f05270 */
[----:B------:R-:W-:Y:S02]  /*4de0*/  FSEL R157, R75, -INF , !P6 ;  /* 0xff8000004b9d7808 */ /* 0x000fe40007000000 */
[----:B------:R-:W-:Y:S02]  /*4df0*/  ISETP.GT.AND P0, PT, R0, 0x29, !P0 ;  /* 0x000000290000780c */ /* 0x000fe40004704270 */
[C---:B------:R-:W-:Y:S02]  /*4e00*/  ISETP.LT.OR P5, PT, R2.reuse, 0x59, P5 ;  /* 0x000000590200780c */ /* 0x040fe40002fa1670 */
[C---:B------:R-:W-:Y:S02]  /*4e10*/  ISETP.LT.OR P0, PT, R2.reuse, 0x2a, P0 ;  /* 0x0000002a0200780c */ /* 0x040fe40000701670 */
[----:B------:R-:W-:Y:S02]  /*4e20*/  ISETP.LT.OR P4, PT, R2, 0x5a, P4 ;  /* 0x0000005a0200780c */ /* 0x000fe40002781670 */
[----:B------:R-:W-:-:S02]  /*4e30*/  FSEL R107, R59, -INF , !P0 ;  /* 0xff8000003b6b7808 */ /* 0x000fc40004000000 */
[----:B------:R-:W-:Y:S02]  /*4e40*/  ISETP.NE.AND P0, PT, R17, RZ, PT ;  /* 0x000000ff1100720c */ /* 0x000fe40003f05270 */
[----:B------:R-:W-:Y:S02]  /*4e50*/  FSEL R160, R62, -INF , !P5 ;  /* 0xff8000003ea07808 */ /* 0x000fe40006800000 */
[----:B------:R-:W-:Y:S02]  /*4e60*/  ISETP.GT.AND P0, PT, R0, 0x30, !P0 ;  /* 0x000000300000780c */ /* 0x000fe40004704270 */
[----:B------:R-:W-:Y:S02]  /*4e70*/  FSEL R159, R63, -INF , !P4 ;  /* 0xff8000003f9f7808 */ /* 0x000fe40006000000 */
[----:B------:R-:W-:Y:S02]  /*4e80*/  ISETP.LT.OR P0, PT, R2, 0x31, P0 ;  /* 0x000000310200780c */ /* 0x000fe40000701670 */
[----:B------:R-:W-:-:S02]  /*4e90*/  IADD3 R212, R212, -0x2, RZ ;  /* 0xfffffffed4d47810 */ /* 0x000fc40007ffe0ff */
        /* <DEDUP_REMOVED lines=76> */
[----:B------:R-:W-:Y:S02]  /*5360*/  LDSM.16.MT88.4 R24, [R207] ;  /* 0x00000000cf18783b */ /* 0x000fe40000004200 */
[----:B------:R2:W-:Y:S01]  /*5370*/  MUFU.EX2 R242, R0 ;  /* 0x0000000000f27308 */ /* 0x0005e20000000800 */
[----:B-1----:R-:W-:Y:S01]  /*5380*/  FMNMX.FTZ R4, R3, R4, !PT ;  /* 0x0000000403047209 */ /* 0x002fe20007810000 */
[--C-:B------:R-:W-:Y:S02]  /*5390*/  FFMA.FTZ R3, R34, c[0x0][0x2d0], -R2.reuse ;  /* 0x0000b40022037a23 */ /* 0x100fe40000010802 */
[----:B--2---:R-:W-:Y:S01]  /*53a0*/  FFMA.FTZ R0, R28, c[0x0][0x2d0], -R2 ;  /* 0x0000b4001c007a23 */ /* 0x004fe20000010802 */
[----:B------:R-:W-:-:S03]  /*53b0*/  FSETP.NEU.FTZ.AND P0, PT, R4, -INF , PT ;  /* 0xff8000000400780b */ /* 0x000fc60003f1d000 */
[----:B------:R-:W-:Y:S01]  /*53c0*/  MUFU.EX2 R239, R3 ;  /* 0x0000000300ef7308 */ /* 0x000fe20000000800 */
[----:B------:R-:W1:Y:S07]  /*53d0*/  LDSM.16.MT88.4 R28, [R188+0x3000] ;  /* 0x00300000bc1c783b */ /* 0x000e6e0000004200 */
[----:B------:R2:W-:Y:S02]  /*53e0*/  MUFU.EX2 R238, R0 ;  /* 0x0000000000ee7308 */ /* 0x0005e40000000800 */
[----:B--2---:R-:W-:-:S06]  /*53f0*/  FFMA.FTZ R0, R32, c[0x0][0x2d0], -R2 ;  /* 0x0000b40020007a23 */ /* 0x004fcc0000010802 */
[----:B------:R2:W3:Y:S02]  /*5400*/  MUFU.EX2 R241, R0 ;  /* 0x0000000000f17308 */ /* 0x0004e40000000800 */
[----:B--2---:R-:W-:Y:S01]  /*5410*/  FMUL.FTZ R0, R4, c[0x0][0x2d0] ;  /* 0x0000b40004007a20 */ /* 0x004fe20000410000 */
[----:B---3--:R-:W-:-:S04]  /*5420*/  F2FP.PACK_AB R10, R239, R241 ;  /* 0x000000f1ef0a723e */ /* 0x008fc800000000ff */
[----:B------:R-:W-:-:S05]  /*5430*/  FSEL R0, R0, RZ, P0 ;  /* 0x000000ff00007208 */ /* 0x000fca0000000000 */
[----:B------:R-:W-:-:S04]  /*5440*/  FFMA.FTZ R3, R6, c[0x0][0x2d0], -R0 ;  /* 0x0000b40006037a23 */ /* 0x000fc80000010800 */
[----:B------:R2:W-:Y:S02]  /*5450*/  MUFU.EX2 R235, R3 ;  /* 0x0000000300eb7308 */ /* 0x0005e40000000800 */
[----:B--2---:R-:W-:-:S06]  /*5460*/  FFMA.FTZ R3, R7, c[0x0][0x2d0], -R0 ;  /* 0x0000b40007037a23 */ /* 0x004fcc0000010800 */
[----:B------:R2:W3:Y:S02]  /*5470*/  MUFU.EX2 R7, R3 ;  /* 0x0000000300077308 */ /* 0x0004e40000000800 */
[----:B--2---:R-:W-:Y:S01]  /*5480*/  FFMA.FTZ R3, R8, c[0x0][0x2d0], -R0 ;  /* 0x0000b40008037a23 */ /* 0x004fe20000010800 */
[----:B------:R-:W-:-:S05]  /*5490*/  F2FP.PACK_AB R8, R238, R242 ;  /* 0x000000f2ee08723e */ /* 0x000fca00000000ff */
[----:B------:R2:W4:Y:S02]  /*54a0*/  MUFU.EX2 R237, R3 ;  /* 0x0000000300ed7308 */ /* 0x0005240000000800 */
[----:B--2---:R-:W-:Y:S01]  /*54b0*/  FFMA.FTZ R3, R9, c[0x0][0x2d0], -R0 ;  /* 0x0000b40009037a23 */ /* 0x004fe20000010800 */
[----:B---3--:R-:W-:Y:S01]  /*54c0*/  F2FP.PACK_AB R9, R7, R235 ;  /* 0x000000eb0709723e */ /* 0x008fe200000000ff */
[----:B------:R-:W-:-:S04]  /*54d0*/  FADD.FTZ R7, R235, R7 ;  /* 0x00000007eb077221 */ /* 0x000fc80000010000 */
[----:B------:R-:W2:Y:S01]  /*54e0*/  MUFU.EX2 R236, R3 ;  /* 0x0000000300ec7308 */ /* 0x000ea20000000800 */
[----:B----4-:R-:W-:Y:S01]  /*54f0*/  FADD.FTZ R7, R237, R7 ;  /* 0x00000007ed077221 */ /* 0x010fe20000010000 */
[C---:B--2---:R-:W-:Y:S01]  /*5500*/  F2FP.PACK_AB R11, R236.reuse, R237 ;  /* 0x000000edec0b723e */ /* 0x044fe200000000ff */
[----:B------:R-:W-:Y:S02]  /*5510*/  FFMA.FTZ R3, R35, c[0x0][0x2d0], -R2 ;  /* 0x0000b40023037a23 */ /* 0x000fe40000010802 */
[----:B------:R-:W-:-:S03]  /*5520*/  FADD.FTZ R7, R236, R7 ;  /* 0x00000007ec077221 */ /* 0x000fc60000010000 */
[----:B------:R2:W-:Y:S01]  /*5530*/  MUFU.EX2 R6, R3 ;  /* 0x0000000300067308 */ /* 0x0005e20000000800 */
[C---:B------:R-:W-:Y:S08]  /*5540*/  HMMA.16816.F32 R44, R8.reuse, R12, RZ ;  /* 0x0000000c082c723c */ /* 0x040ff000000018ff */
[----:B------:R-:W-:Y:S01]  /*5550*/  HMMA.16816.F32 R36, R8, R14, RZ ;  /* 0x0000000e0824723c */ /* 0x000fe200000018ff */
[----:B------:R-:W3:Y:S01]  /*5560*/  LDSM.16.MT88.4 R12, [R191+0x3000] ;  /* 0x00300000bf0c783b */ /* 0x000ee20000004200 */
[----:B--2---:R-:W-:-:S06]  /*5570*/  FFMA.FTZ R3, R64, c[0x0][0x2d0], -R2 ;  /* 0x0000b40040037a23 */ /* 0x004fcc0000010802 */
[C---:B------:R-:W-:Y:S01]  /*5580*/  HMMA.16816.F32 R52, R8.reuse, R20, RZ ;  /* 0x000000140834723c */ /* 0x040fe200000018ff */
[----:B------:R2:W4:Y:S07]  /*5590*/  MUFU.EX2 R233, R3 ;  /* 0x0000000300e97308 */ /* 0x00052e0000000800 */
[C---:B------:R-:W-:Y:S01]  /*55a0*/  HMMA.16816.F32 R60, R8.reuse, R22, RZ ;  /* 0x00000016083c723c */ /* 0x040fe200000018ff */
[----:B------:R-:W5:Y:S07]  /*55b0*/  LDSM.16.MT88.4 R20, [R192+0x3000] ;  /* 0x00300000c014783b */ /* 0x000f6e0000004200 */
[----:B------:R-:W-:Y:S01]  /*55c0*/  HMMA.16816.F32 R48, R8, R16, RZ ;  /* 0x000000100830723c */ /* 0x000fe200000018ff */
[----:B--2---:R-:W-:-:S04]  /*55d0*/  FFMA.FTZ R3, R65, c[0x0][0x2d0], -R2 ;  /* 0x0000b40041037a23 */ /* 0x004fc80000010802 */
[----:B------:R2:W-:Y:S03]  /*55e0*/  MUFU.EX2 R234, R3 ;  /* 0x0000000300ea7308 */ /* 0x0005e60000000800 */
[C---:B------:R-:W-:Y:S01]  /*55f0*/  HMMA.16816.F32 R56, R8.reuse, R18, RZ ;  /* 0x000000120838723c */ /* 0x040fe200000018ff */
[----:B------:R-:W4:Y:S07]  /*5600*/  LDSM.16.MT88.4 R16, [R194+0x3000] ;  /* 0x00300000c210783b */ /* 0x000f2e0000004200 */
[----:B-1----:R-:W-:Y:S01]  /*5610*/  HMMA.16816.F32 R76, R8, R30, RZ ;  /* 0x0000001e084c723c */ /* 0x002fe200000018ff */
[----:B--2---:R-:W-:-:S07]  /*5620*/  FFMA.FTZ R3, R68, c[0x0][0x2d0], -R2 ;  /* 0x0000b40044037a23 */ /* 0x004fce0000010802 */
[C---:B------:R-:W-:Y:S01]  /*5630*/  HMMA.16816.F32 R68, R8.reuse, R28, RZ ;  /* 0x0000001c0844723c */ /* 0x040fe200000018ff */
[----:B------:R-:W1:Y:S01]  /*5640*/  LDSM.16.MT88.4 R28, [R188+0x800] ;  /* 0x00080000bc1c783b */ /* 0x000e620000004200 */
[----:B------:R2:W1:Y:S06]  /*5650*/  MUFU.EX2 R232, R3 ;  /* 0x0000000300e87308 */ /* 0x00046c0000000800 */
[C---:B---3--:R-:W-:Y:S08]  /*5660*/  HMMA.16816.F32 R88, R8.reuse, R12, RZ ;  /* 0x0000000c0858723c */ /* 0x048ff000000018ff */
[----:B------:R-:W-:Y:S01]  /*5670*/  HMMA.16816.F32 R92, R8, R14, RZ ;  /* 0x0000000e085c723c */ /* 0x000fe200000018ff */
[----:B------:R-:W3:Y:S01]  /*5680*/  LDSM.16.MT88.4 R12, [R191+0x800] ;  /* 0x00080000bf0c783b */ /* 0x000ee20000004200 */
[----:B--2---:R-:W-:-:S04]  /*5690*/  FFMA.FTZ R3, R40, c[0x0][0x2d0], -R0 ;  /* 0x0000b40028037a23 */ /* 0x004fc80000010800 */
[----:B------:R2:W-:Y:S02]  /*56a0*/  MUFU.EX2 R231, R3 ;  /* 0x0000000300e77308 */ /* 0x0005e40000000800 */
[C---:B------:R-:W-:Y:S08]  /*56b0*/  HMMA.16816.F32 R32, R8.reuse, R24, RZ ;  /* 0x000000180820723c */ /* 0x040ff000000018ff */
[----:B------:R-:W-:Y:S01]  /*56c0*/  HMMA.16816.F32 R64, R8, R26, RZ ;  /* 0x0000001a0840723c */ /* 0x000fe200000018ff */
[----:B------:R-:W1:Y:S01]  /*56d0*/  LDSM.16.MT88.4 R24, [R192+0x800] ;  /* 0x00080000c018783b */ /* 0x000e620000004200 */
[----:B--2---:R-:W-:-:S06]  /*56e0*/  FFMA.FTZ R3, R42, c[0x0][0x2d0], -R0 ;  /* 0x0000b4002a037a23 */ /* 0x004fcc0000010800 */
[C---:B-----5:R-:W-:Y:S01]  /*56f0*/  HMMA.16816.F32 R80, R8.reuse, R20, RZ ;  /* 0x000000140850723c */ /* 0x060fe200000018ff */
[----:B------:R2:W5:Y:S07]  /*5700*/  MUFU.EX2 R222, R3 ;  /* 0x0000000300de7308 */ /* 0x00056e0000000800 */
[C---:B------:R-:W-:Y:S01]  /*5710*/  HMMA.16816.F32 R84, R8.reuse, R22, RZ ;  /* 0x000000160854723c */ /* 0x040fe200000018ff */
[----:B------:R-:W3:Y:S07]  /*5720*/  LDSM.16.MT88.4 R20, [R194+0x800] ;  /* 0x00080000c214783b */ /* 0x000eee0000004200 */
[----:B----4-:R-:W-:Y:S01]  /*5730*/  HMMA.16816.F32 R96, R8, R16, RZ ;  /* 0x000000100860723c */ /* 0x010fe200000018ff */
[----:B--2---:R-:W-:-:S04]  /*5740*/  FFMA.FTZ R3, R41, c[0x0][0x2d0], -R0 ;  /* 0x0000b40029037a23 */ /* 0x004fc80000010800 */
[----:B------:R2:W-:Y:S03]  /*5750*/  MUFU.EX2 R230, R3 ;  /* 0x0000000300e67308 */ /* 0x0005e60000000800 */
[----:B------:R-:W-:Y:S01]  /*5760*/  HMMA.16816.F32 R100, R8, R18, RZ ;  /* 0x000000120864723c */ /* 0x000fe200000018ff */
[----:B------:R-:W-:Y:S06]  /*5770*/  LDSM.16.MT88.4 R16, [R188+0x3800] ;  /* 0x00380000bc10783b */ /* 0x000fec0000004200 */
[----:B------:R-:W-:-:S02]  /*5780*/  F2FP.PACK_AB R8, R233, R6 ;  /* 0x00000006e908723e */ /* 0x000fc400000000ff */
[----:B-1----:R-:W-:Y:S02]  /*5790*/  F2FP.PACK_AB R10, R232, R234 ;  /* 0x000000eae80a723e */ /* 0x002fe400000000ff */
[----:B-----5:R-:W-:Y:S01]  /*57a0*/  F2FP.PACK_AB R9, R222, R231 ;  /* 0x000000e7de09723e */ /* 0x020fe200000000ff */
        /* <DEDUP_REMOVED lines=19> */
[----:B------:R-:W-:Y:S01]  /*58e0*/  LDSM.16.MT88.4 R32, [R188+0x1000] ;  /* 0x00100000bc20783b */ /* 0x000fe20000004200 */
[----:B-1----:R-:W-:-:S06]  /*58f0*/  FFMA.FTZ R3, R136, c[0x0][0x2d0], -R2 ;  /* 0x0000b40088037a23 */ /* 0x002fcc0000010802 */
[C---:B------:R-:W-:Y:S01]  /*5900*/  HMMA.16816.F32 R44, R8.reuse, R22, R64 ;  /* 0x00000016082c723c */ /* 0x040fe20000001840 */
[----:B------:R-:W1:Y:S01]  /*5910*/  LDSM.16.MT88.4 R20, [R191+0x1000] ;  /* 0x00100000bf14783b */ /* 0x000e620000004200 */
[----:B------:R3:W1:Y:S06]  /*5920*/  MUFU.EX2 R217, R3 ;  /* 0x0000000300d97308 */ /* 0x00066c0000000800 */
        /* <DEDUP_REMOVED lines=44> */
[----:B--2---:R-:W-:Y:S01]  /*5bf0*/  HMMA.16816.F32 R48, R8, R20, R64 ;  /* 0x000000140830723c */ /* 0x004fe20000001840 */
[----:B-1----:R-:W-:-:S04]  /*5c00*/  FFMA.FTZ R3, R137, c[0x0][0x2d0], -R0 ;  /* 0x0000b40089037a23 */ /* 0x002fc80000010800 */
[----:B------:R1:W-:Y:S03]  /*5c10*/  MUFU.EX2 R141, R3 ;  /* 0x00000003008d7308 */ /* 0x0003e60000000800 */
[C---:B------:R-:W-:Y:S01]  /*5c20*/  HMMA.16816.F32 R56, R8.reuse, R22, R76 ;  /* 0x000000160838723c */ /* 0x040fe2000000184c */
[----:B------:R-:W2:Y:S07]  /*5c30*/  LDSM.16.MT88.4 R20, [R191+0x1800] ;  /* 0x00180000bf14783b */ /* 0x000eae0000004200 */
[----:B------:R-:W-:Y:S01]  /*5c40*/  HMMA.16816.F32 R96, R8, R28, R116 ;  /* 0x0000001c0860723c */ /* 0x000fe20000001874 */
[----:B------:R-:W-:Y:S01]  /*5c50*/  LDSM.16.MT88.4 R116, [R188+0x2800] ;  /* 0x00280000bc74783b */ /* 0x000fe20000004200 */
[----:B-1----:R-:W-:-:S06]  /*5c60*/  FFMA.FTZ R3, R139, c[0x0][0x2d0], -R0 ;  /* 0x0000b4008b037a23 */ /* 0x002fcc0000010800 */
[C---:B------:R-:W-:Y:S01]  /*5c70*/  HMMA.16816.F32 R104, R8.reuse, R30, R128 ;  /* 0x0000001e0868723c */ /* 0x040fe20000001880 */
[----:B------:R-:W1:Y:S01]  /*5c80*/  LDSM.16.MT88.4 R28, [R188+0x1800] ;  /* 0x00180000bc1c783b */ /* 0x000e620000004200 */
[----:B------:R3:W2:Y:S06]  /*5c90*/  MUFU.EX2 R139, R3 ;  /* 0x00000003008b7308 */ /* 0x0006ac0000000800 */
[C---:B----4-:R-:W-:Y:S08]  /*5ca0*/  HMMA.16816.F32 R52, R8.reuse, R12, R80 ;  /* 0x0000000c0834723c */ /* 0x050ff00000001850 */
[----:B------:R-:W-:Y:S01]  /*5cb0*/  HMMA.16816.F32 R60, R8, R14, R84 ;  /* 0x0000000e083c723c */ /* 0x000fe20000001854 */
[----:B------:R-:W4:Y:S01]  /*5cc0*/  LDSM.16.MT88.4 R12, [R194+0x1800] ;  /* 0x00180000c20c783b */ /* 0x000f220000004200 */
[----:B---3--:R-:W-:-:S04]  /*5cd0*/  FFMA.FTZ R3, R138, c[0x0][0x2d0], -R0 ;  /* 0x0000b4008a037a23 */ /* 0x008fc80000010800 */
[----:B------:R3:W-:Y:S02]  /*5ce0*/  MUFU.EX2 R137, R3 ;  /* 0x0000000300897308 */ /* 0x0007e40000000800 */
[----:B------:R-:W-:Y:S01]  /*5cf0*/  HMMA.16816.F32 R36, R8, R16, R36 ;  /* 0x000000100824723c */ /* 0x000fe20000001824 */
[----:B------:R-:W1:Y:S06]  /*5d00*/  LDSM.16.MT88.4 R16, [R188+0x4800] ;  /* 0x00480000bc10783b */ /* 0x000e6c0000004200 */
[----:B------:R-:W-:Y:S02]  /*5d10*/  F2FP.PACK_AB R8, R185, R186 ;  /* 0x000000bab908723e */ /* 0x000fe400000000ff */
[----:B-----5:R-:W-:-:S02]  /*5d20*/  F2FP.PACK_AB R10, R142, R143 ;  /* 0x0000008f8e0a723e */ /* 0x020fc400000000ff */
[----:B--2---:R-:W-:Y:S01]  /*5d30*/  F2FP.PACK_AB R9, R139, R141 ;  /* 0x0000008d8b09723e */ /* 0x004fe200000000ff */
[----:B---3--:R-:W-:-:S04]  /*5d40*/  FFMA.FTZ R3, R140, c[0x0][0x2d0], -R0 ;  /* 0x0000b4008c037a23 */ /* 0x008fc80000010800 */
        /* <DEDUP_REMOVED lines=8> */
[C---:B-1----:R-:W-:Y:S08]  /*5dd0*/  HMMA.16816.F32 R112, R8.reuse, R28, R112 ;  /* 0x0000001c0870723c */ /* 0x042ff00000001870 */
[----:B------:R-:W-:Y:S01]  /*5de0*/  HMMA.16816.F32 R100, R8, R30, R100 ;  /* 0x0000001e0864723c */ /* 0x000fe20000001864 */
[----:B------:R-:W1:Y:S01]  /*5df0*/  LDSM.16.MT88.4 R28, [R192+0x4800] ;  /* 0x00480000c01c783b */ /* 0x000e620000004200 */
[----:B--2---:R-:W-:-:S06]  /*5e00*/  FFMA.FTZ R3, R151, c[0x0][0x2d0], -R2 ;  /* 0x0000b40097037a23 */ /* 0x004fcc0000010802 */
[C---:B------:R-:W-:Y:S01]  /*5e10*/  HMMA.16816.F32 R92, R8.reuse, R22, R88 ;  /* 0x00000016085c723c */ /* 0x040fe20000001858 */
[----:B------:R-:W2:Y:S01]  /*5e20*/  LDSM.16.MT88.4 R20, [R191+0x4800] ;  /* 0x00480000bf14783b */ /* 0x000ea20000004200 */
[----:B------:R5:W-:Y:S06]  /*5e30*/  MUFU.EX2 R133, R3 ;  /* 0x0000000300857308 */ /* 0x000bec0000000800 */
[C---:B----4-:R-:W-:Y:S08]  /*5e40*/  HMMA.16816.F32 R84, R8.reuse, R12, R72 ;  /* 0x0000000c0854723c */ /* 0x050ff00000001848 */
[----:B------:R-:W-:Y:S01]  /*5e50*/  HMMA.16816.F32 R88, R8, R14, R68 ;  /* 0x0000000e0858723c */ /* 0x000fe20000001844 */
[----:B------:R-:W4:Y:S01]  /*5e60*/  LDSM.16.MT88.4 R12, [R194+0x4800] ;  /* 0x00480000c20c783b */ /* 0x000f220000004200 */
[----:B-----5:R-:W-:-:S04]  /*5e70*/  FFMA.FTZ R3, R156, c[0x0][0x2d0], -R2 ;  /* 0x0000b4009c037a23 */ /* 0x020fc80000010802 */
[----:B------:R5:W1:Y:S02]  /*5e80*/  MUFU.EX2 R132, R3 ;  /* 0x0000000300847308 */ /* 0x000a640000000800 */
[C---:B------:R-:W-:Y:S08]  /*5e90*/  HMMA.16816.F32 R80, R8.reuse, R16, R36 ;  /* 0x000000100850723c */ /* 0x040ff00000001824 */
[----:B------:R-:W-:Y:S01]  /*5ea0*/  HMMA.16816.F32 R72, R8, R18, R40 ;  /* 0x000000120848723c */ /* 0x000fe20000001828 */
[----:B------:R-:W3:Y:S01]  /*5eb0*/  LDSM.16.MT88.4 R16, [R188+0x2000] ;  /* 0x00200000bc10783b */ /* 0x000ee20000004200 */
[----:B-----5:R-:W-:-:S06]  /*5ec0*/  FFMA.FTZ R3, R145, c[0x0][0x2d0], -R0 ;  /* 0x0000b40091037a23 */ /* 0x020fcc0000010800 */
[C---:B-1----:R-:W-:Y:S01]  /*5ed0*/  HMMA.16816.F32 R36, R8.reuse, R30, R44 ;  /* 0x0000001e0824723c */ /* 0x042fe2000000182c */
[----:B------:R1:W-:Y:S07]  /*5ee0*/  MUFU.EX2 R131, R3 ;  /* 0x0000000300837308 */ /* 0x0003ee0000000800 */
[C---:B--2---:R-:W-:Y:S08]  /*5ef0*/  HMMA.16816.F32 R40, R8.reuse, R20, R48 ;  /* 0x000000140828723c */ /* 0x044ff00000001830 */
[----:B------:R-:W-:Y:S01]  /*5f00*/  HMMA.16816.F32 R104, R8, R26, R104 ;  /* 0x0000001a0868723c */ /* 0x000fe20000001868 */
[----:B------:R-:W-:Y:S01]  /*5f10*/  LDSM.16.MT88.4 R24, [R191+0x2000] ;  /* 0x00200000bf18783b */ /* 0x000fe20000004200 */
[----:B-1----:R-:W-:-:S04]  /*5f20*/  FFMA.FTZ R3, R147, c[0x0][0x2d0], -R0 ;  /* 0x0000b40093037a23 */ /* 0x002fc80000010800 */
[----:B------:R1:W2:Y:S02]  /*5f30*/  MUFU.EX2 R130, R3 ;  /* 0x0000000300827308 */ /* 0x0002a40000000800 */
[C---:B------:R-:W-:Y:S01]  /*5f40*/  HMMA.16816.F32 R32, R8.reuse, R28, R32 ;  /* 0x0000001c0820723c */ /* 0x040fe20000001820 */
[----:B------:R-:W5:Y:S07]  /*5f50*/  LDSM.16.MT88.4 R28, [R192+0x2000] ;  /* 0x00200000c01c783b */ /* 0x000f6e0000004200 */
[----:B------:R-:W-:Y:S01]  /*5f60*/  HMMA.16816.F32 R64, R8, R22, R56 ;  /* 0x000000160840723c */ /* 0x000fe20000001838 */
[----:B------:R-:W-:Y:S01]  /*5f70*/  LDSM.16.MT88.4 R20, [R194+0x2000] ;  /* 0x00200000c214783b */ /* 0x000fe20000004200 */
[----:B-1----:R-:W-:-:S06]  /*5f80*/  FFMA.FTZ R3, R146, c[0x0][0x2d0], -R0 ;  /* 0x0000b40092037a23 */ /* 0x002fcc0000010800 */
[C---:B----4-:R-:W-:Y:S01]  /*5f90*/  HMMA.16816.F32 R48, R8.reuse, R12, R52 ;  /* 0x0000000c0830723c */ /* 0x050fe20000001834 */
[----:B------:R1:W-:Y:S07]  /*5fa0*/  MUFU.EX2 R129, R3 ;  /* 0x0000000300817308 */ /* 0x0003ee0000000800 */
[----:B------:R-:W-:Y:S01]  /*5fb0*/  HMMA.16816.F32 R44, R8, R14, R60 ;  /* 0x0000000e082c723c */ /* 0x000fe2000000183c */
[----:B------:R-:W4:Y:S06]  /*5fc0*/  LDSM.16.MT88.4 R12, [R188+0x5000] ;  /* 0x00500000bc0c783b */ /* 0x000f2c0000004200 */
        /* <DEDUP_REMOVED lines=13> */
[----:B------:R1:W3:Y:S07]  /*60a0*/  MUFU.EX2 R110, R3 ;  /* 0x00000003006e7308 */ /* 0x0002ee0000000800 */
[C---:B------:R-:W-:Y:S01]  /*60b0*/  HMMA.16816.F32 R76, R8.reuse, R24, R96 ;  /* 0x00000018084c723c */ /* 0x040fe20000001860 */
[----:B------:R-:W-:Y:S07]  /*60c0*/  LDSM.16.MT88.4 R96, [R188+0x5800] ;  /* 0x00580000bc60783b */ /* 0x000fee0000004200 */
[----:B------:R-:W-:Y:S01]  /*60d0*/  HMMA.16816.F32 R56, R8, R26, R92 ;  /* 0x0000001a0838723c */ /* 0x000fe2000000185c */
[----:B------:R-:W5:Y:S01]  /*60e0*/  LDSM.16.MT88.4 R24, [R191+0x5000] ;  /* 0x00500000bf18783b */ /* 0x000f620000004200 */
[----:B-1----:R-:W-:-:S02]  /*60f0*/  FFMA.FTZ R3, R163, c[0x0][0x2d0], -R2 ;  /* 0x0000b400a3037a23 */ /* 0x002fc40000010802 */
[----:B------:R-:W-:Y:S02]  /*6100*/  FFMA.FTZ R2, R184, c[0x0][0x2d0], -R2 ;  /* 0x0000b400b8027a23 */ /* 0x000fe40000010802 */
[----:B------:R-:W-:Y:S02]  /*6110*/  MUFU.EX2 R109, R3 ;  /* 0x00000003006d7308 */ /* 0x000fe40000000800 */
[C---:B----4-:R-:W-:Y:S01]  /*6120*/  HMMA.16816.F32 R92, R8.reuse, R12, R80 ;  /* 0x0000000c085c723c */ /* 0x050fe20000001850 */
[----:B------:R-:W-:Y:S07]  /*6130*/  LDSM.16.MT88.4 R80, [R191+0x2800] ;  /* 0x00280000bf50783b */ /* 0x000fee0000004200 */
[C---:B------:R-:W-:Y:S01]  /*6140*/  HMMA.16816.F32 R60, R8.reuse, R14, R72 ;  /* 0x0000000e083c723c */ /* 0x040fe20000001848 */
[----:B------:R-:W1:Y:S04]  /*6150*/  LDSM.16.MT88.4 R12, [R194+0x5000] ;  /* 0x00500000c20c783b */ /* 0x000e680000004200 */
[----:B------:R-:W-:Y:S03]  /*6160*/  LDSM.16.MT88.4 R72, [R192+0x2800] ;  /* 0x00280000c048783b */ /* 0x000fe60000004200 */
[C---:B--2---:R-:W-:Y:S01]  /*6170*/  HMMA.16816.F32 R32, R8.reuse, R16, R32 ;  /* 0x000000100820723c */ /* 0x044fe20000001820 */
[----:B------:R2:W4:Y:S07]  /*6180*/  MUFU.EX2 R17, R2 ;  /* 0x0000000200117308 */ /* 0x00052e0000000800 */
[C---:B------:R-:W-:Y:S08]  /*6190*/  HMMA.16816.F32 R84, R8.reuse, R20, R84 ;  /* 0x000000140854723c */ /* 0x040ff00000001854 */
[C---:B------:R-:W-:Y:S01]  /*61a0*/  HMMA.16816.F32 R28, R8.reuse, R30, R104 ;  /* 0x0000001e081c723c */ /* 0x040fe20000001868 */
[--C-:B--2---:R-:W-:Y:S01]  /*61b0*/  FFMA.FTZ R2, R158, c[0x0][0x2d0], -R0.reuse ;  /* 0x0000b4009e027a23 */ /* 0x104fe20000010800 */
[----:B------:R-:W-:Y:S03]  /*61c0*/  LDSM.16.MT88.4 R104, [R192+0x5800] ;  /* 0x00580000c068783b */ /* 0x000fe60000004200 */
[----:B------:R2:W-:Y:S03]  /*61d0*/  MUFU.EX2 R16, R2 ;  /* 0x0000000200107308 */ /* 0x0005e60000000800 */
[C---:B-----5:R-:W-:Y:S08]  /*61e0*/  HMMA.16816.F32 R40, R8.reuse, R24, R40 ;  /* 0x000000180828723c */ /* 0x060ff00000001828 */
[----:B------:R-:W-:Y:S01]  /*61f0*/  HMMA.16816.F32 R20, R8, R22, R88 ;  /* 0x000000160814723c */ /* 0x000fe20000001858 */
[----:B------:R-:W-:Y:S01]  /*6200*/  LDSM.16.MT88.4 R88, [R194+0x2800] ;  /* 0x00280000c258783b */ /* 0x000fe20000004200 */
[----:B--2---:R-:W-:-:S06]  /*6210*/  FFMA.FTZ R2, R157, c[0x0][0x2d0], -R0 ;  /* 0x0000b4009d027a23 */ /* 0x004fcc0000010800 */
[C---:B------:R-:W-:Y:S01]  /*6220*/  HMMA.16816.F32 R36, R8.reuse, R18, R36 ;  /* 0x000000120824723c */ /* 0x040fe20000001824 */
[----:B------:R2:W5:Y:S07]  /*6230*/  MUFU.EX2 R5, R2 ;  /* 0x0000000200057308 */ /* 0x00056e0000000800 */
[C---:B------:R-:W-:Y:S07]  /*6240*/  HMMA.16816.F32 R24, R8.reuse, R26, R64 ;  /* 0x0000001a0818723c */ /* 0x040fee0000001840 */
[----:B---3--:R-:W-:Y:S01]  /*6250*/  F2FP.PACK_AB R64, R110, R111 ;  /* 0x0000006f6e40723e */ /* 0x008fe200000000ff */
[C---:B-1----:R-:W-:Y:S01]  /*6260*/  HMMA.16816.F32 R48, R8.reuse, R12, R48 ;  /* 0x0000000c0830723c */ /* 0x042fe20000001830 */
[--C-:B--2---:R-:W-:Y:S01]  /*6270*/  FFMA.FTZ R2, R160, c[0x0][0x2d0], -R0.reuse ;  /* 0x0000b400a0027a23 */ /* 0x104fe20000010800 */
[----:B----4-:R-:W-:Y:S01]  /*6280*/  F2FP.PACK_AB R66, R17, R109 ;  /* 0x0000006d1142723e */ /* 0x010fe200000000ff */
[----:B------:R-:W-:Y:S01]  /*6290*/  FFMA.FTZ R0, R159, c[0x0][0x2d0], -R0 ;  /* 0x0000b4009f007a23 */ /* 0x000fe20000010800 */
[----:B-----5:R-:W-:Y:S01]  /*62a0*/  F2FP.PACK_AB R65, R5, R16 ;  /* 0x000000100541723e */ /* 0x020fe200000000ff */
[----:B------:R-:W-:Y:S03]  /*62b0*/  MUFU.EX2 R3, R2 ;  /* 0x0000000200037308 */ /* 0x000fe60000000800 */
[----:B------:R-:W-:Y:S01]  /*62c0*/  HMMA.16816.F32 R44, R8, R14, R44 ;  /* 0x0000000e082c723c */ /* 0x000fe2000000182c */
[----:B------:R-:W1:Y:S04]  /*62d0*/  LDSM.16.MT88.4 R8, [R194+0x5800] ;  /* 0x00580000c208783b */ /* 0x000e680000004200 */
        /* <DEDUP_REMOVED lines=58> */
[----:B------:R1:W-:Y:S03]  /*6680*/  STL [R1], R5 ;  /* 0x0000000501007387 */ /* 0x0003e60000100800 */
        /* <DEDUP_REMOVED lines=21> */
.L_x_1895:
[----:B------:R-:W-:-:S13]  /*67e0*/  ISETP.NE.AND P0, PT, R243, 0x1, PT ;  /* 0x00000001f300780c */ /* 0x000fda0003f05270 */
[----:B------:R-:W-:-:S05]  /*67f0*/  @P0 IMAD.HI.U32 R0, R2, c[0x0][0x330], RZ ;  /* 0x0000cc0002000a27 */ /* 0x000fca00078e00ff */
[----:B------:R-:W-:Y:S02]  /*6800*/  @P0 SHF.R.U32.HI R2, RZ, c[0x0][0x334], R0 ;  /* 0x0000cd00ff020a19 */ /* 0x000fe40000011600 */
.L_x_1896:
[----:B------:R-:W-:Y:S05]  /*6810*/  BSYNC B0 ;  /* 0x0000000000007941 */ /* 0x000fea0003800000 */
.L_x_1894:
[----:B------:R-:W-:-:S05]  /*6820*/  IMAD R2, R2, R243, c[0x0][0x32c] ;  /* 0x0000cb0002027624 */ /* 0x000fca00078e02f3 */
[----:B------:R-:W-:-:S05]  /*6830*/  IMNMX R3, R3, R2, PT ;  /* 0x0000000203037217 */ /* 0x000fca0003800200 */
.L_x_1893:
[----:B-1----:R-:W-:-:S05]  /*6840*/  IMAD.HI R3, R3, 0x2aaaaaab, RZ ;  /* 0x2aaaaaab03037827 */ /* 0x002fca00078e02ff */
        /* <DEDUP_REMOVED lines=9> */
.L_x_1906:
[----:B------:R-:W-:Y:S04]  /*68e0*/  DEPBAR.LE SB0, 0x0 ;  /* 0x000080000000791a */ /* 0x000fe80000000000 */
[----:B------:R-:W-:Y:S01]  /*68f0*/  WARPSYNC 0xffffffff ;  /* 0xffffffff00007948 */ /* 0x000fe20003800000 */
[----:B------:R-:W-:Y:S01]  /*6900*/  BAR.SYNC.DEFER_BLOCKING 0x0 ;  /* 0x0000000000007b1d */ /* 0x000fe20000010000 */
[----:B------:R-:W-:Y:S11]  /*6910*/  ISETP.GT.AND P6, PT, R223, R186, PT ;  /* 0x000000badf00720c */ /* 0x000ff60003fc4270 */
[----:B------:R-:W-:Y:S02]  /*6920*/  @!UPT UIADD3 URZ, URZ, URZ, URZ ;  /* 0x0000003f3f3ff290 */ /* 0x000fe4000fffe03f */
[----:B------:R-:W-:Y:S01]  /*6930*/  @!P6 SHF.R.S32.HI R0, RZ, 0x1f, R186 ;  /* 0x0000001fff00e819 */ /* 0x000fe200000114ba */
[----:B-1----:R-:W-:Y:S02]  /*6940*/  @!P6 IMAD.MOV.U32 R2, RZ, RZ, c[0x0][0x208] ;  /* 0x00008200ff02e624 */ /* 0x002fe400078e00ff */
[----:B------:R-:W-:Y:S02]  /*6950*/  @!P6 IMAD.MOV.U32 R3, RZ, RZ, 0x5 ;  /* 0x00000005ff03e424 */ /* 0x000fe400078e00ff */
[----:B------:R-:W-:Y:S02]  /*6960*/  @!P6 IMAD R0, R0, c[0x0][0x208], RZ ;  /* 0x000082000000ea24 */ /* 0x000fe400078e02ff */
[----:B------:R-:W-:Y:S01]  /*6970*/  @!P6 IMAD.WIDE.U32 R30, R186, c[0x0][0x208], RZ ;  /* 0x00008200ba1eea25 */ /* 0x000fe200078e00ff */
[----:B------:R-:W-:Y:S01]  /*6980*/  @!P6 SHF.L.U64.HI R29, R2, R3, c[0x0][0x20c] ;  /* 0x00008300021de619 */ /* 0x000fe20000010203 */
[----:B------:R-:W1:Y:S02]  /*6990*/  LDSM.16.M88.4 R8, [R189] ;  /* 0x00000000bd08783b */ /* 0x000e640000000200 */
[----:B------:R-:W-:Y:S01]  /*69a0*/  @!P6 IMAD R0, R186, c[0x0][0x20c], R0 ;  /* 0x00008300ba00ea24 */ /* 0x000fe200078e0200 */
[----:B------:R-:W-:Y:S01]  /*69b0*/  ULDC UR4, c[0x0][0x324] ;  /* 0x0000c90000047ab9 */ /* 0x000fe20000000800 */
[----:B------:R-:W-:Y:S01]  /*69c0*/  @!P6 IMAD.SHL.U32 R28, R2, 0x20, RZ ;  /* 0x00000020021ce824 */ /* 0x000fe200078e00ff */
[----:B------:R-:W-:Y:S01]  /*69d0*/  ULOP3.LUT UR4, URZ, UR4, URZ, 0x33, !UPT ;  /* 0x000000043f047292 */ /* 0x000fe2000f8e333f */
[----:B------:R-:W2:Y:S01]  /*69e0*/  LDSM.16.M88.4 R16, [R189+0x800] ;  /* 0x00080000bd10783b */ /* 0x000ea20000000200 */
[----:B------:R-:W-:Y:S02]  /*69f0*/  @!P6 IMAD.IADD R0, R31, 0x1, R0 ;  /* 0x000000011f00e824 */ /* 0x000fe400078e0200 */
[----:B------:R-:W-:Y:S02]  /*6a00*/  @!P6 IMAD.WIDE.U32 R2, R30, 0x60, R28 ;  /* 0x000000601e02e825 */ /* 0x000fe400078e001c */
[----:B------:R-:W3:Y:S02]  /*6a10*/  LDSM.16.M88.4 R24, [R189+0x1000] ;  /* 0x00100000bd18783b */ /* 0x000ee40000000200 */
[----:B------:R-:W-:Y:S01]  /*6a20*/  @!P6 IMAD R46, R0, 0x60, RZ ;  /* 0x00000060002ee824 */ /* 0x000fe200078e02ff */
[-C--:B------:R-:W-:Y:S01]  /*6a30*/  @!P6 IADD3 R31, P4, R224, R2.reuse, RZ ;  /* 0x00000002e01fe210 */ /* 0x080fe20007f9e0ff */
[----:B------:R-:W-:Y:S01]  /*6a40*/  @!P6 IMAD.MOV.U32 R36, RZ, RZ, R224 ;  /* 0x000000ffff24e224 */ /* 0x000fe200078e00e0 */
[----:B------:R-:W4:Y:S01]  /*6a50*/  LDL R214, [R1+0x18] ;  /* 0x0000180001d67983 */ /* 0x000f220000100800 */
[----:B------:R-:W-:Y:S01]  /*6a60*/  @!P6 IMAD.IADD R0, R46, 0x1, R3 ;  /* 0x000000012e00e824 */ /* 0x000fe200078e0203 */
[C---:B------:R-:W-:Y:S01]  /*6a70*/  @!P6 LEA R184, P0, R31.reuse, c[0x0][0x1f8], 0x1 ;  /* 0x00007e001fb8ea11 */ /* 0x040fe200078008ff */
[--C-:B------:R-:W-:Y:S02]  /*6a80*/  @!P6 IMAD.MOV.U32 R37, RZ, RZ, R228.reuse ;  /* 0x000000ffff25e224 */ /* 0x100fe400078e00e4 */
[----:B------:R-:W5:Y:S01]  /*6a90*/  LDSM.16.M88.4 R32, [R189+0x1800] ;  /* 0x00180000bd20783b */ /* 0x000f620000000200 */
[----:B------:R-:W-:Y:S02]  /*6aa0*/  @!P6 IMAD.X R3, R0, 0x1, R228, P4 ;  /* 0x000000010003e824 */ /* 0x000fe400020e06e4 */
[----:B------:R-:W-:Y:S02]  /*6ab0*/  @!P6 IMAD.WIDE.U32 R36, R30, 0x60, R36 ;  /* 0x000000601e24e825 */ /* 0x000fe400078e0024 */
[----:B------:R-:W4:Y:S01]  /*6ac0*/  LDL R212, [R1+0x1c] ;  /* 0x00001c0001d47983 */ /* 0x000f220000100800 */
[----:B------:R-:W-:Y:S01]  /*6ad0*/  @!P6 LEA.HI.X R185, R31, c[0x0][0x1fc], R3, 0x1, P0 ;  /* 0x00007f001fb9ea11 */ /* 0x000fe200000f0c03 */
[----:B------:R-:W-:Y:S01]  /*6ae0*/  @!P6 IMAD.IADD R37, R37, 0x1, R46 ;  /* 0x000000012525e824 */ /* 0x000fe200078e022e */
[-C--:B------:R-:W-:Y:S01]  /*6af0*/  @!P6 IADD3 R39, P0, R28, R2.reuse, RZ ;  /* 0x000000021c27e210 */ /* 0x080fe20007f1e0ff */
[----:B------:R-:W-:Y:S01]  /*6b00*/  @!P6 IMAD.SHL.U32 R47, R36, 0x2, RZ ;  /* 0x00000002242fe824 */ /* 0x000fe200078e00ff */
[----:B------:R-:W3:Y:S01]  /*6b10*/  LDSM.16.M88.4 R40, [R189+0x2000] ;  /* 0x00200000bd28783b */ /* 0x000ee20000000200 */
[----:B------:R-:W-:Y:S04]  /*6b20*/  @!P6 IADD3 R3, P4, R224, 0x40, RZ ;  /* 0x00000040e003e810 */ /* 0x000fe80007f9e0ff */
[----:B------:R-:W4:Y:S01]  /*6b30*/  LDL R187, [R1+0x10] ;  /* 0x0000100001bb7983 */ /* 0x000f220000100800 */
[----:B------:R-:W-:Y:S01]  /*6b40*/  @!P6 IADD3 R45, P5, R3, R2, RZ ;  /* 0x00000002032de210 */ /* 0x000fe20007fbe0ff */
[C---:B------:R-:W-:Y:S02]  /*6b50*/  @!P6 IMAD.X R2, R0.reuse, 0x1, R29, P0 ;  /* 0x000000010002e824 */ /* 0x040fe400000e061d */
[----:B------:R-:W-:Y:S01]  /*6b60*/  @!P6 IMAD.X R38, RZ, RZ, R228, P4 ;  /* 0x000000ffff26e224 */ /* 0x000fe200020e06e4 */
[C---:B-1----:R-:W-:Y:S01]  /*6b70*/  HMMA.16816.F32 R4, R120.reuse, R8, RZ ;  /* 0x000000087804723c */ /* 0x042fe200000018ff */
[----:B------:R-:W1:Y:S02]  /*6b80*/  LDSM.16.M88.4 R48, [R189+0x2800] ;  /* 0x00280000bd30783b */ /* 0x000e640000000200 */
[C---:B------:R-:W-:Y:S02]  /*6b90*/  @!P6 IADD3 R44, P4, R39.reuse, R3, RZ ;  /* 0x00000003272ce210 */ /* 0x040fe40007f9e0ff */
[----:B------:R-:W-:Y:S01]  /*6ba0*/  @!P6 IADD3 R3, P0, R39, R224, RZ ;  /* 0x000000e02703e210 */ /* 0x000fe20007f1e0ff */
[----:B------:R-:W1:Y:S01]  /*6bb0*/  LDSM.16.M88.4 R128, [R195] ;  /* 0x00000000c380783b */ /* 0x000e620000000200 */
[--C-:B------:R-:W-:Y:S01]  /*6bc0*/  @!P6 IMAD.X R39, R0, 0x1, R38.reuse, P5 ;  /* 0x000000010027e824 */ /* 0x100fe200028e0626 */
[C---:B------:R-:W-:Y:S01]  /*6bd0*/  HMMA.16816.F32 R8, R120.reuse, R10, RZ ;  /* 0x0000000a7808723c */ /* 0x040fe200000018ff */
[C---:B------:R-:W-:Y:S02]  /*6be0*/  @!P6 LEA R160, P5, R45.reuse, c[0x0][0x1f8], 0x1 ;  /* 0x00007e002da0ea11 */ /* 0x040fe400078a08ff */
[----:B------:R-:W1:Y:S01]  /*6bf0*/  LDSM.16.M88.4 R132, [R206] ;  /* 0x00000000ce84783b */ /* 0x000e620000000200 */
[C---:B------:R-:W-:Y:S01]  /*6c00*/  @!P6 IMAD.X R38, R2.reuse, 0x1, R38, P4 ;  /* 0x000000010226e824 */ /* 0x040fe200020e0626 */
[----:B------:R-:W-:Y:S01]  /*6c10*/  @!P6 LEA.HI.X R161, R45, c[0x0][0x1fc], R39, 0x1, P5 ;  /* 0x00007f002da1ea11 */ /* 0x000fe200028f0c27 */
[----:B------:R-:W-:Y:S01]  /*6c20*/  @!P6 IMAD.X R2, R2, 0x1, R228, P0 ;  /* 0x000000010202e824 */ /* 0x000fe200000e06e4 */
[C---:B------:R-:W-:Y:S01]  /*6c30*/  @!P6 LEA R158, P0, R44.reuse, c[0x0][0x1f8], 0x1 ;  /* 0x00007e002c9eea11 */ /* 0x040fe200078008ff */
[C---:B--2---:R-:W-:Y:S01]  /*6c40*/  HMMA.16816.F32 R12, R120.reuse, R16, RZ ;  /* 0x00000010780c723c */ /* 0x044fe200000018ff */
[----:B------:R-:W2:Y:S03]  /*6c50*/  LDSM.16.M88.4 R136, [R205] ;  /* 0x00000000cd88783b */ /* 0x000ea60000000200 */
[----:B------:R-:W-:Y:S02]  /*6c60*/  @!P6 LEA.HI.X R159, R44, c[0x0][0x1fc], R38, 0x1, P0 ;  /* 0x00007f002c9fea11 */ /* 0x000fe400000f0c26 */
[----:B------:R-:W1:Y:S01]  /*6c70*/  LDSM.16.M88.4 R140, [R204] ;  /* 0x00000000cc8c783b */ /* 0x000e620000000200 */
[C---:B------:R-:W-:Y:S01]  /*6c80*/  @!P6 LEA R162, P4, R3.reuse, c[0x0][0x1f8], 0x1 ;  /* 0x00007e0003a2ea11 */ /* 0x040fe200078808ff */
[C---:B------:R-:W-:Y:S01]  /*6c90*/  HMMA.16816.F32 R16, R120.reuse, R18, RZ ;  /* 0x000000127810723c */ /* 0x040fe200000018ff */
[----:B------:R-:W-:Y:S02]  /*6ca0*/  @!P6 ISETP.GE.AND P0, PT, R246, c[0x0][0x1d4], PT ;  /* 0x00007500f600ea0c */ /* 0x000fe40003f06270 */
[----:B------:R-:W1:Y:S01]  /*6cb0*/  LDSM.16.M88.4 R144, [R203] ;  /* 0x00000000cb90783b */ /* 0x000e620000000200 */
[----:B------:R-:W-:Y:S02]  /*6cc0*/  @!P6 LEA.HI.X R163, R3, c[0x0][0x1fc], R2, 0x1, P4 ;  /* 0x00007f0003a3ea11 */ /* 0x000fe400020f0c02 */
[C---:B------:R-:W-:Y:S02]  /*6cd0*/  @!P6 IADD3 R2, P4, R47.reuse, c[0x0][0x1f8], RZ ;  /* 0x00007e002f02ea10 */ /* 0x040fe40007f9e0ff */
[C---:B---3--:R-:W-:Y:S01]  /*6ce0*/  HMMA.16816.F32 R20, R120.reuse, R24, RZ ;  /* 0x000000187814723c */ /* 0x048fe200000018ff */
[----:B------:R-:W3:Y:S03]  /*6cf0*/  LDSM.16.M88.4 R148, [R202] ;  /* 0x00000000ca94783b */ /* 0x000ee60000000200 */
[----:B------:R-:W-:Y:S04]  /*6d00*/  @!P6 SHF.L.U64.HI R0, R36, 0x1, R37 ;  /* 0x000000012400e819 */ /* 0x000fe80000010225 */
[C---:B------:R-:W-:Y:S01]  /*6d10*/  HMMA.16816.F32 R24, R120.reuse, R26, RZ ;  /* 0x0000001a7818723c */ /* 0x040fe200000018ff */
[----:B------:R-:W-:Y:S05]  /*6d20*/  @!P6 IADD3.X R3, R0, c[0x0][0x1fc], RZ, P4, !PT ;  /* 0x00007f000003ea10 */ /* 0x000fea00027fe4ff */
[----:B------:R-:W-:Y:S01]  /*6d30*/  @!PT LDS RZ, [RZ] ;  /* 0x00000000fffff984 */ /* 0x000fe20000000800 */
[----:B------:R-:W-:Y:S01]  /*6d40*/  @!PT LDS RZ, [RZ] ;  /* 0x00000000fffff984 */ /* 0x000fe20000000800 */
[----:B------:R-:W-:Y:S01]  /*6d50*/  @!PT LDS RZ, [RZ] ;  /* 0x00000000fffff984 */ /* 0x000fe20000000800 */
[----:B------:R1:W-:Y:S02]  /*6d60*/  @!P6 LDGSTS.E.BYPASS.LTC128B.128 [R213+0x100], [R2.64], !P0 ;  /* 0x0010000002d5efae */ /* 0x0003e4000c101d48 */
[C---:B-----5:R-:W-:Y:S08]  /*6d70*/  HMMA.16816.F32 R28, R120.reuse, R32, RZ ;  /* 0x00000020781c723c */ /* 0x060ff000000018ff */
[C---:B------:R-:W-:Y:S08]  /*6d80*/  HMMA.16816.F32 R32, R120.reuse, R34, RZ ;  /* 0x000000227820723c */ /* 0x040ff000000018ff */
[C---:B------:R-:W-:Y:S07]  /*6d90*/  HMMA.16816.F32 R36, R120.reuse, R40, RZ ;  /* 0x000000287824723c */ /* 0x040fee00000018ff */
[----:B------:R-:W-:Y:S05]  /*6da0*/  @!P6 IADD3 R40, P5, R47, 0x80, RZ ;  /* 0x000000802f28e810 */ /* 0x000fea0007fbe0ff */
[----:B------:R-:W-:Y:S02]  /*6db0*/  @!P6 IADD3 R156, P4, R40, c[0x0][0x1f8], RZ ;  /* 0x00007e00289cea10 */ /* 0x000fe40007f9e0ff */
[C---:B------:R-:W-:Y:S02]  /*6dc0*/  HMMA.16816.F32 R40, R120.reuse, R42, RZ ;  /* 0x0000002a7828723c */ /* 0x040fe400000018ff */
[----:B------:R-:W-:Y:S05]  /*6dd0*/  @!P6 IADD3.X R157, RZ, c[0x0][0x1fc], R0, P4, P5 ;  /* 0x00007f00ff9dea10 */ /* 0x000fea00027ea400 */
[----:B------:R5:W-:Y:S01]  /*6de0*/  @!P6 LDGSTS.E.BYPASS.LTC128B.128 [R213+0x3100], [R156.64], !P3 ;  /* 0x031000009cd5efae */ /* 0x000be2000d901d48 */
[C---:B-1----:R-:W-:Y:S04]  /*6df0*/  HMMA.16816.F32 R44, R120.reuse, R48, RZ ;  /* 0x00000030782c723c */ /* 0x042fe800000018ff */
[----:B------:R1:W-:Y:S04]  /*6e00*/  @!P6 LDGSTS.E.BYPASS.LTC128B.128 [R213+0x1100], [R184.64], !P0 ;  /* 0x01100000b8d5efae */ /* 0x0003e8000c101d48 */
[----:B------:R-:W-:Y:S01]  /*6e10*/  HMMA.16816.F32 R48, R120, R50, RZ ;  /* 0x000000327830723c */ /* 0x000fe200000018ff */
[----:B------:R1:W-:Y:S05]  /*6e20*/  @!P6 LDGSTS.E.BYPASS.LTC128B.128 [R213+0x4100], [R160.64], !P3 ;  /* 0x04100000a0d5efae */ /* 0x0003ea000d901d48 */
[----:B------:R1:W-:Y:S02]  /*6e30*/  @!P6 LDGSTS.E.BYPASS.LTC128B.128 [R213+0x2100], [R162.64], !P0 ;  /* 0x02100000a2d5efae */ /* 0x0003e4000c101d48 */
[C---:B------:R-:W-:Y:S03]  /*6e40*/  HMMA.16816.F32 R4, R124.reuse, R128, R4 ;  /* 0x000000807c04723c */ /* 0x040fe60000001804 */
[----:B------:R5:W-:Y:S02]  /*6e50*/  @!P6 LDGSTS.E.BYPASS.LTC128B.128 [R213+0x5100], [R158.64], !P3 ;  /* 0x051000009ed5efae */ /* 0x000be4000d901d48 */
[C---:B------:R-:W-:Y:S03]  /*6e60*/  ISETP.GT.AND P6, PT, R186.reuse, R223, PT ;  /* 0x000000dfba00720c */ /* 0x040fe60003fc4270 */
[C---:B------:R-:W-:Y:S01]  /*6e70*/  HMMA.16816.F32 R8, R124.reuse, R130, R8 ;  /* 0x000000827c08723c */ /* 0x040fe20000001808 */
[----:B------:R-:W-:Y:S05]  /*6e80*/  LDSM.16.M88.4 R128, [R193+0x1000] ;  /* 0x00100000c180783b */ /* 0x000fea0000000200 */
[----:B------:R-:W0:Y:S02]  /*6e90*/  LDGDEPBAR ;  /* 0x00000000000079af */ /* 0x000e240000000000 */
[C---:B------:R-:W-:Y:S04]  /*6ea0*/  HMMA.16816.F32 R12, R124.reuse, R132, R12 ;  /* 0x000000847c0c723c */ /* 0x040fe8000000180c */
[----:B------:R-:W-:Y:S01]  /*6eb0*/  @P6 IADD3 R0, R186, -0x1, RZ ;  /* 0xffffffffba006810 */ /* 0x000fe20007ffe0ff */
[----:B------:R-:W-:Y:S02]  /*6ec0*/  @P6 IMAD.MOV.U32 R3, RZ, RZ, c[0x0][0x1e0] ;  /* 0x00007800ff036624 */ /* 0x000fe400078e00ff */
[----:B------:R-:W-:Y:S01]  /*6ed0*/  @P6 IMAD.MOV.U32 R108, RZ, RZ, 0x5 ;  /* 0x00000005ff6c6424 */ /* 0x000fe200078e00ff */
[C---:B------:R-:W-:Y:S01]  /*6ee0*/  HMMA.16816.F32 R16, R124.reuse, R134, R16 ;  /* 0x000000867c10723c */ /* 0x040fe20000001810 */
[----:B-1----:R-:W-:Y:S03]  /*6ef0*/  LDSM.16.M88.4 R160, [R193+0x800] ;  /* 0x00080000c1a0783b */ /* 0x002fe60000000200 */
[----:B------:R-:W-:Y:S02]  /*6f00*/  @P6 SHF.R.S32.HI R2, RZ, 0x1f, R0 ;  /* 0x0000001fff026819 */ /* 0x000fe40000011400 */
[----:B-----5:R-:W1:Y:S02]  /*6f10*/  LDSM.16.M88.4 R156, [R193] ;  /* 0x00000000c19c783b */ /* 0x020e640000000200 */
[C---:B--2---:R-:W-:Y:S03]  /*6f20*/  HMMA.16816.F32 R20, R124.reuse, R136, R20 ;  /* 0x000000887c14723c */ /* 0x044fe60000001814 */
[----:B------:R-:W2:Y:S01]  /*6f30*/  LDSM.16.M88.4 R132, [R193+0x1800] ;  /* 0x00180000c184783b */ /* 0x000ea20000000200 */
[----:B------:R-:W-:Y:S04]  /*6f40*/  @P6 IMAD R2, R2, c[0x0][0x1e0], RZ ;  /* 0x0000780002026a24 */ /* 0x000fe800078e02ff */
[C---:B------:R-:W-:Y:S01]  /*6f50*/  HMMA.16816.F32 R24, R124.reuse, R138, R24 ;  /* 0x0000008a7c18723c */ /* 0x040fe20000001818 */
[----:B------:R-:W5:Y:S03]  /*6f60*/  LDSM.16.M88.4 R136, [R193+0x2000] ;  /* 0x00200000c188783b */ /* 0x000f660000000200 */
[C---:B------:R-:W-:Y:S04]  /*6f70*/  @P6 IMAD R2, R0.reuse, c[0x0][0x1e4], R2 ;  /* 0x0000790000026a24 */ /* 0x040fe800078e0202 */
[C---:B------:R-:W-:Y:S08]  /*6f80*/  HMMA.16816.F32 R28, R124.reuse, R140, R28 ;  /* 0x0000008c7c1c723c */ /* 0x040ff0000000181c */
[C---:B------:R-:W-:Y:S01]  /*6f90*/  HMMA.16816.F32 R32, R124.reuse, R142, R32 ;  /* 0x0000008e7c20723c */ /* 0x040fe20000001820 */
[----:B------:R-:W2:Y:S07]  /*6fa0*/  LDSM.16.M88.4 R140, [R193+0x2800] ;  /* 0x00280000c18c783b */ /* 0x000eae0000000200 */
[C---:B------:R-:W-:Y:S08]  /*6fb0*/  HMMA.16816.F32 R36, R124.reuse, R144, R36 ;  /* 0x000000907c24723c */ /* 0x040ff00000001824 */
[C---:B------:R-:W-:Y:S01]  /*6fc0*/  HMMA.16816.F32 R40, R124.reuse, R146, R40 ;  /* 0x000000927c28723c */ /* 0x040fe20000001828 */
[----:B------:R-:W2:Y:S07]  /*6fd0*/  LDSM.16.M88.4 R144, [R190] ;  /* 0x00000000be90783b */ /* 0x000eae0000000200 */
[C---:B---3--:R-:W-:Y:S08]  /*6fe0*/  HMMA.16816.F32 R44, R124.reuse, R148, R44 ;  /* 0x000000947c2c723c */ /* 0x048ff0000000182c */
[----:B------:R-:W-:Y:S01]  /*6ff0*/  HMMA.16816.F32 R48, R124, R150, R48 ;  /* 0x000000967c30723c */ /* 0x000fe20000001830 */
[----:B------:R-:W-:Y:S07]  /*7000*/  LDSM.16.M88.4 R148, [R190+0x1000] ;  /* 0x00100000be94783b */ /* 0x000fee0000000200 */
        /* <DEDUP_REMOVED lines=8> */
[----:B------:R-:W1:Y:S07]  /*7090*/  LDSM.16.M88.4 R128, [R190+0x800] ;  /* 0x00080000be80783b */ /* 0x000e6e0000000200 */
[C---:B--2---:R-:W-:Y:S08]  /*70a0*/  HMMA.16816.F32 R28, R152.reuse, R132, R28 ;  /* 0x00000084981c723c */ /* 0x044ff0000000181c */
[C---:B------:R-:W-:Y:S01]  /*70b0*/  HMMA.16816.F32 R32, R152.reuse, R134, R32 ;  /* 0x000000869820723c */ /* 0x040fe20000001820 */
[----:B------:R-:W2:Y:S07]  /*70c0*/  LDSM.16.M88.4 R132, [R190+0x1800] ;  /* 0x00180000be84783b */ /* 0x000eae0000000200 */
[C---:B-----5:R-:W-:Y:S08]  /*70d0*/  HMMA.16816.F32 R36, R152.reuse, R136, R36 ;  /* 0x000000889824723c */ /* 0x060ff00000001824 */
[C---:B------:R-:W-:Y:S01]  /*70e0*/  HMMA.16816.F32 R40, R152.reuse, R138, R40 ;  /* 0x0000008a9828723c */ /* 0x040fe20000001828 */
[----:B------:R-:W3:Y:S07]  /*70f0*/  LDSM.16.M88.4 R136, [R190+0x2000] ;  /* 0x00200000be88783b */ /* 0x000eee0000000200 */
[C---:B------:R-:W-:Y:S08]  /*7100*/  HMMA.16816.F32 R44, R152.reuse, R140, R44 ;  /* 0x0000008c982c723c */ /* 0x040ff0000000182c */
[----:B------:R-:W-:Y:S01]  /*7110*/  HMMA.16816.F32 R48, R152, R142, R48 ;  /* 0x0000008e9830723c */ /* 0x000fe20000001830 */
[----:B------:R-:W5:Y:S07]  /*7120*/  LDSM.16.M88.4 R140, [R189+0x3800] ;  /* 0x00380000bd8c783b */ /* 0x000f6e0000000200 */
[C---:B------:R-:W-:Y:S08]  /*7130*/  HMMA.16816.F32 R4, R164.reuse, R144, R4 ;  /* 0x00000090a404723c */ /* 0x040ff00000001804 */
[C---:B------:R-:W-:Y:S01]  /*7140*/  HMMA.16816.F32 R8, R164.reuse, R146, R8 ;  /* 0x00000092a408723c */ /* 0x040fe20000001808 */
[----:B------:R-:W-:Y:S07]  /*7150*/  LDSM.16.M88.4 R144, [R189+0x4800] ;  /* 0x00480000bd90783b */ /* 0x000fee0000000200 */
[C---:B-1----:R-:W-:Y:S08]  /*7160*/  HMMA.16816.F32 R12, R164.reuse, R128, R12 ;  /* 0x00000080a40c723c */ /* 0x042ff0000000180c */
[C---:B------:R-:W-:Y:S01]  /*7170*/  HMMA.16816.F32 R16, R164.reuse, R130, R16 ;  /* 0x00000082a410723c */ /* 0x040fe20000001810 */
[----:B------:R-:W1:Y:S07]  /*7180*/  LDSM.16.M88.4 R128, [R189+0x4000] ;  /* 0x00400000bd80783b */ /* 0x000e6e0000000200 */
[C---:B------:R-:W-:Y:S08]  /*7190*/  HMMA.16816.F32 R20, R164.reuse, R148, R20 ;  /* 0x00000094a414723c */ /* 0x040ff00000001814 */
[C---:B------:R-:W-:Y:S01]  /*71a0*/  HMMA.16816.F32 R24, R164.reuse, R150, R24 ;  /* 0x00000096a418723c */ /* 0x040fe20000001818 */
[----:B------:R-:W1:Y:S07]  /*71b0*/  LDSM.16.M88.4 R148, [R189+0x5000] ;  /* 0x00500000bd94783b */ /* 0x000e6e0000000200 */
[C---:B--2---:R-:W-:Y:S08]  /*71c0*/  HMMA.16816.F32 R28, R164.reuse, R132, R28 ;  /* 0x00000084a41c723c */ /* 0x044ff0000000181c */
[C---:B------:R-:W-:Y:S01]  /*71d0*/  HMMA.16816.F32 R32, R164.reuse, R134, R32 ;  /* 0x00000086a420723c */ /* 0x040fe20000001820 */
[----:B------:R-:W2:Y:S07]  /*71e0*/  LDSM.16.M88.4 R132, [R189+0x5800] ;  /* 0x00580000bd84783b */ /* 0x000eae0000000200 */
[C---:B---3--:R-:W-:Y:S08]  /*71f0*/  HMMA.16816.F32 R36, R164.reuse, R136, R36 ;  /* 0x00000088a424723c */ /* 0x048ff00000001824 */
[C---:B------:R-:W-:Y:S01]  /*7200*/  HMMA.16816.F32 R40, R164.reuse, R138, R40 ;  /* 0x0000008aa428723c */ /* 0x040fe20000001828 */
[----:B------:R-:W3:Y:S07]  /*7210*/  LDSM.16.M88.4 R136, [R201] ;  /* 0x00000000c988783b */ /* 0x000eee0000000200 */
[C---:B------:R-:W-:Y:S08]  /*7220*/  HMMA.16816.F32 R44, R164.reuse, R156, R44 ;  /* 0x0000009ca42c723c */ /* 0x040ff0000000182c */
[----:B------:R-:W-:Y:S01]  /*7230*/  HMMA.16816.F32 R48, R164, R158, R48 ;  /* 0x0000009ea430723c */ /* 0x000fe20000001830 */
[----:B------:R-:W2:Y:S07]  /*7240*/  LDSM.16.M88.4 R156, [R200] ;  /* 0x00000000c89c783b */ /* 0x000eae0000000200 */
[C---:B------:R-:W-:Y:S08]  /*7250*/  HMMA.16816.F32 R4, R168.reuse, R160, R4 ;  /* 0x000000a0a804723c */ /* 0x040ff00000001804 */
[C---:B------:R-:W-:Y:S01]  /*7260*/  HMMA.16816.F32 R8, R168.reuse, R162, R8 ;  /* 0x000000a2a808723c */ /* 0x040fe20000001808 */
[----:B------:R-:W-:Y:S07]  /*7270*/  LDSM.16.M88.4 R160, [R193+0x5800] ;  /* 0x00580000c1a0783b */ /* 0x000fee0000000200 */
        /* <DEDUP_REMOVED lines=11> */
[----:B------:R-:W-:Y:S07]  /*7330*/  LDSM.16.M88.4 R148, [R193+0x3800] ;  /* 0x00380000c194783b */ /* 0x000fee0000000200 */
[C---:B--2---:R-:W-:Y:S08]  /*7340*/  HMMA.16816.F32 R44, R168.reuse, R132, R44 ;  /* 0x00000084a82c723c */ /* 0x044ff0000000182c */
[----:B------:R-:W-:Y:S01]  /*7350*/  HMMA.16816.F32 R48, R168, R134, R48 ;  /* 0x00000086a830723c */ /* 0x000fe20000001830 */
[----:B------:R-:W2:Y:S07]  /*7360*/  LDSM.16.M88.4 R132, [R196] ;  /* 0x00000000c484783b */ /* 0x000eae0000000200 */
[C---:B---3--:R-:W-:Y:S08]  /*7370*/  HMMA.16816.F32 R4, R172.reuse, R136, R4 ;  /* 0x00000088ac04723c */ /* 0x048ff00000001804 */
[C---:B------:R-:W-:Y:S01]  /*7380*/  HMMA.16816.F32 R8, R172.reuse, R138, R8 ;  /* 0x0000008aac08723c */ /* 0x040fe20000001808 */
[----:B------:R-:W3:Y:S07]  /*7390*/  LDSM.16.M88.4 R136, [R193+0x3000] ;  /* 0x00300000c188783b */ /* 0x000eee0000000200 */
        /* <DEDUP_REMOVED lines=17> */
[----:B------:R-:W-:Y:S07]  /*74b0*/  LDSM.16.M88.4 R136, [R190+0x4800] ;  /* 0x00480000be88783b */ /* 0x000fee0000000200 */
[C---:B------:R-:W-:Y:S08]  /*74c0*/  HMMA.16816.F32 R12, R176.reuse, R148, R12 ;  /* 0x00000094b00c723c */ /* 0x040ff0000000180c */
[C---:B------:R-:W-:Y:S08]  /*74d0*/  HMMA.16816.F32 R16, R176.reuse, R150, R16 ;  /* 0x00000096b010723c */ /* 0x040ff00000001810 */
[C---:B-----5:R-:W-:Y:S07]  /*74e0*/  HMMA.16816.F32 R20, R176.reuse, R140, R20 ;  /* 0x0000008cb014723c */ /* 0x060fee0000001814 */
[C---:B------:R-:W-:Y:S01]  /*74f0*/  @P6 SHF.L.U64.HI R141, R3.reuse, R108, c[0x0][0x1e4] ;  /* 0x00007900038d6619 */ /* 0x040fe2000001026c */
[C---:B------:R-:W-:Y:S04]  /*7500*/  HMMA.16816.F32 R24, R176.reuse, R142, R24 ;  /* 0x0000008eb018723c */ /* 0x040fe80000001818 */
[----:B------:R-:W-:Y:S03]  /*7510*/  @P6 IMAD.SHL.U32 R140, R3, 0x20, RZ ;  /* 0x00000020038c6824 */ /* 0x000fe600078e00ff */
[----:B------:R-:W-:Y:S01]  /*7520*/  @P6 IMAD.WIDE.U32 R142, R0, c[0x0][0x1e0], RZ ;  /* 0x00007800008e6a25 */ /* 0x000fe200078e00ff */
[C---:B-1----:R-:W-:Y:S04]  /*7530*/  HMMA.16816.F32 R28, R176.reuse, R128, R28 ;  /* 0x00000080b01c723c */ /* 0x042fe8000000181c */
[----:B------:R-:W-:Y:S02]  /*7540*/  @P6 IMAD.IADD R0, R143, 0x1, R2 ;  /* 0x000000018f006824 */ /* 0x000fe400078e0202 */
[----:B------:R-:W-:Y:S02]  /*7550*/  @P6 IMAD.WIDE.U32 R2, R142, 0x60, R140 ;  /* 0x000000608e026825 */ /* 0x000fe400078e008c */
[C---:B------:R-:W-:Y:S01]  /*7560*/  HMMA.16816.F32 R32, R176.reuse, R130, R32 ;  /* 0x00000082b020723c */ /* 0x040fe20000001820 */
[----:B------:R-:W1:Y:S03]  /*7570*/  LDSM.16.M88.4 R128, [R190+0x4000] ;  /* 0x00400000be80783b */ /* 0x000e660000000200 */
[----:B------:R-:W-:Y:S01]  /*7580*/  @P6 IMAD R111, R0, 0x60, RZ ;  /* 0x00000060006f6824 */ /* 0x000fe200078e02ff */
[-C--:B------:R-:W-:Y:S03]  /*7590*/  @P6 IADD3 R108, P4, R226, R2.reuse, RZ ;  /* 0x00000002e26c6210 */ /* 0x080fe60007f9e0ff */
[C---:B------:R-:W-:Y:S04]  /*75a0*/  HMMA.16816.F32 R36, R176.reuse, R156, R36 ;  /* 0x0000009cb024723c */ /* 0x040fe80000001824 */
[----:B------:R-:W-:Y:S04]  /*75b0*/  @P6 IMAD.IADD R0, R111, 0x1, R3 ;  /* 0x000000016f006824 */ /* 0x000fe800078e0203 */
[C---:B------:R-:W-:Y:S01]  /*75c0*/  HMMA.16816.F32 R40, R176.reuse, R158, R40 ;  /* 0x0000009eb028723c */ /* 0x040fe20000001828 */
[----:B------:R-:W3:Y:S07]  /*75d0*/  LDL R159, [R1+0x8] ;  /* 0x00000800019f7983 */ /* 0x000eee0000100800 */
[C---:B------:R-:W-:Y:S08]  /*75e0*/  HMMA.16816.F32 R44, R176.reuse, R160, R44 ;  /* 0x000000a0b02c723c */ /* 0x040ff0000000182c */
[----:B------:R-:W-:Y:S01]  /*75f0*/  HMMA.16816.F32 R48, R176, R162, R48 ;  /* 0x000000a2b030723c */ /* 0x000fe20000001830 */
[----:B------:R-:W3:Y:S07]  /*7600*/  LDL R162, [R1+0xc] ;  /* 0x00000c0001a27983 */ /* 0x000eee0000100800 */
[C---:B------:R-:W-:Y:S08]  /*7610*/  HMMA.16816.F32 R4, R180.reuse, R144, R4 ;  /* 0x00000090b404723c */ /* 0x040ff00000001804 */
[C---:B------:R-:W-:Y:S07]  /*7620*/  HMMA.16816.F32 R8, R180.reuse, R146, R8 ;  /* 0x00000092b408723c */ /* 0x040fee0000001808 */
[----:B------:R-:W-:Y:S01]  /*7630*/  @P6 LEA R146, P0, R108, c[0x0][0x1c8], 0x1 ;  /* 0x000072006c926a11 */ /* 0x000fe200078008ff */
[C---:B--2---:R-:W-:Y:S08]  /*7640*/  HMMA.16816.F32 R12, R180.reuse, R132, R12 ;  /* 0x00000084b40c723c */ /* 0x044ff0000000180c */
[C---:B------:R-:W-:Y:S01]  /*7650*/  HMMA.16816.F32 R16, R180.reuse, R134, R16 ;  /* 0x00000086b410723c */ /* 0x040fe20000001810 */
[----:B------:R-:W2:Y:S07]  /*7660*/  LDSM.16.M88.4 R132, [R190+0x5000] ;  /* 0x00500000be84783b */ /* 0x000eae0000000200 */
[C---:B-1----:R-:W-:Y:S07]  /*7670*/  HMMA.16816.F32 R20, R180.reuse, R128, R20 ;  /* 0x00000080b414723c */ /* 0x042fee0000001814 */
[----:B------:R-:W-:Y:S01]  /*7680*/  @P6 IMAD.MOV.U32 R128, RZ, RZ, R226 ;  /* 0x000000ffff806224 */ /* 0x000fe200078e00e2 */
[C---:B------:R-:W-:Y:S04]  /*7690*/  HMMA.16816.F32 R24, R180.reuse, R130, R24 ;  /* 0x00000082b418723c */ /* 0x040fe80000001818 */
[--C-:B------:R-:W-:Y:S03]  /*76a0*/  @P6 IMAD.MOV.U32 R129, RZ, RZ, R229.reuse ;  /* 0x000000ffff816224 */ /* 0x100fe600078e00e5 */
[----:B------:R-:W-:Y:S01]  /*76b0*/  @P6 IMAD.X R130, R0, 0x1, R229, P4 ;  /* 0x0000000100826824 */ /* 0x000fe200020e06e5 */
[C---:B------:R-:W-:Y:S04]  /*76c0*/  HMMA.16816.F32 R28, R180.reuse, R136, R28 ;  /* 0x00000088b41c723c */ /* 0x040fe8000000181c */
[----:B------:R-:W-:Y:S01]  /*76d0*/  @P6 IMAD.WIDE.U32 R128, R142, 0x60, R128 ;  /* 0x000000608e806825 */ /* 0x000fe200078e0080 */
[----:B------:R-:W-:Y:S02]  /*76e0*/  @P6 LEA.HI.X R147, R108, c[0x0][0x1cc], R130, 0x1, P0 ;  /* 0x000073006c936a11 */ /* 0x000fe400000f0c82 */
[----:B------:R-:W-:Y:S01]  /*76f0*/  @P6 IADD3 R3, P4, R226, 0x40, RZ ;  /* 0x00000040e2036810 */ /* 0x000fe20007f9e0ff */
[----:B------:R-:W-:Y:S01]  /*7700*/  @P6 IMAD.IADD R108, R129, 0x1, R111 ;  /* 0x00000001816c6824 */ /* 0x000fe200078e026f */
[-C--:B------:R-:W-:Y:S01]  /*7710*/  @P6 IADD3 R137, P0, R140, R2.reuse, RZ ;  /* 0x000000028c896210 */ /* 0x080fe20007f1e0ff */
[C---:B------:R-:W-:Y:S03]  /*7720*/  HMMA.16816.F32 R32, R180.reuse, R138, R32 ;  /* 0x0000008ab420723c */ /* 0x040fe60000001820 */
[C---:B------:R-:W-:Y:S01]  /*7730*/  @P6 SHF.L.U64.HI R145, R128.reuse, 0x1, R108 ;  /* 0x0000000180916819 */ /* 0x040fe2000001026c */
[----:B------:R-:W-:Y:S01]  /*7740*/  @P6 IMAD.SHL.U32 R144, R128, 0x2, RZ ;  /* 0x0000000280906824 */ /* 0x000fe200078e00ff */
[----:B------:R-:W-:Y:S01]  /*7750*/  @P6 IADD3 R111, P5, R3, R2, RZ ;  /* 0x00000002036f6210 */ /* 0x000fe20007fbe0ff */
[----:B------:R-:W1:Y:S01]  /*7760*/  LDSM.16.M88.4 R128, [R190+0x5800] ;  /* 0x00580000be80783b */ /* 0x000e620000000200 */
[----:B------:R-:W-:Y:S01]  /*7770*/  @P6 IMAD.X R108, RZ, RZ, R229, P4 ;  /* 0x000000ffff6c6224 */ /* 0x000fe200020e06e5 */
[----:B------:R-:W-:Y:S04]  /*7780*/  DEPBAR.LE SB0, 0x0 ;  /* 0x000080000000791a */ /* 0x000fe80000000000 */
[----:B------:R-:W-:Y:S01]  /*7790*/  BAR.SYNC.DEFER_BLOCKING 0x0 ;  /* 0x0000000000007b1d */ /* 0x000fe20000010000 */
[C---:B------:R-:W-:Y:S01]  /*77a0*/  @P6 IADD3 R136, P4, R137.reuse, R3, RZ ;  /* 0x0000000389886210 */ /* 0x040fe20007f9e0ff */
[C---:B------:R-:W-:Y:S01]  /*77b0*/  @P6 IMAD.X R2, R0.reuse, 0x1, R141, P0 ;  /* 0x0000000100026824 */ /* 0x040fe200000e068d */
[----:B------:R-:W-:Y:S01]  /*77c0*/  @P6 IADD3 R3, P0, R137, R226, RZ ;  /* 0x000000e289036210 */ /* 0x000fe20007f1e0ff */
[--C-:B------:R-:W-:Y:S01]  /*77d0*/  @P6 IMAD.X R0, R0, 0x1, R108.reuse, P5 ;  /* 0x0000000100006824 */ /* 0x100fe200028e066c */
[C---:B--2---:R-:W-:Y:S05]  /*77e0*/  HMMA.16816.F32 R36, R180.reuse, R132, R36 ;  /* 0x00000084b424723c */ /* 0x044fea0000001824 */
[C---:B------:R-:W-:Y:S01]  /*77f0*/  @P6 IMAD.X R108, R2.reuse, 0x1, R108, P4 ;  /* 0x00000001026c6824 */ /* 0x040fe200020e066c */
[----:B------:R-:W-:Y:S01]  /*7800*/  @P6 LEA R140, P4, R3, c[0x0][0x1c8], 0x1 ;  /* 0x00007200038c6a11 */ /* 0x000fe200078808ff */
[----:B------:R-:W-:Y:S01]  /*7810*/  @P6 IMAD.X R2, R2, 0x1, R229, P0 ;  /* 0x0000000102026824 */ /* 0x000fe200000e06e5 */
[C---:B------:R-:W-:Y:S01]  /*7820*/  @P6 LEA R138, P0, R136.reuse, c[0x0][0x1c8], 0x1 ;  /* 0x00007200888a6a11 */ /* 0x040fe200078008ff */
[C---:B------:R-:W-:Y:S03]  /*7830*/  HMMA.16816.F32 R40, R180.reuse, R134, R40 ;  /* 0x00000086b428723c */ /* 0x040fe60000001828 */
[----:B------:R-:W-:Y:S02]  /*7840*/  @P6 LEA.HI.X R139, R136, c[0x0][0x1cc], R108, 0x1, P0 ;  /* 0x00007300888b6a11 */ /* 0x000fe400000f0c6c */
[----:B------:R-:W-:Y:S02]  /*7850*/  @P6 ISETP.GE.AND P0, PT, R246, c[0x0][0x1d4], PT ;  /* 0x00007500f6006a0c */ /* 0x000fe40003f06270 */
[----:B------:R-:W-:Y:S02]  /*7860*/  @P6 LEA R142, P5, R111, c[0x0][0x1c8], 0x1 ;  /* 0x000072006f8e6a11 */ /* 0x000fe400078a08ff */
[----:B------:R-:W-:Y:S03]  /*7870*/  @P6 LEA.HI.X R141, R3, c[0x0][0x1cc], R2, 0x1, P4 ;  /* 0x00007300038d6a11 */ /* 0x000fe600020f0c02 */
[----:B------:R-:W-:Y:S02]  /*7880*/  @P6 IADD3 R132, P4, R144, c[0x0][0x1c8], RZ ;  /* 0x0000720090846a10 */ /* 0x000fe40007f9e0ff */
[----:B------:R-:W-:Y:S01]  /*7890*/  @P6 LEA.HI.X R143, R111, c[0x0][0x1cc], R0, 0x1, P5 ;  /* 0x000073006f8f6a11 */ /* 0x000fe200028f0c00 */
[----:B----4-:R-:W-:Y:S01]  /*78a0*/  IMAD.IADD R111, R212, 0x1, R214 ;  /* 0x00000001d46f7824 */ /* 0x010fe200078e02d6 */
[----:B------:R-:W-:Y:S02]  /*78b0*/  @P6 IADD3 R2, P5, R144, 0x80, RZ ;  /* 0x0000008090026810 */ /* 0x000fe40007fbe0ff */
[----:B------:R-:W-:Y:S01]  /*78c0*/  @P6 IADD3.X R133, R145, c[0x0][0x1cc], RZ, P4, !PT ;  /* 0x0000730091856a10 */ /* 0x000fe200027fe4ff */
[----:B------:R-:W-:Y:S01]  /*78d0*/  @P2 IMAD.HI.U32 R0, R111, c[0x0][0x2c8], RZ ;  /* 0x0000b2006f002a27 */ /* 0x000fe200078e00ff */
[----:B------:R-:W-:Y:S01]  /*78e0*/  @P6 IADD3 R2, P4, R2, c[0x0][0x1c8], RZ ;  /* 0x0000720002026a10 */ /* 0x000fe20007f9e0ff */
[C---:B-1----:R-:W-:Y:S02]  /*78f0*/  HMMA.16816.F32 R44, R180.reuse, R128, R44 ;  /* 0x00000080b42c723c */ /* 0x042fe4000000182c */
[----:B------:R-:W-:Y:S01]  /*7900*/  @!PT LDS RZ, [RZ] ;  /* 0x00000000fffff984 */ /* 0x000fe20000000800 */
[----:B------:R-:W-:Y:S01]  /*7910*/  @!PT LDS RZ, [RZ] ;  /* 0x00000000fffff984 */ /* 0x000fe20000000800 */
[----:B------:R-:W-:Y:S01]  /*7920*/  @!PT LDS RZ, [RZ] ;  /* 0x00000000fffff984 */ /* 0x000fe20000000800 */
[----:B------:R1:W-:Y:S01]  /*7930*/  @P6 LDGSTS.E.BYPASS.LTC128B.128 [R213+0x8100], [R132.64], !P0 ;  /* 0x0810000084d56fae */ /* 0x0003e2000c101d48 */
[----:B------:R-:W-:Y:S02]  /*7940*/  @P6 IADD3.X R3, RZ, c[0x0][0x1cc], R145, P4, P5 ;  /* 0x00007300ff036a10 */ /* 0x000fe400027ea491 */
[----:B------:R-:W-:Y:S03]  /*7950*/  @P2 SHF.R.U32.HI R111, RZ, c[0x0][0x2cc], R0 ;  /* 0x0000b300ff6f2a19 */ /* 0x000fe60000011600 */
[----:B------:R2:W-:Y:S01]  /*7960*/  @P6 LDGSTS.E.BYPASS.LTC128B.128 [R213+0xb100], [R2.64], !P3 ;  /* 0x0b10000002d56fae */ /* 0x0005e2000d901d48 */
[----:B------:R-:W-:Y:S04]  /*7970*/  HMMA.16816.F32 R48, R180, R130, R48 ;  /* 0x00000082b430723c */ /* 0x000fe80000001830 */
[----:B------:R1:W-:Y:S05]  /*7980*/  @P6 LDGSTS.E.BYPASS.LTC128B.128 [R213+0x9100], [R146.64], !P0 ;  /* 0x0910000092d56fae */ /* 0x0003ea000c101d48 */
[----:B------:R1:W-:Y:S05]  /*7990*/  @P6 LDGSTS.E.BYPASS.LTC128B.128 [R213+0xc100], [R142.64], !P3 ;  /* 0x0c1000008ed56fae */ /* 0x0003ea000d901d48 */
[----:B------:R1:W-:Y:S05]  /*79a0*/  @P6 LDGSTS.E.BYPASS.LTC128B.128 [R213+0xa100], [R140.64], !P0 ;  /* 0x0a1000008cd56fae */ /* 0x0003ea000c101d48 */
[----:B------:R1:W-:Y:S05]  /*79b0*/  @P6 LDGSTS.E.BYPASS.LTC128B.128 [R213+0xd100], [R138.64], !P3 ;  /* 0x0d1000008ad56fae */ /* 0x0003ea000d901d48 */
[----:B------:R-:W4:Y:S01]  /*79c0*/  SHFL.IDX PT, R108, R111, RZ, 0x1c1f ;  /* 0x001c1fff6f6c7589 */ /* 0x000f2200000e0000 */
[----:B--2---:R-:W-:Y:S04]  /*79d0*/  IMAD R3, R186, -0x60, RZ ;  /* 0xffffffa0ba037824 */ /* 0x004fe800078e02ff */
[----:B------:R-:W0:Y:S01]  /*79e0*/  LDGDEPBAR ;  /* 0x00000000000079af */ /* 0x000e220000000000 */
[----:B------:R-:W-:Y:S04]  /*79f0*/  IADD3 R0, -R187, 0x1, R3 ;  /* 0x00000001bb007810 */ /* 0x000fe80007ffe103 */
[----:B---3--:R-:W-:Y:S04]  /*7a00*/  IADD3 R0, -R159, R0, R162 ;  /* 0x000000009f007210 */ /* 0x008fe80007ffe1a2 */
[C---:B------:R-:W-:Y:S02]  /*7a10*/  IADD3 R129, R0.reuse, c[0x0][0x328], RZ ;  /* 0x0000ca0000817a10 */ /* 0x040fe40007ffe0ff */
[----:B------:R-:W-:Y:S03]  /*7a20*/  IADD3 R128, R0, UR4, RZ ;  /* 0x0000000400807c10 */ /* 0x000fe6000fffe0ff */
[----:B----4-:R-:W-:Y:S02]  /*7a30*/  IMAD.IADD R2, R129, 0x1, R108 ;  /* 0x0000000181027824 */ /* 0x010fe400078e026c */
[----:B------:R-:W-:Y:S01]  /*7a40*/  IMAD.IADD R0, R108, 0x1, R128 ;  /* 0x000000016c007824 */ /* 0x000fe200078e0280 */
[----:B------:R-:W-:-:S05]  /*7a50*/  @!P1 BRA `(.L_x_1898) ;  /* 0x0000018000009947 */ /* 0x000fca0003800000 */
[----:B-1----:R-:W-:Y:S01]  /*7a60*/  IADD3 R108, -R159, R162, R108 ;  /* 0x000000a29f6c7210 */ /* 0x002fe20007ffe16c */
        /* <DEDUP_REMOVED lines=12> */
.L_x_1900:
[----:B------:R-:W-:Y:S04]  /*7b30*/  MOV R130, c[0x0][0x32c] ;  /* 0x0000cb0000827a02 */ /* 0x000fe80000000f00 */
[----:B------:R-:W-:Y:S11]  /*7b40*/  ISETP.NE.AND P0, PT, R130, 0x1, PT ;  /* 0x000000018200780c */ /* 0x000ff60003f05270 */
[----:B------:R-:W-:Y:S02]  /*7b50*/  @!UPT UIADD3 URZ, URZ, URZ, URZ ;  /* 0x0000003f3f3ff290 */ /* 0x000fe4000fffe03f */
[----:B------:R-:W-:Y:S05]  /*7b60*/  @P0 IMAD.HI.U32 R130, R108, c[0x0][0x330], RZ ;  /* 0x0000cc006c820a27 */ /* 0x000fea00078e00ff */
[----:B------:R-:W-:Y:S02]  /*7b70*/  @P0 SHF.R.U32.HI R108, RZ, c[0x0][0x334], R130 ;  /* 0x0000cd00ff6c0a19 */ /* 0x000fe40000011682 */
.L_x_1901:
[----:B------:R-:W-:Y:S05]  /*7b80*/  BSYNC B0 ;  /* 0x0000000000007941 */ /* 0x000fea0003800000 */
.L_x_1899:
[----:B------:R-:W-:Y:S04]  /*7b90*/  IMAD.IADD R130, R3, 0x1, -R187 ;  /* 0x0000000103827824 */ /* 0x000fe800078e0abb */
[----:B------:R-:W-:Y:S05]  /*7ba0*/  IMAD R108, R108, c[0x0][0x32c], R130 ;  /* 0x0000cb006c6c7a24 */ /* 0x000fea00078e0282 */
[----:B------:R-:W-:Y:S02]  /*7bb0*/  IADD3 R130, R108, c[0x0][0x32c], RZ ;  /* 0x0000cb006c827a10 */ /* 0x000fe40007ffe0ff */
[----:B------:R-:W-:Y:S02]  /*7bc0*/  IMNMX R0, R0, R108, !PT ;  /* 0x0000006c00007217 */ /* 0x000fe40007800200 */
[----:B------:R-:W-:Y:S02]  /*7bd0*/  IMNMX R2, R2, R130, PT ;  /* 0x0000008202027217 */ /* 0x000fe40003800200 */
.L_x_1898:
[C---:B-1----:R-:W-:Y:S02]  /*7be0*/  ISETP.GE.AND P0, PT, R3.reuse, 0x2, PT ;  /* 0x000000020300780c */ /* 0x042fe40003f06270 */
[C---:B------:R-:W-:Y:S02]  /*7bf0*/  ISETP.GE.AND P4, PT, R3.reuse, 0x1, PT ;  /* 0x000000010300780c */ /* 0x040fe40003f86270 */
        /* <DEDUP_REMOVED lines=10> */
[----:B------:R-:W-:Y:S01]  /*7ca0*/  ISETP.LT.OR P0, PT, R2, 0x9, P0 ;  /* 0x000000090200780c */ /* 0x000fe20000701670 */
[----:B------:R-:W1:Y:S01]  /*7cb0*/  SHFL.IDX PT, R4, R111, 0x1, 0x1c1f ;  /* 0x003c1f006f047f89 */ /* 0x000e6200000e0000 */
[C---:B------:R-:W-:Y:S02]  /*7cc0*/  ISETP.GE.AND P4, PT, R3.reuse, 0xa, PT ;  /* 0x0000000a0300780c */ /* 0x040fe40003f86270 */
        /* <DEDUP_REMOVED lines=98> */
[----:B------:R-:W-:Y:S04]  /*82f0*/  ISETP.LT.OR P0, PT, R2, 0x59, P0 ;  /* 0x000000590200780c */ /* 0x000fe80000701670 */
        /* <DEDUP_REMOVED lines=20> */
.L_x_1904:
[----:B------:R-:W-:Y:S04]  /*8440*/  MOV R5, c[0x0][0x32c] ;  /* 0x0000cb0000057a02 */ /* 0x000fe80000000f00 */
[----:B------:R-:W-:Y:S11]  /*8450*/  ISETP.NE.AND P0, PT, R5, 0x1, PT ;  /* 0x000000010500780c */ /* 0x000ff60003f05270 */
[----:B------:R-:W-:Y:S02]  /*8460*/  @!UPT UIADD3 URZ, URZ, URZ, URZ ;  /* 0x0000003f3f3ff290 */ /* 0x000fe4000fffe03f */
[----:B------:R-:W-:Y:S05]  /*8470*/  @P0 IMAD.HI.U32 R5, R4, c[0x0][0x330], RZ ;  /* 0x0000cc0004050a27 */ /* 0x000fea00078e00ff */
[----:B------:R-:W-:Y:S02]  /*8480*/  @P0 SHF.R.U32.HI R4, RZ, c[0x0][0x334], R5 ;  /* 0x0000cd00ff040a19 */ /* 0x000fe40000011605 */
.L_x_1905:
[----:B------:R-:W-:Y:S05]  /*8490*/  BSYNC B0 ;  /* 0x0000000000007941 */ /* 0x000fea0003800000 */
.L_x_1903:
[----:B------:R-:W-:Y:S04]  /*84a0*/  IMAD.IADD R3, R3, 0x1, -R187 ;  /* 0x0000000103037824 */ /* 0x000fe800078e0abb */
[----:B------:R-:W-:Y:S05]  /*84b0*/  IMAD R3, R4, c[0x0][0x32c], R3 ;  /* 0x0000cb0004037a24 */ /* 0x000fea00078e0203 */
[----:B------:R-:W-:Y:S02]  /*84c0*/  IADD3 R4, R3, c[0x0][0x32c], RZ ;  /* 0x0000cb0003047a10 */ /* 0x000fe40007ffe0ff */
[----:B------:R-:W-:Y:S02]  /*84d0*/  IMNMX R0, R0, R3, !PT ;  /* 0x0000000300007217 */ /* 0x000fe40007800200 */
[----:B------:R-:W-:Y:S02]  /*84e0*/  IMNMX R2, R2, R4, PT ;  /* 0x0000000402027217 */ /* 0x000fe40003800200 */
.L_x_1902:
        /* <DEDUP_REMOVED lines=87> */
[----:B------:R-:W-:Y:S02]  /*8a60*/  ISETP.GT.AND P0, PT, R0, 0x30, !P0 ;  /* 0x000000300000780c */ /* 0x000fe40004704270 */
[C---:B------:R-:W-:Y:S02]  /*8a70*/  ISETP.LT.OR P6, PT, R2.reuse, 0x52, P6 ;  /* 0x000000520200780c */ /* 0x040fe400037c1670 */
[----:B------:R-:W-:Y:S02]  /*8a80*/  ISETP.LT.OR P0, PT, R2, 0x31, P0 ;  /* 0x000000310200780c */ /* 0x000fe40000701670 */
[----:B------:R-:W-:Y:S02]  /*8a90*/  ISETP.GT.AND P5, PT, R0, 0x58, !P5 ;  /* 0x000000580000780c */ /* 0x000fe40006fa4270 */
[----:B------:R-:W-:Y:S02]  /*8aa0*/  FSEL R142, R30, -INF , !P0 ;  /* 0xff8000001e8e7808 */ /* 0x000fe40004000000 */
[----:B------:R-:W-:Y:S02]  /*8ab0*/  ISETP.NE.AND P0, PT, R25, RZ, PT ;  /* 0x000000ff1900720c */ /* 0x000fe40003f05270 */
[----:B------:R-:W-:Y:S02]  /*8ac0*/  FMNMX.FTZ R4, R142, R4, !PT ;  /* 0x000000048e047209 */ /* 0x000fe40007810000 */
[----:B------:R-:W-:Y:S02]  /*8ad0*/  ISETP.GT.AND P0, PT, R0, 0x31, !P0 ;  /* 0x000000310000780c */ /* 0x000fe40004704270 */
[----:B------:R-:W-:Y:S02]  /*8ae0*/  FSEL R217, R47, -INF , !P6 ;  /* 0xff8000002fd97808 */ /* 0x000fe40007000000 */
[----:B------:R-:W-:Y:S02]  /*8af0*/  ISETP.LT.OR P0, PT, R2, 0x32, P0 ;  /* 0x000000320200780c */ /* 0x000fe40000701670 */
[----:B-1----:R-:W-:Y:S02]  /*8b00*/  FMNMX.FTZ R3, R3, R5, !PT ;  /* 0x0000000503037209 */ /* 0x002fe40007810000 */
        /* <DEDUP_REMOVED lines=12> */
[C---:B------:R-:W-:Y:S02]  /*8bd0*/  ISETP.LT.OR P0, PT, R2.reuse, 0x3a, P0 ;  /* 0x0000003a0200780c */ /* 0x040fe40000701670 */
[----:B------:R-:W-:Y:S02]  /*8be0*/  ISETP.LT.OR P4, PT, R2, 0x5a, P4 ;  /* 0x0000005a0200780c */ /* 0x000fe40002781670 */
[----:B------:R-:W-:Y:S02]  /*8bf0*/  FSEL R159, R35, -INF , !P0 ;  /* 0xff800000239f7808 */ /* 0x000fe40004000000 */
[----:B------:R-:W-:Y:S02]  /*8c00*/  ISETP.NE.AND P0, PT, R20, RZ, PT ;  /* 0x000000ff1400720c */ /* 0x000fe40003f05270 */
[----:B------:R-:W-:Y:S01]  /*8c10*/  FMNMX.FTZ R4, R159, R4, !PT ;  /* 0x000000049f047209 */ /* 0x000fe20007810000 */
[----:B------:R-:W-:Y:S01]  /*8c20*/  LDSM.16.MT88.4 R20, [R192] ;  /* 0x00000000c014783b */ /* 0x000fe20000004200 */
        /* <DEDUP_REMOVED lines=9> */
[----:B------:R-:W-:Y:S01]  /*8cc0*/  ISETP.NE.AND P0, PT, R16, RZ, PT ;  /* 0x000000ff1000720c */ /* 0x000fe20003f05270 */
[----:B------:R-:W-:Y:S01]  /*8cd0*/  LDSM.16.MT88.4 R36, [R207] ;  /* 0x00000000cf24783b */ /* 0x000fe20000004200 */
[----:B------:R-:W-:Y:S02]  /*8ce0*/  FMNMX.FTZ R4, R163, R4, !PT ;  /* 0x00000004a3047209 */ /* 0x000fe40007810000 */
[----:B------:R-:W-:Y:S04]  /*8cf0*/  ISETP.GT.AND P0, PT, R0, 0x48, !P0 ;  /* 0x000000480000780c */ /* 0x000fe80004704270 */
        /* <DEDUP_REMOVED lines=8> */
[----:B------:R-:W-:Y:S01]  /*8d80*/  FMNMX.FTZ R4, R187, R4, !PT ;  /* 0x00000004bb047209 */ /* 0x000fe20007810000 */
[----:B------:R-:W-:Y:S01]  /*8d90*/  LDSM.16.MT88.4 R12, [R188] ;  /* 0x00000000bc0c783b */ /* 0x000fe20000004200 */
[----:B------:R-:W-:Y:S04]  /*8da0*/  ISETP.GT.AND P0, PT, R0, 0x50, !P0 ;  /* 0x000000500000780c */ /* 0x000fe80004704270 */
[----:B------:R-:W-:Y:S04]  /*8db0*/  ISETP.LT.OR P0, PT, R2, 0x51, P0 ;  /* 0x000000510200780c */ /* 0x000fe80000701670 */
[----:B------:R-:W-:Y:S02]  /*8dc0*/  FSEL R216, R46, -INF , !P0 ;  /* 0xff8000002ed87808 */ /* 0x000fe40004000000 */
[----:B------:R-:W-:Y:S02]  /*8dd0*/  LDSM.16.MT88.4 R44, [R188+0x3000] ;  /* 0x00300000bc2c783b */ /* 0x000fe40000004200 */
[----:B------:R-:W-:Y:S04]  /*8de0*/  FMNMX.FTZ R0, R216, R4, !PT ;  /* 0x00000004d8007209 */ /* 0x000fe80007810000 */
[----:B------:R-:W-:Y:S02]  /*8df0*/  FMNMX.FTZ R0, R217, R0, !PT ;  /* 0x00000000d9007209 */ /* 0x000fe40007810000 */
[----:B------:R-:W1:Y:S02]  /*8e00*/  SHFL.BFLY PT, R4, R3, 0x1, 0x1f ;  /* 0x0c201f0003047f89 */ /* 0x000e6400000e0000 */
[----:B------:R-:W-:Y:S04]  /*8e10*/  FMNMX.FTZ R0, R218, R0, !PT ;  /* 0x00000000da007209 */ /* 0x000fe80007810000 */
[----:B------:R-:W-:Y:S05]  /*8e20*/  FMNMX.FTZ R0, R111, R0, !PT ;  /* 0x000000006f007209 */ /* 0x000fea0007810000 */
[----:B------:R-:W2:Y:S01]  /*8e30*/  SHFL.BFLY PT, R2, R0, 0x2, 0x1f ;  /* 0x0c401f0000027f89 */ /* 0x000ea200000e0000 */
[----:B-1----:R-:W-:Y:S04]  /*8e40*/  FMNMX.FTZ R108, R3, R4, !PT ;  /* 0x00000004036c7209 */ /* 0x002fe80007810000 */
[C---:B------:R-:W-:Y:S01]  /*8e50*/  FSETP.NEU.FTZ.AND P0, PT, R108.reuse, -INF , PT ;  /* 0xff8000006c00780b */ /* 0x040fe20003f1d000 */
[----:B------:R-:W-:Y:S05]  /*8e60*/  FMUL.FTZ R3, R108, c[0x0][0x2d0] ;  /* 0x0000b4006c037a20 */ /* 0x000fea0000410000 */
[----:B------:R-:W-:Y:S02]  /*8e70*/  FSEL R132, R3, RZ, P0 ;  /* 0x000000ff03847208 */ /* 0x000fe40000000000 */
[----:B--2---:R-:W-:Y:S03]  /*8e80*/  FMNMX.FTZ R2, R0, R2, !PT ;  /* 0x0000000200027209 */ /* 0x004fe60007810000 */
[--C-:B------:R-:W-:Y:S02]  /*8e90*/  FFMA.FTZ R0, R130, c[0x0][0x2d0], -R132.reuse ;  /* 0x0000b40082007a23 */ /* 0x100fe40000010884 */
[----:B------:R-:W1:Y:S01]  /*8ea0*/  SHFL.BFLY PT, R3, R2, 0x1, 0x1f ;  /* 0x0c201f0002037f89 */ /* 0x000e6200000e0000 */
[--C-:B------:R-:W-:Y:S01]  /*8eb0*/  FFMA.FTZ R4, R9, c[0x0][0x2d0], -R132.reuse ;  /* 0x0000b40009047a23 */ /* 0x100fe20000010884 */
[----:B------:R2:W-:Y:S01]  /*8ec0*/  MUFU.EX2 R252, R0 ;  /* 0x0000000000fc7308 */ /* 0x0005e20000000800 */
[--C-:B------:R-:W-:Y:S02]  /*8ed0*/  FFMA.FTZ R40, R146, c[0x0][0x2d0], -R132.reuse ;  /* 0x0000b40092287a23 */ /* 0x100fe40000010884 */
[--C-:B------:R-:W-:Y:S07]  /*8ee0*/  FFMA.FTZ R48, R148, c[0x0][0x2d0], -R132.reuse ;  /* 0x0000b40094307a23 */ /* 0x100fee0000010884 */
[----:B------:R3:W-:Y:S10]  /*8ef0*/  MUFU.EX2 R28, R4 ;  /* 0x00000004001c7308 */ /* 0x0007f40000000800 */
[----:B------:R-:W-:Y:S01]  /*8f00*/  MUFU.EX2 R244, R40 ;  /* 0x0000002800f47308 */ /* 0x000fe20000000800 */
[----:B-1----:R-:W-:Y:S01]  /*8f10*/  FMNMX.FTZ R3, R2, R3, !PT ;  /* 0x0000000302037209 */ /* 0x002fe20007810000 */
[--C-:B--2---:R-:W-:Y:S08]  /*8f20*/  FFMA.FTZ R0, R133, c[0x0][0x2d0], -R132.reuse ;  /* 0x0000b40085007a23 */ /* 0x104ff00000010884 */
[----:B------:R1:W2:Y:S01]  /*8f30*/  MUFU.EX2 R133, R0 ;  /* 0x0000000000857308 */ /* 0x0002a20000000800 */
[----:B---3--:R-:W-:Y:S09]  /*8f40*/  FMUL.FTZ R4, R3, c[0x0][0x2d0] ;  /* 0x0000b40003047a20 */ /* 0x008ff20000410000 */
[----:B------:R-:W-:Y:S01]  /*8f50*/  MUFU.EX2 R242, R48 ;  /* 0x0000003000f27308 */ /* 0x000fe20000000800 */
[----:B-1----:R-:W-:Y:S01]  /*8f60*/  FFMA.FTZ R0, R131, c[0x0][0x2d0], -R132 ;  /* 0x0000b40083007a23 */ /* 0x002fe20000010884 */
[----:B--2---:R-:W-:Y:S08]  /*8f70*/  F2FP.PACK_AB R128, R133, R252 ;  /* 0x000000fc8580723e */ /* 0x004ff000000000ff */
[----:B------:R1:W-:Y:S02]  /*8f80*/  MUFU.EX2 R29, R0 ;  /* 0x00000000001d7308 */ /* 0x0003e40000000800 */
[----:B-1----:R-:W-:Y:S02]  /*8f90*/  FSEL R0, R108, RZ, P0 ;  /* 0x000000ff6c007208 */ /* 0x002fe40000000000 */
[----:B------:R-:W-:Y:S03]  /*8fa0*/  FSETP.NEU.FTZ.AND P0, PT, R3, -INF , PT ;  /* 0xff8000000300780b */ /* 0x000fe60003f1d000 */
[----:B------:R-:W-:Y:S01]  /*8fb0*/  FADD.FTZ R0, -R0, R109 ;  /* 0x0000006d00007221 */ /* 0x000fe20000010100 */
[----:B------:R-:W-:Y:S03]  /*8fc0*/  FSEL R109, R4, RZ, P0 ;  /* 0x000000ff046d7208 */ /* 0x000fe60000000000 */
[----:B------:R-:W-:Y:S02]  /*8fd0*/  FMUL.FTZ R0, R0, c[0x0][0x2d0] ;  /* 0x0000b40000007a20 */ /* 0x000fe40000410000 */
[--C-:B------:R-:W-:Y:S02]  /*8fe0*/  FFMA.FTZ R4, R6, c[0x0][0x2d0], -R109.reuse ;  /* 0x0000b40006047a23 */ /* 0x100fe4000001086d */
[----:B------:R1:W2:Y:S10]  /*8ff0*/  MUFU.EX2 R2, R0 ;  /* 0x0000000000027308 */ /* 0x0002b40000000800 */
[----:B------:R3:W-:Y:S01]  /*9000*/  MUFU.EX2 R251, R4 ;  /* 0x0000000400fb7308 */ /* 0x0007e20000000800 */
[--C-:B-1----:R-:W-:Y:S02]  /*9010*/  FFMA.FTZ R0, R8, c[0x0][0x2d0], -R109.reuse ;  /* 0x0000b40008007a23 */ /* 0x102fe4000001086d */
[C---:B--2---:R-:W-:Y:S07]  /*9020*/  FMUL.FTZ R5, R2.reuse, R113 ;  /* 0x0000007102057220 */ /* 0x044fee0000410000 */
[----:B------:R1:W2:Y:S01]  /*9030*/  MUFU.EX2 R250, R0 ;  /* 0x0000000000fa7308 */ /* 0x0002a20000000800 */
[C---:B------:R-:W-:Y:S02]  /*9040*/  FMUL.FTZ R8, R2.reuse, R116 ;  /* 0x0000007402087220 */ /* 0x040fe40000410000 */
[C---:B------:R-:W-:Y:S02]  /*9050*/  FMUL.FTZ R9, R2.reuse, R117 ;  /* 0x0000007502097220 */ /* 0x040fe40000410000 */
[C---:B------:R-:W-:Y:S02]  /*9060*/  FMUL.FTZ R16, R2.reuse, R72 ;  /* 0x0000004802107220 */ /* 0x040fe40000410000 */
[--C-:B---3--:R-:W-:Y:S02]  /*9070*/  FFMA.FTZ R4, R11, c[0x0][0x2d0], -R109.reuse ;  /* 0x0000b4000b047a23 */ /* 0x108fe4000001086d */
[C---:B------:R-:W-:Y:S02]  /*9080*/  FMUL.FTZ R17, R2.reuse, R73 ;  /* 0x0000004902117220 */ /* 0x040fe40000410000 */
[----:B------:R3:W-:Y:S01]  /*9090*/  MUFU.EX2 R248, R4 ;  /* 0x0000000400f87308 */ /* 0x0007e20000000800 */
[C---:B------:R-:W-:Y:S02]  /*90a0*/  FMUL.FTZ R24, R2.reuse, R80 ;  /* 0x0000005002187220 */ /* 0x040fe40000410000 */
[C---:B------:R-:W-:Y:S02]  /*90b0*/  FMUL.FTZ R25, R2.reuse, R81 ;  /* 0x0000005102197220 */ /* 0x040fe40000410000 */
[C---:B------:R-:W-:Y:S02]  /*90c0*/  FMUL.FTZ R32, R2.reuse, R88 ;  /* 0x0000005802207220 */ /* 0x040fe40000410000 */
[C---:B------:R-:W-:Y:S02]  /*90d0*/  FMUL.FTZ R33, R2.reuse, R89 ;  /* 0x0000005902217220 */ /* 0x040fe40000410000 */
[C---:B------:R-:W-:Y:S02]  /*90e0*/  FMUL.FTZ R40, R2.reuse, R96 ;  /* 0x0000006002287220 */ /* 0x040fe40000410000 */
[----:B------:R-:W-:Y:S02]  /*90f0*/  FMUL.FTZ R41, R2, R97 ;  /* 0x0000006102297220 */ /* 0x000fe40000410000 */
[----:B-1----:R-:W-:Y:S01]  /*9100*/  FFMA.FTZ R0, R7, c[0x0][0x2d0], -R109 ;  /* 0x0000b40007007a23 */ /* 0x002fe2000001086d */
[----:B--2---:R-:W-:Y:S01]  /*9110*/  F2FP.PACK_AB R129, R250, R251 ;  /* 0x000000fbfa81723e */ /* 0x004fe200000000ff */
[C---:B------:R-:W-:Y:S02]  /*9120*/  FMUL.FTZ R48, R2.reuse, R104 ;  /* 0x0000006802307220 */ /* 0x040fe40000410000 */
[----:B------:R1:W2:Y:S01]  /*9130*/  MUFU.EX2 R249, R0 ;  /* 0x0000000000f97308 */ /* 0x0002a20000000800 */
[C---:B------:R-:W-:Y:S01]  /*9140*/  FMUL.FTZ R49, R2.reuse, R105 ;  /* 0x0000006902317220 */ /* 0x040fe20000410000 */
[----:B------:R-:W4:Y:S01]  /*9150*/  LDL.LU R104, [R1] ;  /* 0x0000000001687983 */ /* 0x000f220000300800 */
[C---:B------:R-:W-:Y:S02]  /*9160*/  FMUL.FTZ R52, R2.reuse, R52 ;  /* 0x0000003402347220 */ /* 0x040fe40000410000 */
[C---:B------:R-:W-:Y:S02]  /*9170*/  FMUL.FTZ R53, R2.reuse, R53 ;  /* 0x0000003502357220 */ /* 0x040fe40000410000 */
[C---:B---3--:R-:W-:Y:S02]  /*9180*/  FMUL.FTZ R4, R2.reuse, R112 ;  /* 0x0000007002047220 */ /* 0x048fe40000410000 */
[----:B------:R-:W-:Y:S02]  /*9190*/  IMAD.MOV.U32 R112, RZ, RZ, R28 ;  /* 0x000000ffff707224 */ /* 0x000fe400078e001c */
[C---:B------:R-:W-:Y:S02]  /*91a0*/  FMUL.FTZ R56, R2.reuse, R56 ;  /* 0x0000003802387220 */ /* 0x040fe40000410000 */
[C---:B------:R-:W-:Y:S02]  /*91b0*/  FMUL.FTZ R57, R2.reuse, R57 ;  /* 0x0000003902397220 */ /* 0x040fe40000410000 */
[C---:B------:R-:W-:Y:S02]  /*91c0*/  FMUL.FTZ R60, R2.reuse, R60 ;  /* 0x0000003c023c7220 */ /* 0x040fe40000410000 */
[C---:B------:R-:W-:Y:S02]  /*91d0*/  FMUL.FTZ R61, R2.reuse, R61 ;  /* 0x0000003d023d7220 */ /* 0x040fe40000410000 */
[C---:B------:R-:W-:Y:S02]  /*91e0*/  FMUL.FTZ R64, R2.reuse, R64 ;  /* 0x0000004002407220 */ /* 0x040fe40000410000 */
[----:B------:R-:W-:Y:S01]  /*91f0*/  FMUL.FTZ R65, R2, R65 ;  /* 0x0000004102417220 */ /* 0x000fe20000410000 */
[----:B-1----:R-:W-:Y:S02]  /*9200*/  FSEL R0, R3, RZ, P0 ;  /* 0x000000ff03007208 */ /* 0x002fe40000000000 */
[----:B--2---:R-:W-:Y:S03]  /*9210*/  F2FP.PACK_AB R131, R248, R249 ;  /* 0x000000f9f883723e */ /* 0x004fe600000000ff */
[----:B------:R-:W-:Y:S02]  /*9220*/  FADD.FTZ R0, -R0, R110 ;  /* 0x0000006e00007221 */ /* 0x000fe40000010100 */
[----:B------:R-:W-:Y:S02]  /*9230*/  IMAD.MOV.U32 R110, RZ, RZ, R29 ;  /* 0x000000ffff6e7224 */ /* 0x000fe400078e001d */
[----:B------:R-:W-:Y:S03]  /*9240*/  FMUL.FTZ R0, R0, c[0x0][0x2d0] ;  /* 0x0000b40000007a20 */ /* 0x000fe60000410000 */
[----:B------:R-:W-:Y:S02]  /*9250*/  F2FP.PACK_AB R130, R28, R110 ;  /* 0x0000006e1c82723e */ /* 0x000fe400000000ff */
[----:B------:R-:W1:Y:S01]  /*9260*/  LDSM.16.MT88.4 R28, [R191] ;  /* 0x00000000bf1c783b */ /* 0x000e620000004200 */
[----:B------:R-:W2:Y:S02]  /*9270*/  MUFU.EX2 R0, R0 ;  /* 0x0000000000007308 */ /* 0x000ea40000000800 */
[C---:B--2---:R-:W-:Y:S02]  /*9280*/  FMUL.FTZ R6, R0.reuse, R114 ;  /* 0x0000007200067220 */ /* 0x044fe40000410000 */
[C---:B------:R-:W-:Y:S02]  /*9290*/  FMUL.FTZ R7, R0.reuse, R115 ;  /* 0x0000007300077220 */ /* 0x040fe40000410000 */
[C---:B------:R-:W-:Y:S02]  /*92a0*/  FMUL.FTZ R10, R0.reuse, R118 ;  /* 0x00000076000a7220 */ /* 0x040fe40000410000 */
[C---:B------:R-:W-:Y:S02]  /*92b0*/  FMUL.FTZ R11, R0.reuse, R119 ;  /* 0x00000077000b7220 */ /* 0x040fe40000410000 */
[----:B------:R-:W-:Y:S01]  /*92c0*/  LDSM.16.MT88.4 R116, [R188+0x2800] ;  /* 0x00280000bc74783b */ /* 0x000fe20000004200 */
[C---:B------:R-:W-:Y:S05]  /*92d0*/  HMMA.16816.F32 R4, R128.reuse, R12, R4 ;  /* 0x0000000c8004723c */ /* 0x040fea0000001804 */
        /* <DEDUP_REMOVED lines=10> */
[----:B------:R-:W2:Y:S01]  /*9380*/  LDSM.16.MT88.4 R68, [R192+0x3000] ;  /* 0x00300000c044783b */ /* 0x000ea20000004200 */
        /* <DEDUP_REMOVED lines=8> */
[C---:B------:R-:W-:Y:S01]  /*9410*/  FMUL.FTZ R43, R0.reuse, R99 ;  /* 0x00000063002b7220 */ /* 0x040fe20000410000 */
[----:B------:R-:W-:Y:S01]  /*9420*/  LDSM.16.MT88.4 R88, [R194+0x800] ;  /* 0x00080000c258783b */ /* 0x000fe20000004200 */
[C---:B------:R-:W-:Y:S04]  /*9430*/  FMUL.FTZ R22, R0.reuse, R78 ;  /* 0x0000004e00167220 */ /* 0x040fe80000410000 */
[C---:B------:R-:W-:Y:S02]  /*9440*/  FMUL.FTZ R23, R0.reuse, R79 ;  /* 0x0000004f00177220 */ /* 0x040fe40000410000 */
[C---:B------:R-:W-:Y:S01]  /*9450*/  FMUL.FTZ R50, R0.reuse, R106 ;  /* 0x0000006a00327220 */ /* 0x040fe20000410000 */
[----:B------:R-:W3:Y:S01]  /*9460*/  LDSM.16.MT88.4 R76, [R194+0x3000] ;  /* 0x00300000c24c783b */ /* 0x000ee20000004200 */
[C---:B------:R-:W-:Y:S02]  /*9470*/  FMUL.FTZ R51, R0.reuse, R107 ;  /* 0x0000006b00337220 */ /* 0x040fe40000410000 */
[C---:B------:R-:W-:Y:S01]  /*9480*/  FMUL.FTZ R54, R0.reuse, R54 ;  /* 0x0000003600367220 */ /* 0x040fe20000410000 */
[C---:B-1----:R-:W-:Y:S03]  /*9490*/  HMMA.16816.F32 R20, R128.reuse, R28, R20 ;  /* 0x0000001c8014723c */ /* 0x042fe60000001814 */
[C---:B------:R-:W-:Y:S01]  /*94a0*/  FMUL.FTZ R55, R0.reuse, R55 ;  /* 0x0000003700377220 */ /* 0x040fe20000410000 */
[----:B------:R-:W-:Y:S01]  /*94b0*/  LDSM.16.MT88.4 R96, [R194+0x2800] ;  /* 0x00280000c260783b */ /* 0x000fe20000004200 */
        /* <DEDUP_REMOVED lines=11> */
[C---:B------:R-:W-:Y:S02]  /*9570*/  FMUL.FTZ R66, R0.reuse, R66 ;  /* 0x0000004200427220 */ /* 0x040fe40000410000 */
[----:B------:R-:W-:Y:S02]  /*9580*/  FMUL.FTZ R67, R0, R67 ;  /* 0x0000004300437220 */ /* 0x000fe40000410000 */
[--C-:B------:R-:W-:Y:S01]  /*9590*/  FFMA.FTZ R36, R145, c[0x0][0x2d0], -R132.reuse ;  /* 0x0000b40091247a23 */ /* 0x100fe20000010884 */
[C---:B------:R-:W-:Y:S03]  /*95a0*/  HMMA.16816.F32 R32, R128.reuse, R38, R32 ;  /* 0x000000268020723c */ /* 0x040fe60000001820 */
[----:B------:R1:W-:Y:S01]  /*95b0*/  MUFU.EX2 R245, R36 ;  /* 0x0000002400f57308 */ /* 0x0003e20000000800 */
[----:B------:R-:W-:Y:S03]  /*95c0*/  FMUL.FTZ R37, R2, R93 ;  /* 0x0000005d02257220 */ /* 0x000fe60000410000 */
[C---:B------:R-:W-:Y:S02]  /*95d0*/  FMUL.FTZ R38, R0.reuse, R94 ;  /* 0x0000005e00267220 */ /* 0x040fe40000410000 */
[----:B------:R-:W-:Y:S03]  /*95e0*/  FMUL.FTZ R39, R0, R95 ;  /* 0x0000005f00277220 */ /* 0x000fe60000410000 */
[C---:B-1----:R-:W-:Y:S02]  /*95f0*/  FMUL.FTZ R36, R2.reuse, R92 ;  /* 0x0000005c02247220 */ /* 0x042fe40000410000 */
[----:B------:R-:W-:Y:S05]  /*9600*/  LDSM.16.MT88.4 R92, [R194+0x4800] ;  /* 0x00480000c25c783b */ /* 0x000fea0000004200 */
[C---:B------:R-:W-:Y:S07]  /*9610*/  HMMA.16816.F32 R36, R128.reuse, R44, R36 ;  /* 0x0000002c8024723c */ /* 0x040fee0000001824 */
[--C-:B------:R-:W-:Y:S01]  /*9620*/  FFMA.FTZ R44, R147, c[0x0][0x2d0], -R132.reuse ;  /* 0x0000b400932c7a23 */ /* 0x100fe20000010884 */
[C---:B------:R-:W-:Y:S03]  /*9630*/  HMMA.16816.F32 R40, R128.reuse, R46, R40 ;  /* 0x0000002e8028723c */ /* 0x040fe60000001828 */
[----:B------:R1:W5:Y:S01]  /*9640*/  MUFU.EX2 R243, R44 ;  /* 0x0000002c00f37308 */ /* 0x0003620000000800 */
[----:B------:R-:W-:Y:S03]  /*9650*/  FMUL.FTZ R45, R2, R101 ;  /* 0x00000065022d7220 */ /* 0x000fe60000410000 */
[C---:B------:R-:W-:Y:S02]  /*9660*/  FMUL.FTZ R46, R0.reuse, R102 ;  /* 0x00000066002e7220 */ /* 0x040fe40000410000 */
[----:B------:R-:W-:Y:S03]  /*9670*/  FMUL.FTZ R47, R0, R103 ;  /* 0x00000067002f7220 */ /* 0x000fe60000410000 */
[----:B-1----:R-:W-:Y:S02]  /*9680*/  FMUL.FTZ R44, R2, R100 ;  /* 0x00000064022c7220 */ /* 0x002fe40000410000 */
[----:B------:R-:W-:Y:S05]  /*9690*/  LDSM.16.MT88.4 R100, [R188+0x5800] ;  /* 0x00580000bc64783b */ /* 0x000fea0000004200 */
[C---:B--2---:R-:W-:Y:S07]  /*96a0*/  HMMA.16816.F32 R44, R128.reuse, R68, R44 ;  /* 0x00000044802c723c */ /* 0x044fee000000182c */
[--C-:B------:R-:W-:Y:S01]  /*96b0*/  FFMA.FTZ R68, R140, c[0x0][0x2d0], -R109.reuse ;  /* 0x0000b4008c447a23 */ /* 0x100fe2000001086d */
[C---:B------:R-:W-:Y:S03]  /*96c0*/  HMMA.16816.F32 R48, R128.reuse, R70, R48 ;  /* 0x000000468030723c */ /* 0x040fe60000001830 */
[----:B------:R1:W-:Y:S04]  /*96d0*/  MUFU.EX2 R241, R68 ;  /* 0x0000004400f17308 */ /* 0x0003e80000000800 */
[----:B-----5:R-:W-:Y:S01]  /*96e0*/  F2FP.PACK_AB R70, R242, R243 ;  /* 0x000000f3f246723e */ /* 0x020fe200000000ff */
[C---:B------:R-:W-:Y:S08]  /*96f0*/  HMMA.16816.F32 R52, R128.reuse, R72, R52 ;  /* 0x000000488034723c */ /* 0x040ff00000001834 */
[C---:B------:R-:W-:Y:S01]  /*9700*/  HMMA.16816.F32 R56, R128.reuse, R74, R56 ;  /* 0x0000004a8038723c */ /* 0x040fe20000001838 */
[----:B------:R-:W2:Y:S07]  /*9710*/  LDSM.16.MT88.4 R72, [R192+0x800] ;  /* 0x00080000c048783b */ /* 0x000eae0000004200 */
[C---:B---3--:R-:W-:Y:S04]  /*9720*/  HMMA.16816.F32 R60, R128.reuse, R76, R60 ;  /* 0x0000004c803c723c */ /* 0x048fe8000000183c */
[--C-:B-1----:R-:W-:Y:S04]  /*9730*/  FFMA.FTZ R68, R139, c[0x0][0x2d0], -R109.reuse ;  /* 0x0000b4008b447a23 */ /* 0x102fe8000001086d */
[----:B------:R-:W-:Y:S01]  /*9740*/  HMMA.16816.F32 R64, R128, R78, R64 ;  /* 0x0000004e8040723c */ /* 0x000fe20000001840 */
[----:B------:R1:W3:Y:S01]  /*9750*/  MUFU.EX2 R240, R68 ;  /* 0x0000004400f07308 */ /* 0x0002e20000000800 */
[----:B------:R-:W5:Y:S02]  /*9760*/  LDSM.16.MT88.4 R76, [R188+0x3800] ;  /* 0x00380000bc4c783b */ /* 0x000f640000004200 */
[--C-:B-1----:R-:W-:Y:S01]  /*9770*/  FFMA.FTZ R68, R138, c[0x0][0x2d0], -R109.reuse ;  /* 0x0000b4008a447a23 */ /* 0x102fe2000001086d */
[----:B---3--:R-:W-:Y:S06]  /*9780*/  F2FP.PACK_AB R69, R240, R241 ;  /* 0x000000f1f045723e */ /* 0x008fec00000000ff */
[----:B------:R1:W-:Y:S02]  /*9790*/  MUFU.EX2 R239, R68 ;  /* 0x0000004400ef7308 */ /* 0x0003e40000000800 */
[--C-:B-1----:R-:W-:Y:S08]  /*97a0*/  FFMA.FTZ R68, R137, c[0x0][0x2d0], -R109.reuse ;  /* 0x0000b40089447a23 */ /* 0x102ff0000001086d */
[----:B------:R1:W3:Y:S02]  /*97b0*/  MUFU.EX2 R238, R68 ;  /* 0x0000004400ee7308 */ /* 0x0002e40000000800 */
[----:B-1----:R-:W-:Y:S02]  /*97c0*/  F2FP.PACK_AB R68, R244, R245 ;  /* 0x000000f5f444723e */ /* 0x002fe400000000ff */
[----:B---3--:R-:W-:Y:S07]  /*97d0*/  F2FP.PACK_AB R71, R238, R239 ;  /* 0x000000efee47723e */ /* 0x008fee00000000ff */
[C---:B------:R-:W-:Y:S07]  /*97e0*/  HMMA.16816.F32 R4, R68.reuse, R80, R4 ;  /* 0x000000504404723c */ /* 0x040fee0000001804 */
[--C-:B------:R-:W-:Y:S01]  /*97f0*/  FFMA.FTZ R80, R149, c[0x0][0x2d0], -R132.reuse ;  /* 0x0000b40095507a23 */ /* 0x100fe20000010884 */
[C---:B------:R-:W-:Y:S03]  /*9800*/  HMMA.16816.F32 R8, R68.reuse, R82, R8 ;  /* 0x000000524408723c */ /* 0x040fe60000001808 */
[----:B------:R1:W-:Y:S05]  /*9810*/  MUFU.EX2 R236, R80 ;  /* 0x0000005000ec7308 */ /* 0x0003ea0000000800 */
[C---:B--2---:R-:W-:Y:S08]  /*9820*/  HMMA.16816.F32 R12, R68.reuse, R72, R12 ;  /* 0x00000048440c723c */ /* 0x044ff0000000180c */
[C---:B------:R-:W-:Y:S01]  /*9830*/  HMMA.16816.F32 R16, R68.reuse, R74, R16 ;  /* 0x0000004a4410723c */ /* 0x040fe20000001810 */
[----:B------:R-:W2:Y:S07]  /*9840*/  LDSM.16.MT88.4 R72, [R192+0x3800] ;  /* 0x00380000c048783b */ /* 0x000eae0000004200 */
[C---:B------:R-:W-:Y:S04]  /*9850*/  HMMA.16816.F32 R20, R68.reuse, R84, R20 ;  /* 0x000000544414723c */ /* 0x040fe80000001814 */
[--C-:B-1----:R-:W-:Y:S03]  /*9860*/  FFMA.FTZ R80, R150, c[0x0][0x2d0], -R132.reuse ;  /* 0x0000b40096507a23 */ /* 0x102fe60000010884 */
[--C-:B------:R-:W-:Y:S01]  /*9870*/  FFMA.FTZ R84, R151, c[0x0][0x2d0], -R132.reuse ;  /* 0x0000b40097547a23 */ /* 0x100fe20000010884 */
[C---:B------:R-:W-:Y:S01]  /*9880*/  HMMA.16816.F32 R24, R68.reuse, R86, R24 ;  /* 0x000000564418723c */ /* 0x040fe20000001818 */
[----:B------:R1:W3:Y:S07]  /*9890*/  MUFU.EX2 R237, R80 ;  /* 0x0000005000ed7308 */ /* 0x0002ee0000000800 */
[C---:B------:R-:W-:Y:S03]  /*98a0*/  HMMA.16816.F32 R28, R68.reuse, R88, R28 ;  /* 0x00000058441c723c */ /* 0x040fe6000000181c */
[----:B------:R2:W-:Y:S04]  /*98b0*/  MUFU.EX2 R235, R84 ;  /* 0x0000005400eb7308 */ /* 0x0005e80000000800 */
[--C-:B------:R-:W-:Y:S01]  /*98c0*/  FFMA.FTZ R88, R157, c[0x0][0x2d0], -R132.reuse ;  /* 0x0000b4009d587a23 */ /* 0x100fe20000010884 */
[C---:B------:R-:W-:Y:S05]  /*98d0*/  HMMA.16816.F32 R32, R68.reuse, R90, R32 ;  /* 0x0000005a4420723c */ /* 0x040fea0000001820 */
[----:B------:R3:W-:Y:S03]  /*98e0*/  MUFU.EX2 R157, R88 ;  /* 0x00000058009d7308 */ /* 0x0007e60000000800 */
[C---:B-----5:R-:W-:Y:S01]  /*98f0*/  HMMA.16816.F32 R36, R68.reuse, R76, R36 ;  /* 0x0000004c4424723c */ /* 0x060fe20000001824 */
[----:B-1----:R-:W1:Y:S06]  /*9900*/  LDSM.16.MT88.4 R80, [R191+0x3800] ;  /* 0x00380000bf50783b */ /* 0x002e6c0000004200 */
[--C-:B------:R-:W-:Y:S01]  /*9910*/  FFMA.FTZ R76, R136, c[0x0][0x2d0], -R109.reuse ;  /* 0x0000b400884c7a23 */ /* 0x100fe2000001086d */
[C---:B------:R-:W-:Y:S03]  /*9920*/  HMMA.16816.F32 R40, R68.reuse, R78, R40 ;  /* 0x0000004e4428723c */ /* 0x040fe60000001828 */
[----:B------:R5:W-:Y:S01]  /*9930*/  MUFU.EX2 R233, R76 ;  /* 0x0000004c00e97308 */ /* 0x000be20000000800 */
[--C-:B--2---:R-:W-:Y:S04]  /*9940*/  FFMA.FTZ R84, R156, c[0x0][0x2d0], -R132.reuse ;  /* 0x0000b4009c547a23 */ /* 0x104fe80000010884 */
[C---:B------:R-:W-:Y:S05]  /*9950*/  HMMA.16816.F32 R44, R68.reuse, R72, R44 ;  /* 0x00000048442c723c */ /* 0x040fea000000182c */
[----:B------:R2:W2:Y:S01]  /*9960*/  MUFU.EX2 R234, R84 ;  /* 0x0000005400ea7308 */ /* 0x0004a20000000800 */
[----:B---3--:R-:W-:Y:S01]  /*9970*/  LDSM.16.MT88.4 R88, [R194+0x4000] ;  /* 0x00400000c258783b */ /* 0x008fe20000004200 */
[--C-:B------:R-:W-:Y:S01]  /*9980*/  FFMA.FTZ R72, R134, c[0x0][0x2d0], -R109.reuse ;  /* 0x0000b40086487a23 */ /* 0x100fe2000001086d */
[C---:B------:R-:W-:Y:S07]  /*9990*/  HMMA.16816.F32 R48, R68.reuse, R74, R48 ;  /* 0x0000004a4430723c */ /* 0x040fee0000001830 */
[----:B------:R3:W-:Y:S01]  /*99a0*/  MUFU.EX2 R231, R72 ;  /* 0x0000004800e77308 */ /* 0x0007e20000000800 */
[--C-:B-----5:R-:W-:Y:S01]  /*99b0*/  FFMA.FTZ R76, R135, c[0x0][0x2d0], -R109.reuse ;  /* 0x0000b400874c7a23 */ /* 0x120fe2000001086d */
[C---:B-1----:R-:W-:Y:S08]  /*99c0*/  HMMA.16816.F32 R52, R68.reuse, R80, R52 ;  /* 0x000000504434723c */ /* 0x042ff00000001834 */
[----:B------:R1:W5:Y:S01]  /*99d0*/  MUFU.EX2 R232, R76 ;  /* 0x0000004c00e87308 */ /* 0x0003620000000800 */
[----:B--2---:R-:W2:Y:S01]  /*99e0*/  LDSM.16.MT88.4 R84, [R194+0x3800] ;  /* 0x00380000c254783b */ /* 0x004ea20000004200 */
[C---:B------:R-:W-:Y:S07]  /*99f0*/  HMMA.16816.F32 R56, R68.reuse, R82, R56 ;  /* 0x000000524438723c */ /* 0x040fee0000001838 */
[----:B------:R-:W-:Y:S08]  /*9a00*/  LDSM.16.MT88.4 R80, [R191+0x1000] ;  /* 0x00100000bf50783b */ /* 0x000ff00000004200 */
[----:B---3--:R-:W3:Y:S01]  /*9a10*/  LDSM.16.MT88.4 R72, [R188+0x1000] ;  /* 0x00100000bc48783b */ /* 0x008ee20000004200 */
[--C-:B-1----:R-:W-:Y:S04]  /*9a20*/  FFMA.FTZ R76, R141, c[0x0][0x2d0], -R109.reuse ;  /* 0x0000b4008d4c7a23 */ /* 0x102fe8000001086d */
[----:B------:R1:W1:Y:S01]  /*9a30*/  MUFU.EX2 R230, R76 ;  /* 0x0000004c00e67308 */ /* 0x0002620000000800 */
[C---:B--2---:R-:W-:Y:S08]  /*9a40*/  HMMA.16816.F32 R60, R68.reuse, R84, R60 ;  /* 0x00000054443c723c */ /* 0x044ff0000000183c */
[----:B------:R-:W-:Y:S01]  /*9a50*/  HMMA.16816.F32 R64, R68, R86, R64 ;  /* 0x000000564440723c */ /* 0x000fe20000001840 */
[----:B-1----:R-:W1:Y:S06]  /*9a60*/  LDSM.16.MT88.4 R76, [R192+0x1000] ;  /* 0x00100000c04c783b */ /* 0x002e6c0000004200 */
[----:B------:R-:W-:Y:S02]  /*9a70*/  F2FP.PACK_AB R68, R237, R236 ;  /* 0x000000eced44723e */ /* 0x000fe400000000ff */
[----:B------:R-:W-:Y:S01]  /*9a80*/  F2FP.PACK_AB R70, R234, R235 ;  /* 0x000000ebea46723e */ /* 0x000fe200000000ff */
[----:B------:R-:W2:Y:S02]  /*9a90*/  LDSM.16.MT88.4 R84, [R194+0x1000] ;  /* 0x00100000c254783b */ /* 0x000ea40000004200 */
[----:B-----5:R-:W-:Y:S02]  /*9aa0*/  F2FP.PACK_AB R69, R232, R233 ;  /* 0x000000e9e845723e */ /* 0x020fe400000000ff */
[----:B------:R-:W-:Y:S07]  /*9ab0*/  F2FP.PACK_AB R71, R230, R231 ;  /* 0x000000e7e647723e */ /* 0x000fee00000000ff */
[C---:B---3--:R-:W-:Y:S07]  /*9ac0*/  HMMA.16816.F32 R4, R68.reuse, R72, R4 ;  /* 0x000000484404723c */ /* 0x048fee0000001804 */
[----:B------:R-:W-:Y:S01]  /*9ad0*/  FFMA.FTZ R72, R158, c[0x0][0x2d0], -R132 ;  /* 0x0000b4009e487a23 */ /* 0x000fe20000010884 */
[C---:B------:R-:W-:Y:S03]  /*9ae0*/  HMMA.16816.F32 R8, R68.reuse, R74, R8 ;  /* 0x0000004a4408723c */ /* 0x040fe60000001808 */
[----:B------:R3:W5:Y:S01]  /*9af0*/  MUFU.EX2 R156, R72 ;  /* 0x00000048009c7308 */ /* 0x0007620000000800 */
[----:B------:R-:W-:Y:S04]  /*9b00*/  IMAD.MOV.U32 R158, RZ, RZ, R112 ;  /* 0x000000ffff9e7224 */ /* 0x000fe800078e0070 */
[C---:B-1----:R-:W-:Y:S07]  /*9b10*/  HMMA.16816.F32 R12, R68.reuse, R76, R12 ;  /* 0x0000004c440c723c */ /* 0x042fee000000180c */
[----:B------:R-:W-:Y:S01]  /*9b20*/  FFMA.FTZ R76, R160, c[0x0][0x2d0], -R132 ;  /* 0x0000b400a04c7a23 */ /* 0x000fe20000010884 */
[C---:B------:R-:W-:Y:S03]  /*9b30*/  HMMA.16816.F32 R16, R68.reuse, R78, R16 ;  /* 0x0000004e4410723c */ /* 0x040fe60000001810 */
[----:B------:R1:W-:Y:S01]  /*9b40*/  MUFU.EX2 R151, R76 ;  /* 0x0000004c00977308 */ /* 0x0003e20000000800 */
[----:B------:R-:W-:Y:S01]  /*9b50*/  IMAD.MOV.U32 R160, RZ, RZ, R110 ;  /* 0x000000ffffa07224 */ /* 0x000fe200078e006e */
[----:B---3--:R-:W3:Y:S03]  /*9b60*/  LDSM.16.MT88.4 R72, [R188+0x4000] ;  /* 0x00400000bc48783b */ /* 0x008ee60000004200 */
[C---:B------:R-:W-:Y:S07]  /*9b70*/  HMMA.16816.F32 R20, R68.reuse, R80, R20 ;  /* 0x000000504414723c */ /* 0x040fee0000001814 */
[----:B------:R-:W-:Y:S01]  /*9b80*/  FFMA.FTZ R80, R142, c[0x0][0x2d0], -R109 ;  /* 0x0000b4008e507a23 */ /* 0x000fe2000001086d */
[C---:B------:R-:W-:Y:S03]  /*9b90*/  HMMA.16816.F32 R24, R68.reuse, R82, R24 ;  /* 0x000000524418723c */ /* 0x040fe60000001818 */
[----:B------:R4:W-:Y:S05]  /*9ba0*/  MUFU.EX2 R149, R80 ;  /* 0x0000005000957308 */ /* 0x0009ea0000000800 */
[C---:B--2---:R-:W-:Y:S04]  /*9bb0*/  HMMA.16816.F32 R28, R68.reuse, R84, R28 ;  /* 0x00000054441c723c */ /* 0x044fe8000000181c */
[--C-:B-1----:R-:W-:Y:S02]  /*9bc0*/  FFMA.FTZ R76, R161, c[0x0][0x2d0], -R132.reuse ;  /* 0x0000b400a14c7a23 */ /* 0x102fe40000010884 */
[----:B------:R-:W-:Y:S02]  /*9bd0*/  IMAD.MOV.U32 R161, RZ, RZ, R133 ;  /* 0x000000ffffa17224 */ /* 0x000fe400078e0085 */
[C---:B------:R-:W-:Y:S01]  /*9be0*/  HMMA.16816.F32 R32, R68.reuse, R86, R32 ;  /* 0x000000564420723c */ /* 0x040fe20000001820 */
[----:B------:R1:W2:Y:S03]  /*9bf0*/  MUFU.EX2 R150, R76 ;  /* 0x0000004c00967308 */ /* 0x0002a60000000800 */
[--C-:B------:R-:W-:Y:S07]  /*9c00*/  FFMA.FTZ R84, R143, c[0x0][0x2d0], -R109.reuse ;  /* 0x0000b4008f547a23 */ /* 0x100fee000001086d */
[----:B------:R2:W2:Y:S01]  /*9c10*/  MUFU.EX2 R148, R84 ;  /* 0x0000005400947308 */ /* 0x0004a20000000800 */
[----:B----4-:R-:W-:Y:S01]  /*9c20*/  LDSM.16.MT88.4 R80, [R191+0x4000] ;  /* 0x00400000bf50783b */ /* 0x010fe20000004200 */
[C---:B---3--:R-:W-:Y:S07]  /*9c30*/  HMMA.16816.F32 R36, R68.reuse, R72, R36 ;  /* 0x000000484424723c */ /* 0x048fee0000001824 */
[--C-:B------:R-:W-:Y:S01]  /*9c40*/  FFMA.FTZ R72, R159, c[0x0][0x2d0], -R109.reuse ;  /* 0x0000b4009f487a23 */ /* 0x100fe2000001086d */
[C---:B------:R-:W-:Y:S01]  /*9c50*/  HMMA.16816.F32 R40, R68.reuse, R74, R40 ;  /* 0x0000004a4428723c */ /* 0x040fe20000001828 */
[----:B------:R-:W3:Y:S02]  /*9c60*/  LDL.LU R159, [R1+0x4] ;  /* 0x00000400019f7983 */ /* 0x000ee40000300800 */
[----:B------:R4:W-:Y:S02]  /*9c70*/  MUFU.EX2 R146, R72 ;  /* 0x0000004800927308 */ /* 0x0009e40000000800 */
[----:B-1----:R-:W1:Y:S01]  /*9c80*/  LDSM.16.MT88.4 R76, [R192+0x4000] ;  /* 0x00400000c04c783b */ /* 0x002e620000004200 */
[--C-:B--2---:R-:W-:Y:S07]  /*9c90*/  FFMA.FTZ R84, R144, c[0x0][0x2d0], -R109.reuse ;  /* 0x0000b40090547a23 */ /* 0x104fee000001086d */
[----:B------:R2:W1:Y:S01]  /*9ca0*/  MUFU.EX2 R147, R84 ;  /* 0x0000005400937308 */ /* 0x0004620000000800 */
[----:B----4-:R-:W-:Y:S08]  /*9cb0*/  LDSM.16.MT88.4 R72, [R192+0x1800] ;  /* 0x00180000c048783b */ /* 0x010ff00000004200 */
[----:B--2---:R-:W2:Y:S01]  /*9cc0*/  LDSM.16.MT88.4 R84, [R188+0x1800] ;  /* 0x00180000bc54783b */ /* 0x004ea20000004200 */
[C---:B-1----:R-:W-:Y:S08]  /*9cd0*/  HMMA.16816.F32 R44, R68.reuse, R76, R44 ;  /* 0x0000004c442c723c */ /* 0x042ff0000000182c */
[C---:B------:R-:W-:Y:S01]  /*9ce0*/  HMMA.16816.F32 R48, R68.reuse, R78, R48 ;  /* 0x0000004e4430723c */ /* 0x040fe20000001830 */
[----:B------:R-:W1:Y:S07]  /*9cf0*/  LDSM.16.MT88.4 R76, [R191+0x1800] ;  /* 0x00180000bf4c783b */ /* 0x000e6e0000004200 */
[C---:B------:R-:W-:Y:S07]  /*9d00*/  HMMA.16816.F32 R52, R68.reuse, R80, R52 ;  /* 0x000000504434723c */ /* 0x040fee0000001834 */
[--C-:B------:R-:W-:Y:S01]  /*9d10*/  FFMA.FTZ R80, R185, c[0x0][0x2d0], -R132.reuse ;  /* 0x0000b400b9507a23 */ /* 0x100fe20000010884 */
[C---:B------:R-:W-:Y:S03]  /*9d20*/  HMMA.16816.F32 R56, R68.reuse, R82, R56 ;  /* 0x000000524438723c */ /* 0x040fe60000001838 */
[----:B------:R4:W-:Y:S05]  /*9d30*/  MUFU.EX2 R145, R80 ;  /* 0x0000005000917308 */ /* 0x0009ea0000000800 */
[C---:B------:R-:W-:Y:S08]  /*9d40*/  HMMA.16816.F32 R60, R68.reuse, R88, R60 ;  /* 0x00000058443c723c */ /* 0x040ff0000000183c */
[----:B------:R-:W-:Y:S01]  /*9d50*/  HMMA.16816.F32 R64, R68, R90, R64 ;  /* 0x0000005a4440723c */ /* 0x000fe20000001840 */
[----:B------:R-:W-:Y:S06]  /*9d60*/  LDSM.16.MT88.4 R88, [R191+0x4800] ;  /* 0x00480000bf58783b */ /* 0x000fec0000004200 */
[----:B-----5:R-:W-:Y:S02]  /*9d70*/  F2FP.PACK_AB R68, R156, R157 ;  /* 0x0000009d9c44723e */ /* 0x020fe400000000ff */
[----:B------:R-:W-:Y:S01]  /*9d80*/  F2FP.PACK_AB R70, R150, R151 ;  /* 0x000000979646723e */ /* 0x000fe200000000ff */
[----:B----4-:R-:W4:Y:S02]  /*9d90*/  LDSM.16.MT88.4 R80, [R194+0x1800] ;  /* 0x00180000c250783b */ /* 0x010f240000004200 */
[----:B------:R-:W-:Y:S02]  /*9da0*/  F2FP.PACK_AB R69, R148, R149 ;  /* 0x000000959445723e */ /* 0x000fe400000000ff */
[----:B------:R-:W-:Y:S07]  /*9db0*/  F2FP.PACK_AB R71, R146, R147 ;  /* 0x000000939247723e */ /* 0x000fee00000000ff */
[C---:B--2---:R-:W-:Y:S07]  /*9dc0*/  HMMA.16816.F32 R4, R68.reuse, R84, R4 ;  /* 0x000000544404723c */ /* 0x044fee0000001804 */
[--C-:B------:R-:W-:Y:S01]  /*9dd0*/  FFMA.FTZ R84, R212, c[0x0][0x2d0], -R132.reuse ;  /* 0x0000b400d4547a23 */ /* 0x100fe20000010884 */
[C---:B------:R-:W-:Y:S03]  /*9de0*/  HMMA.16816.F32 R8, R68.reuse, R86, R8 ;  /* 0x000000564408723c */ /* 0x040fe60000001808 */
[----:B------:R2:W5:Y:S01]  /*9df0*/  MUFU.EX2 R144, R84 ;  /* 0x0000005400907308 */ /* 0x0005620000000800 */
[----:B------:R-:W-:Y:S04]  /*9e00*/  IADD3 R212, R186, -0x1, RZ ;  /* 0xffffffffbad47810 */ /* 0x000fe80007ffe0ff */
[C---:B------:R-:W-:Y:S07]  /*9e10*/  HMMA.16816.F32 R12, R68.reuse, R72, R12 ;  /* 0x00000048440c723c */ /* 0x040fee000000180c */
[--C-:B------:R-:W-:Y:S01]  /*9e20*/  FFMA.FTZ R72, R214, c[0x0][0x2d0], -R132.reuse ;  /* 0x0000b400d6487a23 */ /* 0x100fe20000010884 */
[C---:B------:R-:W-:Y:S03]  /*9e30*/  HMMA.16816.F32 R16, R68.reuse, R74, R16 ;  /* 0x0000004a4410723c */ /* 0x040fe60000001810 */
[----:B------:R5:W-:Y:S05]  /*9e40*/  MUFU.EX2 R143, R72 ;  /* 0x00000048008f7308 */ /* 0x000bea0000000800 */
[C---:B-1----:R-:W-:Y:S01]  /*9e50*/  HMMA.16816.F32 R20, R68.reuse, R76, R20 ;  /* 0x0000004c4414723c */ /* 0x042fe20000001814 */
[----:B--2---:R-:W1:Y:S06]  /*9e60*/  LDSM.16.MT88.4 R84, [R188+0x4800] ;  /* 0x00480000bc54783b */ /* 0x004e6c0000004200 */
[--C-:B------:R-:W-:Y:S01]  /*9e70*/  FFMA.FTZ R76, R162, c[0x0][0x2d0], -R109.reuse ;  /* 0x0000b400a24c7a23 */ /* 0x100fe2000001086d */
[C---:B------:R-:W-:Y:S03]  /*9e80*/  HMMA.16816.F32 R24, R68.reuse, R78, R24 ;  /* 0x0000004e4418723c */ /* 0x040fe60000001818 */
[----:B------:R2:W-:Y:S05]  /*9e90*/  MUFU.EX2 R141, R76 ;  /* 0x0000004c008d7308 */ /* 0x0005ea0000000800 */
[C---:B----4-:R-:W-:Y:S04]  /*9ea0*/  HMMA.16816.F32 R28, R68.reuse, R80, R28 ;  /* 0x00000050441c723c */ /* 0x050fe8000000181c */
[--C-:B-----5:R-:W-:Y:S03]  /*9eb0*/  FFMA.FTZ R72, R215, c[0x0][0x2d0], -R132.reuse ;  /* 0x0000b400d7487a23 */ /* 0x120fe60000010884 */
[--C-:B------:R-:W-:Y:S01]  /*9ec0*/  FFMA.FTZ R80, R187, c[0x0][0x2d0], -R109.reuse ;  /* 0x0000b400bb507a23 */ /* 0x100fe2000001086d */
[C---:B------:R-:W-:Y:S01]  /*9ed0*/  HMMA.16816.F32 R32, R68.reuse, R82, R32 ;  /* 0x000000524420723c */ /* 0x040fe20000001820 */
[----:B------:R4:W5:Y:S10]  /*9ee0*/  MUFU.EX2 R142, R72 ;  /* 0x00000048008e7308 */ /* 0x0009740000000800 */
[----:B------:R5:W-:Y:S01]  /*9ef0*/  MUFU.EX2 R138, R80 ;  /* 0x00000050008a7308 */ /* 0x000be20000000800 */
[--C-:B--2---:R-:W-:Y:S01]  /*9f00*/  FFMA.FTZ R76, R163, c[0x0][0x2d0], -R109.reuse ;  /* 0x0000b400a34c7a23 */ /* 0x104fe2000001086d */
[C---:B-1----:R-:W-:Y:S08]  /*9f10*/  HMMA.16816.F32 R36, R68.reuse, R84, R36 ;  /* 0x000000544424723c */ /* 0x042ff00000001824 */
[----:B------:R1:W2:Y:S01]  /*9f20*/  MUFU.EX2 R140, R76 ;  /* 0x0000004c008c7308 */ /* 0x0002a20000000800 */
[----:B----4-:R-:W4:Y:S01]  /*9f30*/  LDSM.16.MT88.4 R72, [R192+0x4800] ;  /* 0x00480000c048783b */ /* 0x010f220000004200 */
[C---:B------:R-:W-:Y:S07]  /*9f40*/  HMMA.16816.F32 R40, R68.reuse, R86, R40 ;  /* 0x000000564428723c */ /* 0x040fee0000001828 */
[----:B------:R-:W-:Y:S08]  /*9f50*/  LDSM.16.MT88.4 R84, [R194+0x2000] ;  /* 0x00200000c254783b */ /* 0x000ff00000004200 */
[----:B-----5:R-:W-:Y:S01]  /*9f60*/  LDSM.16.MT88.4 R80, [R192+0x2000] ;  /* 0x00200000c050783b */ /* 0x020fe20000004200 */
[--C-:B-1----:R-:W-:Y:S04]  /*9f70*/  FFMA.FTZ R76, R184, c[0x0][0x2d0], -R109.reuse ;  /* 0x0000b400b84c7a23 */ /* 0x102fe8000001086d */
[----:B------:R1:W5:Y:S01]  /*9f80*/  MUFU.EX2 R139, R76 ;  /* 0x0000004c008b7308 */ /* 0x0003620000000800 */
[C---:B----4-:R-:W-:Y:S08]  /*9f90*/  HMMA.16816.F32 R44, R68.reuse, R72, R44 ;  /* 0x00000048442c723c */ /* 0x050ff0000000182c */
[C---:B------:R-:W-:Y:S01]  /*9fa0*/  HMMA.16816.F32 R48, R68.reuse, R74, R48 ;  /* 0x0000004a4430723c */ /* 0x040fe20000001830 */
[----:B-1----:R-:W1:Y:S07]  /*9fb0*/  LDSM.16.MT88.4 R76, [R188+0x2000] ;  /* 0x00200000bc4c783b */ /* 0x002e6e0000004200 */
[C---:B------:R-:W-:Y:S01]  /*9fc0*/  HMMA.16816.F32 R52, R68.reuse, R88, R52 ;  /* 0x000000584434723c */ /* 0x040fe20000001834 */
[----:B------:R-:W4:Y:S07]  /*9fd0*/  LDSM.16.MT88.4 R72, [R191+0x2000] ;  /* 0x00200000bf48783b */ /* 0x000f2e0000004200 */
[C---:B------:R-:W-:Y:S01]  /*9fe0*/  HMMA.16816.F32 R56, R68.reuse, R90, R56 ;  /* 0x0000005a4438723c */ /* 0x040fe20000001838 */
[----:B------:R-:W-:Y:S07]  /*9ff0*/  LDSM.16.MT88.4 R88, [R191+0x5000] ;  /* 0x00500000bf58783b */ /* 0x000fee0000004200 */
[C---:B------:R-:W-:Y:S07]  /*a000*/  HMMA.16816.F32 R60, R68.reuse, R92, R60 ;  /* 0x0000005c443c723c */ /* 0x040fee000000183c */
[--C-:B------:R-:W-:Y:S01]  /*a010*/  FFMA.FTZ R92, R217, c[0x0][0x2d0], -R109.reuse ;  /* 0x0000b400d95c7a23 */ /* 0x100fe2000001086d */
[----:B------:R-:W-:Y:S07]  /*a020*/  HMMA.16816.F32 R64, R68, R94, R64 ;  /* 0x0000005e4440723c */ /* 0x000fee0000001840 */
[----:B------:R-:W-:Y:S02]  /*a030*/  F2FP.PACK_AB R68, R144, R145 ;  /* 0x000000919044723e */ /* 0x000fe400000000ff */
[----:B------:R-:W-:Y:S03]  /*a040*/  F2FP.PACK_AB R70, R142, R143 ;  /* 0x0000008f8e46723e */ /* 0x000fe600000000ff */
[----:B--2---:R-:W-:Y:S02]  /*a050*/  F2FP.PACK_AB R69, R140, R141 ;  /* 0x0000008d8c45723e */ /* 0x004fe400000000ff */
[----:B-----5:R-:W-:Y:S07]  /*a060*/  F2FP.PACK_AB R71, R138, R139 ;  /* 0x0000008b8a47723e */ /* 0x020fee00000000ff */
[C---:B-1----:R-:W-:Y:S07]  /*a070*/  HMMA.16816.F32 R4, R68.reuse, R76, R4 ;  /* 0x0000004c4404723c */ /* 0x042fee0000001804 */
[--C-:B------:R-:W-:Y:S01]  /*a080*/  FFMA.FTZ R76, R219, c[0x0][0x2d0], -R132.reuse ;  /* 0x0000b400db4c7a23 */ /* 0x100fe20000010884 */
[C---:B------:R-:W-:Y:S03]  /*a090*/  HMMA.16816.F32 R8, R68.reuse, R78, R8 ;  /* 0x0000004e4408723c */ /* 0x040fe60000001808 */
[----:B------:R1:W-:Y:S05]  /*a0a0*/  MUFU.EX2 R137, R76 ;  /* 0x0000004c00897308 */ /* 0x0003ea0000000800 */
[C---:B------:R-:W-:Y:S07]  /*a0b0*/  HMMA.16816.F32 R12, R68.reuse, R80, R12 ;  /* 0x00000050440c723c */ /* 0x040fee000000180c */
[--C-:B------:R-:W-:Y:S01]  /*a0c0*/  FFMA.FTZ R80, R221, c[0x0][0x2d0], -R132.reuse ;  /* 0x0000b400dd507a23 */ /* 0x100fe20000010884 */
[C---:B------:R-:W-:Y:S03]  /*a0d0*/  HMMA.16816.F32 R16, R68.reuse, R82, R16 ;  /* 0x000000524410723c */ /* 0x040fe60000001810 */
[----:B------:R2:W-:Y:S05]  /*a0e0*/  MUFU.EX2 R135, R80 ;  /* 0x0000005000877308 */ /* 0x0005ea0000000800 */
[C---:B----4-:R-:W-:Y:S04]  /*a0f0*/  HMMA.16816.F32 R20, R68.reuse, R72, R20 ;  /* 0x000000484414723c */ /* 0x050fe80000001814 */
[--C-:B-1----:R-:W-:Y:S02]  /*a100*/  FFMA.FTZ R76, R220, c[0x0][0x2d0], -R132.reuse ;  /* 0x0000b400dc4c7a23 */ /* 0x102fe40000010884 */
[----:B------:R-:W-:Y:S02]  /*a110*/  FFMA.FTZ R132, R222, c[0x0][0x2d0], -R132 ;  /* 0x0000b400de847a23 */ /* 0x000fe40000010884 */
[C---:B------:R-:W-:Y:S01]  /*a120*/  HMMA.16816.F32 R24, R68.reuse, R74, R24 ;  /* 0x0000004a4418723c */ /* 0x040fe20000001818 */
[----:B------:R1:W4:Y:S03]  /*a130*/  MUFU.EX2 R136, R76 ;  /* 0x0000004c00887308 */ /* 0x0003260000000800 */
[--C-:B------:R-:W-:Y:S04]  /*a140*/  FFMA.FTZ R72, R216, c[0x0][0x2d0], -R109.reuse ;  /* 0x0000b400d8487a23 */ /* 0x100fe8000001086d */
[C---:B------:R-:W-:Y:S01]  /*a150*/  HMMA.16816.F32 R28, R68.reuse, R84, R28 ;  /* 0x00000054441c723c */ /* 0x040fe2000000181c */
[----:B--2---:R-:W-:Y:S02]  /*a160*/  LDSM.16.MT88.4 R80, [R192+0x5000] ;  /* 0x00500000c050783b */ /* 0x004fe40000004200 */
[----:B------:R2:W-:Y:S04]  /*a170*/  MUFU.EX2 R133, R72 ;  /* 0x0000004800857308 */ /* 0x0005e80000000800 */
[--C-:B------:R-:W-:Y:S01]  /*a180*/  FFMA.FTZ R84, R218, c[0x0][0x2d0], -R109.reuse ;  /* 0x0000b400da547a23 */ /* 0x100fe2000001086d */
[C---:B------:R-:W-:Y:S04]  /*a190*/  HMMA.16816.F32 R32, R68.reuse, R86, R32 ;  /* 0x000000564420723c */ /* 0x040fe80000001820 */
[----:B------:R-:W-:Y:S01]  /*a1a0*/  FFMA.FTZ R109, R111, c[0x0][0x2d0], -R109 ;  /* 0x0000b4006f6d7a23 */ /* 0x000fe2000001086d */
[----:B------:R5:W-:Y:S01]  /*a1b0*/  MUFU.EX2 R110, R84 ;  /* 0x00000054006e7308 */ /* 0x000be20000000800 */
[----:B-1----:R-:W1:Y:S01]  /*a1c0*/  LDSM.16.MT88.4 R76, [R188+0x5000] ;  /* 0x00500000bc4c783b */ /* 0x002e620000004200 */
[----:B----4-:R-:W-:Y:S08]  /*a1d0*/  F2FP.PACK_AB R128, R136, R137 ;  /* 0x000000898880723e */ /* 0x010ff000000000ff */
[----:B------:R-:W4:Y:S01]  /*a1e0*/  MUFU.EX2 R134, R132 ;  /* 0x0000008400867308 */ /* 0x000f220000000800 */
[----:B--2---:R-:W2:Y:S09]  /*a1f0*/  LDSM.16.MT88.4 R72, [R194+0x5000] ;  /* 0x00500000c248783b */ /* 0x004eb20000004200 */
[----:B------:R3:W3:Y:S01]  /*a200*/  MUFU.EX2 R132, R92 ;  /* 0x0000005c00847308 */ /* 0x0006e20000000800 */
[----:B-----5:R-:W5:Y:S09]  /*a210*/  LDSM.16.MT88.4 R84, [R192+0x2800] ;  /* 0x00280000c054783b */ /* 0x020f720000004200 */
[----:B------:R-:W2:Y:S01]  /*a220*/  MUFU.EX2 R109, R109 ;  /* 0x0000006d006d7308 */ /* 0x000ea20000000800 */
[----:B----4-:R-:W-:Y:S01]  /*a230*/  F2FP.PACK_AB R130, R134, R135 ;  /* 0x000000878682723e */ /* 0x010fe200000000ff */
[C---:B-1----:R-:W-:Y:S01]  /*a240*/  HMMA.16816.F32 R36, R68.reuse, R76, R36 ;  /* 0x0000004c4424723c */ /* 0x042fe20000001824 */
[----:B---3--:R-:W1:Y:S02]  /*a250*/  LDSM.16.MT88.4 R92, [R191+0x2800] ;  /* 0x00280000bf5c783b */ /* 0x008e640000004200 */
[----:B------:R-:W-:Y:S05]  /*a260*/  F2FP.PACK_AB R129, R132, R133 ;  /* 0x000000858481723e */ /* 0x000fea00000000ff */
[C---:B------:R-:W-:Y:S04]  /*a270*/  HMMA.16816.F32 R40, R68.reuse, R78, R40 ;  /* 0x0000004e4428723c */ /* 0x040fe80000001828 */
[----:B--2---:R-:W-:Y:S04]  /*a280*/  F2FP.PACK_AB R131, R109, R110 ;  /* 0x0000006e6d83723e */ /* 0x004fe800000000ff */
[C---:B------:R-:W-:Y:S08]  /*a290*/  HMMA.16816.F32 R44, R68.reuse, R80, R44 ;  /* 0x00000050442c723c */ /* 0x040ff0000000182c */
[C---:B------:R-:W-:Y:S08]  /*a2a0*/  HMMA.16816.F32 R48, R68.reuse, R82, R48 ;  /* 0x000000524430723c */ /* 0x040ff00000001830 */
[C---:B------:R-:W-:Y:S08]  /*a2b0*/  HMMA.16816.F32 R52, R68.reuse, R88, R52 ;  /* 0x000000584434723c */ /* 0x040ff00000001834 */
[C---:B------:R-:W-:Y:S08]  /*a2c0*/  HMMA.16816.F32 R56, R68.reuse, R90, R56 ;  /* 0x0000005a4438723c */ /* 0x040ff00000001838 */
[C---:B------:R-:W-:Y:S08]  /*a2d0*/  HMMA.16816.F32 R60, R68.reuse, R72, R60 ;  /* 0x00000048443c723c */ /* 0x040ff0000000183c */
[----:B------:R-:W-:Y:S08]  /*a2e0*/  HMMA.16816.F32 R64, R68, R74, R64 ;  /* 0x0000004a4440723c */ /* 0x000ff00000001840 */
[C---:B------:R-:W-:Y:S07]  /*a2f0*/  HMMA.16816.F32 R112, R128.reuse, R116, R4 ;  /* 0x000000748070723c */ /* 0x040fee0000001804 */
[----:B------:R-:W-:Y:S01]  /*a300*/  FFMA.FTZ R4, R2, R104, R252 ;  /* 0x0000006802047223 */ /* 0x000fe200000100fc */
[C---:B------:R-:W-:Y:S01]  /*a310*/  HMMA.16816.F32 R116, R128.reuse, R118, R8 ;  /* 0x000000768074723c */ /* 0x040fe20000001808 */
[----:B------:R-:W2:Y:S03]  /*a320*/  LDSM.16.MT88.4 R104, [R192+0x5800] ;  /* 0x00580000c068783b */ /* 0x000ea60000004200 */
[----:B------:R-:W-:Y:S02]  /*a330*/  FFMA.FTZ R2, R0, R159, R251 ;  /* 0x0000009f00027223 */ /* 0x000fe400000100fb */
[----:B------:R-:W-:Y:S02]  /*a340*/  FADD.FTZ R0, R161, R4 ;  /* 0x00000004a1007221 */ /* 0x000fe40000010000 */
[C---:B-----5:R-:W-:Y:S01]  /*a350*/  HMMA.16816.F32 R68, R128.reuse, R84, R12 ;  /* 0x000000548044723c */ /* 0x060fe2000000180c */
[----:B------:R-:W3:Y:S03]  /*a360*/  LDL R12, [R1+0x14] ;  /* 0x00001400010c7983 */ /* 0x000ee60000100800 */
[----:B------:R-:W-:Y:S01]  /*a370*/  FADD.FTZ R2, R250, R2 ;  /* 0x00000002fa027221 */ /* 0x000fe20000010000 */
[----:B------:R-:W4:Y:S01]  /*a380*/  LDSM.16.MT88.4 R4, [R191+0x5800] ;  /* 0x00580000bf04783b */ /* 0x000f220000004200 */
[----:B------:R-:W-:Y:S02]  /*a390*/  FADD.FTZ R0, R160, R0 ;  /* 0x00000000a0007221 */ /* 0x000fe40000010000 */
[C---:B------:R-:W-:Y:S04]  /*a3a0*/  HMMA.16816.F32 R72, R128.reuse, R86, R16 ;  /* 0x000000568048723c */ /* 0x040fe80000001810 */
[----:B------:R-:W-:Y:S01]  /*a3b0*/  FADD.FTZ R2, R249, R2 ;  /* 0x00000002f9027221 */ /* 0x000fe20000010000 */
[----:B------:R-:W5:Y:S01]  /*a3c0*/  LDSM.16.MT88.4 R8, [R194+0x5800] ;  /* 0x00580000c208783b */ /* 0x000f620000004200 */
[----:B------:R-:W-:Y:S02]  /*a3d0*/  FADD.FTZ R0, R158, R0 ;  /* 0x000000009e007221 */ /* 0x000fe40000010000 */
[C---:B-1----:R-:W-:Y:S04]  /*a3e0*/  HMMA.16816.F32 R76, R128.reuse, R92, R20 ;  /* 0x0000005c804c723c */ /* 0x042fe80000001814 */
        /* <DEDUP_REMOVED lines=30> */
[C---:B----4-:R-:W-:Y:S03]  /*a5d0*/  HMMA.16816.F32 R52, R128.reuse, R4, R52 ;  /* 0x000000048034723c */ /* 0x050fe60000001834 */
[----:B------:R-:W-:Y:S02]  /*a5e0*/  FADD.FTZ R0, R150, R0 ;  /* 0x0000000096007221 */ /* 0x000fe40000010000 */
[----:B------:R-:W-:Y:S02]  /*a5f0*/  FADD.FTZ R2, R146, R2 ;  /* 0x0000000292027221 */ /* 0x000fe40000010000 */
[----:B------:R-:W-:Y:S01]  /*a600*/  FADD.FTZ R0, R145, R0 ;  /* 0x0000000091007221 */ /* 0x000fe20000010000 */
[C---:B------:R-:W-:Y:S04]  /*a610*/  HMMA.16816.F32 R56, R128.reuse, R6, R56 ;  /* 0x000000068038723c */ /* 0x040fe80000001838 */
[----:B------:R-:W-:Y:S02]  /*a620*/  FADD.FTZ R2, R141, R2 ;  /* 0x000000028d027221 */ /* 0x000fe40000010000 */
[----:B------:R-:W-:Y:S02]  /*a630*/  FADD.FTZ R0, R144, R0 ;  /* 0x0000000090007221 */ /* 0x000fe40000010000 */
[----:B------:R-:W-:Y:S01]  /*a640*/  FADD.FTZ R2, R140, R2 ;  /* 0x000000028c027221 */ /* 0x000fe20000010000 */
[C---:B-----5:R-:W-:Y:S03]  /*a650*/  HMMA.16816.F32 R60, R128.reuse, R8, R60 ;  /* 0x00000008803c723c */ /* 0x060fe6000000183c */
        /* <DEDUP_REMOVED lines=13> */
[--C-:B------:R-:W-:Y:S01]  /*a730*/  IMAD.MOV.U32 R4, RZ, RZ, R3.reuse ;  /* 0x000000ffff047224 */ /* 0x100fe200078e0003 */
[----:B------:R1:W-:Y:S01]  /*a740*/  STL [R1], R2 ;  /* 0x0000000201007387 */ /* 0x0003e20000100800 */
[----:B------:R-:W-:Y:S02]  /*a750*/  IMAD.MOV.U32 R109, RZ, RZ, R108 ;  /* 0x000000ffff6d7224 */ /* 0x000fe400078e006c */
[----:B------:R-:W-:Y:S01]  /*a760*/  IMAD.MOV.U32 R110, RZ, RZ, R3 ;  /* 0x000000ffff6e7224 */ /* 0x000fe200078e0003 */
[----:B------:R1:W-:Y:S01]  /*a770*/  STL [R1+0x4], R0 ;  /* 0x0000040001007387 */ /* 0x0003e20000100800 */
[----:B---3--:R-:W-:Y:S01]  /*a780*/  ISETP.GT.AND P0, PT, R186, R12, PT ;  /* 0x0000000cba00720c */ /* 0x008fe20003f04270 */
[----:B------:R-:W-:Y:S11]  /*a790*/  IMAD.MOV.U32 R186, RZ, RZ, R212 ;  /* 0x000000ffffba7224 */ /* 0x000ff600078e00d4 */
[----:B------:R-:W-:Y:S01]  /*a7a0*/  @!UPT UIADD3 URZ, URZ, URZ, URZ ;  /* 0x0000003f3f3ff290 */ /* 0x000fe2000fffe03f */
[----:B-1----:R-:W-:-:S05]  /*a7b0*/  @P0 BRA `(.L_x_1906) ;  /* 0xffffc12000000947 */ /* 0x002fca000383ffff */
.L_x_1897:
[----:B------:R-:W2:Y:S04]  /*a7c0*/  LDL R0, [R1+0x18] ;  /* 0x0000180001007983 */ /* 0x000ea80000100800 */
[----:B------:R-:W3:Y:S04]  /*a7d0*/  LDL R3, [R1+0x8] ;  /* 0x0000080001037983 */ /* 0x000ee80000100800 */
[----:B-1----:R-:W4:Y:S01]  /*a7e0*/  LDL R2, [R1+0xc] ;  /* 0x00000c0001027983 */ /* 0x002f220000100800 */
        /* <DEDUP_REMOVED lines=18> */
.L_x_1909:
[----:B------:R-:W-:-:S04]  /*a910*/  MOV R3, c[0x0][0x32c] ;  /* 0x0000cb0000037a02 */ /* 0x000fc80000000f00 */
[----:B------:R-:W-:-:S13]  /*a920*/  ISETP.NE.AND P0, PT, R3, 0x1, PT ;  /* 0x000000010300780c */ /* 0x000fda0003f05270 */
[----:B------:R-:W-:-:S05]  /*a930*/  @P0 IMAD.HI.U32 R3, R0, c[0x0][0x330], RZ ;  /* 0x0000cc0000030a27 */ /* 0x000fca00078e00ff */
[----:B------:R-:W-:Y:S02]  /*a940*/  @P0 SHF.R.U32.HI R0, RZ, c[0x0][0x334], R3 ;  /* 0x0000cd00ff000a19 */ /* 0x000fe40000011603 */
.L_x_1910:
[----:B------:R-:W-:Y:S05]  /*a950*/  BSYNC B0 ;  /* 0x0000000000007941 */ /* 0x000fea0003800000 */
.L_x_1908:
[----:B------:R-:W-:-:S05]  /*a960*/  IMAD R0, R0, c[0x0][0x32c], RZ ;  /* 0x0000cb0000007a24 */ /* 0x000fca00078e02ff */
[----:B------:R-:W-:-:S04]  /*a970*/  IMNMX R2, R2, R0, !PT ;  /* 0x0000000002027217 */ /* 0x000fc80007800200 */
.L_x_1907:
[----:B------:R-:W-:-:S05]  /*a980*/  IADD3 R2, R2, 0x5f, RZ ;  /* 0x0000005f02027810 */ /* 0x000fca0007ffe0ff */
        /* <DEDUP_REMOVED lines=9> */
.L_x_1912:
[----:B------:R-:W-:Y:S04]  /*aa20*/  DEPBAR.LE SB0, 0x0 ;  /* 0x000080000000791a */ /* 0x000fe80000000000 */
[----:B------:R-:W-:Y:S01]  /*aa30*/  WARPSYNC 0xffffffff ;  /* 0xffffffff00007948 */ /* 0x000fe20003800000 */
[----:B------:R-:W-:Y:S01]  /*aa40*/  BAR.SYNC.DEFER_BLOCKING 0x0 ;  /* 0x0000000000007b1d */ /* 0x000fe20000010000 */
[----:B------:R-:W-:Y:S02]  /*aa50*/  ISETP.GT.AND P6, PT, R223, R214, PT ;  /* 0x000000d6df00720c */ /* 0x000fe40003fc4270 */
[C---:B------:R-:W-:Y:S11]  /*aa60*/  IADD3 R212, R214.reuse, -0x1, RZ ;  /* 0xffffffffd6d47810 */ /* 0x040ff60007ffe0ff */
[----:B-1----:R-:W-:Y:S01]  /*aa70*/  @!P6 SHF.R.S32.HI R0, RZ, 0x1f, R214 ;  /* 0x0000001fff00e819 */ /* 0x002fe200000114d6 */
[----:B------:R-:W-:Y:S01]  /*aa80*/  @!P6 IMAD.WIDE.U32 R20, R214, c[0x0][0x208], RZ ;  /* 0x00008200d614ea25 */ /* 0x000fe200078e00ff */
[----:B------:R-:W-:Y:S02]  /*aa90*/  @!P6 MOV R2, c[0x0][0x208] ;  /* 0x000082000002ea02 */ /* 0x000fe40000000f00 */
[----:B------:R-:W-:Y:S01]  /*aaa0*/  @!P6 MOV R3, 0x5 ;  /* 0x000000050003e802 */ /* 0x000fe20000000f00 */
        /* <DEDUP_REMOVED lines=9> */
[----:B------:R-:W2:Y:S01]  /*ab40*/  LDSM.16.M88.4 R16, [R189+0x800] ;  /* 0x00080000bd10783b */ /* 0x000ea20000000200 */
[----:B------:R-:W-:Y:S01]  /*ab50*/  @!P6 IMAD R22, R0, 0x60, RZ ;  /* 0x000000600016e824 */ /* 0x000fe200078e02ff */
[----:B------:R-:W-:Y:S01]  /*ab60*/  @!P6 IADD3 R21, P4, R224, R2, RZ ;  /* 0x00000002e015e210 */ /* 0x000fe20007f9e0ff */
[----:B------:R-:W-:Y:S03]  /*ab70*/  @!P6 IMAD.WIDE.U32 R30, R20, 0x60, R30 ;  /* 0x00000060141ee825 */ /* 0x000fe600078e001e */
[----:B------:R-:W-:Y:S02]  /*ab80*/  @!P6 IADD3 R0, R22, R3, RZ ;  /* 0x000000031600e210 */ /* 0x000fe40007ffe0ff */
[----:B------:R-:W3:Y:S01]  /*ab90*/  LDSM.16.M88.4 R24, [R189+0x1000] ;  /* 0x00100000bd18783b */ /* 0x000ee20000000200 */
[C---:B------:R-:W-:Y:S02]  /*aba0*/  @!P6 LEA R160, P0, R21.reuse, c[0x0][0x1f8], 0x1 ;  /* 0x00007e0015a0ea11 */ /* 0x040fe400078008ff */
[----:B------:R-:W-:Y:S02]  /*abb0*/  @!P6 IADD3.X R3, R0, R228, RZ, P4, !PT ;  /* 0x000000e40003e210 */ /* 0x000fe400027fe4ff */
[----:B------:R-:W-:Y:S02]  /*abc0*/  @!P6 IADD3 R28, P4, R28, R2, RZ ;  /* 0x000000021c1ce210 */ /* 0x000fe40007f9e0ff */
[----:B------:R-:W-:Y:S01]  /*abd0*/  @!P6 LEA.HI.X R161, R21, c[0x0][0x1fc], R3, 0x1, P0 ;  /* 0x00007f0015a1ea11 */ /* 0x000fe200000f0c03 */
[----:B------:R-:W4:Y:S01]  /*abe0*/  LDL.LU R222, [R1] ;  /* 0x0000000001de7983 */ /* 0x000f220000300800 */
[----:B------:R-:W-:Y:S02]  /*abf0*/  @!P6 IADD3 R36, P0, R224, 0x40, RZ ;  /* 0x00000040e024e810 */ /* 0x000fe40007f1e0ff */
[----:B------:R-:W-:Y:S01]  /*ac00*/  @!P6 IADD3 R3, R31, R22, RZ ;  /* 0x000000161f03e210 */ /* 0x000fe20007ffe0ff */
[----:B------:R-:W5:Y:S01]  /*ac10*/  LDSM.16.M88.4 R32, [R189+0x1800] ;  /* 0x00180000bd20783b */ /* 0x000f620000000200 */
[----:B------:R-:W-:Y:S02]  /*ac20*/  @!P6 IADD3 R37, P5, R36, R2, RZ ;  /* 0x000000022425e210 */ /* 0x000fe40007fbe0ff */
[----:B------:R-:W-:Y:S02]  /*ac30*/  @!P6 SHF.L.U64.HI R108, R30, 0x1, R3 ;  /* 0x000000011e6ce819 */ /* 0x000fe40000010203 */
[----:B------:R-:W-:Y:S02]  /*ac40*/  @!P6 IADD3.X R3, RZ, R228, RZ, P0, !PT ;  /* 0x000000e4ff03e210 */ /* 0x000fe400007fe4ff */
[----:B------:R-:W-:Y:S01]  /*ac50*/  @!P6 IADD3 R38, P0, R28, R36, RZ ;  /* 0x000000241c26e210 */ /* 0x000fe20007f1e0ff */
[----:B------:R-:W4:Y:S01]  /*ac60*/  LDL.LU R221, [R1+0x4] ;  /* 0x0000040001dd7983 */ /* 0x000f220000300800 */
[----:B------:R-:W-:Y:S02]  /*ac70*/  @!P6 IADD3.X R2, R0, R29, RZ, P4, !PT ;  /* 0x0000001d0002e210 */ /* 0x000fe400027fe4ff */
[----:B------:R-:W-:Y:S01]  /*ac80*/  @!P6 IADD3 R36, P4, R28, R224, RZ ;  /* 0x000000e01c24e210 */ /* 0x000fe20007f9e0ff */
[C---:B-1----:R-:W-:Y:S01]  /*ac90*/  HMMA.16816.F32 R4, R120.reuse, R8, RZ ;  /* 0x000000087804723c */ /* 0x042fe200000018ff */
[----:B------:R-:W1:Y:S02]  /*aca0*/  LDSM.16.M88.4 R40, [R189+0x2000] ;  /* 0x00200000bd28783b */ /* 0x000e640000000200 */
[-C--:B------:R-:W-:Y:S02]  /*acb0*/  @!P6 IADD3.X R0, R0, R3.reuse, RZ, P5, !PT ;  /* 0x000000030000e210 */ /* 0x080fe40002ffe4ff */
[----:B------:R-:W-:Y:S02]  /*acc0*/  @!P6 IADD3.X R3, R2, R3, RZ, P0, !PT ;  /* 0x000000030203e210 */ /* 0x000fe400007fe4ff */
[----:B------:R-:W-:Y:S01]  /*acd0*/  @!P6 LEA R46, P0, R36, c[0x0][0x1f8], 0x1 ;  /* 0x00007e00242eea11 */ /* 0x000fe200078008ff */
[C---:B------:R-:W-:Y:S01]  /*ace0*/  HMMA.16816.F32 R8, R120.reuse, R10, RZ ;  /* 0x0000000a7808723c */ /* 0x040fe200000018ff */
[----:B------:R-:W-:Y:S01]  /*acf0*/  @!P6 IADD3.X R2, R2, R228, RZ, P4, !PT ;  /* 0x000000e40202e210 */ /* 0x000fe200027fe4ff */
[----:B------:R-:W1:Y:S02]  /*ad00*/  LDSM.16.M88.4 R48, [R189+0x2800] ;  /* 0x00280000bd30783b */ /* 0x000e640000000200 */
[----:B------:R-:W-:Y:S02]  /*ad10*/  @!P6 LEA R156, P4, R38, c[0x0][0x1f8], 0x1 ;  /* 0x00007e00269cea11 */ /* 0x000fe400078808ff */
[----:B------:R-:W-:Y:S02]  /*ad20*/  @!P6 LEA.HI.X R47, R36, c[0x0][0x1fc], R2, 0x1, P0 ;  /* 0x00007f00242fea11 */ /* 0x000fe400000f0c02 */
[C---:B--2---:R-:W-:Y:S01]  /*ad30*/  HMMA.16816.F32 R12, R120.reuse, R16, RZ ;  /* 0x00000010780c723c */ /* 0x044fe200000018ff */
[----:B------:R-:W-:Y:S01]  /*ad40*/  @!P6 ISETP.GE.AND P0, PT, R246, c[0x0][0x1d4], PT ;  /* 0x00007500f600ea0c */ /* 0x000fe20003f06270 */
[----:B------:R-:W2:Y:S02]  /*ad50*/  LDSM.16.M88.4 R128, [R195] ;  /* 0x00000000c380783b */ /* 0x000ea40000000200 */
[----:B------:R-:W-:Y:S02]  /*ad60*/  @!P6 SHF.L.U32 R39, R30, 0x1, RZ ;  /* 0x000000011e27e819 */ /* 0x000fe400000006ff */
[----:B------:R-:W-:Y:S02]  /*ad70*/  @!P6 LEA R158, P5, R37, c[0x0][0x1f8], 0x1 ;  /* 0x00007e00259eea11 */ /* 0x000fe400078a08ff */
[C---:B------:R-:W-:Y:S01]  /*ad80*/  HMMA.16816.F32 R16, R120.reuse, R18, RZ ;  /* 0x000000127810723c */ /* 0x040fe200000018ff */
[----:B------:R-:W-:Y:S01]  /*ad90*/  @!P6 LEA.HI.X R157, R38, c[0x0][0x1fc], R3, 0x1, P4 ;  /* 0x00007f00269dea11 */ /* 0x000fe200020f0c03 */
[----:B------:R-:W2:Y:S02]  /*ada0*/  LDSM.16.M88.4 R132, [R206] ;  /* 0x00000000ce84783b */ /* 0x000ea40000000200 */
[----:B------:R-:W-:Y:S02]  /*adb0*/  @!P6 IADD3 R44, P4, R39, c[0x0][0x1f8], RZ ;  /* 0x00007e00272cea10 */ /* 0x000fe40007f9e0ff */
[----:B------:R-:W-:Y:S02]  /*adc0*/  @!P6 LEA.HI.X R159, R37, c[0x0][0x1fc], R0, 0x1, P5 ;  /* 0x00007f00259fea11 */ /* 0x000fe400028f0c00 */
[C---:B---3--:R-:W-:Y:S01]  /*add0*/  HMMA.16816.F32 R20, R120.reuse, R24, RZ ;  /* 0x000000187814723c */ /* 0x048fe200000018ff */
[----:B------:R-:W-:Y:S01]  /*ade0*/  @!P6 IADD3.X R45, R108, c[0x0][0x1fc], RZ, P4, !PT ;  /* 0x00007f006c2dea10 */ /* 0x000fe200027fe4ff */
[----:B------:R-:W3:Y:S02]  /*adf0*/  LDSM.16.M88.4 R136, [R205] ;  /* 0x00000000cd88783b */ /* 0x000ee40000000200 */
[----:B------:R-:W-:Y:S04]  /*ae00*/  @!P6 IADD3 R2, P5, R39, 0x80, RZ ;  /* 0x000000802702e810 */ /* 0x000fe80007fbe0ff */
[C---:B------:R-:W-:Y:S01]  /*ae10*/  HMMA.16816.F32 R24, R120.reuse, R26, RZ ;  /* 0x0000001a7818723c */ /* 0x040fe200000018ff */
[----:B------:R-:W-:Y:S01]  /*ae20*/  @!P6 IADD3 R2, P4, R2, c[0x0][0x1f8], RZ ;  /* 0x00007e000202ea10 */ /* 0x000fe20007f9e0ff */
[----:B------:R-:W2:Y:S03]  /*ae30*/  LDSM.16.M88.4 R140, [R204] ;  /* 0x00000000cc8c783b */ /* 0x000ea60000000200 */
[----:B------:R-:W-:Y:S03]  /*ae40*/  @!P6 IADD3.X R3, RZ, c[0x0][0x1fc], R108, P4, P5 ;  /* 0x00007f00ff03ea10 */ /* 0x000fe600027ea46c */
[C---:B-----5:R-:W-:Y:S02]  /*ae50*/  HMMA.16816.F32 R28, R120.reuse, R32, RZ ;  /* 0x00000020781c723c */ /* 0x060fe400000018ff */
[----:B------:R-:W5:Y:S06]  /*ae60*/  LDSM.16.M88.4 R144, [R203] ;  /* 0x00000000cb90783b */ /* 0x000f6c0000000200 */
[C---:B------:R-:W-:Y:S02]  /*ae70*/  HMMA.16816.F32 R32, R120.reuse, R34, RZ ;  /* 0x000000227820723c */ /* 0x040fe400000018ff */
[----:B------:R-:W2:Y:S06]  /*ae80*/  LDSM.16.M88.4 R148, [R202] ;  /* 0x00000000ca94783b */ /* 0x000eac0000000200 */
[C---:B-1----:R-:W-:Y:S02]  /*ae90*/  HMMA.16816.F32 R36, R120.reuse, R40, RZ ;  /* 0x000000287824723c */ /* 0x042fe400000018ff */
[----:B------:R-:W-:Y:S01]  /*aea0*/  @!PT LDS RZ, [RZ] ;  /* 0x00000000fffff984 */ /* 0x000fe20000000800 */
[----:B------:R-:W-:Y:S01]  /*aeb0*/  @!PT LDS RZ, [RZ] ;  /* 0x00000000fffff984 */ /* 0x000fe20000000800 */
[----:B------:R-:W-:Y:S01]  /*aec0*/  @!PT LDS RZ, [RZ] ;  /* 0x00000000fffff984 */ /* 0x000fe20000000800 */
[----:B------:R1:W-:Y:S06]  /*aed0*/  @!P6 LDGSTS.E.BYPASS.LTC128B.128 [R213+0x100], [R44.64], !P0 ;  /* 0x001000002cd5efae */ /* 0x0003ec000c101d48 */
[C---:B------:R-:W-:Y:S02]  /*aee0*/  HMMA.16816.F32 R40, R120.reuse, R42, RZ ;  /* 0x0000002a7828723c */ /* 0x040fe400000018ff */
[----:B------:R1:W-:Y:S08]  /*aef0*/  @!P6 LDGSTS.E.BYPASS.LTC128B.128 [R213+0x3100], [R2.64], !P3 ;  /* 0x0310000002d5efae */ /* 0x0003f0000d901d48 */
[----:B------:R1:W-:Y:S08]  /*af00*/  @!P6 LDGSTS.E.BYPASS.LTC128B.128 [R213+0x1100], [R160.64], !P0 ;  /* 0x01100000a0d5efae */ /* 0x0003f0000c101d48 */
[----:B------:R2:W-:Y:S08]  /*af10*/  @!P6 LDGSTS.E.BYPASS.LTC128B.128 [R213+0x4100], [R158.64], !P3 ;  /* 0x041000009ed5efae */ /* 0x0005f0000d901d48 */
[----:B------:R2:W-:Y:S08]  /*af20*/  @!P6 LDGSTS.E.BYPASS.LTC128B.128 [R213+0x2100], [R46.64], !P0 ;  /* 0x021000002ed5efae */ /* 0x0005f0000c101d48 */
[----:B------:R3:W-:Y:S01]  /*af30*/  @!P6 LDGSTS.E.BYPASS.LTC128B.128 [R213+0x5100], [R156.64], !P3 ;  /* 0x051000009cd5efae */ /* 0x0007e2000d901d48 */
[----:B------:R-:W-:Y:S07]  /*af40*/  ISETP.GT.AND P6, PT, R214, R223, PT ;  /* 0x000000dfd600720c */ /* 0x000fee0003fc4270 */
[----:B-1----:R-:W-:Y:S06]  /*af50*/  LDSM.16.M88.4 R160, [R193+0x800] ;  /* 0x00080000c1a0783b */ /* 0x002fec0000000200 */
[----:B------:R-:W-:Y:S02]  /*af60*/  @P6 SHF.R.S32.HI R111, RZ, 0x1f, R212 ;  /* 0x0000001fff6f6819 */ /* 0x000fe400000114d4 */
[----:B------:R-:W0:Y:S01]  /*af70*/  LDGDEPBAR ;  /* 0x00000000000079af */ /* 0x000e220000000000 */
[C---:B--2---:R-:W-:Y:S07]  /*af80*/  HMMA.16816.F32 R44, R120.reuse, R48, RZ ;  /* 0x00000030782c723c */ /* 0x044fee00000018ff */
[----:B------:R-:W-:Y:S01]  /*af90*/  LDSM.16.M88.4 R184, [R190+0x3000] ;  /* 0x00300000beb8783b */ /* 0x000fe20000000200 */
[----:B------:R-:W-:Y:S07]  /*afa0*/  HMMA.16816.F32 R48, R120, R50, RZ ;  /* 0x000000327830723c */ /* 0x000fee00000018ff */
[----:B---3--:R-:W1:Y:S01]  /*afb0*/  LDSM.16.M88.4 R156, [R193] ;  /* 0x00000000c19c783b */ /* 0x008e620000000200 */
        /* <DEDUP_REMOVED lines=8> */
[----:B------:R-:W1:Y:S07]  /*b040*/  LDSM.16.M88.4 R136, [R193+0x2000] ;  /* 0x00200000c188783b */ /* 0x000e6e0000000200 */
[C---:B------:R-:W-:Y:S08]  /*b050*/  HMMA.16816.F32 R28, R124.reuse, R140, R28 ;  /* 0x0000008c7c1c723c */ /* 0x040ff0000000181c */
[C---:B------:R-:W-:Y:S01]  /*b060*/  HMMA.16816.F32 R32, R124.reuse, R142, R32 ;  /* 0x0000008e7c20723c */ /* 0x040fe20000001820 */
[----:B------:R-:W2:Y:S07]  /*b070*/  LDSM.16.M88.4 R140, [R193+0x2800] ;  /* 0x00280000c18c783b */ /* 0x000eae0000000200 */
[C---:B-----5:R-:W-:Y:S08]  /*b080*/  HMMA.16816.F32 R36, R124.reuse, R144, R36 ;  /* 0x000000907c24723c */ /* 0x060ff00000001824 */
[C---:B------:R-:W-:Y:S01]  /*b090*/  HMMA.16816.F32 R40, R124.reuse, R146, R40 ;  /* 0x000000927c28723c */ /* 0x040fe20000001828 */
[----:B------:R-:W5:Y:S07]  /*b0a0*/  LDSM.16.M88.4 R144, [R190] ;  /* 0x00000000be90783b */ /* 0x000f6e0000000200 */
[C---:B------:R-:W-:Y:S08]  /*b0b0*/  HMMA.16816.F32 R44, R124.reuse, R148, R44 ;  /* 0x000000947c2c723c */ /* 0x040ff0000000182c */
[----:B------:R-:W-:Y:S01]  /*b0c0*/  HMMA.16816.F32 R48, R124, R150, R48 ;  /* 0x000000967c30723c */ /* 0x000fe20000001830 */
[----:B------:R-:W3:Y:S07]  /*b0d0*/  LDSM.16.M88.4 R148, [R190+0x800] ;  /* 0x00080000be94783b */ /* 0x000eee0000000200 */
[C---:B-1----:R-:W-:Y:S08]  /*b0e0*/  HMMA.16816.F32 R4, R152.reuse, R156, R4 ;  /* 0x0000009c9804723c */ /* 0x042ff00000001804 */
[C---:B------:R-:W-:Y:S01]  /*b0f0*/  HMMA.16816.F32 R8, R152.reuse, R158, R8 ;  /* 0x0000009e9808723c */ /* 0x040fe20000001808 */
[----:B------:R-:W-:Y:S07]  /*b100*/  LDSM.16.M88.4 R156, [R190+0x2000] ;  /* 0x00200000be9c783b */ /* 0x000fee0000000200 */
[C---:B------:R-:W-:Y:S08]  /*b110*/  HMMA.16816.F32 R12, R152.reuse, R160, R12 ;  /* 0x000000a0980c723c */ /* 0x040ff0000000180c */
[C---:B------:R-:W-:Y:S01]  /*b120*/  HMMA.16816.F32 R16, R152.reuse, R162, R16 ;  /* 0x000000a29810723c */ /* 0x040fe20000001810 */
[----:B------:R-:W-:Y:S07]  /*b130*/  LDSM.16.M88.4 R160, [R190+0x2800] ;  /* 0x00280000bea0783b */ /* 0x000fee0000000200 */
[C---:B--2---:R-:W-:Y:S08]  /*b140*/  HMMA.16816.F32 R20, R152.reuse, R128, R20 ;  /* 0x000000809814723c */ /* 0x044ff00000001814 */
[C---:B------:R-:W-:Y:S01]  /*b150*/  HMMA.16816.F32 R24, R152.reuse, R130, R24 ;  /* 0x000000829818723c */ /* 0x040fe20000001818 */
[----:B------:R-:W1:Y:S07]  /*b160*/  LDSM.16.M88.4 R128, [R190+0x1000] ;  /* 0x00100000be80783b */ /* 0x000e6e0000000200 */
[C---:B---3--:R-:W-:Y:S08]  /*b170*/  HMMA.16816.F32 R28, R152.reuse, R132, R28 ;  /* 0x00000084981c723c */ /* 0x048ff0000000181c */
[C---:B------:R-:W-:Y:S01]  /*b180*/  HMMA.16816.F32 R32, R152.reuse, R134, R32 ;  /* 0x000000869820723c */ /* 0x040fe20000001820 */
[----:B------:R-:W2:Y:S07]  /*b190*/  LDSM.16.M88.4 R132, [R190+0x1800] ;  /* 0x00180000be84783b */ /* 0x000eae0000000200 */
[C---:B------:R-:W-:Y:S08]  /*b1a0*/  HMMA.16816.F32 R36, R152.reuse, R136, R36 ;  /* 0x000000889824723c */ /* 0x040ff00000001824 */
[C---:B------:R-:W-:Y:S01]  /*b1b0*/  HMMA.16816.F32 R40, R152.reuse, R138, R40 ;  /* 0x0000008a9828723c */ /* 0x040fe20000001828 */
[----:B------:R-:W3:Y:S07]  /*b1c0*/  LDSM.16.M88.4 R136, [R189+0x3000] ;  /* 0x00300000bd88783b */ /* 0x000eee0000000200 */
[C---:B------:R-:W-:Y:S08]  /*b1d0*/  HMMA.16816.F32 R44, R152.reuse, R140, R44 ;  /* 0x0000008c982c723c */ /* 0x040ff0000000182c */
[----:B------:R-:W-:Y:S01]  /*b1e0*/  HMMA.16816.F32 R48, R152, R142, R48 ;  /* 0x0000008e9830723c */ /* 0x000fe20000001830 */
[----:B------:R-:W2:Y:S07]  /*b1f0*/  LDSM.16.M88.4 R140, [R189+0x3800] ;  /* 0x00380000bd8c783b */ /* 0x000eae0000000200 */
[C---:B-----5:R-:W-:Y:S08]  /*b200*/  HMMA.16816.F32 R4, R164.reuse, R144, R4 ;  /* 0x00000090a404723c */ /* 0x060ff00000001804 */
[C---:B------:R-:W-:Y:S01]  /*b210*/  HMMA.16816.F32 R8, R164.reuse, R146, R8 ;  /* 0x00000092a408723c */ /* 0x040fe20000001808 */
[----:B------:R-:W5:Y:S07]  /*b220*/  LDSM.16.M88.4 R144, [R189+0x4000] ;  /* 0x00400000bd90783b */ /* 0x000f6e0000000200 */
        /* <DEDUP_REMOVED lines=13> */
[----:B------:R-:W-:Y:S01]  /*b300*/  HMMA.16816.F32 R48, R164, R162, R48 ;  /* 0x000000a2a430723c */ /* 0x000fe20000001830 */
[----:B------:R-:W-:Y:S07]  /*b310*/  LDSM.16.M88.4 R160, [R193+0x5000] ;  /* 0x00500000c1a0783b */ /* 0x000fee0000000200 */
[C---:B---3--:R-:W-:Y:S08]  /*b320*/  HMMA.16816.F32 R4, R168.reuse, R136, R4 ;  /* 0x00000088a804723c */ /* 0x048ff00000001804 */
[C---:B------:R-:W-:Y:S01]  /*b330*/  HMMA.16816.F32 R8, R168.reuse, R138, R8 ;  /* 0x0000008aa808723c */ /* 0x040fe20000001808 */
[----:B------:R-:W3:Y:S07]  /*b340*/  LDSM.16.M88.4 R136, [R200] ;  /* 0x00000000c888783b */ /* 0x000eee0000000200 */
[C---:B------:R-:W-:Y:S08]  /*b350*/  HMMA.16816.F32 R12, R168.reuse, R140, R12 ;  /* 0x0000008ca80c723c */ /* 0x040ff0000000180c */
[C---:B------:R-:W-:Y:S01]  /*b360*/  HMMA.16816.F32 R16, R168.reuse, R142, R16 ;  /* 0x0000008ea810723c */ /* 0x040fe20000001810 */
[----:B------:R-:W2:Y:S07]  /*b370*/  LDSM.16.M88.4 R140, [R199] ;  /* 0x00000000c78c783b */ /* 0x000eae0000000200 */
[C---:B-----5:R-:W-:Y:S08]  /*b380*/  HMMA.16816.F32 R20, R168.reuse, R144, R20 ;  /* 0x00000090a814723c */ /* 0x060ff00000001814 */
[C---:B------:R-:W-:Y:S01]  /*b390*/  HMMA.16816.F32 R24, R168.reuse, R146, R24 ;  /* 0x00000092a818723c */ /* 0x040fe20000001818 */
[----:B------:R-:W5:Y:S07]  /*b3a0*/  LDSM.16.M88.4 R144, [R198] ;  /* 0x00000000c690783b */ /* 0x000f6e0000000200 */
[C---:B------:R-:W-:Y:S08]  /*b3b0*/  HMMA.16816.F32 R28, R168.reuse, R148, R28 ;  /* 0x00000094a81c723c */ /* 0x040ff0000000181c */
[C---:B------:R-:W-:Y:S01]  /*b3c0*/  HMMA.16816.F32 R32, R168.reuse, R150, R32 ;  /* 0x00000096a820723c */ /* 0x040fe20000001820 */
[----:B------:R-:W-:Y:S07]  /*b3d0*/  LDSM.16.M88.4 R148, [R193+0x3000] ;  /* 0x00300000c194783b */ /* 0x000fee0000000200 */
[C---:B-1----:R-:W-:Y:S08]  /*b3e0*/  HMMA.16816.F32 R36, R168.reuse, R128, R36 ;  /* 0x00000080a824723c */ /* 0x042ff00000001824 */
[C---:B------:R-:W-:Y:S01]  /*b3f0*/  HMMA.16816.F32 R40, R168.reuse, R130, R40 ;  /* 0x00000082a828723c */ /* 0x040fe20000001828 */
[----:B------:R-:W1:Y:S07]  /*b400*/  LDSM.16.M88.4 R128, [R197] ;  /* 0x00000000c580783b */ /* 0x000e6e0000000200 */
[C---:B--2---:R-:W-:Y:S08]  /*b410*/  HMMA.16816.F32 R44, R168.reuse, R132, R44 ;  /* 0x00000084a82c723c */ /* 0x044ff0000000182c */
[----:B------:R-:W-:Y:S01]  /*b420*/  HMMA.16816.F32 R48, R168, R134, R48 ;  /* 0x00000086a830723c */ /* 0x000fe20000001830 */
[----:B------:R-:W2:Y:S07]  /*b430*/  LDSM.16.M88.4 R132, [R196] ;  /* 0x00000000c484783b */ /* 0x000eae0000000200 */
[C---:B------:R-:W-:Y:S08]  /*b440*/  HMMA.16816.F32 R4, R172.reuse, R156, R4 ;  /* 0x0000009cac04723c */ /* 0x040ff00000001804 */
[C---:B------:R-:W-:Y:S01]  /*b450*/  HMMA.16816.F32 R8, R172.reuse, R158, R8 ;  /* 0x0000009eac08723c */ /* 0x040fe20000001808 */
[----:B------:R-:W-:Y:S07]  /*b460*/  LDSM.16.M88.4 R156, [R193+0x4800] ;  /* 0x00480000c19c783b */ /* 0x000fee0000000200 */
[C---:B---3--:R-:W-:Y:S08]  /*b470*/  HMMA.16816.F32 R12, R172.reuse, R136, R12 ;  /* 0x00000088ac0c723c */ /* 0x048ff0000000180c */
[C---:B------:R-:W-:Y:S01]  /*b480*/  HMMA.16816.F32 R16, R172.reuse, R138, R16 ;  /* 0x0000008aac10723c */ /* 0x040fe20000001810 */
[----:B------:R-:W3:Y:S07]  /*b490*/  LDSM.16.M88.4 R136, [R193+0x3800] ;  /* 0x00380000c188783b */ /* 0x000eee0000000200 */
[C---:B------:R-:W-:Y:S08]  /*b4a0*/  HMMA.16816.F32 R20, R172.reuse, R140, R20 ;  /* 0x0000008cac14723c */ /* 0x040ff00000001814 */
[C---:B------:R-:W-:Y:S01]  /*b4b0*/  HMMA.16816.F32 R24, R172.reuse, R142, R24 ;  /* 0x0000008eac18723c */ /* 0x040fe20000001818 */
[----:B------:R-:W3:Y:S07]  /*b4c0*/  LDSM.16.M88.4 R140, [R193+0x4000] ;  /* 0x00400000c18c783b */ /* 0x000eee0000000200 */
[C---:B-----5:R-:W-:Y:S08]  /*b4d0*/  HMMA.16816.F32 R28, R172.reuse, R144, R28 ;  /* 0x00000090ac1c723c */ /* 0x060ff0000000181c */
[C---:B------:R-:W-:Y:S01]  /*b4e0*/  HMMA.16816.F32 R32, R172.reuse, R146, R32 ;  /* 0x00000092ac20723c */ /* 0x040fe20000001820 */
[----:B------:R-:W5:Y:S07]  /*b4f0*/  LDSM.16.M88.4 R144, [R193+0x5800] ;  /* 0x00580000c190783b */ /* 0x000f6e0000000200 */
[C---:B-1----:R-:W-:Y:S08]  /*b500*/  HMMA.16816.F32 R36, R172.reuse, R128, R36 ;  /* 0x00000080ac24723c */ /* 0x042ff00000001824 */
[C---:B------:R-:W-:Y:S01]  /*b510*/  HMMA.16816.F32 R40, R172.reuse, R130, R40 ;  /* 0x00000082ac28723c */ /* 0x040fe20000001828 */
[----:B------:R-:W1:Y:S07]  /*b520*/  LDSM.16.M88.4 R128, [R190+0x3800] ;  /* 0x00380000be80783b */ /* 0x000e6e0000000200 */
[C---:B--2---:R-:W-:Y:S08]  /*b530*/  HMMA.16816.F32 R44, R172.reuse, R132, R44 ;  /* 0x00000084ac2c723c */ /* 0x044ff0000000182c */
[----:B------:R-:W-:Y:S01]  /*b540*/  HMMA.16816.F32 R48, R172, R134, R48 ;  /* 0x00000086ac30723c */ /* 0x000fe20000001830 */
[----:B------:R-:W2:Y:S07]  /*b550*/  LDSM.16.M88.4 R132, [R190+0x4000] ;  /* 0x00400000be84783b */ /* 0x000eae0000000200 */
[C---:B------:R-:W-:Y:S08]  /*b560*/  HMMA.16816.F32 R4, R176.reuse, R148, R4 ;  /* 0x00000094b004723c */ /* 0x040ff00000001804 */
[C---:B------:R-:W-:Y:S08]  /*b570*/  HMMA.16816.F32 R8, R176.reuse, R150, R8 ;  /* 0x00000096b008723c */ /* 0x040ff00000001808 */
[C---:B---3--:R-:W-:Y:S08]  /*b580*/  HMMA.16816.F32 R12, R176.reuse, R136, R12 ;  /* 0x00000088b00c723c */ /* 0x048ff0000000180c */
[C---:B------:R-:W-:Y:S01]  /*b590*/  HMMA.16816.F32 R16, R176.reuse, R138, R16 ;  /* 0x0000008ab010723c */ /* 0x040fe20000001810 */
[----:B------:R-:W3:Y:S07]  /*b5a0*/  LDSM.16.M88.4 R136, [R190+0x4800] ;  /* 0x00480000be88783b */ /* 0x000eee0000000200 */
[C---:B------:R-:W-:Y:S08]  /*b5b0*/  HMMA.16816.F32 R20, R176.reuse, R140, R20 ;  /* 0x0000008cb014723c */ /* 0x040ff00000001814 */
[C---:B------:R-:W-:Y:S08]  /*b5c0*/  HMMA.16816.F32 R24, R176.reuse, R142, R24 ;  /* 0x0000008eb018723c */ /* 0x040ff00000001818 */
[C---:B------:R-:W-:Y:S08]  /*b5d0*/  HMMA.16816.F32 R28, R176.reuse, R156, R28 ;  /* 0x0000009cb01c723c */ /* 0x040ff0000000181c */
[C---:B------:R-:W-:Y:S08]  /*b5e0*/  HMMA.16816.F32 R32, R176.reuse, R158, R32 ;  /* 0x0000009eb020723c */ /* 0x040ff00000001820 */
[C---:B------:R-:W-:Y:S08]  /*b5f0*/  HMMA.16816.F32 R36, R176.reuse, R160, R36 ;  /* 0x000000a0b024723c */ /* 0x040ff00000001824 */
[C---:B------:R-:W-:Y:S08]  /*b600*/  HMMA.16816.F32 R40, R176.reuse, R162, R40 ;  /* 0x000000a2b028723c */ /* 0x040ff00000001828 */
[C---:B-----5:R-:W-:Y:S08]  /*b610*/  HMMA.16816.F32 R44, R176.reuse, R144, R44 ;  /* 0x00000090b02c723c */ /* 0x060ff0000000182c */
[----:B------:R-:W-:Y:S08]  /*b620*/  HMMA.16816.F32 R48, R176, R146, R48 ;  /* 0x00000092b030723c */ /* 0x000ff00000001830 */
[C---:B------:R-:W-:Y:S08]  /*b630*/  HMMA.16816.F32 R4, R180.reuse, R184, R4 ;  /* 0x000000b8b404723c */ /* 0x040ff00000001804 */
[C---:B------:R-:W-:Y:S08]  /*b640*/  HMMA.16816.F32 R8, R180.reuse, R186, R8 ;  /* 0x000000bab408723c */ /* 0x040ff00000001808 */
[C---:B-1----:R-:W-:Y:S08]  /*b650*/  HMMA.16816.F32 R12, R180.reuse, R128, R12 ;  /* 0x00000080b40c723c */ /* 0x042ff0000000180c */
[C---:B------:R-:W-:Y:S01]  /*b660*/  HMMA.16816.F32 R16, R180.reuse, R130, R16 ;  /* 0x00000082b410723c */ /* 0x040fe20000001810 */
[----:B------:R-:W1:Y:S03]  /*b670*/  LDSM.16.M88.4 R128, [R190+0x5000] ;  /* 0x00500000be80783b */ /* 0x000e660000000200 */
        /* <DEDUP_REMOVED lines=9> */
[C---:B---3--:R-:W-:Y:S01]  /*b710*/  HMMA.16816.F32 R28, R180.reuse, R136, R28 ;  /* 0x00000088b41c723c */ /* 0x048fe2000000181c */
[----:B------:R-:W-:Y:S04]  /*b720*/  BAR.SYNC.DEFER_BLOCKING 0x0 ;  /* 0x0000000000007b1d */ /* 0x000fe80000010000 */
[----:B------:R-:W-:Y:S02]  /*b730*/  FMNMX.FTZ R0, R9, R0, !PT ;  /* 0x0000000009007209 */ /* 0x000fe40007810000 */
[----:B------:R-:W-:Y:S01]  /*b740*/  FMNMX.FTZ R2, R10, R2, !PT ;  /* 0x000000020a027209 */ /* 0x000fe20007810000 */
[C---:B------:R-:W-:Y:S04]  /*b750*/  HMMA.16816.F32 R32, R180.reuse, R138, R32 ;  /* 0x0000008ab420723c */ /* 0x040fe80000001820 */
[----:B------:R-:W-:Y:S01]  /*b760*/  FMNMX.FTZ R0, R12, R0, !PT ;  /* 0x000000000c007209 */ /* 0x000fe20007810000 */
[----:B------:R-:W-:Y:S01]  /*b770*/  @P6 IMAD.WIDE.U32 R136, R212, c[0x0][0x1e0], RZ ;  /* 0x00007800d4886a25 */ /* 0x000fe200078e00ff */
[----:B------:R-:W-:Y:S02]  /*b780*/  FMNMX.FTZ R2, R11, R2, !PT ;  /* 0x000000020b027209 */ /* 0x000fe40007810000 */
[----:B------:R-:W-:Y:S01]  /*b790*/  FMNMX.FTZ R0, R13, R0, !PT ;  /* 0x000000000d007209 */ /* 0x000fe20007810000 */
[C---:B-1----:R-:W-:Y:S03]  /*b7a0*/  HMMA.16816.F32 R36, R180.reuse, R128, R36 ;  /* 0x00000080b424723c */ /* 0x042fe60000001824 */
[----:B------:R-:W-:Y:S02]  /*b7b0*/  FMNMX.FTZ R2, R14, R2, !PT ;  /* 0x000000020e027209 */ /* 0x000fe40007810000 */
[----:B------:R-:W-:Y:S02]  /*b7c0*/  FMNMX.FTZ R0, R16, R0, !PT ;  /* 0x0000000010007209 */ /* 0x000fe40007810000 */
[----:B------:R-:W-:Y:S01]  /*b7d0*/  FMNMX.FTZ R2, R15, R2, !PT ;  /* 0x000000020f027209 */ /* 0x000fe20007810000 */
[C---:B------:R-:W-:Y:S01]  /*b7e0*/  HMMA.16816.F32 R40, R180.reuse, R130, R40 ;  /* 0x00000082b428723c */ /* 0x040fe20000001828 */
[----:B------:R-:W-:Y:S03]  /*b7f0*/  @P6 MOV R128, c[0x0][0x1e0] ;  /* 0x0000780000806a02 */ /* 0x000fe60000000f00 */
        /* <DEDUP_REMOVED lines=38> */
[----:B------:R-:W-:Y:S02]  /*ba60*/  FMNMX.FTZ R0, R51, R0, !PT ;  /* 0x0000000033007209 */ /* 0x000fe40007810000 */
[----:B------:R-:W-:Y:S05]  /*ba70*/  @P6 MOV R131, R229 ;  /* 0x000000e500836202 */ /* 0x000fea0000000f00 */
[----:B------:R-:W2:Y:S01]  /*ba80*/  SHFL.BFLY PT, R2, R0, 0x2, 0x1f ;  /* 0x0c401f0000027f89 */ /* 0x000ea200000e0000 */
[----:B------:R-:W-:Y:S01]  /*ba90*/  @P6 IMAD.WIDE.U32 R130, R136, 0x60, R130 ;  /* 0x0000006088826825 */ /* 0x000fe200078e0082 */
[----:B-1----:R-:W-:Y:S06]  /*baa0*/  FMNMX.FTZ R3, R3, R108, !PT ;  /* 0x0000006c03037209 */ /* 0x002fec0007810000 */
[----:B------:R-:W1:Y:S01]  /*bab0*/  SHFL.BFLY PT, R108, R3, 0x1, 0x1f ;  /* 0x0c201f00036c7f89 */ /* 0x000e6200000e0000 */
[----:B--2---:R-:W-:Y:S07]  /*bac0*/  FMNMX.FTZ R0, R0, R2, !PT ;  /* 0x0000000200007209 */ /* 0x004fee0007810000 */
[----:B------:R-:W2:Y:S01]  /*bad0*/  SHFL.BFLY PT, R2, R0, 0x1, 0x1f ;  /* 0x0c201f0000027f89 */ /* 0x000ea200000e0000 */
[----:B-1----:R-:W-:Y:S05]  /*bae0*/  FMNMX.FTZ R108, R3, R108, !PT ;  /* 0x0000006c036c7209 */ /* 0x002fea0007810000 */
[----:B------:R-:W-:Y:S01]  /*baf0*/  FMUL.FTZ R140, R108, c[0x0][0x2d0] ;  /* 0x0000b4006c8c7a20 */ /* 0x000fe20000410000 */
[----:B--2---:R-:W-:Y:S01]  /*bb00*/  FMNMX.FTZ R3, R0, R2, !PT ;  /* 0x0000000200037209 */ /* 0x004fe20007810000 */
[----:B------:R-:W-:Y:S01]  /*bb10*/  FADD.FTZ R0, -R108, R109 ;  /* 0x0000006d6c007221 */ /* 0x000fe20000010100 */
[----:B------:R-:W-:Y:S01]  /*bb20*/  @P6 MOV R2, 0x5 ;  /* 0x0000000500026802 */ /* 0x000fe20000000f00 */
[----:B------:R-:W-:Y:S02]  /*bb30*/  @P6 IMAD R109, R111, c[0x0][0x1e0], RZ ;  /* 0x000078006f6d6a24 */ /* 0x000fe400078e02ff */
[----:B------:R-:W-:Y:S01]  /*bb40*/  FMUL.FTZ R0, R0, c[0x0][0x2d0] ;  /* 0x0000b40000007a20 */ /* 0x000fe20000410000 */
[----:B------:R-:W-:Y:S01]  /*bb50*/  @P6 SHF.L.U64.HI R129, R128, R2, c[0x0][0x1e4] ;  /* 0x0000790080816619 */ /* 0x000fe20000010202 */
[----:B------:R-:W-:Y:S01]  /*bb60*/  @P6 IMAD R109, R212, c[0x0][0x1e4], R109 ;  /* 0x00007900d46d6a24 */ /* 0x000fe200078e026d */
[----:B------:R-:W-:Y:S01]  /*bb70*/  @P6 SHF.L.U32 R128, R128, 0x5, RZ ;  /* 0x0000000580806819 */ /* 0x000fe200000006ff */
[----:B------:R1:W2:Y:S01]  /*bb80*/  MUFU.EX2 R2, R0 ;  /* 0x0000000000027308 */ /* 0x0002a20000000800 */
[--C-:B------:R-:W-:Y:S02]  /*bb90*/  FFMA.FTZ R5, R5, c[0x0][0x2d0], -R140.reuse ;  /* 0x0000b40005057a23 */ /* 0x100fe4000001088c */
[----:B------:R-:W-:Y:S01]  /*bba0*/  @P6 IADD3 R109, R137, R109, RZ ;  /* 0x0000006d896d6210 */ /* 0x000fe20007ffe0ff */
[--C-:B------:R-:W-:Y:S02]  /*bbb0*/  FFMA.FTZ R9, R9, c[0x0][0x2d0], -R140.reuse ;  /* 0x0000b40009097a23 */ /* 0x100fe4000001088c */
[--C-:B------:R-:W-:Y:S02]  /*bbc0*/  FFMA.FTZ R12, R12, c[0x0][0x2d0], -R140.reuse ;  /* 0x0000b4000c0c7a23 */ /* 0x100fe4000001088c */
[----:B------:R-:W-:Y:S02]  /*bbd0*/  @P6 IMAD R133, R109, 0x60, RZ ;  /* 0x000000606d856824 */ /* 0x000fe400078e02ff */
[----:B------:R3:W-:Y:S01]  /*bbe0*/  MUFU.EX2 R218, R5 ;  /* 0x0000000500da7308 */ /* 0x0007e20000000800 */
[--C-:B------:R-:W-:Y:S02]  /*bbf0*/  FFMA.FTZ R13, R13, c[0x0][0x2d0], -R140.reuse ;  /* 0x0000b4000d0d7a23 */ /* 0x100fe4000001088c */
[--C-:B------:R-:W-:Y:S02]  /*bc00*/  FFMA.FTZ R21, R21, c[0x0][0x2d0], -R140.reuse ;  /* 0x0000b40015157a23 */ /* 0x100fe4000001088c */
[----:B------:R-:W-:Y:S05]  /*bc10*/  FFMA.FTZ R29, R29, c[0x0][0x2d0], -R140 ;  /* 0x0000b4001d1d7a23 */ /* 0x000fea000001088c */
[----:B------:R-:W-:Y:S01]  /*bc20*/  MUFU.EX2 R216, R9 ;  /* 0x0000000900d87308 */ /* 0x000fe20000000800 */
[----:B-1----:R-:W-:Y:S02]  /*bc30*/  FADD.FTZ R0, -R3, R110 ;  /* 0x0000006e03007221 */ /* 0x002fe40000010100 */
[----:B------:R-:W-:Y:S04]  /*bc40*/  @P6 IMAD.WIDE.U32 R110, R136, 0x60, R128 ;  /* 0x00000060886e6825 */ /* 0x000fe800078e0080 */
[----:B------:R-:W-:Y:S01]  /*bc50*/  FMUL.FTZ R0, R0, c[0x0][0x2d0] ;  /* 0x0000b40000007a20 */ /* 0x000fe20000410000 */
[----:B------:R-:W-:Y:S01]  /*bc60*/  @P6 IADD3 R109, R133, R111, RZ ;  /* 0x0000006f856d6210 */ /* 0x000fe20007ffe0ff */
[----:B------:R-:W-:Y:S01]  /*bc70*/  FFMA.FTZ R111, R4, c[0x0][0x2d0], -R140 ;  /* 0x0000b400046f7a23 */ /* 0x000fe2000001088c */
[----:B------:R-:W-:Y:S01]  /*bc80*/  @P6 IADD3 R132, P4, R226, R110, RZ ;  /* 0x0000006ee2846210 */ /* 0x000fe20007f9e0ff */
[----:B------:R1:W-:Y:S01]  /*bc90*/  MUFU.EX2 R215, R12 ;  /* 0x0000000c00d77308 */ /* 0x0003e20000000800 */
[----:B--2---:R-:W-:Y:S02]  /*bca0*/  FMUL.FTZ R68, R2, R68 ;  /* 0x0000004402447220 */ /* 0x004fe40000410000 */
[----:B------:R-:W-:Y:S01]  /*bcb0*/  @P6 LEA R134, P0, R132, c[0x0][0x1c8], 0x1 ;  /* 0x0000720084866a11 */ /* 0x000fe200078008ff */
[C---:B------:R-:W-:Y:S01]  /*bcc0*/  FMUL.FTZ R69, R2.reuse, R69 ;  /* 0x0000004502457220 */ /* 0x040fe20000410000 */
[----:B------:R-:W-:Y:S01]  /*bcd0*/  @P6 IADD3.X R4, R109, R229, RZ, P4, !PT ;  /* 0x000000e56d046210 */ /* 0x000fe200027fe4ff */
[----:B------:R-:W-:Y:S01]  /*bce0*/  FMUL.FTZ R72, R2, R72 ;  /* 0x0000004802487220 */ /* 0x000fe20000410000 */
[----:B------:R-:W-:Y:S01]  /*bcf0*/  @P6 IADD3 R128, P4, R128, R110, RZ ;  /* 0x0000006e80806210 */ /* 0x000fe20007f9e0ff */
[----:B------:R-:W-:Y:S01]  /*bd00*/  FMUL.FTZ R73, R2, R73 ;  /* 0x0000004902497220 */ /* 0x000fe20000410000 */
[----:B------:R-:W-:Y:S01]  /*bd10*/  @P6 LEA.HI.X R135, R132, c[0x0][0x1cc], R4, 0x1, P0 ;  /* 0x0000730084876a11 */ /* 0x000fe200000f0c04 */
[----:B------:R2:W-:Y:S01]  /*bd20*/  MUFU.EX2 R219, R111 ;  /* 0x0000006f00db7308 */ /* 0x0005e20000000800 */
[----:B------:R-:W-:Y:S01]  /*bd30*/  @P6 IADD3 R4, R131, R133, RZ ;  /* 0x0000008583046210 */ /* 0x000fe20007ffe0ff */
[C---:B------:R-:W-:Y:S01]  /*bd40*/  FMUL.FTZ R76, R2.reuse, R76 ;  /* 0x0000004c024c7220 */ /* 0x040fe20000410000 */
[----:B---3--:R-:W-:Y:S01]  /*bd50*/  @P6 IADD3.X R5, R109, R129, RZ, P4, !PT ;  /* 0x000000816d056210 */ /* 0x008fe200027fe4ff */
[----:B------:R-:W-:Y:S01]  /*bd60*/  FMUL.FTZ R77, R2, R77 ;  /* 0x0000004d024d7220 */ /* 0x000fe20000410000 */
[----:B------:R-:W-:Y:S01]  /*bd70*/  @P6 SHF.L.U64.HI R136, R130, 0x1, R4 ;  /* 0x0000000182886819 */ /* 0x000fe20000010204 */
[----:B------:R-:W-:Y:S01]  /*bd80*/  FMUL.FTZ R80, R2, R80 ;  /* 0x0000005002507220 */ /* 0x000fe20000410000 */
[----:B------:R-:W-:Y:S01]  /*bd90*/  @P6 SHF.L.U32 R133, R130, 0x1, RZ ;  /* 0x0000000182856819 */ /* 0x000fe200000006ff */
[C---:B------:R-:W-:Y:S02]  /*bda0*/  FMUL.FTZ R81, R2.reuse, R81 ;  /* 0x0000005102517220 */ /* 0x040fe40000410000 */
[----:B------:R-:W3:Y:S01]  /*bdb0*/  MUFU.EX2 R0, R0 ;  /* 0x0000000000007308 */ /* 0x000ee20000000800 */
[C---:B------:R-:W-:Y:S02]  /*bdc0*/  FMUL.FTZ R84, R2.reuse, R84 ;  /* 0x0000005402547220 */ /* 0x040fe40000410000 */
[----:B------:R-:W-:Y:S02]  /*bdd0*/  FMUL.FTZ R85, R2, R85 ;  /* 0x0000005502557220 */ /* 0x000fe40000410000 */
[--C-:B-1----:R-:W-:Y:S02]  /*bde0*/  FFMA.FTZ R12, R16, c[0x0][0x2d0], -R140.reuse ;  /* 0x0000b400100c7a23 */ /* 0x102fe4000001088c */
[C---:B------:R-:W-:Y:S02]  /*bdf0*/  FMUL.FTZ R88, R2.reuse, R88 ;  /* 0x0000005802587220 */ /* 0x040fe40000410000 */
[C---:B------:R-:W-:Y:S01]  /*be00*/  FMUL.FTZ R89, R2.reuse, R89 ;  /* 0x0000005902597220 */ /* 0x040fe20000410000 */
[----:B------:R-:W-:Y:S01]  /*be10*/  MUFU.EX2 R186, R12 ;  /* 0x0000000c00ba7308 */ /* 0x000fe20000000800 */
[C---:B------:R-:W-:Y:S02]  /*be20*/  FMUL.FTZ R92, R2.reuse, R92 ;  /* 0x0000005c025c7220 */ /* 0x040fe40000410000 */
[----:B------:R-:W-:Y:S01]  /*be30*/  FMUL.FTZ R93, R2, R93 ;  /* 0x0000005d025d7220 */ /* 0x000fe20000410000 */
[----:B--2---:R-:W-:Y:S01]  /*be40*/  @P6 IADD3 R111, P0, R226, 0x40, RZ ;  /* 0x00000040e26f6810 */ /* 0x004fe20007f1e0ff */
[C---:B------:R-:W-:Y:S02]  /*be50*/  FMUL.FTZ R96, R2.reuse, R96 ;  /* 0x0000006002607220 */ /* 0x040fe40000410000 */
[----:B------:R-:W-:Y:S01]  /*be60*/  FMUL.FTZ R97, R2, R97 ;  /* 0x0000006102617220 */ /* 0x000fe20000410000 */
[----:B------:R-:W-:Y:S01]  /*be70*/  @P6 IADD3 R131, P5, R111, R110, RZ ;  /* 0x0000006e6f836210 */ /* 0x000fe20007fbe0ff */
[----:B------:R-:W-:Y:S01]  /*be80*/  FFMA.FTZ R110, R8, c[0x0][0x2d0], -R140 ;  /* 0x0000b400086e7a23 */ /* 0x000fe2000001088c */
[----:B------:R-:W-:Y:S01]  /*be90*/  @P6 IADD3.X R4, RZ, R229, RZ, P0, !PT ;  /* 0x000000e5ff046210 */ /* 0x000fe200007fe4ff */
[----:B------:R-:W-:Y:S01]  /*bea0*/  FMUL.FTZ R100, R2, R100 ;  /* 0x0000006402647220 */ /* 0x000fe20000410000 */
[C---:B------:R-:W-:Y:S01]  /*beb0*/  @P6 IADD3 R132, P0, R128.reuse, R111, RZ ;  /* 0x0000006f80846210 */ /* 0x040fe20007f1e0ff */
[----:B------:R1:W2:Y:S01]  /*bec0*/  MUFU.EX2 R217, R110 ;  /* 0x0000006e00d97308 */ /* 0x0002a20000000800 */
[----:B------:R-:W-:Y:S01]  /*bed0*/  @P6 IADD3 R111, P4, R128, R226, RZ ;  /* 0x000000e2806f6210 */ /* 0x000fe20007f9e0ff */
[C---:B---3--:R-:W-:Y:S01]  /*bee0*/  FMUL.FTZ R70, R0.reuse, R70 ;  /* 0x0000004600467220 */ /* 0x048fe20000410000 */
[-C--:B------:R-:W-:Y:S01]  /*bef0*/  @P6 IADD3.X R8, R109, R4.reuse, RZ, P5, !PT ;  /* 0x000000046d086210 */ /* 0x080fe20002ffe4ff */
[----:B------:R-:W-:Y:S01]  /*bf00*/  FMUL.FTZ R109, R3, c[0x0][0x2d0] ;  /* 0x0000b400036d7a20 */ /* 0x000fe20000410000 */
[----:B------:R-:W-:Y:S01]  /*bf10*/  @P6 IADD3.X R4, R5, R4, RZ, P0, !PT ;  /* 0x0000000405046210 */ /* 0x000fe200007fe4ff */
[----:B------:R-:W-:Y:S01]  /*bf20*/  FMUL.FTZ R71, R0, R71 ;  /* 0x0000004700477220 */ /* 0x000fe20000410000 */
[----:B------:R-:W-:Y:S01]  /*bf30*/  @P6 LEA R128, P0, R111, c[0x0][0x1c8], 0x1 ;  /* 0x000072006f806a11 */ /* 0x000fe200078008ff */
[--C-:B------:R-:W-:Y:S01]  /*bf40*/  FFMA.FTZ R6, R6, c[0x0][0x2d0], -R109.reuse ;  /* 0x0000b40006067a23 */ /* 0x100fe2000001086d */
[----:B------:R-:W-:Y:S01]  /*bf50*/  @P6 IADD3.X R5, R5, R229, RZ, P4, !PT ;  /* 0x000000e505056210 */ /* 0x000fe200027fe4ff */
[----:B------:R-:W-:Y:S01]  /*bf60*/  FFMA.FTZ R7, R7, c[0x0][0x2d0], -R109 ;  /* 0x0000b40007077a23 */ /* 0x000fe2000001086d */
[----:B------:R-:W-:Y:S01]  /*bf70*/  @P6 LEA R130, P5, R131, c[0x0][0x1c8], 0x1 ;  /* 0x0000720083826a11 */ /* 0x000fe200078a08ff */
[----:B------:R3:W-:Y:S01]  /*bf80*/  MUFU.EX2 R147, R6 ;  /* 0x0000000600937308 */ /* 0x0007e20000000800 */
[----:B------:R-:W-:Y:S01]  /*bf90*/  @P6 LEA.HI.X R129, R111, c[0x0][0x1cc], R5, 0x1, P0 ;  /* 0x000073006f816a11 */ /* 0x000fe200000f0c05 */
[----:B------:R-:W-:Y:S01]  /*bfa0*/  FMUL.FTZ R74, R0, R74 ;  /* 0x0000004a004a7220 */ /* 0x000fe20000410000 */
[----:B------:R-:W-:Y:S01]  /*bfb0*/  @P6 ISETP.GE.AND P0, PT, R246, c[0x0][0x1d4], PT ;  /* 0x00007500f6006a0c */ /* 0x000fe20003f06270 */
[C---:B------:R-:W-:Y:S01]  /*bfc0*/  FMUL.FTZ R75, R0.reuse, R75 ;  /* 0x0000004b004b7220 */ /* 0x040fe20000410000 */
[----:B------:R-:W-:Y:S01]  /*bfd0*/  @P6 LEA.HI.X R131, R131, c[0x0][0x1cc], R8, 0x1, P5 ;  /* 0x0000730083836a11 */ /* 0x000fe200028f0c08 */
[C---:B------:R-:W-:Y:S02]  /*bfe0*/  FMUL.FTZ R78, R0.reuse, R78 ;  /* 0x0000004e004e7220 */ /* 0x040fe40000410000 */
[C---:B------:R-:W-:Y:S02]  /*bff0*/  FMUL.FTZ R79, R0.reuse, R79 ;  /* 0x0000004f004f7220 */ /* 0x040fe40000410000 */
[----:B------:R5:W4:Y:S01]  /*c000*/  MUFU.EX2 R148, R7 ;  /* 0x0000000700947308 */ /* 0x000b220000000800 */
[----:B------:R-:W-:Y:S01]  /*c010*/  FMUL.FTZ R82, R0, R82 ;  /* 0x0000005200527220 */ /* 0x000fe20000410000 */
[----:B-1----:R-:W-:Y:S01]  /*c020*/  @P6 LEA R110, P4, R132, c[0x0][0x1c8], 0x1 ;  /* 0x00007200846e6a11 */ /* 0x002fe200078808ff */
[----:B------:R-:W-:Y:S02]  /*c030*/  FMUL.FTZ R83, R0, R83 ;  /* 0x0000005300537220 */ /* 0x000fe40000410000 */
[----:B------:R-:W-:Y:S01]  /*c040*/  FFMA.FTZ R12, R17, c[0x0][0x2d0], -R140 ;  /* 0x0000b400110c7a23 */ /* 0x000fe2000001088c */
[----:B------:R-:W-:Y:S01]  /*c050*/  @P6 LEA.HI.X R111, R132, c[0x0][0x1cc], R4, 0x1, P4 ;  /* 0x00007300846f6a11 */ /* 0x000fe200020f0c04 */
[C---:B------:R-:W-:Y:S01]  /*c060*/  FMUL.FTZ R86, R0.reuse, R86 ;  /* 0x0000005600567220 */ /* 0x040fe20000410000 */
[C---:B------:R-:W-:Y:S01]  /*c070*/  @P6 IADD3 R8, P4, R133.reuse, c[0x0][0x1c8], RZ ;  /* 0x0000720085086a10 */ /* 0x040fe20007f9e0ff */
[----:B------:R-:W-:Y:S01]  /*c080*/  FMUL.FTZ R87, R0, R87 ;  /* 0x0000005700577220 */ /* 0x000fe20000410000 */
[----:B------:R-:W-:Y:S01]  /*c090*/  @P6 IADD3 R4, P5, R133, 0x80, RZ ;  /* 0x0000008085046810 */ /* 0x000fe20007fbe0ff */
[----:B------:R1:W1:Y:S01]  /*c0a0*/  MUFU.EX2 R185, R12 ;  /* 0x0000000c00b97308 */ /* 0x0002620000000800 */
[----:B------:R-:W-:Y:S01]  /*c0b0*/  @P6 IADD3.X R9, R136, c[0x0][0x1cc], RZ, P4, !PT ;  /* 0x0000730088096a10 */ /* 0x000fe200027fe4ff */
[----:B------:R-:W-:Y:S01]  /*c0c0*/  FMUL.FTZ R90, R0, R90 ;  /* 0x0000005a005a7220 */ /* 0x000fe20000410000 */
[----:B------:R-:W-:Y:S01]  /*c0d0*/  @P6 IADD3 R4, P4, R4, c[0x0][0x1c8], RZ ;  /* 0x0000720004046a10 */ /* 0x000fe20007f9e0ff */
[----:B---3--:R-:W-:Y:S01]  /*c0e0*/  FMUL.FTZ R6, R0, R114 ;  /* 0x0000007200067220 */ /* 0x008fe20000410000 */
[----:B--2---:R-:W-:Y:S01]  /*c0f0*/  F2FP.PACK_AB R114, R216, R217 ;  /* 0x000000d9d872723e */ /* 0x004fe200000000ff */
[----:B------:R2:W-:Y:S01]  /*c100*/  @P6 LDGSTS.E.BYPASS.LTC128B.128 [R213+0x8100], [R8.64], !P0 ;  /* 0x0810000008d56fae */ /* 0x0005e2000c101d48 */
[----:B------:R-:W-:Y:S01]  /*c110*/  @P6 IADD3.X R5, RZ, c[0x0][0x1cc], R136, P4, P5 ;  /* 0x00007300ff056a10 */ /* 0x000fe200027ea488 */
[C---:B------:R-:W-:Y:S02]  /*c120*/  FMUL.FTZ R91, R0.reuse, R91 ;  /* 0x0000005b005b7220 */ /* 0x040fe40000410000 */
[C---:B------:R-:W-:Y:S01]  /*c130*/  FMUL.FTZ R94, R0.reuse, R94 ;  /* 0x0000005e005e7220 */ /* 0x040fe20000410000 */
[----:B------:R-:W-:Y:S01]  /*c140*/  MUFU.EX2 R187, R13 ;  /* 0x0000000d00bb7308 */ /* 0x000fe20000000800 */
[C---:B------:R-:W-:Y:S02]  /*c150*/  FMUL.FTZ R95, R0.reuse, R95 ;  /* 0x0000005f005f7220 */ /* 0x040fe40000410000 */
[----:B------:R3:W-:Y:S01]  /*c160*/  @P6 LDGSTS.E.BYPASS.LTC128B.128 [R213+0xb100], [R4.64], !P3 ;  /* 0x0b10000004d56fae */ /* 0x0007e2000d901d48 */
[C---:B-----5:R-:W-:Y:S02]  /*c170*/  FMUL.FTZ R7, R0.reuse, R115 ;  /* 0x0000007300077220 */ /* 0x060fe40000410000 */
[C---:B------:R-:W-:Y:S02]  /*c180*/  FMUL.FTZ R98, R0.reuse, R98 ;  /* 0x0000006200627220 */ /* 0x040fe40000410000 */
[----:B------:R-:W-:Y:S02]  /*c190*/  FMUL.FTZ R99, R0, R99 ;  /* 0x0000006300637220 */ /* 0x000fe40000410000 */
[----:B------:R-:W-:Y:S01]  /*c1a0*/  FMUL.FTZ R101, R2, R101 ;  /* 0x0000006502657220 */ /* 0x000fe20000410000 */
[----:B------:R5:W-:Y:S01]  /*c1b0*/  @P6 LDGSTS.E.BYPASS.LTC128B.128 [R213+0x9100], [R134.64], !P0 ;  /* 0x0910000086d56fae */ /* 0x000be2000c101d48 */
[----:B------:R-:W-:Y:S01]  /*c1c0*/  FMUL.FTZ R102, R0, R102 ;  /* 0x0000006600667220 */ /* 0x000fe20000410000 */
[----:B------:R-:W-:Y:S01]  /*c1d0*/  MUFU.EX2 R184, R21 ;  /* 0x0000001500b87308 */ /* 0x000fe20000000800 */
[--C-:B-1----:R-:W-:Y:S02]  /*c1e0*/  FFMA.FTZ R12, R18, c[0x0][0x2d0], -R109.reuse ;  /* 0x0000b400120c7a23 */ /* 0x102fe4000001086d */
[----:B------:R-:W-:Y:S02]  /*c1f0*/  FMUL.FTZ R103, R0, R103 ;  /* 0x0000006700677220 */ /* 0x000fe40000410000 */
[C---:B------:R-:W-:Y:S01]  /*c200*/  FMUL.FTZ R104, R2.reuse, R104 ;  /* 0x0000006802687220 */ /* 0x040fe20000410000 */
[----:B------:R1:W-:Y:S01]  /*c210*/  @P6 LDGSTS.E.BYPASS.LTC128B.128 [R213+0xc100], [R130.64], !P3 ;  /* 0x0c10000082d56fae */ /* 0x0003e2000d901d48 */
[C---:B------:R-:W-:Y:S02]  /*c220*/  FMUL.FTZ R105, R2.reuse, R105 ;  /* 0x0000006902697220 */ /* 0x040fe40000410000 */
[C---:B--2---:R-:W-:Y:S01]  /*c230*/  FMUL.FTZ R8, R2.reuse, R116 ;  /* 0x0000007402087220 */ /* 0x044fe20000410000 */
[----:B------:R2:W-:Y:S01]  /*c240*/  MUFU.EX2 R142, R12 ;  /* 0x0000000c008e7308 */ /* 0x0005e20000000800 */
[----:B------:R-:W-:Y:S02]  /*c250*/  FMUL.FTZ R9, R2, R117 ;  /* 0x0000007502097220 */ /* 0x000fe40000410000 */
[C---:B------:R-:W-:Y:S01]  /*c260*/  FMUL.FTZ R106, R0.reuse, R106 ;  /* 0x0000006a006a7220 */ /* 0x040fe20000410000 */
[----:B------:R1:W-:Y:S01]  /*c270*/  @P6 LDGSTS.E.BYPASS.LTC128B.128 [R213+0xa100], [R128.64], !P0 ;  /* 0x0a10000080d56fae */ /* 0x0003e2000c101d48 */
[----:B------:R-:W-:Y:S01]  /*c280*/  FMUL.FTZ R107, R0, R107 ;  /* 0x0000006b006b7220 */ /* 0x000fe20000410000 */
[----:B------:R-:W-:Y:S01]  /*c290*/  ISETP.GT.AND P0, PT, R214, R220, PT ;  /* 0x000000dcd600720c */ /* 0x000fe20003f04270 */
[--C-:B---3--:R-:W-:Y:S01]  /*c2a0*/  FFMA.FTZ R4, R10, c[0x0][0x2d0], -R109.reuse ;  /* 0x0000b4000a047a23 */ /* 0x108fe2000001086d */
[----:B------:R-:W-:Y:S01]  /*c2b0*/  MOV R214, R212 ;  /* 0x000000d400d67202 */ /* 0x000fe20000000f00 */
[----:B------:R-:W-:Y:S01]  /*c2c0*/  FMUL.FTZ R5, R2, R113 ;  /* 0x0000007102057220 */ /* 0x000fe20000410000 */
[----:B----4-:R-:W-:Y:S01]  /*c2d0*/  F2FP.PACK_AB R113, R148, R147 ;  /* 0x000000939471723e */ /* 0x010fe200000000ff */
[----:B------:R3:W-:Y:S01]  /*c2e0*/  MUFU.EX2 R146, R4 ;  /* 0x0000000400927308 */ /* 0x0007e20000000800 */
[----:B------:R4:W-:Y:S01]  /*c2f0*/  @P6 LDGSTS.E.BYPASS.LTC128B.128 [R213+0xd100], [R110.64], !P3 ;  /* 0x0d1000006ed56fae */ /* 0x0009e2000d901d48 */
[----:B------:R-:W-:Y:S02]  /*c300*/  FMUL.FTZ R10, R0, R118 ;  /* 0x00000076000a7220 */ /* 0x000fe40000410000 */
[C---:B------:R-:W-:Y:S02]  /*c310*/  FMUL.FTZ R52, R2.reuse, R52 ;  /* 0x0000003402347220 */ /* 0x040fe40000410000 */
[----:B------:R-:W-:Y:S02]  /*c320*/  FMUL.FTZ R53, R2, R53 ;  /* 0x0000003502357220 */ /* 0x000fe40000410000 */
[C---:B------:R-:W-:Y:S01]  /*c330*/  FMUL.FTZ R54, R0.reuse, R54 ;  /* 0x0000003600367220 */ /* 0x040fe20000410000 */
[----:B-----5:R-:W-:Y:S01]  /*c340*/  LDSM.16.MT88.4 R132, [R192] ;  /* 0x00000000c084783b */ /* 0x020fe20000004200 */
[----:B------:R-:W-:Y:S01]  /*c350*/  FMUL.FTZ R55, R0, R55 ;  /* 0x0000003700377220 */ /* 0x000fe20000410000 */
[----:B------:R-:W-:Y:S01]  /*c360*/  MUFU.EX2 R159, R29 ;  /* 0x0000001d009f7308 */ /* 0x000fe20000000800 */
[--C-:B------:R-:W-:Y:S02]  /*c370*/  FFMA.FTZ R14, R14, c[0x0][0x2d0], -R109.reuse ;  /* 0x0000b4000e0e7a23 */ /* 0x100fe4000001086d */
[--C-:B--2---:R-:W-:Y:S02]  /*c380*/  FFMA.FTZ R12, R19, c[0x0][0x2d0], -R109.reuse ;  /* 0x0000b400130c7a23 */ /* 0x104fe4000001086d */
[--C-:B------:R-:W-:Y:S01]  /*c390*/  FFMA.FTZ R15, R15, c[0x0][0x2d0], -R109.reuse ;  /* 0x0000b4000f0f7a23 */ /* 0x100fe2000001086d */
[----:B------:R-:W-:Y:S01]  /*c3a0*/  LDSM.16.MT88.4 R136, [R191] ;  /* 0x00000000bf88783b */ /* 0x000fe20000004200 */
[C---:B------:R-:W-:Y:S02]  /*c3b0*/  FMUL.FTZ R56, R2.reuse, R56 ;  /* 0x0000003802387220 */ /* 0x040fe40000410000 */
[----:B------:R-:W-:Y:S01]  /*c3c0*/  FMUL.FTZ R57, R2, R57 ;  /* 0x0000003902397220 */ /* 0x000fe20000410000 */
[----:B------:R2:W-:Y:S01]  /*c3d0*/  MUFU.EX2 R144, R14 ;  /* 0x0000000e00907308 */ /* 0x0005e20000000800 */
[C---:B------:R-:W-:Y:S02]  /*c3e0*/  FMUL.FTZ R58, R0.reuse, R58 ;  /* 0x0000003a003a7220 */ /* 0x040fe40000410000 */
[--C-:B---3--:R-:W-:Y:S01]  /*c3f0*/  FFMA.FTZ R4, R11, c[0x0][0x2d0], -R109.reuse ;  /* 0x0000b4000b047a23 */ /* 0x108fe2000001086d */
[----:B-1----:R-:W1:Y:S01]  /*c400*/  LDSM.16.MT88.4 R128, [R188] ;  /* 0x00000000bc80783b */ /* 0x002e620000004200 */
[C---:B------:R-:W-:Y:S02]  /*c410*/  FMUL.FTZ R11, R0.reuse, R119 ;  /* 0x00000077000b7220 */ /* 0x040fe40000410000 */
[----:B------:R-:W-:Y:S02]  /*c420*/  FMUL.FTZ R59, R0, R59 ;  /* 0x0000003b003b7220 */ /* 0x000fe40000410000 */
[C---:B------:R-:W-:Y:S01]  /*c430*/  FMUL.FTZ R60, R2.reuse, R60 ;  /* 0x0000003c023c7220 */ /* 0x040fe20000410000 */
[----:B------:R-:W3:Y:S01]  /*c440*/  MUFU.EX2 R145, R4 ;  /* 0x0000000400917308 */ /* 0x000ee20000000800 */
[----:B------:R-:W-:Y:S01]  /*c450*/  FMUL.FTZ R61, R2, R61 ;  /* 0x0000003d023d7220 */ /* 0x000fe20000410000 */
[----:B------:R-:W5:Y:S01]  /*c460*/  LDSM.16.MT88.4 R116, [R207] ;  /* 0x00000000cf74783b */ /* 0x000f620000004200 */
[C---:B------:R-:W-:Y:S02]  /*c470*/  FMUL.FTZ R62, R0.reuse, R62 ;  /* 0x0000003e003e7220 */ /* 0x040fe40000410000 */
[----:B------:R-:W-:Y:S02]  /*c480*/  FMUL.FTZ R63, R0, R63 ;  /* 0x0000003f003f7220 */ /* 0x000fe40000410000 */
[C---:B------:R-:W-:Y:S02]  /*c490*/  FMUL.FTZ R64, R2.reuse, R64 ;  /* 0x0000004002407220 */ /* 0x040fe40000410000 */
[----:B------:R-:W-:Y:S01]  /*c4a0*/  FMUL.FTZ R65, R2, R65 ;  /* 0x0000004102417220 */ /* 0x000fe20000410000 */
[----:B------:R-:W1:Y:S01]  /*c4b0*/  MUFU.EX2 R143, R15 ;  /* 0x0000000f008f7308 */ /* 0x000e620000000800 */
[----:B------:R-:W-:Y:S01]  /*c4c0*/  LDSM.16.MT88.4 R16, [R192+0x800] ;  /* 0x00080000c010783b */ /* 0x000fe20000004200 */
[C---:B------:R-:W-:Y:S02]  /*c4d0*/  FMUL.FTZ R66, R0.reuse, R66 ;  /* 0x0000004200427220 */ /* 0x040fe40000410000 */
[----:B------:R-:W-:Y:S01]  /*c4e0*/  FMUL.FTZ R67, R0, R67 ;  /* 0x0000004300437220 */ /* 0x000fe20000410000 */
[----:B--2---:R-:W-:Y:S01]  /*c4f0*/  F2FP.PACK_AB R14, R185, R186 ;  /* 0x000000bab90e723e */ /* 0x004fe200000000ff */
[--C-:B------:R-:W-:Y:S02]  /*c500*/  FFMA.FTZ R22, R22, c[0x0][0x2d0], -R109.reuse ;  /* 0x0000b40016167a23 */ /* 0x100fe4000001086d */
[--C-:B------:R-:W-:Y:S01]  /*c510*/  FFMA.FTZ R23, R23, c[0x0][0x2d0], -R109.reuse ;  /* 0x0000b40017177a23 */ /* 0x100fe2000001086d */
[----:B------:R-:W0:Y:S01]  /*c520*/  LDGDEPBAR ;  /* 0x00000000000079af */ /* 0x000e220000000000 */
[----:B------:R2:W2:Y:S01]  /*c530*/  MUFU.EX2 R141, R12 ;  /* 0x0000000c008d7308 */ /* 0x0004a20000000800 */
[--C-:B------:R-:W-:Y:S02]  /*c540*/  FFMA.FTZ R31, R31, c[0x0][0x2d0], -R109.reuse ;  /* 0x0000b4001f1f7a23 */ /* 0x100fe4000001086d */
[----:B------:R-:W-:Y:S01]  /*c550*/  FFMA.FTZ R35, R35, c[0x0][0x2d0], -R109 ;  /* 0x0000b40023237a23 */ /* 0x000fe2000001086d */
[----:B---3--:R-:W-:Y:S01]  /*c560*/  F2FP.PACK_AB R115, R145, R146 ;  /* 0x000000929173723e */ /* 0x008fe200000000ff */
[----:B------:R-:W-:Y:S01]  /*c570*/  FMUL.FTZ R4, R2, R112 ;  /* 0x0000007002047220 */ /* 0x000fe20000410000 */
[----:B------:R-:W-:Y:S01]  /*c580*/  F2FP.PACK_AB R112, R218, R219 ;  /* 0x000000dbda70723e */ /* 0x000fe200000000ff */
[----:B------:R-:W-:Y:S02]  /*c590*/  FFMA.FTZ R2, R2, R222, R219 ;  /* 0x000000de02027223 */ /* 0x000fe400000100db */
[----:B------:R-:W-:Y:S02]  /*c5a0*/  FFMA.FTZ R0, R0, R221, R147 ;  /* 0x000000dd00007223 */ /* 0x000fe40000010093 */
[----:B------:R-:W-:Y:S02]  /*c5b0*/  FADD.FTZ R2, R218, R2 ;  /* 0x00000002da027221 */ /* 0x000fe40000010000 */
[----:B------:R-:W-:Y:S01]  /*c5c0*/  FADD.FTZ R0, R148, R0 ;  /* 0x0000000094007221 */ /* 0x000fe20000010000 */
[C---:B-1----:R-:W-:Y:S05]  /*c5d0*/  HMMA.16816.F32 R4, R112.reuse, R128, R4 ;  /* 0x000000807004723c */ /* 0x042fea0000001804 */
[----:B------:R-:W-:Y:S01]  /*c5e0*/  F2FP.PACK_AB R13, R143, R144 ;  /* 0x000000908f0d723e */ /* 0x000fe200000000ff */
[----:B------:R-:W-:Y:S02]  /*c5f0*/  FADD.FTZ R2, R217, R2 ;  /* 0x00000002d9027221 */ /* 0x000fe40000010000 */
[C---:B------:R-:W-:Y:S01]  /*c600*/  HMMA.16816.F32 R8, R112.reuse, R130, R8 ;  /* 0x000000827008723c */ /* 0x040fe20000001808 */
[----:B------:R-:W1:Y:S03]  /*c610*/  LDSM.16.MT88.4 R128, [R188+0x3000] ;  /* 0x00300000bc80783b */ /* 0x000e660000004200 */
[----:B--2---:R-:W-:Y:S01]  /*c620*/  F2FP.PACK_AB R12, R187, R215 ;  /* 0x000000d7bb0c723e */ /* 0x004fe200000000ff */
[----:B------:R-:W-:Y:S01]  /*c630*/  FADD.FTZ R2, R216, R2 ;  /* 0x00000002d8027221 */ /* 0x000fe20000010000 */
[----:B------:R-:W-:Y:S01]  /*c640*/  F2FP.PACK_AB R15, R141, R142 ;  /* 0x0000008e8d0f723e */ /* 0x000fe200000000ff */
[----:B------:R-:W-:Y:S01]  /*c650*/  FADD.FTZ R0, R146, R0 ;  /* 0x0000000092007221 */ /* 0x000fe20000010000 */
        /* <DEDUP_REMOVED lines=10> */
[C---:B------:R-:W-:Y:S01]  /*c700*/  HMMA.16816.F32 R80, R112.reuse, R138, R80 ;  /* 0x0000008a7050723c */ /* 0x040fe20000001850 */
[----:B------:R-:W3:Y:S03]  /*c710*/  MUFU.EX2 R138, R22 ;  /* 0x00000016008a7308 */ /* 0x000ee60000000800 */
[----:B------:R-:W-:Y:S02]  /*c720*/  FADD.FTZ R2, R185, R2 ;  /* 0x00000002b9027221 */ /* 0x000fe40000010000 */
[----:B------:R-:W-:Y:S02]  /*c730*/  FADD.FTZ R0, R142, R0 ;  /* 0x000000008e007221 */ /* 0x000fe40000010000 */
[C---:B-----5:R-:W-:Y:S03]  /*c740*/  HMMA.16816.F32 R84, R112.reuse, R116, R84 ;  /* 0x000000747054723c */ /* 0x060fe60000001854 */
[----:B------:R-:W5:Y:S01]  /*c750*/  MUFU.EX2 R139, R23 ;  /* 0x00000017008b7308 */ /* 0x000f620000000800 */
[----:B------:R-:W-:Y:S04]  /*c760*/  FADD.FTZ R0, R141, R0 ;  /* 0x000000008d007221 */ /* 0x000fe80000010000 */
[C---:B------:R-:W-:Y:S01]  /*c770*/  HMMA.16816.F32 R88, R112.reuse, R118, R88 ;  /* 0x000000767058723c */ /* 0x040fe20000001858 */
[----:B------:R-:W4:Y:S07]  /*c780*/  LDSM.16.MT88.4 R116, [R191+0x3000] ;  /* 0x00300000bf74783b */ /* 0x000f2e0000004200 */
[C---:B-1----:R-:W-:Y:S04]  /*c790*/  HMMA.16816.F32 R92, R112.reuse, R128, R92 ;  /* 0x00000080705c723c */ /* 0x042fe8000000185c */
[----:B---3--:R-:W-:Y:S04]  /*c7a0*/  FADD.FTZ R0, R138, R0 ;  /* 0x000000008a007221 */ /* 0x008fe80000010000 */
[C---:B------:R-:W-:Y:S01]  /*c7b0*/  HMMA.16816.F32 R96, R112.reuse, R130, R96 ;  /* 0x000000827060723c */ /* 0x040fe20000001860 */
[----:B------:R-:W1:Y:S03]  /*c7c0*/  LDSM.16.MT88.4 R128, [R194+0x3000] ;  /* 0x00300000c280783b */ /* 0x000e660000004200 */
[----:B-----5:R-:W-:Y:S04]  /*c7d0*/  FADD.FTZ R0, R139, R0 ;  /* 0x000000008b007221 */ /* 0x020fe80000010000 */
[C---:B--2---:R-:W-:Y:S08]  /*c7e0*/  HMMA.16816.F32 R100, R112.reuse, R132, R100 ;  /* 0x000000847064723c */ /* 0x044ff00000001864 */
[C---:B------:R-:W-:Y:S01]  /*c7f0*/  HMMA.16816.F32 R104, R112.reuse, R134, R104 ;  /* 0x000000867068723c */ /* 0x040fe20000001868 */
[----:B------:R-:W2:Y:S07]  /*c800*/  LDSM.16.MT88.4 R132, [R188+0x800] ;  /* 0x00080000bc84783b */ /* 0x000eae0000004200 */
[C---:B----4-:R-:W-:Y:S08]  /*c810*/  HMMA.16816.F32 R52, R112.reuse, R116, R52 ;  /* 0x000000747034723c */ /* 0x050ff00000001834 */
[C---:B------:R-:W-:Y:S01]  /*c820*/  HMMA.16816.F32 R56, R112.reuse, R118, R56 ;  /* 0x000000767038723c */ /* 0x040fe20000001838 */
[----:B------:R-:W3:Y:S07]  /*c830*/  LDSM.16.MT88.4 R116, [R191+0x800] ;  /* 0x00080000bf74783b */ /* 0x000eee0000004200 */
[C---:B-1----:R-:W-:Y:S08]  /*c840*/  HMMA.16816.F32 R60, R112.reuse, R128, R60 ;  /* 0x00000080703c723c */ /* 0x042ff0000000183c */
[----:B------:R-:W-:Y:S01]  /*c850*/  HMMA.16816.F32 R64, R112, R130, R64 ;  /* 0x000000827040723c */ /* 0x000fe20000001840 */
[----:B------:R-:W1:Y:S07]  /*c860*/  LDSM.16.MT88.4 R112, [R194+0x800] ;  /* 0x00080000c270783b */ /* 0x000e6e0000004200 */
[C---:B--2---:R-:W-:Y:S01]  /*c870*/  HMMA.16816.F32 R4, R12.reuse, R132, R4 ;  /* 0x000000840c04723c */ /* 0x044fe20000001804 */
[----:B------:R-:W2:Y:S01]  /*c880*/  LDSM.16.MT88.4 R128, [R188+0x3800] ;  /* 0x00380000bc80783b */ /* 0x000ea20000004200 */
[----:B------:R-:W-:Y:S06]  /*c890*/  MUFU.EX2 R132, R35 ;  /* 0x0000002300847308 */ /* 0x000fec0000000800 */
[C---:B------:R-:W-:Y:S04]  /*c8a0*/  HMMA.16816.F32 R8, R12.reuse, R134, R8 ;  /* 0x000000860c08723c */ /* 0x040fe80000001808 */
[----:B------:R-:W-:Y:S04]  /*c8b0*/  MUFU.EX2 R134, R31 ;  /* 0x0000001f00867308 */ /* 0x000fe80000000800 */
[C---:B------:R-:W-:Y:S07]  /*c8c0*/  HMMA.16816.F32 R68, R12.reuse, R16, R68 ;  /* 0x000000100c44723c */ /* 0x040fee0000001844 */
[--C-:B------:R-:W-:Y:S01]  /*c8d0*/  FFMA.FTZ R16, R20, c[0x0][0x2d0], -R140.reuse ;  /* 0x0000b40014107a23 */ /* 0x100fe2000001088c */
[C---:B------:R-:W-:Y:S03]  /*c8e0*/  HMMA.16816.F32 R72, R12.reuse, R18, R72 ;  /* 0x000000120c48723c */ /* 0x040fe60000001848 */
[----:B------:R4:W5:Y:S01]  /*c8f0*/  MUFU.EX2 R163, R16 ;  /* 0x0000001000a37308 */ /* 0x0009620000000800 */
[--C-:B------:R-:W-:Y:S02]  /*c900*/  FFMA.FTZ R20, R24, c[0x0][0x2d0], -R140.reuse ;  /* 0x0000b40018147a23 */ /* 0x100fe4000001088c */
[----:B------:R-:W-:Y:S02]  /*c910*/  FFMA.FTZ R24, R28, c[0x0][0x2d0], -R140 ;  /* 0x0000b4001c187a23 */ /* 0x000fe4000001088c */
[C---:B---3--:R-:W-:Y:S05]  /*c920*/  HMMA.16816.F32 R76, R12.reuse, R116, R76 ;  /* 0x000000740c4c723c */ /* 0x048fea000000184c */
[----:B------:R3:W2:Y:S03]  /*c930*/  MUFU.EX2 R162, R20 ;  /* 0x0000001400a27308 */ /* 0x0006a60000000800 */
[C---:B------:R-:W-:Y:S01]  /*c940*/  HMMA.16816.F32 R80, R12.reuse, R118, R80 ;  /* 0x000000760c50723c */ /* 0x040fe20000001850 */
[----:B------:R-:W-:Y:S06]  /*c950*/  LDSM.16.MT88.4 R116, [R191+0x3800] ;  /* 0x00380000bf74783b */ /* 0x000fec0000004200 */
[----:B------:R-:W-:Y:S01]  /*c960*/  MUFU.EX2 R160, R24 ;  /* 0x0000001800a07308 */ /* 0x000fe20000000800 */
[C---:B-1----:R-:W-:Y:S01]  /*c970*/  HMMA.16816.F32 R84, R12.reuse, R112, R84 ;  /* 0x000000700c54723c */ /* 0x042fe20000001854 */
[----:B----4-:R-:W1:Y:S03]  /*c980*/  LDSM.16.MT88.4 R16, [R192+0x3800] ;  /* 0x00380000c010783b */ /* 0x010e660000004200 */
[----:B-----5:R-:W-:Y:S04]  /*c990*/  FADD.FTZ R2, R163, R2 ;  /* 0x00000002a3027221 */ /* 0x020fe80000010000 */
[C---:B------:R-:W-:Y:S01]  /*c9a0*/  HMMA.16816.F32 R88, R12.reuse, R114, R88 ;  /* 0x000000720c58723c */ /* 0x040fe20000001858 */
[----:B------:R-:W4:Y:S03]  /*c9b0*/  LDSM.16.MT88.4 R112, [R194+0x3800] ;  /* 0x00380000c270783b */ /* 0x000f260000004200 */
[----:B------:R-:W-:Y:S02]  /*c9c0*/  FADD.FTZ R2, R184, R2 ;  /* 0x00000002b8027221 */ /* 0x000fe40000010000 */
[----:B---3--:R-:W-:Y:S02]  /*c9d0*/  FFMA.FTZ R20, R25, c[0x0][0x2d0], -R140 ;  /* 0x0000b40019147a23 */ /* 0x008fe4000001088c */
[C---:B--2---:R-:W-:Y:S02]  /*c9e0*/  HMMA.16816.F32 R92, R12.reuse, R128, R92 ;  /* 0x000000800c5c723c */ /* 0x044fe4000000185c */
[----:B------:R2:W3:Y:S02]  /*c9f0*/  MUFU.EX2 R161, R20 ;  /* 0x0000001400a17308 */ /* 0x0004e40000000800 */
[----:B------:R-:W-:Y:S04]  /*ca00*/  FADD.FTZ R2, R162, R2 ;  /* 0x00000002a2027221 */ /* 0x000fe80000010000 */
[C---:B------:R-:W-:Y:S01]  /*ca10*/  HMMA.16816.F32 R96, R12.reuse, R130, R96 ;  /* 0x000000820c60723c */ /* 0x040fe20000001860 */
[----:B------:R-:W-:Y:S03]  /*ca20*/  LDSM.16.MT88.4 R128, [R191+0x4000] ;  /* 0x00400000bf80783b */ /* 0x000fe60000004200 */
[--C-:B--2---:R-:W-:Y:S04]  /*ca30*/  FFMA.FTZ R20, R26, c[0x0][0x2d0], -R109.reuse ;  /* 0x0000b4001a147a23 */ /* 0x104fe8000001086d */
[C---:B-1----:R-:W-:Y:S01]  /*ca40*/  HMMA.16816.F32 R100, R12.reuse, R16, R100 ;  /* 0x000000100c64723c */ /* 0x042fe20000001864 */
[----:B------:R-:W1:Y:S03]  /*ca50*/  MUFU.EX2 R137, R20 ;  /* 0x0000001400897308 */ /* 0x000e660000000800 */
[----:B---3--:R-:W-:Y:S03]  /*ca60*/  FADD.FTZ R2, R161, R2 ;  /* 0x00000002a1027221 */ /* 0x008fe60000010000 */
[--C-:B------:R-:W-:Y:S01]  /*ca70*/  FFMA.FTZ R16, R27, c[0x0][0x2d0], -R109.reuse ;  /* 0x0000b4001b107a23 */ /* 0x100fe2000001086d */
[C---:B------:R-:W-:Y:S01]  /*ca80*/  HMMA.16816.F32 R104, R12.reuse, R18, R104 ;  /* 0x000000120c68723c */ /* 0x040fe20000001868 */
[----:B------:R-:W-:Y:S03]  /*ca90*/  LDSM.16.MT88.4 R24, [R191+0x1000] ;  /* 0x00100000bf18783b */ /* 0x000fe60000004200 */
[----:B------:R-:W-:Y:S01]  /*caa0*/  FADD.FTZ R2, R160, R2 ;  /* 0x00000002a0027221 */ /* 0x000fe20000010000 */
[----:B------:R-:W2:Y:S03]  /*cab0*/  MUFU.EX2 R136, R16 ;  /* 0x0000001000887308 */ /* 0x000ea60000000800 */
[C---:B------:R-:W-:Y:S04]  /*cac0*/  HMMA.16816.F32 R52, R12.reuse, R116, R52 ;  /* 0x000000740c34723c */ /* 0x040fe80000001834 */
[----:B------:R-:W-:Y:S04]  /*cad0*/  FADD.FTZ R2, R159, R2 ;  /* 0x000000029f027221 */ /* 0x000fe80000010000 */
[C---:B------:R-:W-:Y:S01]  /*cae0*/  HMMA.16816.F32 R56, R12.reuse, R118, R56 ;  /* 0x000000760c38723c */ /* 0x040fe20000001838 */
[----:B------:R-:W-:Y:S03]  /*caf0*/  LDSM.16.MT88.4 R116, [R192+0x4000] ;  /* 0x00400000c074783b */ /* 0x000fe60000004200 */
[----:B-1----:R-:W-:Y:S04]  /*cb00*/  FADD.FTZ R0, R137, R0 ;  /* 0x0000000089007221 */ /* 0x002fe80000010000 */
[C---:B----4-:R-:W-:Y:S01]  /*cb10*/  HMMA.16816.F32 R60, R12.reuse, R112, R60 ;  /* 0x000000700c3c723c */ /* 0x050fe2000000183c */
[----:B------:R-:W1:Y:S03]  /*cb20*/  LDSM.16.MT88.4 R20, [R188+0x1000] ;  /* 0x00100000bc14783b */ /* 0x000e660000004200 */
[----:B--2---:R-:W-:Y:S04]  /*cb30*/  FADD.FTZ R0, R136, R0 ;  /* 0x0000000088007221 */ /* 0x004fe80000010000 */
[----:B------:R-:W-:Y:S01]  /*cb40*/  HMMA.16816.F32 R64, R12, R114, R64 ;  /* 0x000000720c40723c */ /* 0x000fe20000001840 */
[----:B------:R-:W2:Y:S06]  /*cb50*/  LDSM.16.MT88.4 R16, [R192+0x1000] ;  /* 0x00100000c010783b */ /* 0x000eac0000004200 */
[----:B------:R-:W-:Y:S02]  /*cb60*/  F2FP.PACK_AB R12, R184, R163 ;  /* 0x000000a3b80c723e */ /* 0x000fe400000000ff */
[----:B------:R-:W-:Y:S01]  /*cb70*/  F2FP.PACK_AB R14, R161, R162 ;  /* 0x000000a2a10e723e */ /* 0x000fe200000000ff */
[----:B------:R-:W3:Y:S02]  /*cb80*/  LDSM.16.MT88.4 R112, [R194+0x1000] ;  /* 0x00100000c270783b */ /* 0x000ee40000004200 */
[----:B------:R-:W-:Y:S02]  /*cb90*/  F2FP.PACK_AB R13, R139, R138 ;  /* 0x0000008a8b0d723e */ /* 0x000fe400000000ff */
[----:B------:R-:W-:Y:S07]  /*cba0*/  F2FP.PACK_AB R15, R136, R137 ;  /* 0x00000089880f723e */ /* 0x000fee00000000ff */
[C---:B-1----:R-:W-:Y:S07]  /*cbb0*/  HMMA.16816.F32 R4, R12.reuse, R20, R4 ;  /* 0x000000140c04723c */ /* 0x042fee0000001804 */
[--C-:B------:R-:W-:Y:S01]  /*cbc0*/  FFMA.FTZ R20, R32, c[0x0][0x2d0], -R140.reuse ;  /* 0x0000b40020147a23 */ /* 0x100fe2000001088c */
[C---:B------:R-:W-:Y:S03]  /*cbd0*/  HMMA.16816.F32 R8, R12.reuse, R22, R8 ;  /* 0x000000160c08723c */ /* 0x040fe60000001808 */
[----:B------:R1:W4:Y:S05]  /*cbe0*/  MUFU.EX2 R158, R20 ;  /* 0x00000014009e7308 */ /* 0x00032a0000000800 */
[C---:B--2---:R-:W-:Y:S07]  /*cbf0*/  HMMA.16816.F32 R68, R12.reuse, R16, R68 ;  /* 0x000000100c44723c */ /* 0x044fee0000001844 */
[--C-:B------:R-:W-:Y:S01]  /*cc00*/  FFMA.FTZ R16, R30, c[0x0][0x2d0], -R109.reuse ;  /* 0x0000b4001e107a23 */ /* 0x100fe2000001086d */
[C---:B------:R-:W-:Y:S01]  /*cc10*/  HMMA.16816.F32 R72, R12.reuse, R18, R72 ;  /* 0x000000120c48723c */ /* 0x040fe20000001848 */
[----:B------:R-:W-:Y:S02]  /*cc20*/  LDSM.16.MT88.4 R28, [R192+0x1800] ;  /* 0x00180000c01c783b */ /* 0x000fe40000004200 */
[----:B------:R-:W2:Y:S05]  /*cc30*/  MUFU.EX2 R135, R16 ;  /* 0x0000001000877308 */ /* 0x000eaa0000000800 */
[C---:B------:R-:W-:Y:S04]  /*cc40*/  HMMA.16816.F32 R76, R12.reuse, R24, R76 ;  /* 0x000000180c4c723c */ /* 0x040fe8000000184c */
[----:B-1----:R-:W-:Y:S02]  /*cc50*/  FFMA.FTZ R20, R33, c[0x0][0x2d0], -R140 ;  /* 0x0000b40021147a23 */ /* 0x002fe4000001088c */
[----:B----4-:R-:W-:Y:S02]  /*cc60*/  FADD.FTZ R2, R158, R2 ;  /* 0x000000029e027221 */ /* 0x010fe40000010000 */
[C---:B------:R-:W-:Y:S01]  /*cc70*/  HMMA.16816.F32 R80, R12.reuse, R26, R80 ;  /* 0x0000001a0c50723c */ /* 0x040fe20000001850 */
[----:B------:R1:W4:Y:S03]  /*cc80*/  MUFU.EX2 R157, R20 ;  /* 0x00000014009d7308 */ /* 0x0003260000000800 */
[--C-:B------:R-:W-:Y:S02]  /*cc90*/  FFMA.FTZ R24, R34, c[0x0][0x2d0], -R109.reuse ;  /* 0x0000b40022187a23 */ /* 0x100fe4000001086d */
[----:B------:R-:W-:Y:S02]  /*cca0*/  LDSM.16.MT88.4 R32, [R191+0x1800] ;  /* 0x00180000bf20783b */ /* 0x000fe40000004200 */
[C---:B---3--:R-:W-:Y:S03]  /*ccb0*/  HMMA.16816.F32 R84, R12.reuse, R112, R84 ;  /* 0x000000700c54723c */ /* 0x048fe60000001854 */
[----:B------:R3:W5:Y:S01]  /*ccc0*/  MUFU.EX2 R133, R24 ;  /* 0x0000001800857308 */ /* 0x0007620000000800 */
[----:B--2---:R-:W-:Y:S02]  /*ccd0*/  FADD.FTZ R0, R135, R0 ;  /* 0x0000000087007221 */ /* 0x004fe40000010000 */
[----:B------:R-:W-:Y:S02]  /*cce0*/  LDSM.16.MT88.4 R16, [R194+0x4000] ;  /* 0x00400000c210783b */ /* 0x000fe40000004200 */
[C---:B------:R-:W-:Y:S04]  /*ccf0*/  HMMA.16816.F32 R88, R12.reuse, R114, R88 ;  /* 0x000000720c58723c */ /* 0x040fe80000001858 */
[----:B------:R-:W-:Y:S02]  /*cd00*/  FADD.FTZ R0, R134, R0 ;  /* 0x0000000086007221 */ /* 0x000fe40000010000 */
[----:B-1----:R-:W1:Y:S01]  /*cd10*/  LDSM.16.MT88.4 R20, [R188+0x4000] ;  /* 0x00400000bc14783b */ /* 0x002e620000004200 */
[----:B----4-:R-:W-:Y:S07]  /*cd20*/  FADD.FTZ R2, R157, R2 ;  /* 0x000000029d027221 */ /* 0x010fee0000010000 */
[----:B---3--:R-:W2:Y:S01]  /*cd30*/  LDSM.16.MT88.4 R24, [R188+0x1800] ;  /* 0x00180000bc18783b */ /* 0x008ea20000004200 */
[----:B-----5:R-:W-:Y:S04]  /*cd40*/  FADD.FTZ R0, R133, R0 ;  /* 0x0000000085007221 */ /* 0x020fe80000010000 */
[----:B------:R-:W-:Y:S01]  /*cd50*/  FADD.FTZ R0, R132, R0 ;  /* 0x0000000084007221 */ /* 0x000fe20000010000 */
[C---:B-1----:R-:W-:Y:S08]  /*cd60*/  HMMA.16816.F32 R92, R12.reuse, R20, R92 ;  /* 0x000000140c5c723c */ /* 0x042ff0000000185c */
[C---:B------:R-:W-:Y:S01]  /*cd70*/  HMMA.16816.F32 R96, R12.reuse, R22, R96 ;  /* 0x000000160c60723c */ /* 0x040fe20000001860 */
[----:B------:R-:W-:Y:S07]  /*cd80*/  LDSM.16.MT88.4 R20, [R188+0x4800] ;  /* 0x00480000bc14783b */ /* 0x000fee0000004200 */
[C---:B------:R-:W-:Y:S08]  /*cd90*/  HMMA.16816.F32 R100, R12.reuse, R116, R100 ;  /* 0x000000740c64723c */ /* 0x040ff00000001864 */
[C---:B------:R-:W-:Y:S01]  /*cda0*/  HMMA.16816.F32 R104, R12.reuse, R118, R104 ;  /* 0x000000760c68723c */ /* 0x040fe20000001868 */
[----:B------:R-:W-:Y:S07]  /*cdb0*/  LDSM.16.MT88.4 R116, [R188+0x2800] ;  /* 0x00280000bc74783b */ /* 0x000fee0000004200 */
[C---:B------:R-:W-:Y:S08]  /*cdc0*/  HMMA.16816.F32 R52, R12.reuse, R128, R52 ;  /* 0x000000800c34723c */ /* 0x040ff00000001834 */
[C---:B------:R-:W-:Y:S08]  /*cdd0*/  HMMA.16816.F32 R56, R12.reuse, R130, R56 ;  /* 0x000000820c38723c */ /* 0x040ff00000001838 */
[C---:B------:R-:W-:Y:S08]  /*cde0*/  HMMA.16816.F32 R60, R12.reuse, R16, R60 ;  /* 0x000000100c3c723c */ /* 0x040ff0000000183c */
[----:B------:R-:W-:Y:S01]  /*cdf0*/  HMMA.16816.F32 R64, R12, R18, R64 ;  /* 0x000000120c40723c */ /* 0x000fe20000001840 */
[----:B------:R-:W1:Y:S06]  /*ce00*/  LDSM.16.MT88.4 R16, [R194+0x1800] ;  /* 0x00180000c210783b */ /* 0x000e6c0000004200 */
[----:B------:R-:W-:Y:S02]  /*ce10*/  F2FP.PACK_AB R12, R159, R160 ;  /* 0x000000a09f0c723e */ /* 0x000fe400000000ff */
[----:B------:R-:W-:Y:S03]  /*ce20*/  F2FP.PACK_AB R14, R157, R158 ;  /* 0x0000009e9d0e723e */ /* 0x000fe600000000ff */
[----:B------:R-:W-:Y:S02]  /*ce30*/  F2FP.PACK_AB R13, R134, R135 ;  /* 0x00000087860d723e */ /* 0x000fe400000000ff */
[----:B------:R-:W-:Y:S07]  /*ce40*/  F2FP.PACK_AB R15, R132, R133 ;  /* 0x00000085840f723e */ /* 0x000fee00000000ff */
[C---:B--2---:R-:W-:Y:S07]  /*ce50*/  HMMA.16816.F32 R4, R12.reuse, R24, R4 ;  /* 0x000000180c04723c */ /* 0x044fee0000001804 */
        /* <DEDUP_REMOVED lines=8> */
[----:B--2---:R-:W2:Y:S03]  /*cee0*/  LDSM.16.MT88.4 R24, [R192+0x4800] ;  /* 0x00480000c018783b */ /* 0x004ea60000004200 */
[----:B---3--:R-:W-:Y:S03]  /*cef0*/  FADD.FTZ R2, R156, R2 ;  /* 0x000000029c027221 */ /* 0x008fe60000010000 */
[--C-:B------:R-:W-:Y:S01]  /*cf00*/  FFMA.FTZ R32, R38, c[0x0][0x2d0], -R109.reuse ;  /* 0x0000b40026207a23 */ /* 0x100fe2000001086d */
[C---:B------:R-:W-:Y:S03]  /*cf10*/  HMMA.16816.F32 R80, R12.reuse, R34, R80 ;  /* 0x000000220c50723c */ /* 0x040fe60000001850 */
[----:B------:R3:W3:Y:S05]  /*cf20*/  MUFU.EX2 R129, R32 ;  /* 0x0000002000817308 */ /* 0x0006ea0000000800 */
[C---:B-1----:R-:W-:Y:S04]  /*cf30*/  HMMA.16816.F32 R84, R12.reuse, R16, R84 ;  /* 0x000000100c54723c */ /* 0x042fe80000001854 */
[----:B----4-:R-:W-:Y:S02]  /*cf40*/  FFMA.FTZ R28, R40, c[0x0][0x2d0], -R140 ;  /* 0x0000b400281c7a23 */ /* 0x010fe4000001088c */
[----:B-----5:R-:W-:Y:S02]  /*cf50*/  FADD.FTZ R2, R151, R2 ;  /* 0x0000000297027221 */ /* 0x020fe40000010000 */
[C---:B------:R-:W-:Y:S01]  /*cf60*/  HMMA.16816.F32 R88, R12.reuse, R18, R88 ;  /* 0x000000120c58723c */ /* 0x040fe20000001858 */
[----:B------:R-:W1:Y:S03]  /*cf70*/  MUFU.EX2 R150, R28 ;  /* 0x0000001c00967308 */ /* 0x000e660000000800 */
[--C-:B------:R-:W-:Y:S04]  /*cf80*/  FFMA.FTZ R16, R41, c[0x0][0x2d0], -R140.reuse ;  /* 0x0000b40029107a23 */ /* 0x100fe8000001088c */
[C---:B------:R-:W-:Y:S03]  /*cf90*/  HMMA.16816.F32 R92, R12.reuse, R20, R92 ;  /* 0x000000140c5c723c */ /* 0x040fe6000000185c */
[----:B------:R4:W5:Y:S01]  /*cfa0*/  MUFU.EX2 R149, R16 ;  /* 0x0000001000957308 */ /* 0x0009620000000800 */
[----:B---3--:R-:W-:Y:S02]  /*cfb0*/  FFMA.FTZ R32, R45, c[0x0][0x2d0], -R140 ;  /* 0x0000b4002d207a23 */ /* 0x008fe4000001088c */
[----:B------:R-:W-:Y:S02]  /*cfc0*/  FADD.FTZ R0, R129, R0 ;  /* 0x0000000081007221 */ /* 0x000fe40000010000 */
[C---:B------:R-:W-:Y:S04]  /*cfd0*/  HMMA.16816.F32 R96, R12.reuse, R22, R96 ;  /* 0x000000160c60723c */ /* 0x040fe80000001860 */
[--C-:B------:R-:W-:Y:S01]  /*cfe0*/  FFMA.FTZ R20, R39, c[0x0][0x2d0], -R109.reuse ;  /* 0x0000b40027147a23 */ /* 0x100fe2000001086d */
[----:B------:R3:W-:Y:S01]  /*cff0*/  MUFU.EX2 R130, R32 ;  /* 0x0000002000827308 */ /* 0x0007e20000000800 */
[----:B------:R-:W-:Y:S02]  /*d000*/  LDSM.16.MT88.4 R36, [R191+0x2800] ;  /* 0x00280000bf24783b */ /* 0x000fe40000004200 */
[C---:B--2---:R-:W-:Y:S04]  /*d010*/  HMMA.16816.F32 R100, R12.reuse, R24, R100 ;  /* 0x000000180c64723c */ /* 0x044fe80000001864 */
[----:B-1----:R-:W-:Y:S02]  /*d020*/  FADD.FTZ R2, R150, R2 ;  /* 0x0000000296027221 */ /* 0x002fe40000010000 */
[----:B------:R-:W1:Y:S01]  /*d030*/  LDSM.16.MT88.4 R28, [R191+0x4800] ;  /* 0x00480000bf1c783b */ /* 0x000e620000004200 */
[----:B------:R2:W2:Y:S01]  /*d040*/  MUFU.EX2 R128, R20 ;  /* 0x0000001400807308 */ /* 0x0004a20000000800 */
[C---:B------:R-:W-:Y:S04]  /*d050*/  HMMA.16816.F32 R104, R12.reuse, R26, R104 ;  /* 0x0000001a0c68723c */ /* 0x040fe80000001868 */
[--C-:B------:R-:W-:Y:S02]  /*d060*/  FFMA.FTZ R24, R43, c[0x0][0x2d0], -R109.reuse ;  /* 0x0000b4002b187a23 */ /* 0x100fe4000001086d */
[----:B----4-:R-:W4:Y:S01]  /*d070*/  LDSM.16.MT88.4 R16, [R194+0x4800] ;  /* 0x00480000c210783b */ /* 0x010f220000004200 */
[----:B-----5:R-:W-:Y:S02]  /*d080*/  FADD.FTZ R2, R149, R2 ;  /* 0x0000000295027221 */ /* 0x020fe40000010000 */
[----:B------:R5:W-:Y:S05]  /*d090*/  MUFU.EX2 R110, R24 ;  /* 0x00000018006e7308 */ /* 0x000bea0000000800 */
[----:B---3--:R-:W-:Y:S01]  /*d0a0*/  LDSM.16.MT88.4 R32, [R194+0x5000] ;  /* 0x00500000c220783b */ /* 0x008fe20000004200 */
[--C-:B--2---:R-:W-:Y:S02]  /*d0b0*/  FFMA.FTZ R20, R42, c[0x0][0x2d0], -R109.reuse ;  /* 0x0000b4002a147a23 */ /* 0x104fe4000001086d */
[----:B------:R-:W-:Y:S02]  /*d0c0*/  FADD.FTZ R0, R128, R0 ;  /* 0x0000000080007221 */ /* 0x000fe40000010000 */
[----:B------:R-:W2:Y:S03]  /*d0d0*/  MUFU.EX2 R111, R20 ;  /* 0x00000014006f7308 */ /* 0x000ea60000000800 */
[----:B-----5:R-:W-:Y:S01]  /*d0e0*/  LDSM.16.MT88.4 R24, [R192+0x2000] ;  /* 0x00200000c018783b */ /* 0x020fe20000004200 */
[C---:B-1----:R-:W-:Y:S08]  /*d0f0*/  HMMA.16816.F32 R52, R12.reuse, R28, R52 ;  /* 0x0000001c0c34723c */ /* 0x042ff00000001834 */
[C---:B------:R-:W-:Y:S01]  /*d100*/  HMMA.16816.F32 R56, R12.reuse, R30, R56 ;  /* 0x0000001e0c38723c */ /* 0x040fe20000001838 */
[----:B------:R-:W-:Y:S03]  /*d110*/  LDSM.16.MT88.4 R28, [R191+0x2000] ;  /* 0x00200000bf1c783b */ /* 0x000fe60000004200 */
[----:B--2---:R-:W-:Y:S04]  /*d120*/  FADD.FTZ R0, R111, R0 ;  /* 0x000000006f007221 */ /* 0x004fe80000010000 */
[C---:B----4-:R-:W-:Y:S01]  /*d130*/  HMMA.16816.F32 R60, R12.reuse, R16, R60 ;  /* 0x000000100c3c723c */ /* 0x050fe2000000183c */
[----:B------:R-:W1:Y:S03]  /*d140*/  LDSM.16.MT88.4 R20, [R188+0x2000] ;  /* 0x00200000bc14783b */ /* 0x000e660000004200 */
[----:B------:R-:W-:Y:S04]  /*d150*/  FADD.FTZ R0, R110, R0 ;  /* 0x000000006e007221 */ /* 0x000fe80000010000 */
[----:B------:R-:W-:Y:S01]  /*d160*/  HMMA.16816.F32 R64, R12, R18, R64 ;  /* 0x000000120c40723c */ /* 0x000fe20000001840 */
[----:B------:R-:W2:Y:S06]  /*d170*/  LDSM.16.MT88.4 R16, [R194+0x2000] ;  /* 0x00200000c210783b */ /* 0x000eac0000004200 */
[----:B------:R-:W-:Y:S02]  /*d180*/  F2FP.PACK_AB R12, R151, R156 ;  /* 0x0000009c970c723e */ /* 0x000fe400000000ff */
[----:B------:R-:W-:Y:S03]  /*d190*/  F2FP.PACK_AB R14, R149, R150 ;  /* 0x00000096950e723e */ /* 0x000fe600000000ff */
[----:B------:R-:W-:Y:S02]  /*d1a0*/  F2FP.PACK_AB R13, R128, R129 ;  /* 0x00000081800d723e */ /* 0x000fe400000000ff */
[----:B------:R-:W-:Y:S02]  /*d1b0*/  F2FP.PACK_AB R15, R110, R111 ;  /* 0x0000006f6e0f723e */ /* 0x000fe400000000ff */
[----:B------:R-:W-:Y:S05]  /*d1c0*/  MOV R110, R3 ;  /* 0x00000003006e7202 */ /* 0x000fea0000000f00 */
[C---:B-1----:R-:W-:Y:S07]  /*d1d0*/  HMMA.16816.F32 R4, R12.reuse, R20, R4 ;  /* 0x000000140c04723c */ /* 0x042fee0000001804 */
[--C-:B------:R-:W-:Y:S01]  /*d1e0*/  FFMA.FTZ R20, R44, c[0x0][0x2d0], -R140.reuse ;  /* 0x0000b4002c147a23 */ /* 0x100fe2000001088c */
[C---:B------:R-:W-:Y:S03]  /*d1f0*/  HMMA.16816.F32 R8, R12.reuse, R22, R8 ;  /* 0x000000160c08723c */ /* 0x040fe60000001808 */
[----:B------:R1:W3:Y:S05]  /*d200*/  MUFU.EX2 R131, R20 ;  /* 0x0000001400837308 */ /* 0x0002ea0000000800 */
[C---:B------:R-:W-:Y:S07]  /*d210*/  HMMA.16816.F32 R68, R12.reuse, R24, R68 ;  /* 0x000000180c44723c */ /* 0x040fee0000001844 */
[--C-:B------:R-:W-:Y:S01]  /*d220*/  FFMA.FTZ R24, R48, c[0x0][0x2d0], -R140.reuse ;  /* 0x0000b40030187a23 */ /* 0x100fe2000001088c */
[C---:B------:R-:W-:Y:S03]  /*d230*/  HMMA.16816.F32 R72, R12.reuse, R26, R72 ;  /* 0x0000001a0c48723c */ /* 0x040fe60000001848 */
[----:B------:R4:W-:Y:S05]  /*d240*/  MUFU.EX2 R45, R24 ;  /* 0x00000018002d7308 */ /* 0x0009ea0000000800 */
[C---:B------:R-:W-:Y:S01]  /*d250*/  HMMA.16816.F32 R76, R12.reuse, R28, R76 ;  /* 0x0000001c0c4c723c */ /* 0x040fe2000000184c */
[----:B-1----:R-:W1:Y:S06]  /*d260*/  LDSM.16.MT88.4 R20, [R188+0x5000] ;  /* 0x00500000bc14783b */ /* 0x002e6c0000004200 */
[--C-:B------:R-:W-:Y:S01]  /*d270*/  FFMA.FTZ R28, R46, c[0x0][0x2d0], -R109.reuse ;  /* 0x0000b4002e1c7a23 */ /* 0x100fe2000001086d */
[C---:B------:R-:W-:Y:S03]  /*d280*/  HMMA.16816.F32 R80, R12.reuse, R30, R80 ;  /* 0x0000001e0c50723c */ /* 0x040fe60000001850 */
[----:B------:R5:W-:Y:S05]  /*d290*/  MUFU.EX2 R43, R28 ;  /* 0x0000001c002b7308 */ /* 0x000bea0000000800 */
[C---:B--2---:R-:W-:Y:S04]  /*d2a0*/  HMMA.16816.F32 R84, R12.reuse, R16, R84 ;  /* 0x000000100c54723c */ /* 0x044fe80000001854 */
[----:B----4-:R-:W-:Y:S03]  /*d2b0*/  FFMA.FTZ R24, R49, c[0x0][0x2d0], -R140 ;  /* 0x0000b40031187a23 */ /* 0x010fe6000001088c */
[--C-:B------:R-:W-:Y:S01]  /*d2c0*/  FFMA.FTZ R16, R47, c[0x0][0x2d0], -R109.reuse ;  /* 0x0000b4002f107a23 */ /* 0x100fe2000001086d */
[C---:B------:R-:W-:Y:S01]  /*d2d0*/  HMMA.16816.F32 R88, R12.reuse, R18, R88 ;  /* 0x000000120c58723c */ /* 0x040fe20000001858 */
[----:B------:R2:W4:Y:S01]  /*d2e0*/  MUFU.EX2 R44, R24 ;  /* 0x00000018002c7308 */ /* 0x0005220000000800 */
[----:B-----5:R-:W-:Y:S09]  /*d2f0*/  LDSM.16.MT88.4 R28, [R191+0x5000] ;  /* 0x00500000bf1c783b */ /* 0x020ff20000004200 */
[----:B------:R5:W3:Y:S01]  /*d300*/  MUFU.EX2 R42, R16 ;  /* 0x00000010002a7308 */ /* 0x000ae20000000800 */
[C---:B-1----:R-:W-:Y:S01]  /*d310*/  HMMA.16816.F32 R92, R12.reuse, R20, R92 ;  /* 0x000000140c5c723c */ /* 0x042fe2000000185c */
[----:B--2---:R-:W1:Y:S07]  /*d320*/  LDSM.16.MT88.4 R24, [R192+0x5000] ;  /* 0x00500000c018783b */ /* 0x004e6e0000004200 */
[C---:B------:R-:W-:Y:S01]  /*d330*/  HMMA.16816.F32 R96, R12.reuse, R22, R96 ;  /* 0x000000160c60723c */ /* 0x040fe20000001860 */
[----:B------:R-:W-:Y:S03]  /*d340*/  LDSM.16.MT88.4 R20, [R194+0x2800] ;  /* 0x00280000c214783b */ /* 0x000fe60000004200 */
[--C-:B-----5:R-:W-:Y:S02]  /*d350*/  FFMA.FTZ R16, R50, c[0x0][0x2d0], -R109.reuse ;  /* 0x0000b40032107a23 */ /* 0x120fe4000001086d */
[----:B------:R-:W-:Y:S02]  /*d360*/  FFMA.FTZ R109, R51, c[0x0][0x2d0], -R109 ;  /* 0x0000b400336d7a23 */ /* 0x000fe4000001086d */
[----:B------:R2:W-:Y:S10]  /*d370*/  MUFU.EX2 R41, R16 ;  /* 0x0000001000297308 */ /* 0x0005f40000000800 */
[----:B------:R5:W3:Y:S01]  /*d380*/  MUFU.EX2 R40, R109 ;  /* 0x0000006d00287308 */ /* 0x000ae20000000800 */
[----:B--2---:R-:W2:Y:S01]  /*d390*/  LDSM.16.MT88.4 R16, [R192+0x2800] ;  /* 0x00280000c010783b */ /* 0x004ea20000004200 */
[C---:B-1----:R-:W-:Y:S08]  /*d3a0*/  HMMA.16816.F32 R100, R12.reuse, R24, R100 ;  /* 0x000000180c64723c */ /* 0x042ff00000001864 */
[C---:B------:R-:W-:Y:S01]  /*d3b0*/  HMMA.16816.F32 R104, R12.reuse, R26, R104 ;  /* 0x0000001a0c68723c */ /* 0x040fe20000001868 */
[----:B------:R-:W1:Y:S03]  /*d3c0*/  LDSM.16.MT88.4 R24, [R188+0x5800] ;  /* 0x00580000bc18783b */ /* 0x000e660000004200 */
[----:B-----5:R-:W-:Y:S04]  /*d3d0*/  MOV R109, R108 ;  /* 0x0000006c006d7202 */ /* 0x020fe80000000f00 */
[C---:B------:R-:W-:Y:S08]  /*d3e0*/  HMMA.16816.F32 R52, R12.reuse, R28, R52 ;  /* 0x0000001c0c34723c */ /* 0x040ff00000001834 */
[C---:B------:R-:W-:Y:S08]  /*d3f0*/  HMMA.16816.F32 R56, R12.reuse, R30, R56 ;  /* 0x0000001e0c38723c */ /* 0x040ff00000001838 */
[C---:B------:R-:W-:Y:S08]  /*d400*/  HMMA.16816.F32 R60, R12.reuse, R32, R60 ;  /* 0x000000200c3c723c */ /* 0x040ff0000000183c */
[----:B------:R-:W-:Y:S07]  /*d410*/  HMMA.16816.F32 R64, R12, R34, R64 ;  /* 0x000000220c40723c */ /* 0x000fee0000001840 */
[----:B---3--:R-:W-:Y:S02]  /*d420*/  F2FP.PACK_AB R12, R130, R131 ;  /* 0x00000083820c723e */ /* 0x008fe400000000ff */
[----:B----4-:R-:W-:Y:S03]  /*d430*/  F2FP.PACK_AB R14, R44, R45 ;  /* 0x0000002d2c0e723e */ /* 0x010fe600000000ff */
[----:B------:R-:W-:Y:S02]  /*d440*/  F2FP.PACK_AB R13, R42, R43 ;  /* 0x0000002b2a0d723e */ /* 0x000fe400000000ff */
[----:B------:R-:W-:Y:S07]  /*d450*/  F2FP.PACK_AB R15, R40, R41 ;  /* 0x00000029280f723e */ /* 0x000fee00000000ff */
[C---:B------:R-:W-:Y:S01]  /*d460*/  HMMA.16816.F32 R112, R12.reuse, R116, R4 ;  /* 0x000000740c70723c */ /* 0x040fe20000001804 */
[----:B------:R-:W3:Y:S07]  /*d470*/  LDSM.16.MT88.4 R4, [R192+0x5800] ;  /* 0x00580000c004783b */ /* 0x000eee0000004200 */
[C---:B------:R-:W-:Y:S01]  /*d480*/  HMMA.16816.F32 R116, R12.reuse, R118, R8 ;  /* 0x000000760c74723c */ /* 0x040fe20000001808 */
[----:B------:R-:W4:Y:S07]  /*d490*/  LDSM.16.MT88.4 R8, [R191+0x5800] ;  /* 0x00580000bf08783b */ /* 0x000f2e0000004200 */
[C---:B--2---:R-:W-:Y:S08]  /*d4a0*/  HMMA.16816.F32 R68, R12.reuse, R16, R68 ;  /* 0x000000100c44723c */ /* 0x044ff00000001844 */
[C---:B------:R-:W-:Y:S01]  /*d4b0*/  HMMA.16816.F32 R72, R12.reuse, R18, R72 ;  /* 0x000000120c48723c */ /* 0x040fe20000001848 */
[----:B------:R-:W2:Y:S07]  /*d4c0*/  LDSM.16.MT88.4 R16, [R194+0x5800] ;  /* 0x00580000c210783b */ /* 0x000eae0000004200 */
[C---:B------:R-:W-:Y:S08]  /*d4d0*/  HMMA.16816.F32 R76, R12.reuse, R36, R76 ;  /* 0x000000240c4c723c */ /* 0x040ff0000000184c */
[C---:B------:R-:W-:Y:S08]  /*d4e0*/  HMMA.16816.F32 R80, R12.reuse, R38, R80 ;  /* 0x000000260c50723c */ /* 0x040ff00000001850 */
[C---:B------:R-:W-:Y:S08]  /*d4f0*/  HMMA.16816.F32 R84, R12.reuse, R20, R84 ;  /* 0x000000140c54723c */ /* 0x040ff00000001854 */
[C---:B------:R-:W-:Y:S08]  /*d500*/  HMMA.16816.F32 R88, R12.reuse, R22, R88 ;  /* 0x000000160c58723c */ /* 0x040ff00000001858 */
[C---:B-1----:R-:W-:Y:S08]  /*d510*/  HMMA.16816.F32 R92, R12.reuse, R24, R92 ;  /* 0x000000180c5c723c */ /* 0x042ff0000000185c */
[C---:B------:R-:W-:Y:S08]  /*d520*/  HMMA.16816.F32 R96, R12.reuse, R26, R96 ;  /* 0x0000001a0c60723c */ /* 0x040ff00000001860 */
[C---:B---3--:R-:W-:Y:S07]  /*d530*/  HMMA.16816.F32 R100, R12.reuse, R4, R100 ;  /* 0x000000040c64723c */ /* 0x048fee0000001864 */
[----:B------:R-:W-:Y:S01]  /*d540*/  FADD.FTZ R4, R131, R2 ;  /* 0x0000000283047221 */ /* 0x000fe20000010000 */
[C---:B------:R-:W-:Y:S04]  /*d550*/  HMMA.16816.F32 R104, R12.reuse, R6, R104 ;  /* 0x000000060c68723c */ /* 0x040fe80000001868 */
[----:B------:R-:W-:Y:S02]  /*d560*/  FADD.FTZ R2, R43, R0 ;  /* 0x000000002b027221 */ /* 0x000fe40000010000 */
[----:B------:R-:W-:Y:S02]  /*d570*/  FADD.FTZ R0, R130, R4 ;  /* 0x0000000482007221 */ /* 0x000fe40000010000 */
[C---:B----4-:R-:W-:Y:S04]  /*d580*/  HMMA.16816.F32 R52, R12.reuse, R8, R52 ;  /* 0x000000080c34723c */ /* 0x050fe80000001834 */
[----:B------:R-:W-:Y:S02]  /*d590*/  FADD.FTZ R4, R42, R2 ;  /* 0x000000022a047221 */ /* 0x000fe40000010000 */
[----:B------:R-:W-:Y:S02]  /*d5a0*/  FADD.FTZ R2, R45, R0 ;  /* 0x000000002d027221 */ /* 0x000fe40000010000 */
[C---:B------:R-:W-:Y:S04]  /*d5b0*/  HMMA.16816.F32 R56, R12.reuse, R10, R56 ;  /* 0x0000000a0c38723c */ /* 0x040fe80000001838 */
[----:B------:R-:W-:Y:S02]  /*d5c0*/  FADD.FTZ R2, R44, R2 ;  /* 0x000000022c027221 */ /* 0x000fe40000010000 */
[----:B------:R-:W-:Y:S01]  /*d5d0*/  FADD.FTZ R0, R41, R4 ;  /* 0x0000000429007221 */ /* 0x000fe20000010000 */
[----:B------:R-:W-:Y:S01]  /*d5e0*/  MOV R4, R3 ;  /* 0x0000000300047202 */ /* 0x000fe20000000f00 */
[C---:B--2---:R-:W-:Y:S01]  /*d5f0*/  HMMA.16816.F32 R60, R12.reuse, R16, R60 ;  /* 0x000000100c3c723c */ /* 0x044fe2000000183c */
[----:B------:R1:W-:Y:S03]  /*d600*/  STL [R1], R2 ;  /* 0x0000000201007387 */ /* 0x0003e60000100800 */
[----:B------:R-:W-:Y:S04]  /*d610*/  FADD.FTZ R0, R40, R0 ;  /* 0x0000000028007221 */ /* 0x000fe80000010000 */
[----:B------:R-:W-:Y:S01]  /*d620*/  HMMA.16816.F32 R64, R12, R18, R64 ;  /* 0x000000120c40723c */ /* 0x000fe20000001840 */
[----:B------:R1:W-:Y:S01]  /*d630*/  STL [R1+0x4], R0 ;  /* 0x0000040001007387 */ /* 0x0003e20000100800 */
[----:B------:R-:W-:-:S06]  /*d640*/  @P0 BRA `(.L_x_1912) ;  /* 0xffffd3d000000947 */ /* 0x000fcc000383ffff */
.L_x_1911:
[----:B------:R-:W-:-:S13]  /*d650*/  ISETP.GE.AND P0, PT, R212, R223, PT ;  /* 0x000000dfd400720c */ /* 0x000fda0003f06270 */
[----:B------:R-:W-:Y:S05]  /*d660*/  @!P0 BRA `(.L_x_1913) ;  /* 0x00003e5000008947 */ /* 0x000fea0003800000 */
[----:B------:R-:W-:Y:S02]  /*d670*/  MOV R110, R4 ;  /* 0x00000004006e7202 */ /* 0x000fe40000000f00 */
[----:B------:R-:W-:Y:S02]  /*d680*/  MOV R109, R108 ;  /* 0x0000006c006d7202 */ /* 0x000fe40000000f00 */
.L_x_1922:
[----:B------:R-:W-:Y:S04]  /*d690*/  DEPBAR.LE SB0, 0x0 ;  /* 0x000080000000791a */ /* 0x000fe80000000000 */
[----:B------:R-:W-:Y:S01]  /*d6a0*/  WARPSYNC 0xffffffff ;  /* 0xffffffff00007948 */ /* 0x000fe20003800000 */
[----:B------:R-:W-:Y:S01]  /*d6b0*/  BAR.SYNC.DEFER_BLOCKING 0x0 ;  /* 0x0000000000007b1d */ /* 0x000fe20000010000 */
[----:B-1----:R-:W-:Y:S01]  /*d6c0*/  SHF.R.S32.HI R0, RZ, 0x1f, R212 ;  /* 0x0000001fff007819 */ /* 0x002fe200000114d4 */
[----:B------:R-:W-:Y:S01]  /*d6d0*/  IMAD.MOV.U32 R214, RZ, RZ, 0x5 ;  /* 0x00000005ffd67424 */ /* 0x000fe200078e00ff */
[----:B------:R-:W-:Y:S01]  /*d6e0*/  IADD3 R36, P0, R224, 0x40, RZ ;  /* 0x00000040e0247810 */ /* 0x000fe20007f1e0ff */
[----:B------:R-:W-:Y:S02]  /*d6f0*/  IMAD.MOV.U32 R3, RZ, RZ, c[0x0][0x208] ;  /* 0x00008200ff037624 */ /* 0x000fe400078e00ff */
[----:B------:R-:W-:Y:S02]  /*d700*/  IMAD R0, R0, c[0x0][0x208], RZ ;  /* 0x0000820000007a24 */ /* 0x000fe400078e02ff */
[C---:B------:R-:W-:Y:S04]  /*d710*/  IMAD.WIDE.U32 R20, R212.reuse, c[0x0][0x208], RZ ;  /* 0x00008200d4147a25 */ /* 0x040fe800078e00ff */
[----:B------:R-:W-:Y:S02]  /*d720*/  IMAD R0, R212, c[0x0][0x20c], R0 ;  /* 0x00008300d4007a24 */ /* 0x000fe400078e0200 */
[C---:B--2---:R-:W-:Y:S01]  /*d730*/  IMAD.SHL.U32 R2, R3.reuse, 0x20, RZ ;  /* 0x0000002003027824 */ /* 0x044fe200078e00ff */
[----:B------:R-:W-:Y:S01]  /*d740*/  SHF.L.U64.HI R3, R3, R214, c[0x0][0x20c] ;  /* 0x0000830003037619 */ /* 0x000fe200000102d6 */
[----:B------:R-:W-:Y:S02]  /*d750*/  IMAD.IADD R0, R21, 0x1, R0 ;  /* 0x0000000115007824 */ /* 0x000fe400078e0200 */
[----:B------:R-:W-:Y:S02]  /*d760*/  IMAD.MOV.U32 R28, RZ, RZ, R224 ;  /* 0x000000ffff1c7224 */ /* 0x000fe400078e00e0 */
[----:B------:R-:W-:Y:S02]  /*d770*/  IMAD.MOV.U32 R29, RZ, RZ, R228 ;  /* 0x000000ffff1d7224 */ /* 0x000fe400078e00e4 */
[C---:B------:R-:W-:Y:S01]  /*d780*/  IMAD.WIDE.U32 R30, R20.reuse, 0x60, R2 ;  /* 0x00000060141e7825 */ /* 0x040fe200078e0002 */
[----:B------:R-:W1:Y:S01]  /*d790*/  LDSM.16.M88.4 R8, [R189] ;  /* 0x00000000bd08783b */ /* 0x000e620000000200 */
[----:B------:R-:W-:Y:S02]  /*d7a0*/  ULDC UR4, c[0x0][0x324] ;  /* 0x0000c90000047ab9 */ /* 0x000fe40000000800 */
[----:B------:R-:W-:Y:S01]  /*d7b0*/  IMAD.WIDE.U32 R28, R20, 0x60, R28 ;  /* 0x00000060141c7825 */ /* 0x000fe200078e001c */
[-C--:B------:R-:W-:Y:S01]  /*d7c0*/  IADD3 R44, P6, R224, R30.reuse, RZ ;  /* 0x0000001ee02c7210 */ /* 0x080fe20007fde0ff */
[----:B------:R-:W-:Y:S01]  /*d7d0*/  ULOP3.LUT UR4, URZ, UR4, URZ, 0x33, !UPT ;  /* 0x000000043f047292 */ /* 0x000fe2000f8e333f */
[----:B------:R-:W2:Y:S01]  /*d7e0*/  LDSM.16.M88.4 R16, [R189+0x800] ;  /* 0x00080000bd10783b */ /* 0x000ea20000000200 */
[-C--:B------:R-:W-:Y:S01]  /*d7f0*/  IADD3 R39, P5, R36, R30.reuse, RZ ;  /* 0x0000001e24277210 */ /* 0x080fe20007fbe0ff */
[----:B------:R-:W-:Y:S01]  /*d800*/  IMAD.SHL.U32 R45, R28, 0x2, RZ ;  /* 0x000000021c2d7824 */ /* 0x000fe200078e00ff */
[----:B------:R-:W-:Y:S01]  /*d810*/  IADD3 R38, P4, R2, R30, RZ ;  /* 0x0000001e02267210 */ /* 0x000fe20007f9e0ff */
[----:B------:R-:W-:Y:S01]  /*d820*/  IMAD.X R37, RZ, RZ, R228, P0 ;  /* 0x000000ffff257224 */ /* 0x000fe200000e06e4 */
[----:B------:R-:W3:Y:S01]  /*d830*/  LDSM.16.M88.4 R24, [R189+0x1000] ;  /* 0x00100000bd18783b */ /* 0x000ee20000000200 */
[----:B------:R-:W-:Y:S01]  /*d840*/  IMAD R0, R0, 0x60, RZ ;  /* 0x0000006000007824 */ /* 0x000fe200078e02ff */
[----:B------:R-:W-:Y:S03]  /*d850*/  IADD3 R46, P0, R38, R36, RZ ;  /* 0x00000024262e7210 */ /* 0x000fe60007f1e0ff */
[----:B------:R-:W4:Y:S01]  /*d860*/  LDL R219, [R1+0x18] ;  /* 0x0000180001db7983 */ /* 0x000f220000100800 */
[----:B------:R-:W-:Y:S02]  /*d870*/  IMAD.IADD R2, R29, 0x1, R0 ;  /* 0x000000011d027824 */ /* 0x000fe400078e0200 */
[----:B------:R-:W-:Y:S02]  /*d880*/  IMAD.IADD R0, R0, 0x1, R31 ;  /* 0x0000000100007824 */ /* 0x000fe400078e021f */
[----:B------:R-:W5:Y:S01]  /*d890*/  LDSM.16.M88.4 R32, [R189+0x1800] ;  /* 0x00180000bd20783b */ /* 0x000f620000000200 */
[----:B------:R-:W-:Y:S01]  /*d8a0*/  SHF.L.U64.HI R47, R28, 0x1, R2 ;  /* 0x000000011c2f7819 */ /* 0x000fe20000010202 */
[----:B------:R-:W-:Y:S01]  /*d8b0*/  IMAD.X R2, R0, 0x1, R3, P4 ;  /* 0x0000000100027824 */ /* 0x000fe200020e0603 */
[----:B------:R-:W-:Y:S01]  /*d8c0*/  IADD3 R3, P4, R38, R224, RZ ;  /* 0x000000e026037210 */ /* 0x000fe20007f9e0ff */
[----:B------:R-:W-:Y:S01]  /*d8d0*/  IMAD.X R38, R0, 0x1, R228, P6 ;  /* 0x0000000100267824 */ /* 0x000fe200030e06e4 */
[----:B------:R-:W4:Y:S01]  /*d8e0*/  LDL R218, [R1+0x1c] ;  /* 0x00001c0001da7983 */ /* 0x000f220000100800 */
[----:B------:R-:W-:Y:S01]  /*d8f0*/  LEA R160, P6, R44, c[0x0][0x1f8], 0x1 ;  /* 0x00007e002ca07a11 */ /* 0x000fe200078c08ff */
[--C-:B------:R-:W-:Y:S01]  /*d900*/  IMAD.X R0, R0, 0x1, R37.reuse, P5 ;  /* 0x0000000100007824 */ /* 0x100fe200028e0625 */
[C---:B------:R-:W-:Y:S01]  /*d910*/  LEA R158, P5, R39.reuse, c[0x0][0x1f8], 0x1 ;  /* 0x00007e00279e7a11 */ /* 0x040fe200078a08ff */
[----:B------:R-:W-:Y:S01]  /*d920*/  IMAD.X R108, R2, 0x1, R37, P0 ;  /* 0x00000001026c7824 */ /* 0x000fe200000e0625 */
[----:B------:R-:W3:Y:S01]  /*d930*/  LDSM.16.M88.4 R40, [R189+0x2000] ;  /* 0x00200000bd28783b */ /* 0x000ee20000000200 */
[----:B------:R-:W-:Y:S01]  /*d940*/  LEA.HI.X R161, R44, c[0x0][0x1fc], R38, 0x1, P6 ;  /* 0x00007f002ca17a11 */ /* 0x000fe200030f0c26 */
[----:B------:R-:W-:Y:S01]  /*d950*/  IMAD.X R36, R2, 0x1, R228, P4 ;  /* 0x0000000102247824 */ /* 0x000fe200020e06e4 */
[----:B------:R-:W-:Y:S02]  /*d960*/  LEA.HI.X R159, R39, c[0x0][0x1fc], R0, 0x1, P5 ;  /* 0x00007f00279f7a11 */ /* 0x000fe400028f0c00 */
[----:B------:R-:W4:Y:S01]  /*d970*/  LDL R215, [R1+0x10] ;  /* 0x0000100001d77983 */ /* 0x000f220000100800 */
[----:B------:R-:W-:Y:S02]  /*d980*/  IADD3 R44, P5, R45, c[0x0][0x1f8], RZ ;  /* 0x00007e002d2c7a10 */ /* 0x000fe40007fbe0ff */
[C---:B------:R-:W-:Y:S01]  /*d990*/  LEA R162, P4, R3.reuse, c[0x0][0x1f8], 0x1 ;  /* 0x00007e0003a27a11 */ /* 0x040fe200078808ff */
[C---:B-1----:R-:W-:Y:S01]  /*d9a0*/  HMMA.16816.F32 R4, R120.reuse, R8, RZ ;  /* 0x000000087804723c */ /* 0x042fe200000018ff */
[----:B------:R-:W1:Y:S02]  /*d9b0*/  LDSM.16.M88.4 R48, [R189+0x2800] ;  /* 0x00280000bd30783b */ /* 0x000e640000000200 */
[----:B------:R-:W-:Y:S02]  /*d9c0*/  LEA.HI.X R163, R3, c[0x0][0x1fc], R36, 0x1, P4 ;  /* 0x00007f0003a37a11 */ /* 0x000fe400020f0c24 */
[----:B------:R-:W-:Y:S01]  /*d9d0*/  LEA R156, P4, R46, c[0x0][0x1f8], 0x1 ;  /* 0x00007e002e9c7a11 */ /* 0x000fe200078808ff */
[----:B------:R-:W4:Y:S01]  /*d9e0*/  LDL R217, [R1+0xc] ;  /* 0x00000c0001d97983 */ /* 0x000f220000100800 */
[----:B------:R-:W-:Y:S01]  /*d9f0*/  ISETP.GE.AND P0, PT, R246, c[0x0][0x1d4], PT ;  /* 0x00007500f6007a0c */ /* 0x000fe20003f06270 */
[C---:B------:R-:W-:Y:S01]  /*da00*/  HMMA.16816.F32 R8, R120.reuse, R10, RZ ;  /* 0x0000000a7808723c */ /* 0x040fe200000018ff */
[----:B------:R-:W-:Y:S02]  /*da10*/  LEA.HI.X R157, R46, c[0x0][0x1fc], R108, 0x1, P4 ;  /* 0x00007f002e9d7a11 */ /* 0x000fe400020f0c6c */
[----:B------:R-:W1:Y:S01]  /*da20*/  LDSM.16.M88.4 R128, [R195] ;  /* 0x00000000c380783b */ /* 0x000e620000000200 */
[----:B------:R-:W-:Y:S02]  /*da30*/  IADD3 R2, P6, R45, 0x80, RZ ;  /* 0x000000802d027810 */ /* 0x000fe40007fde0ff */
[----:B------:R-:W-:Y:S02]  /*da40*/  IADD3.X R45, R47, c[0x0][0x1fc], RZ, P5, !PT ;  /* 0x00007f002f2d7a10 */ /* 0x000fe40002ffe4ff */
[C---:B--2---:R-:W-:Y:S01]  /*da50*/  HMMA.16816.F32 R12, R120.reuse, R16, RZ ;  /* 0x00000010780c723c */ /* 0x044fe200000018ff */
[----:B------:R-:W2:Y:S03]  /*da60*/  LDL R216, [R1+0x8] ;  /* 0x0000080001d87983 */ /* 0x000ea60000100800 */
[----:B------:R-:W-:Y:S02]  /*da70*/  IADD3 R2, P5, R2, c[0x0][0x1f8], RZ ;  /* 0x00007e0002027a10 */ /* 0x000fe40007fbe0ff */
[----:B------:R-:W1:Y:S02]  /*da80*/  LDSM.16.M88.4 R132, [R206] ;  /* 0x00000000ce84783b */ /* 0x000e640000000200 */
[C---:B------:R-:W-:Y:S01]  /*da90*/  HMMA.16816.F32 R16, R120.reuse, R18, RZ ;  /* 0x000000127810723c */ /* 0x040fe200000018ff */
[----:B------:R-:W-:Y:S02]  /*daa0*/  IADD3.X R3, RZ, c[0x0][0x1fc], R47, P5, P6 ;  /* 0x00007f00ff037a10 */ /* 0x000fe40002fec42f */
[----:B------:R-:W1:Y:S01]  /*dab0*/  LDSM.16.M88.4 R136, [R205] ;  /* 0x00000000cd88783b */ /* 0x000e620000000200 */
[C---:B------:R-:W-:Y:S04]  /*dac0*/  ISETP.GT.AND P6, PT, R212.reuse, R223, PT ;  /* 0x000000dfd400720c */ /* 0x040fe80003fc4270 */
[C---:B---3--:R-:W-:Y:S01]  /*dad0*/  HMMA.16816.F32 R20, R120.reuse, R24, RZ ;  /* 0x000000187814723c */ /* 0x048fe200000018ff */
[----:B------:R-:W3:Y:S05]  /*dae0*/  LDSM.16.M88.4 R140, [R204] ;  /* 0x00000000cc8c783b */ /* 0x000eea0000000200 */
[----:B------:R-:W1:Y:S02]  /*daf0*/  LDSM.16.M88.4 R144, [R203] ;  /* 0x00000000cb90783b */ /* 0x000e640000000200 */
[C---:B------:R-:W-:Y:S01]  /*db00*/  HMMA.16816.F32 R24, R120.reuse, R26, RZ ;  /* 0x0000001a7818723c */ /* 0x040fe200000018ff */
[----:B------:R-:W-:Y:S02]  /*db10*/  @P6 IMAD.MOV.U32 R111, RZ, RZ, c[0x0][0x1e0] ;  /* 0x00007800ff6f6624 */ /* 0x000fe400078e00ff */
[----:B------:R-:W3:Y:S01]  /*db20*/  LDSM.16.M88.4 R148, [R202] ;  /* 0x00000000ca94783b */ /* 0x000ee20000000200 */
[----:B------:R-:W-:Y:S04]  /*db30*/  @P6 IADD3 R0, R212, -0x1, RZ ;  /* 0xffffffffd4006810 */ /* 0x000fe80007ffe0ff */
[C---:B-----5:R-:W-:Y:S01]  /*db40*/  HMMA.16816.F32 R28, R120.reuse, R32, RZ ;  /* 0x00000020781c723c */ /* 0x060fe200000018ff */
[----:B------:R-:W-:Y:S01]  /*db50*/  @!PT LDS RZ, [RZ] ;  /* 0x00000000fffff984 */ /* 0x000fe20000000800 */
[----:B------:R-:W-:Y:S01]  /*db60*/  @!PT LDS RZ, [RZ] ;  /* 0x00000000fffff984 */ /* 0x000fe20000000800 */
[----:B------:R-:W-:Y:S01]  /*db70*/  @!PT LDS RZ, [RZ] ;  /* 0x00000000fffff984 */ /* 0x000fe20000000800 */
[----:B------:R1:W-:Y:S05]  /*db80*/  LDGSTS.E.BYPASS.LTC128B.128 [R213+0x100], [R44.64], !P0 ;  /* 0x001000002cd57fae */ /* 0x0003ea000c101d48 */
[----:B------:R5:W-:Y:S02]  /*db90*/  LDGSTS.E.BYPASS.LTC128B.128 [R213+0x3100], [R2.64], !P3 ;  /* 0x0310000002d57fae */ /* 0x000be4000d901d48 */
[C---:B------:R-:W-:Y:S03]  /*dba0*/  HMMA.16816.F32 R32, R120.reuse, R34, RZ ;  /* 0x000000227820723c */ /* 0x040fe600000018ff */
[----:B------:R3:W-:Y:S05]  /*dbb0*/  LDGSTS.E.BYPASS.LTC128B.128 [R213+0x1100], [R160.64], !P0 ;  /* 0x01100000a0d57fae */ /* 0x0007ea000c101d48 */
[C---:B------:R-:W-:Y:S01]  /*dbc0*/  HMMA.16816.F32 R36, R120.reuse, R40, RZ ;  /* 0x000000287824723c */ /* 0x040fe200000018ff */
[----:B------:R3:W-:Y:S05]  /*dbd0*/  LDGSTS.E.BYPASS.LTC128B.128 [R213+0x4100], [R158.64], !P3 ;  /* 0x041000009ed57fae */ /* 0x0007ea000d901d48 */
[----:B------:R3:W-:Y:S02]  /*dbe0*/  LDGSTS.E.BYPASS.LTC128B.128 [R213+0x2100], [R162.64], !P0 ;  /* 0x02100000a2d57fae */ /* 0x0007e4000c101d48 */
[C---:B------:R-:W-:Y:S03]  /*dbf0*/  HMMA.16816.F32 R40, R120.reuse, R42, RZ ;  /* 0x0000002a7828723c */ /* 0x040fe600000018ff */
[----:B------:R3:W-:Y:S05]  /*dc00*/  LDGSTS.E.BYPASS.LTC128B.128 [R213+0x5100], [R156.64], !P3 ;  /* 0x051000009cd57fae */ /* 0x0007ea000d901d48 */
[C---:B-1----:R-:W-:Y:S01]  /*dc10*/  HMMA.16816.F32 R44, R120.reuse, R48, RZ ;  /* 0x00000030782c723c */ /* 0x042fe200000018ff */
[----:B------:R-:W-:Y:S03]  /*dc20*/  LDSM.16.M88.4 R184, [R193+0x1000] ;  /* 0x00100000c1b8783b */ /* 0x000fe60000000200 */
[C---:B-----5:R-:W-:Y:S02]  /*dc30*/  @P6 SHF.L.U64.HI R3, R111.reuse, R214, c[0x0][0x1e4] ;  /* 0x000079006f036619 */ /* 0x060fe400000102d6 */
[----:B------:R-:W0:Y:S01]  /*dc40*/  LDGDEPBAR ;  /* 0x00000000000079af */ /* 0x000e220000000000 */
[----:B------:R-:W-:Y:S01]  /*dc50*/  @P6 SHF.R.S32.HI R2, RZ, 0x1f, R0 ;  /* 0x0000001fff026819 */ /* 0x000fe20000011400 */
[----:B------:R-:W-:Y:S04]  /*dc60*/  HMMA.16816.F32 R48, R120, R50, RZ ;  /* 0x000000327830723c */ /* 0x000fe800000018ff */
[----:B------:R-:W-:Y:S04]  /*dc70*/  @P6 IMAD R2, R2, c[0x0][0x1e0], RZ ;  /* 0x0000780002026a24 */ /* 0x000fe800078e02ff */
[C---:B------:R-:W-:Y:S01]  /*dc80*/  HMMA.16816.F32 R4, R124.reuse, R128, R4 ;  /* 0x000000807c04723c */ /* 0x040fe20000001804 */
[----:B---3--:R-:W-:Y:S04]  /*dc90*/  LDSM.16.M88.4 R160, [R193+0x800] ;  /* 0x00080000c1a0783b */ /* 0x008fe80000000200 */
[----:B------:R-:W-:Y:S01]  /*dca0*/  @P6 IMAD R108, R0, c[0x0][0x1e4], R2 ;  /* 0x00007900006c6a24 */ /* 0x000fe200078e0202 */
[----:B------:R-:W1:Y:S01]  /*dcb0*/  LDSM.16.M88.4 R156, [R193] ;  /* 0x00000000c19c783b */ /* 0x000e620000000200 */
[----:B------:R-:W-:Y:S01]  /*dcc0*/  @P6 IMAD.SHL.U32 R2, R111, 0x20, RZ ;  /* 0x000000206f026824 */ /* 0x000fe200078e00ff */
[C---:B------:R-:W-:Y:S03]  /*dcd0*/  HMMA.16816.F32 R8, R124.reuse, R130, R8 ;  /* 0x000000827c08723c */ /* 0x040fe60000001808 */
[----:B------:R-:W3:Y:S01]  /*dce0*/  LDSM.16.M88.4 R128, [R193+0x1800] ;  /* 0x00180000c180783b */ /* 0x000ee20000000200 */
[----:B------:R-:W-:Y:S04]  /*dcf0*/  @P6 IADD3 R111, P4, R226, 0x40, RZ ;  /* 0x00000040e26f6810 */ /* 0x000fe80007f9e0ff */
        /* <DEDUP_REMOVED lines=8> */
[----:B------:R-:W3:Y:S07]  /*dd80*/  LDSM.16.M88.4 R140, [R190] ;  /* 0x00000000be8c783b */ /* 0x000eee0000000200 */
[C---:B------:R-:W-:Y:S08]  /*dd90*/  HMMA.16816.F32 R36, R124.reuse, R144, R36 ;  /* 0x000000907c24723c */ /* 0x040ff00000001824 */
[C---:B------:R-:W-:Y:S01]  /*dda0*/  HMMA.16816.F32 R40, R124.reuse, R146, R40 ;  /* 0x000000927c28723c */ /* 0x040fe20000001828 */
[----:B------:R-:W3:Y:S07]  /*ddb0*/  LDSM.16.M88.4 R144, [R190+0x800] ;  /* 0x00080000be90783b */ /* 0x000eee0000000200 */
[C---:B------:R-:W-:Y:S08]  /*ddc0*/  HMMA.16816.F32 R44, R124.reuse, R148, R44 ;  /* 0x000000947c2c723c */ /* 0x040ff0000000182c */
[----:B------:R-:W-:Y:S01]  /*ddd0*/  HMMA.16816.F32 R48, R124, R150, R48 ;  /* 0x000000967c30723c */ /* 0x000fe20000001830 */
[----:B------:R-:W2:Y:S07]  /*dde0*/  LDSM.16.M88.4 R148, [R190+0x1000] ;  /* 0x00100000be94783b */ /* 0x000eae0000000200 */
        /* <DEDUP_REMOVED lines=20> */
[----:B------:R-:W3:Y:S07]  /*df30*/  LDSM.16.M88.4 R140, [R189+0x4000] ;  /* 0x00400000bd8c783b */ /* 0x000eee0000000200 */
[C---:B------:R-:W-:Y:S08]  /*df40*/  HMMA.16816.F32 R12, R164.reuse, R144, R12 ;  /* 0x00000090a40c723c */ /* 0x040ff0000000180c */
[C---:B------:R-:W-:Y:S01]  /*df50*/  HMMA.16816.F32 R16, R164.reuse, R146, R16 ;  /* 0x00000092a410723c */ /* 0x040fe20000001810 */
[----:B------:R-:W3:Y:S07]  /*df60*/  LDSM.16.M88.4 R144, [R189+0x4800] ;  /* 0x00480000bd90783b */ /* 0x000eee0000000200 */
[C---:B--2---:R-:W-:Y:S08]  /*df70*/  HMMA.16816.F32 R20, R164.reuse, R148, R20 ;  /* 0x00000094a414723c */ /* 0x044ff00000001814 */
[C---:B------:R-:W-:Y:S01]  /*df80*/  HMMA.16816.F32 R24, R164.reuse, R150, R24 ;  /* 0x00000096a418723c */ /* 0x040fe20000001818 */
[----:B------:R-:W-:Y:S07]  /*df90*/  LDSM.16.M88.4 R148, [R201] ;  /* 0x00000000c994783b */ /* 0x000fee0000000200 */
[C---:B-1----:R-:W-:Y:S08]  /*dfa0*/  HMMA.16816.F32 R28, R164.reuse, R128, R28 ;  /* 0x00000080a41c723c */ /* 0x042ff0000000181c */
[C---:B------:R-:W-:Y:S01]  /*dfb0*/  HMMA.16816.F32 R32, R164.reuse, R130, R32 ;  /* 0x00000082a420723c */ /* 0x040fe20000001820 */
[----:B------:R-:W1:Y:S07]  /*dfc0*/  LDSM.16.M88.4 R128, [R189+0x5000] ;  /* 0x00500000bd80783b */ /* 0x000e6e0000000200 */
[C---:B------:R-:W-:Y:S08]  /*dfd0*/  HMMA.16816.F32 R36, R164.reuse, R156, R36 ;  /* 0x0000009ca424723c */ /* 0x040ff00000001824 */
[C---:B------:R-:W-:Y:S01]  /*dfe0*/  HMMA.16816.F32 R40, R164.reuse, R158, R40 ;  /* 0x0000009ea428723c */ /* 0x040fe20000001828 */
[----:B------:R-:W-:Y:S07]  /*dff0*/  LDSM.16.M88.4 R156, [R193+0x4800] ;  /* 0x00480000c19c783b */ /* 0x000fee0000000200 */
[C---:B------:R-:W-:Y:S08]  /*e000*/  HMMA.16816.F32 R44, R164.reuse, R160, R44 ;  /* 0x000000a0a42c723c */ /* 0x040ff0000000182c */
[----:B------:R-:W-:Y:S01]  /*e010*/  HMMA.16816.F32 R48, R164, R162, R48 ;  /* 0x000000a2a430723c */ /* 0x000fe20000001830 */
[----:B------:R-:W-:Y:S07]  /*e020*/  LDSM.16.M88.4 R160, [R193+0x5000] ;  /* 0x00500000c1a0783b */ /* 0x000fee0000000200 */
[C---:B---3--:R-:W-:Y:S08]  /*e030*/  HMMA.16816.F32 R4, R168.reuse, R132, R4 ;  /* 0x00000084a804723c */ /* 0x048ff00000001804 */
[C---:B------:R-:W-:Y:S01]  /*e040*/  HMMA.16816.F32 R8, R168.reuse, R134, R8 ;  /* 0x00000086a808723c */ /* 0x040fe20000001808 */
[----:B------:R-:W2:Y:S07]  /*e050*/  LDSM.16.M88.4 R132, [R189+0x5800] ;  /* 0x00580000bd84783b */ /* 0x000eae0000000200 */
[C---:B-----5:R-:W-:Y:S08]  /*e060*/  HMMA.16816.F32 R12, R168.reuse, R136, R12 ;  /* 0x00000088a80c723c */ /* 0x060ff0000000180c */
[C---:B------:R-:W-:Y:S01]  /*e070*/  HMMA.16816.F32 R16, R168.reuse, R138, R16 ;  /* 0x0000008aa810723c */ /* 0x040fe20000001810 */
[----:B------:R-:W3:Y:S07]  /*e080*/  LDSM.16.M88.4 R136, [R200] ;  /* 0x00000000c888783b */ /* 0x000eee0000000200 */
[C---:B------:R-:W-:Y:S08]  /*e090*/  HMMA.16816.F32 R20, R168.reuse, R140, R20 ;  /* 0x0000008ca814723c */ /* 0x040ff00000001814 */
[C---:B------:R-:W-:Y:S01]  /*e0a0*/  HMMA.16816.F32 R24, R168.reuse, R142, R24 ;  /* 0x0000008ea818723c */ /* 0x040fe20000001818 */
[----:B------:R-:W5:Y:S07]  /*e0b0*/  LDSM.16.M88.4 R140, [R199] ;  /* 0x00000000c78c783b */ /* 0x000f6e0000000200 */
[C---:B------:R-:W-:Y:S08]  /*e0c0*/  HMMA.16816.F32 R28, R168.reuse, R144, R28 ;  /* 0x00000090a81c723c */ /* 0x040ff0000000181c */
[C---:B------:R-:W-:Y:S01]  /*e0d0*/  HMMA.16816.F32 R32, R168.reuse, R146, R32 ;  /* 0x00000092a820723c */ /* 0x040fe20000001820 */
[----:B------:R-:W3:Y:S07]  /*e0e0*/  LDSM.16.M88.4 R144, [R198] ;  /* 0x00000000c690783b */ /* 0x000eee0000000200 */
        /* <DEDUP_REMOVED lines=27> */
[C---:B-----5:R-:W-:Y:S07]  /*e2a0*/  HMMA.16816.F32 R12, R176.reuse, R140, R12 ;  /* 0x0000008cb00c723c */ /* 0x060fee000000180c */
[----:B------:R-:W-:Y:S01]  /*e2b0*/  @P6 IMAD.WIDE.U32 R140, R0, c[0x0][0x1e0], RZ ;  /* 0x00007800008c6a25 */ /* 0x000fe200078e00ff */
[C---:B------:R-:W-:Y:S04]  /*e2c0*/  HMMA.16816.F32 R16, R176.reuse, R142, R16 ;  /* 0x0000008eb010723c */ /* 0x040fe80000001810 */
[----:B------:R-:W-:Y:S03]  /*e2d0*/  @P6 IMAD.IADD R0, R141, 0x1, R108 ;  /* 0x000000018d006824 */ /* 0x000fe600078e026c */
[----:B------:R-:W-:Y:S01]  /*e2e0*/  @P6 IMAD.X R143, RZ, RZ, R229, P4 ;  /* 0x000000ffff8f6224 */ /* 0x000fe200020e06e5 */
[C---:B------:R-:W-:Y:S08]  /*e2f0*/  HMMA.16816.F32 R20, R176.reuse, R148, R20 ;  /* 0x00000094b014723c */ /* 0x040ff00000001814 */
[C---:B------:R-:W-:Y:S08]  /*e300*/  HMMA.16816.F32 R24, R176.reuse, R150, R24 ;  /* 0x00000096b018723c */ /* 0x040ff00000001818 */
[C---:B------:R-:W-:Y:S08]  /*e310*/  HMMA.16816.F32 R28, R176.reuse, R156, R28 ;  /* 0x0000009cb01c723c */ /* 0x040ff0000000181c */
[C---:B------:R-:W-:Y:S08]  /*e320*/  HMMA.16816.F32 R32, R176.reuse, R158, R32 ;  /* 0x0000009eb020723c */ /* 0x040ff00000001820 */
[C---:B------:R-:W-:Y:S08]  /*e330*/  HMMA.16816.F32 R36, R176.reuse, R160, R36 ;  /* 0x000000a0b024723c */ /* 0x040ff00000001824 */
[C---:B------:R-:W-:Y:S08]  /*e340*/  HMMA.16816.F32 R40, R176.reuse, R162, R40 ;  /* 0x000000a2b028723c */ /* 0x040ff00000001828 */
[C---:B----4-:R-:W-:Y:S07]  /*e350*/  HMMA.16816.F32 R44, R176.reuse, R144, R44 ;  /* 0x00000090b02c723c */ /* 0x050fee000000182c */
[----:B------:R-:W-:Y:S01]  /*e360*/  @P6 IMAD R145, R0, 0x60, RZ ;  /* 0x0000006000916824 */ /* 0x000fe200078e02ff */
[----:B------:R-:W-:Y:S08]  /*e370*/  HMMA.16816.F32 R48, R176, R146, R48 ;  /* 0x00000092b030723c */ /* 0x000ff00000001830 */
[C---:B------:R-:W-:Y:S08]  /*e380*/  HMMA.16816.F32 R4, R180.reuse, R184, R4 ;  /* 0x000000b8b404723c */ /* 0x040ff00000001804 */
[C---:B------:R-:W-:Y:S08]  /*e390*/  HMMA.16816.F32 R8, R180.reuse, R186, R8 ;  /* 0x000000bab408723c */ /* 0x040ff00000001808 */
[C---:B-1----:R-:W-:Y:S08]  /*e3a0*/  HMMA.16816.F32 R12, R180.reuse, R128, R12 ;  /* 0x00000080b40c723c */ /* 0x042ff0000000180c */
[C---:B------:R-:W-:Y:S01]  /*e3b0*/  HMMA.16816.F32 R16, R180.reuse, R130, R16 ;  /* 0x00000082b410723c */ /* 0x040fe20000001810 */
[----:B------:R-:W1:Y:S07]  /*e3c0*/  LDSM.16.M88.4 R128, [R190+0x5000] ;  /* 0x00500000be80783b */ /* 0x000e6e0000000200 */
[C---:B--2---:R-:W-:Y:S07]  /*e3d0*/  HMMA.16816.F32 R20, R180.reuse, R132, R20 ;  /* 0x00000084b414723c */ /* 0x044fee0000001814 */
[----:B------:R-:W-:Y:S01]  /*e3e0*/  @P6 IMAD.WIDE.U32 R132, R140, 0x60, R2 ;  /* 0x000000608c846825 */ /* 0x000fe200078e0002 */
[C---:B------:R-:W-:Y:S04]  /*e3f0*/  HMMA.16816.F32 R24, R180.reuse, R134, R24 ;  /* 0x00000086b418723c */ /* 0x040fe80000001818 */
[-C--:B------:R-:W-:Y:S01]  /*e400*/  @P6 IADD3 R142, P5, R2, R132.reuse, RZ ;  /* 0x00000084028e6210 */ /* 0x080fe20007fbe0ff */
[----:B------:R-:W-:Y:S01]  /*e410*/  @P6 IMAD.IADD R0, R145, 0x1, R133 ;  /* 0x0000000191006824 */ /* 0x000fe200078e0285 */
[-C--:B------:R-:W-:Y:S01]  /*e420*/  @P6 IADD3 R141, P4, R226, R132.reuse, RZ ;  /* 0x00000084e28d6210 */ /* 0x080fe20007f9e0ff */
[----:B------:R-:W-:Y:S01]  /*e430*/  @P6 IMAD.MOV.U32 R2, RZ, RZ, R226 ;  /* 0x000000ffff026224 */ /* 0x000fe200078e00e2 */
[C---:B---3--:R-:W-:Y:S04]  /*e440*/  HMMA.16816.F32 R28, R180.reuse, R136, R28 ;  /* 0x00000088b41c723c */ /* 0x048fe8000000181c */
[C---:B------:R-:W-:Y:S01]  /*e450*/  @P6 IMAD.X R144, R0.reuse, 0x1, R3, P5 ;  /* 0x0000000100906824 */ /* 0x040fe200028e0603 */
[----:B------:R-:W-:Y:S01]  /*e460*/  @P6 IADD3 R108, P5, R111, R132, RZ ;  /* 0x000000846f6c6210 */ /* 0x000fe20007fbe0ff */
[--C-:B------:R-:W-:Y:S01]  /*e470*/  @P6 IMAD.MOV.U32 R3, RZ, RZ, R229.reuse ;  /* 0x000000ffff036224 */ /* 0x100fe200078e00e5 */
[----:B------:R-:W2:Y:S01]  /*e480*/  LDSM.16.M88.4 R132, [R190+0x5800] ;  /* 0x00580000be84783b */ /* 0x000ea20000000200 */
[----:B------:R-:W-:Y:S04]  /*e490*/  DEPBAR.LE SB0, 0x0 ;  /* 0x000080000000791a */ /* 0x000fe80000000000 */
[----:B------:R-:W-:Y:S01]  /*e4a0*/  BAR.SYNC.DEFER_BLOCKING 0x0 ;  /* 0x0000000000007b1d */ /* 0x000fe20000010000 */
[C---:B------:R-:W-:Y:S01]  /*e4b0*/  @P6 IMAD.X R136, R0.reuse, 0x1, R229, P4 ;  /* 0x0000000100886824 */ /* 0x040fe200020e06e5 */
[C---:B------:R-:W-:Y:S01]  /*e4c0*/  @P6 LEA R146, P4, R141.reuse, c[0x0][0x1c8], 0x1 ;  /* 0x000072008d926a11 */ /* 0x040fe200078808ff */
[C---:B------:R-:W-:Y:S05]  /*e4d0*/  HMMA.16816.F32 R32, R180.reuse, R138, R32 ;  /* 0x0000008ab420723c */ /* 0x040fea0000001820 */
[----:B------:R-:W-:Y:S01]  /*e4e0*/  @P6 IMAD.X R0, R0, 0x1, R143, P5 ;  /* 0x0000000100006824 */ /* 0x000fe200028e068f */
[----:B------:R-:W-:Y:S01]  /*e4f0*/  @P6 LEA R148, P5, R108, c[0x0][0x1c8], 0x1 ;  /* 0x000072006c946a11 */ /* 0x000fe200078a08ff */
[----:B------:R-:W-:Y:S01]  /*e500*/  @P6 IMAD.WIDE.U32 R2, R140, 0x60, R2 ;  /* 0x000000608c026825 */ /* 0x000fe200078e0002 */
[----:B------:R-:W-:Y:S01]  /*e510*/  @P6 LEA.HI.X R147, R141, c[0x0][0x1cc], R136, 0x1, P4 ;  /* 0x000073008d936a11 */ /* 0x000fe200020f0c88 */
[C---:B-1----:R-:W-:Y:S03]  /*e520*/  HMMA.16816.F32 R36, R180.reuse, R128, R36 ;  /* 0x00000080b424723c */ /* 0x042fe60000001824 */
[----:B------:R-:W-:Y:S01]  /*e530*/  @P6 LEA.HI.X R149, R108, c[0x0][0x1cc], R0, 0x1, P5 ;  /* 0x000073006c956a11 */ /* 0x000fe200028f0c00 */
[----:B------:R-:W-:Y:S01]  /*e540*/  @P6 IMAD.IADD R136, R3, 0x1, R145 ;  /* 0x0000000103886824 */ /* 0x000fe200078e0291 */
[----:B------:R-:W-:Y:S01]  /*e550*/  @P6 IADD3 R108, P5, R142, R111, RZ ;  /* 0x0000006f8e6c6210 */ /* 0x000fe20007fbe0ff */
[----:B------:R-:W-:Y:S01]  /*e560*/  @P6 IMAD.SHL.U32 R3, R2, 0x2, RZ ;  /* 0x0000000202036824 */ /* 0x000fe200078e00ff */
[----:B------:R-:W-:Y:S01]  /*e570*/  @P6 IADD3 R0, P4, R142, R226, RZ ;  /* 0x000000e28e006210 */ /* 0x000fe20007f9e0ff */
[C---:B------:R-:W-:Y:S04]  /*e580*/  HMMA.16816.F32 R40, R180.reuse, R130, R40 ;  /* 0x00000082b428723c */ /* 0x040fe80000001828 */
[----:B------:R-:W-:Y:S01]  /*e590*/  @P6 IMAD.X R137, R144, 0x1, R143, P5 ;  /* 0x0000000190896824 */ /* 0x000fe200028e068f */
[----:B------:R-:W-:Y:S01]  /*e5a0*/  @P6 LEA R140, P5, R0, c[0x0][0x1c8], 0x1 ;  /* 0x00007200008c6a11 */ /* 0x000fe200078a08ff */
[----:B------:R-:W-:Y:S01]  /*e5b0*/  @P6 IMAD.X R111, R144, 0x1, R229, P4 ;  /* 0x00000001906f6824 */ /* 0x000fe200020e06e5 */
[----:B------:R-:W-:Y:S02]  /*e5c0*/  @P6 LEA R138, P4, R108, c[0x0][0x1c8], 0x1 ;  /* 0x000072006c8a6a11 */ /* 0x000fe400078808ff */
[----:B------:R-:W-:Y:S03]  /*e5d0*/  @P6 SHF.L.U64.HI R136, R2, 0x1, R136 ;  /* 0x0000000102886819 */ /* 0x000fe60000010288 */
[----:B------:R-:W-:Y:S02]  /*e5e0*/  @P6 LEA.HI.X R139, R108, c[0x0][0x1cc], R137, 0x1, P4 ;  /* 0x000073006c8b6a11 */ /* 0x000fe400020f0c89 */
[C---:B------:R-:W-:Y:S01]  /*e5f0*/  @P6 IADD3 R128, P4, R3.reuse, c[0x0][0x1c8], RZ ;  /* 0x0000720003806a10 */ /* 0x040fe20007f9e0ff */
[C---:B--2---:R-:W-:Y:S03]  /*e600*/  HMMA.16816.F32 R44, R180.reuse, R132, R44 ;  /* 0x00000084b42c723c */ /* 0x044fe6000000182c */
[----:B------:R-:W-:Y:S01]  /*e610*/  @P6 LEA.HI.X R141, R0, c[0x0][0x1cc], R111, 0x1, P5 ;  /* 0x00007300008d6a11 */ /* 0x000fe200028f0c6f */
[----:B------:R-:W-:Y:S01]  /*e620*/  IMAD.IADD R111, R218, 0x1, R219 ;  /* 0x00000001da6f7824 */ /* 0x000fe200078e02db */
[----:B------:R-:W-:Y:S02]  /*e630*/  @P6 IADD3 R3, P5, R3, 0x80, RZ ;  /* 0x0000008003036810 */ /* 0x000fe40007fbe0ff */
[----:B------:R-:W-:Y:S01]  /*e640*/  @P6 IADD3.X R129, R136, c[0x0][0x1cc], RZ, P4, !PT ;  /* 0x0000730088816a10 */ /* 0x000fe200027fe4ff */
[----:B------:R-:W-:Y:S01]  /*e650*/  @P2 IMAD.HI.U32 R0, R111, c[0x0][0x2c8], RZ ;  /* 0x0000b2006f002a27 */ /* 0x000fe200078e00ff */
[----:B------:R-:W-:Y:S01]  /*e660*/  @P6 IADD3 R2, P4, R3, c[0x0][0x1c8], RZ ;  /* 0x0000720003026a10 */ /* 0x000fe20007f9e0ff */
[----:B------:R-:W-:Y:S02]  /*e670*/  HMMA.16816.F32 R48, R180, R134, R48 ;  /* 0x00000086b430723c */ /* 0x000fe40000001830 */
[----:B------:R-:W-:Y:S01]  /*e680*/  @!PT LDS RZ, [RZ] ;  /* 0x00000000fffff984 */ /* 0x000fe20000000800 */
[----:B------:R-:W-:Y:S01]  /*e690*/  @!PT LDS RZ, [RZ] ;  /* 0x00000000fffff984 */ /* 0x000fe20000000800 */
[----:B------:R-:W-:Y:S01]  /*e6a0*/  @!PT LDS RZ, [RZ] ;  /* 0x00000000fffff984 */ /* 0x000fe20000000800 */
[----:B------:R1:W-:Y:S01]  /*e6b0*/  @P6 LDGSTS.E.BYPASS.LTC128B.128 [R213+0x8100], [R128.64], !P0 ;  /* 0x0810000080d56fae */ /* 0x0003e2000c101d48 */
[----:B------:R-:W-:Y:S02]  /*e6c0*/  @P6 IADD3.X R3, RZ, c[0x0][0x1cc], R136, P4, P5 ;  /* 0x00007300ff036a10 */ /* 0x000fe400027ea488 */
[----:B------:R-:W-:Y:S03]  /*e6d0*/  @P2 SHF.R.U32.HI R111, RZ, c[0x0][0x2cc], R0 ;  /* 0x0000b300ff6f2a19 */ /* 0x000fe60000011600 */
[----:B------:R2:W-:Y:S05]  /*e6e0*/  @P6 LDGSTS.E.BYPASS.LTC128B.128 [R213+0xb100], [R2.64], !P3 ;  /* 0x0b10000002d56fae */ /* 0x0005ea000d901d48 */
        /* <DEDUP_REMOVED lines=8> */
[----:B------:R-:W-:Y:S04]  /*e770*/  IADD3 R0, -R216, R0, R217 ;  /* 0x00000000d8007210 */ /* 0x000fe80007ffe1d9 */
[C---:B-1----:R-:W-:Y:S02]  /*e780*/  IADD3 R129, R0.reuse, c[0x0][0x328], RZ ;  /* 0x0000ca0000817a10 */ /* 0x042fe40007ffe0ff */
[----:B------:R-:W-:Y:S03]  /*e790*/  IADD3 R128, R0, UR4, RZ ;  /* 0x0000000400807c10 */ /* 0x000fe6000fffe0ff */
[----:B----4-:R-:W-:Y:S02]  /*e7a0*/  IMAD.IADD R2, R129, 0x1, R108 ;  /* 0x0000000181027824 */ /* 0x010fe400078e026c */
[----:B------:R-:W-:Y:S01]  /*e7b0*/  IMAD.IADD R0, R108, 0x1, R128 ;  /* 0x000000016c007824 */ /* 0x000fe200078e0280 */
        /* <DEDUP_REMOVED lines=14> */
.L_x_1916:
[----:B------:R-:W-:Y:S04]  /*e8a0*/  MOV R130, c[0x0][0x32c] ;  /* 0x0000cb0000827a02 */ /* 0x000fe80000000f00 */
[----:B------:R-:W-:Y:S11]  /*e8b0*/  ISETP.NE.AND P0, PT, R130, 0x1, PT ;  /* 0x000000018200780c */ /* 0x000ff60003f05270 */
[----:B------:R-:W-:Y:S02]  /*e8c0*/  @!UPT UIADD3 URZ, URZ, URZ, URZ ;  /* 0x0000003f3f3ff290 */ /* 0x000fe4000fffe03f */
[----:B------:R-:W-:Y:S05]  /*e8d0*/  @P0 IMAD.HI.U32 R130, R108, c[0x0][0x330], RZ ;  /* 0x0000cc006c820a27 */ /* 0x000fea00078e00ff */
[----:B------:R-:W-:Y:S02]  /*e8e0*/  @P0 SHF.R.U32.HI R108, RZ, c[0x0][0x334], R130 ;  /* 0x0000cd00ff6c0a19 */ /* 0x000fe40000011682 */
.L_x_1917:
[----:B------:R-:W-:Y:S05]  /*e8f0*/  BSYNC B0 ;  /* 0x0000000000007941 */ /* 0x000fea0003800000 */
.L_x_1915:
[----:B------:R-:W-:Y:S04]  /*e900*/  IMAD.IADD R130, R3, 0x1, -R215 ;  /* 0x0000000103827824 */ /* 0x000fe800078e0ad7 */
[----:B------:R-:W-:Y:S05]  /*e910*/  IMAD R108, R108, c[0x0][0x32c], R130 ;  /* 0x0000cb006c6c7a24 */ /* 0x000fea00078e0282 */
[----:B------:R-:W-:Y:S02]  /*e920*/  IADD3 R130, R108, c[0x0][0x32c], RZ ;  /* 0x0000cb006c827a10 */ /* 0x000fe40007ffe0ff */
[----:B------:R-:W-:Y:S02]  /*e930*/  IMNMX R0, R0, R108, !PT ;  /* 0x0000006c00007217 */ /* 0x000fe40007800200 */
[----:B------:R-:W-:Y:S02]  /*e940*/  IMNMX R2, R2, R130, PT ;  /* 0x0000008202027217 */ /* 0x000fe40003800200 */
.L_x_1914:
[C---:B---3--:R-:W-:Y:S02]  /*e950*/  ISETP.GE.AND P0, PT, R3.reuse, 0x2, PT ;  /* 0x000000020300780c */ /* 0x048fe40003f06270 */
        /* <DEDUP_REMOVED lines=133> */
.L_x_1920:
[----:B------:R-:W-:Y:S04]  /*f1b0*/  MOV R5, c[0x0][0x32c] ;  /* 0x0000cb0000057a02 */ /* 0x000fe80000000f00 */
[----:B------:R-:W-:Y:S11]  /*f1c0*/  ISETP.NE.AND P0, PT, R5, 0x1, PT ;  /* 0x000000010500780c */ /* 0x000ff60003f05270 */
[----:B------:R-:W-:Y:S02]  /*f1d0*/  @!UPT UIADD3 URZ, URZ, URZ, URZ ;  /* 0x0000003f3f3ff290 */ /* 0x000fe4000fffe03f */
[----:B------:R-:W-:Y:S05]  /*f1e0*/  @P0 IMAD.HI.U32 R5, R4, c[0x0][0x330], RZ ;  /* 0x0000cc0004050a27 */ /* 0x000fea00078e00ff */
[----:B------:R-:W-:Y:S02]  /*f1f0*/  @P0 SHF.R.U32.HI R4, RZ, c[0x0][0x334], R5 ;  /* 0x0000cd00ff040a19 */ /* 0x000fe40000011605 */
.L_x_1921:
[----:B------:R-:W-:Y:S05]  /*f200*/  BSYNC B0 ;  /* 0x0000000000007941 */ /* 0x000fea0003800000 */
.L_x_1919:
[----:B------:R-:W-:Y:S04]  /*f210*/  IMAD.IADD R3, R3, 0x1, -R215 ;  /* 0x0000000103037824 */ /* 0x000fe800078e0ad7 */
[----:B------:R-:W-:Y:S05]  /*f220*/  IMAD R3, R4, c[0x0][0x32c], R3 ;  /* 0x0000cb0004037a24 */ /* 0x000fea00078e0203 */
[----:B------:R-:W-:Y:S02]  /*f230*/  IADD3 R4, R3, c[0x0][0x32c], RZ ;  /* 0x0000cb0003047a10 */ /* 0x000fe40007ffe0ff */
[----:B------:R-:W-:Y:S02]  /*f240*/  IMNMX R0, R0, R3, !PT ;  /* 0x0000000300007217 */ /* 0x000fe40007800200 */
[----:B------:R-:W-:Y:S02]  /*f250*/  IMNMX R2, R2, R4, PT ;  /* 0x0000000402027217 */ /* 0x000fe40003800200 */
.L_x_1918:
[----:B------:R-:W-:Y:S01]  /*f260*/  ISETP.NE.AND P0, PT, R143, RZ, PT ;  /* 0x000000ff8f00720c */ /* 0x000fe20003f05270 */
[----:B------:R-:W2:Y:S01]  /*f270*/  LDL.LU R241, [R1] ;  /* 0x0000000001f17983 */ /* 0x000ea20000300800 */
        /* <DEDUP_REMOVED lines=89> */
[----:B------:R-:W-:Y:S02]  /*f810*/  ISETP.LT.OR P0, PT, R2, 0x31, P0 ;  /* 0x000000310200780c */ /* 0x000fe40000701670 */
[----:B------:R-:W-:Y:S02]  /*f820*/  ISETP.GT.AND P4, PT, R0, 0x59, !P4 ;  /* 0x000000590000780c */ /* 0x000fe40006784270 */
[----:B------:R-:W-:Y:S02]  /*f830*/  FSEL R48, R30, -INF , !P0 ;  /* 0xff8000001e307808 */ /* 0x000fe40004000000 */
[----:B------:R-:W-:Y:S02]  /*f840*/  ISETP.NE.AND P0, PT, R25, RZ, PT ;  /* 0x000000ff1900720c */ /* 0x000fe40003f05270 */
[----:B------:R-:W-:Y:S02]  /*f850*/  FMNMX.FTZ R4, R48, R4, !PT ;  /* 0x0000000430047209 */ /* 0x000fe40007810000 */
[----:B------:R-:W-:Y:S02]  /*f860*/  ISETP.GT.AND P0, PT, R0, 0x31, !P0 ;  /* 0x000000310000780c */ /* 0x000fe40004704270 */
[C---:B------:R-:W-:Y:S02]  /*f870*/  ISETP.LT.OR P6, PT, R2.reuse, 0x52, P6 ;  /* 0x000000520200780c */ /* 0x040fe400037c1670 */
[----:B------:R-:W-:Y:S02]  /*f880*/  ISETP.LT.OR P0, PT, R2, 0x32, P0 ;  /* 0x000000320200780c */ /* 0x000fe40000701670 */
[----:B------:R-:W-:Y:S02]  /*f890*/  FSEL R136, R47, -INF , !P6 ;  /* 0xff8000002f887808 */ /* 0x000fe40007000000 */
[----:B------:R-:W-:Y:S02]  /*f8a0*/  FSEL R49, R31, -INF , !P0 ;  /* 0xff8000001f317808 */ /* 0x000fe40004000000 */
[----:B------:R-:W-:Y:S01]  /*f8b0*/  ISETP.NE.AND P0, PT, R24, RZ, PT ;  /* 0x000000ff1800720c */ /* 0x000fe20003f05270 */
[----:B------:R-:W-:Y:S01]  /*f8c0*/  LDSM.16.MT88.4 R28, [R191] ;  /* 0x00000000bf1c783b */ /* 0x000fe20000004200 */
[----:B------:R-:W-:Y:S02]  /*f8d0*/  FMNMX.FTZ R4, R49, R4, !PT ;  /* 0x0000000431047209 */ /* 0x000fe40007810000 */
[----:B------:R-:W-:Y:S02]  /*f8e0*/  ISETP.GT.AND P0, PT, R0, 0x38, !P0 ;  /* 0x000000380000780c */ /* 0x000fe40004704270 */
[C---:B------:R-:W-:Y:S02]  /*f8f0*/  ISETP.LT.OR P5, PT, R2.reuse, 0x59, P5 ;  /* 0x000000590200780c */ /* 0x040fe40002fa1670 */
[C---:B------:R-:W-:Y:S01]  /*f900*/  ISETP.LT.OR P0, PT, R2.reuse, 0x39, P0 ;  /* 0x000000390200780c */ /* 0x040fe20000701670 */
[----:B------:R-:W-:Y:S01]  /*f910*/  LDSM.16.MT88.4 R24, [R192] ;  /* 0x00000000c018783b */ /* 0x000fe20000004200 */
[----:B------:R-:W-:Y:S02]  /*f920*/  ISETP.LT.OR P4, PT, R2, 0x5a, P4 ;  /* 0x0000005a0200780c */ /* 0x000fe40002781670 */
        /* <DEDUP_REMOVED lines=30> */
[----:B------:R-:W-:Y:S02]  /*fb10*/  ISETP.GT.AND P0, PT, R0, 0x50, !P0 ;  /* 0x000000500000780c */ /* 0x000fe40004704270 */
[----:B------:R-:W-:Y:S02]  /*fb20*/  FSEL R12, R51, -INF , !P4 ;  /* 0xff800000330c7808 */ /* 0x000fe40006000000 */
[----:B------:R-:W-:Y:S04]  /*fb30*/  ISETP.LT.OR P0, PT, R2, 0x51, P0 ;  /* 0x000000510200780c */ /* 0x000fe80000701670 */
[----:B------:R-:W-:Y:S04]  /*fb40*/  FSEL R46, R46, -INF , !P0 ;  /* 0xff8000002e2e7808 */ /* 0x000fe80004000000 */
[----:B------:R-:W-:Y:S04]  /*fb50*/  FMNMX.FTZ R0, R46, R4, !PT ;  /* 0x000000042e007209 */ /* 0x000fe80007810000 */
[----:B------:R-:W-:Y:S04]  /*fb60*/  FMNMX.FTZ R0, R136, R0, !PT ;  /* 0x0000000088007209 */ /* 0x000fe80007810000 */
[----:B------:R-:W-:Y:S02]  /*fb70*/  FMNMX.FTZ R0, R50, R0, !PT ;  /* 0x0000000032007209 */ /* 0x000fe40007810000 */
[----:B-1----:R-:W-:Y:S02]  /*fb80*/  FMNMX.FTZ R3, R3, R5, !PT ;  /* 0x0000000503037209 */ /* 0x002fe40007810000 */
[----:B------:R-:W-:Y:S03]  /*fb90*/  FMNMX.FTZ R0, R12, R0, !PT ;  /* 0x000000000c007209 */ /* 0x000fe60007810000 */
[----:B------:R-:W1:Y:S08]  /*fba0*/  SHFL.BFLY PT, R4, R3, 0x1, 0x1f ;  /* 0x0c201f0003047f89 */ /* 0x000e7000000e0000 */
[----:B------:R-:W4:Y:S01]  /*fbb0*/  SHFL.BFLY PT, R2, R0, 0x2, 0x1f ;  /* 0x0c401f0000027f89 */ /* 0x000f2200000e0000 */
[----:B-1----:R-:W-:Y:S04]  /*fbc0*/  FMNMX.FTZ R108, R3, R4, !PT ;  /* 0x00000004036c7209 */ /* 0x002fe80007810000 */
[C---:B------:R-:W-:Y:S01]  /*fbd0*/  FSETP.NEU.FTZ.AND P0, PT, R108.reuse, -INF , PT ;  /* 0xff8000006c00780b */ /* 0x040fe20003f1d000 */
[----:B------:R-:W-:Y:S01]  /*fbe0*/  FMUL.FTZ R3, R108, c[0x0][0x2d0] ;  /* 0x0000b4006c037a20 */ /* 0x000fe20000410000 */
[----:B----4-:R-:W-:Y:S04]  /*fbf0*/  FMNMX.FTZ R2, R0, R2, !PT ;  /* 0x0000000200027209 */ /* 0x010fe80007810000 */
[----:B------:R-:W-:Y:S02]  /*fc00*/  FSEL R13, R3, RZ, P0 ;  /* 0x000000ff030d7208 */ /* 0x000fe40000000000 */
[----:B------:R-:W1:Y:S03]  /*fc10*/  SHFL.BFLY PT, R3, R2, 0x1, 0x1f ;  /* 0x0c201f0002037f89 */ /* 0x000e6600000e0000 */
[--C-:B------:R-:W-:Y:S02]  /*fc20*/  FFMA.FTZ R15, R145, c[0x0][0x2d0], -R13.reuse ;  /* 0x0000b400910f7a23 */ /* 0x100fe4000001080d */
[--C-:B------:R-:W-:Y:S02]  /*fc30*/  FFMA.FTZ R0, R130, c[0x0][0x2d0], -R13.reuse ;  /* 0x0000b40082007a23 */ /* 0x100fe4000001080d */
[----:B------:R4:W-:Y:S01]  /*fc40*/  MUFU.EX2 R231, R15 ;  /* 0x0000000f00e77308 */ /* 0x0009e20000000800 */
[--C-:B------:R-:W-:Y:S09]  /*fc50*/  FFMA.FTZ R4, R9, c[0x0][0x2d0], -R13.reuse ;  /* 0x0000b40009047a23 */ /* 0x100ff2000001080d */
[----:B------:R5:W-:Y:S01]  /*fc60*/  MUFU.EX2 R236, R0 ;  /* 0x0000000000ec7308 */ /* 0x000be20000000800 */
[----:B-1----:R-:W-:Y:S09]  /*fc70*/  FMNMX.FTZ R3, R2, R3, !PT ;  /* 0x0000000302037209 */ /* 0x002ff20007810000 */
[----:B------:R1:W-:Y:S01]  /*fc80*/  MUFU.EX2 R237, R4 ;  /* 0x0000000400ed7308 */ /* 0x0003e20000000800 */
[--C-:B----4-:R-:W-:Y:S09]  /*fc90*/  FFMA.FTZ R15, R146, c[0x0][0x2d0], -R13.reuse ;  /* 0x0000b400920f7a23 */ /* 0x110ff2000001080d */
[----:B------:R4:W-:Y:S01]  /*fca0*/  MUFU.EX2 R230, R15 ;  /* 0x0000000f00e67308 */ /* 0x0009e20000000800 */
[--C-:B-----5:R-:W-:Y:S09]  /*fcb0*/  FFMA.FTZ R0, R132, c[0x0][0x2d0], -R13.reuse ;  /* 0x0000b40084007a23 */ /* 0x120ff2000001080d */
[----:B------:R5:W2:Y:S01]  /*fcc0*/  MUFU.EX2 R239, R0 ;  /* 0x0000000000ef7308 */ /* 0x000aa20000000800 */
[----:B-1----:R-:W-:Y:S02]  /*fcd0*/  FMUL.FTZ R4, R3, c[0x0][0x2d0] ;  /* 0x0000b40003047a20 */ /* 0x002fe40000410000 */
[--C-:B----4-:R-:W-:Y:S07]  /*fce0*/  FFMA.FTZ R15, R147, c[0x0][0x2d0], -R13.reuse ;  /* 0x0000b400930f7a23 */ /* 0x110fee000001080d */
[----:B------:R1:W-:Y:S01]  /*fcf0*/  MUFU.EX2 R222, R15 ;  /* 0x0000000f00de7308 */ /* 0x0003e20000000800 */
[--C-:B-----5:R-:W-:Y:S01]  /*fd00*/  FFMA.FTZ R0, R131, c[0x0][0x2d0], -R13.reuse ;  /* 0x0000b40083007a23 */ /* 0x120fe2000001080d */
[----:B--2---:R-:W-:Y:S08]  /*fd10*/  F2FP.PACK_AB R16, R239, R236 ;  /* 0x000000ecef10723e */ /* 0x004ff000000000ff */
[----:B------:R2:W4:Y:S01]  /*fd20*/  MUFU.EX2 R238, R0 ;  /* 0x0000000000ee7308 */ /* 0x0005220000000800 */
[----:B-1----:R-:W-:Y:S09]  /*fd30*/  FFMA.FTZ R15, R148, c[0x0][0x2d0], -R13 ;  /* 0x0000b400940f7a23 */ /* 0x002ff2000001080d */
[----:B------:R1:W-:Y:S01]  /*fd40*/  MUFU.EX2 R221, R15 ;  /* 0x0000000f00dd7308 */ /* 0x0003e20000000800 */
[----:B--2---:R-:W-:Y:S02]  /*fd50*/  FSEL R0, R108, RZ, P0 ;  /* 0x000000ff6c007208 */ /* 0x004fe40000000000 */
[----:B------:R-:W-:Y:S02]  /*fd60*/  FSETP.NEU.FTZ.AND P0, PT, R3, -INF , PT ;  /* 0xff8000000300780b */ /* 0x000fe40003f1d000 */
[----:B----4-:R-:W-:Y:S01]  /*fd70*/  F2FP.PACK_AB R18, R237, R238 ;  /* 0x000000eeed12723e */ /* 0x010fe200000000ff */
[----:B------:R-:W-:Y:S01]  /*fd80*/  FADD.FTZ R0, -R0, R109 ;  /* 0x0000006d00007221 */ /* 0x000fe20000010100 */
[----:B------:R-:W-:Y:S03]  /*fd90*/  FSEL R14, R4, RZ, P0 ;  /* 0x000000ff040e7208 */ /* 0x000fe60000000000 */
[----:B------:R-:W-:Y:S02]  /*fda0*/  FMUL.FTZ R0, R0, c[0x0][0x2d0] ;  /* 0x0000b40000007a20 */ /* 0x000fe40000410000 */
[--C-:B------:R-:W-:Y:S02]  /*fdb0*/  FFMA.FTZ R4, R6, c[0x0][0x2d0], -R14.reuse ;  /* 0x0000b40006047a23 */ /* 0x100fe4000001080e */
[----:B------:R2:W4:Y:S01]  /*fdc0*/  MUFU.EX2 R2, R0 ;  /* 0x0000000000027308 */ /* 0x0005220000000800 */
[--C-:B-1----:R-:W-:Y:S09]  /*fdd0*/  FFMA.FTZ R15, R32, c[0x0][0x2d0], -R14.reuse ;  /* 0x0000b400200f7a23 */ /* 0x102ff2000001080e */
[----:B------:R1:W-:Y:S10]  /*fde0*/  MUFU.EX2 R220, R15 ;  /* 0x0000000f00dc7308 */ /* 0x0003f40000000800 */
[----:B------:R5:W-:Y:S01]  /*fdf0*/  MUFU.EX2 R235, R4 ;  /* 0x0000000400eb7308 */ /* 0x000be20000000800 */
[--C-:B--2---:R-:W-:Y:S02]  /*fe00*/  FFMA.FTZ R0, R8, c[0x0][0x2d0], -R14.reuse ;  /* 0x0000b40008007a23 */ /* 0x104fe4000001080e */
[C---:B----4-:R-:W-:Y:S02]  /*fe10*/  FMUL.FTZ R5, R2.reuse, R113 ;  /* 0x0000007102057220 */ /* 0x050fe40000410000 */
[C---:B------:R-:W-:Y:S05]  /*fe20*/  FMUL.FTZ R8, R2.reuse, R116 ;  /* 0x0000007402087220 */ /* 0x040fea0000410000 */
[----:B------:R-:W2:Y:S01]  /*fe30*/  MUFU.EX2 R234, R0 ;  /* 0x0000000000ea7308 */ /* 0x000ea20000000800 */
[C---:B------:R-:W-:Y:S02]  /*fe40*/  FMUL.FTZ R9, R2.reuse, R117 ;  /* 0x0000007502097220 */ /* 0x040fe40000410000 */
[C---:B------:R-:W-:Y:S02]  /*fe50*/  FMUL.FTZ R68, R2.reuse, R68 ;  /* 0x0000004402447220 */ /* 0x040fe40000410000 */
[--C-:B-1----:R-:W-:Y:S02]  /*fe60*/  FFMA.FTZ R15, R33, c[0x0][0x2d0], -R14.reuse ;  /* 0x0000b400210f7a23 */ /* 0x102fe4000001080e */
[C---:B------:R-:W-:Y:S01]  /*fe70*/  FMUL.FTZ R69, R2.reuse, R69 ;  /* 0x0000004502457220 */ /* 0x040fe20000410000 */
[----:B------:R-:W-:Y:S01]  /*fe80*/  LDSM.16.MT88.4 R32, [R191+0x800] ;  /* 0x00080000bf20783b */ /* 0x000fe20000004200 */
[C---:B------:R-:W-:Y:S01]  /*fe90*/  FMUL.FTZ R72, R2.reuse, R72 ;  /* 0x0000004802487220 */ /* 0x040fe20000410000 */
[----:B------:R1:W-:Y:S01]  /*fea0*/  MUFU.EX2 R219, R15 ;  /* 0x0000000f00db7308 */ /* 0x0003e20000000800 */
[C---:B------:R-:W-:Y:S02]  /*feb0*/  FMUL.FTZ R73, R2.reuse, R73 ;  /* 0x0000004902497220 */ /* 0x040fe40000410000 */
[C---:B------:R-:W-:Y:S02]  /*fec0*/  FMUL.FTZ R76, R2.reuse, R76 ;  /* 0x0000004c024c7220 */ /* 0x040fe40000410000 */
[--C-:B-----5:R-:W-:Y:S02]  /*fed0*/  FFMA.FTZ R4, R11, c[0x0][0x2d0], -R14.reuse ;  /* 0x0000b4000b047a23 */ /* 0x120fe4000001080e */
[C---:B------:R-:W-:Y:S02]  /*fee0*/  FMUL.FTZ R77, R2.reuse, R77 ;  /* 0x0000004d024d7220 */ /* 0x040fe40000410000 */
[C---:B------:R-:W-:Y:S01]  /*fef0*/  FMUL.FTZ R80, R2.reuse, R80 ;  /* 0x0000005002507220 */ /* 0x040fe20000410000 */
[----:B------:R4:W-:Y:S01]  /*ff00*/  MUFU.EX2 R232, R4 ;  /* 0x0000000400e87308 */ /* 0x0009e20000000800 */
[C---:B------:R-:W-:Y:S02]  /*ff10*/  FMUL.FTZ R81, R2.reuse, R81 ;  /* 0x0000005102517220 */ /* 0x040fe40000410000 */
[----:B------:R-:W-:Y:S01]  /*ff20*/  FMUL.FTZ R84, R2, R84 ;  /* 0x0000005402547220 */ /* 0x000fe20000410000 */
[----:B--2---:R-:W-:Y:S01]  /*ff30*/  F2FP.PACK_AB R17, R234, R235 ;  /* 0x000000ebea11723e */ /* 0x004fe200000000ff */
[--C-:B------:R-:W-:Y:S02]  /*ff40*/  FFMA.FTZ R0, R7, c[0x0][0x2d0], -R14.reuse ;  /* 0x0000b40007007a23 */ /* 0x100fe4000001080e */
[C---:B------:R-:W-:Y:S02]  /*ff50*/  FMUL.FTZ R85, R2.reuse, R85 ;  /* 0x0000005502557220 */ /* 0x040fe40000410000 */
[C---:B------:R-:W-:Y:S01]  /*ff60*/  FMUL.FTZ R88, R2.reuse, R88 ;  /* 0x0000005802587220 */ /* 0x040fe20000410000 */
[----:B------:R2:W5:Y:S01]  /*ff70*/  MUFU.EX2 R233, R0 ;  /* 0x0000000000e97308 */ /* 0x0005620000000800 */
[C---:B------:R-:W-:Y:S02]  /*ff80*/  FMUL.FTZ R89, R2.reuse, R89 ;  /* 0x0000005902597220 */ /* 0x040fe40000410000 */
[----:B------:R-:W-:Y:S02]  /*ff90*/  FMUL.FTZ R92, R2, R92 ;  /* 0x0000005c025c7220 */ /* 0x000fe40000410000 */
[----:B-1----:R-:W-:Y:S02]  /*ffa0*/  FFMA.FTZ R15, R36, c[0x0][0x2d0], -R14 ;  /* 0x0000b400240f7a23 */ /* 0x002fe4000001080e */
[C---:B------:R-:W-:Y:S02]  /*ffb0*/  FMUL.FTZ R93, R2.reuse, R93 ;  /* 0x0000005d025d7220 */ /* 0x040fe40000410000 */
[C---:B------:R-:W-:Y:S01]  /*ffc0*/  FMUL.FTZ R96, R2.reuse, R96 ;  /* 0x0000006002607220 */ /* 0x040fe20000410000 */
[----:B------:R1:W-:Y:S01]  /*ffd0*/  MUFU.EX2 R218, R15 ;  /* 0x0000000f00da7308 */ /* 0x0003e20000000800 */
[C---:B------:R-:W-:Y:S02]  /*ffe0*/  FMUL.FTZ R97, R2.reuse, R97 ;  /* 0x0000006102617220 */ /* 0x040fe40000410000 */
[C---:B------:R-:W-:Y:S02]  /*fff0*/  FMUL.FTZ R100, R2.reuse, R100 ;  /* 0x0000006402647220 */ /* 0x040fe40000410000 */
[C---:B----4-:R-:W-:Y:S02]  /*10000*/  FMUL.FTZ R4, R2.reuse, R112 ;  /* 0x0000007002047220 */ /* 0x050fe40000410000 */
[C---:B------:R-:W-:Y:S02]  /*10010*/  FMUL.FTZ R101, R2.reuse, R101 ;  /* 0x0000006502657220 */ /* 0x040fe40000410000 */
[C---:B------:R-:W-:Y:S02]  /*10020*/  FMUL.FTZ R104, R2.reuse, R104 ;  /* 0x0000006802687220 */ /* 0x040fe40000410000 */
[C---:B------:R-:W-:Y:S02]  /*10030*/  FMUL.FTZ R105, R2.reuse, R105 ;  /* 0x0000006902697220 */ /* 0x040fe40000410000 */
[C---:B------:R-:W-:Y:S01]  /*10040*/  FMUL.FTZ R52, R2.reuse, R52 ;  /* 0x0000003402347220 */ /* 0x040fe20000410000 */
[----:B--2---:R-:W-:Y:S01]  /*10050*/  FSEL R0, R3, RZ, P0 ;  /* 0x000000ff03007208 */ /* 0x004fe20000000000 */
[----:B------:R-:W-:Y:S01]  /*10060*/  FMUL.FTZ R53, R2, R53 ;  /* 0x0000003502357220 */ /* 0x000fe20000410000 */
[----:B-----5:R-:W-:Y:S01]  /*10070*/  F2FP.PACK_AB R19, R232, R233 ;  /* 0x000000e9e813723e */ /* 0x020fe200000000ff */
[----:B------:R-:W-:Y:S01]  /*10080*/  FMUL.FTZ R56, R2, R56 ;  /* 0x0000003802387220 */ /* 0x000fe20000410000 */
[----:B------:R-:W-:Y:S01]  /*10090*/  ISETP.GT.AND P0, PT, R212, R223, PT ;  /* 0x000000dfd400720c */ /* 0x000fe20003f04270 */
[----:B------:R-:W-:Y:S02]  /*100a0*/  FADD.FTZ R0, -R0, R110 ;  /* 0x0000006e00007221 */ /* 0x000fe40000010100 */
[----:B------:R-:W-:Y:S02]  /*100b0*/  FMUL.FTZ R57, R2, R57 ;  /* 0x0000003902397220 */ /* 0x000fe40000410000 */
[----:B------:R-:W-:Y:S02]  /*100c0*/  FMUL.FTZ R0, R0, c[0x0][0x2d0] ;  /* 0x0000b40000007a20 */ /* 0x000fe40000410000 */
[--C-:B-1----:R-:W-:Y:S02]  /*100d0*/  FFMA.FTZ R15, R37, c[0x0][0x2d0], -R14.reuse ;  /* 0x0000b400250f7a23 */ /* 0x102fe4000001080e */
[----:B------:R-:W-:Y:S01]  /*100e0*/  LDSM.16.MT88.4 R36, [R194+0x800] ;  /* 0x00080000c224783b */ /* 0x000fe20000004200 */
[C---:B------:R-:W-:Y:S01]  /*100f0*/  FMUL.FTZ R60, R2.reuse, R60 ;  /* 0x0000003c023c7220 */ /* 0x040fe20000410000 */
[----:B------:R1:W-:Y:S01]  /*10100*/  MUFU.EX2 R217, R15 ;  /* 0x0000000f00d97308 */ /* 0x0003e20000000800 */
[C---:B------:R-:W-:Y:S02]  /*10110*/  FMUL.FTZ R61, R2.reuse, R61 ;  /* 0x0000003d023d7220 */ /* 0x040fe40000410000 */
[C---:B------:R-:W-:Y:S02]  /*10120*/  FMUL.FTZ R64, R2.reuse, R64 ;  /* 0x0000004002407220 */ /* 0x040fe40000410000 */
[----:B------:R-:W-:Y:S05]  /*10130*/  FMUL.FTZ R65, R2, R65 ;  /* 0x0000004102417220 */ /* 0x000fea0000410000 */
[----:B------:R-:W2:Y:S01]  /*10140*/  MUFU.EX2 R0, R0 ;  /* 0x0000000000007308 */ /* 0x000ea20000000800 */
[--C-:B-1----:R-:W-:Y:S09]  /*10150*/  FFMA.FTZ R15, R149, c[0x0][0x2d0], -R13.reuse ;  /* 0x0000b400950f7a23 */ /* 0x102ff2000001080d */
[----:B------:R1:W-:Y:S01]  /*10160*/  MUFU.EX2 R215, R15 ;  /* 0x0000000f00d77308 */ /* 0x0003e20000000800 */
[C---:B--2---:R-:W-:Y:S02]  /*10170*/  FMUL.FTZ R6, R0.reuse, R114 ;  /* 0x0000007200067220 */ /* 0x044fe40000410000 */
[C---:B------:R-:W-:Y:S02]  /*10180*/  FMUL.FTZ R7, R0.reuse, R115 ;  /* 0x0000007300077220 */ /* 0x040fe40000410000 */
[C---:B------:R-:W-:Y:S02]  /*10190*/  FMUL.FTZ R10, R0.reuse, R118 ;  /* 0x00000076000a7220 */ /* 0x040fe40000410000 */
[C---:B------:R-:W-:Y:S02]  /*101a0*/  FMUL.FTZ R11, R0.reuse, R119 ;  /* 0x00000077000b7220 */ /* 0x040fe40000410000 */
[----:B------:R-:W-:Y:S01]  /*101b0*/  LDSM.16.MT88.4 R116, [R188+0x2800] ;  /* 0x00280000bc74783b */ /* 0x000fe20000004200 */
[C---:B------:R-:W-:Y:S05]  /*101c0*/  HMMA.16816.F32 R4, R16.reuse, R20, R4 ;  /* 0x000000141004723c */ /* 0x040fea0000001804 */
[C---:B------:R-:W-:Y:S02]  /*101d0*/  FMUL.FTZ R70, R0.reuse, R70 ;  /* 0x0000004600467220 */ /* 0x040fe40000410000 */
[----:B------:R-:W-:Y:S01]  /*101e0*/  FMUL.FTZ R71, R0, R71 ;  /* 0x0000004700477220 */ /* 0x000fe20000410000 */
[C---:B------:R-:W-:Y:S01]  /*101f0*/  HMMA.16816.F32 R8, R16.reuse, R22, R8 ;  /* 0x000000161008723c */ /* 0x040fe20000001808 */
[----:B------:R-:W2:Y:S03]  /*10200*/  LDSM.16.MT88.4 R20, [R207] ;  /* 0x00000000cf14783b */ /* 0x000ea60000004200 */
[--C-:B-1----:R-:W-:Y:S02]  /*10210*/  FFMA.FTZ R15, R150, c[0x0][0x2d0], -R13.reuse ;  /* 0x0000b400960f7a23 */ /* 0x102fe4000001080d */
[C---:B------:R-:W-:Y:S02]  /*10220*/  FMUL.FTZ R74, R0.reuse, R74 ;  /* 0x0000004a004a7220 */ /* 0x040fe40000410000 */
[C---:B------:R-:W-:Y:S01]  /*10230*/  HMMA.16816.F32 R68, R16.reuse, R24, R68 ;  /* 0x000000181044723c */ /* 0x040fe20000001844 */
[----:B------:R1:W4:Y:S03]  /*10240*/  MUFU.EX2 R216, R15 ;  /* 0x0000000f00d87308 */ /* 0x0003260000000800 */
[C---:B------:R-:W-:Y:S02]  /*10250*/  FMUL.FTZ R75, R0.reuse, R75 ;  /* 0x0000004b004b7220 */ /* 0x040fe40000410000 */
[C---:B------:R-:W-:Y:S02]  /*10260*/  FMUL.FTZ R78, R0.reuse, R78 ;  /* 0x0000004e004e7220 */ /* 0x040fe40000410000 */
[C---:B------:R-:W-:Y:S03]  /*10270*/  FMUL.FTZ R79, R0.reuse, R79 ;  /* 0x0000004f004f7220 */ /* 0x040fe60000410000 */
[C---:B------:R-:W-:Y:S01]  /*10280*/  HMMA.16816.F32 R72, R16.reuse, R26, R72 ;  /* 0x0000001a1048723c */ /* 0x040fe20000001848 */
[----:B------:R-:W5:Y:S02]  /*10290*/  LDSM.16.MT88.4 R24, [R188+0x3000] ;  /* 0x00300000bc18783b */ /* 0x000f640000004200 */
[C---:B------:R-:W-:Y:S02]  /*102a0*/  FMUL.FTZ R82, R0.reuse, R82 ;  /* 0x0000005200527220 */ /* 0x040fe40000410000 */
[C---:B------:R-:W-:Y:S02]  /*102b0*/  FMUL.FTZ R83, R0.reuse, R83 ;  /* 0x0000005300537220 */ /* 0x040fe40000410000 */
[C---:B------:R-:W-:Y:S01]  /*102c0*/  FMUL.FTZ R86, R0.reuse, R86 ;  /* 0x0000005600567220 */ /* 0x040fe20000410000 */
[C---:B------:R-:W-:Y:S04]  /*102d0*/  HMMA.16816.F32 R76, R16.reuse, R28, R76 ;  /* 0x0000001c104c723c */ /* 0x040fe8000000184c */
[C---:B------:R-:W-:Y:S02]  /*102e0*/  FMUL.FTZ R87, R0.reuse, R87 ;  /* 0x0000005700577220 */ /* 0x040fe40000410000 */
[--C-:B-1----:R-:W-:Y:S02]  /*102f0*/  FFMA.FTZ R15, R151, c[0x0][0x2d0], -R13.reuse ;  /* 0x0000b400970f7a23 */ /* 0x102fe4000001080d */
[C---:B------:R-:W-:Y:S01]  /*10300*/  HMMA.16816.F32 R80, R16.reuse, R30, R80 ;  /* 0x0000001e1050723c */ /* 0x040fe20000001850 */
[----:B------:R-:W1:Y:S01]  /*10310*/  LDSM.16.MT88.4 R28, [R192+0x3000] ;  /* 0x00300000c01c783b */ /* 0x000e620000004200 */
[----:B------:R3:W-:Y:S02]  /*10320*/  MUFU.EX2 R151, R15 ;  /* 0x0000000f00977308 */ /* 0x0007e40000000800 */
[C---:B------:R-:W-:Y:S02]  /*10330*/  FMUL.FTZ R90, R0.reuse, R90 ;  /* 0x0000005a005a7220 */ /* 0x040fe40000410000 */
[C---:B------:R-:W-:Y:S02]  /*10340*/  FMUL.FTZ R91, R0.reuse, R91 ;  /* 0x0000005b005b7220 */ /* 0x040fe40000410000 */
[C---:B--2---:R-:W-:Y:S04]  /*10350*/  HMMA.16816.F32 R84, R16.reuse, R20, R84 ;  /* 0x000000141054723c */ /* 0x044fe80000001854 */
[C---:B------:R-:W-:Y:S02]  /*10360*/  FMUL.FTZ R94, R0.reuse, R94 ;  /* 0x0000005e005e7220 */ /* 0x040fe40000410000 */
[C---:B------:R-:W-:Y:S02]  /*10370*/  FMUL.FTZ R95, R0.reuse, R95 ;  /* 0x0000005f005f7220 */ /* 0x040fe40000410000 */
[C---:B------:R-:W-:Y:S01]  /*10380*/  HMMA.16816.F32 R88, R16.reuse, R22, R88 ;  /* 0x000000161058723c */ /* 0x040fe20000001858 */
[----:B------:R-:W2:Y:S03]  /*10390*/  LDSM.16.MT88.4 R20, [R191+0x3000] ;  /* 0x00300000bf14783b */ /* 0x000ea60000004200 */
[C---:B------:R-:W-:Y:S02]  /*103a0*/  FMUL.FTZ R98, R0.reuse, R98 ;  /* 0x0000006200627220 */ /* 0x040fe40000410000 */
[C---:B------:R-:W-:Y:S02]  /*103b0*/  FMUL.FTZ R99, R0.reuse, R99 ;  /* 0x0000006300637220 */ /* 0x040fe40000410000 */
[----:B------:R-:W-:Y:S01]  /*103c0*/  FMUL.FTZ R102, R0, R102 ;  /* 0x0000006600667220 */ /* 0x000fe20000410000 */
[C---:B-----5:R-:W-:Y:S03]  /*103d0*/  HMMA.16816.F32 R92, R16.reuse, R24, R92 ;  /* 0x00000018105c723c */ /* 0x060fe6000000185c */
[--C-:B---3--:R-:W-:Y:S02]  /*103e0*/  FFMA.FTZ R15, R156, c[0x0][0x2d0], -R13.reuse ;  /* 0x0000b4009c0f7a23 */ /* 0x108fe4000001080d */
[C---:B------:R-:W-:Y:S02]  /*103f0*/  FMUL.FTZ R103, R0.reuse, R103 ;  /* 0x0000006700677220 */ /* 0x040fe40000410000 */
[----:B------:R3:W5:Y:S01]  /*10400*/  MUFU.EX2 R150, R15 ;  /* 0x0000000f00967308 */ /* 0x0007620000000800 */
[C---:B------:R-:W-:Y:S01]  /*10410*/  HMMA.16816.F32 R96, R16.reuse, R26, R96 ;  /* 0x0000001a1060723c */ /* 0x040fe20000001860 */
[----:B------:R-:W4:Y:S03]  /*10420*/  LDSM.16.MT88.4 R24, [R194+0x3000] ;  /* 0x00300000c218783b */ /* 0x000f260000004200 */
[C---:B------:R-:W-:Y:S02]  /*10430*/  FMUL.FTZ R106, R0.reuse, R106 ;  /* 0x0000006a006a7220 */ /* 0x040fe40000410000 */
[C---:B------:R-:W-:Y:S02]  /*10440*/  FMUL.FTZ R107, R0.reuse, R107 ;  /* 0x0000006b006b7220 */ /* 0x040fe40000410000 */
[C---:B-1----:R-:W-:Y:S04]  /*10450*/  HMMA.16816.F32 R100, R16.reuse, R28, R100 ;  /* 0x0000001c1064723c */ /* 0x042fe80000001864 */
[C---:B------:R-:W-:Y:S02]  /*10460*/  FMUL.FTZ R54, R0.reuse, R54 ;  /* 0x0000003600367220 */ /* 0x040fe40000410000 */
[C---:B------:R-:W-:Y:S02]  /*10470*/  FMUL.FTZ R55, R0.reuse, R55 ;  /* 0x0000003700377220 */ /* 0x040fe40000410000 */
[C---:B------:R-:W-:Y:S01]  /*10480*/  HMMA.16816.F32 R104, R16.reuse, R30, R104 ;  /* 0x0000001e1068723c */ /* 0x040fe20000001868 */
[----:B------:R-:W1:Y:S03]  /*10490*/  LDSM.16.MT88.4 R28, [R188+0x800] ;  /* 0x00080000bc1c783b */ /* 0x000e660000004200 */
[C---:B------:R-:W-:Y:S02]  /*104a0*/  FMUL.FTZ R58, R0.reuse, R58 ;  /* 0x0000003a003a7220 */ /* 0x040fe40000410000 */
[----:B------:R-:W-:Y:S02]  /*104b0*/  FMUL.FTZ R59, R0, R59 ;  /* 0x0000003b003b7220 */ /* 0x000fe40000410000 */
[C---:B--2---:R-:W-:Y:S04]  /*104c0*/  HMMA.16816.F32 R52, R16.reuse, R20, R52 ;  /* 0x000000141034723c */ /* 0x044fe80000001834 */
[--C-:B---3--:R-:W-:Y:S02]  /*104d0*/  FFMA.FTZ R15, R40, c[0x0][0x2d0], -R14.reuse ;  /* 0x0000b400280f7a23 */ /* 0x108fe4000001080e */
[C---:B------:R-:W-:Y:S02]  /*104e0*/  FMUL.FTZ R62, R0.reuse, R62 ;  /* 0x0000003e003e7220 */ /* 0x040fe40000410000 */
[C---:B------:R-:W-:Y:S01]  /*104f0*/  HMMA.16816.F32 R56, R16.reuse, R22, R56 ;  /* 0x000000161038723c */ /* 0x040fe20000001838 */
[----:B------:R2:W-:Y:S01]  /*10500*/  MUFU.EX2 R149, R15 ;  /* 0x0000000f00957308 */ /* 0x0005e20000000800 */
[----:B------:R-:W3:Y:S02]  /*10510*/  LDSM.16.MT88.4 R20, [R192+0x800] ;  /* 0x00080000c014783b */ /* 0x000ee40000004200 */
[C---:B------:R-:W-:Y:S02]  /*10520*/  FMUL.FTZ R63, R0.reuse, R63 ;  /* 0x0000003f003f7220 */ /* 0x040fe40000410000 */
[C---:B------:R-:W-:Y:S02]  /*10530*/  FMUL.FTZ R66, R0.reuse, R66 ;  /* 0x0000004200427220 */ /* 0x040fe40000410000 */
[----:B------:R-:W-:Y:S03]  /*10540*/  FMUL.FTZ R67, R0, R67 ;  /* 0x0000004300437220 */ /* 0x000fe60000410000 */
[C---:B----4-:R-:W-:Y:S08]  /*10550*/  HMMA.16816.F32 R60, R16.reuse, R24, R60 ;  /* 0x00000018103c723c */ /* 0x050ff0000000183c */
[----:B------:R-:W-:Y:S01]  /*10560*/  HMMA.16816.F32 R64, R16, R26, R64 ;  /* 0x0000001a1040723c */ /* 0x000fe20000001840 */
[----:B------:R-:W4:Y:S03]  /*10570*/  LDSM.16.MT88.4 R24, [R188+0x3800] ;  /* 0x00380000bc18783b */ /* 0x000f260000004200 */
[--C-:B--2---:R-:W-:Y:S03]  /*10580*/  FFMA.FTZ R15, R41, c[0x0][0x2d0], -R14.reuse ;  /* 0x0000b400290f7a23 */ /* 0x104fe6000001080e */
[----:B------:R-:W-:Y:S02]  /*10590*/  F2FP.PACK_AB R16, R230, R231 ;  /* 0x000000e7e610723e */ /* 0x000fe400000000ff */
[----:B------:R-:W-:Y:S01]  /*105a0*/  F2FP.PACK_AB R18, R221, R222 ;  /* 0x000000dedd12723e */ /* 0x000fe200000000ff */
[----:B------:R2:W2:Y:S01]  /*105b0*/  MUFU.EX2 R148, R15 ;  /* 0x0000000f00947308 */ /* 0x0004a20000000800 */
[----:B------:R-:W-:Y:S01]  /*105c0*/  LDSM.16.MT88.4 R40, [R194+0x4800] ;  /* 0x00480000c228783b */ /* 0x000fe20000004200 */
[----:B------:R-:W-:Y:S02]  /*105d0*/  F2FP.PACK_AB R17, R219, R220 ;  /* 0x000000dcdb11723e */ /* 0x000fe400000000ff */
[----:B------:R-:W-:Y:S07]  /*105e0*/  F2FP.PACK_AB R19, R217, R218 ;  /* 0x000000dad913723e */ /* 0x000fee00000000ff */
[C---:B-1----:R-:W-:Y:S08]  /*105f0*/  HMMA.16816.F32 R4, R16.reuse, R28, R4 ;  /* 0x0000001c1004723c */ /* 0x042ff00000001804 */
[C---:B------:R-:W-:Y:S01]  /*10600*/  HMMA.16816.F32 R8, R16.reuse, R30, R8 ;  /* 0x0000001e1008723c */ /* 0x040fe20000001808 */
[----:B------:R-:W-:Y:S03]  /*10610*/  LDSM.16.MT88.4 R28, [R191+0x3800] ;  /* 0x00380000bf1c783b */ /* 0x000fe60000004200 */
[--C-:B--2---:R-:W-:Y:S04]  /*10620*/  FFMA.FTZ R15, R44, c[0x0][0x2d0], -R14.reuse ;  /* 0x0000b4002c0f7a23 */ /* 0x104fe8000001080e */
[C---:B---3--:R-:W-:Y:S01]  /*10630*/  HMMA.16816.F32 R68, R16.reuse, R20, R68 ;  /* 0x000000141044723c */ /* 0x048fe20000001844 */
[----:B------:R1:W-:Y:S07]  /*10640*/  MUFU.EX2 R147, R15 ;  /* 0x0000000f00937308 */ /* 0x0003ee0000000800 */
[C---:B------:R-:W-:Y:S01]  /*10650*/  HMMA.16816.F32 R72, R16.reuse, R22, R72 ;  /* 0x000000161048723c */ /* 0x040fe20000001848 */
[----:B------:R-:W2:Y:S07]  /*10660*/  LDSM.16.MT88.4 R20, [R192+0x3800] ;  /* 0x00380000c014783b */ /* 0x000eae0000004200 */
[C---:B------:R-:W-:Y:S08]  /*10670*/  HMMA.16816.F32 R76, R16.reuse, R32, R76 ;  /* 0x00000020104c723c */ /* 0x040ff0000000184c */
[C---:B------:R-:W-:Y:S01]  /*10680*/  HMMA.16816.F32 R80, R16.reuse, R34, R80 ;  /* 0x000000221050723c */ /* 0x040fe20000001850 */
[----:B------:R-:W3:Y:S03]  /*10690*/  LDSM.16.MT88.4 R32, [R194+0x3800] ;  /* 0x00380000c220783b */ /* 0x000ee60000004200 */
[--C-:B-1----:R-:W-:Y:S04]  /*106a0*/  FFMA.FTZ R15, R45, c[0x0][0x2d0], -R14.reuse ;  /* 0x0000b4002d0f7a23 */ /* 0x102fe8000001080e */
[C---:B------:R-:W-:Y:S01]  /*106b0*/  HMMA.16816.F32 R84, R16.reuse, R36, R84 ;  /* 0x000000241054723c */ /* 0x040fe20000001854 */
[----:B------:R1:W1:Y:S07]  /*106c0*/  MUFU.EX2 R146, R15 ;  /* 0x0000000f00927308 */ /* 0x00026e0000000800 */
[C---:B------:R-:W-:Y:S01]  /*106d0*/  HMMA.16816.F32 R88, R16.reuse, R38, R88 ;  /* 0x000000261058723c */ /* 0x040fe20000001858 */
[----:B------:R-:W-:Y:S07]  /*106e0*/  LDSM.16.MT88.4 R36, [R194+0x4000] ;  /* 0x00400000c224783b */ /* 0x000fee0000004200 */
[C---:B----4-:R-:W-:Y:S08]  /*106f0*/  HMMA.16816.F32 R92, R16.reuse, R24, R92 ;  /* 0x00000018105c723c */ /* 0x050ff0000000185c */
[C---:B------:R-:W-:Y:S01]  /*10700*/  HMMA.16816.F32 R96, R16.reuse, R26, R96 ;  /* 0x0000001a1060723c */ /* 0x040fe20000001860 */
[----:B------:R-:W-:Y:S03]  /*10710*/  LDSM.16.MT88.4 R24, [R192+0x1000] ;  /* 0x00100000c018783b */ /* 0x000fe60000004200 */
[--C-:B-1----:R-:W-:Y:S04]  /*10720*/  FFMA.FTZ R15, R157, c[0x0][0x2d0], -R13.reuse ;  /* 0x0000b4009d0f7a23 */ /* 0x102fe8000001080d */
[C---:B--2---:R-:W-:Y:S01]  /*10730*/  HMMA.16816.F32 R100, R16.reuse, R20, R100 ;  /* 0x000000141064723c */ /* 0x044fe20000001864 */
[----:B------:R1:W-:Y:S07]  /*10740*/  MUFU.EX2 R145, R15 ;  /* 0x0000000f00917308 */ /* 0x0003ee0000000800 */
[C---:B------:R-:W-:Y:S01]  /*10750*/  HMMA.16816.F32 R104, R16.reuse, R22, R104 ;  /* 0x000000161068723c */ /* 0x040fe20000001868 */
[----:B------:R-:W2:Y:S07]  /*10760*/  LDSM.16.MT88.4 R20, [R188+0x1000] ;  /* 0x00100000bc14783b */ /* 0x000eae0000004200 */
[C---:B------:R-:W-:Y:S08]  /*10770*/  HMMA.16816.F32 R52, R16.reuse, R28, R52 ;  /* 0x0000001c1034723c */ /* 0x040ff00000001834 */
[C---:B------:R-:W-:Y:S01]  /*10780*/  HMMA.16816.F32 R56, R16.reuse, R30, R56 ;  /* 0x0000001e1038723c */ /* 0x040fe20000001838 */
[----:B------:R-:W4:Y:S03]  /*10790*/  LDSM.16.MT88.4 R28, [R191+0x1000] ;  /* 0x00100000bf1c783b */ /* 0x000f260000004200 */
[--C-:B-1----:R-:W-:Y:S04]  /*107a0*/  FFMA.FTZ R15, R158, c[0x0][0x2d0], -R13.reuse ;  /* 0x0000b4009e0f7a23 */ /* 0x102fe8000001080d */
[C---:B---3--:R-:W-:Y:S01]  /*107b0*/  HMMA.16816.F32 R60, R16.reuse, R32, R60 ;  /* 0x00000020103c723c */ /* 0x048fe2000000183c */
[----:B------:R1:W3:Y:S07]  /*107c0*/  MUFU.EX2 R144, R15 ;  /* 0x0000000f00907308 */ /* 0x0002ee0000000800 */
[----:B------:R-:W-:Y:S01]  /*107d0*/  HMMA.16816.F32 R64, R16, R34, R64 ;  /* 0x000000221040723c */ /* 0x000fe20000001840 */
[----:B------:R-:W3:Y:S06]  /*107e0*/  LDSM.16.MT88.4 R32, [R194+0x1000] ;  /* 0x00100000c220783b */ /* 0x000eec0000004200 */
[----:B------:R-:W-:Y:S02]  /*107f0*/  F2FP.PACK_AB R16, R216, R215 ;  /* 0x000000d7d810723e */ /* 0x000fe400000000ff */
[----:B-----5:R-:W-:Y:S03]  /*10800*/  F2FP.PACK_AB R18, R150, R151 ;  /* 0x000000979612723e */ /* 0x020fe600000000ff */
[----:B------:R-:W-:Y:S02]  /*10810*/  F2FP.PACK_AB R17, R148, R149 ;  /* 0x000000959411723e */ /* 0x000fe400000000ff */
[----:B------:R-:W-:Y:S01]  /*10820*/  F2FP.PACK_AB R19, R146, R147 ;  /* 0x000000939213723e */ /* 0x000fe200000000ff */
[--C-:B-1----:R-:W-:Y:S06]  /*10830*/  FFMA.FTZ R15, R159, c[0x0][0x2d0], -R13.reuse ;  /* 0x0000b4009f0f7a23 */ /* 0x102fec000001080d */
[C---:B--2---:R-:W-:Y:S01]  /*10840*/  HMMA.16816.F32 R4, R16.reuse, R20, R4 ;  /* 0x000000141004723c */ /* 0x044fe20000001804 */
[----:B------:R1:W-:Y:S07]  /*10850*/  MUFU.EX2 R143, R15 ;  /* 0x0000000f008f7308 */ /* 0x0003ee0000000800 */
[C---:B------:R-:W-:Y:S01]  /*10860*/  HMMA.16816.F32 R8, R16.reuse, R22, R8 ;  /* 0x000000161008723c */ /* 0x040fe20000001808 */
[----:B------:R-:W2:Y:S07]  /*10870*/  LDSM.16.MT88.4 R20, [R188+0x4000] ;  /* 0x00400000bc14783b */ /* 0x000eae0000004200 */
[C---:B------:R-:W-:Y:S08]  /*10880*/  HMMA.16816.F32 R68, R16.reuse, R24, R68 ;  /* 0x000000181044723c */ /* 0x040ff00000001844 */
[C---:B------:R-:W-:Y:S01]  /*10890*/  HMMA.16816.F32 R72, R16.reuse, R26, R72 ;  /* 0x0000001a1048723c */ /* 0x040fe20000001848 */
[----:B------:R-:W5:Y:S03]  /*108a0*/  LDSM.16.MT88.4 R24, [R192+0x4000] ;  /* 0x00400000c018783b */ /* 0x000f660000004200 */
[--C-:B-1----:R-:W-:Y:S04]  /*108b0*/  FFMA.FTZ R15, R160, c[0x0][0x2d0], -R13.reuse ;  /* 0x0000b400a00f7a23 */ /* 0x102fe8000001080d */
[C---:B----4-:R-:W-:Y:S01]  /*108c0*/  HMMA.16816.F32 R76, R16.reuse, R28, R76 ;  /* 0x0000001c104c723c */ /* 0x050fe2000000184c */
[----:B------:R1:W4:Y:S07]  /*108d0*/  MUFU.EX2 R142, R15 ;  /* 0x0000000f008e7308 */ /* 0x00032e0000000800 */
[C---:B------:R-:W-:Y:S01]  /*108e0*/  HMMA.16816.F32 R80, R16.reuse, R30, R80 ;  /* 0x0000001e1050723c */ /* 0x040fe20000001850 */
[----:B------:R-:W4:Y:S07]  /*108f0*/  LDSM.16.MT88.4 R28, [R191+0x4000] ;  /* 0x00400000bf1c783b */ /* 0x000f2e0000004200 */
[C---:B---3--:R-:W-:Y:S08]  /*10900*/  HMMA.16816.F32 R84, R16.reuse, R32, R84 ;  /* 0x000000201054723c */ /* 0x048ff00000001854 */
[C---:B------:R-:W-:Y:S01]  /*10910*/  HMMA.16816.F32 R88, R16.reuse, R34, R88 ;  /* 0x000000221058723c */ /* 0x040fe20000001858 */
[----:B------:R-:W3:Y:S03]  /*10920*/  LDSM.16.MT88.4 R32, [R188+0x1800] ;  /* 0x00180000bc20783b */ /* 0x000ee60000004200 */
[--C-:B-1----:R-:W-:Y:S04]  /*10930*/  FFMA.FTZ R15, R48, c[0x0][0x2d0], -R14.reuse ;  /* 0x0000b400300f7a23 */ /* 0x102fe8000001080e */
[C---:B--2---:R-:W-:Y:S01]  /*10940*/  HMMA.16816.F32 R92, R16.reuse, R20, R92 ;  /* 0x00000014105c723c */ /* 0x044fe2000000185c */
[----:B------:R1:W-:Y:S07]  /*10950*/  MUFU.EX2 R141, R15 ;  /* 0x0000000f008d7308 */ /* 0x0003ee0000000800 */
[C---:B------:R-:W-:Y:S01]  /*10960*/  HMMA.16816.F32 R96, R16.reuse, R22, R96 ;  /* 0x000000161060723c */ /* 0x040fe20000001860 */
[----:B------:R-:W2:Y:S07]  /*10970*/  LDSM.16.MT88.4 R20, [R192+0x1800] ;  /* 0x00180000c014783b */ /* 0x000eae0000004200 */
[C---:B-----5:R-:W-:Y:S08]  /*10980*/  HMMA.16816.F32 R100, R16.reuse, R24, R100 ;  /* 0x000000181064723c */ /* 0x060ff00000001864 */
[C---:B------:R-:W-:Y:S01]  /*10990*/  HMMA.16816.F32 R104, R16.reuse, R26, R104 ;  /* 0x0000001a1068723c */ /* 0x040fe20000001868 */
[----:B------:R-:W5:Y:S03]  /*109a0*/  LDSM.16.MT88.4 R24, [R191+0x1800] ;  /* 0x00180000bf18783b */ /* 0x000f660000004200 */
        /* <DEDUP_REMOVED lines=11> */
[----:B------:R-:W-:Y:S03]  /*10a60*/  F2FP.PACK_AB R18, R142, R143 ;  /* 0x0000008f8e12723e */ /* 0x000fe600000000ff */
[----:B----4-:R-:W-:Y:S01]  /*10a70*/  F2FP.PACK_AB R17, R140, R141 ;  /* 0x0000008d8c11723e */ /* 0x010fe200000000ff */
[--C-:B-1----:R-:W-:Y:S05]  /*10a80*/  FFMA.FTZ R15, R128, c[0x0][0x2d0], -R14.reuse ;  /* 0x0000b400800f7a23 */ /* 0x102fea000001080e */
[----:B------:R1:W4:Y:S02]  /*10a90*/  MUFU.EX2 R138, R15 ;  /* 0x0000000f008a7308 */ /* 0x0003240000000800 */
[--C-:B-1----:R-:W-:Y:S01]  /*10aa0*/  FFMA.FTZ R15, R161, c[0x0][0x2d0], -R13.reuse ;  /* 0x0000b400a10f7a23 */ /* 0x102fe2000001080d */
[----:B----4-:R-:W-:Y:S07]  /*10ab0*/  F2FP.PACK_AB R19, R138, R139 ;  /* 0x0000008b8a13723e */ /* 0x010fee00000000ff */
[----:B------:R1:W-:Y:S01]  /*10ac0*/  MUFU.EX2 R137, R15 ;  /* 0x0000000f00897308 */ /* 0x0003e20000000800 */
[C---:B---3--:R-:W-:Y:S08]  /*10ad0*/  HMMA.16816.F32 R4, R16.reuse, R32, R4 ;  /* 0x000000201004723c */ /* 0x048ff00000001804 */
        /* <DEDUP_REMOVED lines=14> */
[----:B------:R-:W2:Y:S06]  /*10bc0*/  LDSM.16.MT88.4 R28, [R192+0x2000] ;  /* 0x00200000c01c783b */ /* 0x000eac0000004200 */
[C---:B---3--:R-:W-:Y:S08]  /*10bd0*/  HMMA.16816.F32 R92, R16.reuse, R32, R92 ;  /* 0x00000020105c723c */ /* 0x048ff0000000185c */
[C---:B------:R-:W-:Y:S01]  /*10be0*/  HMMA.16816.F32 R96, R16.reuse, R34, R96 ;  /* 0x000000221060723c */ /* 0x040fe20000001860 */
[----:B------:R-:W-:Y:S07]  /*10bf0*/  LDSM.16.MT88.4 R32, [R194+0x2000] ;  /* 0x00200000c220783b */ /* 0x000fee0000004200 */
[C---:B----4-:R-:W-:Y:S04]  /*10c00*/  HMMA.16816.F32 R100, R16.reuse, R20, R100 ;  /* 0x000000141064723c */ /* 0x050fe80000001864 */
[--C-:B-1----:R-:W-:Y:S04]  /*10c10*/  FFMA.FTZ R15, R184, c[0x0][0x2d0], -R13.reuse ;  /* 0x0000b400b80f7a23 */ /* 0x102fe8000001080d */
[C---:B------:R-:W-:Y:S01]  /*10c20*/  HMMA.16816.F32 R104, R16.reuse, R22, R104 ;  /* 0x000000161068723c */ /* 0x040fe20000001868 */
[----:B------:R1:W3:Y:S01]  /*10c30*/  MUFU.EX2 R130, R15 ;  /* 0x0000000f00827308 */ /* 0x0002e20000000800 */
[----:B------:R-:W4:Y:S06]  /*10c40*/  LDSM.16.MT88.4 R20, [R191+0x2000] ;  /* 0x00200000bf14783b */ /* 0x000f2c0000004200 */
        /* <DEDUP_REMOVED lines=8> */
[----:B--2---:R-:W-:Y:S02]  /*10cd0*/  F2FP.PACK_AB R16, R132, R137 ;  /* 0x000000898410723e */ /* 0x004fe400000000ff */
[----:B---3--:R-:W-:Y:S03]  /*10ce0*/  F2FP.PACK_AB R18, R130, R131 ;  /* 0x000000838212723e */ /* 0x008fe600000000ff */
        /* <DEDUP_REMOVED lines=10> */
[C---:B-----5:R-:W-:Y:S08]  /*10d90*/  HMMA.16816.F32 R4, R16.reuse, R24, R4 ;  /* 0x000000181004723c */ /* 0x060ff00000001804 */
[C---:B------:R-:W-:Y:S01]  /*10da0*/  HMMA.16816.F32 R8, R16.reuse, R26, R8 ;  /* 0x0000001a1008723c */ /* 0x040fe20000001808 */
[----:B------:R-:W2:Y:S07]  /*10db0*/  LDSM.16.MT88.4 R24, [R188+0x5000] ;  /* 0x00500000bc18783b */ /* 0x000eae0000004200 */
[C---:B------:R-:W-:Y:S04]  /*10dc0*/  HMMA.16816.F32 R68, R16.reuse, R28, R68 ;  /* 0x0000001c1044723c */ /* 0x040fe80000001844 */
[--C-:B-1----:R-:W-:Y:S04]  /*10dd0*/  FFMA.FTZ R15, R186, c[0x0][0x2d0], -R13.reuse ;  /* 0x0000b400ba0f7a23 */ /* 0x102fe8000001080d */
        /* <DEDUP_REMOVED lines=8> */
[----:B------:R-:W-:Y:S02]  /*10e60*/  FFMA.FTZ R13, R214, c[0x0][0x2d0], -R13 ;  /* 0x0000b400d60d7a23 */ /* 0x000fe4000001080d */
[C---:B------:R-:W-:Y:S01]  /*10e70*/  HMMA.16816.F32 R88, R16.reuse, R34, R88 ;  /* 0x000000221058723c */ /* 0x040fe20000001858 */
[----:B------:R-:W1:Y:S01]  /*10e80*/  LDSM.16.MT88.4 R32, [R192+0x2800] ;  /* 0x00280000c020783b */ /* 0x000e620000004200 */
[----:B------:R3:W-:Y:S06]  /*10e90*/  MUFU.EX2 R48, R13 ;  /* 0x0000000d00307308 */ /* 0x0007ec0000000800 */
[C---:B--2---:R-:W-:Y:S04]  /*10ea0*/  HMMA.16816.F32 R92, R16.reuse, R24, R92 ;  /* 0x00000018105c723c */ /* 0x044fe8000000185c */
[----:B------:R-:W-:Y:S04]  /*10eb0*/  MUFU.EX2 R49, R15 ;  /* 0x0000000f00317308 */ /* 0x000fe80000000800 */
[C---:B------:R-:W-:Y:S01]  /*10ec0*/  HMMA.16816.F32 R96, R16.reuse, R26, R96 ;  /* 0x0000001a1060723c */ /* 0x040fe20000001860 */
[----:B------:R-:W2:Y:S07]  /*10ed0*/  LDSM.16.MT88.4 R24, [R194+0x2800] ;  /* 0x00280000c218783b */ /* 0x000eae0000004200 */
[C---:B-----5:R-:W-:Y:S04]  /*10ee0*/  HMMA.16816.F32 R100, R16.reuse, R28, R100 ;  /* 0x0000001c1064723c */ /* 0x060fe80000001864 */
[--C-:B---3--:R-:W-:Y:S04]  /*10ef0*/  FFMA.FTZ R13, R46, c[0x0][0x2d0], -R14.reuse ;  /* 0x0000b4002e0d7a23 */ /* 0x108fe8000001080e */
[C---:B------:R-:W-:Y:S01]  /*10f00*/  HMMA.16816.F32 R104, R16.reuse, R30, R104 ;  /* 0x0000001e1068723c */ /* 0x040fe20000001868 */
[----:B------:R3:W-:Y:S07]  /*10f10*/  MUFU.EX2 R47, R13 ;  /* 0x0000000d002f7308 */ /* 0x0007ee0000000800 */
[C---:B------:R-:W-:Y:S08]  /*10f20*/  HMMA.16816.F32 R52, R16.reuse, R36, R52 ;  /* 0x000000241034723c */ /* 0x040ff00000001834 */
[C---:B------:R-:W-:Y:S08]  /*10f30*/  HMMA.16816.F32 R56, R16.reuse, R38, R56 ;  /* 0x000000261038723c */ /* 0x040ff00000001838 */
[C---:B----4-:R-:W-:Y:S04]  /*10f40*/  HMMA.16816.F32 R60, R16.reuse, R20, R60 ;  /* 0x00000014103c723c */ /* 0x050fe8000000183c */
[--C-:B---3--:R-:W-:Y:S04]  /*10f50*/  FFMA.FTZ R13, R136, c[0x0][0x2d0], -R14.reuse ;  /* 0x0000b400880d7a23 */ /* 0x108fe8000001080e */
[----:B------:R-:W-:Y:S01]  /*10f60*/  HMMA.16816.F32 R64, R16, R22, R64 ;  /* 0x000000161040723c */ /* 0x000fe20000001840 */
[----:B------:R3:W4:Y:S01]  /*10f70*/  MUFU.EX2 R46, R13 ;  /* 0x0000000d002e7308 */ /* 0x0007220000000800 */
[----:B------:R-:W5:Y:S02]  /*10f80*/  LDSM.16.MT88.4 R16, [R188+0x5800] ;  /* 0x00580000bc10783b */ /* 0x000f640000004200 */
[--C-:B---3--:R-:W-:Y:S02]  /*10f90*/  FFMA.FTZ R13, R50, c[0x0][0x2d0], -R14.reuse ;  /* 0x0000b400320d7a23 */ /* 0x108fe4000001080e */
[----:B------:R-:W-:Y:S01]  /*10fa0*/  FFMA.FTZ R14, R12, c[0x0][0x2d0], -R14 ;  /* 0x0000b4000c0e7a23 */ /* 0x000fe2000001080e */
[----:B------:R-:W-:Y:S04]  /*10fb0*/  F2FP.PACK_AB R12, R51, R109 ;  /* 0x0000006d330c723e */ /* 0x000fe800000000ff */
[----:B------:R4:W-:Y:S10]  /*10fc0*/  MUFU.EX2 R45, R13 ;  /* 0x0000000d002d7308 */ /* 0x0009f40000000800 */
[----:B------:R3:W1:Y:S01]  /*10fd0*/  MUFU.EX2 R44, R14 ;  /* 0x0000000e002c7308 */ /* 0x0006620000000800 */
[----:B----4-:R-:W-:Y:S02]  /*10fe0*/  F2FP.PACK_AB R13, R46, R47 ;  /* 0x0000002f2e0d723e */ /* 0x010fe400000000ff */
[----:B---3--:R-:W-:Y:S02]  /*10ff0*/  F2FP.PACK_AB R14, R48, R49 ;  /* 0x00000031300e723e */ /* 0x008fe400000000ff */
[----:B-1----:R-:W-:Y:S07]  /*11000*/  F2FP.PACK_AB R15, R44, R45 ;  /* 0x0000002d2c0f723e */ /* 0x002fee00000000ff */
[C---:B------:R-:W-:Y:S01]  /*11010*/  HMMA.16816.F32 R112, R12.reuse, R116, R4 ;  /* 0x000000740c70723c */ /* 0x040fe20000001804 */
[----:B------:R-:W1:Y:S07]  /*11020*/  LDSM.16.MT88.4 R4, [R192+0x5800] ;  /* 0x00580000c004783b */ /* 0x000e6e0000004200 */
[C---:B------:R-:W-:Y:S07]  /*11030*/  HMMA.16816.F32 R116, R12.reuse, R118, R8 ;  /* 0x000000760c74723c */ /* 0x040fee0000001808 */
[----:B------:R-:W-:Y:S01]  /*11040*/  FFMA.FTZ R8, R2, R241, R236 ;  /* 0x000000f102087223 */ /* 0x000fe200000100ec */
[C---:B------:R-:W-:Y:S04]  /*11050*/  HMMA.16816.F32 R68, R12.reuse, R32, R68 ;  /* 0x000000200c44723c */ /* 0x040fe80000001844 */
[----:B------:R-:W-:Y:S02]  /*11060*/  FFMA.FTZ R2, R0, R240, R235 ;  /* 0x000000f000027223 */ /* 0x000fe400000100eb */
        /* <DEDUP_REMOVED lines=13> */
[C---:B--2---:R-:W-:Y:S04]  /*11140*/  HMMA.16816.F32 R84, R12.reuse, R24, R84 ;  /* 0x000000180c54723c */ /* 0x044fe80000001854 */
[----:B------:R-:W-:Y:S02]  /*11150*/  FADD.FTZ R2, R219, R2 ;  /* 0x00000002db027221 */ /* 0x000fe40000010000 */
[----:B------:R-:W-:Y:S02]  /*11160*/  FADD.FTZ R0, R222, R0 ;  /* 0x00000000de007221 */ /* 0x000fe40000010000 */
[----:B------:R-:W-:Y:S01]  /*11170*/  FADD.FTZ R2, R218, R2 ;  /* 0x00000002da027221 */ /* 0x000fe20000010000 */
[C---:B------:R-:W-:Y:S03]  /*11180*/  HMMA.16816.F32 R88, R12.reuse, R26, R88 ;  /* 0x0000001a0c58723c */ /* 0x040fe60000001858 */
[----:B------:R-:W-:Y:S02]  /*11190*/  FADD.FTZ R0, R221, R0 ;  /* 0x00000000dd007221 */ /* 0x000fe40000010000 */
[----:B------:R-:W-:Y:S02]  /*111a0*/  FADD.FTZ R2, R217, R2 ;  /* 0x00000002d9027221 */ /* 0x000fe40000010000 */
[----:B------:R-:W-:Y:S01]  /*111b0*/  FADD.FTZ R0, R215, R0 ;  /* 0x00000000d7007221 */ /* 0x000fe20000010000 */
[C---:B-----5:R-:W-:Y:S04]  /*111c0*/  HMMA.16816.F32 R92, R12.reuse, R16, R92 ;  /* 0x000000100c5c723c */ /* 0x060fe8000000185c */
[----:B------:R-:W-:Y:S02]  /*111d0*/  FADD.FTZ R2, R149, R2 ;  /* 0x0000000295027221 */ /* 0x000fe40000010000 */
[----:B------:R-:W-:Y:S02]  /*111e0*/  FADD.FTZ R0, R216, R0 ;  /* 0x00000000d8007221 */ /* 0x000fe40000010000 */
[----:B------:R-:W-:Y:S01]  /*111f0*/  FADD.FTZ R2, R148, R2 ;  /* 0x0000000294027221 */ /* 0x000fe20000010000 */
[C---:B------:R-:W-:Y:S01]  /*11200*/  HMMA.16816.F32 R96, R12.reuse, R18, R96 ;  /* 0x000000120c60723c */ /* 0x040fe20000001860 */
[----:B------:R-:W2:Y:S02]  /*11210*/  LDSM.16.MT88.4 R16, [R194+0x5800] ;  /* 0x00580000c210783b */ /* 0x000ea40000004200 */
        /* <DEDUP_REMOVED lines=11> */
[C---:B---3--:R-:W-:Y:S04]  /*112d0*/  HMMA.16816.F32 R52, R12.reuse, R8, R52 ;  /* 0x000000080c34723c */ /* 0x048fe80000001834 */
        /* <DEDUP_REMOVED lines=24> */
[----:B------:R1:W-:Y:S01]  /*11460*/  STL [R1], R4 ;  /* 0x0000000401007387 */ /* 0x0003e20000100800 */
[----:B------:R-:W-:Y:S02]  /*11470*/  IMAD.MOV.U32 R109, RZ, RZ, R108 ;  /* 0x000000ffff6d7224 */ /* 0x000fe400078e006c */
[--C-:B------:R-:W-:Y:S01]  /*11480*/  IMAD.MOV.U32 R110, RZ, RZ, R3.reuse ;  /* 0x000000ffff6e7224 */ /* 0x100fe200078e0003 */
[----:B------:R2:W-:Y:S01]  /*11490*/  STL [R1+0x4], R2 ;  /* 0x0000040201007387 */ /* 0x0005e20000100800 */
[----:B-1----:R-:W-:Y:S01]  /*114a0*/  IMAD.MOV.U32 R4, RZ, RZ, R3 ;  /* 0x000000ffff047224 */ /* 0x002fe200078e0003 */
[----:B------:R-:W-:-:S05]  /*114b0*/  @P0 BRA `(.L_x_1922) ;  /* 0xffffc1d000000947 */ /* 0x000fca000383ffff */
.L_x_1913:
[----:B------:R-:W-:Y:S02]  /*114c0*/  MOV R8, 0x1f ;  /* 0x0000001f00087802 */ /* 0x000fe40000000f00 */
[----:B------:R-:W-:Y:S01]  /*114d0*/  MOV R7, 0xffffffff ;  /* 0xffffffff00077802 */ /* 0x000fe20000000f00 */
[----:B------:R-:W-:Y:S05]  /*114e0*/  BRA.DIV ~URZ, `(.L_x_1923) ;  /* 0x000046627f007947 */ /* 0x000fea000b800000 */
[----:B-12---:R-:W2:Y:S04]  /*114f0*/  LDL R2, [R1] ;  /* 0x0000000001027983 */ /* 0x006ea80000100800 */
[----:B--2---:R1:W2:Y:S02]  /*11500*/  SHFL.BFLY PT, R0, R2, 0x2, 0x1f ;  /* 0x0c401f0002007f89 */ /* 0x0042a400000e0000 */
.L_x_1990:
[----:B-1----:R-:W3:Y:S02]  /*11510*/  LDL.LU R2, [R1] ;  /* 0x0000000001027983 */ /* 0x002ee40000300800 */
        /* <DEDUP_REMOVED lines=8> */
.L_x_1991:
        /* <DEDUP_REMOVED lines=85> */
.L_x_1882:
        /* <DEDUP_REMOVED lines=19> */
.L_x_1926:
[----:B---3--:R-:W-:Y:S05]  /*11c20*/  BSYNC B0 ;  /* 0x0000000000007941 */ /* 0x008fea0003800000 */
.L_x_1925:
[----:B------:R-:W-:Y:S01]  /*11c30*/  PRMT R0, R0, 0x9910, RZ ;  /* 0x0000991000007816 */ /* 0x000fe200000000ff */
[----:B------:R-:W-:Y:S01]  /*11c40*/  BSSY B1, `(.L_x_1927) ;  /* 0x00002a3000017945 */ /* 0x000fe20003800000 */
[----:B-----5:R-:W-:Y:S01]  /*11c50*/  IMAD.MOV.U32 R62, RZ, RZ, R6 ;  /* 0x000000ffff3e7224 */ /* 0x020fe200078e0006 */
[----:B------:R-:W-:Y:S02]  /*11c60*/  SHF.R.S32.HI R28, RZ, 0x1f, R246 ;  /* 0x0000001fff1c7819 */ /* 0x000fe400000114f6 */
[----:B------:R-:W-:Y:S02]  /*11c70*/  ISETP.NE.AND P0, PT, R0, RZ, PT ;  /* 0x000000ff0000720c */ /* 0x000fe40003f05270 */
[----:B------:R-:W-:-:S04]  /*11c80*/  IADD3 R0, R246, 0x40, RZ ;  /* 0x00000040f6007810 */ /* 0x000fc80007ffe0ff */
        /* <DEDUP_REMOVED lines=97> */
.L_x_1929:
        /* <DEDUP_REMOVED lines=118> */
.L_x_1992:
[----:B------:R-:W-:Y:S05]  /*12a00*/  BRA.DIV ~URZ, `(.L_x_1932) ;  /* 0x000033227f007947 */ /* 0x000fea000b800000 */
[----:B------:R3:W4:Y:S02]  /*12a10*/  SHFL.IDX PT, R2, R10, RZ, 0x181f ;  /* 0x00181fff0a027589 */ /* 0x00072400000e0000 */
.L_x_1993:
[----:B------:R-:W-:Y:S01]  /*12a20*/  ISETP.GE.AND P0, PT, R4, R6, PT ;  /* 0x000000060400720c */ /* 0x000fe20003f06270 */
[----:B------:R-:W-:-:S12]  /*12a30*/  BSSY B0, `(.L_x_1933) ;  /* 0x000000a000007945 */ /* 0x000fd80003800000 */
[----:B------:R-:W-:Y:S05]  /*12a40*/  @P0 BRA `(.L_x_1934) ;  /* 0x0000008000000947 */ /* 0x000fea0003800000 */
[----:B------:R-:W-:Y:S02]  /*12a50*/  ISETP.GE.AND P3, PT, R246, c[0x0][0x3c8], PT ;  /* 0x0000f200f6007a0c */ /* 0x000fe40003f66270 */
[----:B------:R-:W-:-:S11]  /*12a60*/  ISETP.GE.AND P2, PT, R0, c[0x0][0x3c8], PT ;  /* 0x0000f20000007a0c */ /* 0x000fd60003f46270 */
[-C--:B----4-:R-:W-:Y:S02]  /*12a70*/  @!P3 LEA R8, P1, R246, R2.reuse, 0x1 ;  /* 0x00000002f608b211 */ /* 0x090fe400078208ff */
[----:B------:R-:W-:Y:S02]  /*12a80*/  @!P2 LEA R2, P0, R0, R2, 0x1 ;  /* 0x000000020002a211 */ /* 0x000fe400078008ff */
[-C--:B--2---:R-:W-:Y:S02]  /*12a90*/  @!P3 LEA.HI.X R9, R246, R11.reuse, R28, 0x1, P1 ;  /* 0x0000000bf609b211 */ /* 0x084fe400008f0c1c */
[----:B------:R-:W-:-:S03]  /*12aa0*/  @!P2 LEA.HI.X R3, R0, R11, R29, 0x1, P0 ;  /* 0x0000000b0003a211 */ /* 0x000fc600000f0c1d */
[----:B------:R2:W-:Y:S04]  /*12ab0*/  @!P3 ST.E.128 [R8.64], R16 ;  /* 0x000000100800b985 */ /* 0x0005e8000c101d08 */
[----:B------:R2:W-:Y:S02]  /*12ac0*/  @!P2 ST.E.128 [R2.64], R12 ;  /* 0x0000000c0200a985 */ /* 0x0005e4000c101d08 */
.L_x_1934:
[----:B------:R-:W-:Y:S05]  /*12ad0*/  BSYNC B0 ;  /* 0x0000000000007941 */ /* 0x000fea0003800000 */
.L_x_1933:
[----:B------:R-:W-:Y:S05]  /*12ae0*/  BRA.DIV ~URZ, `(.L_x_1935) ;  /* 0x000032b27f007947 */ /* 0x000fea000b800000 */
[----:B--2---:R2:W1:Y:S04]  /*12af0*/  SHFL.IDX PT, R11, R7, 0x1, 0x181f ;  /* 0x00381f00070b7f89 */ /* 0x00446800000e0000 */
[----:B----4-:R2:W4:Y:S02]  /*12b00*/  SHFL.IDX PT, R2, R10, 0x1, 0x181f ;  /* 0x00381f000a027f89 */ /* 0x01052400000e0000 */
.L_x_1994:
        /* <DEDUP_REMOVED lines=8> */
[-C--:B-1----:R-:W-:Y:S02]  /*12b90*/  @!P1 LEA.HI.X R9, R246, R11.reuse, R28, 0x1, P3 ;  /* 0x0000000bf6099211 */ /* 0x082fe400018f0c1c */
[----:B------:R-:W-:-:S03]  /*12ba0*/  @!P0 LEA.HI.X R3, R0, R11, R29, 0x1, P2 ;  /* 0x0000000b00038211 */ /* 0x000fc600010f0c1d */
[----:B------:R1:W-:Y:S04]  /*12bb0*/  @!P1 ST.E.128 [R8.64], R24 ;  /* 0x0000001808009985 */ /* 0x0003e8000c101d08 */
[----:B------:R1:W-:Y:S02]  /*12bc0*/  @!P0 ST.E.128 [R2.64], R20 ;  /* 0x0000001402008985 */ /* 0x0003e4000c101d08 */
.L_x_1937:
[----:B------:R-:W-:Y:S05]  /*12bd0*/  BSYNC B0 ;  /* 0x0000000000007941 */ /* 0x000fea0003800000 */
.L_x_1936:
[----:B------:R-:W-:Y:S05]  /*12be0*/  BRA.DIV ~URZ, `(.L_x_1938) ;  /* 0x000032827f007947 */ /* 0x000fea000b800000 */
[----:B-1----:R1:W2:Y:S02]  /*12bf0*/  SHFL.IDX PT, R11, R7, 0x2, 0x181f ;  /* 0x00581f00070b7f89 */ /* 0x0022a400000e0000 */
.L_x_1995:
[----:B------:R-:W-:Y:S05]  /*12c00*/  BRA.DIV ~URZ, `(.L_x_1939) ;  /* 0x000032d27f007947 */ /* 0x000fea000b800000 */
[----:B----4-:R4:W1:Y:S02]  /*12c10*/  SHFL.IDX PT, R2, R10, 0x2, 0x181f ;  /* 0x00581f000a027f89 */ /* 0x01086400000e0000 */
.L_x_1996:
        /* <DEDUP_REMOVED lines=10> */
[----:B------:R1:W-:Y:S04]  /*12cc0*/  @!P1 ST.E.128 [R8.64], R36 ;  /* 0x0000002408009985 */ /* 0x0003e8000c101d08 */
[----:B------:R1:W-:Y:S02]  /*12cd0*/  @!P0 ST.E.128 [R2.64], R32 ;  /* 0x0000002002008985 */ /* 0x0003e4000c101d08 */
.L_x_1941:
[----:B------:R-:W-:Y:S05]  /*12ce0*/  BSYNC B0 ;  /* 0x0000000000007941 */ /* 0x000fea0003800000 */
.L_x_1940:
[----:B------:R-:W-:Y:S05]  /*12cf0*/  BRA.DIV ~URZ, `(.L_x_1942) ;  /* 0x000032527f007947 */ /* 0x000fea000b800000 */
[----:B-12---:R-:W1:Y:S04]  /*12d00*/  SHFL.IDX PT, R7, R7, 0x3, 0x181f ;  /* 0x00781f0007077f89 */ /* 0x006e6800000e0000 */
[----:B------:R2:W3:Y:S02]  /*12d10*/  SHFL.IDX PT, R5, R10, 0x3, 0x181f ;  /* 0x00781f000a057f89 */ /* 0x0004e400000e0000 */
.L_x_1997:
[----:B------:R-:W-:-:S04]  /*12d20*/  IADD3 R2, R4, 0x60, RZ ;  /* 0x0000006004027810 */ /* 0x000fc80007ffe0ff */
[----:B------:R-:W-:-:S13]  /*12d30*/  ISETP.GE.AND P0, PT, R2, R6, PT ;  /* 0x000000060200720c */ /* 0x000fda0003f06270 */
[----:B------:R-:W-:Y:S05]  /*12d40*/  @P0 BRA `(.L_x_1943) ;  /* 0x0000192000000947 */ /* 0x000fea0003800000 */
[----:B------:R-:W-:-:S13]  /*12d50*/  ISETP.GE.AND P0, PT, R246, c[0x0][0x3c8], PT ;  /* 0x0000f200f6007a0c */ /* 0x000fda0003f06270 */
        /* <DEDUP_REMOVED lines=9> */
.L_x_1930:
        /* <DEDUP_REMOVED lines=34> */
.L_x_1998:
[----:B------:R-:W-:Y:S05]  /*13010*/  BRA.DIV ~URZ, `(.L_x_1945) ;  /* 0x000030627f007947 */ /* 0x000fea000b800000 */
[----:B------:R4:W1:Y:S02]  /*13020*/  SHFL.IDX PT, R0, R29, RZ, 0x1c1f ;  /* 0x001c1fff1d007589 */ /* 0x00086400000e0000 */
.L_x_1999:
        /* <DEDUP_REMOVED lines=98> */
.L_x_1947:
[----:B------:R-:W-:Y:S05]  /*13650*/  BSYNC B0 ;  /* 0x0000000000007941 */ /* 0x000fea0003800000 */
.L_x_1946:
[----:B------:R-:W-:Y:S05]  /*13660*/  BRA.DIV ~URZ, `(.L_x_1948) ;  /* 0x00002a827f007947 */ /* 0x000fea000b800000 */
[----:B---3--:R1:W3:Y:S04]  /*13670*/  SHFL.IDX PT, R4, R28, 0x1, 0x1c1f ;  /* 0x003c1f001c047f89 */ /* 0x0082e800000e0000 */
[----:B------:R1:W2:Y:S02]  /*13680*/  SHFL.IDX PT, R0, R29, 0x1, 0x1c1f ;  /* 0x003c1f001d007f89 */ /* 0x0002a400000e0000 */
.L_x_2000:
        /* <DEDUP_REMOVED lines=69> */
.L_x_1928:
        /* <DEDUP_REMOVED lines=20> */
.L_x_1949:
        /* <DEDUP_REMOVED lines=58> */
.L_x_1951:
[----:B------:R-:W-:Y:S05]  /*13fc0*/  BSYNC B0 ;  /* 0x0000000000007941 */ /* 0x000fea0003800000 */
.L_x_1950:
        /* <DEDUP_REMOVED lines=44> */
.L_x_2001:
[----:B------:R-:W-:Y:S05]  /*14290*/  BRA.DIV ~URZ, `(.L_x_1953) ;  /* 0x00001f927f007947 */ /* 0x000fea000b800000 */
[----:B------:R3:W4:Y:S02]  /*142a0*/  SHFL.IDX PT, R2, R10, RZ, 0x181f ;  /* 0x00181fff0a027589 */ /* 0x00072400000e0000 */
.L_x_2002:
[----:B------:R-:W-:Y:S01]  /*142b0*/  IMAD R7, R19, c[0x0][0x4e8], RZ ;  /* 0x00013a0013077a24 */ /* 0x000fe200078e02ff */
[----:B------:R-:W-:Y:S04]  /*142c0*/  BSSY B0, `(.L_x_1954) ;  /* 0x000000b000007945 */ /* 0x000fe80003800000 */
[----:B------:R-:W-:-:S13]  /*142d0*/  ISETP.GE.AND P0, PT, R8, R7, PT ;  /* 0x000000070800720c */ /* 0x000fda0003f06270 */
[----:B------:R-:W-:Y:S05]  /*142e0*/  @P0 BRA `(.L_x_1955) ;  /* 0x0000008000000947 */ /* 0x000fea0003800000 */
[----:B------:R-:W-:Y:S02]  /*142f0*/  ISETP.GE.AND P1, PT, R246, c[0x0][0x3c8], PT ;  /* 0x0000f200f6007a0c */ /* 0x000fe40003f26270 */
[----:B------:R-:W-:-:S11]  /*14300*/  ISETP.GE.AND P0, PT, R0, c[0x0][0x3c8], PT ;  /* 0x0000f20000007a0c */ /* 0x000fd60003f06270 */
[-C--:B----4-:R-:W-:Y:S02]  /*14310*/  @!P1 LEA R4, P3, R246, R2.reuse, 0x1 ;  /* 0x00000002f6049211 */ /* 0x090fe400078608ff */
[----:B------:R-:W-:Y:S02]  /*14320*/  @!P0 LEA R2, P2, R0, R2, 0x1 ;  /* 0x0000000200028211 */ /* 0x000fe400078408ff */
[-C--:B--2---:R-:W-:Y:S02]  /*14330*/  @!P1 LEA.HI.X R5, R246, R11.reuse, R28, 0x1, P3 ;  /* 0x0000000bf6059211 */ /* 0x084fe400018f0c1c */
[----:B------:R-:W-:-:S03]  /*14340*/  @!P0 LEA.HI.X R3, R0, R11, R29, 0x1, P2 ;  /* 0x0000000b00038211 */ /* 0x000fc600010f0c1d */
[----:B------:R2:W-:Y:S04]  /*14350*/  @!P1 ST.E.128 [R4.64], RZ ;  /* 0x000000ff04009985 */ /* 0x0005e8000c101d08 */
[----:B------:R2:W-:Y:S02]  /*14360*/  @!P0 ST.E.128 [R2.64], RZ ;  /* 0x000000ff02008985 */ /* 0x0005e4000c101d08 */
.L_x_1955:
[----:B------:R-:W-:Y:S05]  /*14370*/  BSYNC B0 ;  /* 0x0000000000007941 */ /* 0x000fea0003800000 */
.L_x_1954:
[----:B------:R-:W-:Y:S05]  /*14380*/  BRA.DIV ~URZ, `(.L_x_1956) ;  /* 0x00001f127f007947 */ /* 0x000fea000b800000 */
[----:B--2---:R2:W1:Y:S04]  /*14390*/  SHFL.IDX PT, R11, R6, 0x1, 0x181f ;  /* 0x00381f00060b7f89 */ /* 0x00446800000e0000 */
[----:B----4-:R2:W4:Y:S02]  /*143a0*/  SHFL.IDX PT, R2, R10, 0x1, 0x181f ;  /* 0x00381f000a027f89 */ /* 0x01052400000e0000 */
.L_x_2003:
        /* <DEDUP_REMOVED lines=10> */
[----:B------:R1:W-:Y:S04]  /*14450*/  @!P1 ST.E.128 [R4.64], RZ ;  /* 0x000000ff04009985 */ /* 0x0003e8000c101d08 */
[----:B------:R1:W-:Y:S02]  /*14460*/  @!P0 ST.E.128 [R2.64], RZ ;  /* 0x000000ff02008985 */ /* 0x0003e4000c101d08 */
.L_x_1958:
[----:B------:R-:W-:Y:S05]  /*14470*/  BSYNC B0 ;  /* 0x0000000000007941 */ /* 0x000fea0003800000 */
.L_x_1957:
[----:B------:R-:W-:Y:S05]  /*14480*/  BRA.DIV ~URZ, `(.L_x_1959) ;  /* 0x00001ee27f007947 */ /* 0x000fea000b800000 */
[----:B-1----:R1:W2:Y:S02]  /*14490*/  SHFL.IDX PT, R11, R6, 0x2, 0x181f ;  /* 0x00581f00060b7f89 */ /* 0x0022a400000e0000 */
.L_x_2004:
[----:B------:R-:W-:Y:S05]  /*144a0*/  BRA.DIV ~URZ, `(.L_x_1960) ;  /* 0x00001f327f007947 */ /* 0x000fea000b800000 */
[----:B----4-:R4:W1:Y:S02]  /*144b0*/  SHFL.IDX PT, R2, R10, 0x2, 0x181f ;  /* 0x00581f000a027f89 */ /* 0x01086400000e0000 */
.L_x_2005:
        /* <DEDUP_REMOVED lines=12> */
.L_x_1962:
[----:B------:R-:W-:Y:S05]  /*14580*/  BSYNC B0 ;  /* 0x0000000000007941 */ /* 0x000fea0003800000 */
.L_x_1961:
[----:B------:R-:W-:Y:S05]  /*14590*/  BRA.DIV ~URZ, `(.L_x_1963) ;  /* 0x00001eb27f007947 */ /* 0x000fea000b800000 */
[----:B-12---:R-:W1:Y:S04]  /*145a0*/  SHFL.IDX PT, R6, R6, 0x3, 0x181f ;  /* 0x00781f0006067f89 */ /* 0x006e6800000e0000 */
[----:B------:R2:W3:Y:S02]  /*145b0*/  SHFL.IDX PT, R2, R10, 0x3, 0x181f ;  /* 0x00781f000a027f89 */ /* 0x0004e400000e0000 */
.L_x_2006:
[----:B------:R-:W-:-:S04]  /*145c0*/  IADD3 R8, R8, 0x60, RZ ;  /* 0x0000006008087810 */ /* 0x000fc80007ffe0ff */
[----:B------:R-:W-:-:S13]  /*145d0*/  ISETP.GE.AND P0, PT, R8, R7, PT ;  /* 0x000000070800720c */ /* 0x000fda0003f06270 */
[----:B------:R-:W-:Y:S05]  /*145e0*/  @P0 BRA `(.L_x_1943) ;  /* 0x0000008000000947 */ /* 0x000fea0003800000 */
[----:B------:R-:W-:Y:S02]  /*145f0*/  ISETP.GE.AND P1, PT, R246, c[0x0][0x3c8], PT ;  /* 0x0000f200f6007a0c */ /* 0x000fe40003f26270 */
[----:B------:R-:W-:-:S11]  /*14600*/  ISETP.GE.AND P0, PT, R0, c[0x0][0x3c8], PT ;  /* 0x0000f20000007a0c */ /* 0x000fd60003f06270 */
[-C--:B---3--:R-:W-:Y:S02]  /*14610*/  @!P1 LEA R4, P3, R246, R2.reuse, 0x1 ;  /* 0x00000002f6049211 */ /* 0x088fe400078608ff */
[----:B------:R-:W-:Y:S02]  /*14620*/  @!P0 LEA R2, P2, R0, R2, 0x1 ;  /* 0x0000000200028211 */ /* 0x000fe400078408ff */
[-C--:B-1----:R-:W-:Y:S02]  /*14630*/  @!P1 LEA.HI.X R5, R246, R6.reuse, R28, 0x1, P3 ;  /* 0x00000006f6059211 */ /* 0x082fe400018f0c1c */
[----:B------:R-:W-:-:S03]  /*14640*/  @!P0 LEA.HI.X R3, R0, R6, R29, 0x1, P2 ;  /* 0x0000000600038211 */ /* 0x000fc600010f0c1d */
[----:B------:R1:W-:Y:S04]  /*14650*/  @!P1 ST.E.128 [R4.64], RZ ;  /* 0x000000ff04009985 */ /* 0x0003e8000c101d08 */
[----:B------:R1:W-:Y:S02]  /*14660*/  @!P0 ST.E.128 [R2.64], RZ ;  /* 0x000000ff02008985 */ /* 0x0003e4000c101d08 */
.L_x_1943:
[----:B------:R-:W-:Y:S05]  /*14670*/  BSYNC B1 ;  /* 0x0000000000017941 */ /* 0x000fea0003800000 */
.L_x_1927:
        /* <DEDUP_REMOVED lines=15> */
.L_x_2007:
[----:B------:R-:W-:Y:S05]  /*14770*/  BRA.DIV ~URZ, `(.L_x_1966) ;  /* 0x00001e127f007947 */ /* 0x000fea000b800000 */
[----:B------:R3:W4:Y:S02]  /*14780*/  SHFL.IDX PT, R8, R62, 0x1, 0x1f ;  /* 0x00201f003e087f89 */ /* 0x00072400000e0000 */
.L_x_2008:
        /* <DEDUP_REMOVED lines=19> */
.L_x_2009:
        /* <DEDUP_REMOVED lines=16> */
.L_x_2010:
[----:B---3--:R-:W-:Y:S01]  /*149c0*/  IMAD R0, R0, c[0x0][0x538], RZ ;  /* 0x00014e0000007a24 */ /* 0x008fe200078e02ff */
[----:B------:R-:W-:Y:S04]  /*149d0*/  BSSY B1, `(.L_x_1969) ;  /* 0x00000ce000017945 */ /* 0x000fe80003800000 */
[----:B----4-:R-:W-:-:S04]  /*149e0*/  IADD3 R8, R0, R8, RZ ;  /* 0x0000000800087210 */ /* 0x010fc80007ffe0ff */
[----:B--2---:R-:W-:-:S13]  /*149f0*/  ISETP.GT.AND P6, PT, R8, R10, PT ;  /* 0x0000000a0800720c */ /* 0x004fda0003fc4270 */
[----:B------:R-:W-:Y:S05]  /*14a00*/  @P6 BRA `(.L_x_1970) ;  /* 0x0000025000006947 */ /* 0x000fea0003800000 */
.L_x_1974:
        /* <DEDUP_REMOVED lines=17> */
.L_x_2011:
        /* <DEDUP_REMOVED lines=16> */
.L_x_2012:
[----:B--2---:R-:W-:-:S05]  /*14c20*/  IMAD R0, R0, c[0x0][0x538], RZ ;  /* 0x00014e0000007a24 */ /* 0x004fca00078e02ff */
[----:B------:R-:W-:-:S04]  /*14c30*/  IADD3 R8, R0, R8, RZ ;  /* 0x0000000800087210 */ /* 0x000fc80007ffe0ff */
[----:B------:R-:W-:-:S13]  /*14c40*/  ISETP.GT.AND P6, PT, R8, R10, PT ;  /* 0x0000000a0800720c */ /* 0x000fda0003fc4270 */
[----:B-1----:R-:W-:Y:S05]  /*14c50*/  @!P6 BRA `(.L_x_1974) ;  /* 0xfffffdb00000e947 */ /* 0x002fea000383ffff */
.L_x_1970:
[----:B------:R-:W-:-:S05]  /*14c60*/  IADD3 R8, -R0, R8, RZ ;  /* 0x0000000800087210 */ /* 0x000fca0007ffe1ff */
[----:B------:R-:W-:-:S05]  /*14c70*/  IMAD R0, R4, c[0x0][0x538], R8 ;  /* 0x00014e0004007a24 */ /* 0x000fca00078e0208 */
[----:B------:R-:W-:Y:S01]  /*14c80*/  ISETP.GT.AND P0, PT, R0, R10, PT ;  /* 0x0000000a0000720c */ /* 0x000fe20003f04270 */
[----:B------:R-:W-:-:S12]  /*14c90*/  BRA.DIV ~URZ, `(.L_x_1975) ;  /* 0x00001d527f007947 */ /* 0x000fd8000b800000 */
[----:B------:R-:W-:-:S03]  /*14ca0*/  VOTE.ANY R12, PT, !P0 ;  /* 0x00000000000c7806 */ /* 0x000fc600040e0100 */
.L_x_2013:
[----:B------:R-:W2:Y:S01]  /*14cb0*/  LDL.LU R2, [R1+0x34] ;  /* 0x0000340001027983 */ /* 0x000ea20000300800 */
[----:B------:R-:W2:Y:S02]  /*14cc0*/  POPC R0, R12 ;  /* 0x0000000c00007309 */ /* 0x000ea40000000000 */
[----:B--2---:R-:W-:-:S05]  /*14cd0*/  IADD3 R2, R0, R2, RZ ;  /* 0x0000000200027210 */ /* 0x004fca0007ffe0ff */
[----:B------:R2:W-:Y:S01]  /*14ce0*/  STL [R1+0x34], R2 ;  /* 0x0000340201007387 */ /* 0x0005e20000100800 */
[----:B------:R-:W-:Y:S05]  /*14cf0*/  BRA.DIV ~URZ, `(.L_x_1976) ;  /* 0x00001d427f007947 */ /* 0x000fea000b800000 */
[----:B------:R3:W4:Y:S04]  /*14d00*/  SHFL.IDX PT, R11, R6, R0, 0x1f ;  /* 0x00001f00060b7589 */ /* 0x00072800000e0000 */
[----:B------:R3:W1:Y:S02]  /*14d10*/  SHFL.IDX PT, R7, R7, R0, 0x1f ;  /* 0x00001f0007077589 */ /* 0x00066400000e0000 */
.L_x_2014:
[----:B------:R-:W-:Y:S01]  /*14d20*/  ISETP.NE.AND P0, PT, R12, RZ, PT ;  /* 0x000000ff0c00720c */ /* 0x000fe20003f05270 */
[----:B------:R-:W-:-:S12]  /*14d30*/  BSSY B0, `(.L_x_1977) ;  /* 0x0000005000007945 */ /* 0x000fd80003800000 */
[----:B------:R-:W-:Y:S05]  /*14d40*/  @!P0 BRA `(.L_x_1978) ;  /* 0x0000003000008947 */ /* 0x000fea0003800000 */
[----:B---3--:R-:W-:Y:S01]  /*14d50*/  IADD3 R0, R0, -0x1, RZ ;  /* 0xffffffff00007810 */ /* 0x008fe20007ffe0ff */
[----:B------:R-:W-:Y:S05]  /*14d60*/  BRA.DIV ~URZ, `(.L_x_1979) ;  /* 0x00001da27f007947 */ /* 0x000fea000b800000 */
[----:B------:R3:W2:Y:S02]  /*14d70*/  SHFL.IDX PT, R13, R4, R0, 0x1f ;  /* 0x00001f00040d7589 */ /* 0x0006a400000e0000 */
.L_x_1978:
[----:B------:R-:W-:Y:S05]  /*14d80*/  BSYNC B0 ;  /* 0x0000000000007941 */ /* 0x000fea0003800000 */
.L_x_1977:
        /* <DEDUP_REMOVED lines=68> */
.L_x_1981:
        /* <DEDUP_REMOVED lines=68> */
.L_x_1982:
[----:B------:R-:W-:Y:S05]  /*15610*/  BSYNC B0 ;  /* 0x0000000000007941 */ /* 0x000fea0003800000 */
.L_x_1980:
[----:B------:R-:W-:-:S04]  /*15620*/  LOP3.LUT R2, RZ, R2, RZ, 0x33, !PT ;  /* 0x00000002ff027212 */ /* 0x000fc800078e33ff */
[----:B-1----:R-:W-:-:S05]  /*15630*/  IADD3 R0, R2, R11, RZ ;  /* 0x0000000b02007210 */ /* 0x002fca0007ffe0ff */
[----:B------:R1:W-:Y:S01]  /*15640*/  STL [R1+0x2c], R0 ;  /* 0x00002c0001007387 */ /* 0x0003e20000100800 */
[----:B------:R-:W-:Y:S05]  /*15650*/  BRA `(.L_x_1983) ;  /* 0x0000005000007947 */ /* 0x000fea0003800000 */
.L_x_1971:
[----:B------:R-:W-:Y:S01]  /*15660*/  MOV R0, c[0x0][0x53c] ;  /* 0x00014f0000007a02 */ /* 0x000fe20000000f00 */
[----:B------:R2:W-:Y:S04]  /*15670*/  STL [R1+0x28], R10 ;  /* 0x0000280a01007387 */ /* 0x0005e80000100800 */
[----:B------:R2:W-:Y:S04]  /*15680*/  STL [R1+0x2c], RZ ;  /* 0x00002cff01007387 */ /* 0x0005e80000100800 */
[----:B------:R2:W-:Y:S04]  /*15690*/  STL [R1+0x30], RZ ;  /* 0x000030ff01007387 */ /* 0x0005e80000100800 */
[----:B------:R2:W-:Y:S02]  /*156a0*/  STL [R1+0x34], R0 ;  /* 0x0000340001007387 */ /* 0x0005e40000100800 */
.L_x_1983:
[----:B------:R-:W-:Y:S05]  /*156b0*/  BSYNC B1 ;  /* 0x0000000000017941 */ /* 0x000fea0003800000 */
.L_x_1969:
        /* <DEDUP_REMOVED lines=9> */
.L_x_1964:
[----:B--2---:R-:W2:Y:S02]  /*15750*/  LDL R0, [R1+0x34] ;  /* 0x0000340001007983 */ /* 0x004ea40000100800 */
[----:B--2---:R-:W-:-:S13]  /*15760*/  ISETP.GE.AND P0, PT, R0, c[0x0][0x53c], PT ;  /* 0x00014f0000007a0c */ /* 0x004fda0003f06270 */
[----:B-1--4-:R-:W-:Y:S01]  /*15770*/  @P0 CALL.REL.NOINC `(.L_x_1984) ;  /* 0x0000001000000944 */ /* 0x012fe20003c00000 */
[----:B------:R-:W-:Y:S05]  /*15780*/  BRA `(.L_x_1985) ;  /* 0xfffec21000007947 */ /* 0x000fea000383ffff */
.L_x_1984:
[----:B------:R-:W-:Y:S05]  /*15790*/  EXIT ;  /* 0x000000000000794d */ /* 0x000fea0003800000 */
.L_x_1857:
[----:B------:R-:W-:Y:S01]  /*157a0*/  IMAD.MOV.U32 R0, RZ, RZ, R5 ;  /* 0x000000ffff007224 */ /* 0x000fe200078e0005 */
[----:B------:R-:W-:Y:S02]  /*157b0*/  MOV R2, 0x1 ;  /* 0x0000000100027802 */ /* 0x000fe40000000f00 */
[----:B------:R-:W-:Y:S02]  /*157c0*/  MOV R3, 0x157e0 ;  /* 0x000157e000037802 */ /* 0x000fe40000000f00 */
[----:B------:R-:W-:Y:S05]  /*157d0*/  CALL.REL.NOINC `($__internal_40_$__cuda_sm70_shflsync_up_p) ;  /* 0x0000144000007944 */ /* 0x000fea0003c00000 */
[----:B------:R-:W-:Y:S01]  /*157e0*/  MOV R0, R4 ;  /* 0x0000000400007202 */ /* 0x000fe20000000f00 */
[----:B------:R-:W-:Y:S05]  /*157f0*/  BRA `(.L_x_1986) ;  /* 0xfffeac8000007947 */ /* 0x000fea000383ffff */
.L_x_1858:
[----:B------:R-:W-:Y:S01]  /*15800*/  IMAD.MOV.U32 R0, RZ, RZ, R5 ;  /* 0x000000ffff007224 */ /* 0x000fe200078e0005 */
[----:B------:R-:W-:Y:S02]  /*15810*/  MOV R2, 0x2 ;  /* 0x0000000200027802 */ /* 0x000fe40000000f00 */
[----:B------:R-:W-:Y:S02]  /*15820*/  MOV R3, 0x15840 ;  /* 0x0001584000037802 */ /* 0x000fe40000000f00 */
[----:B------:R-:W-:Y:S05]  /*15830*/  CALL.REL.NOINC `($__internal_40_$__cuda_sm70_shflsync_up_p) ;  /* 0x000013e000007944 */ /* 0x000fea0003c00000 */
[----:B------:R-:W-:Y:S01]  /*15840*/  SEL R0, R4, RZ, P4 ;  /* 0x000000ff04007207 */ /* 0x000fe20002000000 */
[----:B------:R-:W-:Y:S01]  /*15850*/  IMAD.MOV.U32 R2, RZ, RZ, 0x4 ;  /* 0x00000004ff027424 */ /* 0x000fe200078e00ff */
[----:B------:R-:W-:-:S03]  /*15860*/  MOV R3, 0x15890 ;  /* 0x0001589000037802 */ /* 0x000fc60000000f00 */
[----:B------:R-:W-:Y:S02]  /*15870*/  IMAD.IADD R0, R5, 0x1, R0 ;  /* 0x0000000105007824 */ /* 0x000fe400078e0200 */
        /* <DEDUP_REMOVED lines=13> */
[----:B------:R-:W-:Y:S02]  /*15950*/  MOV R3, 0x1f ;  /* 0x0000001f00037802 */ /* 0x000fe40000000f00 */
[----:B------:R-:W-:Y:S01]  /*15960*/  MOV R2, 0x159a0 ;  /* 0x000159a000027802 */ /* 0x000fe20000000f00 */
[----:B------:R-:W-:-:S04]  /*15970*/  IMAD.IADD R4, R0, 0x1, R4 ;  /* 0x0000000100047824 */ /* 0x000fc800078e0204 */
[----:B------:R-:W-:Y:S02]  /*15980*/  IMAD.MOV.U32 R9, RZ, RZ, R4 ;  /* 0x000000ffff097224 */ /* 0x000fe400078e0004 */
[----:B------:R-:W-:Y:S05]  /*15990*/  CALL.REL.NOINC `($__internal_39_$__cuda_sm70_shflsync_idx_p) ;  /* 0x0000123000007944 */ /* 0x000fea0003c00000 */
[----:B------:R-:W-:Y:S01]  /*159a0*/  MOV R0, R5 ;  /* 0x0000000500007202 */ /* 0x000fe20000000f00 */
[----:B------:R-:W-:Y:S05]  /*159b0*/  BRA `(.L_x_1987) ;  /* 0xfffeabc000007947 */ /* 0x000fea000383ffff */
.L_x_1860:
[----:B------:R-:W-:Y:S02]  /*159c0*/  SEL R0, RZ, 0x1, P0 ;  /* 0x00000001ff007807 */ /* 0x000fe40000000000 */
[----:B------:R-:W-:Y:S02]  /*159d0*/  MOV R2, 0x159f0 ;  /* 0x000159f000027802 */ /* 0x000fe40000000f00 */
[----:B------:R-:W-:Y:S05]  /*159e0*/  CALL.REL.NOINC `($__internal_41_$__cuda_sm70_votesync_ballot) ;  /* 0x000012a000007944 */ /* 0x000fea0003c00000 */
[----:B------:R-:W-:Y:S01]  /*159f0*/  MOV R7, R0 ;  /* 0x0000000000077202 */ /* 0x000fe20000000f00 */
[----:B------:R-:W-:Y:S05]  /*15a00*/  BRA `(.L_x_1988) ;  /* 0xfffeac0000007947 */ /* 0x000fea000383ffff */
.L_x_1861:
[----:B------:R-:W-:Y:S01]  /*15a10*/  IMAD.MOV.U32 R9, RZ, RZ, R10 ;  /* 0x000000ffff097224 */ /* 0x000fe200078e000a */
[----:B------:R-:W-:Y:S01]  /*15a20*/  MOV R5, R0 ;  /* 0x0000000000057202 */ /* 0x000fe20000000f00 */
[----:B------:R-:W-:Y:S01]  /*15a30*/  IMAD.MOV.U32 R3, RZ, RZ, 0x1f ;  /* 0x0000001fff037424 */ /* 0x000fe200078e00ff */
[----:B-1----:R-:W-:Y:S02]  /*15a40*/  MOV R2, 0x15a60 ;  /* 0x00015a6000027802 */ /* 0x002fe40000000f00 */
[----:B------:R-:W-:Y:S05]  /*15a50*/  CALL.REL.NOINC `($__internal_39_$__cuda_sm70_shflsync_idx_p) ;  /* 0x0000117000007944 */ /* 0x000fea0003c00000 */
[----:B------:R-:W-:Y:S01]  /*15a60*/  IMAD.MOV.U32 R12, RZ, RZ, R5 ;  /* 0x000000ffff0c7224 */ /* 0x000fe200078e0005 */
[----:B------:R-:W-:Y:S01]  /*15a70*/  MOV R9, R8 ;  /* 0x0000000800097202 */ /* 0x000fe20000000f00 */
[----:B------:R-:W-:Y:S01]  /*15a80*/  IMAD.MOV.U32 R6, RZ, RZ, RZ ;  /* 0x000000ffff067224 */ /* 0x000fe200078e00ff */
[----:B------:R-:W-:Y:S01]  /*15a90*/  MOV R5, R0 ;  /* 0x0000000000057202 */ /* 0x000fe20000000f00 */
[----:B------:R-:W-:Y:S01]  /*15aa0*/  IMAD.MOV.U32 R3, RZ, RZ, 0x1f ;  /* 0x0000001fff037424 */ /* 0x000fe200078e00ff */
[----:B------:R-:W-:-:S02]  /*15ab0*/  MOV R2, 0x15ad0 ;  /* 0x00015ad000027802 */ /* 0x000fc40000000f00 */
[----:B------:R-:W-:Y:S05]  /*15ac0*/  CALL.REL.NOINC `($__internal_39_$__cuda_sm70_shflsync_idx_p) ;  /* 0x0000110000007944 */ /* 0x000fea0003c00000 */
[----:B------:R-:W-:Y:S01]  /*15ad0*/  MOV R10, R5 ;  /* 0x00000005000a7202 */ /* 0x000fe20000000f00 */
[----:B------:R-:W-:Y:S05]  /*15ae0*/  BRA `(.L_x_1989) ;  /* 0xfffeab9000007947 */ /* 0x000fea000383ffff */
.L_x_1864:
[----:B------:R-:W-:Y:S01]  /*15af0*/  IMAD.MOV.U32 R9, RZ, RZ, R4 ;  /* 0x000000ffff097224 */ /* 0x000fe200078e0004 */
[----:B------:R-:W-:-:S02]  /*15b00*/  MOV R3, 0x1f ;  /* 0x0000001f00037802 */ /* 0x000fc40000000f00 */
[----:B-1----:R-:W-:Y:S02]  /*15b10*/  MOV R2, 0x15b30 ;  /* 0x00015b3000027802 */ /* 0x002fe40000000f00 */
[----:B--234-:R-:W-:Y:S05]  /*15b20*/  CALL.REL.NOINC `($__internal_39_$__cuda_sm70_shflsync_idx_p) ;  /* 0x000010a000007944 */ /* 0x01cfea0003c00000 */
[----:B------:R-:W-:Y:S01]  /*15b30*/  MOV R6, R5 ;  /* 0x0000000500067202 */ /* 0x000fe20000000f00 */
[----:B------:R-:W-:Y:S05]  /*15b40*/  BRA `(.L_x_1863) ;  /* 0xfffeab9000007947 */ /* 0x000fea000383ffff */
.L_x_1923:
[----:B-12---:R1:W5:Y:S01]  /*15b50*/  LDL R2, [R1] ;  /* 0x0000000001027983 */ /* 0x0063620000100800 */
[----:B------:R-:W-:Y:S02]  /*15b60*/  MOV R6, 0x2 ;  /* 0x0000000200067802 */ /* 0x000fe40000000f00 */
[----:B------:R-:W-:Y:S02]  /*15b70*/  MOV R3, 0x15b90 ;  /* 0x00015b9000037802 */ /* 0x000fe40000000f00 */
[----:B-1---5:R-:W-:Y:S05]  /*15b80*/  CALL.REL.NOINC `($__internal_38_$__cuda_sm70_shflsync_bfly_p) ;  /* 0x00000ff000007944 */ /* 0x022fea0003c00000 */
[----:B------:R-:W-:Y:S01]  /*15b90*/  MOV R0, R6 ;  /* 0x0000000600007202 */ /* 0x000fe20000000f00 */
[----:B------:R-:W-:Y:S05]  /*15ba0*/  BRA `(.L_x_1990) ;  /* 0xffffb96000007947 */ /* 0x000fea000383ffff */
.L_x_1924:
[----:B------:R-:W-:Y:S01]  /*15bb0*/  IMAD.MOV.U32 R2, RZ, RZ, R0 ;  /* 0x000000ffff027224 */ /* 0x000fe200078e0000 */
[----:B------:R-:W-:Y:S02]  /*15bc0*/  MOV R6, 0x1 ;  /* 0x0000000100067802 */ /* 0x000fe40000000f00 */
[----:B------:R-:W-:Y:S02]  /*15bd0*/  MOV R3, 0x15bf0 ;  /* 0x00015bf000037802 */ /* 0x000fe40000000f00 */
[----:B------:R-:W-:Y:S05]  /*15be0*/  CALL.REL.NOINC `($__internal_38_$__cuda_sm70_shflsync_bfly_p) ;  /* 0x00000f9000007944 */ /* 0x000fea0003c00000 */
[----:B------:R1:W5:Y:S01]  /*15bf0*/  LDL R2, [R1+0x4] ;  /* 0x0000040001027983 */ /* 0x0003620000100800 */
[----:B------:R-:W-:Y:S01]  /*15c00*/  FADD.FTZ R0, R0, R6 ;  /* 0x0000000600007221 */ /* 0x000fe20000010000 */
[----:B------:R-:W-:-:S02]  /*15c10*/  MOV R6, 0x2 ;  /* 0x0000000200067802 */ /* 0x000fc40000000f00 */
[----:B------:R-:W-:Y:S02]  /*15c20*/  MOV R3, 0x15c40 ;  /* 0x00015c4000037802 */ /* 0x000fe40000000f00 */
[----:B-1---5:R-:W-:Y:S05]  /*15c30*/  CALL.REL.NOINC `($__internal_38_$__cuda_sm70_shflsync_bfly_p) ;  /* 0x00000f4000007944 */ /* 0x022fea0003c00000 */
[----:B------:R-:W2:Y:S01]  /*15c40*/  LDL.LU R2, [R1+0x4] ;  /* 0x0000040001027983 */ /* 0x000ea20000300800 */
[----:B------:R-:W-:Y:S01]  /*15c50*/  MOV R3, 0x15ca0 ;  /* 0x00015ca000037802 */ /* 0x000fe20000000f00 */
[----:B--2---:R-:W-:Y:S01]  /*15c60*/  FADD.FTZ R5, R2, R6 ;  /* 0x0000000602057221 */ /* 0x004fe20000010000 */
[----:B------:R-:W-:-:S04]  /*15c70*/  MOV R6, 0x1 ;  /* 0x0000000100067802 */ /* 0x000fc80000000f00 */
[----:B------:R-:W-:Y:S02]  /*15c80*/  MOV R2, R5 ;  /* 0x0000000500027202 */ /* 0x000fe40000000f00 */
[----:B------:R-:W-:Y:S05]  /*15c90*/  CALL.REL.NOINC `($__internal_38_$__cuda_sm70_shflsync_bfly_p) ;  /* 0x00000ee000007944 */ /* 0x000fea0003c00000 */
[----:B------:R-:W-:Y:S01]  /*15ca0*/  MOV R3, R6 ;  /* 0x0000000600037202 */ /* 0x000fe20000000f00 */
[----:B------:R-:W-:Y:S05]  /*15cb0*/  BRA `(.L_x_1991) ;  /* 0xffffb8e000007947 */ /* 0x000fea000383ffff */
.L_x_1931:
[----:B-1234-:R-:W-:Y:S01]  /*15cc0*/  IMAD.MOV.U32 R9, RZ, RZ, R7 ;  /* 0x000000ffff097224 */ /* 0x01efe200078e0007 */
[----:B------:R-:W-:Y:S01]  /*15cd0*/  MOV R5, RZ ;  /* 0x000000ff00057202 */ /* 0x000fe20000000f00 */
[----:B------:R-:W-:Y:S01]  /*15ce0*/  IMAD.MOV.U32 R3, RZ, RZ, 0x181f ;  /* 0x0000181fff037424 */ /* 0x000fe200078e00ff */
[----:B------:R-:W-:Y:S02]  /*15cf0*/  MOV R2, 0x15d10 ;  /* 0x00015d1000027802 */ /* 0x000fe40000000f00 */
[----:B------:R-:W-:Y:S05]  /*15d00*/  CALL.REL.NOINC `($__internal_39_$__cuda_sm70_shflsync_idx_p) ;  /* 0x00000ec000007944 */ /* 0x000fea0003c00000 */
[----:B------:R-:W-:Y:S01]  /*15d10*/  MOV R11, R5 ;  /* 0x00000005000b7202 */ /* 0x000fe20000000f00 */
[----:B------:R-:W-:Y:S05]  /*15d20*/  BRA `(.L_x_1992) ;  /* 0xffffccd000007947 */ /* 0x000fea000383ffff */
.L_x_1932:
[----:B------:R-:W-:Y:S01]  /*15d30*/  IMAD.MOV.U32 R9, RZ, RZ, R10 ;  /* 0x000000ffff097224 */ /* 0x000fe200078e000a */
[----:B------:R-:W-:Y:S01]  /*15d40*/  MOV R5, RZ ;  /* 0x000000ff00057202 */ /* 0x000fe20000000f00 */
[----:B------:R-:W-:Y:S01]  /*15d50*/  IMAD.MOV.U32 R3, RZ, RZ, 0x181f ;  /* 0x0000181fff037424 */ /* 0x000fe200078e00ff */
[----:B------:R-:W-:Y:S02]  /*15d60*/  MOV R2, 0x15d80 ;  /* 0x00015d8000027802 */ /* 0x000fe40000000f00 */
[----:B-12---:R-:W-:Y:S05]  /*15d70*/  CALL.REL.NOINC `($__internal_39_$__cuda_sm70_shflsync_idx_p) ;  /* 0x00000e5000007944 */ /* 0x006fea0003c00000 */
[----:B------:R-:W-:Y:S01]  /*15d80*/  MOV R2, R5 ;  /* 0x0000000500027202 */ /* 0x000fe20000000f00 */
[----:B------:R-:W-:Y:S05]  /*15d90*/  BRA `(.L_x_1993) ;  /* 0xffffcc8000007947 */ /* 0x000fea000383ffff */
.L_x_1935:
[----:B--2---:R-:W-:Y:S01]  /*15da0*/  IMAD.MOV.U32 R9, RZ, RZ, R7 ;  /* 0x000000ffff097224 */ /* 0x004fe200078e0007 */
[----:B------:R-:W-:Y:S01]  /*15db0*/  MOV R5, 0x1 ;  /* 0x0000000100057802 */ /* 0x000fe20000000f00 */
[----:B------:R-:W-:Y:S01]  /*15dc0*/  IMAD.MOV.U32 R3, RZ, RZ, 0x181f ;  /* 0x0000181fff037424 */ /* 0x000fe200078e00ff */
[----:B----4-:R-:W-:-:S02]  /*15dd0*/  MOV R2, 0x15df0 ;  /* 0x00015df000027802 */ /* 0x010fc40000000f00 */
[----:B-1-3--:R-:W-:Y:S05]  /*15de0*/  CALL.REL.NOINC `($__internal_39_$__cuda_sm70_shflsync_idx_p) ;  /* 0x00000de000007944 */ /* 0x00afea0003c00000 */
[----:B------:R-:W-:Y:S01]  /*15df0*/  IMAD.MOV.U32 R11, RZ, RZ, R5 ;  /* 0x000000ffff0b7224 */ /* 0x000fe200078e0005 */
[----:B------:R-:W-:Y:S01]  /*15e00*/  MOV R5, 0x1 ;  /* 0x0000000100057802 */ /* 0x000fe20000000f00 */
[----:B------:R-:W-:Y:S01]  /*15e10*/  IMAD.MOV.U32 R9, RZ, RZ, R10 ;  /* 0x000000ffff097224 */ /* 0x000fe200078e000a */
[----:B------:R-:W-:-:S02]  /*15e20*/  MOV R3, 0x181f ;  /* 0x0000181f00037802 */ /* 0x000fc40000000f00 */
[----:B------:R-:W-:Y:S02]  /*15e30*/  MOV R2, 0x15e50 ;  /* 0x00015e5000027802 */ /* 0x000fe40000000f00 */
[----:B------:R-:W-:Y:S05]  /*15e40*/  CALL.REL.NOINC `($__internal_39_$__cuda_sm70_shflsync_idx_p) ;  /* 0x00000d8000007944 */ /* 0x000fea0003c00000 */
[----:B------:R-:W-:Y:S01]  /*15e50*/  MOV R2, R5 ;  /* 0x0000000500027202 */ /* 0x000fe20000000f00 */
[----:B------:R-:W-:Y:S05]  /*15e60*/  BRA `(.L_x_1994) ;  /* 0xffffcca000007947 */ /* 0x000fea000383ffff */
.L_x_1938:
[----:B-1----:R-:W-:Y:S01]  /*15e70*/  IMAD.MOV.U32 R9, RZ, RZ, R7 ;  /* 0x000000ffff097224 */ /* 0x002fe200078e0007 */
[----:B------:R-:W-:Y:S01]  /*15e80*/  MOV R5, 0x2 ;  /* 0x0000000200057802 */ /* 0x000fe20000000f00 */
[----:B------:R-:W-:Y:S01]  /*15e90*/  IMAD.MOV.U32 R3, RZ, RZ, 0x181f ;  /* 0x0000181fff037424 */ /* 0x000fe200078e00ff */
[----:B----4-:R-:W-:Y:S02]  /*15ea0*/  MOV R2, 0x15ec0 ;  /* 0x00015ec000027802 */ /* 0x010fe40000000f00 */
[----:B--23--:R-:W-:Y:S05]  /*15eb0*/  CALL.REL.NOINC `($__internal_39_$__cuda_sm70_shflsync_idx_p) ;  /* 0x00000d1000007944 */ /* 0x00cfea0003c00000 */
[----:B------:R-:W-:Y:S01]  /*15ec0*/  MOV R11, R5 ;  /* 0x00000005000b7202 */ /* 0x000fe20000000f00 */
[----:B------:R-:W-:Y:S05]  /*15ed0*/  BRA `(.L_x_1995) ;  /* 0xffffcd2000007947 */ /* 0x000fea000383ffff */
.L_x_1939:
[----:B------:R-:W-:Y:S01]  /*15ee0*/  IMAD.MOV.U32 R9, RZ, RZ, R10 ;  /* 0x000000ffff097224 */ /* 0x000fe200078e000a */
[----:B------:R-:W-:Y:S01]  /*15ef0*/  MOV R5, 0x2 ;  /* 0x0000000200057802 */ /* 0x000fe20000000f00 */
[----:B------:R-:W-:Y:S01]  /*15f00*/  IMAD.MOV.U32 R3, RZ, RZ, 0x181f ;  /* 0x0000181fff037424 */ /* 0x000fe200078e00ff */
[----:B----4-:R-:W-:Y:S02]  /*15f10*/  MOV R2, 0x15f30 ;  /* 0x00015f3000027802 */ /* 0x010fe40000000f00 */
[----:B-123--:R-:W-:Y:S05]  /*15f20*/  CALL.REL.NOINC `($__internal_39_$__cuda_sm70_shflsync_idx_p) ;  /* 0x00000ca000007944 */ /* 0x00efea0003c00000 */
[----:B------:R-:W-:Y:S01]  /*15f30*/  MOV R2, R5 ;  /* 0x0000000500027202 */ /* 0x000fe20000000f00 */
[----:B------:R-:W-:Y:S05]  /*15f40*/  BRA `(.L_x_1996) ;  /* 0xffffccd000007947 */ /* 0x000fea000383ffff */
.L_x_1942:
[----:B-1----:R-:W-:Y:S01]  /*15f50*/  IMAD.MOV.U32 R9, RZ, RZ, R7 ;  /* 0x000000ffff097224 */ /* 0x002fe200078e0007 */
[----:B------:R-:W-:Y:S01]  /*15f60*/  MOV R5, 0x3 ;  /* 0x0000000300057802 */ /* 0x000fe20000000f00 */
[----:B------:R-:W-:Y:S01]  /*15f70*/  IMAD.MOV.U32 R3, RZ, RZ, 0x181f ;  /* 0x0000181fff037424 */ /* 0x000fe200078e00ff */
[----:B------:R-:W-:-:S02]  /*15f80*/  MOV R2, 0x15fa0 ;  /* 0x00015fa000027802 */ /* 0x000fc40000000f00 */
[----:B--234-:R-:W-:Y:S05]  /*15f90*/  CALL.REL.NOINC `($__internal_39_$__cuda_sm70_shflsync_idx_p) ;  /* 0x00000c3000007944 */ /* 0x01cfea0003c00000 */
[----:B------:R-:W-:Y:S01]  /*15fa0*/  IMAD.MOV.U32 R7, RZ, RZ, R5 ;  /* 0x000000ffff077224 */ /* 0x000fe200078e0005 */
[----:B------:R-:W-:Y:S01]  /*15fb0*/  MOV R5, 0x3 ;  /* 0x0000000300057802 */ /* 0x000fe20000000f00 */
[----:B------:R-:W-:Y:S01]  /*15fc0*/  IMAD.MOV.U32 R9, RZ, RZ, R10 ;  /* 0x000000ffff097224 */ /* 0x000fe200078e000a */
[----:B------:R-:W-:-:S02]  /*15fd0*/  MOV R3, 0x181f ;  /* 0x0000181f00037802 */ /* 0x000fc40000000f00 */
[----:B------:R-:W-:Y:S02]  /*15fe0*/  MOV R2, 0x16000 ;  /* 0x0001600000027802 */ /* 0x000fe40000000f00 */
[----:B------:R-:W-:Y:S05]  /*15ff0*/  CALL.REL.NOINC `($__internal_39_$__cuda_sm70_shflsync_idx_p) ;  /* 0x00000bd000007944 */ /* 0x000fea0003c00000 */
[----:B------:R-:W-:Y:S05]  /*16000*/  BRA `(.L_x_1997) ;  /* 0xffffcd1000007947 */ /* 0x000fea000383ffff */
.L_x_1944:
[----:B------:R-:W-:Y:S01]  /*16010*/  IMAD.MOV.U32 R9, RZ, RZ, R28 ;  /* 0x000000ffff097224 */ /* 0x000fe200078e001c */
[----:B------:R-:W-:Y:S01]  /*16020*/  MOV R5, RZ ;  /* 0x000000ff00057202 */ /* 0x000fe20000000f00 */
[----:B------:R-:W-:Y:S01]  /*16030*/  IMAD.MOV.U32 R3, RZ, RZ, 0x1c1f ;  /* 0x00001c1fff037424 */ /* 0x000fe200078e00ff */
[----:B------:R-:W-:Y:S02]  /*16040*/  MOV R2, 0x16060 ;  /* 0x0001606000027802 */ /* 0x000fe40000000f00 */
[----:B-1----:R-:W-:Y:S05]  /*16050*/  CALL.REL.NOINC `($__internal_39_$__cuda_sm70_shflsync_idx_p) ;  /* 0x00000b7000007944 */ /* 0x002fea0003c00000 */
[----:B------:R-:W-:Y:S01]  /*16060*/  MOV R4, R5 ;  /* 0x0000000500047202 */ /* 0x000fe20000000f00 */
[----:B------:R-:W-:Y:S05]  /*16070*/  BRA `(.L_x_1998) ;  /* 0xffffcf9000007947 */ /* 0x000fea000383ffff */
.L_x_1945:
[----:B------:R-:W-:Y:S01]  /*16080*/  IMAD.MOV.U32 R9, RZ, RZ, R29 ;  /* 0x000000ffff097224 */ /* 0x000fe200078e001d */
[----:B------:R-:W-:Y:S01]  /*16090*/  MOV R5, RZ ;  /* 0x000000ff00057202 */ /* 0x000fe20000000f00 */
[----:B------:R-:W-:Y:S01]  /*160a0*/  IMAD.MOV.U32 R3, RZ, RZ, 0x1c1f ;  /* 0x00001c1fff037424 */ /* 0x000fe200078e00ff */
[----:B------:R-:W-:Y:S02]  /*160b0*/  MOV R2, 0x160d0 ;  /* 0x000160d000027802 */ /* 0x000fe40000000f00 */
[----:B-123--:R-:W-:Y:S05]  /*160c0*/  CALL.REL.NOINC `($__internal_39_$__cuda_sm70_shflsync_idx_p) ;  /* 0x00000b0000007944 */ /* 0x00efea0003c00000 */
[----:B------:R-:W-:Y:S01]  /*160d0*/  MOV R0, R5 ;  /* 0x0000000500007202 */ /* 0x000fe20000000f00 */
[----:B------:R-:W-:Y:S05]  /*160e0*/  BRA `(.L_x_1999) ;  /* 0xffffcf4000007947 */ /* 0x000fea000383ffff */
.L_x_1948:
[----:B------:R-:W-:Y:S01]  /*160f0*/  IMAD.MOV.U32 R9, RZ, RZ, R28 ;  /* 0x000000ffff097224 */ /* 0x000fe200078e001c */
[----:B------:R-:W-:Y:S01]  /*16100*/  MOV R5, 0x1 ;  /* 0x0000000100057802 */ /* 0x000fe20000000f00 */
[----:B---3--:R-:W-:Y:S01]  /*16110*/  IMAD.MOV.U32 R3, RZ, RZ, 0x1c1f ;  /* 0x00001c1fff037424 */ /* 0x008fe200078e00ff */
[----:B------:R-:W-:-:S02]  /*16120*/  MOV R2, 0x16140 ;  /* 0x0001614000027802 */ /* 0x000fc40000000f00 */
[----:B--2-4-:R-:W-:Y:S05]  /*16130*/  CALL.REL.NOINC `($__internal_39_$__cuda_sm70_shflsync_idx_p) ;  /* 0x00000a9000007944 */ /* 0x014fea0003c00000 */
        /* <DEDUP_REMOVED lines=8> */
.L_x_1952:
[----:B------:R-:W-:Y:S01]  /*161c0*/  IMAD.MOV.U32 R9, RZ, RZ, R6 ;  /* 0x000000ffff097224 */ /* 0x000fe200078e0006 */
[----:B------:R-:W-:Y:S01]  /*161d0*/  MOV R5, RZ ;  /* 0x000000ff00057202 */ /* 0x000fe20000000f00 */
[----:B------:R-:W-:Y:S01]  /*161e0*/  IMAD.MOV.U32 R3, RZ, RZ, 0x181f ;  /* 0x0000181fff037424 */ /* 0x000fe200078e00ff */
[----:B------:R-:W-:Y:S02]  /*161f0*/  MOV R2, 0x16210 ;  /* 0x0001621000027802 */ /* 0x000fe40000000f00 */
[----:B------:R-:W-:Y:S05]  /*16200*/  CALL.REL.NOINC `($__internal_39_$__cuda_sm70_shflsync_idx_p) ;  /* 0x000009c000007944 */ /* 0x000fea0003c00000 */
[----:B------:R-:W-:Y:S01]  /*16210*/  MOV R11, R5 ;  /* 0x00000005000b7202 */ /* 0x000fe20000000f00 */
[----:B------:R-:W-:Y:S05]  /*16220*/  BRA `(.L_x_2001) ;  /* 0xffffe06000007947 */ /* 0x000fea000383ffff */
.L_x_1953:
[----:B------:R-:W-:Y:S01]  /*16230*/  IMAD.MOV.U32 R9, RZ, RZ, R10 ;  /* 0x000000ffff097224 */ /* 0x000fe200078e000a */
[----:B------:R-:W-:Y:S01]  /*16240*/  MOV R5, RZ ;  /* 0x000000ff00057202 */ /* 0x000fe20000000f00 */
[----:B------:R-:W-:Y:S01]  /*16250*/  IMAD.MOV.U32 R3, RZ, RZ, 0x181f ;  /* 0x0000181fff037424 */ /* 0x000fe200078e00ff */
[----:B------:R-:W-:Y:S02]  /*16260*/  MOV R2, 0x16280 ;  /* 0x0001628000027802 */ /* 0x000fe40000000f00 */
[----:B-12---:R-:W-:Y:S05]  /*16270*/  CALL.REL.NOINC `($__internal_39_$__cuda_sm70_shflsync_idx_p) ;  /* 0x0000095000007944 */ /* 0x006fea0003c00000 */
[----:B------:R-:W-:Y:S01]  /*16280*/  MOV R2, R5 ;  /* 0x0000000500027202 */ /* 0x000fe20000000f00 */
[----:B------:R-:W-:Y:S05]  /*16290*/  BRA `(.L_x_2002) ;  /* 0xffffe01000007947 */ /* 0x000fea000383ffff */
.L_x_1956:
[----:B------:R-:W-:Y:S01]  /*162a0*/  IMAD.MOV.U32 R9, RZ, RZ, R6 ;  /* 0x000000ffff097224 */ /* 0x000fe200078e0006 */
[----:B--2---:R-:W-:Y:S01]  /*162b0*/  MOV R5, 0x1 ;  /* 0x0000000100057802 */ /* 0x004fe20000000f00 */
        /* <DEDUP_REMOVED lines=11> */
.L_x_1959:
[----:B------:R-:W-:Y:S01]  /*16370*/  IMAD.MOV.U32 R9, RZ, RZ, R6 ;  /* 0x000000ffff097224 */ /* 0x000fe200078e0006 */
[----:B-1----:R-:W-:Y:S01]  /*16380*/  MOV R5, 0x2 ;  /* 0x0000000200057802 */ /* 0x002fe20000000f00 */
[----:B------:R-:W-:Y:S01]  /*16390*/  IMAD.MOV.U32 R3, RZ, RZ, 0x181f ;  /* 0x0000181fff037424 */ /* 0x000fe200078e00ff */
[----:B----4-:R-:W-:Y:S02]  /*163a0*/  MOV R2, 0x163c0 ;  /* 0x000163c000027802 */ /* 0x010fe40000000f00 */
[----:B--23--:R-:W-:Y:S05]  /*163b0*/  CALL.REL.NOINC `($__internal_39_$__cuda_sm70_shflsync_idx_p) ;  /* 0x0000081000007944 */ /* 0x00cfea0003c00000 */
[----:B------:R-:W-:Y:S01]  /*163c0*/  MOV R11, R5 ;  /* 0x00000005000b7202 */ /* 0x000fe20000000f00 */
[----:B------:R-:W-:Y:S05]  /*163d0*/  BRA `(.L_x_2004) ;  /* 0xffffe0c000007947 */ /* 0x000fea000383ffff */
.L_x_1960:
[----:B------:R-:W-:Y:S01]  /*163e0*/  IMAD.MOV.U32 R9, RZ, RZ, R10 ;  /* 0x000000ffff097224 */ /* 0x000fe200078e000a */
[----:B------:R-:W-:Y:S01]  /*163f0*/  MOV R5, 0x2 ;  /* 0x0000000200057802 */ /* 0x000fe20000000f00 */
[----:B------:R-:W-:Y:S01]  /*16400*/  IMAD.MOV.U32 R3, RZ, RZ, 0x181f ;  /* 0x0000181fff037424 */ /* 0x000fe200078e00ff */
[----:B----4-:R-:W-:Y:S02]  /*16410*/  MOV R2, 0x16430 ;  /* 0x0001643000027802 */ /* 0x010fe40000000f00 */
[----:B-123--:R-:W-:Y:S05]  /*16420*/  CALL.REL.NOINC `($__internal_39_$__cuda_sm70_shflsync_idx_p) ;  /* 0x000007a000007944 */ /* 0x00efea0003c00000 */
[----:B------:R-:W-:Y:S01]  /*16430*/  MOV R2, R5 ;  /* 0x0000000500027202 */ /* 0x000fe20000000f00 */
[----:B------:R-:W-:Y:S05]  /*16440*/  BRA `(.L_x_2005) ;  /* 0xffffe07000007947 */ /* 0x000fea000383ffff */
.L_x_1963:
[----:B------:R-:W-:Y:S01]  /*16450*/  IMAD.MOV.U32 R9, RZ, RZ, R6 ;  /* 0x000000ffff097224 */ /* 0x000fe200078e0006 */
[----:B-1----:R-:W-:Y:S01]  /*16460*/  MOV R5, 0x3 ;  /* 0x0000000300057802 */ /* 0x002fe20000000f00 */
        /* <DEDUP_REMOVED lines=11> */
.L_x_1965:
[----:B------:R-:W-:Y:S01]  /*16520*/  IMAD.MOV.U32 R9, RZ, RZ, R62 ;  /* 0x000000ffff097224 */ /* 0x000fe200078e003e */
[----:B------:R-:W-:Y:S01]  /*16530*/  MOV R5, RZ ;  /* 0x000000ff00057202 */ /* 0x000fe20000000f00 */
[----:B------:R-:W-:Y:S01]  /*16540*/  IMAD.MOV.U32 R3, RZ, RZ, 0x1f ;  /* 0x0000001fff037424 */ /* 0x000fe200078e00ff */
[----:B------:R-:W-:Y:S02]  /*16550*/  MOV R2, 0x16570 ;  /* 0x0001657000027802 */ /* 0x000fe40000000f00 */
[----:B----4-:R-:W-:Y:S05]  /*16560*/  CALL.REL.NOINC `($__internal_39_$__cuda_sm70_shflsync_idx_p) ;  /* 0x0000066000007944 */ /* 0x010fea0003c00000 */
[----:B------:R-:W-:Y:S01]  /*16570*/  MOV R10, R5 ;  /* 0x00000005000a7202 */ /* 0x000fe20000000f00 */
[----:B------:R-:W-:Y:S05]  /*16580*/  BRA `(.L_x_2007) ;  /* 0xffffe1e000007947 */ /* 0x000fea000383ffff */
.L_x_1966:
[----:B------:R-:W-:Y:S01]  /*16590*/  IMAD.MOV.U32 R9, RZ, RZ, R62 ;  /* 0x000000ffff097224 */ /* 0x000fe200078e003e */
[----:B------:R-:W-:Y:S01]  /*165a0*/  MOV R5, 0x1 ;  /* 0x0000000100057802 */ /* 0x000fe20000000f00 */
[----:B------:R-:W-:Y:S01]  /*165b0*/  IMAD.MOV.U32 R3, RZ, RZ, 0x1f ;  /* 0x0000001fff037424 */ /* 0x000fe200078e00ff */
[----:B------:R-:W-:Y:S02]  /*165c0*/  MOV R2, 0x165e0 ;  /* 0x000165e000027802 */ /* 0x000fe40000000f00 */
[----:B-12---:R-:W-:Y:S05]  /*165d0*/  CALL.REL.NOINC `($__internal_39_$__cuda_sm70_shflsync_idx_p) ;  /* 0x000005f000007944 */ /* 0x006fea0003c00000 */
[----:B------:R-:W-:Y:S01]  /*165e0*/  MOV R8, R5 ;  /* 0x0000000500087202 */ /* 0x000fe20000000f00 */
[----:B------:R-:W-:Y:S05]  /*165f0*/  BRA `(.L_x_2008) ;  /* 0xffffe19000007947 */ /* 0x000fea000383ffff */
.L_x_1967:
[----:B------:R-:W-:Y:S02]  /*16600*/  MOV R2, 0x1 ;  /* 0x0000000100027802 */ /* 0x000fe40000000f00 */
[----:B------:R-:W-:-:S02]  /*16610*/  MOV R3, 0x16630 ;  /* 0x0001663000037802 */ /* 0x000fc40000000f00 */
[----:B-1234-:R-:W-:Y:S05]  /*16620*/  CALL.REL.NOINC `($__internal_40_$__cuda_sm70_shflsync_up_p) ;  /* 0x000005f000007944 */ /* 0x01efea0003c00000 */
[----:B------:R-:W-:Y:S05]  /*16630*/  BRA `(.L_x_2009) ;  /* 0xffffe28000007947 */ /* 0x000fea000383ffff */
.L_x_1968:
[----:B------:R-:W-:Y:S02]  /*16640*/  MOV R2, 0x2 ;  /* 0x0000000200027802 */ /* 0x000fe40000000f00 */
[----:B------:R-:W-:-:S02]  /*16650*/  MOV R3, 0x16670 ;  /* 0x0001667000037802 */ /* 0x000fc40000000f00 */
[----:B--2-4-:R-:W-:Y:S05]  /*16660*/  CALL.REL.NOINC `($__internal_40_$__cuda_sm70_shflsync_up_p) ;  /* 0x000005b000007944 */ /* 0x014fea0003c00000 */
[----:B------:R-:W-:Y:S01]  /*16670*/  SEL R3, R4, RZ, P1 ;  /* 0x000000ff04037207 */ /* 0x000fe20000800000 */
[----:B------:R-:W-:-:S04]  /*16680*/  IMAD.MOV.U32 R2, RZ, RZ, 0x4 ;  /* 0x00000004ff027424 */ /* 0x000fc800078e00ff */
[----:B------:R-:W-:Y:S01]  /*16690*/  IMAD.IADD R0, R0, 0x1, R3 ;  /* 0x0000000100007824 */ /* 0x000fe200078e0203 */
        /* <DEDUP_REMOVED lines=21> */
.L_x_1972:
[----:B------:R-:W-:Y:S02]  /*167f0*/  MOV R2, 0x1 ;  /* 0x0000000100027802 */ /* 0x000fe40000000f00 */
[----:B------:R-:W-:Y:S02]  /*16800*/  MOV R3, 0x16820 ;  /* 0x0001682000037802 */ /* 0x000fe40000000f00 */
[----:B------:R-:W-:Y:S05]  /*16810*/  CALL.REL.NOINC `($__internal_40_$__cuda_sm70_shflsync_up_p) ;  /* 0x0000040000007944 */ /* 0x000fea0003c00000 */
[----:B------:R-:W-:Y:S01]  /*16820*/  MOV R2, R4 ;  /* 0x0000000400027202 */ /* 0x000fe20000000f00 */
[----:B------:R-:W-:Y:S05]  /*16830*/  BRA `(.L_x_2011) ;  /* 0xffffe2e000007947 */ /* 0x000fea000383ffff */
.L_x_1973:
        /* <DEDUP_REMOVED lines=27> */
.L_x_1975:
[----:B------:R-:W-:Y:S02]  /*169f0*/  SEL R0, RZ, 0x1, P0 ;  /* 0x00000001ff007807 */ /* 0x000fe40000000000 */
[----:B------:R-:W-:Y:S02]  /*16a00*/  MOV R2, 0x16a20 ;  /* 0x00016a2000027802 */ /* 0x000fe40000000f00 */
[----:B-1----:R-:W-:Y:S05]  /*16a10*/  CALL.REL.NOINC `($__internal_41_$__cuda_sm70_votesync_ballot) ;  /* 0x0000027000007944 */ /* 0x002fea0003c00000 */
[----:B------:R-:W-:Y:S01]  /*16a20*/  MOV R12, R0 ;  /* 0x00000000000c7202 */ /* 0x000fe20000000f00 */
[----:B------:R-:W-:Y:S05]  /*16a30*/  BRA `(.L_x_2013) ;  /* 0xffffe27000007947 */ /* 0x000fea000383ffff */
.L_x_1976:
[----:B------:R-:W-:Y:S01]  /*16a40*/  IMAD.MOV.U32 R9, RZ, RZ, R6 ;  /* 0x000000ffff097224 */ /* 0x000fe200078e0006 */
[----:B------:R-:W-:Y:S01]  /*16a50*/  MOV R5, R0 ;  /* 0x0000000000057202 */ /* 0x000fe20000000f00 */
[----:B------:R-:W-:Y:S01]  /*16a60*/  IMAD.MOV.U32 R3, RZ, RZ, 0x1f ;  /* 0x0000001fff037424 */ /* 0x000fe200078e00ff */
[----:B--2---:R-:W-:Y:S02]  /*16a70*/  MOV R2, 0x16a90 ;  /* 0x00016a9000027802 */ /* 0x004fe40000000f00 */
[----:B-1----:R-:W-:Y:S05]  /*16a80*/  CALL.REL.NOINC `($__internal_39_$__cuda_sm70_shflsync_idx_p) ;  /* 0x0000014000007944 */ /* 0x002fea0003c00000 */
[----:B------:R-:W-:Y:S01]  /*16a90*/  IMAD.MOV.U32 R11, RZ, RZ, R5 ;  /* 0x000000ffff0b7224 */ /* 0x000fe200078e0005 */
[----:B------:R-:W-:Y:S01]  /*16aa0*/  MOV R5, R0 ;  /* 0x0000000000057202 */ /* 0x000fe20000000f00 */
[----:B------:R-:W-:Y:S01]  /*16ab0*/  IMAD.MOV.U32 R9, RZ, RZ, R7 ;  /* 0x000000ffff097224 */ /* 0x000fe200078e0007 */
[----:B------:R-:W-:-:S02]  /*16ac0*/  MOV R3, 0x1f ;  /* 0x0000001f00037802 */ /* 0x000fc40000000f00 */
[----:B------:R-:W-:Y:S02]  /*16ad0*/  MOV R2, 0x16af0 ;  /* 0x00016af000027802 */ /* 0x000fe40000000f00 */
[----:B------:R-:W-:Y:S05]  /*16ae0*/  CALL.REL.NOINC `($__internal_39_$__cuda_sm70_shflsync_idx_p) ;  /* 0x000000e000007944 */ /* 0x000fea0003c00000 */
[----:B------:R-:W-:Y:S01]  /*16af0*/  MOV R7, R5 ;  /* 0x0000000500077202 */ /* 0x000fe20000000f00 */
[----:B------:R-:W-:Y:S05]  /*16b00*/  BRA `(.L_x_2014) ;  /* 0xffffe21000007947 */ /* 0x000fea000383ffff */
.L_x_1979:
[----:B------:R-:W-:Y:S01]  /*16b10*/  IMAD.MOV.U32 R9, RZ, RZ, R4 ;  /* 0x000000ffff097224 */ /* 0x000fe200078e0004 */
[----:B------:R-:W-:Y:S01]  /*16b20*/  MOV R5, R0 ;  /* 0x0000000000057202 */ /* 0x000fe20000000f00 */
[----:B------:R-:W-:Y:S01]  /*16b30*/  IMAD.MOV.U32 R3, RZ, RZ, 0x1f ;  /* 0x0000001fff037424 */ /* 0x000fe200078e00ff */
[----:B--2---:R-:W-:Y:S02]  /*16b40*/  MOV R2, 0x16b60 ;  /* 0x00016b6000027802 */ /* 0x004fe40000000f00 */
[----:B-1--4-:R-:W-:Y:S05]  /*16b50*/  CALL.REL.NOINC `($__internal_39_$__cuda_sm70_shflsync_idx_p) ;  /* 0x0000007000007944 */ /* 0x012fea0003c00000 */
[----:B------:R-:W-:Y:S01]  /*16b60*/  MOV R13, R5 ;  /* 0x00000005000d7202 */ /* 0x000fe20000000f00 */
[----:B------:R-:W-:Y:S05]  /*16b70*/  BRA `(.L_x_1978) ;  /* 0xffffe20000007947 */ /* 0x000fea000383ffff */
        .weak           $__internal_38_$__cuda_sm70_shflsync_bfly_p
        .type           $__internal_38_$__cuda_sm70_shflsync_bfly_p,@function
        .size           $__internal_38_$__cuda_sm70_shflsync_bfly_p,($__internal_39_$__cuda_sm70_shflsync_idx_p - $__internal_38_$__cuda_sm70_shflsync_bfly_p)
$__internal_38_$__cuda_sm70_shflsync_bfly_p:
[----:B------:R-:W-:Y:S04]  /*16b80*/  WARPSYNC R7 ;  /* 0x0000000700007348 */ /* 0x000fe80003800000 */
[----:B------:R1:W2:Y:S02]  /*16b90*/  SHFL.BFLY PT, R6, R2, R6, R8 ;  /* 0x0c00000602067389 */ /* 0x0002a400000e0008 */
[----:B-1----:R-:W-:-:S02]  /*16ba0*/  MOV R2, R3 ;  /* 0x0000000300027202 */ /* 0x002fc40000000f00 */
[----:B------:R-:W-:-:S04]  /*16bb0*/  MOV R3, 0x0 ;  /* 0x0000000000037802 */ /* 0x000fc80000000f00 */
[----:B--2---:R-:W-:Y:S05]  /*16bc0*/  RET.REL.NODEC R2 `(_ZN7cutlass13device_kernelIN5flash19enable_sm80_to_sm89INS1_16FlashAttnFwdSm80INS1_25CollectiveMainloopFwdSm80ILi8ELi1ELb1EN4cute5tupleIJNS5_1CILi128EEENS7_ILi96EEES8_EEELi128ENS_6half_tEfNS_4arch4Sm80ELb0ELb1ELb0ELb1ELb0ELb0ELb1ELb1EEENS1_21CollectiveEpilogueFwdINS6_IJS8_S8_S9_EEENS6_IJNS7_ILi1EEESH_SH_EEESB_SD_Li256ELb1ELb1ELb1ELb0EEENS1_36VarlenDynamicPersistentTileSchedulerILi128ELi96ELi256ELi256ELb1ELb1ELb0ELb1ELb0ELb1EEEEEEEEEvNT_6ParamsE) ;  /* 0xfffe943002007950 */ /* 0x004fea0003c3ffff */
        .weak           $__internal_39_$__cuda_sm70_shflsync_idx_p
        .type           $__internal_39_$__cuda_sm70_shflsync_idx_p,@function
        .size           $__internal_39_$__cuda_sm70_shflsync_idx_p,($__internal_40_$__cuda_sm70_shflsync_up_p - $__internal_39_$__cuda_sm70_shflsync_idx_p)
$__internal_39_$__cuda_sm70_shflsync_idx_p:
[----:B------:R-:W-:-:S04]  /*16bd0*/  MOV R63, 0xffffffff ;  /* 0xffffffff003f7802 */ /* 0x000fc80000000f00 */
[----:B------:R-:W-:Y:S04]  /*16be0*/  WARPSYNC R63 ;  /* 0x0000003f00007348 */ /* 0x000fe80003800000 */
[----:B------:R1:W2:Y:S02]  /*16bf0*/  SHFL.IDX PT, R5, R9, R5, R3 ;  /* 0x0000000509057389 */ /* 0x0002a400000e0003 */
[----:B-1----:R-:W-:-:S04]  /*16c00*/  MOV R3, 0x0 ;  /* 0x0000000000037802 */ /* 0x002fc80000000f00 */
[----:B--2---:R-:W-:Y:S05]  /*16c10*/  RET.REL.NODEC R2 `(_ZN7cutlass13device_kernelIN5flash19enable_sm80_to_sm89INS1_16FlashAttnFwdSm80INS1_25CollectiveMainloopFwdSm80ILi8ELi1ELb1EN4cute5tupleIJNS5_1CILi128EEENS7_ILi96EEES8_EEELi128ENS_6half_tEfNS_4arch4Sm80ELb0ELb1ELb0ELb1ELb0ELb0ELb1ELb1EEENS1_21CollectiveEpilogueFwdINS6_IJS8_S8_S9_EEENS6_IJNS7_ILi1EEESH_SH_EEESB_SD_Li256ELb1ELb1ELb1ELb0EEENS1_36VarlenDynamicPersistentTileSchedulerILi128ELi96ELi256ELi256ELb1ELb1ELb0ELb1ELb0ELb1EEEEEEEEEvNT_6ParamsE) ;  /* 0xfffe93e002007950 */ /* 0x004fea0003c3ffff */
        .weak           $__internal_40_$__cuda_sm70_shflsync_up_p
        .type           $__internal_40_$__cuda_sm70_shflsync_up_p,@function
        .size           $__internal_40_$__cuda_sm70_shflsync_up_p,($__internal_41_$__cuda_sm70_votesync_ballot - $__internal_40_$__cuda_sm70_shflsync_up_p)
$__internal_40_$__cuda_sm70_shflsync_up_p:
[----:B------:R-:W-:Y:S02]  /*16c20*/  IMAD.MOV.U32 R4, RZ, RZ, RZ ;  /* 0x000000ffff047224 */ /* 0x000fe400078e00ff */
[----:B------:R-:W-:-:S04]  /*16c30*/  IMAD.MOV.U32 R9, RZ, RZ, -0x1 ;  /* 0xffffffffff097424 */ /* 0x000fc800078e00ff */
[----:B------:R-:W-:Y:S04]  /*16c40*/  WARPSYNC R9 ;  /* 0x0000000900007348 */ /* 0x000fe80003800000 */
[----:B------:R1:W2:Y:S02]  /*16c50*/  SHFL.UP PT, R4, R0, R2, R4 ;  /* 0x0400000200047389 */ /* 0x0002a400000e0004 */
[----:B-1----:R-:W-:Y:S02]  /*16c60*/  MOV R2, R3 ;  /* 0x0000000300027202 */ /* 0x002fe40000000f00 */
[----:B------:R-:W-:-:S04]  /*16c70*/  MOV R3, 0x0 ;  /* 0x0000000000037802 */ /* 0x000fc80000000f00 */
[----:B--2---:R-:W-:Y:S05]  /*16c80*/  RET.REL.NODEC R2 `(_ZN7cutlass13device_kernelIN5flash19enable_sm80_to_sm89INS1_16FlashAttnFwdSm80INS1_25CollectiveMainloopFwdSm80ILi8ELi1ELb1EN4cute5tupleIJNS5_1CILi128EEENS7_ILi96EEES8_EEELi128ENS_6half_tEfNS_4arch4Sm80ELb0ELb1ELb0ELb1ELb0ELb0ELb1ELb1EEENS1_21CollectiveEpilogueFwdINS6_IJS8_S8_S9_EEENS6_IJNS7_ILi1EEESH_SH_EEESB_SD_Li256ELb1ELb1ELb1ELb0EEENS1_36VarlenDynamicPersistentTileSchedulerILi128ELi96ELi256ELi256ELb1ELb1ELb0ELb1ELb0ELb1EEEEEEEEEvNT_6ParamsE) ;  /* 0xfffe937002007950 */ /* 0x004fea0003c3ffff */
        .weak           $__internal_41_$__cuda_sm70_votesync_ballot
        .type           $__internal_41_$__cuda_sm70_votesync_ballot,@function
        .size           $__internal_41_$__cuda_sm70_votesync_ballot,(.L_x_2729 - $__internal_41_$__cuda_sm70_votesync_ballot)
$__internal_41_$__cuda_sm70_votesync_ballot:
[----:B------:R-:W-:Y:S01]  /*16c90*/  ISETP.NE.U32.AND P0, PT, R0, 0x1, PT ;  /* 0x000000010000780c */ /* 0x000fe20003f05070 */
[----:B------:R-:W-:-:S04]  /*16ca0*/  IMAD.MOV.U32 R3, RZ, RZ, -0x1 ;  /* 0xffffffffff037424 */ /* 0x000fc800078e00ff */
[----:B------:R-:W-:Y:S08]  /*16cb0*/  WARPSYNC R3 ;  /* 0x0000000300007348 */ /* 0x000ff00003800000 */
[----:B------:R-:W-:-:S04]  /*16cc0*/  VOTE.ANY R0, PT, !P0 ;  /* 0x0000000000007806 */ /* 0x000fc800040e0100 */
[----:B------:R-:W-:Y:S01]  /*16cd0*/  LOP3.LUT R0, R0, R3, RZ, 0xc0, !PT ;  /* 0x0000000300007212 */ /* 0x000fe200078ec0ff */
[----:B------:R-:W-:-:S04]  /*16ce0*/  IMAD.MOV.U32 R3, RZ, RZ, 0x0 ;  /* 0x00000000ff037424 */ /* 0x000fc800078e00ff */
[----:B------:R-:W-:Y:S05]  /*16cf0*/  RET.REL.NODEC R2 `(_ZN7cutlass13device_kernelIN5flash19enable_sm80_to_sm89INS1_16FlashAttnFwdSm80INS1_25CollectiveMainloopFwdSm80ILi8ELi1ELb1EN4cute5tupleIJNS5_1CILi128EEENS7_ILi96EEES8_EEELi128ENS_6half_tEfNS_4arch4Sm80ELb0ELb1ELb0ELb1ELb0ELb0ELb1ELb1EEENS1_21CollectiveEpilogueFwdINS6_IJS8_S8_S9_EEENS6_IJNS7_ILi1EEESH_SH_EEESB_SD_Li256ELb1ELb1ELb1ELb0EEENS1_36VarlenDynamicPersistentTileSchedulerILi128ELi96ELi256ELi256ELb1ELb1ELb0ELb1ELb0ELb1EEEEEEEEEvNT_6ParamsE) ;  /* 0xfffe930002007950 */ /* 0x000fea0003c3ffff */
.L_x_2015:
        /* <DEDUP_REMOVED lines=16> */
.L_x_2729:


//--------------------- .text._ZN7cutlass13device_kernelIN5flash19enable_sm80_to_sm89INS1_16FlashAttnFwdSm80INS1_25CollectiveMainloopFwdSm80ILi8ELi1ELb1EN4cute5tupleIJNS5_1CILi128EEENS7_ILi96EEES8_EEELi128ENS_6half_tEfNS_4arch4Sm80ELb0ELb1ELb0ELb1ELb0ELb1ELb1ELb1EEENS1_21CollectiveEpilogueFwdINS6_IJS8_S8_S9_EEENS6_IJNS7_ILi1EEESH_SH_EEESB_SD_Li256ELb1ELb1ELb1ELb0EEENS1_36VarlenDynamicPersistentTileSchedulerILi128ELi96ELi256ELi256ELb1ELb1ELb0ELb1ELb0ELb1EEEEEEEEEvNT_6ParamsE --------------------------
	.section	.text._ZN7cutlass13device_kernelIN5flash19enable_sm80_to_sm89INS1_16FlashAttnFwdSm80INS1_25CollectiveMainloopFwdSm80ILi8ELi1ELb1EN4cute5tupleIJNS5_1CILi128EEENS7_ILi96EEES8_EEELi128ENS_6half_tEfNS_4arch4Sm80ELb0ELb1ELb0ELb1ELb0ELb1ELb1ELb1EEENS1_21CollectiveEpilogueFwdINS6_IJS8_S8_S9_EEENS6_IJNS7_ILi1EEESH_SH_EEESB_SD_Li256ELb1ELb1ELb1ELb0EEENS1_36VarlenDynamicPersistentTileSchedulerILi128ELi96ELi256ELi256ELb1ELb1ELb0ELb1ELb0ELb1EEEEEEEEEvNT_6ParamsE,"ax",@progbits
	.sectioninfo	@"SHI_REGISTERS=255"
	.align	128
.text._ZN7cutlass13device_kernelIN5flash19enable_sm80_to_sm89INS1_16FlashAttnFwdSm80INS1_25CollectiveMainloopFwdSm80ILi8ELi1ELb1EN4cute5tupleIJNS5_1CILi128EEENS7_ILi96EEES8_EEELi128ENS_6half_tEfNS_4arch4Sm80ELb0ELb1ELb0ELb1ELb0ELb1ELb1ELb1EEENS1_21CollectiveEpilogueFwdINS6_IJS8_S8_S9_EEENS6_IJNS7_ILi1EEESH_SH_EEESB_SD_Li256ELb1ELb1ELb1ELb0EEENS1_36VarlenDynamicPersistentTileSchedulerILi128ELi96ELi256ELi256ELb1ELb1ELb0ELb1ELb0ELb1EEEEEEEEEvNT_6ParamsE:
        .type           _ZN7cutlass13device_kernelIN5flash19enable_sm80_to_sm89INS1_16FlashAttnFwdSm80INS1_25CollectiveMainloopFwdSm80ILi8ELi1ELb1EN4cute5tupleIJNS5_1CILi128EEENS7_ILi96EEES8_EEELi128ENS_6half_tEfNS_4arch4Sm80ELb0ELb1ELb0ELb1ELb0ELb1ELb1ELb1EEENS1_21CollectiveEpilogueFwdINS6_IJS8_S8_S9_EEENS6_IJNS7_ILi1EEESH_SH_EEESB_SD_Li256ELb1ELb1ELb1ELb0EEENS1_36VarlenDynamicPersistentTileSchedulerILi128ELi96ELi256ELi256ELb1ELb1ELb0ELb1ELb0ELb1EEEEEEEEEvNT_6ParamsE,@function
        .size           _ZN7cutlass13device_kernelIN5flash19enable_sm80_to_sm89INS1_16FlashAttnFwdSm80INS1_25CollectiveMainloopFwdSm80ILi8ELi1ELb1EN4cute5tupleIJNS5_1CILi128EEENS7_ILi96EEES8_EEELi128ENS_6half_tEfNS_4arch4Sm80ELb0ELb1ELb0ELb1ELb0ELb1ELb1ELb1EEENS1_21CollectiveEpilogueFwdINS6_IJS8_S8_S9_EEENS6_IJNS7_ILi1EEESH_SH_EEESB_SD_Li256ELb1ELb1ELb1ELb0EEENS1_36VarlenDynamicPersistentTileSchedulerILi128ELi96ELi256ELi256ELb1ELb1ELb0ELb1ELb0ELb1EEEEEEEEEvNT_6ParamsE,(.L_x_2734 - _ZN7cutlass13device_kernelIN5flash19enable_sm80_to_sm89INS1_16FlashAttnFwdSm80INS1_25CollectiveMainloopFwdSm80ILi8ELi1ELb1EN4cute5tupleIJNS5_1CILi128EEENS7_ILi96EEES8_EEELi128ENS_6half_tEfNS_4arch4Sm80ELb0ELb1ELb0ELb1ELb0ELb1ELb1ELb1EEENS1_21CollectiveEpilogueFwdINS6_IJS8_S8_S9_EEENS6_IJNS7_ILi1EEESH_SH_EEESB_SD_Li256ELb1ELb1ELb1ELb0EEENS1_36VarlenDynamicPersistentTileSchedulerILi128ELi96ELi256ELi256ELb1ELb1ELb0ELb1ELb0ELb1EEEEEEEEEvNT_6ParamsE)
        .other          _ZN7cutlass13device_kernelIN5flash19enable_sm80_to_sm89INS1_16FlashAttnFwdSm80INS1_25CollectiveMainloopFwdSm80ILi8ELi1ELb1EN4cute5tupleIJNS5_1CILi128EEENS7_ILi96EEES8_EEELi128ENS_6half_tEfNS_4arch4Sm80ELb0ELb1ELb0ELb1ELb0ELb1ELb1ELb1EEENS1_21CollectiveEpilogueFwdINS6_IJS8_S8_S9_EEENS6_IJNS7_ILi1EEESH_SH_EEESB_SD_Li256ELb1ELb1ELb1ELb0EEENS1_36VarlenDynamicPersistentTileSchedulerILi128ELi96ELi256ELi256ELb1ELb1ELb0ELb1ELb0ELb1EEEEEEEEEvNT_6ParamsE,@"STO_CUDA_ENTRY STV_DEFAULT"
_ZN7cutlass13device_kernelIN5flash19enable_sm80_to_sm89INS1_16FlashAttnFwdSm80INS1_25CollectiveMainloopFwdSm80ILi8ELi1ELb1EN4cute5tupleIJNS5_1CILi128EEENS7_ILi96EEES8_EEELi128ENS_6half_tEfNS_4arch4Sm80ELb0ELb1ELb0ELb1ELb0ELb1ELb1ELb1EEENS1_21CollectiveEpilogueFwdINS6_IJS8_S8_S9_EEENS6_IJNS7_ILi1EEESH_SH_EEESB_SD_Li256ELb1ELb1ELb1ELb0EEENS1_36VarlenDynamicPersistentTileSchedulerILi128ELi96ELi256ELi256ELb1ELb1ELb0ELb1ELb0ELb1EEEEEEEEEvNT_6ParamsE:
[----:B------:R-:W-:Y:S02]  /*0000*/  MOV R1, c[0x0][0x28] ;  /* 0x00000a0000017a02 */ /* 0x000fe40000000f00 */
[----:B------:R-:W1:Y:S01]  /*0010*/  S2R R0, SR_TID.X ;  /* 0x0000000000007919 */ /* 0x000e620000002100 */
[----:B------:R-:W-:Y:S01]  /*0020*/  ULDC.64 UR8, c[0x0][0x118] ;  /* 0x0000460000087ab9 */ /* 0x000fe20000000a00 */
[----:B------:R-:W-:Y:S01]  /*0030*/  IMAD.MOV.U32 R215, RZ, RZ, RZ ;  /* 0x000000ffffd77224 */ /* 0x000fe200078e00ff */
[----:B------:R-:W-:Y:S01]  /*0040*/  MOV R213, 0xffffffff ;  /* 0xffffffff00d57802 */ /* 0x000fe20000000f00 */
[----:B------:R-:W-:Y:S02]  /*0050*/  IMAD.MOV.U32 R214, RZ, RZ, -0x1 ;  /* 0xffffffffffd67424 */ /* 0x000fe400078e00ff */
[----:B------:R-:W-:Y:S01]  /*0060*/  IMAD.MOV.U32 R212, RZ, RZ, -0x1 ;  /* 0xffffffffffd47424 */ /* 0x000fe200078e00ff */
[----:B-1----:R-:W-:-:S06]  /*0070*/  SHF.R.U32.HI R220, RZ, 0x5, R0 ;  /* 0x00000005ffdc7819 */ /* 0x002fcc0000011600 */
[----:B------:R-:W1:Y:S02]  /*0080*/  SHFL.IDX PT, R220, R220, RZ, 0x1f ;  /* 0x00001fffdcdc7589 */ /* 0x000e6400000e0000 */
[----:B-1----:R-:W-:-:S13]  /*0090*/  ISETP.NE.AND P0, PT, R220, RZ, PT ;  /* 0x000000ffdc00720c */ /* 0x002fda0003f05270 */
[----:B------:R-:W-:Y:S06]  /*00a0*/  @P0 BAR.SYNC.DEFER_BLOCKING 0x5, 0x100 ;  /* 0x0144000000000b1d */ /* 0x000fec0000010000 */
[----:B------:R-:W1:Y:S04]  /*00b0*/  @P0 LDS.128 R208, [0xe100] ;  /* 0x00e10000ffd00984 */ /* 0x000e680000000c00 */
[----:B------:R-:W-:Y:S06]  /*00c0*/  @P0 BAR.ARV 0x4, 0x100 ;  /* 0x0104000000000b1d */ /* 0x000fec0000002000 */
[----:B------:R-:W-:Y:S05]  /*00d0*/  @P0 BRA `(.L_x_2016) ;  /* 0x00000e5000000947 */ /* 0x000fea0003800000 */
[----:B------:R-:W-:Y:S01]  /*00e0*/  LOP3.LUT R2, R0, 0x1f, RZ, 0xc0, !PT ;  /* 0x0000001f00027812 */ /* 0x000fe200078ec0ff */
        /* <DEDUP_REMOVED lines=11> */
[----:B------:R-:W3:Y:S01]  /*01a0*/  S2UR UR4, SR_CTAID.X ;  /* 0x00000000000479c3 */ /* 0x000ee20000002500 */
[C---:B------:R-:W-:Y:S02]  /*01b0*/  ISETP.GE.U32.AND P4, PT, R2.reuse, 0x2, PT ;  /* 0x000000020200780c */ /* 0x040fe40003f86070 */
[----:B------:R-:W-:-:S02]  /*01c0*/  ISETP.GE.U32.AND P3, PT, R2, 0x4, PT ;  /* 0x000000040200780c */ /* 0x000fc40003f66070 */
[C---:B------:R-:W-:Y:S02]  /*01d0*/  ISETP.GE.U32.AND P2, PT, R2.reuse, 0x8, PT ;  /* 0x000000080200780c */ /* 0x040fe40003f46070 */
[----:B------:R-:W-:Y:S02]  /*01e0*/  ISETP.GE.U32.AND P1, PT, R2, 0x10, PT ;  /* 0x000000100200780c */ /* 0x000fe40003f26070 */
[----:B-1----:R-:W-:Y:S01]  /*01f0*/  MOV R211, RZ ;  /* 0x000000ff00d37202 */ /* 0x002fe20000000f00 */
[----:B--2---:R-:W-:-:S05]  /*0200*/  IMAD R3, R7, R5, RZ ;  /* 0x0000000507037224 */ /* 0x004fca00078e02ff */
[----:B------:R-:W1:Y:S02]  /*0210*/  SHFL.UP PT, R4, R3, 0x1, RZ ;  /* 0x0420000003047989 */ /* 0x000e6400000e00ff */
[----:B-1----:R-:W-:-:S05]  /*0220*/  SEL R4, R4, RZ, P5 ;  /* 0x000000ff04047207 */ /* 0x002fca0002800000 */
[----:B------:R-:W-:-:S05]  /*0230*/  IMAD.IADD R4, R3, 0x1, R4 ;  /* 0x0000000103047824 */ /* 0x000fca00078e0204 */
[----:B------:R-:W1:Y:S02]  /*0240*/  SHFL.UP PT, R3, R4, 0x2, RZ ;  /* 0x0440000004037989 */ /* 0x000e6400000e00ff */
[----:B-1----:R-:W-:-:S04]  /*0250*/  SEL R3, R3, RZ, P4 ;  /* 0x000000ff03037207 */ /* 0x002fc80002000000 */
[----:B------:R-:W-:-:S05]  /*0260*/  IADD3 R3, R4, R3, RZ ;  /* 0x0000000304037210 */ /* 0x000fca0007ffe0ff */
        /* <DEDUP_REMOVED lines=9> */
[----:B------:R-:W1:Y:S02]  /*0300*/  SHFL.IDX PT, R10, R4, 0x1f, 0x1f ;  /* 0x03e01f00040a7f89 */ /* 0x000e6400000e0000 */
[----:B-1----:R-:W-:-:S04]  /*0310*/  IMAD R10, R10, c[0x0][0x538], RZ ;  /* 0x00014e000a0a7a24 */ /* 0x002fc800078e02ff */
[----:B------:R-:W-:Y:S01]  /*0320*/  IMAD.MOV.U32 R69, RZ, RZ, R10 ;  /* 0x000000ffff457224 */ /* 0x000fe200078e000a */
[----:B---3--:R-:W-:-:S13]  /*0330*/  ISETP.GT.AND P0, PT, R10, UR4, PT ;  /* 0x000000040a007c0c */ /* 0x008fda000bf04270 */
[----:B------:R-:W-:Y:S05]  /*0340*/  @P0 BRA `(.L_x_2017) ;  /* 0x0000026000000947 */ /* 0x000fea0003800000 */
[----:B------:R-:W-:Y:S02]  /*0350*/  MOV R10, R69 ;  /* 0x00000045000a7202 */ /* 0x000fe40000000f00 */
[----:B------:R-:W-:-:S04]  /*0360*/  MOV R211, RZ ;  /* 0x000000ff00d37202 */ /* 0x000fc80000000f00 */
.L_x_2021:
[----:B------:R-:W-:-:S04]  /*0370*/  IADD3 R211, R211, 0x1f, RZ ;  /* 0x0000001fd3d37810 */ /* 0x000fc80007ffe0ff */
[----:B------:R-:W-:-:S13]  /*0380*/  ISETP.GE.AND P0, PT, R211, c[0x0][0x53c], PT ;  /* 0x00014f00d3007a0c */ /* 0x000fda0003f06270 */
[----:B------:R-:W-:Y:S05]  /*0390*/  @P0 BRA `(.L_x_2018) ;  /* 0x00000b1000000947 */ /* 0x000fea0003800000 */
[----:B------:R-:W-:Y:S02]  /*03a0*/  IADD3 R6, R2, R211, RZ ;  /* 0x000000d302067210 */ /* 0x000fe40007ffe0ff */
[----:B------:R-:W-:Y:S02]  /*03b0*/  MOV R7, RZ ;  /* 0x000000ff00077202 */ /* 0x000fe40000000f00 */
[----:B------:R-:W-:Y:S02]  /*03c0*/  ISETP.GE.OR P0, PT, R6, c[0x0][0x53c], !P6 ;  /* 0x00014f0006007a0c */ /* 0x000fe40007706670 */
[----:B------:R-:W-:-:S11]  /*03d0*/  MOV R5, RZ ;  /* 0x000000ff00057202 */ /* 0x000fd60000000f00 */
        /* <DEDUP_REMOVED lines=9> */
.L_x_2230:
        /* <DEDUP_REMOVED lines=16> */
.L_x_2231:
[----:B--2---:R-:W-:-:S05]  /*0570*/  IMAD R69, R69, c[0x0][0x538], RZ ;  /* 0x00014e0045457a24 */ /* 0x004fca00078e02ff */
[----:B------:R-:W-:-:S04]  /*0580*/  IADD3 R10, R69, R10, RZ ;  /* 0x0000000a450a7210 */ /* 0x000fc80007ffe0ff */
[----:B------:R-:W-:-:S13]  /*0590*/  ISETP.GT.AND P0, PT, R10, UR4, PT ;  /* 0x000000040a007c0c */ /* 0x000fda000bf04270 */
[----:B-1----:R-:W-:Y:S05]  /*05a0*/  @!P0 BRA `(.L_x_2021) ;  /* 0xfffffdc000008947 */ /* 0x002fea000383ffff */
.L_x_2017:
[----:B------:R-:W-:-:S05]  /*05b0*/  IADD3 R208, -R69, R10, RZ ;  /* 0x0000000a45d07210 */ /* 0x000fca0007ffe1ff */
[----:B------:R-:W-:-:S05]  /*05c0*/  IMAD R3, R4, c[0x0][0x538], R208 ;  /* 0x00014e0004037a24 */ /* 0x000fca00078e02d0 */
[----:B------:R-:W-:Y:S01]  /*05d0*/  ISETP.GT.AND P0, PT, R3, UR4, PT ;  /* 0x0000000403007c0c */ /* 0x000fe2000bf04270 */
[----:B------:R-:W-:-:S12]  /*05e0*/  BRA.DIV ~URZ, `(.L_x_2022) ;  /* 0x0001f2927f007947 */ /* 0x000fd8000b800000 */
[----:B------:R-:W-:-:S04]  /*05f0*/  VOTE.ANY R6, PT, !P0 ;  /* 0x0000000000067806 */ /* 0x000fc800040e0100 */
.L_x_2232:
[----:B------:R-:W1:Y:S02]  /*0600*/  POPC R3, R6 ;  /* 0x0000000600037309 */ /* 0x000e640000000000 */
[----:B-1----:R-:W-:Y:S01]  /*0610*/  IADD3 R211, R3, R211, RZ ;  /* 0x000000d303d37210 */ /* 0x002fe20007ffe0ff */
[----:B------:R-:W-:Y:S05]  /*0620*/  BRA.DIV ~URZ, `(.L_x_2023) ;  /* 0x0001f2927f007947 */ /* 0x000fea000b800000 */
[----:B------:R1:W2:Y:S01]  /*0630*/  SHFL.IDX PT, R7, R7, R3, 0x1f ;  /* 0x00001f0307077589 */ /* 0x0002a200000e0000 */
[----:B------:R-:W-:-:S03]  /*0640*/  MOV R8, RZ ;  /* 0x000000ff00087202 */ /* 0x000fc60000000f00 */
[----:B------:R1:W3:Y:S04]  /*0650*/  SHFL.IDX PT, R5, R5, R3, 0x1f ;  /* 0x00001f0305057589 */ /* 0x0002e800000e0000 */
.L_x_2233:
[----:B------:R-:W-:Y:S01]  /*0660*/  ISETP.NE.AND P0, PT, R6, RZ, PT ;  /* 0x000000ff0600720c */ /* 0x000fe20003f05270 */
[----:B------:R-:W-:-:S12]  /*0670*/  BSSY B0, `(.L_x_2024) ;  /* 0x0000005000007945 */ /* 0x000fd80003800000 */
[----:B------:R-:W-:Y:S05]  /*0680*/  @!P0 BRA `(.L_x_2025) ;  /* 0x0000003000008947 */ /* 0x000fea0003800000 */
[----:B-1----:R-:W-:Y:S01]  /*0690*/  IADD3 R3, R3, -0x1, RZ ;  /* 0xffffffff03037810 */ /* 0x002fe20007ffe0ff */
[----:B------:R-:W-:Y:S05]  /*06a0*/  BRA.DIV ~URZ, `(.L_x_2026) ;  /* 0x0001f2f27f007947 */ /* 0x000fea000b800000 */
[----:B------:R1:W4:Y:S02]  /*06b0*/  SHFL.IDX PT, R8, R4, R3, 0x1f ;  /* 0x00001f0304087589 */ /* 0x00032400000e0000 */
.L_x_2025:
[----:B------:R-:W-:Y:S05]  /*06c0*/  BSYNC B0 ;  /* 0x0000000000007941 */ /* 0x000fea0003800000 */
.L_x_2024:
[----:B---3--:R-:W-:Y:S01]  /*06d0*/  ISETP.NE.AND P0, PT, R5, 0x1, PT ;  /* 0x000000010500780c */ /* 0x008fe20003f05270 */
[----:B----4-:R-:W-:Y:S01]  /*06e0*/  IMAD R208, R8, c[0x0][0x538], R208 ;  /* 0x00014e0008d07a24 */ /* 0x010fe200078e02d0 */
[----:B------:R-:W-:Y:S04]  /*06f0*/  BSSY B0, `(.L_x_2027) ;  /* 0x0000078000007945 */ /* 0x000fe80003800000 */
[----:B------:R-:W-:-:S07]  /*0700*/  IADD3 R8, -R208, UR4, RZ ;  /* 0x00000004d0087c10 */ /* 0x000fce000fffe1ff */
[----:B------:R-:W-:Y:S05]  /*0710*/  @!P0 BRA `(.L_x_2028) ;  /* 0x0000037000008947 */ /* 0x000fea0003800000 */
[----:B--2---:R-:W-:Y:S02]  /*0720*/  IABS R9, R7 ;  /* 0x0000000700097213 */ /* 0x004fe40000000000 */
[----:B------:R-:W-:Y:S02]  /*0730*/  IABS R10, R5 ;  /* 0x00000005000a7213 */ /* 0x000fe40000000000 */
[----:B------:R-:W2:Y:S01]  /*0740*/  I2F.RP R12, R9 ;  /* 0x00000009000c7306 */ /* 0x000ea20000209400 */
[----:B-1----:R-:W-:Y:S02]  /*0750*/  IABS R4, R8 ;  /* 0x0000000800047213 */ /* 0x002fe40000000000 */
[----:B------:R-:W-:-:S05]  /*0760*/  IABS R3, R7 ;  /* 0x0000000700037213 */ /* 0x000fca0000000000 */
[----:B------:R-:W1:Y:S01]  /*0770*/  I2F.RP R11, R10 ;  /* 0x0000000a000b7306 */ /* 0x000e620000209400 */
[----:B------:R-:W-:-:S07]  /*0780*/  IMAD.MOV R3, RZ, RZ, -R3 ;  /* 0x000000ffff037224 */ /* 0x000fce00078e0a03 */
[----:B--2---:R-:W2:Y:S08]  /*0790*/  MUFU.RCP R12, R12 ;  /* 0x0000000c000c7308 */ /* 0x004eb00000001000 */
[----:B-1----:R-:W-:Y:S01]  /*07a0*/  MUFU.RCP R11, R11 ;  /* 0x0000000b000b7308 */ /* 0x002fe20000001000 */
[----:B--2---:R-:W-:-:S07]  /*07b0*/  IADD3 R12, R12, 0xffffffe, RZ ;  /* 0x0ffffffe0c0c7810 */ /* 0x004fce0007ffe0ff */
[----:B------:R-:W1:Y:S02]  /*07c0*/  F2I.FTZ.U32.TRUNC.NTZ R13, R12 ;  /* 0x0000000c000d7305 */ /* 0x000e64000021f000 */
[----:B-1----:R-:W-:Y:S02]  /*07d0*/  IMAD.MOV R6, RZ, RZ, -R13 ;  /* 0x000000ffff067224 */ /* 0x002fe400078e0a0d */
[----:B------:R-:W-:Y:S02]  /*07e0*/  IMAD.MOV.U32 R12, RZ, RZ, RZ ;  /* 0x000000ffff0c7224 */ /* 0x000fe400078e00ff */
[----:B------:R-:W-:-:S04]  /*07f0*/  IMAD R6, R6, R9, RZ ;  /* 0x0000000906067224 */ /* 0x000fc800078e02ff */
[----:B------:R-:W-:Y:S01]  /*0800*/  IMAD.HI.U32 R6, R13, R6, R12 ;  /* 0x000000060d067227 */ /* 0x000fe200078e000c */
[----:B------:R-:W-:-:S04]  /*0810*/  IADD3 R12, R11, 0xffffffe, RZ ;  /* 0x0ffffffe0b0c7810 */ /* 0x000fc80007ffe0ff */
[----:B------:R1:W2:Y:S01]  /*0820*/  F2I.FTZ.U32.TRUNC.NTZ R13, R12 ;  /* 0x0000000c000d7305 */ /* 0x0002a2000021f000 */
[----:B------:R-:W-:-:S04]  /*0830*/  IMAD.HI.U32 R6, R6, R4, RZ ;  /* 0x0000000406067227 */ /* 0x000fc800078e00ff */
[----:B------:R-:W-:-:S05]  /*0840*/  IMAD R3, R6, R3, R4 ;  /* 0x0000000306037224 */ /* 0x000fca00078e0204 */
[----:B------:R-:W-:Y:S01]  /*0850*/  ISETP.GT.U32.AND P0, PT, R9, R3, PT ;  /* 0x000000030900720c */ /* 0x000fe20003f04070 */
[----:B-1----:R-:W-:-:S12]  /*0860*/  IMAD.MOV.U32 R12, RZ, RZ, RZ ;  /* 0x000000ffff0c7224 */ /* 0x002fd800078e00ff */
[----:B------:R-:W-:Y:S01]  /*0870*/  @!P0 IMAD.IADD R3, R3, 0x1, -R9 ;  /* 0x0000000103038824 */ /* 0x000fe200078e0a09 */
[----:B------:R-:W-:Y:S02]  /*0880*/  @!P0 IADD3 R6, R6, 0x1, RZ ;  /* 0x0000000106068810 */ /* 0x000fe40007ffe0ff */
[----:B------:R-:W-:Y:S02]  /*0890*/  ISETP.NE.AND P0, PT, R7, RZ, PT ;  /* 0x000000ff0700720c */ /* 0x000fe40003f05270 */
[----:B------:R-:W-:Y:S01]  /*08a0*/  ISETP.GE.U32.AND P2, PT, R3, R9, PT ;  /* 0x000000090300720c */ /* 0x000fe20003f46070 */
[----:B--2---:R-:W-:Y:S01]  /*08b0*/  IMAD.MOV R9, RZ, RZ, -R13 ;  /* 0x000000ffff097224 */ /* 0x004fe200078e0a0d */
[----:B------:R-:W-:-:S03]  /*08c0*/  LOP3.LUT R3, R8, R7, RZ, 0x3c, !PT ;  /* 0x0000000708037212 */ /* 0x000fc600078e3cff */
[----:B------:R-:W-:Y:S01]  /*08d0*/  IMAD R9, R9, R10, RZ ;  /* 0x0000000a09097224 */ /* 0x000fe200078e02ff */
[----:B------:R-:W-:Y:S02]  /*08e0*/  ISETP.GE.AND P1, PT, R3, RZ, PT ;  /* 0x000000ff0300720c */ /* 0x000fe40003f26270 */
[----:B------:R-:W-:Y:S01]  /*08f0*/  IABS R3, R5 ;  /* 0x0000000500037213 */ /* 0x000fe20000000000 */
[----:B------:R-:W-:-:S04]  /*0900*/  IMAD.HI.U32 R9, R13, R9, R12 ;  /* 0x000000090d097227 */ /* 0x000fc800078e000c */
[----:B------:R-:W-:Y:S01]  /*0910*/  @P2 IADD3 R6, R6, 0x1, RZ ;  /* 0x0000000106062810 */ /* 0x000fe20007ffe0ff */
[----:B------:R-:W-:-:S05]  /*0920*/  IMAD.MOV R3, RZ, RZ, -R3 ;  /* 0x000000ffff037224 */ /* 0x000fca00078e0a03 */
[----:B------:R-:W-:Y:S01]  /*0930*/  @!P1 IMAD.MOV R6, RZ, RZ, -R6 ;  /* 0x000000ffff069224 */ /* 0x000fe200078e0a06 */
[----:B------:R-:W-:-:S04]  /*0940*/  @!P0 LOP3.LUT R6, RZ, R7, RZ, 0x33, !PT ;  /* 0x00000007ff068212 */ /* 0x000fc800078e33ff */
[----:B------:R-:W-:-:S05]  /*0950*/  IABS R4, R6 ;  /* 0x0000000600047213 */ /* 0x000fca0000000000 */
[----:B------:R-:W-:-:S04]  /*0960*/  IMAD.HI.U32 R9, R9, R4, RZ ;  /* 0x0000000409097227 */ /* 0x000fc800078e00ff */
[----:B------:R-:W-:Y:S02]  /*0970*/  IMAD R3, R9, R3, R4 ;  /* 0x0000000309037224 */ /* 0x000fe400078e0204 */
[----:B------:R-:W-:-:S03]  /*0980*/  IMAD.MOV R4, RZ, RZ, -R6 ;  /* 0x000000ffff047224 */ /* 0x000fc600078e0a06 */
[----:B------:R-:W-:Y:S01]  /*0990*/  ISETP.GT.U32.AND P0, PT, R10, R3, PT ;  /* 0x000000030a00720c */ /* 0x000fe20003f04070 */
[----:B------:R-:W-:-:S12]  /*09a0*/  IMAD R4, R7, R4, R8 ;  /* 0x0000000407047224 */ /* 0x000fd800078e0208 */
        /* <DEDUP_REMOVED lines=11> */
[----:B------:R-:W-:-:S04]  /*0a60*/  IMAD R5, R5, 0x1000000, R9 ;  /* 0x0100000005057824 */ /* 0x000fc800078e0209 */
[----:B------:R-:W-:Y:S01]  /*0a70*/  IMAD R210, R3, 0x10000, R5 ;  /* 0x0001000003d27824 */ /* 0x000fe200078e0205 */
[----:B------:R-:W-:Y:S05]  /*0a80*/  BRA `(.L_x_2029) ;  /* 0x000003e000007947 */ /* 0x000fea0003800000 */
.L_x_2028:
[----:B-1----:R-:W-:-:S04]  /*0a90*/  IMAD.MOV.U32 R3, RZ, RZ, 0x4 ;  /* 0x00000004ff037424 */ /* 0x002fc800078e00ff */
[----:B------:R-:W-:-:S05]  /*0aa0*/  IMAD.WIDE R4, R211, R3, c[0x0][0x590] ;  /* 0x00016400d3047625 */ /* 0x000fca00078e0203 */
[----:B------:R1:W3:Y:S02]  /*0ab0*/  LDG.E R6, [R4.64] ;  /* 0x0000000804067981 */ /* 0x0002e4000c1e1900 */
[----:B-1----:R-:W-:Y:S01]  /*0ac0*/  IABS R4, R8 ;  /* 0x0000000800047213 */ /* 0x002fe20000000000 */
[----:B--23--:R-:W-:-:S05]  /*0ad0*/  IMAD R5, R6, R7, RZ ;  /* 0x0000000706057224 */ /* 0x00cfca00078e02ff */
[-C--:B------:R-:W-:Y:S02]  /*0ae0*/  IABS R10, R5.reuse ;  /* 0x00000005000a7213 */ /* 0x080fe40000000000 */
[----:B------:R-:W-:Y:S02]  /*0af0*/  IABS R3, R5 ;  /* 0x0000000500037213 */ /* 0x000fe40000000000 */
[----:B------:R-:W1:Y:S03]  /*0b00*/  I2F.RP R12, R10 ;  /* 0x0000000a000c7306 */ /* 0x000e660000209400 */
[----:B------:R-:W-:-:S05]  /*0b10*/  IMAD.MOV R3, RZ, RZ, -R3 ;  /* 0x000000ffff037224 */ /* 0x000fca00078e0a03 */
        /* <DEDUP_REMOVED lines=17> */
[----:B------:R-:W-:-:S04]  /*0c30*/  IMAD.MOV.U32 R10, RZ, RZ, R9 ;  /* 0x000000ffff0a7224 */ /* 0x000fc800078e0009 */
[----:B------:R-:W-:Y:S01]  /*0c40*/  @!P1 IMAD.MOV R10, RZ, RZ, -R10 ;  /* 0x000000ffff0a9224 */ /* 0x000fe200078e0a0a */
[----:B------:R-:W-:-:S05]  /*0c50*/  @!P0 LOP3.LUT R10, RZ, R5, RZ, 0x33, !PT ;  /* 0x00000005ff0a8212 */ /* 0x000fca00078e33ff */
[----:B------:R-:W-:Y:S01]  /*0c60*/  IMAD R3, R6, R10, RZ ;  /* 0x0000000a06037224 */ /* 0x000fe200078e02ff */
[----:B------:R-:W-:-:S04]  /*0c70*/  IADD3 R10, -R10, RZ, RZ ;  /* 0x000000ff0a0a7210 */ /* 0x000fc80007ffe1ff */
[----:B------:R-:W-:Y:S01]  /*0c80*/  IADD3 R4, -R3, c[0x0][0x538], RZ ;  /* 0x00014e0003047a10 */ /* 0x000fe20007ffe1ff */
[----:B------:R-:W-:Y:S02]  /*0c90*/  IMAD R5, R5, R10, R8 ;  /* 0x0000000a05057224 */ /* 0x000fe400078e0208 */
[----:B------:R-:W-:Y:S01]  /*0ca0*/  IMAD.MOV.U32 R10, RZ, RZ, RZ ;  /* 0x000000ffff0a7224 */ /* 0x000fe200078e00ff */
[----:B------:R-:W-:Y:S02]  /*0cb0*/  IMNMX R6, R6, R4, PT ;  /* 0x0000000406067217 */ /* 0x000fe40003800200 */
[----:B------:R-:W-:Y:S02]  /*0cc0*/  IABS R8, R5 ;  /* 0x0000000500087213 */ /* 0x000fe40000000000 */
[----:B------:R-:W-:Y:S01]  /*0cd0*/  IABS R9, R6 ;  /* 0x0000000600097213 */ /* 0x000fe20000000000 */
[----:B------:R-:W-:Y:S01]  /*0ce0*/  IMAD.MOV R210, RZ, RZ, -R6 ;  /* 0x000000ffffd27224 */ /* 0x000fe200078e0a06 */
[----:B------:R-:W-:-:S02]  /*0cf0*/  IADD3 R3, R3, 0x1000000, R5 ;  /* 0x0100000003037810 */ /* 0x000fc40007ffe005 */
[----:B------:R-:W1:Y:S08]  /*0d00*/  I2F.RP R11, R9 ;  /* 0x00000009000b7306 */ /* 0x000e700000209400 */
[----:B-1----:R-:W1:Y:S02]  /*0d10*/  MUFU.RCP R11, R11 ;  /* 0x0000000b000b7308 */ /* 0x002e640000001000 */
[----:B-1----:R-:W-:-:S06]  /*0d20*/  IADD3 R11, R11, 0xffffffe, RZ ;  /* 0x0ffffffe0b0b7810 */ /* 0x002fcc0007ffe0ff */
[----:B------:R-:W1:Y:S02]  /*0d30*/  F2I.FTZ.U32.TRUNC.NTZ R11, R11 ;  /* 0x0000000b000b7305 */ /* 0x000e64000021f000 */
[----:B-1----:R-:W-:-:S04]  /*0d40*/  IMAD.MOV R4, RZ, RZ, -R11 ;  /* 0x000000ffff047224 */ /* 0x002fc800078e0a0b */
[----:B------:R-:W-:Y:S01]  /*0d50*/  IMAD R12, R4, R9, RZ ;  /* 0x00000009040c7224 */ /* 0x000fe200078e02ff */
[----:B------:R-:W-:-:S03]  /*0d60*/  IABS R4, R6 ;  /* 0x0000000600047213 */ /* 0x000fc60000000000 */
        /* <DEDUP_REMOVED lines=14> */
[----:B------:R-:W-:Y:S02]  /*0e50*/  IMAD R210, R12, R210, R3 ;  /* 0x000000d20cd27224 */ /* 0x000fe400078e0203 */
[----:B------:R-:W-:Y:S02]  /*0e60*/  IMAD.MOV.U32 R4, RZ, RZ, R12 ;  /* 0x000000ffff047224 */ /* 0x000fe400078e000c */
.L_x_2029:
[----:B------:R-:W-:Y:S05]  /*0e70*/  BSYNC B0 ;  /* 0x0000000000007941 */ /* 0x000fea0003800000 */
.L_x_2027:
[----:B------:R-:W-:-:S04]  /*0e80*/  LOP3.LUT R4, RZ, R4, RZ, 0x33, !PT ;  /* 0x00000004ff047212 */ /* 0x000fc800078e33ff */
[----:B------:R-:W-:Y:S01]  /*0e90*/  IADD3 R209, R4, R7, RZ ;  /* 0x0000000704d17210 */ /* 0x000fe20007ffe0ff */
[----:B------:R-:W-:Y:S05]  /*0ea0*/  BRA `(.L_x_2030) ;  /* 0x0000004000007947 */ /* 0x000fea0003800000 */
.L_x_2018:
[----:B------:R-:W-:Y:S01]  /*0eb0*/  IMAD.MOV.U32 R209, RZ, RZ, RZ ;  /* 0x000000ffffd17224 */ /* 0x000fe200078e00ff */
[----:B------:R-:W-:Y:S01]  /*0ec0*/  MOV R210, RZ ;  /* 0x000000ff00d27202 */ /* 0x000fe20000000f00 */
[----:B------:R-:W-:Y:S01]  /*0ed0*/  IMAD.U32 R208, RZ, RZ, UR4 ;  /* 0x00000004ffd07e24 */ /* 0x000fe2000f8e00ff */
[----:B------:R-:W-:Y:S02]  /*0ee0*/  MOV R211, c[0x0][0x53c] ;  /* 0x00014f0000d37a02 */ /* 0x000fe40000000f00 */
.L_x_2030:
[----:B------:R-:W-:Y:S01]  /*0ef0*/  ISETP.NE.AND P0, PT, R2, RZ, PT ;  /* 0x000000ff0200720c */ /* 0x000fe20003f05270 */
[----:B------:R-:W-:-:S12]  /*0f00*/  WARPSYNC 0xffffffff ;  /* 0xffffffff00007948 */ /* 0x000fd80003800000 */
[----:B------:R1:W-:Y:S04]  /*0f10*/  @!P0 STS.128 [0xe100], R208 ;  /* 0x00e100d0ff008388 */ /* 0x0003e80000000c00 */
[----:B------:R-:W-:Y:S06]  /*0f20*/  BAR.ARV 0x5, 0x100 ;  /* 0x0144000000007b1d */ /* 0x000fec0000002000 */
.L_x_2016:
[----:B-1----:R-:W-:-:S13]  /*0f30*/  ISETP.GE.AND P0, PT, R211, c[0x0][0x53c], PT ;  /* 0x00014f00d3007a0c */ /* 0x002fda0003f06270 */
[----:B------:R-:W-:Y:S05]  /*0f40*/  @P0 EXIT ;  /* 0x000000000000094d */ /* 0x000fea0003800000 */
[----:B------:R-:W-:-:S04]  /*0f50*/  SHF.R.S32.HI R9, RZ, 0x1f, R0 ;  /* 0x0000001fff097819 */ /* 0x000fc80000011400 */
[CC--:B------:R-:W-:Y:S02]  /*0f60*/  LEA.HI R5, R9.reuse, R0.reuse, RZ, 0x4 ;  /* 0x0000000009057211 */ /* 0x0c0fe400078f20ff */
[CC--:B------:R-:W-:Y:S02]  /*0f70*/  LEA.HI R3, R9.reuse, R0.reuse, RZ, 0x2 ;  /* 0x0000000009037211 */ /* 0x0c0fe400078f10ff */
[CC--:B------:R-:W-:Y:S02]  /*0f80*/  LEA.HI R10, R9.reuse, R0.reuse, RZ, 0x3 ;  /* 0x00000000090a7211 */ /* 0x0c0fe400078f18ff */
[CC--:B------:R-:W-:Y:S02]  /*0f90*/  LEA.HI R6, R9.reuse, R0.reuse, RZ, 0x6 ;  /* 0x0000000009067211 */ /* 0x0c0fe400078f30ff */
[----:B------:R-:W-:Y:S02]  /*0fa0*/  LEA.HI R9, R9, R0, RZ, 0x5 ;  /* 0x0000000009097211 */ /* 0x000fe400078f28ff */
[--C-:B------:R-:W-:Y:S01]  /*0fb0*/  SHF.R.S32.HI R2, RZ, 0x2, R3.reuse ;  /* 0x00000002ff027819 */ /* 0x100fe20000011403 */
[----:B------:R-:W-:Y:S01]  /*0fc0*/  IMAD.SHL.U32 R6, R6, 0x8, RZ ;  /* 0x0000000806067824 */ /* 0x000fe200078e00ff */
[----:B------:R-:W-:-:S02]  /*0fd0*/  SHF.R.S32.HI R7, RZ, 0x1f, R3 ;  /* 0x0000001fff077819 */ /* 0x000fc40000011403 */
[----:B------:R-:W-:Y:S02]  /*0fe0*/  LOP3.LUT R8, R9, 0xffffffe0, RZ, 0xc0, !PT ;  /* 0xffffffe009087812 */ /* 0x000fe400078ec0ff */
[----:B------:R-:W-:Y:S02]  /*0ff0*/  SHF.R.S32.HI R12, RZ, 0x3, R10 ;  /* 0x00000003ff0c7819 */ /* 0x000fe4000001140a */
[----:B------:R-:W-:Y:S01]  /*1000*/  LOP3.LUT R4, R10, 0xfffffff8, RZ, 0xc0, !PT ;  /* 0xfffffff80a047812 */ /* 0x000fe200078ec0ff */
[----:B------:R-:W-:Y:S01]  /*1010*/  IMAD.IADD R8, R0, 0x1, -R8 ;  /* 0x0000000100087824 */ /* 0x000fe200078e0a08 */
[----:B------:R-:W-:Y:S01]  /*1020*/  LOP3.LUT R11, R5, 0xfffffff0, RZ, 0xc0, !PT ;  /* 0xfffffff0050b7812 */ /* 0x000fe200078ec0ff */
[----:B------:R-:W-:Y:S01]  /*1030*/  IMAD.SHL.U32 R12, R12, 0x40, RZ ;  /* 0x000000400c0c7824 */ /* 0x000fe200078e00ff */
[----:B------:R-:W-:Y:S01]  /*1040*/  LEA.HI R7, R7, R2, RZ, 0x3 ;  /* 0x0000000207077211 */ /* 0x000fe200078f18ff */
[C---:B------:R-:W-:Y:S01]  /*1050*/  IMAD.IADD R4, R0.reuse, 0x1, -R4 ;  /* 0x0000000100047824 */ /* 0x040fe200078e0a04 */
[----:B------:R-:W-:Y:S01]  /*1060*/  SHF.R.S32.HI R217, RZ, 0x1f, R8 ;  /* 0x0000001fffd97819 */ /* 0x000fe20000011408 */
[----:B------:R-:W-:Y:S01]  /*1070*/  IMAD.IADD R11, R0, 0x1, -R11 ;  /* 0x00000001000b7824 */ /* 0x000fe200078e0a0b */
[----:B------:R-:W-:Y:S01]  /*1080*/  LOP3.LUT R7, R7, 0xfffffff8, RZ, 0xc0, !PT ;  /* 0xfffffff807077812 */ /* 0x000fe200078ec0ff */
[----:B------:R-:W-:Y:S01]  /*1090*/  IMAD.SHL.U32 R116, R4, 0x8, RZ ;  /* 0x0000000804747824 */ /* 0x000fe200078e00ff */
[----:B------:R-:W-:Y:S01]  /*10a0*/  LOP3.LUT R12, R12, 0x1c0, RZ, 0xc0, !PT ;  /* 0x000001c00c0c7812 */ /* 0x000fe200078ec0ff */
[----:B------:R-:W-:Y:S01]  /*10b0*/  IMAD.SHL.U32 R4, R4, 0x40, RZ ;  /* 0x0000004004047824 */ /* 0x000fe200078e00ff */
[----:B------:R-:W-:Y:S01]  /*10c0*/  LEA.HI R217, R217, R8, RZ, 0x2 ;  /* 0x00000008d9d97211 */ /* 0x000fe200078f10ff */
[----:B------:R-:W-:Y:S01]  /*10d0*/  IMAD.IADD R7, R2, 0x1, -R7 ;  /* 0x0000000102077824 */ /* 0x000fe200078e0a07 */
[----:B------:R-:W-:-:S02]  /*10e0*/  SHF.R.S32.HI R2, RZ, 0x1f, R11 ;  /* 0x0000001fff027819 */ /* 0x000fc4000001140b */
[----:B------:R-:W-:Y:S02]  /*10f0*/  LOP3.LUT R3, R3, 0xfffffffc, RZ, 0xc0, !PT ;  /* 0xfffffffc03037812 */ /* 0x000fe400078ec0ff */
[----:B------:R-:W-:Y:S02]  /*1100*/  SHF.R.S32.HI R193, RZ, 0x5, R9 ;  /* 0x00000005ffc17819 */ /* 0x000fe40000011409 */
[----:B------:R-:W-:Y:S01]  /*1110*/  SHF.R.U32.HI R219, RZ, 0x3, R12 ;  /* 0x00000003ffdb7819 */ /* 0x000fe2000001160c */
[----:B------:R-:W-:Y:S01]  /*1120*/  IMAD.IADD R3, R0, 0x1, -R3 ;  /* 0x0000000100037824 */ /* 0x000fe200078e0a03 */
[----:B------:R-:W-:Y:S02]  /*1130*/  LOP3.LUT R12, R12, 0x38, R116, 0xf8, !PT ;  /* 0x000000380c0c7812 */ /* 0x000fe400078ef874 */
[----:B------:R-:W-:Y:S02]  /*1140*/  SHF.R.S32.HI R9, RZ, 0x1f, R9 ;  /* 0x0000001fff097819 */ /* 0x000fe40000011409 */
[----:B------:R-:W-:-:S02]  /*1150*/  SHF.R.S32.HI R13, RZ, 0x4, R5 ;  /* 0x00000004ff0d7819 */ /* 0x000fc40000011405 */
[----:B------:R-:W-:Y:S02]  /*1160*/  LEA.HI R2, R2, R11, RZ, 0x3 ;  /* 0x0000000b02027211 */ /* 0x000fe400078f18ff */
[----:B------:R-:W-:Y:S02]  /*1170*/  SHF.R.S32.HI R218, RZ, 0x2, R217 ;  /* 0x00000002ffda7819 */ /* 0x000fe400000114d9 */
[----:B------:R-:W-:Y:S02]  /*1180*/  LOP3.LUT R217, R217, 0x7ffffffc, RZ, 0xc0, !PT ;  /* 0x7ffffffcd9d97812 */ /* 0x000fe400078ec0ff */
[----:B------:R-:W-:Y:S02]  /*1190*/  LOP3.LUT R219, R12, R219, RZ, 0x3c, !PT ;  /* 0x000000db0cdb7212 */ /* 0x000fe400078e3cff */
[----:B------:R-:W-:Y:S01]  /*11a0*/  LEA.HI R9, R9, R193, RZ, 0x3 ;  /* 0x000000c109097211 */ /* 0x000fe200078f18ff */
[----:B------:R-:W-:Y:S01]  /*11b0*/  IMAD.IADD R217, R8, 0x1, -R217 ;  /* 0x0000000108d97824 */ /* 0x000fe200078e0ad9 */
[----:B------:R-:W-:-:S02]  /*11c0*/  LOP3.LUT R6, R6, 0xfffffe00, RZ, 0xc0, !PT ;  /* 0xfffffe0006067812 */ /* 0x000fc400078ec0ff */
[----:B------:R-:W-:Y:S01]  /*11d0*/  LEA.HI R5, R5, R13, RZ, 0x1 ;  /* 0x0000000d05057211 */ /* 0x000fe200078f08ff */
[----:B------:R-:W-:Y:S01]  /*11e0*/  IMAD.SHL.U32 R217, R217, 0x2, RZ ;  /* 0x00000002d9d97824 */ /* 0x000fe200078e00ff */
[----:B------:R-:W-:Y:S02]  /*11f0*/  LOP3.LUT R0, R2, 0xfffffff8, RZ, 0xc0, !PT ;  /* 0xfffffff802007812 */ /* 0x000fe400078ec0ff */
[----:B------:R-:W-:Y:S02]  /*1200*/  LOP3.LUT R9, R9, 0xffffff8, RZ, 0xc0, !PT ;  /* 0x0ffffff809097812 */ /* 0x000fe400078ec0ff */
[----:B------:R-:W-:Y:S01]  /*1210*/  LOP3.LUT R219, R219, R6, RZ, 0xfc, !PT ;  /* 0x00000006dbdb7212 */ /* 0x000fe200078efcff */
[----:B------:R-:W-:Y:S01]  /*1220*/  IMAD.IADD R0, R11, 0x1, -R0 ;  /* 0x000000010b007824 */ /* 0x000fe200078e0a00 */
[----:B------:R-:W-:Y:S01]  /*1230*/  LOP3.LUT R8, R7, 0x1, RZ, 0xc0, !PT ;  /* 0x0000000107087812 */ /* 0x000fe200078ec0ff */
[----:B------:R-:W-:Y:S01]  /*1240*/  IMAD.IADD R9, R193, 0x1, -R9 ;  /* 0x00000001c1097824 */ /* 0x000fe200078e0a09 */
[C---:B------:R-:W-:Y:S01]  /*1250*/  R2P PR, R7.reuse, 0x6 ;  /* 0x0000000607007804 */ /* 0x040fe20000000000 */
[----:B------:R-:W-:Y:S01]  /*1260*/  IMAD.SHL.U32 R7, R7, 0x40, RZ ;  /* 0x0000004007077824 */ /* 0x000fe200078e00ff */
[----:B------:R-:W-:Y:S01]  /*1270*/  LOP3.LUT R5, R5, 0xfffffffe, RZ, 0xc0, !PT ;  /* 0xfffffffe05057812 */ /* 0x000fe200078ec0ff */
[----:B------:R-:W-:Y:S01]  /*1280*/  IMAD.SHL.U32 R193, R193, 0x400, RZ ;  /* 0x00000400c1c17824 */ /* 0x000fe200078e00ff */
[----:B------:R-:W-:Y:S01]  /*1290*/  LEA.HI R6, R3, R3, RZ, 0x1 ;  /* 0x0000000303067211 */ /* 0x000fe200078f08ff */
[----:B------:R-:W-:Y:S01]  /*12a0*/  IMAD R218, R9, 0x10, R218 ;  /* 0x0000001009da7824 */ /* 0x000fe200078e02da */
[----:B------:R-:W-:Y:S01]  /*12b0*/  ISETP.NE.U32.AND P0, PT, R8, 0x1, PT ;  /* 0x000000010800780c */ /* 0x000fe20003f05070 */
[----:B------:R-:W-:Y:S01]  /*12c0*/  IMAD.IADD R5, R13, 0x1, -R5 ;  /* 0x000000010d057824 */ /* 0x000fe200078e0a05 */
[----:B------:R-:W-:Y:S01]  /*12d0*/  LOP3.LUT R6, R6, 0x1ffffffe, RZ, 0xc0, !PT ;  /* 0x1ffffffe06067812 */ /* 0x000fe200078ec0ff */
[----:B------:R-:W-:Y:S01]  /*12e0*/  IMAD.SHL.U32 R8, R0, 0x40, RZ ;  /* 0x0000004000087824 */ /* 0x000fe200078e00ff */
[----:B------:R-:W-:Y:S01]  /*12f0*/  LOP3.LUT R7, R7, 0x1c0, RZ, 0xc0, !PT ;  /* 0x000001c007077812 */ /* 0x000fe200078ec0ff */
[----:B------:R-:W-:Y:S01]  /*1300*/  IMAD.SHL.U32 R9, R5, 0x8, RZ ;  /* 0x0000000805097824 */ /* 0x000fe200078e00ff */
[----:B------:R-:W-:Y:S01]  /*1310*/  LOP3.LUT R4, R4, 0x1c0, RZ, 0xc0, !PT ;  /* 0x000001c004047812 */ /* 0x000fe200078ec0ff */
[----:B------:R-:W-:Y:S01]  /*1320*/  IMAD.IADD R6, R3, 0x1, -R6 ;  /* 0x0000000103067824 */ /* 0x000fe200078e0a06 */
[----:B------:R-:W-:Y:S01]  /*1330*/  LEA.HI R7, R7, R7, RZ, 0x1d ;  /* 0x0000000707077211 */ /* 0x000fe200078fe8ff */
[----:B------:R-:W-:Y:S01]  /*1340*/  IMAD R3, R3, 0x2, R193 ;  /* 0x0000000203037824 */ /* 0x000fe200078e02c1 */
[----:B------:R-:W-:Y:S01]  /*1350*/  LOP3.LUT R8, R8, 0x1c0, RZ, 0xc0, !PT ;  /* 0x000001c008087812 */ /* 0x000fe200078ec0ff */
[----:B------:R-:W-:Y:S01]  /*1360*/  IMAD R218, R6, 0x8, R218 ;  /* 0x0000000806da7824 */ /* 0x000fe200078e02da */
[----:B------:R-:W-:Y:S01]  /*1370*/  LOP3.LUT R10, R4, 0x8, R10, 0xf8, !PT ;  /* 0x00000008040a7812 */ /* 0x000fe200078ef80a */
[----:B------:R-:W-:Y:S01]  /*1380*/  IMAD.IADD R3, R3, 0x1, R7 ;  /* 0x0000000103037824 */ /* 0x000fe200078e0207 */
[----:B------:R-:W-:Y:S01]  /*1390*/  SHF.R.U32.HI R4, RZ, 0x3, R4 ;  /* 0x00000003ff047819 */ /* 0x000fe20000011604 */
[----:B------:R-:W-:Y:S01]  /*13a0*/  IMAD.SHL.U32 R6, R2, 0x40, RZ ;  /* 0x0000004002067824 */ /* 0x000fe200078e00ff */
[----:B------:R-:W-:Y:S01]  /*13b0*/  LOP3.LUT R9, R8, 0x8, R9, 0xf8, !PT ;  /* 0x0000000808097812 */ /* 0x000fe200078ef809 */
[----:B------:R-:W-:Y:S01]  /*13c0*/  IMAD.SHL.U32 R221, R3, 0x2, RZ ;  /* 0x0000000203dd7824 */ /* 0x000fe200078e00ff */
[----:B------:R-:W-:Y:S01]  /*13d0*/  SHF.R.U32.HI R8, RZ, 0x3, R8 ;  /* 0x00000003ff087819 */ /* 0x000fe20000011608 */
[----:B------:R-:W-:Y:S01]  /*13e0*/  IMAD.MOV.U32 R2, RZ, RZ, 0x20 ;  /* 0x00000020ff027424 */ /* 0x000fe200078e00ff */
[----:B------:R-:W-:Y:S01]  /*13f0*/  LOP3.LUT R4, R10, R4, RZ, 0x3c, !PT ;  /* 0x000000040a047212 */ /* 0x000fe200078e3cff */
[----:B------:R-:W-:Y:S01]  /*1400*/  IMAD.SHL.U32 R219, R219, 0x2, RZ ;  /* 0x00000002dbdb7824 */ /* 0x000fe200078e00ff */
[----:B------:R-:W-:-:S02]  /*1410*/  LOP3.LUT R3, R9, R8, RZ, 0x3c, !PT ;  /* 0x0000000809037212 */ /* 0x000fc400078e3cff */
[C---:B------:R-:W-:Y:S02]  /*1420*/  LOP3.LUT P4, RZ, R0.reuse, 0x2, RZ, 0xc0, !PT ;  /* 0x0000000200ff7812 */ /* 0x040fe4000788c0ff */
[----:B------:R-:W-:Y:S01]  /*1430*/  LOP3.LUT P3, RZ, R0, 0x4, RZ, 0xc0, !PT ;  /* 0x0000000400ff7812 */ /* 0x000fe2000786c0ff */
[----:B------:R-:W-:Y:S01]  /*1440*/  IMAD R0, R5, 0x200, R4 ;  /* 0x0000020005007824 */ /* 0x000fe200078e0204 */
[----:B------:R-:W-:Y:S01]  /*1450*/  IADD3 R5, R221, 0x80, RZ ;  /* 0x00000080dd057810 */ /* 0x000fe20007ffe0ff */
[----:B------:R-:W-:Y:S01]  /*1460*/  IMAD.MOV.U32 R4, RZ, RZ, 0x40 ;  /* 0x00000040ff047424 */ /* 0x000fe200078e00ff */
[----:B------:R-:W-:Y:S02]  /*1470*/  LOP3.LUT R3, R3, 0xfffffe00, R6, 0xf8, !PT ;  /* 0xfffffe0003037812 */ /* 0x000fe400078ef806 */
[----:B------:R-:W-:Y:S02]  /*1480*/  IADD3 R216, R221, 0x70, RZ ;  /* 0x00000070ddd87810 */ /* 0x000fe40007ffe0ff */
[----:B------:R-:W-:Y:S01]  /*1490*/  SEL R224, R2, 0xffffffe0, !P1 ;  /* 0xffffffe002e07807 */ /* 0x000fe20004800000 */
[----:B------:R-:W-:Y:S01]  /*14a0*/  IMAD.IADD R193, R3, 0x1, R193 ;  /* 0x0000000103c17824 */ /* 0x000fe200078e02c1 */
[----:B------:R-:W-:-:S02]  /*14b0*/  @P0 IADD3 R216, R5, 0x10, RZ ;  /* 0x0000001005d80810 */ /* 0x000fc40007ffe0ff */
[----:B------:R-:W-:Y:S01]  /*14c0*/  SEL R2, R2, 0xffffffe0, !P4 ;  /* 0xffffffe002027807 */ /* 0x000fe20006000000 */
[----:B------:R-:W-:Y:S01]  /*14d0*/  IMAD.IADD R222, R221, 0x1, R224 ;  /* 0x00000001ddde7824 */ /* 0x000fe200078e02e0 */
[----:B------:R-:W-:Y:S01]  /*14e0*/  LEA R191, R3, 0x100, 0x1 ;  /* 0x0000010003bf7811 */ /* 0x000fe200078e08ff */
[----:B------:R-:W-:Y:S01]  /*14f0*/  IMAD.IADD R224, R224, 0x1, R216 ;  /* 0x00000001e0e07824 */ /* 0x000fe200078e02d8 */
[----:B------:R-:W-:Y:S02]  /*1500*/  SEL R226, R4, 0xffffffc0, !P2 ;  /* 0xffffffc004e27807 */ /* 0x000fe40005000000 */
[----:B------:R-:W-:Y:S01]  /*1510*/  LEA R192, R0, 0x8100, 0x1 ;  /* 0x0000810000c07811 */ /* 0x000fe200078e08ff */
[----:B------:R-:W-:Y:S01]  /*1520*/  IMAD.IADD R190, R2, 0x1, R191 ;  /* 0x0000000102be7824 */ /* 0x000fe200078e02bf */
[----:B------:R-:W-:Y:S01]  /*1530*/  SEL R0, R4, 0xffffffc0, !P3 ;  /* 0xffffffc004007807 */ /* 0x000fe20005800000 */
[----:B------:R-:W-:Y:S01]  /*1540*/  IMAD.IADD R221, R221, 0x1, R226 ;  /* 0x00000001dddd7824 */ /* 0x000fe200078e02e2 */
[----:B------:R-:W-:Y:S01]  /*1550*/  LEA R193, R193, 0x100, 0x1 ;  /* 0x00000100c1c17811 */ /* 0x000fe200078e08ff */
[----:B------:R-:W-:-:S02]  /*1560*/  IMAD.IADD R225, R226, 0x1, R222 ;  /* 0x00000001e2e17824 */ /* 0x000fc400078e02de */
[----:B------:R-:W-:Y:S02]  /*1570*/  IMAD.IADD R223, R226, 0x1, R216 ;  /* 0x00000001e2df7824 */ /* 0x000fe400078e02d8 */
[----:B------:R-:W-:Y:S02]  /*1580*/  IMAD.IADD R226, R224, 0x1, R226 ;  /* 0x00000001e0e27824 */ /* 0x000fe400078e02e2 */
[C---:B------:R-:W-:Y:S02]  /*1590*/  IMAD.IADD R189, R0.reuse, 0x1, R191 ;  /* 0x0000000100bd7824 */ /* 0x040fe400078e02bf */
[----:B------:R-:W-:Y:S02]  /*15a0*/  IMAD.IADD R188, R0, 0x1, R190 ;  /* 0x0000000100bc7824 */ /* 0x000fe400078e02be */
.L_x_2229:
[----:B------:R-:W-:Y:S01]  /*15b0*/  ISETP.NE.U32.AND P0, PT, RZ, c[0x0][0x370], PT ;  /* 0x0000dc00ff007a0c */ /* 0x000fe20003f05070 */
[----:B------:R-:W-:Y:S01]  /*15c0*/  IMAD.MOV.U32 R3, RZ, RZ, 0x4 ;  /* 0x00000004ff037424 */ /* 0x000fe200078e00ff */
[----:B------:R-:W-:Y:S01]  /*15d0*/  ISETP.NE.U32.AND P1, PT, RZ, c[0x0][0x360], PT ;  /* 0x0000d800ff007a0c */ /* 0x000fe20003f25070 */
[----:B------:R-:W-:Y:S01]  /*15e0*/  CS2R R84, SRZ ;  /* 0x0000000000547805 */ /* 0x000fe2000001ff00 */
[----:B------:R-:W-:Y:S01]  /*15f0*/  ISETP.NE.AND.EX P2, PT, RZ, c[0x0][0x374], PT, P0 ;  /* 0x0000dd00ff007a0c */ /* 0x000fe20003f45300 */
[----:B------:R-:W-:Y:S01]  /*1600*/  IMAD.MOV.U32 R82, RZ, RZ, RZ ;  /* 0x000000ffff527224 */ /* 0x000fe200078e00ff */
[----:B------:R-:W-:Y:S01]  /*1610*/  ISETP.NE.AND.EX P0, PT, RZ, c[0x0][0x364], PT, P1 ;  /* 0x0000d900ff007a0c */ /* 0x000fe20003f05310 */
[----:B------:R-:W-:Y:S01]  /*1620*/  IMAD.MOV.U32 R96, RZ, RZ, RZ ;  /* 0x000000ffff607224 */ /* 0x000fe200078e00ff */
[----:B------:R-:W-:Y:S01]  /*1630*/  ISETP.NE.U32.AND P1, PT, RZ, c[0x0][0x348], PT ;  /* 0x0000d200ff007a0c */ /* 0x000fe20003f25070 */
[----:B------:R-:W-:Y:S01]  /*1640*/  IMAD.WIDE R6, R211, R3, c[0x0][0x348] ;  /* 0x0000d200d3067625 */ /* 0x000fe200078e0203 */
[----:B------:R-:W-:-:S02]  /*1650*/  ISETP.NE.U32.AND P4, PT, RZ, c[0x0][0x350], PT ;  /* 0x0000d400ff007a0c */ /* 0x000fc40003f85070 */
[----:B------:R-:W-:Y:S01]  /*1660*/  ISETP.NE.U32.AND P3, PT, RZ, c[0x0][0x358], PT ;  /* 0x0000d600ff007a0c */ /* 0x000fe20003f65070 */
[CC--:B------:R-:W-:Y:S01]  /*1670*/  IMAD.WIDE R8, R211.reuse, R3.reuse, c[0x0][0x350] ;  /* 0x0000d400d3087625 */ /* 0x0c0fe200078e0203 */
[----:B------:R-:W-:Y:S02]  /*1680*/  ISETP.NE.AND.EX P1, PT, RZ, c[0x0][0x34c], PT, P1 ;  /* 0x0000d300ff007a0c */ /* 0x000fe40003f25310 */
[----:B------:R-:W-:Y:S01]  /*1690*/  ISETP.NE.AND.EX P4, PT, RZ, c[0x0][0x354], PT, P4 ;  /* 0x0000d500ff007a0c */ /* 0x000fe20003f85340 */
[----:B------:R-:W-:Y:S01]  /*16a0*/  @P2 IMAD.WIDE R12, R211, R3, c[0x0][0x370] ;  /* 0x0000dc00d30c2625 */ /* 0x000fe200078e0203 */
[----:B------:R-:W-:-:S03]  /*16b0*/  ISETP.NE.AND.EX P3, PT, RZ, c[0x0][0x35c], PT, P3 ;  /* 0x0000d700ff007a0c */ /* 0x000fc60003f65330 */
[CC--:B------:R-:W-:Y:S01]  /*16c0*/  @P0 IMAD.WIDE R10, R211.reuse, R3.reuse, c[0x0][0x360] ;  /* 0x0000d800d30a0625 */ /* 0x0c0fe200078e0203 */
[----:B------:R1:W5:Y:S03]  /*16d0*/  @P2 LDG.E R85, [R12.64] ;  /* 0x000000080c552981 */ /* 0x000366000c1e1900 */
[----:B------:R-:W-:Y:S01]  /*16e0*/  IMAD.WIDE R4, R211, R3, c[0x0][0x358] ;  /* 0x0000d600d3047625 */ /* 0x000fe200078e0203 */
[----:B------:R1:W5:Y:S04]  /*16f0*/  @P0 LDG.E R229, [R10.64] ;  /* 0x000000080ae50981 */ /* 0x000368000c1e1900 */
[----:B------:R1:W5:Y:S04]  /*1700*/  @P1 LDG.E R82, [R6.64] ;  /* 0x0000000806521981 */ /* 0x000368000c1e1900 */
        /* <DEDUP_REMOVED lines=10> */
.L_x_2031:
[----:B------:R-:W-:-:S04]  /*17b0*/  ISETP.NE.U32.AND P0, PT, RZ, c[0x0][0x368], PT ;  /* 0x0000da00ff007a0c */ /* 0x000fc80003f05070 */
[----:B------:R-:W-:-:S13]  /*17c0*/  ISETP.NE.AND.EX P0, PT, RZ, c[0x0][0x36c], PT, P0 ;  /* 0x0000db00ff007a0c */ /* 0x000fda0003f05300 */
[----:B------:R-:W-:Y:S05]  /*17d0*/  @!P0 BRA `(.L_x_2032) ;  /* 0x0000003000008947 */ /* 0x000fea0003800000 */
[----:B-1----:R-:W-:-:S06]  /*17e0*/  IMAD.WIDE R6, R211, R3, c[0x0][0x368] ;  /* 0x0000da00d3067625 */ /* 0x002fcc00078e0203 */
[----:B------:R1:W5:Y:S01]  /*17f0*/  LDG.E R6, [R6.64] ;  /* 0x0000000806067981 */ /* 0x000362000c1e1900 */
[----:B------:R-:W-:Y:S05]  /*1800*/  BRA `(.L_x_2033) ;  /* 0x0000005000007947 */ /* 0x000fea0003800000 */
.L_x_2032:
[----:B-1----:R-:W-:Y:S01]  /*1810*/  MOV R6, c[0x0][0x1d0] ;  /* 0x0000740000067a02 */ /* 0x002fe20000000f00 */
[----:B------:R-:W-:Y:S05]  /*1820*/  @!P4 BRA `(.L_x_2033) ;  /* 0x000000300000c947 */ /* 0x000fea0003800000 */
[----:B------:R1:W2:Y:S04]  /*1830*/  LDG.E R6, [R8.64] ;  /* 0x0000000808067981 */ /* 0x0002a8000c1e1900 */
[----:B-1----:R-:W2:Y:S02]  /*1840*/  LDG.E R8, [R8.64+0x4] ;  /* 0x0000040808087981 */ /* 0x002ea4000c1e1900 */
[----:B--2---:R-:W-:Y:S02]  /*1850*/  IADD3 R6, -R6, R8, RZ ;  /* 0x0000000806067210 */ /* 0x004fe40007ffe1ff */
.L_x_2033:
[----:B------:R2:W3:Y:S01]  /*1860*/  @P3 LDG.E R2, [R4.64] ;  /* 0x0000000804023981 */ /* 0x0004e2000c1e1900 */
[----:B------:R-:W-:-:S04]  /*1870*/  ISETP.NE.U32.AND P0, PT, RZ, c[0x0][0x378], PT ;  /* 0x0000de00ff007a0c */ /* 0x000fc80003f05070 */
[----:B------:R-:W-:Y:S01]  /*1880*/  ISETP.NE.AND.EX P0, PT, RZ, c[0x0][0x37c], PT, P0 ;  /* 0x0000df00ff007a0c */ /* 0x000fe20003f05300 */
[----:B--2---:R2:W3:Y:S01]  /*1890*/  @P3 LDG.E R4, [R4.64+0x4] ;  /* 0x0000040804043981 */ /* 0x0044e2000c1e1900 */
[----:B-----5:R-:W-:-:S11]  /*18a0*/  IMAD.MOV.U32 R67, RZ, RZ, R6 ;  /* 0x000000ffff437224 */ /* 0x020fd600078e0006 */
[----:B------:R-:W-:-:S05]  /*18b0*/  @P0 IMAD.WIDE R8, R211, R3, c[0x0][0x378] ;  /* 0x0000de00d3080625 */ /* 0x000fca00078e0203 */
[----:B------:R4:W5:Y:S01]  /*18c0*/  @P0 LDG.E R67, [R8.64] ;  /* 0x0000000808430981 */ /* 0x000962000c1e1900 */
[----:B------:R-:W-:Y:S01]  /*18d0*/  IMAD.MOV.U32 R228, RZ, RZ, c[0x0][0x2c4] ;  /* 0x0000b100ffe47624 */ /* 0x000fe200078e00ff */
[----:B------:R-:W-:Y:S01]  /*18e0*/  LOP3.LUT R230, R230, 0xfff7ffff, RZ, 0xc0, !PT ;  /* 0xfff7ffffe6e67812 */ /* 0x000fe200078ec0ff */
[----:B------:R-:W-:Y:S02]  /*18f0*/  IMAD.SHL.U32 R209, R209, 0x80, RZ ;  /* 0x00000080d1d17824 */ /* 0x000fe400078e00ff */
[----:B------:R-:W-:Y:S01]  /*1900*/  IMAD.MOV.U32 R0, RZ, RZ, c[0x0][0x228] ;  /* 0x00008a00ff007624 */ /* 0x000fe200078e00ff */
[----:B------:R-:W-:Y:S01]  /*1910*/  ISETP.NE.AND P2, PT, R228, 0x1, PT ;  /* 0x00000001e400780c */ /* 0x000fe20003f45270 */
[----:B------:R-:W-:Y:S01]  /*1920*/  IMAD.MOV.U32 R232, RZ, RZ, c[0x0][0x32c] ;  /* 0x0000cb00ffe87624 */ /* 0x000fe200078e00ff */
[----:B-1----:R-:W-:-:S04]  /*1930*/  IADD3 R7, R209, 0x7f, RZ ;  /* 0x0000007fd1077810 */ /* 0x002fc80007ffe0ff */
[----:B------:R-:W-:-:S07]  /*1940*/  ISETP.GE.AND P1, PT, R232, 0x1, PT ;  /* 0x00000001e800780c */ /* 0x000fce0003f26270 */
[----:B--2---:R-:W-:Y:S01]  /*1950*/  @P2 IMAD.HI.U32 R5, R7, c[0x0][0x2c8], RZ ;  /* 0x0000b20007052a27 */ /* 0x004fe200078e00ff */
[----:B------:R-:W-:-:S04]  /*1960*/  @P2 LOP3.LUT R230, R230, 0x80000, RZ, 0xfc, !PT ;  /* 0x00080000e6e62812 */ /* 0x000fc800078efcff */
[----:B------:R-:W-:Y:S02]  /*1970*/  @P2 SHF.R.U32.HI R7, RZ, c[0x0][0x2cc], R5 ;  /* 0x0000b300ff072a19 */ /* 0x000fe40000011605 */
[----:B------:R-:W-:-:S04]  /*1980*/  LOP3.LUT R230, R230, 0xffefffff, RZ, 0xc0, !PT ;  /* 0xffefffffe6e67812 */ /* 0x000fc800078ec0ff */
[----:B------:R-:W-:Y:S01]  /*1990*/  @P1 LOP3.LUT R230, R230, 0x100000, RZ, 0xfc, !PT ;  /* 0x00100000e6e61812 */ /* 0x000fe200078efcff */
[----:B---3--:R-:W-:Y:S02]  /*19a0*/  @P3 IMAD.IADD R0, R4, 0x1, -R2 ;  /* 0x0000000104003824 */ /* 0x008fe400078e0a02 */
[----:B------:R-:W-:-:S04]  /*19b0*/  IMAD.IADD R4, R6, 0x1, -R85 ;  /* 0x0000000106047824 */ /* 0x000fc800078e0a55 */
[----:B------:R-:W-:-:S05]  /*19c0*/  IMAD.IADD R231, R4, 0x1, R0 ;  /* 0x0000000104e77824 */ /* 0x000fca00078e0200 */
[C---:B------:R-:W-:Y:S02]  /*19d0*/  IADD3 R2, R231.reuse, 0x5f, RZ ;  /* 0x0000005fe7027810 */ /* 0x040fe40007ffe0ff */
[----:B------:R-:W-:-:S03]  /*19e0*/  IADD3 R5, R231, 0x1, -R229 ;  /* 0x00000001e7057810 */ /* 0x000fc60007ffe8e5 */
[----:B------:R-:W-:-:S04]  /*19f0*/  IMAD.HI R2, R2, 0x2aaaaaab, RZ ;  /* 0x2aaaaaab02027827 */ /* 0x000fc800078e02ff */
[----:B------:R-:W-:Y:S01]  /*1a00*/  IMAD.IADD R5, R5, 0x1, R7 ;  /* 0x0000000105057824 */ /* 0x000fe200078e0207 */
[----:B------:R-:W-:-:S04]  /*1a10*/  SHF.R.U32.HI R87, RZ, 0x1f, R2 ;  /* 0x0000001fff577819 */ /* 0x000fc80000011602 */
[----:B------:R-:W-:Y:S02]  /*1a20*/  LEA.HI.SX32 R87, R2, R87, 0x1c ;  /* 0x0000005702577211 */ /* 0x000fe400078fe2ff */
[----:B------:R-:W-:Y:S01]  /*1a30*/  IADD3 R7, R5, c[0x0][0x328], RZ ;  /* 0x0000ca0005077a10 */ /* 0x000fe20007ffe0ff */
[----:B------:R-:W-:Y:S05]  /*1a40*/  @!P1 BRA `(.L_x_2034) ;  /* 0x0000010000009947 */ /* 0x000fea0003800000 */
[C---:B----4-:R-:W-:Y:S01]  /*1a50*/  ISETP.GT.AND P0, PT, R5.reuse, RZ, PT ;  /* 0x000000ff0500720c */ /* 0x050fe20003f04270 */
        /* <DEDUP_REMOVED lines=9> */
.L_x_2036:
[----:B------:R-:W-:-:S13]  /*1af0*/  ISETP.NE.AND P0, PT, R232, 0x1, PT ;  /* 0x00000001e800780c */ /* 0x000fda0003f05270 */
[----:B------:R-:W-:-:S05]  /*1b00*/  @P0 IMAD.HI.U32 R5, R2, c[0x0][0x330], RZ ;  /* 0x0000cc0002050a27 */ /* 0x000fca00078e00ff */
[----:B------:R-:W-:Y:S02]  /*1b10*/  @P0 SHF.R.U32.HI R2, RZ, c[0x0][0x334], R5 ;  /* 0x0000cd00ff020a19 */ /* 0x000fe40000011605 */
.L_x_2037:
[----:B------:R-:W-:Y:S05]  /*1b20*/  BSYNC B0 ;  /* 0x0000000000007941 */ /* 0x000fea0003800000 */
.L_x_2035:
[----:B------:R-:W-:-:S05]  /*1b30*/  IMAD R2, R2, R232, c[0x0][0x32c] ;  /* 0x0000cb0002027624 */ /* 0x000fca00078e02e8 */
[----:B------:R-:W-:-:S04]  /*1b40*/  IMNMX R7, R7, R2, PT ;  /* 0x0000000207077217 */ /* 0x000fc80003800200 */
.L_x_2034:
[----:B----4-:R-:W-:Y:S01]  /*1b50*/  IADD3 R5, R7, 0x5f, RZ ;  /* 0x0000005f07057810 */ /* 0x010fe20007ffe0ff */
        /* <DEDUP_REMOVED lines=20> */
.L_x_2040:
[----:B------:R-:W-:-:S13]  /*1ca0*/  ISETP.NE.AND P0, PT, R232, 0x1, PT ;  /* 0x00000001e800780c */ /* 0x000fda0003f05270 */
[----:B------:R-:W-:-:S05]  /*1cb0*/  @P0 IMAD.HI.U32 R5, R7, c[0x0][0x330], RZ ;  /* 0x0000cc0007050a27 */ /* 0x000fca00078e00ff */
[----:B------:R-:W-:Y:S02]  /*1cc0*/  @P0 SHF.R.U32.HI R7, RZ, c[0x0][0x334], R5 ;  /* 0x0000cd00ff070a19 */ /* 0x000fe40000011605 */
.L_x_2041:
[----:B------:R-:W-:Y:S05]  /*1cd0*/  BSYNC B0 ;  /* 0x0000000000007941 */ /* 0x000fea0003800000 */
.L_x_2039:
[----:B------:R-:W-:-:S05]  /*1ce0*/  IMAD R7, R7, c[0x0][0x32c], RZ ;  /* 0x0000cb0007077a24 */ /* 0x000fca00078e02ff */
[----:B------:R-:W-:-:S05]  /*1cf0*/  IMNMX R8, R8, R7, !PT ;  /* 0x0000000708087217 */ /* 0x000fca0007800200 */
.L_x_2038:
[----:B------:R-:W-:Y:S01]  /*1d00*/  IMAD.HI R5, R8, 0x2aaaaaab, RZ ;  /* 0x2aaaaaab08057827 */ /* 0x000fe200078e02ff */
[C---:B------:R-:W-:Y:S01]  /*1d10*/  LOP3.LUT R7, R210.reuse, 0xff000000, RZ, 0xc0, !PT ;  /* 0xff000000d2077812 */ /* 0x040fe200078ec0ff */
[----:B------:R-:W-:Y:S01]  /*1d20*/  BSSY B0, `(.L_x_2042) ;  /* 0x0000029000007945 */ /* 0x000fe20003800000 */
[----:B------:R-:W-:Y:S02]  /*1d30*/  LOP3.LUT R233, R210, 0xff0000, RZ, 0xc0, !PT ;  /* 0x00ff0000d2e97812 */ /* 0x000fe400078ec0ff */
[----:B------:R-:W-:Y:S02]  /*1d40*/  SHF.R.U32.HI R8, RZ, 0x1f, R5 ;  /* 0x0000001fff087819 */ /* 0x000fe40000011605 */
[----:B------:R-:W-:Y:S02]  /*1d50*/  SHF.R.U32.HI R7, RZ, 0x8, R7 ;  /* 0x00000008ff077819 */ /* 0x000fe40000011607 */
[----:B------:R-:W-:Y:S01]  /*1d60*/  LEA.HI.SX32 R8, R5, R8, 0x1c ;  /* 0x0000000805087211 */ /* 0x000fe200078fe2ff */
[----:B------:R-:W-:Y:S01]  /*1d70*/  IMAD.MOV.U32 R5, RZ, RZ, RZ ;  /* 0x000000ffff057224 */ /* 0x000fe200078e00ff */
[----:B------:R-:W-:-:S02]  /*1d80*/  LEA.HI R233, R233, R7, RZ, 0x10 ;  /* 0x00000007e9e97211 */ /* 0x000fc400078f80ff */
[----:B------:R-:W-:Y:S02]  /*1d90*/  IMNMX R8, RZ, R8, !PT ;  /* 0x00000008ff087217 */ /* 0x000fe40007800200 */
[----:B------:R-:W-:Y:S02]  /*1da0*/  SHF.R.U32.HI R210, RZ, 0x10, R233 ;  /* 0x00000010ffd27819 */ /* 0x000fe400000116e9 */
[----:B------:R-:W-:Y:S02]  /*1db0*/  ISETP.GT.AND P0, PT, R2, R8, PT ;  /* 0x000000080200720c */ /* 0x000fe40003f04270 */
[C---:B------:R-:W-:Y:S02]  /*1dc0*/  ISETP.NE.AND P1, PT, R210.reuse, RZ, PT ;  /* 0x000000ffd200720c */ /* 0x040fe40003f25270 */
[----:B------:R-:W-:Y:S02]  /*1dd0*/  LOP3.LUT R233, R233, 0xff, RZ, 0xc0, !PT ;  /* 0x000000ffe9e97812 */ /* 0x000fe400078ec0ff */
[----:B------:R-:W-:-:S07]  /*1de0*/  SEL R104, R210, c[0x0][0x338], P1 ;  /* 0x0000ce00d2687a07 */ /* 0x000fce0000800000 */
[----:B------:R-:W-:Y:S05]  /*1df0*/  @!P0 BRA `(.L_x_2043) ;  /* 0x000001b000008947 */ /* 0x000fea0003800000 */
[-C--:B------:R-:W-:Y:S02]  /*1e00*/  IABS R10, R104.reuse ;  /* 0x00000068000a7213 */ /* 0x080fe40000000000 */
[----:B------:R-:W-:Y:S02]  /*1e10*/  IADD3 R11, R104, -0x1, R2 ;  /* 0xffffffff680b7810 */ /* 0x000fe40007ffe002 */
[----:B------:R-:W1:Y:S01]  /*1e20*/  I2F.RP R12, R10 ;  /* 0x0000000a000c7306 */ /* 0x000e620000209400 */
[----:B------:R-:W-:Y:S02]  /*1e30*/  IABS R5, R104 ;  /* 0x0000006800057213 */ /* 0x000fe40000000000 */
[----:B------:R-:W-:-:S03]  /*1e40*/  IMAD.IADD R11, R11, 0x1, -R8 ;  /* 0x000000010b0b7824 */ /* 0x000fc600078e0a08 */
[----:B------:R-:W-:Y:S02]  /*1e50*/  IMAD.MOV R5, RZ, RZ, -R5 ;  /* 0x000000ffff057224 */ /* 0x000fe400078e0a05 */
[----:B------:R-:W-:Y:S02]  /*1e60*/  IABS R7, R11 ;  /* 0x0000000b00077213 */ /* 0x000fe40000000000 */
[----:B------:R-:W-:-:S04]  /*1e70*/  LOP3.LUT R11, R11, R104, RZ, 0x3c, !PT ;  /* 0x000000680b0b7212 */ /* 0x000fc800078e3cff */
        /* <DEDUP_REMOVED lines=16> */
[----:B------:R-:W-:-:S04]  /*1f80*/  IMAD.MOV.U32 R5, RZ, RZ, R9 ;  /* 0x000000ffff057224 */ /* 0x000fc800078e0009 */
[----:B------:R-:W-:Y:S01]  /*1f90*/  @!P1 IMAD.MOV R5, RZ, RZ, -R5 ;  /* 0x000000ffff059224 */ /* 0x000fe200078e0a05 */
[----:B------:R-:W-:Y:S02]  /*1fa0*/  @!P0 LOP3.LUT R5, RZ, R104, RZ, 0x33, !PT ;  /* 0x00000068ff058212 */ /* 0x000fe400078e33ff */
.L_x_2043:
[----:B------:R-:W-:Y:S05]  /*1fb0*/  BSYNC B0 ;  /* 0x0000000000007941 */ /* 0x000fea0003800000 */
.L_x_2042:
[----:B------:R-:W-:Y:S01]  /*1fc0*/  IMAD R8, R233, R5, R8 ;  /* 0x00000005e9087224 */ /* 0x000fe200078e0208 */
[----:B------:R-:W1:Y:S01]  /*1fd0*/  S2R R81, SR_TID.X ;  /* 0x0000000000517919 */ /* 0x000e620000002100 */
[----:B------:R-:W-:Y:S02]  /*1fe0*/  SHF.R.S32.HI R117, RZ, 0x1f, R116 ;  /* 0x0000001fff757819 */ /* 0x000fe40000011474 */
[----:B------:R-:W-:Y:S01]  /*1ff0*/  IMAD.IADD R5, R8, 0x1, R5 ;  /* 0x0000000108057824 */ /* 0x000fe200078e0205 */
[----:B------:R-:W-:Y:S01]  /*2000*/  IADD3 R65, R116, 0x40, RZ ;  /* 0x0000004074417810 */ /* 0x000fe20007ffe0ff */
[----:B------:R-:W-:-:S03]  /*2010*/  IMAD R8, R8, 0x60, -R4 ;  /* 0x0000006008087824 */ /* 0x000fc600078e0a04 */
[----:B------:R-:W-:Y:S02]  /*2020*/  IMNMX R5, R2, R5, PT ;  /* 0x0000000502057217 */ /* 0x000fe40003800200 */
[----:B------:R-:W-:-:S03]  /*2030*/  IMNMX R8, RZ, R8, !PT ;  /* 0x00000008ff087217 */ /* 0x000fc60007800200 */
[----:B------:R-:W-:-:S05]  /*2040*/  IMAD R5, R5, 0x60, -R4 ;  /* 0x0000006005057824 */ /* 0x000fca00078e0a04 */
[----:B------:R-:W-:-:S04]  /*2050*/  IMNMX R5, R5, R0, PT ;  /* 0x0000000005057217 */ /* 0x000fc80003800200 */
[----:B------:R-:W-:Y:S01]  /*2060*/  ISETP.GT.AND P0, PT, R5, R8, PT ;  /* 0x000000080500720c */ /* 0x000fe20003f04270 */
[----:B------:R-:W-:Y:S01]  /*2070*/  IMAD.WIDE.U32 R8, R8, -0x55555555, RZ ;  /* 0xaaaaaaab08087825 */ /* 0x000fe200078e00ff */
[----:B-1----:R-:W-:-:S04]  /*2080*/  SHF.R.S32.HI R80, RZ, 0x1f, R81 ;  /* 0x0000001fff507819 */ /* 0x002fc80000011451 */
[CC--:B------:R-:W-:Y:S02]  /*2090*/  LEA.HI R79, R80.reuse, R81.reuse, RZ, 0x3 ;  /* 0x00000051504f7211 */ /* 0x0c0fe400078f18ff */
[----:B------:R-:W-:Y:S02]  /*20a0*/  SHF.R.U32.HI R103, RZ, 0x6, R9 ;  /* 0x00000006ff677819 */ /* 0x000fe40000011609 */
[----:B------:R-:W-:Y:S02]  /*20b0*/  LOP3.LUT R66, R79, 0xfffffff8, RZ, 0xc0, !PT ;  /* 0xfffffff84f427812 */ /* 0x000fe400078ec0ff */
[----:B------:R-:W-:Y:S01]  /*20c0*/  SHF.R.S32.HI R79, RZ, 0x3, R79 ;  /* 0x00000003ff4f7819 */ /* 0x000fe2000001144f */
[----:B------:R-:W-:Y:S01]  /*20d0*/  IMAD.MOV.U32 R4, RZ, RZ, R103 ;  /* 0x000000ffff047224 */ /* 0x000fe200078e0067 */
[----:B------:R-:W-:Y:S01]  /*20e0*/  @P0 IADD3 R5, R5, 0x5f, RZ ;  /* 0x0000005f05050810 */ /* 0x000fe20007ffe0ff */
[----:B------:R-:W-:Y:S01]  /*20f0*/  IMAD.IADD R66, R81, 0x1, -R66 ;  /* 0x0000000151427824 */ /* 0x000fe200078e0a42 */
[----:B------:R-:W-:Y:S01]  /*2100*/  LEA.HI R70, R80, R81, RZ, 0x6 ;  /* 0x0000005150467211 */ /* 0x000fe200078f30ff */
[C---:B------:R-:W-:Y:S01]  /*2110*/  IMAD.SHL.U32 R78, R79.reuse, 0x40, RZ ;  /* 0x000000404f4e7824 */ /* 0x040fe200078e00ff */
[----:B------:R-:W-:Y:S01]  /*2120*/  IADD3 R76, R79, 0x20, RZ ;  /* 0x000000204f4c7810 */ /* 0x000fe20007ffe0ff */
[----:B------:R-:W-:Y:S01]  /*2130*/  @P0 IMAD.HI R5, R5, 0x2aaaaaab, RZ ;  /* 0x2aaaaaab05050827 */ /* 0x000fe200078e02ff */
[----:B------:R-:W-:-:S02]  /*2140*/  IADD3 R73, R79, 0x40, RZ ;  /* 0x000000404f497810 */ /* 0x000fc40007ffe0ff */
[----:B------:R-:W-:Y:S01]  /*2150*/  LOP3.LUT R78, R78, 0x1c0, RZ, 0xc0, !PT ;  /* 0x000001c04e4e7812 */ /* 0x000fe200078ec0ff */
[----:B------:R-:W-:Y:S01]  /*2160*/  IMAD.SHL.U32 R70, R70, 0x8, RZ ;  /* 0x0000000846467824 */ /* 0x000fe200078e00ff */
[----:B------:R-:W-:Y:S01]  /*2170*/  @P0 SHF.R.U32.HI R2, RZ, 0x1f, R5 ;  /* 0x0000001fff020819 */ /* 0x000fe20000011605 */
[----:B------:R-:W-:Y:S01]  /*2180*/  IMAD.SHL.U32 R75, R76, 0x40, RZ ;  /* 0x000000404c4b7824 */ /* 0x000fe200078e00ff */
[----:B------:R-:W-:Y:S01]  /*2190*/  SHF.R.S32.HI R69, RZ, 0x1f, R76 ;  /* 0x0000001fff457819 */ /* 0x000fe2000001144c */
[----:B------:R-:W-:Y:S01]  /*21a0*/  IMAD.SHL.U32 R72, R73, 0x40, RZ ;  /* 0x0000004049487824 */ /* 0x000fe200078e00ff */
[----:B------:R-:W-:Y:S01]  /*21b0*/  @P0 LEA.HI.SX32 R4, R5, R2, 0x1c ;  /* 0x0000000205040211 */ /* 0x000fe200078fe2ff */
[----:B------:R-:W-:Y:S01]  /*21c0*/  IMAD.SHL.U32 R12, R66, 0x4, RZ ;  /* 0x00000004420c7824 */ /* 0x000fe200078e00ff */
[----:B------:R-:W-:Y:S02]  /*21d0*/  SHF.R.S32.HI R68, RZ, 0x1f, R73 ;  /* 0x0000001fff447819 */ /* 0x000fe40000011449 */
[----:B------:R-:W-:-:S02]  /*21e0*/  ISETP.GT.AND P0, PT, R4, R103, PT ;  /* 0x000000670400720c */ /* 0x000fc40003f04270 */
[----:B------:R-:W-:Y:S02]  /*21f0*/  SHF.R.U32.HI R77, RZ, 0x3, R78 ;  /* 0x00000003ff4d7819 */ /* 0x000fe4000001164e */
[----:B------:R-:W-:Y:S02]  /*2200*/  LOP3.LUT R234, R78, 0x38, R116, 0xf8, !PT ;  /* 0x000000384eea7812 */ /* 0x000fe400078ef874 */
[----:B------:R-:W-:Y:S02]  /*2210*/  LEA.HI R69, R69, R76, RZ, 0x3 ;  /* 0x0000004c45457211 */ /* 0x000fe400078f18ff */
[----:B------:R-:W-:Y:S02]  /*2220*/  LEA.HI R68, R68, R73, RZ, 0x3 ;  /* 0x0000004944447211 */ /* 0x000fe400078f18ff */
[----:B------:R-:W-:Y:S01]  /*2230*/  LOP3.LUT R70, R70, 0xfffffe00, RZ, 0xc0, !PT ;  /* 0xfffffe0046467812 */ /* 0x000fe200078ec0ff */
[----:B------:R-:W-:Y:S01]  /*2240*/  IMAD.SHL.U32 R69, R69, 0x40, RZ ;  /* 0x0000004045457824 */ /* 0x000fe200078e00ff */
[----:B------:R-:W-:Y:S01]  /*2250*/  LOP3.LUT R234, R234, R77, RZ, 0x3c, !PT ;  /* 0x0000004deaea7212 */ /* 0x000fe200078e3cff */
[----:B------:R-:W-:Y:S01]  /*2260*/  IMAD.SHL.U32 R68, R68, 0x40, RZ ;  /* 0x0000004044447824 */ /* 0x000fe200078e00ff */
[----:B------:R-:W-:-:S02]  /*2270*/  LOP3.LUT R75, R75, 0x1c0, RZ, 0xc0, !PT ;  /* 0x000001c04b4b7812 */ /* 0x000fc400078ec0ff */
[----:B------:R-:W-:Y:S01]  /*2280*/  LOP3.LUT R72, R72, 0x1c0, RZ, 0xc0, !PT ;  /* 0x000001c048487812 */ /* 0x000fe200078ec0ff */
[----:B------:R-:W-:Y:S01]  /*2290*/  IMAD.IADD R234, R70, 0x1, R234 ;  /* 0x0000000146ea7824 */ /* 0x000fe200078e02ea */
[----:B------:R-:W-:Y:S02]  /*22a0*/  SHF.R.S32.HI R83, RZ, 0x1f, R79 ;  /* 0x0000001fff537819 */ /* 0x000fe4000001144f */
[----:B------:R-:W-:Y:S01]  /*22b0*/  SHF.R.S32.HI R13, RZ, 0x1f, R12 ;  /* 0x0000001fff0d7819 */ /* 0x000fe2000001140c */
[----:B------:R-:W-:Y:S01]  /*22c0*/  IMAD.SHL.U32 R234, R234, 0x2, RZ ;  /* 0x00000002eaea7824 */ /* 0x000fe200078e00ff */
[----:B------:R-:W-:Y:S02]  /*22d0*/  IADD3 R10, R12, 0x20, RZ ;  /* 0x000000200c0a7810 */ /* 0x000fe40007ffe0ff */
[----:B------:R-:W-:Y:S02]  /*22e0*/  SHF.R.U32.HI R74, RZ, 0x3, R75 ;  /* 0x00000003ff4a7819 */ /* 0x000fe4000001164b */
[----:B------:R-:W-:-:S02]  /*22f0*/  SHF.R.U32.HI R71, RZ, 0x3, R72 ;  /* 0x00000003ff477819 */ /* 0x000fc40000011648 */
[----:B------:R-:W-:Y:S02]  /*2300*/  LOP3.LUT R69, R69, 0xfffffe00, RZ, 0xc0, !PT ;  /* 0xfffffe0045457812 */ /* 0x000fe400078ec0ff */
[----:B------:R-:W-:Y:S01]  /*2310*/  LOP3.LUT R68, R68, 0xfffffe00, RZ, 0xc0, !PT ;  /* 0xfffffe0044447812 */ /* 0x000fe200078ec0ff */
[----:B------:R-:W-:Y:S05]  /*2320*/  @!P0 BRA `(.L_x_2044) ;  /* 0x0000528000008947 */ /* 0x000fea0003800000 */
[----:B------:R-:W-:Y:S01]  /*2330*/  IADD3 R97, P0, R79, R96, RZ ;  /* 0x000000604f617210 */ /* 0x000fe20007f1e0ff */
[----:B------:R-:W-:Y:S01]  /*2340*/  IMAD.MOV.U32 R160, RZ, RZ, 0x60 ;  /* 0x00000060ffa07424 */ /* 0x000fe200078e00ff */
[----:B------:R-:W-:Y:S02]  /*2350*/  IADD3 R34, R4, -0x1, RZ ;  /* 0xffffffff04227810 */ /* 0x000fe40007ffe0ff */
[----:B------:R-:W-:Y:S01]  /*2360*/  LEA.HI.X.SX32 R96, R96, R83, 0x1, P0 ;  /* 0x0000005360607211 */ /* 0x000fe200000f0eff */
[----:B------:R-:W-:Y:S01]  /*2370*/  IMAD.WIDE.U32 R8, R97, c[0x0][0x238], R116 ;  /* 0x00008e0061087a25 */ /* 0x000fe200078e0074 */
[----:B------:R-:W-:Y:S02]  /*2380*/  IADD3 R95, -R79, R0, RZ ;  /* 0x000000004f5f7210 */ /* 0x000fe40007ffe1ff */
[----:B------:R-:W-:Y:S01]  /*2390*/  SEL R144, R211, RZ, !P3 ;  /* 0x000000ffd3907207 */ /* 0x000fe20005800000 */
[----:B------:R-:W-:Y:S01]  /*23a0*/  IMAD R2, R96, c[0x0][0x238], RZ ;  /* 0x00008e0060027a24 */ /* 0x000fe200078e02ff */
[----:B------:R-:W-:Y:S01]  /*23b0*/  SHF.R.S32.HI R7, RZ, 0x1f, R34 ;  /* 0x0000001fff077819 */ /* 0x000fe20000011422 */
[----:B------:R-:W-:Y:S01]  /*23c0*/  IMAD R5, R34, -0x60, R95 ;  /* 0xffffffa022057824 */ /* 0x000fe200078e025f */
[----:B------:R-:W-:Y:S01]  /*23d0*/  ISETP.GE.AND P2, PT, R116, c[0x0][0x1d4], PT ;  /* 0x0000750074007a0c */ /* 0x000fe20003f46270 */
[----:B------:R-:W-:Y:S01]  /*23e0*/  IMAD R2, R97, c[0x0][0x23c], R2 ;  /* 0x00008f0061027a24 */ /* 0x000fe200078e0202 */
[----:B------:R-:W-:Y:S01]  /*23f0*/  ISETP.GE.AND P6, PT, R65, c[0x0][0x1d4], PT ;  /* 0x0000750041007a0c */ /* 0x000fe20003fc6270 */
[C---:B------:R-:W-:Y:S01]  /*2400*/  IMAD R106, R160.reuse, c[0x0][0x23c], RZ ;  /* 0x00008f00a06a7a24 */ /* 0x040fe200078e02ff */
[----:B------:R-:W-:Y:S01]  /*2410*/  ISETP.GE.AND P0, PT, R5, 0x1, PT ;  /* 0x000000010500780c */ /* 0x000fe20003f06270 */
[----:B------:R-:W-:Y:S01]  /*2420*/  IMAD.WIDE.U32 R172, R160, c[0x0][0x238], RZ ;  /* 0x00008e00a0ac7a25 */ /* 0x000fe200078e00ff */
[----:B------:R-:W-:-:S02]  /*2430*/  IADD3 R9, R9, R2, RZ ;  /* 0x0000000209097210 */ /* 0x000fc40007ffe0ff */
[----:B------:R-:W-:Y:S01]  /*2440*/  SHF.R.S32.HI R2, RZ, 0x1f, R211 ;  /* 0x0000001fff027819 */ /* 0x000fe200000114d3 */
[----:B------:R-:W-:Y:S01]  /*2450*/  IMAD.IADD R106, R173, 0x1, R106 ;  /* 0x00000001ad6a7824 */ /* 0x000fe200078e026a */
[----:B------:R-:W-:Y:S01]  /*2460*/  MOV R124, 0x5 ;  /* 0x00000005007c7802 */ /* 0x000fe20000000f00 */
[C---:B------:R-:W-:Y:S01]  /*2470*/  IMAD.WIDE.U32 R146, R227.reuse, c[0x0][0x240], R8 ;  /* 0x00009000e3927a25 */ /* 0x040fe200078e0008 */
[----:B------:R-:W-:Y:S02]  /*2480*/  SEL R92, R2, RZ, !P3 ;  /* 0x000000ff025c7207 */ /* 0x000fe40005800000 */
[----:B------:R-:W-:Y:S01]  /*2490*/  IADD3 R91, R6, R84, RZ ;  /* 0x00000054065b7210 */ /* 0x000fe20007ffe0ff */
[----:B------:R-:W-:Y:S02]  /*24a0*/  IMAD R147, R227, c[0x0][0x244], R147 ;  /* 0x00009100e3937a24 */ /* 0x000fe400078e0293 */
[C---:B------:R-:W-:Y:S02]  /*24b0*/  IMAD R150, R83.reuse, c[0x0][0x280], RZ ;  /* 0x0000a00053967a24 */ /* 0x040fe400078e02ff */
[----:B------:R-:W-:Y:S01]  /*24c0*/  IMAD R148, R83, c[0x0][0x290], RZ ;  /* 0x0000a40053947a24 */ /* 0x000fe200078e02ff */
[----:B-----5:R-:W-:Y:S01]  /*24d0*/  SHF.R.S32.HI R98, RZ, 0x1f, R67 ;  /* 0x0000001fff627819 */ /* 0x020fe20000011443 */
[----:B------:R-:W-:-:S02]  /*24e0*/  IMAD R168, R92, c[0x0][0x248], RZ ;  /* 0x000092005ca87a24 */ /* 0x000fc400078e02ff */
[----:B------:R-:W-:-:S04]  /*24f0*/  IMAD.WIDE.U32 R154, R79, c[0x0][0x280], R12 ;  /* 0x0000a0004f9a7a25 */ /* 0x000fc800078e000c */
[----:B------:R-:W-:-:S04]  /*2500*/  IMAD.WIDE.U32 R152, R79, c[0x0][0x290], R12 ;  /* 0x0000a4004f987a25 */ /* 0x000fc800078e000c */
[----:B------:R-:W-:Y:S01]  /*2510*/  IMAD R113, R83, c[0x0][0x1e0], RZ ;  /* 0x0000780053717a24 */ /* 0x000fe200078e02ff */
[----:B------:R-:W-:Y:S01]  /*2520*/  MOV R120, c[0x0][0x290] ;  /* 0x0000a40000787a02 */ /* 0x000fe20000000f00 */
[C---:B------:R-:W-:Y:S01]  /*2530*/  IMAD R168, R144.reuse, c[0x0][0x24c], R168 ;  /* 0x0000930090a87a24 */ /* 0x040fe200078e02a8 */
[----:B------:R-:W-:Y:S01]  /*2540*/  MOV R105, c[0x0][0x27c] ;  /* 0x00009f0000697a02 */ /* 0x000fe20000000f00 */
[----:B------:R-:W-:Y:S01]  /*2550*/  IMAD.WIDE.U32 R146, R144, c[0x0][0x248], R146 ;  /* 0x0000920090927a25 */ /* 0x000fe200078e0092 */
[----:B------:R-:W-:-:S03]  /*2560*/  P2R R140, PR, RZ, 0x4 ;  /* 0x00000004ff8c7803 */ /* 0x000fc60000000000 */
[----:B------:R-:W-:Y:S01]  /*2570*/  IMAD R4, R106, R34, RZ ;  /* 0x000000226a047224 */ /* 0x000fe200078e02ff */
[----:B------:R-:W-:Y:S01]  /*2580*/  IADD3 R169, R147, R168, RZ ;  /* 0x000000a893a97210 */ /* 0x000fe20007ffe0ff */
[----:B------:R-:W-:Y:S02]  /*2590*/  IMAD.MOV.U32 R168, RZ, RZ, R146 ;  /* 0x000000ffffa87224 */ /* 0x000fe400078e0092 */
[-C--:B------:R-:W-:Y:S02]  /*25a0*/  IMAD R4, R7, R172.reuse, R4 ;  /* 0x000000ac07047224 */ /* 0x080fe400078e0204 */
[----:B------:R-:W-:-:S04]  /*25b0*/  IMAD.WIDE.U32 R14, R34, R172, R168 ;  /* 0x000000ac220e7225 */ /* 0x000fc800078e00a8 */
[----:B------:R-:W-:Y:S01]  /*25c0*/  IMAD.MOV.U32 R7, RZ, RZ, c[0x0][0x238] ;  /* 0x00008e00ff077624 */ /* 0x000fe200078e00ff */
[----:B------:R-:W-:Y:S02]  /*25d0*/  IADD3 R4, R15, R4, RZ ;  /* 0x000000040f047210 */ /* 0x000fe40007ffe0ff */
[C---:B------:R-:W-:Y:S01]  /*25e0*/  @P0 LEA R8, P1, R14.reuse, c[0x0][0x220], 0x1 ;  /* 0x000088000e080a11 */ /* 0x040fe200078208ff */
[C---:B------:R-:W-:Y:S01]  /*25f0*/  IMAD.SHL.U32 R112, R7.reuse, 0x20, RZ ;  /* 0x0000002007707824 */ /* 0x040fe200078e00ff */
[----:B------:R-:W-:Y:S02]  /*2600*/  SHF.L.U64.HI R111, R7, R124, c[0x0][0x23c] ;  /* 0x00008f00076f7619 */ /* 0x000fe4000001027c */
        /* <DEDUP_REMOVED lines=11> */
[----:B------:R-:W-:-:S03]  /*26c0*/  ISETP.GT.AND P0, PT, R5, 0x40, PT ;  /* 0x000000400500780c */ /* 0x000fc60003f04270 */
[----:B------:R1:W-:Y:S04]  /*26d0*/  @P1 LDGSTS.E.BYPASS.LTC128B.128 [R219+0x9100], [R16.64], !P2 ;  /* 0x0910000010db1fae */ /* 0x0003e8000d101d48 */
[----:B------:R1:W-:Y:S06]  /*26e0*/  @P1 LDGSTS.E.BYPASS.LTC128B.128 [R219+0xc100], [R16.64+0x80], !P6 ;  /* 0x0c10008010db1fae */ /* 0x0003ec000f101d48 */
[----:B------:R-:W-:Y:S01]  /*26f0*/  @P0 IMAD.MOV.U32 R8, RZ, RZ, c[0x0][0x23c] ;  /* 0x00008f00ff080624 */ /* 0x000fe200078e00ff */
[----:B------:R-:W-:-:S04]  /*2700*/  @P0 LEA R5, P1, R7, R14, 0x6 ;  /* 0x0000000e07050211 */ /* 0x000fc800078230ff */
[----:B------:R-:W-:Y:S02]  /*2710*/  @P0 LEA.HI.X R8, R7, R4, R8, 0x6, P1 ;  /* 0x0000000407080211 */ /* 0x000fe400008f3408 */
[----:B------:R-:W-:-:S04]  /*2720*/  @P0 LEA R4, P1, R5, c[0x0][0x220], 0x1 ;  /* 0x0000880005040a11 */ /* 0x000fc800078208ff */
[----:B------:R-:W-:Y:S02]  /*2730*/  @P0 LEA.HI.X R5, R5, c[0x0][0x224], R8, 0x1, P1 ;  /* 0x0000890005050a11 */ /* 0x000fe400008f0c08 */
[----:B------:R-:W-:Y:S02]  /*2740*/  ISETP.NE.U32.AND P1, PT, RZ, c[0x0][0x340], PT ;  /* 0x0000d000ff007a0c */ /* 0x000fe40003f25070 */
[----:B------:R-:W-:Y:S01]  /*2750*/  SHF.R.S32.HI R90, RZ, 0x1f, R91 ;  /* 0x0000001fff5a7819 */ /* 0x000fe2000001145b */
[C---:B------:R-:W-:Y:S01]  /*2760*/  IMAD R150, R79.reuse, c[0x0][0x284], R150 ;  /* 0x0000a1004f967a24 */ /* 0x040fe200078e0296 */
[----:B------:R-:W-:Y:S01]  /*2770*/  ISETP.NE.AND.EX P1, PT, RZ, c[0x0][0x344], PT, P1 ;  /* 0x0000d100ff007a0c */ /* 0x000fe20003f25310 */
[----:B------:R-:W-:Y:S01]  /*2780*/  IMAD R148, R79, c[0x0][0x294], R148 ;  /* 0x0000a5004f947a24 */ /* 0x000fe200078e0294 */
[----:B------:R2:W-:Y:S11]  /*2790*/  @P0 LDGSTS.E.BYPASS.LTC128B.128 [R219+0xa100], [R4.64], !P2 ;  /* 0x0a10000004db0fae */ /* 0x0005f6000d101d48 */
[----:B------:R-:W-:-:S04]  /*27a0*/  @P1 IMAD.WIDE R8, R211, R3, c[0x0][0x340] ;  /* 0x0000d000d3081625 */ /* 0x000fc800078e0203 */
[----:B------:R-:W-:Y:S01]  /*27b0*/  IMAD R6, R90, c[0x0][0x1e0], RZ ;  /* 0x000078005a067a24 */ /* 0x000fe200078e02ff */
[----:B------:R3:W4:Y:S01]  /*27c0*/  @P1 LDG.E R3, [R8.64] ;  /* 0x0000000808031981 */ /* 0x000722000c1e1900 */
[----:B------:R-:W-:Y:S01]  /*27d0*/  IMAD.WIDE.U32 R14, R79, c[0x0][0x280], R116 ;  /* 0x0000a0004f0e7a25 */ /* 0x000fe200078e0074 */
[----:B------:R-:W-:Y:S02]  /*27e0*/  IADD3 R155, R155, R150, RZ ;  /* 0x000000969b9b7210 */ /* 0x000fe40007ffe0ff */
[----:B------:R2:W-:Y:S01]  /*27f0*/  @P0 LDGSTS.E.BYPASS.LTC128B.128 [R219+0xd100], [R4.64+0x80], !P6 ;  /* 0x0d10008004db0fae */ /* 0x0005e2000f101d48 */
[----:B------:R-:W-:Y:S01]  /*2800*/  IMAD R6, R91, c[0x0][0x1e4], R6 ;  /* 0x000079005b067a24 */ /* 0x000fe200078e0206 */
[----:B------:R-:W-:Y:S01]  /*2810*/  IADD3 R151, R150, R15, RZ ;  /* 0x0000000f96977210 */ /* 0x000fe20007ffe0ff */
[----:B------:R-:W-:Y:S01]  /*2820*/  IMAD.IADD R153, R153, 0x1, R148 ;  /* 0x0000000199997824 */ /* 0x000fe200078e0294 */
[----:B------:R-:W0:Y:S01]  /*2830*/  LDGDEPBAR ;  /* 0x00000000000079af */ /* 0x000e220000000000 */
[C---:B------:R-:W-:Y:S01]  /*2840*/  IMAD R99, R98.reuse, c[0x0][0x280], RZ ;  /* 0x0000a00062637a24 */ /* 0x040fe200078e02ff */
[----:B------:R-:W-:Y:S01]  /*2850*/  WARPSYNC 0xffffffff ;  /* 0xffffffff00007948 */ /* 0x000fe20003800000 */
[----:B------:R-:W-:Y:S01]  /*2860*/  IMAD R98, R98, c[0x0][0x290], RZ ;  /* 0x0000a40062627a24 */ /* 0x000fe200078e02ff */
[C---:B------:R-:W-:Y:S01]  /*2870*/  SHF.L.U64.HI R109, R120.reuse, R124, c[0x0][0x294] ;  /* 0x0000a500786d7619 */ /* 0x040fe2000001027c */
[----:B------:R-:W-:Y:S01]  /*2880*/  IMAD.WIDE.U32 R170, R79, c[0x0][0x1e0], RZ ;  /* 0x000078004faa7a25 */ /* 0x000fe200078e00ff */
[----:B------:R-:W-:-:S03]  /*2890*/  SHF.L.U32 R110, R120, 0x5, RZ ;  /* 0x00000005786e7819 */ /* 0x000fc600000006ff */
[----:B------:R-:W-:Y:S02]  /*28a0*/  IMAD R113, R79, c[0x0][0x1e4], R113 ;  /* 0x000079004f717a24 */ /* 0x000fe400078e0271 */
[----:B------:R-:W-:Y:S02]  /*28b0*/  IMAD.MOV.U32 R150, RZ, RZ, R14 ;  /* 0x000000ffff967224 */ /* 0x000fe400078e000e */
[C---:B------:R-:W-:Y:S02]  /*28c0*/  IMAD R99, R67.reuse, c[0x0][0x284], R99 ;  /* 0x0000a10043637a24 */ /* 0x040fe400078e0263 */
[----:B------:R-:W-:Y:S02]  /*28d0*/  IMAD R98, R67, c[0x0][0x294], R98 ;  /* 0x0000a50043627a24 */ /* 0x000fe400078e0262 */
[----:B---3--:R-:W-:-:S04]  /*28e0*/  IMAD.WIDE.U32 R8, R91, c[0x0][0x1e0], RZ ;  /* 0x000078005b087a25 */ /* 0x008fc800078e00ff */
[----:B------:R-:W-:Y:S01]  /*28f0*/  IMAD.IADD R7, R9, 0x1, R6 ;  /* 0x0000000109077824 */ /* 0x000fe200078e0206 */
[----:B------:R-:W-:Y:S01]  /*2900*/  MOV R6, R8 ;  /* 0x0000000800067202 */ /* 0x000fe20000000f00 */
[----:B------:R-:W-:Y:S01]  /*2910*/  IMAD.WIDE.U32 R8, R79, c[0x0][0x290], R116 ;  /* 0x0000a4004f087a25 */ /* 0x000fe200078e0074 */
[----:B--2---:R-:W-:-:S03]  /*2920*/  SHF.L.U32 R4, R105, 0x1, RZ ;  /* 0x0000000169047819 */ /* 0x004fc600000006ff */
[C---:B------:R-:W-:Y:S01]  /*2930*/  IMAD.WIDE.U32 R6, R227.reuse, c[0x0][0x1e8], R6 ;  /* 0x00007a00e3067a25 */ /* 0x040fe200078e0006 */
[----:B------:R-:W-:Y:S02]  /*2940*/  IADD3 R149, R148, R9, RZ ;  /* 0x0000000994957210 */ /* 0x000fe40007ffe0ff */
[----:B------:R-:W-:Y:S01]  /*2950*/  MOV R148, R8 ;  /* 0x0000000800947202 */ /* 0x000fe20000000f00 */
[----:B------:R-:W-:Y:S01]  /*2960*/  IMAD R157, R227, c[0x0][0x1ec], R7 ;  /* 0x00007b00e39d7a24 */ /* 0x000fe200078e0207 */
[----:B------:R-:W-:Y:S01]  /*2970*/  MOV R156, R6 ;  /* 0x00000006009c7202 */ /* 0x000fe20000000f00 */
[----:B------:R-:W-:-:S04]  /*2980*/  IMAD.WIDE.U32 R154, R67, c[0x0][0x280], R154 ;  /* 0x0000a000439a7a25 */ /* 0x000fc800078e009a */
[----:B------:R-:W-:Y:S01]  /*2990*/  IMAD.WIDE.U32 R152, R67, c[0x0][0x290], R152 ;  /* 0x0000a40043987a25 */ /* 0x000fe200078e0098 */
[----:B------:R-:W-:-:S03]  /*29a0*/  IADD3 R101, R155, R99, RZ ;  /* 0x000000639b657210 */ /* 0x000fc60007ffe0ff */
[----:B------:R-:W-:Y:S01]  /*29b0*/  IMAD.MOV.U32 R118, RZ, RZ, c[0x0][0x280] ;  /* 0x0000a000ff767624 */ /* 0x000fe200078e00ff */
[----:B------:R-:W-:Y:S01]  /*29c0*/  IADD3 R100, R153, R98, RZ ;  /* 0x0000006299647210 */ /* 0x000fe20007ffe0ff */
[----:B------:R-:W-:Y:S02]  /*29d0*/  IMAD.IADD R113, R171, 0x1, R113 ;  /* 0x00000001ab717824 */ /* 0x000fe400078e0271 */
[----:B------:R-:W-:Y:S01]  /*29e0*/  IMAD.WIDE.U32 R148, R67, c[0x0][0x290], R148 ;  /* 0x0000a40043947a25 */ /* 0x000fe200078e0094 */
[----:B------:R-:W-:-:S03]  /*29f0*/  SHF.L.U64.HI R107, R118, R124, c[0x0][0x284] ;  /* 0x0000a100766b7619 */ /* 0x000fc6000001027c */
[----:B------:R-:W-:Y:S01]  /*2a00*/  IMAD.WIDE.U32 R150, R67, c[0x0][0x280], R150 ;  /* 0x0000a00043967a25 */ /* 0x000fe200078e0096 */
[----:B------:R-:W-:-:S03]  /*2a10*/  IADD3 R98, R98, R149, RZ ;  /* 0x0000009562627210 */ /* 0x000fc60007ffe0ff */
[----:B------:R-:W-:Y:S02]  /*2a20*/  IMAD.SHL.U32 R108, R118, 0x20, RZ ;  /* 0x00000020766c7824 */ /* 0x000fe400078e00ff */
[----:B------:R-:W-:Y:S01]  /*2a30*/  IMAD.IADD R99, R99, 0x1, R151 ;  /* 0x0000000163637824 */ /* 0x000fe200078e0297 */
[--C-:B----4-:R-:W-:Y:S01]  /*2a40*/  @P1 SHF.R.S32.HI R7, RZ, 0x1f, R3.reuse ;  /* 0x0000001fff071819 */ /* 0x110fe20000011403 */
[----:B------:R-:W-:Y:S01]  /*2a50*/  @P1 IMAD.MOV.U32 R6, RZ, RZ, R3 ;  /* 0x000000ffff061224 */ /* 0x000fe200078e0003 */
[----:B------:R-:W-:Y:S02]  /*2a60*/  @!P1 MOV R7, R2 ;  /* 0x0000000200079202 */ /* 0x000fe40000000f00 */
[----:B------:R-:W-:Y:S02]  /*2a70*/  @!P1 MOV R6, R211 ;  /* 0x000000d300069202 */ /* 0x000fe40000000f00 */
[----:B------:R-:W-:Y:S02]  /*2a80*/  SEL R89, R7, RZ, !P4 ;  /* 0x000000ff07597207 */ /* 0x000fe40006000000 */
[----:B------:R-:W-:-:S03]  /*2a90*/  SEL R142, R6, RZ, !P4 ;  /* 0x000000ff068e7207 */ /* 0x000fc60006000000 */
[----:B------:R-:W-:Y:S02]  /*2aa0*/  IMAD R102, R89, c[0x0][0x1f0], RZ ;  /* 0x00007c0059667a24 */ /* 0x000fe400078e02ff */
[----:B------:R-:W-:-:S04]  /*2ab0*/  IMAD.WIDE.U32 R156, R142, c[0x0][0x1f0], R156 ;  /* 0x00007c008e9c7a25 */ /* 0x000fc800078e009c */
[----:B------:R-:W-:Y:S01]  /*2ac0*/  IMAD R102, R142, c[0x0][0x1f4], R102 ;  /* 0x00007d008e667a24 */ /* 0x000fe200078e0266 */
[----:B------:R-:W-:-:S04]  /*2ad0*/  IADD3 R94, P1, P0, R156, R170, R116 ;  /* 0x000000aa9c5e7210 */ /* 0x000fc8000783e074 */
[----:B------:R-:W-:-:S04]  /*2ae0*/  IADD3 R102, R157, R102, RZ ;  /* 0x000000669d667210 */ /* 0x000fc80007ffe0ff */
[----:B------:R-:W-:Y:S02]  /*2af0*/  IADD3.X R93, R102, R113, R117, P1, P0 ;  /* 0x00000071665d7210 */ /* 0x000fe40000fe0475 */
[----:B-1----:R-:W-:Y:S01]  /*2b00*/  ISETP.GE.AND P0, PT, R116, c[0x0][0x27c], PT ;  /* 0x00009f0074007a0c */ /* 0x002fe20003f06270 */
[----:B------:R-:W-:Y:S01]  /*2b10*/  BAR.SYNC.DEFER_BLOCKING 0x0 ;  /* 0x0000000000007b1d */ /* 0x000fe20000010000 */
[C---:B------:R-:W-:Y:S01]  /*2b20*/  IMAD.WIDE.U32 R6, R227.reuse, c[0x0][0x260], R116 ;  /* 0x00009800e3067a25 */ /* 0x040fe200078e0074 */
[----:B------:R-:W-:Y:S02]  /*2b30*/  SHF.R.S32.HI R122, RZ, 0x1f, R76 ;  /* 0x0000001fff7a7819 */ /* 0x000fe4000001144c */
[----:B------:R-:W-:Y:S01]  /*2b40*/  SEL R2, RZ, c[0x0][0x27c], !P0 ;  /* 0x00009f00ff027a07 */ /* 0x000fe20004000000 */
[----:B------:R-:W-:Y:S01]  /*2b50*/  IMAD R92, R92, c[0x0][0x268], RZ ;  /* 0x00009a005c5c7a24 */ /* 0x000fe200078e02ff */
[----:B------:R-:W-:Y:S01]  /*2b60*/  SHF.R.S32.HI R123, RZ, 0x1f, R73 ;  /* 0x0000001fff7b7819 */ /* 0x000fe20000011449 */
[C---:B------:R-:W-:Y:S01]  /*2b70*/  IMAD R7, R227.reuse, c[0x0][0x264], R7 ;  /* 0x00009900e3077a24 */ /* 0x040fe200078e0207 */
[----:B------:R-:W-:Y:S01]  /*2b80*/  ULDC.U8 UR4, c[0x0][0x298] ;  /* 0x0000a60000047ab9 */ /* 0x000fe20000000000 */
[----:B------:R-:W-:Y:S01]  /*2b90*/  IMAD.IADD R2, R116, 0x1, R2 ;  /* 0x0000000174027824 */ /* 0x000fe200078e0202 */
[----:B------:R-:W-:Y:S01]  /*2ba0*/  MOV R114, 0x6 ;  /* 0x0000000600727802 */ /* 0x000fe20000000f00 */
[----:B------:R-:W-:Y:S01]  /*2bb0*/  IMAD.WIDE.U32 R8, R227, c[0x0][0x210], R116 ;  /* 0x00008400e3087a25 */ /* 0x000fe200078e0074 */
[----:B------:R-:W-:-:S02]  /*2bc0*/  @P0 IADD3 R4, -R4, c[0x0][0x1d4], RZ ;  /* 0x0000750004040a10 */ /* 0x000fc40007ffe1ff */
[----:B------:R-:W-:Y:S01]  /*2bd0*/  SHF.R.S32.HI R138, RZ, 0x1f, R2 ;  /* 0x0000001fff8a7819 */ /* 0x000fe20000011402 */
[C---:B------:R-:W-:Y:S01]  /*2be0*/  IMAD R92, R144.reuse, c[0x0][0x26c], R92 ;  /* 0x00009b00905c7a24 */ /* 0x040fe200078e025c */
[----:B------:R-:W-:Y:S01]  /*2bf0*/  SHF.R.S32.HI R3, RZ, 0x1f, R4 ;  /* 0x0000001fff037819 */ /* 0x000fe20000011404 */
[----:B------:R-:W-:Y:S01]  /*2c00*/  IMAD.WIDE.U32 R144, R144, c[0x0][0x268], R6 ;  /* 0x00009a0090907a25 */ /* 0x000fe200078e0006 */
[C---:B------:R-:W-:Y:S02]  /*2c10*/  LEA.HI R5, R138.reuse, R2, RZ, 0x6 ;  /* 0x000000028a057211 */ /* 0x040fe400078f30ff */
[----:B------:R-:W-:Y:S01]  /*2c20*/  LEA.HI R3, R3, R4, RZ, 0x4 ;  /* 0x0000000403037211 */ /* 0x000fe200078f20ff */
[----:B------:R-:W-:Y:S01]  /*2c30*/  IMAD R89, R89, c[0x0][0x218], RZ ;  /* 0x0000860059597a24 */ /* 0x000fe200078e02ff */
[----:B------:R-:W-:Y:S01]  /*2c40*/  LEA.HI R138, R138, R2, RZ, 0x3 ;  /* 0x000000028a8a7211 */ /* 0x000fe200078f18ff */
[----:B------:R-:W-:Y:S01]  /*2c50*/  IMAD R9, R227, c[0x0][0x214], R9 ;  /* 0x00008500e3097a24 */ /* 0x000fe200078e0209 */
[----:B------:R-:W-:Y:S01]  /*2c60*/  SHF.R.S32.HI R3, RZ, 0x4, R3 ;  /* 0x00000004ff037819 */ /* 0x000fe20000011403 */
[----:B------:R-:W-:Y:S01]  /*2c70*/  IMAD R122, R122, c[0x0][0x1e0], RZ ;  /* 0x000078007a7a7a24 */ /* 0x000fe200078e02ff */
[----:B------:R-:W-:Y:S01]  /*2c80*/  SHF.R.S32.HI R5, RZ, 0x6, R5 ;  /* 0x00000006ff057819 */ /* 0x000fe20000011405 */
[----:B------:R-:W-:Y:S01]  /*2c90*/  IMAD.MOV.U32 R125, RZ, RZ, c[0x0][0x1e0] ;  /* 0x00007800ff7d7624 */ /* 0x000fe200078e00ff */
[----:B------:R-:W-:Y:S01]  /*2ca0*/  LEA.HI.SX32 R3, R138, R3, 0x1d ;  /* 0x000000038a037211 */ /* 0x000fe200078feaff */
[----:B------:R-:W-:Y:S01]  /*2cb0*/  IMAD R123, R123, c[0x0][0x1e0], RZ ;  /* 0x000078007b7b7a24 */ /* 0x000fe200078e02ff */
[----:B------:R-:W-:Y:S01]  /*2cc0*/  LOP3.LUT R134, R75, 0x38, R138, 0xf8, !PT ;  /* 0x000000384b867812 */ /* 0x000fe200078ef88a */
[C---:B------:R-:W-:Y:S01]  /*2cd0*/  IMAD R4, R5.reuse, 0x1800, R69 ;  /* 0x0000180005047824 */ /* 0x040fe200078e0245 */
[----:B------:R-:W-:Y:S01]  /*2ce0*/  SHF.R.S32.HI R2, RZ, 0x1f, R3 ;  /* 0x0000001fff027819 */ /* 0x000fe20000011403 */
[----:B------:R-:W-:Y:S01]  /*2cf0*/  IMAD R6, R5, 0x1800, R70 ;  /* 0x0000180005067824 */ /* 0x000fe200078e0246 */
[----:B------:R-:W-:Y:S01]  /*2d00*/  SHF.L.U32 R137, R3, 0x3, RZ ;  /* 0x0000000303897819 */ /* 0x000fe200000006ff */
[----:B------:R-:W-:Y:S01]  /*2d10*/  IMAD R5, R5, 0x1800, R68 ;  /* 0x0000180005057824 */ /* 0x000fe200078e0244 */
[----:B------:R-:W-:Y:S01]  /*2d20*/  LEA.HI R2, R2, R3, RZ, 0x3 ;  /* 0x0000000302027211 */ /* 0x000fe200078f18ff */
[----:B------:R-:W-:Y:S01]  /*2d30*/  IMAD R89, R142, c[0x0][0x21c], R89 ;  /* 0x000087008e597a24 */ /* 0x000fe200078e0259 */
[----:B------:R-:W-:Y:S01]  /*2d40*/  LOP3.LUT R134, R134, R74, RZ, 0x3c, !PT ;  /* 0x0000004a86867212 */ /* 0x000fe200078e3cff */
[----:B------:R-:W-:Y:S01]  /*2d50*/  IMAD.WIDE.U32 R142, R142, c[0x0][0x218], R8 ;  /* 0x000086008e8e7a25 */ /* 0x000fe200078e0008 */
[----:B------:R-:W-:-:S02]  /*2d60*/  SHF.R.S32.HI R2, RZ, 0x3, R2 ;  /* 0x00000003ff027819 */ /* 0x000fc40000011402 */
[----:B------:R-:W-:Y:S01]  /*2d70*/  LOP3.LUT R132, R72, 0x38, R138, 0xf8, !PT ;  /* 0x0000003848847812 */ /* 0x000fe200078ef88a */
[----:B------:R-:W-:Y:S01]  /*2d80*/  IMAD.IADD R134, R4, 0x1, R134 ;  /* 0x0000000104867824 */ /* 0x000fe200078e0286 */
[----:B------:R-:W-:Y:S01]  /*2d90*/  LOP3.LUT R131, R72, 0x38, R137, 0xf8, !PT ;  /* 0x0000003848837812 */ /* 0x000fe200078ef889 */
[----:B------:R-:W-:Y:S01]  /*2da0*/  IMAD R4, R2, 0x1800, R70 ;  /* 0x0000180002047824 */ /* 0x000fe200078e0246 */
[----:B------:R-:W-:Y:S01]  /*2db0*/  LOP3.LUT R136, R78, 0x38, R138, 0xf8, !PT ;  /* 0x000000384e887812 */ /* 0x000fe200078ef88a */
[----:B------:R-:W-:Y:S01]  /*2dc0*/  IMAD R3, R2, 0x1800, R69 ;  /* 0x0000180002037824 */ /* 0x000fe200078e0245 */
[--C-:B------:R-:W-:Y:S01]  /*2dd0*/  LOP3.LUT R135, R78, 0x38, R137.reuse, 0xf8, !PT ;  /* 0x000000384e877812 */ /* 0x100fe200078ef889 */
[----:B------:R-:W-:Y:S01]  /*2de0*/  IMAD R2, R2, 0x1800, R68 ;  /* 0x0000180002027824 */ /* 0x000fe200078e0244 */
[----:B------:R-:W-:Y:S01]  /*2df0*/  LOP3.LUT R133, R75, 0x38, R137, 0xf8, !PT ;  /* 0x000000384b857812 */ /* 0x000fe200078ef889 */
[----:B------:R-:W-:Y:S01]  /*2e00*/  IMAD R126, R160, c[0x0][0x294], RZ ;  /* 0x0000a500a07e7a24 */ /* 0x000fe200078e02ff */
[-C--:B------:R-:W-:Y:S01]  /*2e10*/  LOP3.LUT R132, R132, R71.reuse, RZ, 0x3c, !PT ;  /* 0x0000004784847212 */ /* 0x080fe200078e3cff */
[C---:B------:R-:W-:Y:S01]  /*2e20*/  IMAD R127, R160.reuse, c[0x0][0x284], RZ ;  /* 0x0000a100a07f7a24 */ /* 0x040fe200078e02ff */
[----:B------:R-:W-:Y:S01]  /*2e30*/  LOP3.LUT R131, R131, R71, RZ, 0x3c, !PT ;  /* 0x0000004783837212 */ /* 0x000fe200078e3cff */
[----:B------:R-:W-:Y:S01]  /*2e40*/  IMAD R128, R160, c[0x0][0x1e4], RZ ;  /* 0x00007900a0807a24 */ /* 0x000fe200078e02ff */
[-C--:B------:R-:W-:Y:S01]  /*2e50*/  LOP3.LUT R136, R136, R77.reuse, RZ, 0x3c, !PT ;  /* 0x0000004d88887212 */ /* 0x080fe200078e3cff */
[----:B------:R-:W-:Y:S01]  /*2e60*/  IMAD.IADD R132, R5, 0x1, R132 ;  /* 0x0000000105847824 */ /* 0x000fe200078e0284 */
[----:B------:R-:W-:Y:S01]  /*2e70*/  LOP3.LUT R135, R135, R77, RZ, 0x3c, !PT ;  /* 0x0000004d87877212 */ /* 0x000fe200078e3cff */
[----:B------:R-:W-:Y:S01]  /*2e80*/  IMAD.IADD R131, R2, 0x1, R131 ;  /* 0x0000000102837824 */ /* 0x000fe200078e0283 */
[----:B------:R-:W-:Y:S01]  /*2e90*/  LOP3.LUT R133, R133, R74, RZ, 0x3c, !PT ;  /* 0x0000004a85857212 */ /* 0x000fe200078e3cff */
[----:B------:R-:W-:Y:S01]  /*2ea0*/  IMAD.WIDE.U32 R166, R76, c[0x0][0x1e0], RZ ;  /* 0x000078004ca67a25 */ /* 0x000fe200078e00ff */
[----:B------:R-:W-:-:S02]  /*2eb0*/  IADD3 R91, P0, R79, R91, RZ ;  /* 0x0000005b4f5b7210 */ /* 0x000fc40007f1e0ff */
[----:B------:R-:W-:Y:S01]  /*2ec0*/  IADD3 R133, R3, R133, RZ ;  /* 0x0000008503857210 */ /* 0x000fe20007ffe0ff */
[----:B------:R-:W-:Y:S01]  /*2ed0*/  IMAD R122, R76, c[0x0][0x1e4], R122 ;  /* 0x000079004c7a7a24 */ /* 0x000fe200078e027a */
[----:B------:R-:W-:Y:S01]  /*2ee0*/  IADD3.X R90, R83, R90, RZ, P0, !PT ;  /* 0x0000005a535a7210 */ /* 0x000fe200007fe4ff */
[----:B------:R-:W-:Y:S01]  /*2ef0*/  IMAD.IADD R136, R6, 0x1, R136 ;  /* 0x0000000106887824 */ /* 0x000fe200078e0288 */
[----:B------:R-:W-:Y:S01]  /*2f00*/  ISETP.NE.AND P0, PT, RZ, UR4, PT ;  /* 0x00000004ff007c0c */ /* 0x000fe2000bf05270 */
[----:B------:R-:W-:Y:S01]  /*2f10*/  IMAD.IADD R135, R4, 0x1, R135 ;  /* 0x0000000104877824 */ /* 0x000fe200078e0287 */
[----:B------:R-:W-:Y:S01]  /*2f20*/  LOP3.LUT R138, R138, 0xfffffff8, RZ, 0xc0, !PT ;  /* 0xfffffff88a8a7812 */ /* 0x000fe200078ec0ff */
[----:B------:R-:W-:Y:S01]  /*2f30*/  IMAD.WIDE.U32 R160, R160, c[0x0][0x280], RZ ;  /* 0x0000a000a0a07a25 */ /* 0x000fe200078e00ff */
[C---:B------:R-:W-:Y:S02]  /*2f40*/  SHF.L.U64.HI R124, R125.reuse, R124, c[0x0][0x1e4] ;  /* 0x000079007d7c7619 */ /* 0x040fe4000001027c */
[----:B------:R-:W-:Y:S01]  /*2f50*/  SHF.L.U32 R115, R125, 0x6, RZ ;  /* 0x000000067d737819 */ /* 0x000fe200000006ff */
[----:B------:R-:W-:Y:S01]  /*2f60*/  IMAD.WIDE.U32 R164, R73, c[0x0][0x1e0], RZ ;  /* 0x0000780049a47a25 */ /* 0x000fe200078e00ff */
[----:B------:R-:W-:-:S02]  /*2f70*/  ISETP.GE.AND P1, PT, R105, 0x1, PT ;  /* 0x000000016900780c */ /* 0x000fc40003f26270 */
[----:B------:R-:W-:Y:S01]  /*2f80*/  ISETP.GE.AND P4, PT, R116, c[0x0][0x1d4], PT ;  /* 0x0000750074007a0c */ /* 0x000fe20003f86270 */
[----:B------:R-:W-:Y:S01]  /*2f90*/  IMAD.WIDE.U32 R162, R120, 0x60, RZ ;  /* 0x0000006078a27825 */ /* 0x000fe200078e00ff */
[----:B------:R-:W-:Y:S02]  /*2fa0*/  P2R R139, PR, RZ, 0x1 ;  /* 0x00000001ff8b7803 */ /* 0x000fe40000000000 */
[----:B------:R-:W-:Y:S01]  /*2fb0*/  IADD3 R122, R167, R122, RZ ;  /* 0x0000007aa77a7210 */ /* 0x000fe20007ffe0ff */
[----:B------:R-:W-:Y:S01]  /*2fc0*/  IMAD.WIDE.U32 R158, R125, 0x60, RZ ;  /* 0x000000607d9e7825 */ /* 0x000fe200078e00ff */
[----:B------:R-:W-:Y:S02]  /*2fd0*/  IADD3 R89, R143, R89, RZ ;  /* 0x000000598f597210 */ /* 0x000fe40007ffe0ff */
        /* <DEDUP_REMOVED lines=20> */
.L_x_2079:
[----:B------:R-:W-:Y:S01]  /*3120*/  SHF.R.S32.HI R88, RZ, 0x1f, R34 ;  /* 0x0000001fff587819 */ /* 0x000fe20000011422 */
[-C--:B------:R-:W-:Y:S01]  /*3130*/  IMAD R174, R128, R34.reuse, RZ ;  /* 0x0000002280ae7224 */ /* 0x080fe200078e02ff */
[----:B------:R-:W-:Y:S01]  /*3140*/  ISETP.GE.AND P2, PT, R105, 0x1, PT ;  /* 0x000000016900780c */ /* 0x000fe20003f46270 */
[----:B------:R-:W-:Y:S01]  /*3150*/  IMAD.WIDE.U32 R176, R158, R34, RZ ;  /* 0x000000229eb07225 */ /* 0x000fe200078e00ff */
[----:B------:R-:W-:Y:S04]  /*3160*/  DEPBAR.LE SB0, 0x0 ;  /* 0x000080000000791a */ /* 0x000fe80000000000 */
[----:B-1----:R-:W-:Y:S01]  /*3170*/  IADD3 R5, P1, P0, R94, R176, R125 ;  /* 0x000000b05e057210 */ /* 0x002fe2000783e07d */
[----:B------:R-:W-:Y:S01]  /*3180*/  IMAD R174, R88, R158, R174 ;  /* 0x0000009e58ae7224 */ /* 0x000fe200078e02ae */
[----:B------:R-:W-:Y:S01]  /*3190*/  WARPSYNC 0xffffffff ;  /* 0xffffffff00007948 */ /* 0x000fe20003800000 */
[----:B------:R-:W-:Y:S02]  /*31a0*/  BAR.SYNC.DEFER_BLOCKING 0x0 ;  /* 0x0000000000007b1d */ /* 0x000fe40000010000 */
[----:B------:R-:W-:Y:S05]  /*31b0*/  IMAD.IADD R174, R177, 0x1, R174 ;  /* 0x00000001b1ae7824 */ /* 0x000fea00078e02ae */
[C---:B------:R-:W-:Y:S02]  /*31c0*/  IADD3.X R4, R93.reuse, R174, R124, P1, P0 ;  /* 0x000000ae5d047210 */ /* 0x040fe40000fe047c */
[C---:B------:R-:W-:Y:S04]  /*31d0*/  IADD3 R3, P1, P0, R94.reuse, R176, R115 ;  /* 0x000000b05e037210 */ /* 0x040fe8000783e073 */
        /* <DEDUP_REMOVED lines=34> */
[----:B------:R-:W-:Y:S01]  /*3400*/  CS2R R50, SRZ ;  /* 0x0000000000327805 */ /* 0x000fe2000001ff00 */
[----:B------:R-:W-:Y:S01]  /*3410*/  CS2R R28, SRZ ;  /* 0x00000000001c7805 */ /* 0x000fe2000001ff00 */
[----:B------:R-:W-:Y:S01]  /*3420*/  IMAD.X R2, R36, 0x1, R101, P0 ;  /* 0x0000000124027824 */ /* 0x000fe200000e0665 */
[----:B------:R-:W-:Y:S05]  /*3430*/  IADD3 R5, P0, R152, R60, RZ ;  /* 0x0000003c98057210 */ /* 0x000fea0007f1e0ff */
[----:B------:R-:W-:Y:S01]  /*3440*/  IMAD.X R4, R33, 0x1, R100, P0 ;  /* 0x0000000121047824 */ /* 0x000fe200000e0664 */
        /* <DEDUP_REMOVED lines=12> */
.L_x_2049:
[----:B------:R-:W-:Y:S05]  /*3510*/  BSYNC B0 ;  /* 0x0000000000007941 */ /* 0x000fea0003800000 */
.L_x_2048:
[----:B------:R-:W-:Y:S01]  /*3520*/  ISETP.GE.AND P3, PT, R76, R141, PT ;  /* 0x0000008d4c00720c */ /* 0x000fe20003f66270 */
[----:B-----5:R-:W-:Y:S01]  /*3530*/  IMAD.MOV.U32 R5, RZ, RZ, R50 ;  /* 0x000000ffff057224 */ /* 0x020fe200078e0032 */
[----:B------:R-:W-:Y:S01]  /*3540*/  BSSY B0, `(.L_x_2050) ;  /* 0x0000025000007945 */ /* 0x000fe20003800000 */
[----:B------:R-:W-:Y:S01]  /*3550*/  IMAD.MOV.U32 R4, RZ, RZ, R51 ;  /* 0x000000ffff047224 */ /* 0x000fe200078e0033 */
[----:B------:R-:W-:Y:S01]  /*3560*/  CS2R R48, SRZ ;  /* 0x0000000000307805 */ /* 0x000fe2000001ff00 */
[----:B-1----:R-:W-:Y:S01]  /*3570*/  IMAD.MOV.U32 R3, RZ, RZ, R52 ;  /* 0x000000ffff037224 */ /* 0x002fe200078e0034 */
[----:B------:R-:W-:Y:S01]  /*3580*/  CS2R R22, SRZ ;  /* 0x0000000000167805 */ /* 0x000fe2000001ff00 */
[----:B------:R-:W-:Y:S01]  /*3590*/  IMAD.MOV.U32 R2, RZ, RZ, R53 ;  /* 0x000000ffff027224 */ /* 0x000fe200078e0035 */
[----:B------:R-:W-:Y:S01]  /*35a0*/  PRMT R47, R4, 0x5410, R5 ;  /* 0x00005410042f7816 */ /* 0x000fe20000000005 */
[----:B------:R-:W-:Y:S01]  /*35b0*/  IMAD.MOV.U32 R4, RZ, RZ, R29 ;  /* 0x000000ffff047224 */ /* 0x000fe200078e001d */
[----:B------:R-:W-:Y:S01]  /*35c0*/  PRMT R32, R3, 0x7610, R32 ;  /* 0x0000761003207816 */ /* 0x000fe20000000020 */
[----:B------:R-:W-:Y:S01]  /*35d0*/  CS2R R24, SRZ ;  /* 0x0000000000187805 */ /* 0x000fe2000001ff00 */
[----:B------:R-:W-:Y:S02]  /*35e0*/  MOV R5, R28 ;  /* 0x0000001c00057202 */ /* 0x000fe40000000f00 */
[----:B------:R-:W-:Y:S02]  /*35f0*/  MOV R3, R31 ;  /* 0x0000001f00037202 */ /* 0x000fe40000000f00 */
[----:B------:R-:W-:Y:S01]  /*3600*/  PRMT R35, R2, 0x7610, R35 ;  /* 0x0000761002237816 */ /* 0x000fe20000000023 */
[----:B------:R-:W-:Y:S01]  /*3610*/  IMAD.MOV.U32 R2, RZ, RZ, R30 ;  /* 0x000000ffff027224 */ /* 0x000fe200078e001e */
        /* <DEDUP_REMOVED lines=23> */
.L_x_2051:
[----:B------:R-:W-:Y:S05]  /*3790*/  BSYNC B0 ;  /* 0x0000000000007941 */ /* 0x000fea0003800000 */
.L_x_2050:
[----:B------:R-:W-:Y:S01]  /*37a0*/  ISETP.GE.AND P2, PT, R73, R141, PT ;  /* 0x0000008d4900720c */ /* 0x000fe20003f46270 */
[----:B-----5:R-:W-:Y:S01]  /*37b0*/  IMAD.MOV.U32 R7, RZ, RZ, R44 ;  /* 0x000000ffff077224 */ /* 0x020fe200078e002c */
        /* <DEDUP_REMOVED lines=11> */
[----:B-1----:R-:W-:Y:S01]  /*3870*/  CS2R R8, SRZ ;  /* 0x0000000000087805 */ /* 0x002fe2000001ff00 */
        /* <DEDUP_REMOVED lines=23> */
.L_x_2053:
[----:B------:R-:W-:Y:S05]  /*39f0*/  BSYNC B0 ;  /* 0x0000000000007941 */ /* 0x000fea0003800000 */
.L_x_2052:
[----:B-----5:R-:W-:Y:S01]  /*3a00*/  MOV R5, R42 ;  /* 0x0000002a00057202 */ /* 0x020fe20000000f00 */
[----:B-1----:R-:W-:Y:S01]  /*3a10*/  IMAD.MOV.U32 R7, RZ, RZ, R40 ;  /* 0x000000ffff077224 */ /* 0x002fe200078e0028 */
        /* <DEDUP_REMOVED lines=17> */
[----:B------:R-:W-:Y:S01]  /*3b30*/  @!P0 HADD2.F32 R2, -RZ, R2.H0_H0 ;  /* 0x20000002ff028230 */ /* 0x000fe20000004100 */
[--C-:B------:R-:W-:Y:S01]  /*3b40*/  @!P0 SHF.R.U64 R3, R30, 0x10, R31.reuse ;  /* 0x000000101e038819 */ /* 0x100fe2000000121f */
[----:B------:R-:W-:Y:S01]  /*3b50*/  @!P0 HADD2.F32 R4, -RZ, R4.H0_H0 ;  /* 0x20000004ff048230 */ /* 0x000fe20000004100 */
[----:B------:R-:W-:Y:S01]  /*3b60*/  @!P0 SHF.R.U32.HI R5, RZ, 0x10, R31 ;  /* 0x00000010ff058819 */ /* 0x000fe2000001161f */
[----:B------:R-:W-:Y:S01]  /*3b70*/  @!P0 HADD2.F32 R31, -RZ, R32.H0_H0 ;  /* 0x20000020ff1f8230 */ /* 0x000fe20000004100 */
[--C-:B------:R-:W-:Y:S01]  /*3b80*/  @!P0 SHF.R.U64 R33, R52, 0x10, R53.reuse ;  /* 0x0000001034218819 */ /* 0x100fe20000001235 */
[----:B------:R-:W-:Y:S01]  /*3b90*/  @!P0 HADD2.F32 R3, -RZ, R3.H0_H0 ;  /* 0x20000003ff038230 */ /* 0x000fe20000004100 */
        /* <DEDUP_REMOVED lines=8> */
[--C-:B------:R-:W-:Y:S01]  /*3c20*/  @!P0 HADD2.F32 R32, -RZ, R27.reuse.H1_H1 ;  /* 0x3000001bff208230 */ /* 0x100fe20000004100 */
[-C--:B------:R-:W-:Y:S02]  /*3c30*/  @!P0 FMUL.FTZ R52, R30, R2.reuse ;  /* 0x000000021e348220 */ /* 0x080fe40000410000 */
[C---:B------:R-:W-:Y:S02]  /*3c40*/  @!P0 FMUL.FTZ R2, R26.reuse, R2 ;  /* 0x000000021a028220 */ /* 0x040fe40000410000 */
[----:B------:R-:W-:Y:S01]  /*3c50*/  @!P0 FFMA.FTZ R52, R26, R31, -R52 ;  /* 0x0000001f1a348223 */ /* 0x000fe20000010834 */
[----:B------:R-:W-:Y:S01]  /*3c60*/  @!P0 HADD2.F32 R26, -RZ, R27.H0_H0 ;  /* 0x2000001bff1a8230 */ /* 0x000fe20000004100 */
[----:B------:R-:W-:Y:S01]  /*3c70*/  @!P0 FMUL.FTZ R53, R32, R3 ;  /* 0x0000000320358220 */ /* 0x000fe20000410000 */
[----:B------:R-:W-:Y:S01]  /*3c80*/  @!P0 MOV R27, R18 ;  /* 0x00000012001b8202 */ /* 0x000fe20000000f00 */
[----:B------:R-:W-:Y:S01]  /*3c90*/  @!P0 FFMA.FTZ R2, R30, R31, R2 ;  /* 0x0000001f1e028223 */ /* 0x000fe20000010002 */
[----:B------:R-:W-:Y:S01]  /*3ca0*/  @!P0 HADD2.F32 R31, -RZ, R35.H0_H0 ;  /* 0x20000023ff1f8230 */ /* 0x000fe20000004100 */
[C---:B------:R-:W-:Y:S02]  /*3cb0*/  @!P0 FMUL.FTZ R3, R26.reuse, R3 ;  /* 0x000000031a038220 */ /* 0x040fe40000410000 */
[----:B------:R-:W-:Y:S01]  /*3cc0*/  @!P0 FFMA.FTZ R53, R26, R33, -R53 ;  /* 0x000000211a358223 */ /* 0x000fe20000010835 */
[----:B------:R-:W-:Y:S01]  /*3cd0*/  @!P0 MOV R26, R19 ;  /* 0x00000013001a8202 */ /* 0x000fe20000000f00 */
[----:B------:R-:W-:Y:S01]  /*3ce0*/  @!P0 FFMA.FTZ R3, R32, R33, R3 ;  /* 0x0000002120038223 */ /* 0x000fe20000010003 */
[----:B------:R-:W-:Y:S01]  /*3cf0*/  @!P0 F2FP.PACK_AB R2, R2, R52 ;  /* 0x000000340202823e */ /* 0x000fe200000000ff */
[--C-:B------:R-:W-:Y:S02]  /*3d00*/  @!P0 HADD2.F32 R30, -RZ, R27.reuse.H1_H1 ;  /* 0x3000001bff1e8230 */ /* 0x100fe40000004100 */
[----:B------:R-:W-:Y:S01]  /*3d10*/  @!P0 HADD2.F32 R27, -RZ, R27.H0_H0 ;  /* 0x2000001bff1b8230 */ /* 0x000fe20000004100 */
[----:B------:R-:W-:Y:S01]  /*3d20*/  @!P0 MOV R16, R2 ;  /* 0x0000000200108202 */ /* 0x000fe20000000f00 */
[--C-:B------:R-:W-:Y:S01]  /*3d30*/  @!P0 HADD2.F32 R35, -RZ, R26.reuse.H1_H1 ;  /* 0x3000001aff238230 */ /* 0x100fe20000004100 */
[-C--:B------:R-:W-:Y:S01]  /*3d40*/  @!P0 FMUL.FTZ R61, R30, R4.reuse ;  /* 0x000000041e3d8220 */ /* 0x080fe20000410000 */
[----:B------:R-:W-:Y:S01]  /*3d50*/  @!P0 HADD2.F32 R26, -RZ, R26.H0_H0 ;  /* 0x2000001aff1a8230 */ /* 0x000fe20000004100 */
[----:B------:R-:W-:Y:S01]  /*3d60*/  @!P0 FMUL.FTZ R4, R27, R4 ;  /* 0x000000041b048220 */ /* 0x000fe20000410000 */
[----:B------:R-:W-:Y:S01]  /*3d70*/  @!P0 F2FP.PACK_AB R3, R3, R53 ;  /* 0x000000350303823e */ /* 0x000fe200000000ff */
[-C--:B------:R-:W-:Y:S02]  /*3d80*/  @!P0 FMUL.FTZ R60, R35, R5.reuse ;  /* 0x00000005233c8220 */ /* 0x080fe40000410000 */
[----:B------:R-:W-:Y:S01]  /*3d90*/  @!P0 FMUL.FTZ R5, R26, R5 ;  /* 0x000000051a058220 */ /* 0x000fe20000410000 */
[----:B------:R-:W-:Y:S01]  /*3da0*/  @!P0 MOV R17, R3 ;  /* 0x0000000300118202 */ /* 0x000fe20000000f00 */
[-C--:B------:R-:W-:Y:S02]  /*3db0*/  @!P0 FFMA.FTZ R4, R30, R31.reuse, R4 ;  /* 0x0000001f1e048223 */ /* 0x080fe40000010004 */
[----:B------:R-:W-:Y:S02]  /*3dc0*/  @!P0 FFMA.FTZ R27, R27, R31, -R61 ;  /* 0x0000001f1b1b8223 */ /* 0x000fe4000001083d */
[-C--:B------:R-:W-:Y:S02]  /*3dd0*/  @!P0 FFMA.FTZ R60, R26, R36.reuse, -R60 ;  /* 0x000000241a3c8223 */ /* 0x080fe4000001083c */
[----:B------:R-:W-:Y:S01]  /*3de0*/  @!P0 FFMA.FTZ R5, R35, R36, R5 ;  /* 0x0000002423058223 */ /* 0x000fe20000010005 */
[----:B------:R-:W-:Y:S04]  /*3df0*/  @!P0 F2FP.PACK_AB R4, R4, R27 ;  /* 0x0000001b0404823e */ /* 0x000fe800000000ff */
[----:B------:R-:W-:Y:S02]  /*3e00*/  @!P0 F2FP.PACK_AB R5, R5, R60 ;  /* 0x0000003c0505823e */ /* 0x000fe400000000ff */
[----:B------:R-:W-:Y:S02]  /*3e10*/  @!P0 MOV R18, R4 ;  /* 0x0000000400128202 */ /* 0x000fe40000000f00 */
[----:B------:R-:W-:Y:S05]  /*3e20*/  @!P0 MOV R19, R5 ;  /* 0x0000000500138202 */ /* 0x000fea0000000f00 */
[----:B------:R1:W-:Y:S02]  /*3e30*/  STG.E.128 [R58.64], R16 ;  /* 0x000000103a007986 */ /* 0x0003e4000c101d08 */
.L_x_2057:
[----:B------:R-:W-:Y:S05]  /*3e40*/  BSYNC B0 ;  /* 0x0000000000007941 */ /* 0x000fea0003800000 */
.L_x_2056:
[----:B------:R-:W-:Y:S11]  /*3e50*/  ISETP.GE.AND P0, PT, R65, c[0x0][0x1d4], PT ;  /* 0x0000750041007a0c */ /* 0x000ff60003f06270 */
[----:B------:R-:W-:Y:S02]  /*3e60*/  @!UPT UIADD3 URZ, URZ, URZ, URZ ;  /* 0x0000003f3f3ff290 */ /* 0x000fe4000fffe03f */
[----:B------:R-:W-:-:S05]  /*3e70*/  @P0 BRA `(.L_x_2055) ;  /* 0x0000034000000947 */ /* 0x000fca0003800000 */
[----:B------:R-:W-:Y:S01]  /*3e80*/  ISETP.GE.AND P0, PT, R10, c[0x0][0x27c], PT ;  /* 0x00009f000a007a0c */ /* 0x000fe20003f06270 */
[----:B-1----:R-:W1:Y:S11]  /*3e90*/  LDS.128 R16, [R234+0xb100] ;  /* 0x00b10000ea107984 */ /* 0x002e760000000c00 */
[----:B------:R-:W-:Y:S01]  /*3ea0*/  @!UPT UIADD3 URZ, URZ, URZ, URZ ;  /* 0x0000003f3f3ff290 */ /* 0x000fe2000fffe03f */
[----:B------:R-:W-:Y:S01]  /*3eb0*/  @!P0 HADD2.F32 R26, -RZ, R15.H1_H1 ;  /* 0x3000000fff1a8230 */ /* 0x000fe20000004100 */
[----:B------:R-:W-:Y:S02]  /*3ec0*/  @!P0 SHF.R.U64 R2, R28, 0x10, R29 ;  /* 0x000000101c028819 */ /* 0x000fe4000000121d */
[----:B------:R-:W-:Y:S02]  /*3ed0*/  @!P0 SHF.R.U64 R31, R50, 0x10, R51 ;  /* 0x00000010321f8819 */ /* 0x000fe40000001233 */
[----:B------:R-:W-:Y:S01]  /*3ee0*/  @!P0 SHF.R.U32.HI R4, RZ, 0x10, R29 ;  /* 0x00000010ff048819 */ /* 0x000fe2000001161d */
[----:B------:R-:W-:Y:S01]  /*3ef0*/  @!P0 HADD2.F32 R27, -RZ, R2.H0_H0 ;  /* 0x20000002ff1b8230 */ /* 0x000fe20000004100 */
[----:B------:R-:W-:Y:S01]  /*3f00*/  @!P0 SHF.R.U32.HI R33, RZ, 0x10, R51 ;  /* 0x00000010ff218819 */ /* 0x000fe20000011633 */
[----:B------:R-:W-:Y:S02]  /*3f10*/  @!P0 HADD2.F32 R29, -RZ, R47.H1_H1 ;  /* 0x3000002fff1d8230 */ /* 0x000fe40000004100 */
        /* <DEDUP_REMOVED lines=8> */
[C---:B------:R-:W-:Y:S01]  /*3fa0*/  @!P0 FMUL.FTZ R2, R3.reuse, R26 ;  /* 0x0000001a03028220 */ /* 0x040fe20000410000 */
[----:B------:R-:W-:Y:S01]  /*3fb0*/  @!P0 HADD2.F32 R26, -RZ, R5.H0_H0 ;  /* 0x20000005ff1a8230 */ /* 0x000fe20000004100 */
[----:B------:R-:W-:Y:S01]  /*3fc0*/  @!P0 FMUL.FTZ R36, R30, R27 ;  /* 0x0000001b1e248220 */ /* 0x000fe20000410000 */
[----:B------:R-:W-:Y:S01]  /*3fd0*/  @!P0 MOV R5, R18 ;  /* 0x0000001200058202 */ /* 0x000fe20000000f00 */
[----:B------:R-:W-:Y:S02]  /*3fe0*/  @!P0 FFMA.FTZ R35, R3, R29, -R35 ;  /* 0x0000001d03238223 */ /* 0x000fe40000010823 */
[C---:B------:R-:W-:Y:S01]  /*3ff0*/  @!P0 FMUL.FTZ R3, R26.reuse, R27 ;  /* 0x0000001b1a038220 */ /* 0x040fe20000410000 */
[----:B------:R-:W-:Y:S01]  /*4000*/  @!P0 HADD2.F32 R27, -RZ, R15.H0_H0 ;  /* 0x2000000fff1b8230 */ /* 0x000fe20000004100 */
[----:B------:R-:W-:Y:S01]  /*4010*/  @!P0 FFMA.FTZ R36, R26, R31, -R36 ;  /* 0x0000001f1a248223 */ /* 0x000fe20000010824 */
[----:B------:R-:W-:Y:S01]  /*4020*/  @!P0 MOV R26, R19 ;  /* 0x00000013001a8202 */ /* 0x000fe20000000f00 */
[----:B------:R-:W-:Y:S01]  /*4030*/  @!P0 FFMA.FTZ R2, R28, R29, R2 ;  /* 0x0000001d1c028223 */ /* 0x000fe20000010002 */
[--C-:B------:R-:W-:Y:S01]  /*4040*/  @!P0 HADD2.F32 R28, -RZ, R5.reuse.H1_H1 ;  /* 0x30000005ff1c8230 */ /* 0x100fe20000004100 */
[----:B------:R-:W-:Y:S01]  /*4050*/  @!P0 FFMA.FTZ R3, R30, R31, R3 ;  /* 0x0000001f1e038223 */ /* 0x000fe20000010003 */
[----:B------:R-:W-:Y:S02]  /*4060*/  @!P0 HADD2.F32 R5, -RZ, R5.H0_H0 ;  /* 0x20000005ff058230 */ /* 0x000fe40000004100 */
[----:B------:R-:W-:Y:S01]  /*4070*/  @!P0 F2FP.PACK_AB R2, R2, R35 ;  /* 0x000000230202823e */ /* 0x000fe200000000ff */
[----:B------:R-:W-:Y:S01]  /*4080*/  @!P0 FMUL.FTZ R50, R28, R27 ;  /* 0x0000001b1c328220 */ /* 0x000fe20000410000 */
[----:B------:R-:W-:Y:S01]  /*4090*/  @!P0 F2FP.PACK_AB R3, R3, R36 ;  /* 0x000000240303823e */ /* 0x000fe200000000ff */
[----:B------:R-:W-:Y:S01]  /*40a0*/  @!P0 HADD2.F32 R29, -RZ, R47.H0_H0 ;  /* 0x2000002fff1d8230 */ /* 0x000fe20000004100 */
[----:B------:R-:W-:Y:S01]  /*40b0*/  @!P0 MOV R16, R2 ;  /* 0x0000000200108202 */ /* 0x000fe20000000f00 */
[--C-:B------:R-:W-:Y:S01]  /*40c0*/  @!P0 HADD2.F32 R32, -RZ, R26.reuse.H1_H1 ;  /* 0x3000001aff208230 */ /* 0x100fe20000004100 */
[----:B------:R-:W-:Y:S01]  /*40d0*/  @!P0 MOV R17, R3 ;  /* 0x0000000300118202 */ /* 0x000fe20000000f00 */
[----:B------:R-:W-:Y:S02]  /*40e0*/  @!P0 HADD2.F32 R26, -RZ, R26.H0_H0 ;  /* 0x2000001aff1a8230 */ /* 0x000fe40000004100 */
[----:B------:R-:W-:Y:S01]  /*40f0*/  @!P0 HADD2.F32 R15, -RZ, R4.H0_H0 ;  /* 0x20000004ff0f8230 */ /* 0x000fe20000004100 */
[C---:B------:R-:W-:Y:S02]  /*4100*/  @!P0 FMUL.FTZ R4, R5.reuse, R27 ;  /* 0x0000001b05048220 */ /* 0x040fe40000410000 */
[----:B------:R-:W-:Y:S02]  /*4110*/  @!P0 FFMA.FTZ R27, R5, R29, -R50 ;  /* 0x0000001d051b8223 */ /* 0x000fe40000010832 */
[-C--:B------:R-:W-:Y:S02]  /*4120*/  @!P0 FMUL.FTZ R47, R32, R15.reuse ;  /* 0x0000000f202f8220 */ /* 0x080fe40000410000 */
[----:B------:R-:W-:Y:S02]  /*4130*/  @!P0 FMUL.FTZ R5, R26, R15 ;  /* 0x0000000f1a058220 */ /* 0x000fe40000410000 */
[----:B------:R-:W-:Y:S02]  /*4140*/  @!P0 FFMA.FTZ R4, R28, R29, R4 ;  /* 0x0000001d1c048223 */ /* 0x000fe40000010004 */
[-C--:B------:R-:W-:Y:S02]  /*4150*/  @!P0 FFMA.FTZ R47, R26, R33.reuse, -R47 ;  /* 0x000000211a2f8223 */ /* 0x080fe4000001082f */
[----:B------:R-:W-:Y:S01]  /*4160*/  @!P0 FFMA.FTZ R5, R32, R33, R5 ;  /* 0x0000002120058223 */ /* 0x000fe20000010005 */
[----:B------:R-:W-:Y:S04]  /*4170*/  @!P0 F2FP.PACK_AB R4, R4, R27 ;  /* 0x0000001b0404823e */ /* 0x000fe800000000ff */
[----:B------:R-:W-:Y:S02]  /*4180*/  @!P0 F2FP.PACK_AB R5, R5, R47 ;  /* 0x0000002f0505823e */ /* 0x000fe400000000ff */
[----:B------:R-:W-:Y:S02]  /*4190*/  @!P0 MOV R18, R4 ;  /* 0x0000000400128202 */ /* 0x000fe40000000f00 */
[----:B------:R-:W-:Y:S05]  /*41a0*/  @!P0 MOV R19, R5 ;  /* 0x0000000500138202 */ /* 0x000fea0000000f00 */
[----:B------:R1:W-:Y:S02]  /*41b0*/  STG.E.128 [R58.64+0x80], R16 ;  /* 0x000080103a007986 */ /* 0x0003e4000c101d08 */
.L_x_2055:
[----:B------:R-:W-:Y:S05]  /*41c0*/  BSYNC B1 ;  /* 0x0000000000017941 */ /* 0x000fea0003800000 */
.L_x_2054:
[----:B------:R-:W-:Y:S01]  /*41d0*/  BSSY B1, `(.L_x_2058) ;  /* 0x0000070000017945 */ /* 0x000fe20003800000 */
[----:B------:R-:W-:-:S05]  /*41e0*/  @P3 BRA `(.L_x_2059) ;  /* 0x000006e000003947 */ /* 0x000fca0003800000 */
[----:B------:R-:W-:Y:S01]  /*41f0*/  BSSY B0, `(.L_x_2060) ;  /* 0x0000036000007945 */ /* 0x000fe20003800000 */
[----:B------:R-:W-:-:S05]  /*4200*/  @P4 BRA `(.L_x_2061) ;  /* 0x0000034000004947 */ /* 0x000fca0003800000 */
[----:B------:R-:W-:Y:S01]  /*4210*/  ISETP.GE.AND P0, PT, R12, c[0x0][0x27c], PT ;  /* 0x00009f000c007a0c */ /* 0x000fe20003f06270 */
[----:B-1----:R-:W1:Y:S11]  /*4220*/  LDS.128 R16, [R234+0x9100] ;  /* 0x00910000ea107984 */ /* 0x002e760000000c00 */
[----:B------:R-:W-:Y:S01]  /*4230*/  @!UPT UIADD3 URZ, URZ, URZ, URZ ;  /* 0x0000003f3f3ff290 */ /* 0x000fe2000fffe03f */
[----:B------:R-:W-:Y:S01]  /*4240*/  @!P0 HADD2.F32 R15, -RZ, R14.H1_H1 ;  /* 0x3000000eff0f8230 */ /* 0x000fe20000004100 */
[--C-:B------:R-:W-:Y:S01]  /*4250*/  @!P0 SHF.R.U64 R2, R24, 0x10, R25.reuse ;  /* 0x0000001018028819 */ /* 0x100fe20000001219 */
[----:B------:R-:W-:Y:S01]  /*4260*/  @!P0 HADD2.F32 R26, -RZ, R46.H1_H1 ;  /* 0x3000002eff1a8230 */ /* 0x000fe20000004100 */
[----:B------:R-:W-:Y:S02]  /*4270*/  @!P0 SHF.R.U32.HI R4, RZ, 0x10, R25 ;  /* 0x00000010ff048819 */ /* 0x000fe40000011619 */
[--C-:B------:R-:W-:Y:S01]  /*4280*/  @!P0 SHF.R.U64 R28, R48, 0x10, R49.reuse ;  /* 0x00000010301c8819 */ /* 0x100fe20000001231 */
[----:B------:R-:W-:Y:S01]  /*4290*/  @!P0 HADD2.F32 R24, -RZ, R2.H0_H0 ;  /* 0x20000002ff188230 */ /* 0x000fe20000004100 */
[----:B------:R-:W-:Y:S03]  /*42a0*/  @!P0 SHF.R.U32.HI R30, RZ, 0x10, R49 ;  /* 0x00000010ff1e8819 */ /* 0x000fe60000011631 */
        /* <DEDUP_REMOVED lines=8> */
[----:B------:R-:W-:Y:S01]  /*4330*/  @!P0 FMUL.FTZ R2, R3, R15 ;  /* 0x0000000f03028220 */ /* 0x000fe20000410000 */
        /* <DEDUP_REMOVED lines=32> */
[----:B------:R1:W-:Y:S02]  /*4540*/  STG.E.128 [R56.64], R16 ;  /* 0x0000001038007986 */ /* 0x0003e4000c101d08 */
.L_x_2061:
[----:B------:R-:W-:Y:S05]  /*4550*/  BSYNC B0 ;  /* 0x0000000000007941 */ /* 0x000fea0003800000 */
.L_x_2060:
        /* <DEDUP_REMOVED lines=55> */
.L_x_2059:
[----:B------:R-:W-:Y:S05]  /*48d0*/  BSYNC B1 ;  /* 0x0000000000017941 */ /* 0x000fea0003800000 */
.L_x_2058:
[----:B------:R-:W-:-:S05]  /*48e0*/  @P2 BRA `(.L_x_2062) ;  /* 0x000023c000002947 */ /* 0x000fca0003800000 */
[----:B------:R-:W-:Y:S01]  /*48f0*/  BSSY B0, `(.L_x_2063) ;  /* 0x0000036000007945 */ /* 0x000fe20003800000 */
[----:B------:R-:W-:-:S05]  /*4900*/  @P4 BRA `(.L_x_2064) ;  /* 0x0000034000004947 */ /* 0x000fca0003800000 */
[----:B------:R-:W-:Y:S01]  /*4910*/  ISETP.GE.AND P0, PT, R12, c[0x0][0x27c], PT ;  /* 0x00009f000c007a0c */ /* 0x000fe20003f06270 */
[----:B-1----:R-:W1:Y:S11]  /*4920*/  LDS.128 R16, [R234+0xa100] ;  /* 0x00a10000ea107984 */ /* 0x002e760000000c00 */
[----:B------:R-:W-:Y:S01]  /*4930*/  @!UPT UIADD3 URZ, URZ, URZ, URZ ;  /* 0x0000003f3f3ff290 */ /* 0x000fe2000fffe03f */
[----:B------:R-:W-:Y:S01]  /*4940*/  @!P0 HADD2.F32 R11, -RZ, R7.H1_H1 ;  /* 0x30000007ff0b8230 */ /* 0x000fe20000004100 */
[----:B------:R-:W-:Y:S01]  /*4950*/  @!P0 SHF.R.U64 R2, R20, 0x10, R21 ;  /* 0x0000001014028819 */ /* 0x000fe20000001215 */
[----:B------:R-:W-:Y:S01]  /*4960*/  @!P0 HADD2.F32 R20, -RZ, R38.H1_H1 ;  /* 0x30000026ff148230 */ /* 0x000fe20000004100 */
        /* <DEDUP_REMOVED lines=35> */
[-C--:B------:R-:W-:Y:S02]  /*4ba0*/  @!P0 FFMA.FTZ R14, R5, R20.reuse, -R28 ;  /* 0x00000014050e8223 */ /* 0x080fe4000001081c */
        /* <DEDUP_REMOVED lines=10> */
.L_x_2064:
[----:B------:R-:W-:Y:S05]  /*4c50*/  BSYNC B0 ;  /* 0x0000000000007941 */ /* 0x000fea0003800000 */
.L_x_2063:
[----:B------:R-:W-:Y:S11]  /*4c60*/  ISETP.GE.AND P0, PT, R65, c[0x0][0x1d4], PT ;  /* 0x0000750041007a0c */ /* 0x000ff60003f06270 */
[----:B------:R-:W-:Y:S02]  /*4c70*/  @!UPT UIADD3 URZ, URZ, URZ, URZ ;  /* 0x0000003f3f3ff290 */ /* 0x000fe4000fffe03f */
        /* <DEDUP_REMOVED lines=21> */
[C---:B------:R-:W-:Y:S01]  /*4dd0*/  @!P0 FMUL.FTZ R23, R14.reuse, R8 ;  /* 0x000000080e178220 */ /* 0x040fe20000410000 */
        /* <DEDUP_REMOVED lines=21> */
[CC--:B------:R-:W-:Y:S02]  /*4f30*/  @!P0 FMUL.FTZ R24, R20.reuse, R6.reuse ;  /* 0x0000000614188220 */ /* 0x0c0fe40000410000 */
        /* <DEDUP_REMOVED lines=8> */
[----:B------:R1:W-:Y:S01]  /*4fc0*/  STG.E.128 [R54.64+0x80], R16 ;  /* 0x0000801036007986 */ /* 0x0003e2000c101d08 */
[----:B------:R-:W-:-:S05]  /*4fd0*/  BRA `(.L_x_2062) ;  /* 0x00001cd000007947 */ /* 0x000fca0003800000 */
.L_x_2047:
        /* <DEDUP_REMOVED lines=10> */
[----:B------:R-:W-:Y:S07]  /*5080*/  BSSY B0, `(.L_x_2065) ;  /* 0x00000b9000007945 */ /* 0x000fee0003800000 */
        /* <DEDUP_REMOVED lines=14> */
[----:B------:R-:W2:Y:S01]  /*5170*/  @!P2 LDG.E.128 R52, [R14.64] ;  /* 0x000000080e34a981 */ /* 0x000ea2000c1e1d00 */
[----:B------:R-:W-:Y:S02]  /*5180*/  @!P2 LEA.HI.X R17, R5, c[0x0][0x28c], R4, 0x1, P0 ;  /* 0x0000a3000511aa11 */ /* 0x000fe400000f0c04 */
[C---:B------:R-:W-:Y:S04]  /*5190*/  @!P1 LEA R2, P0, R7.reuse, c[0x0][0x270], 0x1 ;  /* 0x00009c0007029a11 */ /* 0x040fe800078008ff */
[----:B------:R-:W-:Y:S01]  /*51a0*/  @!P1 LEA.HI.X R3, R7, c[0x0][0x274], R6, 0x1, P0 ;  /* 0x00009d0007039a11 */ /* 0x000fe200000f0c06 */
[----:B------:R1:W3:Y:S01]  /*51b0*/  @!P2 LDG.E.128 R24, [R16.64] ;  /* 0x000000081018a981 */ /* 0x0002e2000c1e1d00 */
[C---:B------:R-:W-:Y:S01]  /*51c0*/  @!P1 LEA R4, P0, R9.reuse, c[0x0][0x288], 0x1 ;  /* 0x0000a20009049a11 */ /* 0x040fe200078008ff */
[----:B------:R-:W-:Y:S03]  /*51d0*/  CS2R R6, SRZ ;  /* 0x0000000000067805 */ /* 0x000fe6000001ff00 */
[----:B------:R-:W-:Y:S02]  /*51e0*/  @!P1 LEA.HI.X R5, R9, c[0x0][0x28c], R8, 0x1, P0 ;  /* 0x0000a30009059a11 */ /* 0x000fe400000f0c08 */
[-C--:B------:R-:W-:Y:S01]  /*51f0*/  ISETP.GE.AND P0, PT, R79, R141.reuse, PT ;  /* 0x0000008d4f00720c */ /* 0x080fe20003f06270 */
[----:B------:R4:W3:Y:S03]  /*5200*/  @!P1 LDG.E.128 R48, [R2.64] ;  /* 0x0000000802309981 */ /* 0x0008e6000c1e1d00 */
[----:B------:R-:W-:Y:S01]  /*5210*/  ISETP.GE.OR P0, PT, R116, c[0x0][0x27c], P0 ;  /* 0x00009f0074007a0c */ /* 0x000fe20000706670 */
[----:B-1----:R-:W-:Y:S06]  /*5220*/  CS2R R16, SRZ ;  /* 0x0000000000107805 */ /* 0x002fec000001ff00 */
[----:B------:R1:W3:Y:S06]  /*5230*/  @!P1 LDG.E.128 R16, [R4.64] ;  /* 0x0000000804109981 */ /* 0x0002ec000c1e1d00 */
[----:B------:R-:W-:Y:S05]  /*5240*/  @!P0 IADD3 R62, P1, R150, R62, RZ ;  /* 0x0000003e963e8210 */ /* 0x000fea0007f3e0ff */
[----:B------:R-:W-:Y:S01]  /*5250*/  @!P0 IMAD.X R36, R36, 0x1, R99, P1 ;  /* 0x0000000124248824 */ /* 0x000fe200008e0663 */
[C---:B----4-:R-:W-:Y:S04]  /*5260*/  @!P0 LEA R2, P1, R62.reuse, c[0x0][0x270], 0x1 ;  /* 0x00009c003e028a11 */ /* 0x050fe800078208ff */
[----:B------:R-:W-:Y:S02]  /*5270*/  @!P0 LEA.HI.X R3, R62, c[0x0][0x274], R36, 0x1, P1 ;  /* 0x00009d003e038a11 */ /* 0x000fe400008f0c24 */
[----:B------:R-:W-:Y:S01]  /*5280*/  @!P0 IADD3 R60, P1, R148, R60, RZ ;  /* 0x0000003c943c8210 */ /* 0x000fe20007f3e0ff */
[----:B------:R-:W-:Y:S04]  /*5290*/  CS2R R36, SRZ ;  /* 0x0000000000247805 */ /* 0x000fe8000001ff00 */
[----:B------:R-:W-:Y:S01]  /*52a0*/  @!P0 IMAD.X R33, R33, 0x1, R98, P1 ;  /* 0x0000000121218824 */ /* 0x000fe200008e0662 */
[C---:B------:R-:W-:Y:S01]  /*52b0*/  @!P0 LEA R8, P1, R60.reuse, c[0x0][0x288], 0x1 ;  /* 0x0000a2003c088a11 */ /* 0x040fe200078208ff */
[----:B------:R4:W5:Y:S03]  /*52c0*/  @!P0 LDG.E.128 R36, [R2.64] ;  /* 0x0000000802248981 */ /* 0x000966000c1e1d00 */
[----:B------:R-:W-:Y:S01]  /*52d0*/  @!P0 LEA.HI.X R9, R60, c[0x0][0x28c], R33, 0x1, P1 ;  /* 0x0000a3003c098a11 */ /* 0x000fe200008f0c21 */
[----:B-1----:R-:W-:Y:S01]  /*52e0*/  CS2R R4, SRZ ;  /* 0x0000000000047805 */ /* 0x002fe2000001ff00 */
[----:B------:R-:W-:Y:S05]  /*52f0*/  ISETP.GE.AND P1, PT, R116, c[0x0][0x27c], PT ;  /* 0x00009f0074007a0c */ /* 0x000fea0003f26270 */
[----:B------:R2:W5:Y:S01]  /*5300*/  @!P0 LDG.E.128 R4, [R8.64] ;  /* 0x0000000808048981 */ /* 0x000562000c1e1d00 */
[----:B------:R-:W-:Y:S01]  /*5310*/  ISETP.GE.OR P0, PT, R79, R141, P4 ;  /* 0x0000008d4f00720c */ /* 0x000fe20002706670 */
[----:B--2---:R-:W-:Y:S02]  /*5320*/  IMAD.MOV.U32 R9, RZ, RZ, R54 ;  /* 0x000000ffff097224 */ /* 0x004fe400078e0036 */
[----:B------:R-:W-:Y:S02]  /*5330*/  IMAD.MOV.U32 R8, RZ, RZ, R55 ;  /* 0x000000ffff087224 */ /* 0x000fe400078e0037 */
[----:B----4-:R-:W-:Y:S02]  /*5340*/  IMAD.MOV.U32 R3, RZ, RZ, R52 ;  /* 0x000000ffff037224 */ /* 0x010fe400078e0034 */
[----:B------:R-:W-:Y:S01]  /*5350*/  IMAD.MOV.U32 R2, RZ, RZ, R53 ;  /* 0x000000ffff027224 */ /* 0x000fe200078e0035 */
[----:B------:R-:W-:Y:S01]  /*5360*/  PRMT R60, R9, 0x5410, R8 ;  /* 0x00005410093c7816 */ /* 0x000fe20000000008 */
[----:B---3--:R-:W-:Y:S02]  /*5370*/  IMAD.MOV.U32 R9, RZ, RZ, R26 ;  /* 0x000000ffff097224 */ /* 0x008fe400078e001a */
        /* <DEDUP_REMOVED lines=12> */
[----:B------:R-:W-:Y:S02]  /*5440*/  IMAD.MOV.U32 R9, RZ, RZ, R18 ;  /* 0x000000ffff097224 */ /* 0x000fe400078e0012 */
[----:B------:R-:W-:Y:S02]  /*5450*/  IMAD.MOV.U32 R8, RZ, RZ, R19 ;  /* 0x000000ffff087224 */ /* 0x000fe400078e0013 */
[----:B------:R-:W-:Y:S02]  /*5460*/  IMAD.MOV.U32 R3, RZ, RZ, R16 ;  /* 0x000000ffff037224 */ /* 0x000fe400078e0010 */
[----:B------:R-:W-:Y:S01]  /*5470*/  IMAD.MOV.U32 R2, RZ, RZ, R17 ;  /* 0x000000ffff027224 */ /* 0x000fe200078e0011 */
[----:B------:R-:W-:Y:S04]  /*5480*/  PRMT R11, R9, 0x5410, R8 ;  /* 0x00005410090b7816 */ /* 0x000fe80000000008 */
[----:B------:R-:W-:Y:S01]  /*5490*/  PRMT R14, R2, 0x5410, R3 ;  /* 0x00005410020e7816 */ /* 0x000fe20000000003 */
[----:B------:R-:W-:-:S05]  /*54a0*/  @P0 BRA `(.L_x_2066) ;  /* 0x0000076000000947 */ /* 0x000fca0003800000 */
[----:B-----5:R-:W-:Y:S01]  /*54b0*/  IMAD.MOV.U32 R30, RZ, RZ, R4 ;  /* 0x000000ffff1e7224 */ /* 0x020fe200078e0004 */
[----:B------:R-:W-:Y:S01]  /*54c0*/  IADD3 R3, P0, R170, R176, RZ ;  /* 0x000000b0aa037210 */ /* 0x000fe20007f1e0ff */
[----:B------:R-:W1:Y:S01]  /*54d0*/  LDS.128 R20, [R136+0x8100] ;  /* 0x0081000088147984 */ /* 0x000e620000000c00 */
[----:B------:R-:W-:Y:S01]  /*54e0*/  @!P1 SHF.R.U32.HI R29, RZ, 0x10, R7 ;  /* 0x00000010ff1d9819 */ /* 0x000fe20000011607 */
[----:B------:R-:W-:Y:S01]  /*54f0*/  IMAD.MOV.U32 R64, RZ, RZ, R36 ;  /* 0x000000ffff407224 */ /* 0x000fe200078e0024 */
[----:B------:R-:W-:Y:S01]  /*5500*/  IADD3.X R2, R174, R113, RZ, P0, !PT ;  /* 0x00000071ae027210 */ /* 0x000fe200007fe4ff */
[--C-:B------:R-:W-:Y:S01]  /*5510*/  IMAD.MOV.U32 R44, RZ, RZ, R39.reuse ;  /* 0x000000ffff2c7224 */ /* 0x100fe200078e0027 */
[----:B------:R-:W-:Y:S01]  /*5520*/  IADD3 R9, P2, P0, R156, R3, R138 ;  /* 0x000000039c097210 */ /* 0x000fe2000785e08a */
[----:B------:R-:W-:Y:S01]  /*5530*/  @!P1 HADD2.F32 R32, -RZ, R30.H0_H0 ;  /* 0x2000001eff209230 */ /* 0x000fe20000004100 */
[--C-:B------:R-:W-:Y:S01]  /*5540*/  @!P1 SHF.R.U64 R42, R38, 0x10, R39.reuse ;  /* 0x00000010262a9819 */ /* 0x100fe20000001227 */
[----:B------:R-:W2:Y:S01]  /*5550*/  LDS.128 R56, [R135+0x8100] ;  /* 0x0081000087387984 */ /* 0x000ea20000000c00 */
[----:B------:R-:W-:Y:S01]  /*5560*/  IADD3.X R8, R102, R2, R130, P2, P0 ;  /* 0x0000000266087210 */ /* 0x000fe200017e0482 */
[----:B------:R-:W-:Y:S01]  /*5570*/  @!P1 HADD2.F32 R44, -RZ, R44.H0_H0 ;  /* 0x2000002cff2c9230 */ /* 0x000fe20000004100 */
[----:B------:R-:W-:Y:S01]  /*5580*/  ISETP.GE.AND P0, PT, R137, c[0x0][0x1d4], PT ;  /* 0x0000750089007a0c */ /* 0x000fe20003f06270 */
[----:B------:R-:W-:Y:S01]  /*5590*/  @!P1 HADD2.F32 R42, -RZ, R42.H0_H0 ;  /* 0x2000002aff2a9230 */ /* 0x000fe20000004100 */
[----:B------:R-:W-:Y:S02]  /*55a0*/  @!P1 SHF.R.U32.HI R62, RZ, 0x10, R39 ;  /* 0x00000010ff3e9819 */ /* 0x000fe40000011627 */
[----:B------:R-:W-:Y:S02]  /*55b0*/  MOV R45, R37 ;  /* 0x00000025002d7202 */ /* 0x000fe40000000f00 */
[--C-:B------:R-:W-:Y:S02]  /*55c0*/  @!P1 SHF.R.U32.HI R43, RZ, 0x10, R37.reuse ;  /* 0x00000010ff2b9819 */ /* 0x100fe40000011625 */
[----:B------:R-:W-:Y:S01]  /*55d0*/  @!P1 SHF.R.U64 R41, R36, 0x10, R37 ;  /* 0x0000001024299819 */ /* 0x000fe20000001225 */
[----:B------:R-:W-:Y:S01]  /*55e0*/  @!P1 HADD2.F32 R36, -RZ, R64.H0_H0 ;  /* 0x20000040ff249230 */ /* 0x000fe20000004100 */
[----:B------:R-:W-:Y:S01]  /*55f0*/  MOV R40, R38 ;  /* 0x0000002600287202 */ /* 0x000fe20000000f00 */
[----:B------:R-:W-:Y:S02]  /*5600*/  @!P1 HADD2.F32 R38, -RZ, R45.H0_H0 ;  /* 0x2000002dff269230 */ /* 0x000fe40000004100 */
[----:B------:R-:W-:Y:S02]  /*5610*/  @!P0 IADD3 R3, P3, P2, R156, R3, R137 ;  /* 0x000000039c038210 */ /* 0x000fe40007a7e089 */
[----:B------:R-:W-:Y:S02]  /*5620*/  @!P1 HADD2.F32 R40, -RZ, R40.H0_H0 ;  /* 0x20000028ff289230 */ /* 0x000fe40000004100 */
[----:B------:R-:W-:Y:S02]  /*5630*/  @!P0 IADD3.X R2, R102, R2, R129, P3, P2 ;  /* 0x0000000266028210 */ /* 0x000fe40001fe4481 */
[C---:B------:R-:W-:Y:S04]  /*5640*/  LEA R180, P2, R9.reuse, c[0x0][0x1c8], 0x1 ;  /* 0x0000720009b47a11 */ /* 0x040fe800078408ff */
[----:B------:R-:W-:Y:S01]  /*5650*/  LEA.HI.X R181, R9, c[0x0][0x1cc], R8, 0x1, P2 ;  /* 0x0000730009b57a11 */ /* 0x000fe200010f0c08 */
[--C-:B------:R-:W-:Y:S01]  /*5660*/  IMAD.MOV.U32 R8, RZ, RZ, R7.reuse ;  /* 0x000000ffff087224 */ /* 0x100fe200078e0007 */
[C---:B------:R-:W-:Y:S02]  /*5670*/  @!P0 LEA R178, P2, R3.reuse, c[0x0][0x1c8], 0x1 ;  /* 0x0000720003b28a11 */ /* 0x040fe400078408ff */
[----:B------:R-:W-:Y:S01]  /*5680*/  @!P1 SHF.R.U64 R9, R6, 0x10, R7 ;  /* 0x0000001006099819 */ /* 0x000fe20000001207 */
[----:B------:R-:W-:Y:S01]  /*5690*/  @!P1 HADD2.F32 R6, -RZ, R6.H0_H0 ;  /* 0x20000006ff069230 */ /* 0x000fe20000004100 */
[----:B-1----:R-:W-:Y:S01]  /*56a0*/  @!P1 IMAD.MOV.U32 R7, RZ, RZ, R20 ;  /* 0x000000ffff079224 */ /* 0x002fe200078e0014 */
[----:B------:R-:W-:Y:S01]  /*56b0*/  @!P0 LEA.HI.X R179, R3, c[0x0][0x1cc], R2, 0x1, P2 ;  /* 0x0000730003b38a11 */ /* 0x000fe200010f0c02 */
[----:B------:R-:W-:Y:S01]  /*56c0*/  @!P1 HADD2.F32 R8, -RZ, R8.H0_H0 ;  /* 0x20000008ff089230 */ /* 0x000fe20000004100 */
[----:B------:R-:W-:Y:S02]  /*56d0*/  MOV R2, R5 ;  /* 0x0000000500027202 */ /* 0x000fe40000000f00 */
[----:B------:R-:W-:Y:S01]  /*56e0*/  @!P1 MOV R31, R21 ;  /* 0x00000015001f9202 */ /* 0x000fe20000000f00 */
[--C-:B------:R-:W-:Y:S01]  /*56f0*/  @!P1 HADD2.F32 R33, -RZ, R7.reuse.H0_H0 ;  /* 0x20000007ff219230 */ /* 0x100fe20000004100 */
[--C-:B------:R-:W-:Y:S01]  /*5700*/  @!P1 SHF.R.U32.HI R3, RZ, 0x10, R5.reuse ;  /* 0x00000010ff039819 */ /* 0x100fe20000011605 */
[----:B------:R-:W-:Y:S01]  /*5710*/  @!P1 HADD2.F32 R7, -RZ, R7.H1_H1 ;  /* 0x30000007ff079230 */ /* 0x000fe20000004100 */
[----:B--2---:R-:W-:Y:S01]  /*5720*/  @!P1 MOV R63, R57 ;  /* 0x00000039003f9202 */ /* 0x004fe20000000f00 */
[----:B------:R-:W-:Y:S01]  /*5730*/  @!P1 HADD2.F32 R30, -RZ, R31.H0_H0 ;  /* 0x2000001fff1e9230 */ /* 0x000fe20000004100 */
[----:B------:R-:W-:Y:S01]  /*5740*/  @!P1 MOV R39, R56 ;  /* 0x0000003800279202 */ /* 0x000fe20000000f00 */
[----:B------:R-:W-:Y:S01]  /*5750*/  @!P1 HADD2.F32 R3, -RZ, R3.H0_H0 ;  /* 0x20000003ff039230 */ /* 0x000fe20000004100 */
[----:B------:R-:W-:Y:S01]  /*5760*/  @!P1 SHF.R.U64 R5, R4, 0x10, R5 ;  /* 0x0000001004059819 */ /* 0x000fe20000001205 */
[----:B------:R-:W-:Y:S02]  /*5770*/  @!P1 HADD2.F32 R37, -RZ, R63.H0_H0 ;  /* 0x2000003fff259230 */ /* 0x000fe40000004100 */
[----:B------:R-:W-:Y:S01]  /*5780*/  @!P1 HADD2.F32 R4, -RZ, R2.H0_H0 ;  /* 0x20000002ff049230 */ /* 0x000fe20000004100 */
[----:B------:R-:W-:Y:S01]  /*5790*/  @!P1 FMUL.FTZ R2, R33, R32 ;  /* 0x0000002021029220 */ /* 0x000fe20000410000 */
[----:B------:R-:W-:Y:S02]  /*57a0*/  @!P1 HADD2.F32 R35, -RZ, R39.H0_H0 ;  /* 0x20000027ff239230 */ /* 0x000fe40000004100 */
[----:B------:R-:W-:Y:S01]  /*57b0*/  @!P1 HADD2.F32 R31, -RZ, R31.H1_H1 ;  /* 0x3000001fff1f9230 */ /* 0x000fe20000004100 */
[----:B------:R-:W-:Y:S02]  /*57c0*/  @!P1 FMUL.FTZ R175, R37, R4 ;  /* 0x0000000425af9220 */ /* 0x000fe40000410000 */
[C---:B------:R-:W-:Y:S01]  /*57d0*/  @!P1 FMUL.FTZ R64, R35.reuse, R32 ;  /* 0x0000002023409220 */ /* 0x040fe20000410000 */
[----:B------:R-:W-:Y:S01]  /*57e0*/  @!P1 HADD2.F32 R32, -RZ, R39.H1_H1 ;  /* 0x30000027ff209230 */ /* 0x000fe20000004100 */
[----:B------:R-:W-:Y:S01]  /*57f0*/  @!P1 FFMA.FTZ R2, R35, R36, R2 ;  /* 0x0000002423029223 */ /* 0x000fe20000010002 */
[----:B------:R-:W-:Y:S01]  /*5800*/  @!P1 HADD2.F32 R35, -RZ, R63.H1_H1 ;  /* 0x3000003fff239230 */ /* 0x000fe20000004100 */
[C---:B------:R-:W-:Y:S02]  /*5810*/  @!P1 FMUL.FTZ R4, R30.reuse, R4 ;  /* 0x000000041e049220 */ /* 0x040fe40000410000 */
[----:B------:R-:W-:Y:S01]  /*5820*/  @!P1 FFMA.FTZ R175, R30, R38, -R175 ;  /* 0x000000261eaf9223 */ /* 0x000fe200000108af */
[----:B------:R-:W-:Y:S01]  /*5830*/  @!P1 HADD2.F32 R30, -RZ, R5.H0_H0 ;  /* 0x20000005ff1e9230 */ /* 0x000fe20000004100 */
[----:B------:R-:W-:Y:S01]  /*5840*/  @!P1 FFMA.FTZ R64, R33, R36, -R64 ;  /* 0x0000002421409223 */ /* 0x000fe20000010840 */
[----:B------:R-:W-:Y:S01]  /*5850*/  @!P1 HADD2.F32 R36, -RZ, R43.H0_H0 ;  /* 0x2000002bff249230 */ /* 0x000fe20000004100 */
[-C--:B------:R-:W-:Y:S01]  /*5860*/  @!P1 FMUL.FTZ R63, R35, R3.reuse ;  /* 0x00000003233f9220 */ /* 0x080fe20000410000 */
[----:B------:R-:W-:Y:S01]  /*5870*/  @!P1 HADD2.F32 R33, -RZ, R41.H0_H0 ;  /* 0x20000029ff219230 */ /* 0x000fe20000004100 */
[----:B------:R-:W-:Y:S02]  /*5880*/  @!P1 IMAD.MOV.U32 R39, RZ, RZ, R58 ;  /* 0x000000ffff279224 */ /* 0x000fe400078e003a */
[C---:B------:R-:W-:Y:S02]  /*5890*/  @!P1 FMUL.FTZ R182, R32.reuse, R30 ;  /* 0x0000001e20b69220 */ /* 0x040fe40000410000 */
[C---:B------:R-:W-:Y:S01]  /*58a0*/  @!P1 FMUL.FTZ R5, R31.reuse, R3 ;  /* 0x000000031f059220 */ /* 0x040fe20000410000 */
[--C-:B------:R-:W-:Y:S01]  /*58b0*/  @!P1 HADD2.F32 R41, -RZ, R39.reuse.H1_H1 ;  /* 0x30000027ff299230 */ /* 0x100fe20000004100 */
[----:B------:R-:W-:Y:S01]  /*58c0*/  @!P1 FFMA.FTZ R63, R31, R36, -R63 ;  /* 0x000000241f3f9223 */ /* 0x000fe2000001083f */
[----:B------:R-:W-:Y:S01]  /*58d0*/  @!P1 MOV R31, R22 ;  /* 0x00000016001f9202 */ /* 0x000fe20000000f00 */
[C---:B------:R-:W-:Y:S01]  /*58e0*/  @!P1 FMUL.FTZ R3, R7.reuse, R30 ;  /* 0x0000001e07039220 */ /* 0x040fe20000410000 */
[----:B------:R-:W-:Y:S01]  /*58f0*/  @!P1 HADD2.F32 R39, -RZ, R39.H0_H0 ;  /* 0x20000027ff279230 */ /* 0x000fe20000004100 */
[-C--:B------:R-:W-:Y:S01]  /*5900*/  @!P1 FFMA.FTZ R182, R7, R33.reuse, -R182 ;  /* 0x0000002107b69223 */ /* 0x080fe200000108b6 */
[----:B------:R-:W-:Y:S01]  /*5910*/  @!P1 HADD2.F32 R7, -RZ, R9.H0_H0 ;  /* 0x20000009ff079230 */ /* 0x000fe20000004100 */
[----:B------:R-:W-:Y:S01]  /*5920*/  @!P1 FFMA.FTZ R3, R32, R33, R3 ;  /* 0x0000002120039223 */ /* 0x000fe20000010003 */
[--C-:B------:R-:W-:Y:S01]  /*5930*/  @!P1 HADD2.F32 R30, -RZ, R31.reuse.H1_H1 ;  /* 0x3000001fff1e9230 */ /* 0x100fe20000004100 */
[----:B------:R-:W-:Y:S01]  /*5940*/  @!P1 FMUL.FTZ R184, R39, R6 ;  /* 0x0000000627b89220 */ /* 0x000fe20000410000 */
[----:B------:R-:W-:Y:S01]  /*5950*/  @!P1 F2FP.PACK_AB R63, R63, R175 ;  /* 0x000000af3f3f923e */ /* 0x000fe200000000ff */
[-C--:B------:R-:W-:Y:S01]  /*5960*/  @!P1 FMUL.FTZ R183, R41, R7.reuse ;  /* 0x0000000729b79220 */ /* 0x080fe20000410000 */
[----:B------:R-:W-:Y:S01]  /*5970*/  @!P1 F2FP.PACK_AB R64, R182, R64 ;  /* 0x00000040b640923e */ /* 0x000fe200000000ff */
[C---:B------:R-:W-:Y:S01]  /*5980*/  @!P1 FMUL.FTZ R7, R30.reuse, R7 ;  /* 0x000000071e079220 */ /* 0x040fe20000410000 */
[----:B------:R-:W-:Y:S01]  /*5990*/  @!P1 MOV R21, R63 ;  /* 0x0000003f00159202 */ /* 0x000fe20000000f00 */
[----:B------:R-:W-:Y:S01]  /*59a0*/  @!P1 FFMA.FTZ R183, R30, R42, -R183 ;  /* 0x0000002a1eb79223 */ /* 0x000fe200000108b7 */
[----:B------:R-:W-:Y:S01]  /*59b0*/  @!P1 MOV R30, R59 ;  /* 0x0000003b001e9202 */ /* 0x000fe20000000f00 */
[----:B------:R-:W-:Y:S01]  /*59c0*/  @!P1 FFMA.FTZ R4, R37, R38, R4 ;  /* 0x0000002625049223 */ /* 0x000fe20000010004 */
[----:B------:R-:W-:Y:S01]  /*59d0*/  @!P1 HADD2.F32 R9, -RZ, R31.H0_H0 ;  /* 0x2000001fff099230 */ /* 0x000fe20000004100 */
[----:B------:R-:W-:Y:S01]  /*59e0*/  @!P1 IMAD.MOV.U32 R31, RZ, RZ, R23 ;  /* 0x000000ffff1f9224 */ /* 0x000fe200078e0017 */
[----:B------:R-:W-:Y:S01]  /*59f0*/  @!P1 MOV R20, R64 ;  /* 0x0000004000149202 */ /* 0x000fe20000000f00 */
[----:B------:R-:W-:Y:S01]  /*5a00*/  @!P1 FFMA.FTZ R5, R35, R36, R5 ;  /* 0x0000002423059223 */ /* 0x000fe20000010005 */
[----:B------:R-:W-:Y:S01]  /*5a10*/  @!P1 F2FP.PACK_AB R2, R3, R2 ;  /* 0x000000020302923e */ /* 0x000fe200000000ff */
[C---:B------:R-:W-:Y:S01]  /*5a20*/  @!P1 FMUL.FTZ R6, R9.reuse, R6 ;  /* 0x0000000609069220 */ /* 0x040fe20000410000 */
[--C-:B------:R-:W-:Y:S01]  /*5a30*/  @!P1 HADD2.F32 R43, -RZ, R30.reuse.H0_H0 ;  /* 0x2000001eff2b9230 */ /* 0x100fe20000004100 */
[-C--:B------:R-:W-:Y:S01]  /*5a40*/  @!P1 FFMA.FTZ R184, R9, R40.reuse, -R184 ;  /* 0x0000002809b89223 */ /* 0x080fe200000108b8 */
[----:B------:R-:W-:Y:S01]  /*5a50*/  @!P1 HADD2.F32 R45, -RZ, R30.H1_H1 ;  /* 0x3000001eff2d9230 */ /* 0x000fe20000004100 */
[----:B------:R-:W-:Y:S01]  /*5a60*/  @!P1 FFMA.FTZ R6, R39, R40, R6 ;  /* 0x0000002827069223 */ /* 0x000fe20000010006 */
[----:B------:R-:W-:Y:S01]  /*5a70*/  @!P1 HADD2.F32 R9, -RZ, R29.H0_H0 ;  /* 0x2000001dff099230 */ /* 0x000fe20000004100 */
[----:B------:R-:W-:Y:S01]  /*5a80*/  @!P1 FMUL.FTZ R185, R43, R8 ;  /* 0x000000082bb99220 */ /* 0x000fe20000410000 */
[--C-:B------:R-:W-:Y:S01]  /*5a90*/  @!P1 HADD2.F32 R30, -RZ, R31.reuse.H0_H0 ;  /* 0x2000001fff1e9230 */ /* 0x100fe20000004100 */
[----:B------:R-:W-:Y:S01]  /*5aa0*/  @!P1 FFMA.FTZ R7, R41, R42, R7 ;  /* 0x0000002a29079223 */ /* 0x000fe20000010007 */
[----:B------:R-:W-:Y:S01]  /*5ab0*/  @!P1 F2FP.PACK_AB R183, R183, R184 ;  /* 0x000000b8b7b7923e */ /* 0x000fe200000000ff */
[----:B------:R-:W-:Y:S01]  /*5ac0*/  @!P1 HADD2.F32 R29, -RZ, R31.H1_H1 ;  /* 0x3000001fff1d9230 */ /* 0x000fe20000004100 */
[----:B------:R-:W-:Y:S01]  /*5ad0*/  @!P1 MOV R56, R2 ;  /* 0x0000000200389202 */ /* 0x000fe20000000f00 */
[C---:B------:R-:W-:Y:S01]  /*5ae0*/  @!P1 FFMA.FTZ R185, R30.reuse, R44, -R185 ;  /* 0x0000002c1eb99223 */ /* 0x040fe200000108b9 */
[----:B------:R-:W-:Y:S01]  /*5af0*/  @!P1 HADD2.F32 R31, -RZ, R62.H0_H0 ;  /* 0x2000003eff1f9230 */ /* 0x000fe20000004100 */
[----:B------:R-:W-:Y:S01]  /*5b00*/  @!P1 FMUL.FTZ R62, R45, R9 ;  /* 0x000000092d3e9220 */ /* 0x000fe20000410000 */
[----:B------:R-:W-:Y:S01]  /*5b10*/  @!P1 F2FP.PACK_AB R4, R5, R4 ;  /* 0x000000040504923e */ /* 0x000fe200000000ff */
[----:B------:R-:W-:Y:S01]  /*5b20*/  @!P1 FMUL.FTZ R8, R30, R8 ;  /* 0x000000081e089220 */ /* 0x000fe20000410000 */
[----:B------:R-:W-:Y:S01]  /*5b30*/  @!P1 F2FP.PACK_AB R6, R7, R6 ;  /* 0x000000060706923e */ /* 0x000fe200000000ff */
[C---:B------:R-:W-:Y:S02]  /*5b40*/  @!P1 FFMA.FTZ R62, R29.reuse, R31, -R62 ;  /* 0x0000001f1d3e9223 */ /* 0x040fe4000001083e */
[----:B------:R-:W-:Y:S01]  /*5b50*/  @!P1 FMUL.FTZ R9, R29, R9 ;  /* 0x000000091d099220 */ /* 0x000fe20000410000 */
[----:B------:R-:W-:Y:S01]  /*5b60*/  @!P1 MOV R58, R6 ;  /* 0x00000006003a9202 */ /* 0x000fe20000000f00 */
[----:B------:R-:W-:Y:S01]  /*5b70*/  @!P1 FFMA.FTZ R8, R43, R44, R8 ;  /* 0x0000002c2b089223 */ /* 0x000fe20000010008 */
[----:B------:R-:W-:Y:S01]  /*5b80*/  @!P1 F2FP.PACK_AB R62, R62, R185 ;  /* 0x000000b93e3e923e */ /* 0x000fe200000000ff */
[----:B------:R-:W-:Y:S02]  /*5b90*/  @!P1 FFMA.FTZ R9, R45, R31, R9 ;  /* 0x0000001f2d099223 */ /* 0x000fe40000010009 */
[----:B------:R-:W-:Y:S01]  /*5ba0*/  @!P1 IMAD.MOV.U32 R22, RZ, RZ, R183 ;  /* 0x000000ffff169224 */ /* 0x000fe200078e00b7 */
[----:B------:R-:W-:Y:S01]  /*5bb0*/  @!P1 MOV R23, R62 ;  /* 0x0000003e00179202 */ /* 0x000fe20000000f00 */
[----:B------:R-:W-:Y:S01]  /*5bc0*/  @!P1 IMAD.MOV.U32 R57, RZ, RZ, R4 ;  /* 0x000000ffff399224 */ /* 0x000fe200078e0004 */
[----:B------:R-:W-:Y:S03]  /*5bd0*/  @!P1 F2FP.PACK_AB R8, R9, R8 ;  /* 0x000000080908923e */ /* 0x000fe600000000ff */
[----:B------:R1:W-:Y:S01]  /*5be0*/  STG.E.128 [R180.64], R20 ;  /* 0x00000014b4007986 */ /* 0x0003e2000c101d08 */
[----:B------:R-:W-:Y:S07]  /*5bf0*/  @!P1 MOV R59, R8 ;  /* 0x00000008003b9202 */ /* 0x000fee0000000f00 */
[----:B------:R1:W-:Y:S02]  /*5c00*/  @!P0 STG.E.128 [R178.64], R56 ;  /* 0x00000038b2008986 */ /* 0x0003e4000c101d08 */
.L_x_2066:
[----:B------:R-:W-:Y:S05]  /*5c10*/  BSYNC B0 ;  /* 0x0000000000007941 */ /* 0x000fea0003800000 */
.L_x_2065:
[----:B------:R-:W-:Y:S01]  /*5c20*/  ISETP.GE.OR P0, PT, R76, R141, P4 ;  /* 0x0000008d4c00720c */ /* 0x000fe20002706670 */
[----:B------:R-:W-:Y:S01]  /*5c30*/  @!UPT UIADD3 URZ, URZ, URZ, URZ ;  /* 0x0000003f3f3ff290 */ /* 0x000fe2000fffe03f */
[----:B------:R-:W-:Y:S11]  /*5c40*/  BSSY B0, `(.L_x_2067) ;  /* 0x0000071000007945 */ /* 0x000ff60003800000 */
[----:B------:R-:W-:-:S05]  /*5c50*/  @P0 BRA `(.L_x_2068) ;  /* 0x000006f000000947 */ /* 0x000fca0003800000 */
[----:B------:R-:W-:Y:S01]  /*5c60*/  IADD3 R3, P0, R166, R176, RZ ;  /* 0x000000b0a6037210 */ /* 0x000fe20007f1e0ff */
[----:B-1----:R-:W-:Y:S01]  /*5c70*/  LDS.128 R56, [R133+0x8100] ;  /* 0x0081000085387984 */ /* 0x002fe20000000c00 */
[--C-:B-----5:R-:W-:Y:S01]  /*5c80*/  @!P1 SHF.R.U64 R6, R26, 0x10, R27.reuse ;  /* 0x000000101a069819 */ /* 0x120fe2000000121b */
[--C-:B------:R-:W-:Y:S01]  /*5c90*/  @!P1 HADD2.F32 R29, -RZ, R61.reuse.H0_H0 ;  /* 0x2000003dff1d9230 */ /* 0x100fe20000004100 */
[----:B------:R-:W-:Y:S01]  /*5ca0*/  IADD3.X R2, R174, R122, RZ, P0, !PT ;  /* 0x0000007aae027210 */ /* 0x000fe200007fe4ff */
[----:B------:R-:W-:Y:S01]  /*5cb0*/  @!P1 HADD2.F32 R38, -RZ, R60.H1_H1 ;  /* 0x3000003cff269230 */ /* 0x000fe20000004100 */
[-C--:B------:R-:W-:Y:S02]  /*5cc0*/  IADD3 R5, P2, P0, R156, R3.reuse, R138 ;  /* 0x000000039c057210 */ /* 0x080fe4000785e08a */
[----:B------:R-:W-:Y:S01]  /*5cd0*/  @!P1 SHF.R.U32.HI R7, RZ, 0x10, R27 ;  /* 0x00000010ff079819 */ /* 0x000fe2000001161b */
[----:B------:R-:W1:Y:S01]  /*5ce0*/  LDS.128 R20, [R134+0x8100] ;  /* 0x0081000086147984 */ /* 0x000e620000000c00 */
[-C--:B------:R-:W-:Y:S01]  /*5cf0*/  IADD3.X R4, R102, R2.reuse, R130, P2, P0 ;  /* 0x0000000266047210 */ /* 0x080fe200017e0482 */
[----:B------:R-:W-:Y:S01]  /*5d00*/  @!P1 HADD2.F32 R27, -RZ, R61.H1_H1 ;  /* 0x3000003dff1b9230 */ /* 0x000fe20000004100 */
[----:B------:R-:W-:Y:S02]  /*5d10*/  ISETP.GE.AND P0, PT, R137, c[0x0][0x1d4], PT ;  /* 0x0000750089007a0c */ /* 0x000fe40003f06270 */
[--C-:B------:R-:W-:Y:S02]  /*5d20*/  @!P1 SHF.R.U64 R33, R52, 0x10, R53.reuse ;  /* 0x0000001034219819 */ /* 0x100fe40000001235 */
[----:B------:R-:W-:Y:S02]  /*5d30*/  @!P1 SHF.R.U32.HI R31, RZ, 0x10, R53 ;  /* 0x00000010ff1f9819 */ /* 0x000fe40000011635 */
[--C-:B------:R-:W-:Y:S02]  /*5d40*/  @!P1 SHF.R.U32.HI R32, RZ, 0x10, R55.reuse ;  /* 0x00000010ff209819 */ /* 0x100fe40000011637 */
[----:B------:R-:W-:Y:S01]  /*5d50*/  @!P1 SHF.R.U64 R36, R54, 0x10, R55 ;  /* 0x0000001036249819 */ /* 0x000fe20000001237 */
[----:B------:R-:W-:Y:S02]  /*5d60*/  @!P1 HADD2.F32 R31, -RZ, R31.H0_H0 ;  /* 0x2000001fff1f9230 */ /* 0x000fe40000004100 */
[----:B------:R-:W-:Y:S02]  /*5d70*/  @!P1 HADD2.F32 R40, -RZ, R32.H0_H0 ;  /* 0x20000020ff289230 */ /* 0x000fe40000004100 */
[----:B------:R-:W-:Y:S01]  /*5d80*/  @!P0 IADD3 R3, P3, P2, R156, R3, R137 ;  /* 0x000000039c038210 */ /* 0x000fe20007a7e089 */
[----:B------:R-:W-:Y:S03]  /*5d90*/  @!P1 HADD2.F32 R36, -RZ, R36.H0_H0 ;  /* 0x20000024ff249230 */ /* 0x000fe60000004100 */
[----:B------:R-:W-:Y:S02]  /*5da0*/  @!P0 IADD3.X R2, R102, R2, R129, P3, P2 ;  /* 0x0000000266028210 */ /* 0x000fe40001fe4481 */
[C---:B------:R-:W-:Y:S04]  /*5db0*/  LEA R62, P2, R5.reuse, c[0x0][0x1c8], 0x1 ;  /* 0x00007200053e7a11 */ /* 0x040fe800078408ff */
[----:B------:R-:W-:Y:S01]  /*5dc0*/  LEA.HI.X R63, R5, c[0x0][0x1cc], R4, 0x1, P2 ;  /* 0x00007300053f7a11 */ /* 0x000fe200010f0c04 */
[--C-:B------:R-:W-:Y:S01]  /*5dd0*/  @!P1 HADD2.F32 R4, -RZ, R28.reuse.H0_H0 ;  /* 0x2000001cff049230 */ /* 0x100fe20000004100 */
[C---:B------:R-:W-:Y:S02]  /*5de0*/  @!P0 LEA R44, P2, R3.reuse, c[0x0][0x1c8], 0x1 ;  /* 0x00007200032c8a11 */ /* 0x040fe400078408ff */
[--C-:B------:R-:W-:Y:S02]  /*5df0*/  @!P1 SHF.R.U64 R5, R24, 0x10, R25.reuse ;  /* 0x0000001018059819 */ /* 0x100fe40000001219 */
[----:B------:R-:W-:Y:S01]  /*5e00*/  @!P0 LEA.HI.X R45, R3, c[0x0][0x1cc], R2, 0x1, P2 ;  /* 0x00007300032d8a11 */ /* 0x000fe200010f0c02 */
[----:B------:R-:W-:Y:S01]  /*5e10*/  @!P1 HADD2.F32 R2, -RZ, R28.H1_H1 ;  /* 0x3000001cff029230 */ /* 0x000fe20000004100 */
[----:B------:R-:W-:Y:S05]  /*5e20*/  @!P1 SHF.R.U32.HI R3, RZ, 0x10, R25 ;  /* 0x00000010ff039819 */ /* 0x000fea0000011619 */
[----:B------:R-:W-:Y:S01]  /*5e30*/  @!P1 HADD2.F32 R3, -RZ, R3.H0_H0 ;  /* 0x20000003ff039230 */ /* 0x000fe20000004100 */
[----:B-1----:R-:W-:Y:S01]  /*5e40*/  @!P1 IMAD.MOV.U32 R8, RZ, RZ, R20 ;  /* 0x000000ffff089224 */ /* 0x002fe200078e0014 */
[----:B------:R-:W-:Y:S02]  /*5e50*/  @!P1 MOV R35, R56 ;  /* 0x0000003800239202 */ /* 0x000fe40000000f00 */
[----:B------:R-:W-:Y:S02]  /*5e60*/  @!P1 MOV R30, R57 ;  /* 0x00000039001e9202 */ /* 0x000fe40000000f00 */
[----:B------:R-:W-:Y:S01]  /*5e70*/  @!P1 MOV R24, R21 ;  /* 0x0000001500189202 */ /* 0x000fe20000000f00 */
[----:B------:R-:W-:Y:S02]  /*5e80*/  @!P1 HADD2.F32 R25, -RZ, R8.H0_H0 ;  /* 0x20000008ff199230 */ /* 0x000fe40000004100 */
[--C-:B------:R-:W-:Y:S02]  /*5e90*/  @!P1 HADD2.F32 R26, -RZ, R35.reuse.H0_H0 ;  /* 0x20000023ff1a9230 */ /* 0x100fe40000004100 */
[----:B------:R-:W-:Y:S02]  /*5ea0*/  @!P1 HADD2.F32 R28, -RZ, R30.H0_H0 ;  /* 0x2000001eff1c9230 */ /* 0x000fe40000004100 */
[----:B------:R-:W-:Y:S01]  /*5eb0*/  @!P1 HADD2.F32 R9, -RZ, R24.H0_H0 ;  /* 0x20000018ff099230 */ /* 0x000fe20000004100 */
[-C--:B------:R-:W-:Y:S01]  /*5ec0*/  @!P1 FMUL.FTZ R41, R26, R2.reuse ;  /* 0x000000021a299220 */ /* 0x080fe20000410000 */
[----:B------:R-:W-:Y:S01]  /*5ed0*/  @!P1 HADD2.F32 R30, -RZ, R30.H1_H1 ;  /* 0x3000001eff1e9230 */ /* 0x000fe20000004100 */
[----:B------:R-:W-:Y:S01]  /*5ee0*/  @!P1 FMUL.FTZ R2, R25, R2 ;  /* 0x0000000219029220 */ /* 0x000fe20000410000 */
[----:B------:R-:W-:Y:S01]  /*5ef0*/  @!P1 HADD2.F32 R24, -RZ, R24.H1_H1 ;  /* 0x30000018ff189230 */ /* 0x000fe20000004100 */
[-C--:B------:R-:W-:Y:S01]  /*5f00*/  @!P1 FMUL.FTZ R42, R28, R4.reuse ;  /* 0x000000041c2a9220 */ /* 0x080fe20000410000 */
        /* <DEDUP_REMOVED lines=8> */
[----:B------:R-:W-:Y:S01]  /*5f90*/  @!P1 IMAD.MOV.U32 R33, RZ, RZ, R59 ;  /* 0x000000ffff219224 */ /* 0x000fe200078e003b */
[----:B------:R-:W-:Y:S01]  /*5fa0*/  @!P1 MOV R25, R23 ;  /* 0x0000001700199202 */ /* 0x000fe20000000f00 */
[----:B------:R-:W-:Y:S02]  /*5fb0*/  @!P1 FMUL.FTZ R52, R26, R9 ;  /* 0x000000091a349220 */ /* 0x000fe40000410000 */
[-C--:B------:R-:W-:Y:S01]  /*5fc0*/  @!P1 FMUL.FTZ R43, R30, R3.reuse ;  /* 0x000000031e2b9220 */ /* 0x080fe20000410000 */
[--C-:B------:R-:W-:Y:S01]  /*5fd0*/  @!P1 HADD2.F32 R37, -RZ, R33.reuse.H0_H0 ;  /* 0x20000021ff259230 */ /* 0x100fe20000004100 */
[----:B------:R-:W-:Y:S01]  /*5fe0*/  @!P1 FMUL.FTZ R5, R24, R3 ;  /* 0x0000000318059220 */ /* 0x000fe20000410000 */
[----:B------:R-:W-:Y:S01]  /*5ff0*/  @!P1 HADD2.F32 R39, -RZ, R33.H1_H1 ;  /* 0x30000021ff279230 */ /* 0x000fe20000004100 */
[C---:B------:R-:W-:Y:S01]  /*6000*/  @!P1 FMUL.FTZ R3, R8.reuse, R9 ;  /* 0x0000000908039220 */ /* 0x040fe20000410000 */
[----:B------:R-:W-:Y:S01]  /*6010*/  @!P1 HADD2.F32 R9, -RZ, R7.H0_H0 ;  /* 0x20000007ff099230 */ /* 0x000fe20000004100 */
[----:B------:R-:W-:Y:S01]  /*6020*/  @!P1 FFMA.FTZ R52, R8, R27, -R52 ;  /* 0x0000001b08349223 */ /* 0x000fe20000010834 */
[----:B------:R-:W-:Y:S01]  /*6030*/  @!P1 HADD2.F32 R8, -RZ, R15.H1_H1 ;  /* 0x3000000fff089230 */ /* 0x000fe20000004100 */
[----:B------:R-:W-:Y:S01]  /*6040*/  @!P1 FFMA.FTZ R43, R24, R31, -R43 ;  /* 0x0000001f182b9223 */ /* 0x000fe2000001082b */
[--C-:B------:R-:W-:Y:S01]  /*6050*/  @!P1 HADD2.F32 R24, -RZ, R25.reuse.H0_H0 ;  /* 0x20000019ff189230 */ /* 0x100fe20000004100 */
[----:B------:R-:W-:Y:S01]  /*6060*/  @!P1 FMUL.FTZ R54, R39, R9 ;  /* 0x0000000927369220 */ /* 0x000fe20000410000 */
[----:B------:R-:W-:Y:S01]  /*6070*/  @!P1 F2FP.PACK_AB R41, R52, R41 ;  /* 0x000000293429923e */ /* 0x000fe200000000ff */
[-C--:B------:R-:W-:Y:S01]  /*6080*/  @!P1 FMUL.FTZ R53, R37, R8.reuse ;  /* 0x0000000825359220 */ /* 0x080fe20000410000 */
[----:B------:R-:W-:Y:S01]  /*6090*/  @!P1 HADD2.F32 R7, -RZ, R25.H1_H1 ;  /* 0x30000019ff079230 */ /* 0x000fe20000004100 */
[C---:B------:R-:W-:Y:S01]  /*60a0*/  @!P1 FMUL.FTZ R8, R24.reuse, R8 ;  /* 0x0000000818089220 */ /* 0x040fe20000410000 */
[----:B------:R-:W-:Y:S01]  /*60b0*/  @!P1 MOV R25, R58 ;  /* 0x0000003a00199202 */ /* 0x000fe20000000f00 */
[----:B------:R-:W-:Y:S01]  /*60c0*/  @!P1 FFMA.FTZ R53, R24, R38, -R53 ;  /* 0x0000002618359223 */ /* 0x000fe20000010835 */
[----:B------:R-:W-:Y:S01]  /*60d0*/  @!P1 HADD2.F32 R24, -RZ, R15.H0_H0 ;  /* 0x2000000fff189230 */ /* 0x000fe20000004100 */
[----:B------:R-:W-:Y:S01]  /*60e0*/  @!P1 IMAD.MOV.U32 R15, RZ, RZ, R22 ;  /* 0x000000ffff0f9224 */ /* 0x000fe200078e0016 */
[----:B------:R-:W-:Y:S01]  /*60f0*/  @!P1 MOV R20, R41 ;  /* 0x0000002900149202 */ /* 0x000fe20000000f00 */
[----:B------:R-:W-:Y:S01]  /*6100*/  @!P1 FMUL.FTZ R9, R7, R9 ;  /* 0x0000000907099220 */ /* 0x000fe20000410000 */
[----:B------:R-:W-:Y:S01]  /*6110*/  @!P1 F2FP.PACK_AB R42, R43, R42 ;  /* 0x0000002a2b2a923e */ /* 0x000fe200000000ff */
[----:B------:R-:W-:Y:S01]  /*6120*/  @!P1 FFMA.FTZ R54, R7, R40, -R54 ;  /* 0x0000002807369223 */ /* 0x000fe20000010836 */
[--C-:B------:R-:W-:Y:S01]  /*6130*/  @!P1 HADD2.F32 R32, -RZ, R25.reuse.H0_H0 ;  /* 0x20000019ff209230 */ /* 0x100fe20000004100 */
[----:B------:R-:W-:Y:S01]  /*6140*/  @!P1 FFMA.FTZ R3, R26, R27, R3 ;  /* 0x0000001b1a039223 */ /* 0x000fe20000010003 */
[----:B------:R-:W-:Y:S01]  /*6150*/  @!P1 HADD2.F32 R35, -RZ, R25.H1_H1 ;  /* 0x30000019ff239230 */ /* 0x000fe20000004100 */
[----:B------:R-:W-:Y:S01]  /*6160*/  @!P1 FFMA.FTZ R4, R28, R29, R4 ;  /* 0x0000001d1c049223 */ /* 0x000fe20000010004 */
[----:B------:R-:W-:Y:S01]  /*6170*/  @!P1 HADD2.F32 R7, -RZ, R6.H0_H0 ;  /* 0x20000006ff079230 */ /* 0x000fe20000004100 */
[----:B------:R-:W-:Y:S01]  /*6180*/  @!P1 FFMA.FTZ R5, R30, R31, R5 ;  /* 0x0000001f1e059223 */ /* 0x000fe20000010005 */
[--C-:B------:R-:W-:Y:S01]  /*6190*/  @!P1 HADD2.F32 R25, -RZ, R15.reuse.H0_H0 ;  /* 0x2000000fff199230 */ /* 0x100fe20000004100 */
[----:B------:R-:W-:Y:S01]  /*61a0*/  @!P1 MOV R21, R42 ;  /* 0x0000002a00159202 */ /* 0x000fe20000000f00 */
[----:B------:R-:W-:Y:S01]  /*61b0*/  @!P1 HADD2.F32 R33, -RZ, R60.H0_H0 ;  /* 0x2000003cff219230 */ /* 0x000fe20000004100 */
        /* <DEDUP_REMOVED lines=8> */
[----:B------:R-:W-:Y:S01]  /*6240*/  @!P1 FFMA.FTZ R55, R15, R36, -R55 ;  /* 0x000000240f379223 */ /* 0x000fe20000010837 */
[----:B------:R-:W-:Y:S01]  /*6250*/  @!P1 F2FP.PACK_AB R2, R3, R2 ;  /* 0x000000020302923e */ /* 0x000fe200000000ff */
[----:B------:R-:W-:Y:S02]  /*6260*/  @!P1 FMUL.FTZ R7, R15, R7 ;  /* 0x000000070f079220 */ /* 0x000fe40000410000 */
[----:B------:R-:W-:Y:S01]  /*6270*/  @!P1 FFMA.FTZ R6, R32, R33, R6 ;  /* 0x0000002120069223 */ /* 0x000fe20000010006 */
[----:B------:R-:W-:Y:S01]  /*6280*/  @!P1 F2FP.PACK_AB R55, R55, R60 ;  /* 0x0000003c3737923e */ /* 0x000fe200000000ff */
[----:B------:R-:W-:Y:S01]  /*6290*/  @!P1 FFMA.FTZ R7, R35, R36, R7 ;  /* 0x0000002423079223 */ /* 0x000fe20000010007 */
[----:B------:R-:W-:Y:S01]  /*62a0*/  @!P1 MOV R56, R2 ;  /* 0x0000000200389202 */ /* 0x000fe20000000f00 */
[----:B------:R-:W-:Y:S02]  /*62b0*/  @!P1 FFMA.FTZ R8, R37, R38, R8 ;  /* 0x0000002625089223 */ /* 0x000fe40000010008 */
[----:B------:R-:W-:Y:S01]  /*62c0*/  @!P1 FFMA.FTZ R9, R39, R40, R9 ;  /* 0x0000002827099223 */ /* 0x000fe20000010009 */
[----:B------:R-:W-:Y:S01]  /*62d0*/  @!P1 F2FP.PACK_AB R6, R7, R6 ;  /* 0x000000060706923e */ /* 0x000fe200000000ff */
[----:B------:R-:W-:Y:S02]  /*62e0*/  @!P1 IMAD.MOV.U32 R22, RZ, RZ, R55 ;  /* 0x000000ffff169224 */ /* 0x000fe400078e0037 */
[----:B------:R-:W-:Y:S01]  /*62f0*/  @!P1 IMAD.MOV.U32 R57, RZ, RZ, R4 ;  /* 0x000000ffff399224 */ /* 0x000fe200078e0004 */
[----:B------:R-:W-:Y:S02]  /*6300*/  @!P1 F2FP.PACK_AB R8, R9, R8 ;  /* 0x000000080908923e */ /* 0x000fe400000000ff */
[----:B------:R1:W-:Y:S01]  /*6310*/  STG.E.128 [R62.64], R20 ;  /* 0x000000143e007986 */ /* 0x0003e2000c101d08 */
[----:B------:R-:W-:Y:S02]  /*6320*/  @!P1 MOV R58, R6 ;  /* 0x00000006003a9202 */ /* 0x000fe40000000f00 */
[----:B------:R-:W-:Y:S05]  /*6330*/  @!P1 MOV R59, R8 ;  /* 0x00000008003b9202 */ /* 0x000fea0000000f00 */
[----:B------:R1:W-:Y:S02]  /*6340*/  @!P0 STG.E.128 [R44.64], R56 ;  /* 0x000000382c008986 */ /* 0x0003e4000c101d08 */
.L_x_2068:
[----:B------:R-:W-:Y:S05]  /*6350*/  BSYNC B0 ;  /* 0x0000000000007941 */ /* 0x000fea0003800000 */
.L_x_2067:
[----:B------:R-:W-:Y:S05]  /*6360*/  IADD3 R176, P0, R164, R176, RZ ;  /* 0x000000b0a4b07210 */ /* 0x000fea0007f1e0ff */
[----:B------:R-:W-:Y:S01]  /*6370*/  IMAD.X R174, R174, 0x1, R123, P0 ;  /* 0x00000001aeae7824 */ /* 0x000fe200000e067b */
[----:B------:R-:W-:Y:S11]  /*6380*/  ISETP.GE.OR P0, PT, R73, R141, P4 ;  /* 0x0000008d4900720c */ /* 0x000ff60002706670 */
[----:B------:R-:W-:Y:S02]  /*6390*/  @!UPT UIADD3 URZ, URZ, URZ, URZ ;  /* 0x0000003f3f3ff290 */ /* 0x000fe4000fffe03f */
[----:B------:R-:W-:-:S05]  /*63a0*/  @P0 BRA `(.L_x_2062) ;  /* 0x0000090000000947 */ /* 0x000fca0003800000 */
[----:B------:R-:W-:Y:S01]  /*63b0*/  IADD3 R3, P2, P0, R156, R176, R138 ;  /* 0x000000b09c037210 */ /* 0x000fe2000785e08a */
[----:B-----5:R-:W-:Y:S01]  /*63c0*/  LDS.128 R36, [R131+0x8100] ;  /* 0x0081000083247984 */ /* 0x020fe20000000c00 */
[----:B------:R-:W-:Y:S01]  /*63d0*/  @!P1 SHF.R.U64 R5, R16, 0x10, R17 ;  /* 0x0000001010059819 */ /* 0x000fe20000001211 */
[----:B------:R-:W-:Y:S01]  /*63e0*/  @!P1 HADD2.F32 R4, -RZ, R14.H0_H0 ;  /* 0x2000000eff049230 */ /* 0x000fe20000004100 */
[----:B------:R-:W-:Y:S01]  /*63f0*/  IADD3.X R2, R102, R174, R130, P2, P0 ;  /* 0x000000ae66027210 */ /* 0x000fe200017e0482 */
[----:B------:R-:W-:Y:S01]  /*6400*/  @!P1 HADD2.F32 R31, -RZ, R46.H1_H1 ;  /* 0x3000002eff1f9230 */ /* 0x000fe20000004100 */
[C---:B------:R-:W-:Y:S02]  /*6410*/  LEA R42, P0, R3.reuse, c[0x0][0x1c8], 0x1 ;  /* 0x00007200032a7a11 */ /* 0x040fe400078008ff */
[----:B------:R-:W-:Y:S01]  /*6420*/  @!P1 SHF.R.U64 R6, R18, 0x10, R19 ;  /* 0x0000001012069819 */ /* 0x000fe20000001213 */
[----:B-1----:R-:W1:Y:S01]  /*6430*/  LDS.128 R20, [R132+0x8100] ;  /* 0x0081000084147984 */ /* 0x002e620000000c00 */
[----:B------:R-:W-:Y:S01]  /*6440*/  LEA.HI.X R43, R3, c[0x0][0x1cc], R2, 0x1, P0 ;  /* 0x00007300032b7a11 */ /* 0x000fe200000f0c02 */
[----:B------:R-:W-:Y:S01]  /*6450*/  @!P1 HADD2.F32 R2, -RZ, R14.H1_H1 ;  /* 0x3000000eff029230 */ /* 0x000fe20000004100 */
[----:B------:R-:W-:Y:S01]  /*6460*/  @!P1 SHF.R.U32.HI R3, RZ, 0x10, R17 ;  /* 0x00000010ff039819 */ /* 0x000fe20000011611 */
[--C-:B------:R-:W-:Y:S01]  /*6470*/  @!P1 HADD2.F32 R17, -RZ, R47.reuse.H1_H1 ;  /* 0x3000002fff119230 */ /* 0x100fe20000004100 */
[----:B------:R-:W-:Y:S01]  /*6480*/  @!P1 SHF.R.U32.HI R7, RZ, 0x10, R19 ;  /* 0x00000010ff079819 */ /* 0x000fe20000011613 */
[----:B------:R-:W-:Y:S01]  /*6490*/  @!P1 HADD2.F32 R19, -RZ, R47.H0_H0 ;  /* 0x2000002fff139230 */ /* 0x000fe20000004100 */
[--C-:B------:R-:W-:Y:S01]  /*64a0*/  @!P1 SHF.R.U64 R27, R48, 0x10, R49.reuse ;  /* 0x00000010301b9819 */ /* 0x100fe20000001231 */
[----:B------:R-:W-:Y:S01]  /*64b0*/  @!P1 HADD2.F32 R3, -RZ, R3.H0_H0 ;  /* 0x20000003ff039230 */ /* 0x000fe20000004100 */
[----:B------:R-:W-:Y:S02]  /*64c0*/  @!P1 SHF.R.U32.HI R25, RZ, 0x10, R49 ;  /* 0x00000010ff199819 */ /* 0x000fe40000011631 */
[--C-:B------:R-:W-:Y:S02]  /*64d0*/  @!P1 SHF.R.U32.HI R26, RZ, 0x10, R51.reuse ;  /* 0x00000010ff1a9819 */ /* 0x100fe40000011633 */
[----:B------:R-:W-:Y:S01]  /*64e0*/  @!P1 SHF.R.U64 R29, R50, 0x10, R51 ;  /* 0x00000010321d9819 */ /* 0x000fe20000001233 */
[----:B------:R-:W-:Y:S01]  /*64f0*/  @!P1 HADD2.F32 R25, -RZ, R25.H0_H0 ;  /* 0x20000019ff199230 */ /* 0x000fe20000004100 */
        /* <DEDUP_REMOVED lines=24> */
[----:B------:R-:W-:Y:S01]  /*6680*/  @!P1 FMUL.FTZ R41, R24, R3 ;  /* 0x0000000318299220 */ /* 0x000fe20000410000 */
[----:B------:R-:W-:Y:S01]  /*6690*/  @!P1 MOV R27, R39 ;  /* 0x00000027001b9202 */ /* 0x000fe20000000f00 */
[----:B------:R-:W-:Y:S01]  /*66a0*/  @!P1 FMUL.FTZ R44, R16, R9 ;  /* 0x00000009102c9220 */ /* 0x000fe20000410000 */
[----:B------:R-:W-:Y:S01]  /*66b0*/  @!P1 MOV R15, R23 ;  /* 0x00000017000f9202 */ /* 0x000fe20000000f00 */
[----:B------:R-:W-:Y:S02]  /*66c0*/  @!P1 FMUL.FTZ R5, R14, R3 ;  /* 0x000000030e059220 */ /* 0x000fe40000410000 */
[C---:B------:R-:W-:Y:S01]  /*66d0*/  @!P1 FMUL.FTZ R3, R8.reuse, R9 ;  /* 0x0000000908039220 */ /* 0x040fe20000410000 */
[----:B------:R-:W-:Y:S01]  /*66e0*/  @!P1 HADD2.F32 R30, -RZ, R27.H0_H0 ;  /* 0x2000001bff1e9230 */ /* 0x000fe20000004100 */
[----:B------:R-:W-:Y:S01]  /*66f0*/  @!P1 FFMA.FTZ R44, R8, R17, -R44 ;  /* 0x00000011082c9223 */ /* 0x000fe2000001082c */
[----:B------:R-:W-:Y:S01]  /*6700*/  @!P1 HADD2.F32 R8, -RZ, R11.H1_H1 ;  /* 0x3000000bff089230 */ /* 0x000fe20000004100 */
[----:B------:R-:W-:Y:S01]  /*6710*/  @!P1 FFMA.FTZ R41, R14, R25, -R41 ;  /* 0x000000190e299223 */ /* 0x000fe20000010829 */
[----:B------:R-:W-:Y:S01]  /*6720*/  @!P1 HADD2.F32 R9, -RZ, R7.H0_H0 ;  /* 0x20000007ff099230 */ /* 0x000fe20000004100 */
[----:B------:R-:W-:Y:S01]  /*6730*/  @!P1 FFMA.FTZ R3, R16, R17, R3 ;  /* 0x0000001110039223 */ /* 0x000fe20000010003 */
[----:B------:R-:W-:Y:S01]  /*6740*/  @!P1 HADD2.F32 R32, -RZ, R27.H1_H1 ;  /* 0x3000001bff209230 */ /* 0x000fe20000004100 */
[----:B------:R-:W-:Y:S01]  /*6750*/  @!P1 FMUL.FTZ R45, R30, R8 ;  /* 0x000000081e2d9220 */ /* 0x000fe20000410000 */
[--C-:B------:R-:W-:Y:S01]  /*6760*/  @!P1 HADD2.F32 R14, -RZ, R15.reuse.H0_H0 ;  /* 0x2000000fff0e9230 */ /* 0x100fe20000004100 */
[----:B------:R-:W-:Y:S01]  /*6770*/  @!P1 FFMA.FTZ R4, R18, R19, R4 ;  /* 0x0000001312049223 */ /* 0x000fe20000010004 */
[----:B------:R-:W-:Y:S01]  /*6780*/  @!P1 HADD2.F32 R7, -RZ, R15.H1_H1 ;  /* 0x3000000fff079230 */ /* 0x000fe20000004100 */
[----:B------:R-:W-:Y:S01]  /*6790*/  @!P1 FMUL.FTZ R47, R32, R9 ;  /* 0x00000009202f9220 */ /* 0x000fe20000410000 */
[----:B------:R-:W-:Y:S01]  /*67a0*/  @!P1 MOV R15, R38 ;  /* 0x00000026000f9202 */ /* 0x000fe20000000f00 */
[C---:B------:R-:W-:Y:S01]  /*67b0*/  @!P1 FMUL.FTZ R8, R14.reuse, R8 ;  /* 0x000000080e089220 */ /* 0x040fe20000410000 */
[----:B------:R-:W-:Y:S01]  /*67c0*/  @!P1 F2FP.PACK_AB R40, R41, R40 ;  /* 0x000000282928923e */ /* 0x000fe200000000ff */
[----:B------:R-:W-:Y:S01]  /*67d0*/  @!P1 FFMA.FTZ R45, R14, R31, -R45 ;  /* 0x0000001f0e2d9223 */ /* 0x000fe2000001082d */
[----:B------:R-:W-:Y:S01]  /*67e0*/  @!P1 HADD2.F32 R14, -RZ, R11.H0_H0 ;  /* 0x2000000bff0e9230 */ /* 0x000fe20000004100 */
[----:B------:R-:W-:Y:S01]  /*67f0*/  @!P1 IMAD.MOV.U32 R11, RZ, RZ, R22 ;  /* 0x000000ffff0b9224 */ /* 0x000fe200078e0016 */
[----:B------:R-:W-:Y:S01]  /*6800*/  @!P1 F2FP.PACK_AB R35, R44, R35 ;  /* 0x000000232c23923e */ /* 0x000fe200000000ff */
[C---:B------:R-:W-:Y:S01]  /*6810*/  @!P1 FMUL.FTZ R9, R7.reuse, R9 ;  /* 0x0000000907099220 */ /* 0x040fe20000410000 */
[----:B------:R-:W-:Y:S01]  /*6820*/  @!P1 MOV R21, R40 ;  /* 0x0000002800159202 */ /* 0x000fe20000000f00 */
[----:B------:R-:W-:Y:S01]  /*6830*/  @!P1 FFMA.FTZ R47, R7, R33, -R47 ;  /* 0x00000021072f9223 */ /* 0x000fe2000001082f */
[----:B------:R-:W-:Y:S01]  /*6840*/  @!P1 MOV R20, R35 ;  /* 0x0000002300149202 */ /* 0x000fe20000000f00 */
[----:B------:R-:W-:Y:S01]  /*6850*/  @!P1 FFMA.FTZ R5, R24, R25, R5 ;  /* 0x0000001918059223 */ /* 0x000fe20000010005 */
[----:B------:R-:W-:Y:S01]  /*6860*/  @!P1 F2FP.PACK_AB R2, R3, R2 ;  /* 0x000000020302923e */ /* 0x000fe200000000ff */
[--C-:B------:R-:W-:Y:S01]  /*6870*/  @!P1 HADD2.F32 R26, -RZ, R15.reuse.H0_H0 ;  /* 0x2000000fff1a9230 */ /* 0x100fe20000004100 */
[----:B------:R-:W-:Y:S01]  /*6880*/  @!P1 F2FP.PACK_AB R45, R47, R45 ;  /* 0x0000002d2f2d923e */ /* 0x000fe200000000ff */
[----:B------:R-:W-:Y:S01]  /*6890*/  @!P1 HADD2.F32 R7, -RZ, R6.H0_H0 ;  /* 0x20000006ff079230 */ /* 0x000fe20000004100 */
[----:B------:R-:W-:Y:S01]  /*68a0*/  @!P1 F2FP.PACK_AB R4, R5, R4 ;  /* 0x000000040504923e */ /* 0x000fe200000000ff */
[----:B------:R-:W-:Y:S01]  /*68b0*/  @!P1 HADD2.F32 R28, -RZ, R15.H1_H1 ;  /* 0x3000000fff1c9230 */ /* 0x000fe20000004100 */
[----:B------:R-:W-:Y:S01]  /*68c0*/  @!P1 FMUL.FTZ R48, R26, R14 ;  /* 0x0000000e1a309220 */ /* 0x000fe20000410000 */
[----:B------:R-:W-:Y:S01]  /*68d0*/  @!P1 HADD2.F32 R27, -RZ, R46.H0_H0 ;  /* 0x2000002eff1b9230 */ /* 0x000fe20000004100 */
[----:B------:R-:W-:Y:S01]  /*68e0*/  @!P1 IMAD.MOV.U32 R23, RZ, RZ, R45 ;  /* 0x000000ffff179224 */ /* 0x000fe200078e002d */
[--C-:B------:R-:W-:Y:S01]  /*68f0*/  @!P1 HADD2.F32 R15, -RZ, R11.reuse.H0_H0 ;  /* 0x2000000bff0f9230 */ /* 0x100fe20000004100 */
[----:B------:R-:W-:Y:S01]  /*6900*/  @!P1 FMUL.FTZ R46, R28, R7 ;  /* 0x000000071c2e9220 */ /* 0x000fe20000410000 */
[----:B------:R-:W-:Y:S01]  /*6910*/  @!P1 MOV R36, R2 ;  /* 0x0000000200249202 */ /* 0x000fe20000000f00 */
[----:B------:R-:W-:Y:S01]  /*6920*/  @!P1 HADD2.F32 R11, -RZ, R11.H1_H1 ;  /* 0x3000000bff0b9230 */ /* 0x000fe20000004100 */
[----:B------:R-:W-:Y:S01]  /*6930*/  @!P1 MOV R37, R4 ;  /* 0x0000000400259202 */ /* 0x000fe20000000f00 */
[C---:B------:R-:W-:Y:S02]  /*6940*/  @!P1 FMUL.FTZ R6, R15.reuse, R14 ;  /* 0x0000000e0f069220 */ /* 0x040fe40000410000 */
[----:B------:R-:W-:Y:S02]  /*6950*/  @!P1 FFMA.FTZ R15, R15, R27, -R48 ;  /* 0x0000001b0f0f9223 */ /* 0x000fe40000010830 */
[C---:B------:R-:W-:Y:S02]  /*6960*/  @!P1 FMUL.FTZ R7, R11.reuse, R7 ;  /* 0x000000070b079220 */ /* 0x040fe40000410000 */
[----:B------:R-:W-:Y:S02]  /*6970*/  @!P1 FFMA.FTZ R11, R11, R29, -R46 ;  /* 0x0000001d0b0b9223 */ /* 0x000fe4000001082e */
[----:B------:R-:W-:Y:S02]  /*6980*/  @!P1 FFMA.FTZ R6, R26, R27, R6 ;  /* 0x0000001b1a069223 */ /* 0x000fe40000010006 */
[----:B------:R-:W-:Y:S01]  /*6990*/  @!P1 FFMA.FTZ R7, R28, R29, R7 ;  /* 0x0000001d1c079223 */ /* 0x000fe20000010007 */
[----:B------:R-:W-:Y:S01]  /*69a0*/  @!P1 F2FP.PACK_AB R11, R11, R15 ;  /* 0x0000000f0b0b923e */ /* 0x000fe200000000ff */
[----:B------:R-:W-:Y:S02]  /*69b0*/  @!P1 FFMA.FTZ R8, R30, R31, R8 ;  /* 0x0000001f1e089223 */ /* 0x000fe40000010008 */
[----:B------:R-:W-:Y:S01]  /*69c0*/  @!P1 FFMA.FTZ R9, R32, R33, R9 ;  /* 0x0000002120099223 */ /* 0x000fe20000010009 */
[----:B------:R-:W-:Y:S02]  /*69d0*/  @!P1 MOV R22, R11 ;  /* 0x0000000b00169202 */ /* 0x000fe40000000f00 */
[----:B------:R-:W-:Y:S02]  /*69e0*/  @!P1 F2FP.PACK_AB R6, R7, R6 ;  /* 0x000000060706923e */ /* 0x000fe400000000ff */
[----:B------:R-:W-:Y:S01]  /*69f0*/  @!P1 F2FP.PACK_AB R8, R9, R8 ;  /* 0x000000080908923e */ /* 0x000fe200000000ff */
[----:B------:R1:W-:Y:S01]  /*6a00*/  STG.E.128 [R42.64], R20 ;  /* 0x000000142a007986 */ /* 0x0003e2000c101d08 */
        /* <DEDUP_REMOVED lines=9> */
.L_x_2046:
        /* <DEDUP_REMOVED lines=12> */
.L_x_2070:
[----:B------:R-:W-:Y:S05]  /*6b60*/  BSYNC B0 ;  /* 0x0000000000007941 */ /* 0x000fea0003800000 */
.L_x_2069:
        /* <DEDUP_REMOVED lines=10> */
.L_x_2072:
[----:B------:R-:W-:Y:S05]  /*6c10*/  BSYNC B0 ;  /* 0x0000000000007941 */ /* 0x000fea0003800000 */
.L_x_2071:
        /* <DEDUP_REMOVED lines=9> */
.L_x_2062:
[----:B------:R-:W-:Y:S05]  /*6cb0*/  BSYNC B2 ;  /* 0x0000000000027941 */ /* 0x000fea0003800000 */
.L_x_2045:
[----:B-1---5:R-:W-:Y:S01]  /*6cc0*/  IMAD R4, R34, -0x60, RZ ;  /* 0xffffffa022047824 */ /* 0x022fe200078e02ff */
[----:B------:R-:W-:Y:S01]  /*6cd0*/  ISETP.NE.AND P5, PT, R140, RZ, PT ;  /* 0x000000ff8c00720c */ /* 0x000fe20003fa5270 */
[----:B------:R-:W-:Y:S01]  /*6ce0*/  IMAD.WIDE.U32 R14, R34, 0x60, RZ ;  /* 0x00000060220e7825 */ /* 0x000fe200078e00ff */
[----:B------:R-:W-:Y:S02]  /*6cf0*/  BSSY B0, `(.L_x_2073) ;  /* 0x0000045000007945 */ /* 0x000fe40003800000 */
[----:B------:R-:W-:Y:S01]  /*6d00*/  IADD3 R6, R95, R4, RZ ;  /* 0x000000045f067210 */ /* 0x000fe20007ffe0ff */
[----:B--2---:R-:W-:Y:S01]  /*6d10*/  IMAD R2, R88, 0x60, RZ ;  /* 0x0000006058027824 */ /* 0x004fe200078e02ff */
[----:B------:R-:W-:Y:S02]  /*6d20*/  IADD3 R5, P0, R97, R14, RZ ;  /* 0x0000000e61057210 */ /* 0x000fe40007f1e0ff */
[----:B------:R-:W-:Y:S01]  /*6d30*/  ISETP.GE.AND P1, PT, R6, 0x21, PT ;  /* 0x000000210600780c */ /* 0x000fe20003f26270 */
[----:B------:R-:W-:Y:S04]  /*6d40*/  IMAD.IADD R2, R15, 0x1, R2 ;  /* 0x000000010f027824 */ /* 0x000fe800078e0202 */
[----:B------:R-:W-:Y:S08]  /*6d50*/  IMAD.X R3, R2, 0x1, R96, P0 ;  /* 0x0000000102037824 */ /* 0x000ff000000e0660 */
[----:B------:R-:W-:Y:S05]  /*6d60*/  @P1 IADD3 R8, P0, R5, 0x20, RZ ;  /* 0x0000002005081810 */ /* 0x000fea0007f1e0ff */
[----:B------:R-:W-:Y:S01]  /*6d70*/  @P1 IMAD.X R7, RZ, RZ, R3, P0 ;  /* 0x000000ffff071224 */ /* 0x000fe200000e0603 */
[----:B------:R-:W-:Y:S03]  /*6d80*/  ISETP.GE.AND P0, PT, R6, 0x41, PT ;  /* 0x000000410600780c */ /* 0x000fe60003f06270 */
[----:B------:R-:W-:Y:S04]  /*6d90*/  @P1 IMAD R7, R7, c[0x0][0x258], RZ ;  /* 0x0000960007071a24 */ /* 0x000fe800078e02ff */
[----:B------:R-:W-:Y:S06]  /*6da0*/  @P1 IMAD R7, R8, c[0x0][0x25c], R7 ;  /* 0x0000970008071a24 */ /* 0x000fec00078e0207 */
[----:B------:R-:W-:Y:S05]  /*6db0*/  @P0 IADD3 R11, P2, R5, 0x40, RZ ;  /* 0x00000040050b0810 */ /* 0x000fea0007f5e0ff */
[----:B------:R-:W-:Y:S01]  /*6dc0*/  @P0 IMAD.X R9, RZ, RZ, R3, P2 ;  /* 0x000000ffff090224 */ /* 0x000fe200010e0603 */
[----:B------:R-:W-:Y:S03]  /*6dd0*/  ISETP.GE.AND P2, PT, R6, 0x1, PT ;  /* 0x000000010600780c */ /* 0x000fe60003f46270 */
[----:B------:R-:W-:Y:S04]  /*6de0*/  @P0 IMAD R9, R9, c[0x0][0x258], RZ ;  /* 0x0000960009090a24 */ /* 0x000fe800078e02ff */
[----:B------:R-:W-:Y:S06]  /*6df0*/  @P0 IMAD R9, R11, c[0x0][0x25c], R9 ;  /* 0x000097000b090a24 */ /* 0x000fec00078e0209 */
[----:B------:R-:W-:Y:S01]  /*6e00*/  @P2 MOV R18, R144 ;  /* 0x0000009000122202 */ /* 0x000fe20000000f00 */
[----:B------:R-:W-:Y:S02]  /*6e10*/  @P2 IMAD.MOV.U32 R19, RZ, RZ, R92 ;  /* 0x000000ffff132224 */ /* 0x000fe400078e005c */
[----:B------:R-:W-:Y:S02]  /*6e20*/  @P2 IMAD R3, R3, c[0x0][0x258], RZ ;  /* 0x0000960003032a24 */ /* 0x000fe400078e02ff */
[C---:B------:R-:W-:Y:S04]  /*6e30*/  @P2 IMAD.WIDE.U32 R18, R5.reuse, c[0x0][0x258], R18 ;  /* 0x0000960005122a25 */ /* 0x040fe800078e0012 */
[----:B------:R-:W-:Y:S01]  /*6e40*/  @P2 IMAD R3, R5, c[0x0][0x25c], R3 ;  /* 0x0000970005032a24 */ /* 0x000fe200078e0203 */
[C---:B------:R-:W-:Y:S04]  /*6e50*/  @P2 LEA R16, P3, R18.reuse, c[0x0][0x250], 0x1 ;  /* 0x0000940012102a11 */ /* 0x040fe800078608ff */
[----:B------:R-:W-:Y:S02]  /*6e60*/  @P2 IADD3 R3, R19, R3, RZ ;  /* 0x0000000313032210 */ /* 0x000fe40007ffe0ff */
[----:B------:R-:W-:Y:S02]  /*6e70*/  @P1 MOV R19, R92 ;  /* 0x0000005c00131202 */ /* 0x000fe40000000f00 */
[----:B------:R-:W-:Y:S01]  /*6e80*/  @P2 LEA.HI.X R17, R18, c[0x0][0x254], R3, 0x1, P3 ;  /* 0x0000950012112a11 */ /* 0x000fe200018f0c03 */
[----:B------:R-:W-:Y:S04]  /*6e90*/  @P1 IMAD.MOV.U32 R18, RZ, RZ, R144 ;  /* 0x000000ffff121224 */ /* 0x000fe800078e0090 */
[----:B------:R-:W-:Y:S01]  /*6ea0*/  @!PT LDS RZ, [RZ] ;  /* 0x00000000fffff984 */ /* 0x000fe20000000800 */
[----:B------:R-:W-:Y:S01]  /*6eb0*/  @!PT LDS RZ, [RZ] ;  /* 0x00000000fffff984 */ /* 0x000fe20000000800 */
[----:B------:R-:W-:Y:S01]  /*6ec0*/  @!PT LDS RZ, [RZ] ;  /* 0x00000000fffff984 */ /* 0x000fe20000000800 */
[----:B------:R1:W-:Y:S01]  /*6ed0*/  @P2 LDGSTS.E.BYPASS.LTC128B.128 [R234+0x100], [R16.64], !P5 ;  /* 0x0010000010ea2fae */ /* 0x0003e2000e901d48 */
[----:B------:R-:W-:Y:S04]  /*6ee0*/  @P1 IMAD.WIDE.U32 R18, R8, c[0x0][0x258], R18 ;  /* 0x0000960008121a25 */ /* 0x000fe800078e0012 */
[----:B------:R1:W-:Y:S01]  /*6ef0*/  @P2 LDGSTS.E.BYPASS.LTC128B.128 [R234+0x3100], [R16.64+0x80], !P6 ;  /* 0x0310008010ea2fae */ /* 0x0003e2000f101d48 */
[----:B------:R-:W-:Y:S01]  /*6f00*/  @P1 IMAD.IADD R7, R19, 0x1, R7 ;  /* 0x0000000113071824 */ /* 0x000fe200078e0207 */
[C---:B------:R-:W-:Y:S01]  /*6f10*/  @P1 LEA R6, P3, R18.reuse, c[0x0][0x250], 0x1 ;  /* 0x0000940012061a11 */ /* 0x040fe200078608ff */
[----:B------:R-:W-:Y:S01]  /*6f20*/  @P0 IMAD.MOV.U32 R19, RZ, RZ, R92 ;  /* 0x000000ffff130224 */ /* 0x000fe200078e005c */
[----:B------:R-:W-:Y:S02]  /*6f30*/  IADD3 R3, P2, R91, R14, RZ ;  /* 0x0000000e5b037210 */ /* 0x000fe40007f5e0ff */
[----:B------:R-:W-:Y:S02]  /*6f40*/  @P1 LEA.HI.X R7, R18, c[0x0][0x254], R7, 0x1, P3 ;  /* 0x0000950012071a11 */ /* 0x000fe400018f0c07 */
[----:B------:R-:W-:Y:S01]  /*6f50*/  @P0 MOV R18, R144 ;  /* 0x0000009000120202 */ /* 0x000fe20000000f00 */
[----:B------:R-:W-:Y:S02]  /*6f60*/  IMAD.X R2, R2, 0x1, R90, P2 ;  /* 0x0000000102027824 */ /* 0x000fe400010e065a */
[----:B------:R1:W-:Y:S02]  /*6f70*/  @P1 LDGSTS.E.BYPASS.LTC128B.128 [R219+0x1100], [R6.64], !P5 ;  /* 0x0110000006db1fae */ /* 0x0003e4000e901d48 */
[----:B------:R-:W-:Y:S03]  /*6f80*/  @P0 IMAD.WIDE.U32 R18, R11, c[0x0][0x258], R18 ;  /* 0x000096000b120a25 */ /* 0x000fe600078e0012 */
[----:B------:R1:W-:Y:S02]  /*6f90*/  @P1 LDGSTS.E.BYPASS.LTC128B.128 [R219+0x4100], [R6.64+0x80], !P6 ;  /* 0x0410008006db1fae */ /* 0x0003e4000f101d48 */
[C---:B------:R-:W-:Y:S02]  /*6fa0*/  @P0 LEA R8, P3, R18.reuse, c[0x0][0x250], 0x1 ;  /* 0x0000940012080a11 */ /* 0x040fe400078608ff */
[----:B------:R-:W-:Y:S04]  /*6fb0*/  @P0 IADD3 R9, R19, R9, RZ ;  /* 0x0000000913090210 */ /* 0x000fe80007ffe0ff */
[----:B------:R-:W-:Y:S05]  /*6fc0*/  @P0 LEA.HI.X R9, R18, c[0x0][0x254], R9, 0x1, P3 ;  /* 0x0000950012090a11 */ /* 0x000fea00018f0c09 */
[----:B------:R2:W-:Y:S05]  /*6fd0*/  @P0 LDGSTS.E.BYPASS.LTC128B.128 [R219+0x2100], [R8.64], !P5 ;  /* 0x0210000008db0fae */ /* 0x0005ea000e901d48 */
[----:B------:R2:W-:Y:S05]  /*6fe0*/  @P0 LDGSTS.E.BYPASS.LTC128B.128 [R219+0x5100], [R8.64+0x80], !P6 ;  /* 0x0510008008db0fae */ /* 0x0005ea000f101d48 */
[----:B------:R-:W0:Y:S01]  /*6ff0*/  LDGDEPBAR ;  /* 0x00000000000079af */ /* 0x000e220000000000 */
[----:B--2---:R-:W-:Y:S01]  /*7000*/  IADD3 R8, R4, R0, RZ ;  /* 0x0000000004087210 */ /* 0x004fe20007ffe0ff */
[----:B------:R-:W-:Y:S04]  /*7010*/  DEPBAR.LE SB0, 0x0 ;  /* 0x000080000000791a */ /* 0x000fe80000000000 */
[----:B------:R-:W-:Y:S01]  /*7020*/  BAR.SYNC.DEFER_BLOCKING 0x0 ;  /* 0x0000000000007b1d */ /* 0x000fe20000010000 */
[----:B------:R-:W-:Y:S04]  /*7030*/  IMNMX R8, R8, 0x60, PT ;  /* 0x0000006008087817 */ /* 0x000fe80003800200 */
[----:B------:R-:W-:Y:S11]  /*7040*/  ISETP.GE.AND P0, PT, R79, R8, PT ;  /* 0x000000084f00720c */ /* 0x000ff60003f06270 */
[----:B------:R-:W-:Y:S02]  /*7050*/  @!UPT UIADD3 URZ, URZ, URZ, URZ ;  /* 0x0000003f3f3ff290 */ /* 0x000fe4000fffe03f */
[----:B------:R-:W-:-:S05]  /*7060*/  @P0 BRA `(.L_x_2074) ;  /* 0x000000d000000947 */ /* 0x000fca0003800000 */
[----:B-1----:R-:W-:Y:S01]  /*7070*/  MOV R88, R142 ;  /* 0x0000008e00587202 */ /* 0x002fe20000000f00 */
[----:B------:R-:W-:Y:S04]  /*7080*/  IMAD R4, R2, c[0x0][0x208], RZ ;  /* 0x0000820002047a24 */ /* 0x000fe800078e02ff */
[C---:B------:R-:W-:Y:S04]  /*7090*/  IMAD.WIDE.U32 R6, R3.reuse, c[0x0][0x208], R88 ;  /* 0x0000820003067a25 */ /* 0x040fe800078e0058 */
        /* <DEDUP_REMOVED lines=10> */
.L_x_2074:
[----:B-1----:R-:W-:Y:S05]  /*7140*/  BSYNC B0 ;  /* 0x0000000000007941 */ /* 0x002fea0003800000 */
.L_x_2073:
[----:B------:R-:W-:Y:S01]  /*7150*/  ISETP.GE.AND P0, PT, R76, R8, PT ;  /* 0x000000084c00720c */ /* 0x000fe20003f06270 */
[----:B------:R-:W-:Y:S01]  /*7160*/  @!UPT UIADD3 URZ, URZ, URZ, URZ ;  /* 0x0000003f3f3ff290 */ /* 0x000fe2000fffe03f */
[----:B------:R-:W-:Y:S11]  /*7170*/  BSSY B0, `(.L_x_2075) ;  /* 0x0000011000007945 */ /* 0x000ff60003800000 */
[----:B------:R-:W-:-:S05]  /*7180*/  @P0 BRA `(.L_x_2076) ;  /* 0x000000f000000947 */ /* 0x000fca0003800000 */
[----:B------:R-:W-:Y:S02]  /*7190*/  IADD3 R5, P0, R3, 0x20, RZ ;  /* 0x0000002003057810 */ /* 0x000fe40007f1e0ff */
[----:B------:R-:W-:Y:S03]  /*71a0*/  MOV R88, R142 ;  /* 0x0000008e00587202 */ /* 0x000fe60000000f00 */
[----:B------:R-:W-:Y:S02]  /*71b0*/  IMAD.X R4, RZ, RZ, R2, P0 ;  /* 0x000000ffff047224 */ /* 0x000fe400000e0602 */
[C---:B------:R-:W-:Y:S04]  /*71c0*/  IMAD.WIDE.U32 R6, R5.reuse, c[0x0][0x208], R88 ;  /* 0x0000820005067a25 */ /* 0x040fe800078e0058 */
[----:B------:R-:W-:Y:S01]  /*71d0*/  IMAD R4, R4, c[0x0][0x208], RZ ;  /* 0x0000820004047a24 */ /* 0x000fe200078e02ff */
[C---:B------:R-:W-:Y:S03]  /*71e0*/  LEA R14, P0, R6.reuse, c[0x0][0x1f8], 0x1 ;  /* 0x00007e00060e7a11 */ /* 0x040fe600078008ff */
[----:B------:R-:W-:Y:S04]  /*71f0*/  IMAD R4, R5, c[0x0][0x20c], R4 ;  /* 0x0000830005047a24 */ /* 0x000fe800078e0204 */
[----:B------:R-:W-:Y:S05]  /*7200*/  IMAD.IADD R4, R7, 0x1, R4 ;  /* 0x0000000107047824 */ /* 0x000fea00078e0204 */
[----:B------:R-:W-:Y:S02]  /*7210*/  LEA.HI.X R15, R6, c[0x0][0x1fc], R4, 0x1, P0 ;  /* 0x00007f00060f7a11 */ /* 0x000fe400000f0c04 */
[----:B------:R-:W-:Y:S11]  /*7220*/  ISETP.GE.AND P0, PT, R65, c[0x0][0x1d4], PT ;  /* 0x0000750041007a0c */ /* 0x000ff60003f06270 */
[----:B------:R-:W-:Y:S02]  /*7230*/  @!UPT UIADD3 URZ, URZ, URZ, URZ ;  /* 0x0000003f3f3ff290 */ /* 0x000fe4000fffe03f */
[----:B------:R-:W1:Y:S04]  /*7240*/  @!P0 LDS.128 R4, [R234+0x4100] ;  /* 0x00410000ea048984 */ /* 0x000e680000000c00 */
[----:B-1----:R-:W-:Y:S04]  /*7250*/  @!P0 STG.E.128 [R14.64+0x80], R4 ;  /* 0x000080040e008986 */ /* 0x002fe8000c101d08 */
[----:B------:R-:W1:Y:S04]  /*7260*/  @!P4 LDS.128 R4, [R234+0x1100] ;  /* 0x00110000ea04c984 */ /* 0x000e680000000c00 */
[----:B-1----:R1:W-:Y:S02]  /*7270*/  @!P4 STG.E.128 [R14.64], R4 ;  /* 0x000000040e00c986 */ /* 0x0023e4000c101d08 */
.L_x_2076:
[----:B------:R-:W-:Y:S05]  /*7280*/  BSYNC B0 ;  /* 0x0000000000007941 */ /* 0x000fea0003800000 */
.L_x_2075:
[----:B------:R-:W-:Y:S01]  /*7290*/  ISETP.GE.AND P0, PT, R73, R8, PT ;  /* 0x000000084900720c */ /* 0x000fe20003f06270 */
[----:B------:R-:W-:Y:S01]  /*72a0*/  @!UPT UIADD3 URZ, URZ, URZ, URZ ;  /* 0x0000003f3f3ff290 */ /* 0x000fe2000fffe03f */
[----:B------:R-:W-:Y:S11]  /*72b0*/  BSSY B0, `(.L_x_2077) ;  /* 0x0000011000007945 */ /* 0x000ff60003800000 */
[----:B------:R-:W-:-:S05]  /*72c0*/  @P0 BRA `(.L_x_2078) ;  /* 0x000000f000000947 */ /* 0x000fca0003800000 */
[----:B------:R-:W-:Y:S02]  /*72d0*/  IADD3 R3, P0, R3, 0x40, RZ ;  /* 0x0000004003037810 */ /* 0x000fe40007f1e0ff */
[----:B------:R-:W-:Y:S03]  /*72e0*/  MOV R88, R142 ;  /* 0x0000008e00587202 */ /* 0x000fe60000000f00 */
[----:B------:R-:W-:Y:S02]  /*72f0*/  IMAD.X R2, RZ, RZ, R2, P0 ;  /* 0x000000ffff027224 */ /* 0x000fe400000e0602 */
[C---:B-1----:R-:W-:Y:S04]  /*7300*/  IMAD.WIDE.U32 R4, R3.reuse, c[0x0][0x208], R88 ;  /* 0x0000820003047a25 */ /* 0x042fe800078e0058 */
        /* <DEDUP_REMOVED lines=11> */
.L_x_2078:
[----:B------:R-:W-:Y:S05]  /*73c0*/  BSYNC B0 ;  /* 0x0000000000007941 */ /* 0x000fea0003800000 */
.L_x_2077:
[C---:B------:R-:W-:Y:S02]  /*73d0*/  ISETP.GT.AND P0, PT, R34.reuse, R103, PT ;  /* 0x000000672200720c */ /* 0x040fe40003f04270 */
[----:B------:R-:W-:Y:S11]  /*73e0*/  IADD3 R34, R34, -0x1, RZ ;  /* 0xffffffff22227810 */ /* 0x000ff60007ffe0ff */
[----:B------:R-:W-:Y:S01]  /*73f0*/  @P0 SHF.R.S32.HI R3, RZ, 0x1f, R34 ;  /* 0x0000001fff030819 */ /* 0x000fe20000011422 */
[----:B-1----:R-:W-:Y:S02]  /*7400*/  @P0 IMAD.MOV.U32 R4, RZ, RZ, R146 ;  /* 0x000000ffff040224 */ /* 0x002fe400078e0092 */
[----:B------:R-:W-:Y:S02]  /*7410*/  @P0 IMAD.MOV.U32 R5, RZ, RZ, R169 ;  /* 0x000000ffff050224 */ /* 0x000fe400078e00a9 */
[----:B------:R-:W-:Y:S02]  /*7420*/  @P0 IMAD R2, R106, R34, RZ ;  /* 0x000000226a020224 */ /* 0x000fe400078e02ff */
[-C--:B------:R-:W-:Y:S04]  /*7430*/  @P0 IMAD.WIDE.U32 R4, R34, R172.reuse, R4 ;  /* 0x000000ac22040225 */ /* 0x080fe800078e0004 */
[----:B------:R-:W-:Y:S01]  /*7440*/  @P0 IMAD R2, R3, R172, R2 ;  /* 0x000000ac03020224 */ /* 0x000fe200078e0202 */
[----:B------:R-:W-:Y:S02]  /*7450*/  @P0 LEA R6, P1, R4, c[0x0][0x220], 0x1 ;  /* 0x0000880004060a11 */ /* 0x000fe400078208ff */
[----:B------:R-:W-:Y:S01]  /*7460*/  @P0 SHF.L.U32 R3, R112, 0x1, RZ ;  /* 0x0000000170030819 */ /* 0x000fe200000006ff */
[----:B------:R-:W-:Y:S05]  /*7470*/  @P0 IMAD.IADD R2, R5, 0x1, R2 ;  /* 0x0000000105020824 */ /* 0x000fea00078e0202 */
[----:B------:R-:W-:Y:S02]  /*7480*/  @P0 LEA.HI.X R7, R4, c[0x0][0x224], R2, 0x1, P1 ;  /* 0x0000890004070a11 */ /* 0x000fe400008f0c02 */
[----:B------:R-:W-:Y:S02]  /*7490*/  @P0 IADD3 R4, P1, R3, R6, RZ ;  /* 0x0000000603040210 */ /* 0x000fe40007f3e0ff */
[----:B------:R-:W-:Y:S01]  /*74a0*/  @P0 SHF.L.U64.HI R2, R112, 0x1, R111 ;  /* 0x0000000170020819 */ /* 0x000fe2000001026f */
[----:B------:R-:W-:Y:S01]  /*74b0*/  @!PT LDS RZ, [RZ] ;  /* 0x00000000fffff984 */ /* 0x000fe20000000800 */
[----:B------:R-:W-:Y:S01]  /*74c0*/  @!PT LDS RZ, [RZ] ;  /* 0x00000000fffff984 */ /* 0x000fe20000000800 */
[----:B------:R-:W-:Y:S01]  /*74d0*/  @!PT LDS RZ, [RZ] ;  /* 0x00000000fffff984 */ /* 0x000fe20000000800 */
[----:B------:R1:W-:Y:S04]  /*74e0*/  @P0 LDGSTS.E.BYPASS.LTC128B.128 [R234+0x8100], [R6.64], !P5 ;  /* 0x0810000006ea0fae */ /* 0x0003e8000e901d48 */
[----:B------:R1:W-:Y:S01]  /*74f0*/  @P0 LDGSTS.E.BYPASS.LTC128B.128 [R234+0xb100], [R6.64+0x80], !P6 ;  /* 0x0b10008006ea0fae */ /* 0x0003e2000f101d48 */
[----:B------:R-:W-:Y:S01]  /*7500*/  @P0 IMAD.X R5, R2, 0x1, R7, P1 ;  /* 0x0000000102050824 */ /* 0x000fe200008e0607 */
[----:B------:R-:W-:Y:S04]  /*7510*/  @P0 IADD3 R8, P1, R4, R3, RZ ;  /* 0x0000000304080210 */ /* 0x000fe80007f3e0ff */
[----:B------:R1:W-:Y:S01]  /*7520*/  @P0 LDGSTS.E.BYPASS.LTC128B.128 [R234+0x9100], [R4.64], !P5 ;  /* 0x0910000004ea0fae */ /* 0x0003e2000e901d48 */
[----:B------:R-:W-:Y:S03]  /*7530*/  @P0 IADD3.X R9, R5, R2, RZ, P1, !PT ;  /* 0x0000000205090210 */ /* 0x000fe60000ffe4ff */
[----:B------:R1:W-:Y:S04]  /*7540*/  @P0 LDGSTS.E.BYPASS.LTC128B.128 [R234+0xc100], [R4.64+0x80], !P6 ;  /* 0x0c10008004ea0fae */ /* 0x0003e8000f101d48 */
[----:B------:R1:W-:Y:S04]  /*7550*/  @P0 LDGSTS.E.BYPASS.LTC128B.128 [R234+0xa100], [R8.64], !P5 ;  /* 0x0a10000008ea0fae */ /* 0x0003e8000e901d48 */
[----:B------:R1:W-:Y:S04]  /*7560*/  @P0 LDGSTS.E.BYPASS.LTC128B.128 [R234+0xd100], [R8.64+0x80], !P6 ;  /* 0x0d10008008ea0fae */ /* 0x0003e8000f101d48 */
[----:B------:R-:W0:Y:S01]  /*7570*/  LDGDEPBAR ;  /* 0x00000000000079af */ /* 0x000e220000000000 */
[----:B------:R-:W-:-:S05]  /*7580*/  @P0 BRA `(.L_x_2079) ;  /* 0xffffbb9000000947 */ /* 0x000fca000383ffff */
[----:B------:R-:W-:Y:S01]  /*7590*/  WARPSYNC 0xffffffff ;  /* 0xffffffff00007948 */ /* 0x000fe20003800000 */
[----:B------:R-:W-:Y:S06]  /*75a0*/  BAR.SYNC.DEFER_BLOCKING 0x0 ;  /* 0x0000000000007b1d */ /* 0x000fec0000010000 */
.L_x_2044:
[----:B------:R-:W-:Y:S01]  /*75b0*/  ISETP.NE.AND P3, PT, R228, 0x1, PT ;  /* 0x00000001e400780c */ /* 0x000fe20003f65270 */
[----:B------:R-:W-:Y:S01]  /*75c0*/  IMAD.IADD R15, R84, 0x1, R85 ;  /* 0x00000001540f7824 */ /* 0x000fe200078e0255 */
[----:B------:R-:W-:-:S02]  /*75d0*/  IADD3 R3, R209, 0x7f, RZ ;  /* 0x0000007fd1037810 */ /* 0x000fc40007ffe0ff */
[----:B------:R-:W-:Y:S02]  /*75e0*/  ISETP.GE.AND P1, PT, R232, 0x1, PT ;  /* 0x00000001e800780c */ /* 0x000fe40003f26270 */
[----:B------:R-:W-:-:S07]  /*75f0*/  IADD3 R0, R231, 0x1, -R229 ;  /* 0x00000001e7007810 */ /* 0x000fce0007ffe8e5 */
[----:B------:R-:W-:-:S05]  /*7600*/  @P3 IMAD.HI.U32 R2, R3, c[0x0][0x2c8], RZ ;  /* 0x0000b20003023a27 */ /* 0x000fca00078e00ff */
[----:B------:R-:W-:-:S05]  /*7610*/  @P3 SHF.R.U32.HI R3, RZ, c[0x0][0x2cc], R2 ;  /* 0x0000b300ff033a19 */ /* 0x000fca0000011602 */
[----:B------:R-:W-:-:S05]  /*7620*/  IMAD.IADD R0, R0, 0x1, R3 ;  /* 0x0000000100007824 */ /* 0x000fca00078e0203 */
[----:B------:R-:W-:Y:S01]  /*7630*/  IADD3 R3, R0, c[0x0][0x328], RZ ;  /* 0x0000ca0000037a10 */ /* 0x000fe20007ffe0ff */
[----:B------:R-:W-:Y:S05]  /*7640*/  @!P1 BRA `(.L_x_2080) ;  /* 0x0000011000009947 */ /* 0x000fea0003800000 */
[C---:B------:R-:W-:Y:S01]  /*7650*/  ISETP.GT.AND P0, PT, R0.reuse, RZ, PT ;  /* 0x000000ff0000720c */ /* 0x040fe20003f04270 */
[----:B------:R-:W-:Y:S01]  /*7660*/  BSSY B0, `(.L_x_2081) ;  /* 0x000000d000007945 */ /* 0x000fe20003800000 */
[----:B-1----:R-:W-:Y:S01]  /*7670*/  IADD3 R4, R0, -0x1, RZ ;  /* 0xffffffff00047810 */ /* 0x002fe20007ffe0ff */
        /* <DEDUP_REMOVED lines=8> */
.L_x_2082:
[----:B------:R-:W-:-:S13]  /*7700*/  ISETP.NE.AND P0, PT, R2, 0x1, PT ;  /* 0x000000010200780c */ /* 0x000fda0003f05270 */
[----:B------:R-:W-:-:S05]  /*7710*/  @P0 IMAD.HI.U32 R0, R4, c[0x0][0x330], RZ ;  /* 0x0000cc0004000a27 */ /* 0x000fca00078e00ff */
[----:B------:R-:W-:Y:S02]  /*7720*/  @P0 SHF.R.U32.HI R4, RZ, c[0x0][0x334], R0 ;  /* 0x0000cd00ff040a19 */ /* 0x000fe40000011600 */
.L_x_2083:
[----:B------:R-:W-:Y:S05]  /*7730*/  BSYNC B0 ;  /* 0x0000000000007941 */ /* 0x000fea0003800000 */
.L_x_2081:
[----:B------:R-:W-:-:S05]  /*7740*/  IMAD R2, R4, R2, c[0x0][0x32c] ;  /* 0x0000cb0004027624 */ /* 0x000fca00078e0202 */
[----:B------:R-:W-:-:S04]  /*7750*/  IMNMX R3, R3, R2, PT ;  /* 0x0000000203037217 */ /* 0x000fc80003800200 */
.L_x_2080:
        /* <DEDUP_REMOVED lines=21> */
.L_x_2086:
[----:B------:R-:W-:-:S04]  /*78b0*/  MOV R2, c[0x0][0x32c] ;  /* 0x0000cb0000027a02 */ /* 0x000fc80000000f00 */
[----:B------:R-:W-:-:S13]  /*78c0*/  ISETP.NE.AND P0, PT, R2, 0x1, PT ;  /* 0x000000010200780c */ /* 0x000fda0003f05270 */
[----:B------:R-:W-:-:S05]  /*78d0*/  @P0 IMAD.HI.U32 R2, R86, c[0x0][0x330], RZ ;  /* 0x0000cc0056020a27 */ /* 0x000fca00078e00ff */
[----:B------:R-:W-:Y:S02]  /*78e0*/  @P0 SHF.R.U32.HI R86, RZ, c[0x0][0x334], R2 ;  /* 0x0000cd00ff560a19 */ /* 0x000fe40000011602 */
.L_x_2087:
[----:B------:R-:W-:Y:S05]  /*78f0*/  BSYNC B0 ;  /* 0x0000000000007941 */ /* 0x000fea0003800000 */
.L_x_2085:
[----:B------:R-:W-:-:S05]  /*7900*/  IMAD R86, R86, c[0x0][0x32c], RZ ;  /* 0x0000cb0056567a24 */ /* 0x000fca00078e02ff */
[----:B------:R-:W-:-:S05]  /*7910*/  IMNMX R0, R0, R86, !PT ;  /* 0x0000005600007217 */ /* 0x000fca0007800200 */
.L_x_2084:
        /* <DEDUP_REMOVED lines=8> */
[-C--:B-1----:R-:W-:Y:S02]  /*79a0*/  IABS R4, R104.reuse ;  /* 0x0000006800047213 */ /* 0x082fe40000000000 */
        /* <DEDUP_REMOVED lines=26> */
.L_x_2089:
[----:B------:R-:W-:Y:S05]  /*7b50*/  BSYNC B0 ;  /* 0x0000000000007941 */ /* 0x000fea0003800000 */
.L_x_2088:
[----:B------:R-:W-:Y:S01]  /*7b60*/  IMAD R237, R233, R2, R237 ;  /* 0x00000002e9ed7224 */ /* 0x000fe200078e02ed */
[----:B------:R-:W-:Y:S01]  /*7b70*/  PRMT R28, RZ, 0x7610, R28 ;  /* 0x00007610ff1c7816 */ /* 0x000fe2000000001c */
[----:B------:R-:W-:Y:S01]  /*7b80*/  IMAD.MOV.U32 R11, RZ, RZ, RZ ;  /* 0x000000ffff0b7224 */ /* 0x000fe200078e00ff */
[----:B------:R-:W-:Y:S01]  /*7b90*/  MOV R0, RZ ;  /* 0x000000ff00007202 */ /* 0x000fe20000000f00 */
        /* <DEDUP_REMOVED lines=24> */
[----:B-1----:R-:W-:Y:S01]  /*7d20*/  CS2R R8, SRZ ;  /* 0x0000000000087805 */ /* 0x002fe2000001ff00 */
        /* <DEDUP_REMOVED lines=13> */
[----:B------:R-:W-:-:S05]  /*7e00*/  @P1 MOV R0, 0x4 ;  /* 0x0000000400001802 */ /* 0x000fca0000000f00 */
[----:B------:R-:W-:-:S05]  /*7e10*/  @P1 IMAD.WIDE R2, R211, R0, c[0x0][0x340] ;  /* 0x0000d000d3021625 */ /* 0x000fca00078e0200 */
[----:B------:R1:W2:Y:S01]  /*7e20*/  @P1 LDG.E R0, [R2.64] ;  /* 0x0000000802001981 */ /* 0x0002a2000c1e1900 */
[----:B------:R-:W-:Y:S01]  /*7e30*/  MOV R9, R117 ;  /* 0x0000007500097202 */ /* 0x000fe20000000f00 */
[----:B------:R-:W-:Y:S01]  /*7e40*/  IMAD.MOV.U32 R8, RZ, RZ, R116 ;  /* 0x000000ffff087224 */ /* 0x000fe200078e0074 */
[----:B------:R-:W-:Y:S01]  /*7e50*/  WARPSYNC 0xffffffff ;  /* 0xffffffff00007948 */ /* 0x000fe20003800000 */
[----:B------:R-:W-:Y:S02]  /*7e60*/  IADD3 R102, R14, -0x1, RZ ;  /* 0xffffffff0e667810 */ /* 0x000fe40007ffe0ff */
[----:B-1----:R-:W-:-:S04]  /*7e70*/  IADD3 R2, P0, R79, R15, RZ ;  /* 0x0000000f4f027210 */ /* 0x002fc80007f1e0ff */
[----:B------:R-:W-:Y:S01]  /*7e80*/  LEA.HI.X.SX32 R3, R15, R83, 0x1, P0 ;  /* 0x000000530f037211 */ /* 0x000fe200000f0eff */
[----:B------:R-:W-:Y:S01]  /*7e90*/  IMAD.WIDE.U32 R6, R2, c[0x0][0x1e0], R8 ;  /* 0x0000780002067a25 */ /* 0x000fe200078e0008 */
[----:B------:R-:W-:-:S03]  /*7ea0*/  ISETP.NE.U32.AND P0, PT, RZ, c[0x0][0x350], PT ;  /* 0x0000d400ff007a0c */ /* 0x000fc60003f05070 */
[C---:B------:R-:W-:Y:S01]  /*7eb0*/  IMAD R4, R3.reuse, c[0x0][0x1e0], RZ ;  /* 0x0000780003047a24 */ /* 0x040fe200078e02ff */
[----:B------:R-:W-:Y:S01]  /*7ec0*/  ISETP.NE.AND.EX P0, PT, RZ, c[0x0][0x354], PT, P0 ;  /* 0x0000d500ff007a0c */ /* 0x000fe20003f05300 */
[----:B------:R-:W-:Y:S02]  /*7ed0*/  IMAD R3, R3, c[0x0][0x208], RZ ;  /* 0x0000820003037a24 */ /* 0x000fe400078e02ff */
[C---:B------:R-:W-:Y:S02]  /*7ee0*/  IMAD R4, R2.reuse, c[0x0][0x1e4], R4 ;  /* 0x0000790002047a24 */ /* 0x040fe400078e0204 */
[----:B------:R-:W-:-:S04]  /*7ef0*/  IMAD.WIDE.U32 R8, R2, c[0x0][0x208], R8 ;  /* 0x0000820002087a25 */ /* 0x000fc800078e0008 */
[----:B------:R-:W-:Y:S01]  /*7f00*/  IMAD.IADD R5, R7, 0x1, R4 ;  /* 0x0000000107057824 */ /* 0x000fe200078e0204 */
[----:B------:R-:W-:Y:S01]  /*7f10*/  MOV R4, R6 ;  /* 0x0000000600047202 */ /* 0x000fe20000000f00 */
[----:B------:R-:W-:Y:S01]  /*7f20*/  IMAD R3, R2, c[0x0][0x20c], R3 ;  /* 0x0000830002037a24 */ /* 0x000fe200078e0203 */
[----:B------:R-:W-:-:S03]  /*7f30*/  SHF.R.S32.HI R2, RZ, 0x1f, R211 ;  /* 0x0000001fff027819 */ /* 0x000fc600000114d3 */
[----:B------:R-:W-:-:S04]  /*7f40*/  IMAD.WIDE.U32 R4, R227, c[0x0][0x1e8], R4 ;  /* 0x00007a00e3047a25 */ /* 0x000fc800078e0004 */
[----:B------:R-:W-:Y:S01]  /*7f50*/  IMAD.IADD R9, R9, 0x1, R3 ;  /* 0x0000000109097824 */ /* 0x000fe200078e0203 */
[----:B------:R-:W-:Y:S01]  /*7f60*/  MOV R240, R4 ;  /* 0x0000000400f07202 */ /* 0x000fe20000000f00 */
[C---:B------:R-:W-:Y:S01]  /*7f70*/  IMAD R241, R227.reuse, c[0x0][0x1ec], R5 ;  /* 0x00007b00e3f17a24 */ /* 0x040fe200078e0205 */
[----:B------:R-:W-:Y:S01]  /*7f80*/  SHF.R.S32.HI R5, RZ, 0x1f, R82 ;  /* 0x0000001fff057819 */ /* 0x000fe20000011452 */
[----:B------:R-:W-:Y:S01]  /*7f90*/  IMAD.WIDE.U32 R238, R227, c[0x0][0x210], R8 ;  /* 0x00008400e3ee7a25 */ /* 0x000fe200078e0008 */
[----:B------:R-:W-:-:S03]  /*7fa0*/  SHF.R.S32.HI R3, RZ, 0x1f, R65 ;  /* 0x0000001fff037819 */ /* 0x000fc60000011441 */
[----:B------:R-:W-:Y:S02]  /*7fb0*/  IMAD R239, R227, c[0x0][0x214], R239 ;  /* 0x00008500e3ef7a24 */ /* 0x000fe400078e02ef */
[----:B------:R-:W-:-:S04]  /*7fc0*/  IMAD R5, R5, c[0x0][0x178], RZ ;  /* 0x00005e0005057a24 */ /* 0x000fc800078e02ff */
[C---:B------:R-:W-:Y:S02]  /*7fd0*/  IMAD R5, R82.reuse, c[0x0][0x17c], R5 ;  /* 0x00005f0052057a24 */ /* 0x040fe400078e0205 */
[----:B------:R-:W-:-:S04]  /*7fe0*/  IMAD.WIDE.U32 R82, R82, c[0x0][0x178], RZ ;  /* 0x00005e0052527a25 */ /* 0x000fc800078e00ff */
[----:B------:R-:W-:Y:S01]  /*7ff0*/  IMAD.IADD R5, R83, 0x1, R5 ;  /* 0x0000000153057824 */ /* 0x000fe200078e0205 */
        /* <DEDUP_REMOVED lines=15> */
[----:B------:R-:W-:-:S03]  /*80f0*/  IMAD R235, R0, c[0x0][0x21c], R235 ;  /* 0x0000870000eb7a24 */ /* 0x000fc600078e02eb */
[----:B------:R-:W-:Y:S02]  /*8100*/  IADD3 R236, R241, R236, RZ ;  /* 0x000000ecf1ec7210 */ /* 0x000fe40007ffe0ff */
[----:B------:R-:W-:Y:S02]  /*8110*/  IADD3 R235, R239, R235, RZ ;  /* 0x000000ebefeb7210 */ /* 0x000fe40007ffe0ff */
[----:B------:R-:W-:Y:S01]  /*8120*/  IMAD R0, R66, 0x20, R79 ;  /* 0x0000002042007824 */ /* 0x000fe200078e024f */
[----:B------:R-:W-:Y:S01]  /*8130*/  SHF.R.S32.HI R34, RZ, 0x1f, R102 ;  /* 0x0000001fff227819 */ /* 0x000fe20000011466 */
[----:B------:R-:W-:Y:S01]  /*8140*/  IMAD.MOV.U32 R8, RZ, RZ, R82 ;  /* 0x000000ffff087224 */ /* 0x000fe200078e0052 */
[----:B------:R-:W-:Y:S01]  /*8150*/  BAR.SYNC.DEFER_BLOCKING 0x0 ;  /* 0x0000000000007b1d */ /* 0x000fe20000010000 */
[----:B------:R-:W-:Y:S02]  /*8160*/  IMAD.IADD R0, R209, 0x1, R0 ;  /* 0x00000001d1007824 */ /* 0x000fe400078e0200 */
[----:B------:R-:W-:Y:S02]  /*8170*/  IMAD.MOV.U32 R9, RZ, RZ, R5 ;  /* 0x000000ffff097224 */ /* 0x000fe400078e0005 */
[----:B------:R-:W-:-:S04]  /*8180*/  @P3 IMAD.HI.U32 R6, R0, c[0x0][0x2c8], RZ ;  /* 0x0000b20000063a27 */ /* 0x000fc800078e00ff */
[----:B------:R-:W-:-:S04]  /*8190*/  IMAD.WIDE.U32 R8, R227, c[0x0][0x1b8], R8 ;  /* 0x00006e00e3087a25 */ /* 0x000fc800078e0008 */
[----:B------:R-:W-:Y:S01]  /*81a0*/  IMAD.MOV.U32 R5, RZ, RZ, R0 ;  /* 0x000000ffff057224 */ /* 0x000fe200078e0000 */
[----:B------:R-:W-:Y:S01]  /*81b0*/  @P3 SHF.R.U32.HI R5, RZ, c[0x0][0x2cc], R6 ;  /* 0x0000b300ff053a19 */ /* 0x000fe20000011606 */
[----:B------:R-:W-:Y:S02]  /*81c0*/  IMAD R2, R2, c[0x0][0x1c0], RZ ;  /* 0x0000700002027a24 */ /* 0x000fe400078e02ff */
[----:B------:R-:W-:Y:S01]  /*81d0*/  IMAD R9, R227, c[0x0][0x1bc], R9 ;  /* 0x00006f00e3097a24 */ /* 0x000fe200078e0209 */
[----:B------:R-:W-:Y:S01]  /*81e0*/  SHF.R.S32.HI R6, RZ, 0x1f, R5 ;  /* 0x0000001fff067819 */ /* 0x000fe20000011405 */
[C---:B------:R-:W-:Y:S02]  /*81f0*/  IMAD R2, R4.reuse, c[0x0][0x1c4], R2 ;  /* 0x0000710004027a24 */ /* 0x040fe400078e0202 */
[----:B------:R-:W-:-:S04]  /*8200*/  IMAD.WIDE.U32 R8, R4, c[0x0][0x1c0], R8 ;  /* 0x0000700004087a25 */ /* 0x000fc800078e0008 */
[----:B------:R-:W-:Y:S02]  /*8210*/  IMAD.MOV R4, RZ, RZ, -R5 ;  /* 0x000000ffff047224 */ /* 0x000fe400078e0a05 */
[----:B------:R-:W-:Y:S02]  /*8220*/  IMAD.IADD R7, R9, 0x1, R2 ;  /* 0x0000000109077824 */ /* 0x000fe400078e0202 */
[----:B------:R-:W-:Y:S02]  /*8230*/  IMAD R4, R4, c[0x0][0x2c4], R0 ;  /* 0x0000b10004047a24 */ /* 0x000fe400078e0200 */
[----:B------:R-:W-:Y:S02]  /*8240*/  IMAD R0, R6, c[0x0][0x1b0], RZ ;  /* 0x00006c0006007a24 */ /* 0x000fe400078e02ff */
[----:B------:R-:W-:Y:S01]  /*8250*/  IMAD.MOV.U32 R6, RZ, RZ, R8 ;  /* 0x000000ffff067224 */ /* 0x000fe200078e0008 */
[----:B------:R-:W-:Y:S01]  /*8260*/  SHF.R.S32.HI R2, RZ, 0x1f, R4 ;  /* 0x0000001fff027819 */ /* 0x000fe20000011404 */
[----:B------:R-:W-:-:S02]  /*8270*/  IMAD R0, R5, c[0x0][0x1b4], R0 ;  /* 0x00006d0005007a24 */ /* 0x000fc400078e0200 */
[----:B------:R-:W-:-:S04]  /*8280*/  IMAD.WIDE.U32 R6, R5, c[0x0][0x1b0], R6 ;  /* 0x00006c0005067a25 */ /* 0x000fc800078e0006 */
[----:B------:R-:W-:Y:S02]  /*8290*/  IMAD R2, R2, c[0x0][0x1a8], RZ ;  /* 0x00006a0002027a24 */ /* 0x000fe400078e02ff */
[----:B------:R-:W-:Y:S02]  /*82a0*/  IMAD.IADD R7, R7, 0x1, R0 ;  /* 0x0000000107077824 */ /* 0x000fe400078e0200 */
[C---:B------:R-:W-:Y:S02]  /*82b0*/  IMAD R2, R4.reuse, c[0x0][0x1ac], R2 ;  /* 0x00006b0004027a24 */ /* 0x040fe400078e0202 */
[----:B------:R-:W-:-:S04]  /*82c0*/  IMAD.WIDE.U32 R4, R4, c[0x0][0x1a8], R6 ;  /* 0x00006a0004047a25 */ /* 0x000fc800078e0006 */
[----:B------:R-:W-:Y:S01]  /*82d0*/  IMAD.IADD R2, R5, 0x1, R2 ;  /* 0x0000000105027824 */ /* 0x000fe200078e0202 */
[C---:B------:R-:W-:Y:S01]  /*82e0*/  LEA R8, P0, R4.reuse, c[0x0][0x160], 0x1 ;  /* 0x0000580004087a11 */ /* 0x040fe200078008ff */
[----:B------:R-:W-:Y:S02]  /*82f0*/  IMAD.IADD R0, R79, 0x1, R209 ;  /* 0x000000014f007824 */ /* 0x000fe400078e02d1 */
[----:B------:R-:W-:Y:S01]  /*8300*/  IMAD.MOV.U32 R15, RZ, RZ, 0x60 ;  /* 0x00000060ff0f7424 */ /* 0x000fe200078e00ff */
[----:B------:R-:W-:Y:S01]  /*8310*/  LEA.HI.X R7, R4, c[0x0][0x164], R2, 0x1, P0 ;  /* 0x0000590004077a11 */ /* 0x000fe200000f0c02 */
[----:B------:R-:W1:Y:S01]  /*8320*/  SHFL.IDX PT, R20, R8, RZ, 0x181f ;  /* 0x00181fff08147589 */ /* 0x000e6200000e0000 */
[----:B------:R-:W-:Y:S01]  /*8330*/  IMAD R2, R229, c[0x0][0x2c4], RZ ;  /* 0x0000b100e5027a24 */ /* 0x000fe200078e02ff */
[----:B------:R-:W-:Y:S01]  /*8340*/  IADD3 R5, R0, 0x20, RZ ;  /* 0x0000002000057810 */ /* 0x000fe20007ffe0ff */
[----:B------:R-:W-:Y:S01]  /*8350*/  IMAD R15, R14, -0x60, R15 ;  /* 0xffffffa00e0f7824 */ /* 0x000fe200078e020f */
[----:B------:R-:W2:Y:S01]  /*8360*/  SHFL.IDX PT, R16, R7, RZ, 0x181f ;  /* 0x00181fff07107589 */ /* 0x000ea200000e0000 */
[----:B------:R-:W-:Y:S01]  /*8370*/  IADD3 R9, R0, 0x40, RZ ;  /* 0x0000004000097810 */ /* 0x000fe20007ffe0ff */
[----:B------:R-:W-:Y:S01]  /*8380*/  IMAD.WIDE.U32 R24, R102, c[0x0][0x1e0], RZ ;  /* 0x0000780066187a25 */ /* 0x000fe200078e00ff */
[-C--:B------:R-:W-:Y:S01]  /*8390*/  ISETP.GE.AND P3, PT, R0, R2.reuse, PT ;  /* 0x000000020000720c */ /* 0x080fe20003f66270 */
[----:B------:R-:W3:Y:S01]  /*83a0*/  SHFL.IDX PT, R11, R8, 0x1, 0x181f ;  /* 0x00381f00080b7f89 */ /* 0x000ee200000e0000 */
[-C--:B------:R-:W-:Y:S01]  /*83b0*/  ISETP.GE.AND P4, PT, R5, R2.reuse, PT ;  /* 0x000000020500720c */ /* 0x080fe20003f86270 */
[----:B------:R-:W-:Y:S01]  /*83c0*/  IMAD.MOV.U32 R100, RZ, RZ, R240 ;  /* 0x000000ffff647224 */ /* 0x000fe200078e00f0 */
[----:B------:R-:W-:Y:S01]  /*83d0*/  ISETP.GE.AND P5, PT, R9, R2, PT ;  /* 0x000000020900720c */ /* 0x000fe20003fa6270 */
[----:B------:R-:W4:Y:S01]  /*83e0*/  SHFL.IDX PT, R6, R7, 0x1, 0x181f ;  /* 0x00381f0007067f89 */ /* 0x000f2200000e0000 */
[----:B------:R-:W-:Y:S01]  /*83f0*/  IMAD R9, R34, c[0x0][0x1e0], RZ ;  /* 0x0000780022097a24 */ /* 0x000fe200078e02ff */
[----:B------:R-:W-:Y:S01]  /*8400*/  IADD3 R32, R15, R231, -R79 ;  /* 0x000000e70f207210 */ /* 0x000fe20007ffe84f */
[----:B------:R-:W-:Y:S01]  /*8410*/  IMAD.MOV.U32 R101, RZ, RZ, R236 ;  /* 0x000000ffff657224 */ /* 0x000fe200078e00ec */
[----:B------:R-:W4:Y:S01]  /*8420*/  SHFL.IDX PT, R4, R8, 0x2, 0x181f ;  /* 0x00581f0008047f89 */ /* 0x000f2200000e0000 */
[----:B------:R-:W-:-:S02]  /*8430*/  IMAD R9, R102, c[0x0][0x1e4], R9 ;  /* 0x0000790066097a24 */ /* 0x000fc400078e0209 */
[----:B------:R-:W-:Y:S01]  /*8440*/  IMAD.MOV.U32 R33, RZ, RZ, 0x40 ;  /* 0x00000040ff217424 */ /* 0x000fe200078e00ff */
[----:B------:R-:W4:Y:S01]  /*8450*/  SHFL.IDX PT, R5, R7, 0x2, 0x181f ;  /* 0x00581f0007057f89 */ /* 0x000f2200000e0000 */
[----:B------:R-:W-:Y:S02]  /*8460*/  IMAD.IADD R9, R25, 0x1, R9 ;  /* 0x0000000119097824 */ /* 0x000fe400078e0209 */
[----:B------:R-:W-:Y:S01]  /*8470*/  IMAD.WIDE.U32 R24, R24, 0x60, R100 ;  /* 0x0000006018187825 */ /* 0x000fe200078e0064 */
[CC--:B-1----:R-:W-:Y:S01]  /*8480*/  @!P3 LEA R22, P0, R116.reuse, R20.reuse, 0x1 ;  /* 0x000000147416b211 */ /* 0x0c2fe200078008ff */
[----:B------:R-:W1:Y:S01]  /*8490*/  SHFL.IDX PT, R8, R8, 0x3, 0x181f ;  /* 0x00781f0008087f89 */ /* 0x000e6200000e0000 */
[----:B------:R-:W-:Y:S01]  /*84a0*/  @!P3 LEA R20, P2, R65, R20, 0x1 ;  /* 0x000000144114b211 */ /* 0x000fe200078408ff */
[----:B------:R-:W-:Y:S01]  /*84b0*/  IMAD R9, R9, 0x60, RZ ;  /* 0x0000006009097824 */ /* 0x000fe200078e02ff */
[-C--:B--2---:R-:W-:Y:S01]  /*84c0*/  @!P3 LEA.HI.X R23, R116, R16.reuse, R117, 0x1, P0 ;  /* 0x000000107417b211 */ /* 0x084fe200000f0c75 */
[----:B------:R-:W2:Y:S01]  /*84d0*/  SHFL.IDX PT, R7, R7, 0x3, 0x181f ;  /* 0x00781f0007077f89 */ /* 0x000ea200000e0000 */
[----:B------:R-:W-:Y:S01]  /*84e0*/  @!P3 LEA.HI.X R21, R65, R16, R3, 0x1, P2 ;  /* 0x000000104115b211 */ /* 0x000fe200010f0c03 */
[----:B------:R-:W-:Y:S01]  /*84f0*/  IMAD.IADD R9, R25, 0x1, R9 ;  /* 0x0000000119097824 */ /* 0x000fe200078e0209 */
[----:B---3--:R-:W-:-:S02]  /*8500*/  @!P4 LEA R16, P0, R65, R11, 0x1 ;  /* 0x0000000b4110c211 */ /* 0x008fc400078008ff */
[----:B------:R-:W-:Y:S02]  /*8510*/  ISETP.GE.AND P2, PT, R32, 0x1, PT ;  /* 0x000000012000780c */ /* 0x000fe40003f46270 */
[----:B----4-:R-:W-:Y:S02]  /*8520*/  @!P4 LEA.HI.X R17, R65, R6, R3, 0x1, P0 ;  /* 0x000000064111c211 */ /* 0x010fe400000f0c03 */
[C---:B------:R-:W-:Y:S02]  /*8530*/  @!P4 LEA R18, P1, R116.reuse, R11, 0x1 ;  /* 0x0000000b7412c211 */ /* 0x040fe400078208ff */
[C---:B------:R-:W-:Y:S02]  /*8540*/  @!P5 LEA R26, P0, R116.reuse, R4, 0x1 ;  /* 0x00000004741ad211 */ /* 0x040fe400078008ff */
[C-C-:B------:R-:W-:Y:S02]  /*8550*/  @!P4 LEA.HI.X R19, R116.reuse, R6, R117.reuse, 0x1, P1 ;  /* 0x000000067413c211 */ /* 0x140fe400008f0c75 */
[----:B------:R-:W-:-:S02]  /*8560*/  @!P5 LEA.HI.X R27, R116, R5, R117, 0x1, P0 ;  /* 0x00000005741bd211 */ /* 0x000fc400000f0c75 */
[C---:B------:R-:W-:Y:S02]  /*8570*/  @!P5 LEA R28, P0, R65.reuse, R4, 0x1 ;  /* 0x00000004411cd211 */ /* 0x040fe400078008ff */
[----:B------:R-:W-:Y:S02]  /*8580*/  IADD3 R4, R0, 0x60, RZ ;  /* 0x0000006000047810 */ /* 0x000fe40007ffe0ff */
[----:B------:R-:W-:Y:S02]  /*8590*/  @!P5 LEA.HI.X R29, R65, R5, R3, 0x1, P0 ;  /* 0x00000005411dd211 */ /* 0x000fe400000f0c03 */
[----:B------:R-:W-:Y:S02]  /*85a0*/  ISETP.GE.AND P6, PT, R4, R2, PT ;  /* 0x000000020400720c */ /* 0x000fe40003fc6270 */
[----:B------:R-:W-:Y:S02]  /*85b0*/  @P2 LEA R30, P0, R24, c[0x0][0x1c8], 0x1 ;  /* 0x00007200181e2a11 */ /* 0x000fe400078008ff */
[----:B------:R-:W-:-:S02]  /*85c0*/  ISETP.GE.AND P1, PT, R116, c[0x0][0x198], PT ;  /* 0x0000660074007a0c */ /* 0x000fc40003f26270 */
[----:B------:R-:W-:-:S07]  /*85d0*/  @P2 LEA.HI.X R31, R24, c[0x0][0x1cc], R9, 0x1, P0 ;  /* 0x00007300181f2a11 */ /* 0x000fce00000f0c09 */
[----:B-1----:R-:W-:-:S04]  /*85e0*/  @!P6 LEA R4, P0, R65, R8, 0x1 ;  /* 0x000000084104e211 */ /* 0x002fc800078008ff */
[----:B--2---:R-:W-:Y:S01]  /*85f0*/  @!P6 LEA.HI.X R5, R65, R7, R3, 0x1, P0 ;  /* 0x000000074105e211 */ /* 0x004fe200000f0c03 */
[----:B------:R1:W-:Y:S01]  /*8600*/  @!P3 LDGSTS.E.BYPASS.LTC128B.128 [R234+0x100], [R22.64], !P1 ;  /* 0x0010000016eabfae */ /* 0x0003e2000c901d48 */
[----:B------:R-:W-:Y:S01]  /*8610*/  @!P6 LEA R6, P0, R116, R8, 0x1 ;  /* 0x000000087406e211 */ /* 0x000fe200078008ff */
[----:B------:R-:W-:-:S03]  /*8620*/  IMAD.MOV.U32 R3, RZ, RZ, 0x20 ;  /* 0x00000020ff037424 */ /* 0x000fc600078e00ff */
[----:B------:R-:W-:Y:S02]  /*8630*/  @!P6 LEA.HI.X R7, R116, R7, R117, 0x1, P0 ;  /* 0x000000077407e211 */ /* 0x000fe400000f0c75 */
[----:B------:R-:W-:-:S13]  /*8640*/  ISETP.GE.AND P0, PT, R65, c[0x0][0x198], PT ;  /* 0x0000660041007a0c */ /* 0x000fda0003f06270 */
        /* <DEDUP_REMOVED lines=11> */
[----:B------:R-:W-:Y:S01]  /*8700*/  @P2 ISETP.GE.AND P0, PT, R65, c[0x0][0x1d4], PT ;  /* 0x0000750041002a0c */ /* 0x000fe20003f06270 */
[----:B---3--:R-:W-:-:S12]  /*8710*/  IMAD.WIDE.U32 R4, R3, c[0x0][0x1e0], RZ ;  /* 0x0000780003047a25 */ /* 0x008fd800078e00ff */
[----:B------:R1:W-:Y:S01]  /*8720*/  @P2 LDGSTS.E.BYPASS.LTC128B.128 [R234+0xb100], [R30.64+0x80], !P0 ;  /* 0x0b1000801eea2fae */ /* 0x0003e2000c101d48 */
[----:B------:R-:W-:Y:S01]  /*8730*/  IMAD R3, R3, c[0x0][0x1e4], RZ ;  /* 0x0000790003037a24 */ /* 0x000fe200078e02ff */
[----:B------:R-:W-:-:S04]  /*8740*/  @P1 IADD3 R4, P0, R24, R4, RZ ;  /* 0x0000000418041210 */ /* 0x000fc80007f1e0ff */
[----:B------:R-:W-:Y:S02]  /*8750*/  @P1 IADD3.X R3, R9, R5, R3, P0, !PT ;  /* 0x0000000509031210 */ /* 0x000fe400007fe403 */
[----:B--2---:R-:W-:-:S04]  /*8760*/  @P1 LEA R6, P0, R4, c[0x0][0x1c8], 0x1 ;  /* 0x0000720004061a11 */ /* 0x004fc800078008ff */
[----:B------:R-:W-:Y:S01]  /*8770*/  @P1 LEA.HI.X R7, R4, c[0x0][0x1cc], R3, 0x1, P0 ;  /* 0x0000730004071a11 */ /* 0x000fe200000f0c03 */
[----:B------:R-:W-:Y:S01]  /*8780*/  IMAD.WIDE.U32 R4, R33, c[0x0][0x1e0], RZ ;  /* 0x0000780021047a25 */ /* 0x000fe200078e00ff */
[----:B------:R-:W-:-:S03]  /*8790*/  @P1 ISETP.GE.AND P0, PT, R116, c[0x0][0x1d4], PT ;  /* 0x0000750074001a0c */ /* 0x000fc60003f06270 */
[----:B------:R-:W-:-:S10]  /*87a0*/  IMAD R3, R33, c[0x0][0x1e4], RZ ;  /* 0x0000790021037a24 */ /* 0x000fd400078e02ff */
[----:B------:R1:W-:Y:S01]  /*87b0*/  @P1 LDGSTS.E.BYPASS.LTC128B.128 [R219+0x9100], [R6.64], !P0 ;  /* 0x0910000006db1fae */ /* 0x0003e2000c101d48 */
[----:B------:R-:W-:-:S13]  /*87c0*/  @P1 ISETP.GE.AND P0, PT, R65, c[0x0][0x1d4], PT ;  /* 0x0000750041001a0c */ /* 0x000fda0003f06270 */
[----:B------:R1:W-:Y:S01]  /*87d0*/  @P1 LDGSTS.E.BYPASS.LTC128B.128 [R219+0xc100], [R6.64+0x80], !P0 ;  /* 0x0c10008006db1fae */ /* 0x0003e2000c101d48 */
[----:B------:R-:W-:-:S13]  /*87e0*/  ISETP.GE.AND P1, PT, R32, 0x41, PT ;  /* 0x000000412000780c */ /* 0x000fda0003f26270 */
        /* <DEDUP_REMOVED lines=13> */
.L_x_2091:
[----:B------:R-:W-:Y:S01]  /*88c0*/  ULDC.U8 UR4, c[0x0][0x298] ;  /* 0x0000a60000047ab9 */ /* 0x000fe20000000000 */
[----:B-1---5:R-:W-:Y:S01]  /*88d0*/  SHF.R.S32.HI R4, RZ, 0x1f, R67 ;  /* 0x0000001fff047819 */ /* 0x022fe20000011443 */
[----:B------:R-:W-:Y:S01]  /*88e0*/  IMAD.WIDE.U32 R16, R67, c[0x0][0x280], RZ ;  /* 0x0000a00043107a25 */ /* 0x000fe200078e00ff */
[----:B------:R-:W-:Y:S01]  /*88f0*/  ISETP.NE.AND P0, PT, RZ, UR4, PT ;  /* 0x00000004ff007c0c */ /* 0x000fe2000bf05270 */
[----:B------:R-:W-:Y:S01]  /*8900*/  BSSY B2, `(.L_x_2092) ;  /* 0x0000483000027945 */ /* 0x000fe20003800000 */
[----:B------:R-:W-:Y:S01]  /*8910*/  LEA R3, R66, R0, 0x5 ;  /* 0x0000000042037211 */ /* 0x000fe200078e28ff */
[C---:B------:R-:W-:Y:S01]  /*8920*/  IMAD R5, R4.reuse, c[0x0][0x280], RZ ;  /* 0x0000a00004057a24 */ /* 0x040fe200078e02ff */
[----:B------:R-:W-:Y:S01]  /*8930*/  IADD3 R0, R79, 0x60, RZ ;  /* 0x000000604f007810 */ /* 0x000fe20007ffe0ff */
        /* <DEDUP_REMOVED lines=9> */
[----:B------:R-:W-:Y:S01]  /*89d0*/  MOV R19, R5 ;  /* 0x0000000500137202 */ /* 0x000fe20000000f00 */
[----:B------:R-:W-:Y:S01]  /*89e0*/  IMAD.MOV.U32 R9, RZ, RZ, R4 ;  /* 0x000000ffff097224 */ /* 0x000fe200078e0004 */
[----:B------:R-:W-:Y:S01]  /*89f0*/  BSSY B0, `(.L_x_2094) ;  /* 0x0000031000007945 */ /* 0x000fe20003800000 */
[----:B------:R-:W-:Y:S01]  /*8a00*/  CS2R R46, SRZ ;  /* 0x00000000002e7805 */ /* 0x000fe2000001ff00 */
[----:B------:R-:W-:Y:S01]  /*8a10*/  CS2R R74, SRZ ;  /* 0x00000000004a7805 */ /* 0x000fe2000001ff00 */
[----:B------:R-:W-:Y:S01]  /*8a20*/  CS2R R56, SRZ ;  /* 0x0000000000387805 */ /* 0x000fe2000001ff00 */
[----:B------:R-:W-:Y:S01]  /*8a30*/  CS2R R68, SRZ ;  /* 0x0000000000447805 */ /* 0x000fe2000001ff00 */
[----:B------:R-:W-:-:S04]  /*8a40*/  CS2R R58, SRZ ;  /* 0x00000000003a7805 */ /* 0x000fc8000001ff00 */
[----:B------:R-:W-:-:S05]  /*8a50*/  @P1 IMAD.HI.U32 R6, R3, c[0x0][0x2c8], RZ ;  /* 0x0000b20003061a27 */ /* 0x000fca00078e00ff */
[----:B------:R-:W-:-:S04]  /*8a60*/  @P1 SHF.R.U32.HI R3, RZ, c[0x0][0x2cc], R6 ;  /* 0x0000b300ff031a19 */ /* 0x000fc80000011606 */
[----:B------:R-:W-:Y:S01]  /*8a70*/  SHF.R.S32.HI R7, RZ, 0x1f, R3 ;  /* 0x0000001fff077819 */ /* 0x000fe20000011403 */
[----:B------:R-:W-:-:S04]  /*8a80*/  IMAD.WIDE.U32 R18, R3, c[0x0][0x280], R18 ;  /* 0x0000a00003127a25 */ /* 0x000fc800078e0012 */
[C---:B------:R-:W-:Y:S02]  /*8a90*/  IMAD R6, R7.reuse, c[0x0][0x280], RZ ;  /* 0x0000a00007067a24 */ /* 0x040fe400078e02ff */
[----:B------:R-:W-:Y:S02]  /*8aa0*/  IMAD R7, R7, c[0x0][0x290], RZ ;  /* 0x0000a40007077a24 */ /* 0x000fe400078e02ff */
[C---:B------:R-:W-:Y:S01]  /*8ab0*/  IMAD R5, R3.reuse, c[0x0][0x284], R6 ;  /* 0x0000a10003057a24 */ /* 0x040fe200078e0206 */
[----:B------:R-:W-:Y:S01]  /*8ac0*/  LEA R6, P0, R18, c[0x0][0x270], 0x1 ;  /* 0x00009c0012067a11 */ /* 0x000fe200078008ff */
[----:B------:R-:W-:-:S03]  /*8ad0*/  IMAD.WIDE.U32 R8, R3, c[0x0][0x290], R8 ;  /* 0x0000a40003087a25 */ /* 0x000fc600078e0008 */
[----:B------:R-:W-:Y:S01]  /*8ae0*/  IADD3 R5, R19, R5, RZ ;  /* 0x0000000513057210 */ /* 0x000fe20007ffe0ff */
[----:B------:R-:W-:-:S03]  /*8af0*/  IMAD R3, R3, c[0x0][0x294], R7 ;  /* 0x0000a50003037a24 */ /* 0x000fc600078e0207 */
[----:B------:R-:W-:Y:S01]  /*8b00*/  LEA.HI.X R18, R18, c[0x0][0x274], R5, 0x1, P0 ;  /* 0x00009d0012127a11 */ /* 0x000fe200000f0c05 */
[----:B------:R-:W-:Y:S01]  /*8b10*/  IMAD.IADD R3, R9, 0x1, R3 ;  /* 0x0000000109037824 */ /* 0x000fe200078e0203 */
[C---:B------:R-:W-:Y:S01]  /*8b20*/  LEA R4, P0, R8.reuse, c[0x0][0x288], 0x1 ;  /* 0x0000a20008047a11 */ /* 0x040fe200078008ff */
[----:B------:R1:W2:Y:S03]  /*8b30*/  SHFL.IDX PT, R9, R6, RZ, 0x181f ;  /* 0x00181fff06097589 */ /* 0x0002a600000e0000 */
[----:B------:R-:W-:Y:S01]  /*8b40*/  LEA.HI.X R5, R8, c[0x0][0x28c], R3, 0x1, P0 ;  /* 0x0000a30008057a11 */ /* 0x000fe200000f0c03 */
[----:B------:R1:W3:Y:S01]  /*8b50*/  SHFL.IDX PT, R7, R4, RZ, 0x181f ;  /* 0x00181fff04077589 */ /* 0x0002e200000e0000 */
[----:B------:R-:W-:-:S03]  /*8b60*/  SHF.R.S32.HI R3, RZ, 0x1f, R10 ;  /* 0x0000001fff037819 */ /* 0x000fc6000001140a */
        /* <DEDUP_REMOVED lines=8> */
[----:B--2---:R-:W-:-:S05]  /*8bf0*/  @!P1 IADD3 R20, P0, R9, R17, RZ ;  /* 0x0000001109149210 */ /* 0x004fca0007f1e0ff */
[--C-:B----4-:R-:W-:Y:S01]  /*8c00*/  @!P1 IMAD.X R21, R11, 0x1, R16.reuse, P0 ;  /* 0x000000010b159824 */ /* 0x110fe200000e0610 */
        /* <DEDUP_REMOVED lines=15> */
.L_x_2095:
[----:B------:R-:W-:Y:S05]  /*8d00*/  BSYNC B0 ;  /* 0x0000000000007941 */ /* 0x000fea0003800000 */
.L_x_2094:
[----:B--2--5:R-:W-:Y:S01]  /*8d10*/  IMAD.MOV.U32 R20, RZ, RZ, R74 ;  /* 0x000000ffff147224 */ /* 0x024fe200078e004a */
[----:B------:R-:W-:Y:S01]  /*8d20*/  MOV R17, R56 ;  /* 0x0000003800117202 */ /* 0x000fe20000000f00 */
[----:B------:R-:W-:Y:S01]  /*8d30*/  IMAD.MOV.U32 R19, RZ, RZ, R75 ;  /* 0x000000ffff137224 */ /* 0x000fe200078e004b */
[----:B----4-:R2:W4:Y:S01]  /*8d40*/  SHFL.IDX PT, R11, R18, 0x1, 0x181f ;  /* 0x00381f00120b7f89 */ /* 0x01052200000e0000 */
[----:B------:R-:W-:Y:S01]  /*8d50*/  IMAD.MOV.U32 R16, RZ, RZ, R57 ;  /* 0x000000ffff107224 */ /* 0x000fe200078e0039 */
[----:B------:R-:W-:Y:S01]  /*8d60*/  BSSY B0, `(.L_x_2096) ;  /* 0x0000026000007945 */ /* 0x000fe20003800000 */
[----:B------:R-:W-:Y:S01]  /*8d70*/  CS2R R54, SRZ ;  /* 0x0000000000367805 */ /* 0x000fe2000001ff00 */
[----:B------:R-:W-:Y:S01]  /*8d80*/  PRMT R48, R19, 0x5410, R20 ;  /* 0x0000541013307816 */ /* 0x000fe20000000014 */
[----:B------:R-:W-:Y:S01]  /*8d90*/  IMAD.MOV.U32 R20, RZ, RZ, R68 ;  /* 0x000000ffff147224 */ /* 0x000fe200078e0044 */
[----:B------:R-:W-:Y:S01]  /*8da0*/  PRMT R50, R16, 0x5410, R17 ;  /* 0x0000541010327816 */ /* 0x000fe20000000011 */
[----:B------:R-:W-:Y:S01]  /*8db0*/  IMAD.MOV.U32 R17, RZ, RZ, R58 ;  /* 0x000000ffff117224 */ /* 0x000fe200078e003a */
[----:B------:R-:W-:Y:S01]  /*8dc0*/  MOV R19, R69 ;  /* 0x0000004500137202 */ /* 0x000fe20000000f00 */
[----:B------:R2:W3:Y:S01]  /*8dd0*/  SHFL.IDX PT, R9, R6, 0x1, 0x181f ;  /* 0x00381f0006097f89 */ /* 0x0004e200000e0000 */
[----:B------:R-:W-:Y:S01]  /*8de0*/  MOV R16, R59 ;  /* 0x0000003b00107202 */ /* 0x000fe20000000f00 */
[----:B------:R-:W-:Y:S01]  /*8df0*/  CS2R R44, SRZ ;  /* 0x00000000002c7805 */ /* 0x000fe2000001ff00 */
[----:B------:R-:W-:Y:S01]  /*8e00*/  PRMT R43, R19, 0x5410, R20 ;  /* 0x00005410132b7816 */ /* 0x000fe20000000014 */
[----:B-1----:R2:W1:Y:S01]  /*8e10*/  SHFL.IDX PT, R8, R5, 0x1, 0x181f ;  /* 0x00381f0005087f89 */ /* 0x00246200000e0000 */
[----:B------:R-:W-:Y:S01]  /*8e20*/  PRMT R49, R16, 0x5410, R17 ;  /* 0x0000541010317816 */ /* 0x000fe20000000011 */
[----:B------:R-:W-:-:S02]  /*8e30*/  CS2R R52, SRZ ;  /* 0x0000000000347805 */ /* 0x000fc4000001ff00 */
[----:B---3--:R2:W3:Y:S01]  /*8e40*/  SHFL.IDX PT, R7, R4, 0x1, 0x181f ;  /* 0x00381f0004077f89 */ /* 0x0084e200000e0000 */
        /* <DEDUP_REMOVED lines=8> */
[----:B------:R-:W-:-:S05]  /*8ed0*/  @!P1 IADD3 R20, P2, R9, R16, RZ ;  /* 0x0000001009149210 */ /* 0x000fca0007f5e0ff */
[----:B----4-:R-:W-:Y:S01]  /*8ee0*/  @!P1 IMAD.X R21, R11, 0x1, R19, P2 ;  /* 0x000000010b159824 */ /* 0x010fe200010e0613 */
[----:B---3--:R-:W-:Y:S02]  /*8ef0*/  @!P1 IADD3 R22, P2, R7, R16, RZ ;  /* 0x0000001007169210 */ /* 0x008fe40007f5e0ff */
[----:B------:R-:W-:Y:S01]  /*8f00*/  @!P0 SHF.L.U64.HI R16, R10, 0x1, R3 ;  /* 0x000000010a108819 */ /* 0x000fe20000010203 */
[----:B------:R-:W-:Y:S01]  /*8f10*/  CS2R R52, SRZ ;  /* 0x0000000000347805 */ /* 0x000fe2000001ff00 */
[----:B------:R-:W-:Y:S01]  /*8f20*/  CS2R R44, SRZ ;  /* 0x00000000002c7805 */ /* 0x000fe2000001ff00 */
[C---:B-1----:R-:W-:Y:S01]  /*8f30*/  @!P1 IMAD.X R23, R8.reuse, 0x1, R19, P2 ;  /* 0x0000000108179824 */ /* 0x042fe200010e0613 */
        /* <DEDUP_REMOVED lines=8> */
.L_x_2097:
[----:B------:R-:W-:Y:S05]  /*8fc0*/  BSYNC B0 ;  /* 0x0000000000007941 */ /* 0x000fea0003800000 */
.L_x_2096:
[----:B-----5:R-:W-:Y:S01]  /*8fd0*/  IMAD.MOV.U32 R16, RZ, RZ, R55 ;  /* 0x000000ffff107224 */ /* 0x020fe200078e0037 */
[----:B------:R-:W-:Y:S01]  /*8fe0*/  MOV R17, R54 ;  /* 0x0000003600117202 */ /* 0x000fe20000000f00 */
[----:B-1----:R-:W-:Y:S01]  /*8ff0*/  IMAD.MOV.U32 R20, RZ, RZ, R46 ;  /* 0x000000ffff147224 */ /* 0x002fe200078e002e */
[----:B----4-:R1:W4:Y:S01]  /*9000*/  SHFL.IDX PT, R11, R18, 0x2, 0x181f ;  /* 0x00581f00120b7f89 */ /* 0x01032200000e0000 */
[----:B------:R-:W-:Y:S01]  /*9010*/  IMAD.MOV.U32 R19, RZ, RZ, R47 ;  /* 0x000000ffff137224 */ /* 0x000fe200078e002f */
[----:B------:R-:W-:Y:S01]  /*9020*/  PRMT R42, R16, 0x5410, R17 ;  /* 0x00005410102a7816 */ /* 0x000fe20000000011 */
[----:B------:R-:W-:Y:S01]  /*9030*/  IMAD.MOV.U32 R17, RZ, RZ, R52 ;  /* 0x000000ffff117224 */ /* 0x000fe200078e0034 */
[----:B------:R-:W-:Y:S01]  /*9040*/  MOV R16, R53 ;  /* 0x0000003500107202 */ /* 0x000fe20000000f00 */
[----:B------:R1:W2:Y:S01]  /*9050*/  SHFL.IDX PT, R9, R6, 0x2, 0x181f ;  /* 0x00581f0006097f89 */ /* 0x0002a200000e0000 */
[----:B------:R-:W-:Y:S01]  /*9060*/  PRMT R36, R19, 0x5410, R20 ;  /* 0x0000541013247816 */ /* 0x000fe20000000014 */
[----:B------:R-:W-:Y:S01]  /*9070*/  IMAD.MOV.U32 R20, RZ, RZ, R44 ;  /* 0x000000ffff147224 */ /* 0x000fe200078e002c */
[----:B------:R-:W-:Y:S01]  /*9080*/  MOV R19, R45 ;  /* 0x0000002d00137202 */ /* 0x000fe20000000f00 */
[----:B------:R1:W3:Y:S01]  /*9090*/  SHFL.IDX PT, R8, R5, 0x2, 0x181f ;  /* 0x00581f0005087f89 */ /* 0x0002e200000e0000 */
[----:B------:R-:W-:Y:S01]  /*90a0*/  BSSY B0, `(.L_x_2098) ;  /* 0x0000020000007945 */ /* 0x000fe20003800000 */
[----:B------:R-:W-:Y:S01]  /*90b0*/  PRMT R37, R16, 0x5410, R17 ;  /* 0x0000541010257816 */ /* 0x000fe20000000011 */
[----:B------:R-:W-:Y:S01]  /*90c0*/  CS2R R30, SRZ ;  /* 0x00000000001e7805 */ /* 0x000fe2000001ff00 */
[----:B---3--:R1:W3:Y:S01]  /*90d0*/  SHFL.IDX PT, R7, R4, 0x2, 0x181f ;  /* 0x00581f0004077f89 */ /* 0x0082e200000e0000 */
[----:B------:R-:W-:Y:S01]  /*90e0*/  PRMT R35, R19, 0x5410, R20 ;  /* 0x0000541013237816 */ /* 0x000fe20000000014 */
[----:B------:R-:W-:Y:S01]  /*90f0*/  CS2R R16, SRZ ;  /* 0x0000000000107805 */ /* 0x000fe2000001ff00 */
        /* <DEDUP_REMOVED lines=11> */
[----:B------:R-:W-:Y:S02]  /*91b0*/  @!P1 SHF.L.U64.HI R22, R12, 0x1, R13 ;  /* 0x000000010c169819 */ /* 0x000fe4000001020d */
[C---:B--2---:R-:W-:Y:S02]  /*91c0*/  @!P0 IADD3 R28, P3, R9.reuse, R20, RZ ;  /* 0x00000014091c8210 */ /* 0x044fe40007f7e0ff */
[-C--:B------:R-:W-:Y:S02]  /*91d0*/  @!P1 IADD3 R24, P2, R9, R21.reuse, RZ ;  /* 0x0000001509189210 */ /* 0x080fe40007f5e0ff */
[----:B---3--:R-:W-:Y:S01]  /*91e0*/  @!P1 IADD3 R26, P4, R7, R21, RZ ;  /* 0x00000015071a9210 */ /* 0x008fe20007f9e0ff */
[----:B----4-:R-:W-:-:S02]  /*91f0*/  @!P0 IMAD.X R29, R11, 0x1, R19, P3 ;  /* 0x000000010b1d8824 */ /* 0x010fc400018e0613 */
[--C-:B------:R-:W-:Y:S01]  /*9200*/  @!P1 IMAD.X R25, R11, 0x1, R22.reuse, P2 ;  /* 0x000000010b199824 */ /* 0x100fe200010e0616 */
[----:B------:R-:W-:Y:S01]  /*9210*/  @!P0 IADD3 R20, P2, R7, R20, RZ ;  /* 0x0000001407148210 */ /* 0x000fe20007f5e0ff */
[----:B------:R-:W-:Y:S01]  /*9220*/  CS2R R38, SRZ ;  /* 0x0000000000267805 */ /* 0x000fe2000001ff00 */
[----:B------:R2:W5:Y:S01]  /*9230*/  @!P0 LD.E.64 R30, [R28.64] ;  /* 0x000000081c1e8980 */ /* 0x000562000c101b00 */
[C---:B------:R-:W-:Y:S02]  /*9240*/  @!P1 IMAD.X R27, R8.reuse, 0x1, R22, P4 ;  /* 0x00000001081b9824 */ /* 0x040fe400020e0616 */
[----:B------:R-:W-:Y:S01]  /*9250*/  @!P0 IMAD.X R21, R8, 0x1, R19, P2 ;  /* 0x0000000108158824 */ /* 0x000fe200010e0613 */
[----:B------:R3:W5:Y:S04]  /*9260*/  @!P1 LD.E.64 R40, [R24.64] ;  /* 0x0000000818289980 */ /* 0x000768000c101b00 */
[----:B------:R3:W5:Y:S01]  /*9270*/  @!P1 LD.E.64 R38, [R26.64] ;  /* 0x000000081a269980 */ /* 0x000762000c101b00 */
[----:B--2---:R-:W-:-:S06]  /*9280*/  CS2R R28, SRZ ;  /* 0x00000000001c7805 */ /* 0x004fcc000001ff00 */
[----:B------:R3:W5:Y:S02]  /*9290*/  @!P0 LD.E.64 R28, [R20.64] ;  /* 0x00000008141c8980 */ /* 0x000764000c101b00 */
.L_x_2099:
[----:B------:R-:W-:Y:S05]  /*92a0*/  BSYNC B0 ;  /* 0x0000000000007941 */ /* 0x000fea0003800000 */
.L_x_2098:
[----:B---3--:R3:W1:Y:S01]  /*92b0*/  SHFL.IDX PT, R7, R18, 0x3, 0x181f ;  /* 0x00781f0012077f89 */ /* 0x00866200000e0000 */
[----:B-----5:R-:W-:Y:S01]  /*92c0*/  IMAD.MOV.U32 R8, RZ, RZ, R41 ;  /* 0x000000ffff087224 */ /* 0x020fe200078e0029 */
[----:B--2---:R-:W-:Y:S01]  /*92d0*/  MOV R9, R40 ;  /* 0x0000002800097202 */ /* 0x004fe20000000f00 */
[----:B----4-:R-:W-:Y:S01]  /*92e0*/  IMAD.MOV.U32 R11, RZ, RZ, R31 ;  /* 0x000000ffff0b7224 */ /* 0x010fe200078e001f */
[----:B-1----:R-:W1:Y:S01]  /*92f0*/  SHFL.IDX PT, R6, R6, 0x3, 0x181f ;  /* 0x00781f0006067f89 */ /* 0x002e6200000e0000 */
[----:B------:R-:W-:Y:S01]  /*9300*/  BSSY B0, `(.L_x_2100) ;  /* 0x0000026000007945 */ /* 0x000fe20003800000 */
[----:B------:R-:W-:Y:S01]  /*9310*/  PRMT R27, R8, 0x5410, R9 ;  /* 0x00005410081b7816 */ /* 0x000fe20000000009 */
[----:B------:R-:W-:Y:S01]  /*9320*/  IMAD.MOV.U32 R9, RZ, RZ, R38 ;  /* 0x000000ffff097224 */ /* 0x000fe200078e0026 */
[----:B------:R-:W-:Y:S01]  /*9330*/  MOV R8, R39 ;  /* 0x0000002700087202 */ /* 0x000fe20000000f00 */
[----:B------:R-:W2:Y:S01]  /*9340*/  SHFL.IDX PT, R5, R5, 0x3, 0x181f ;  /* 0x00781f0005057f89 */ /* 0x000ea200000e0000 */
[----:B------:R-:W-:Y:S01]  /*9350*/  CS2R R24, SRZ ;  /* 0x0000000000187805 */ /* 0x000fe2000001ff00 */
[----:B------:R-:W-:Y:S01]  /*9360*/  CS2R R22, SRZ ;  /* 0x0000000000167805 */ /* 0x000fe2000001ff00 */
[----:B------:R-:W-:Y:S01]  /*9370*/  PRMT R26, R8, 0x5410, R9 ;  /* 0x00005410081a7816 */ /* 0x000fe20000000009 */
[----:B------:R-:W4:Y:S01]  /*9380*/  SHFL.IDX PT, R4, R4, 0x3, 0x181f ;  /* 0x00781f0004047f89 */ /* 0x000f2200000e0000 */
[----:B------:R-:W-:Y:S01]  /*9390*/  CS2R R8, SRZ ;  /* 0x0000000000087805 */ /* 0x000fe2000001ff00 */
[----:B---3--:R-:W-:-:S05]  /*93a0*/  IMAD.MOV.U32 R18, RZ, RZ, R30 ;  /* 0x000000ffff127224 */ /* 0x008fca00078e001e */
[----:B------:R-:W-:Y:S01]  /*93b0*/  PRMT R21, R11, 0x5410, R18 ;  /* 0x000054100b157816 */ /* 0x000fe20000000012 */
[----:B------:R-:W-:Y:S01]  /*93c0*/  IMAD.MOV.U32 R18, RZ, RZ, R28 ;  /* 0x000000ffff127224 */ /* 0x000fe200078e001c */
[----:B------:R-:W-:-:S04]  /*93d0*/  MOV R11, R29 ;  /* 0x0000001d000b7202 */ /* 0x000fc80000000f00 */
[----:B------:R-:W-:Y:S01]  /*93e0*/  PRMT R20, R11, 0x5410, R18 ;  /* 0x000054100b147816 */ /* 0x000fe20000000012 */
[----:B------:R-:W-:Y:S05]  /*93f0*/  @P6 BRA `(.L_x_2101) ;  /* 0x0000016000006947 */ /* 0x000fea0003800000 */
[----:B-12---:R-:W-:Y:S01]  /*9400*/  ISETP.GE.AND P0, PT, R10, c[0x0][0x27c], PT ;  /* 0x00009f000a007a0c */ /* 0x006fe20003f06270 */
        /* <DEDUP_REMOVED lines=8> */
[-C--:B------:R-:W-:Y:S02]  /*9490*/  @!P1 IADD3 R18, P2, R6, R11.reuse, RZ ;  /* 0x0000000b06129210 */ /* 0x080fe40007f5e0ff */
[----:B----4-:R-:W-:Y:S01]  /*94a0*/  @!P1 IADD3 R6, P4, R4, R11, RZ ;  /* 0x0000000b04069210 */ /* 0x010fe20007f9e0ff */
[----:B------:R-:W-:-:S02]  /*94b0*/  @!P0 IMAD.X R23, R7, 0x1, R3, P3 ;  /* 0x0000000107178824 */ /* 0x000fc400018e0603 */
[--C-:B------:R-:W-:Y:S01]  /*94c0*/  @!P1 IMAD.X R19, R7, 0x1, R8.reuse, P2 ;  /* 0x0000000107139824 */ /* 0x100fe200010e0608 */
[----:B------:R-:W-:Y:S01]  /*94d0*/  @!P0 IADD3 R4, P2, R4, R9, RZ ;  /* 0x0000000904048210 */ /* 0x000fe20007f5e0ff */
[C---:B------:R-:W-:Y:S01]  /*94e0*/  @!P1 IMAD.X R7, R5.reuse, 0x1, R8, P4 ;  /* 0x0000000105079824 */ /* 0x040fe200020e0608 */
[----:B------:R1:W5:Y:S01]  /*94f0*/  @!P0 LD.E.64 R16, [R22.64] ;  /* 0x0000000816108980 */ /* 0x000362000c101b00 */
[----:B------:R-:W-:Y:S02]  /*9500*/  CS2R R8, SRZ ;  /* 0x0000000000087805 */ /* 0x000fe4000001ff00 */
[----:B------:R-:W-:Y:S01]  /*9510*/  @!P0 IMAD.X R5, R5, 0x1, R3, P2 ;  /* 0x0000000105058824 */ /* 0x000fe200010e0603 */
[----:B------:R2:W5:Y:S04]  /*9520*/  @!P1 LD.E.64 R24, [R18.64] ;  /* 0x0000000812189980 */ /* 0x000568000c101b00 */
[----:B------:R2:W5:Y:S01]  /*9530*/  @!P0 LD.E.64 R8, [R4.64] ;  /* 0x0000000804088980 */ /* 0x000562000c101b00 */
[----:B-1----:R-:W-:-:S06]  /*9540*/  CS2R R22, SRZ ;  /* 0x0000000000167805 */ /* 0x002fcc000001ff00 */
[----:B------:R2:W5:Y:S02]  /*9550*/  @!P1 LD.E.64 R22, [R6.64] ;  /* 0x0000000806169980 */ /* 0x000564000c101b00 */
.L_x_2101:
[----:B-12---:R-:W-:Y:S05]  /*9560*/  BSYNC B0 ;  /* 0x0000000000007941 */ /* 0x006fea0003800000 */
.L_x_2100:
[----:B------:R-:W-:Y:S01]  /*9570*/  IMAD.IADD R19, R2, 0x1, -R209 ;  /* 0x0000000102137824 */ /* 0x000fe200078e0ad1 */
[----:B------:R-:W-:-:S04]  /*9580*/  DEPBAR.LE SB0, 0x1 ;  /* 0x000080400000791a */ /* 0x000fc80000000000 */
[----:B------:R-:W-:Y:S01]  /*9590*/  IMNMX R19, R19, 0x80, PT ;  /* 0x0000008013137817 */ /* 0x000fe20003800200 */
[----:B-----5:R-:W-:Y:S01]  /*95a0*/  IMAD.MOV.U32 R3, RZ, RZ, R16 ;  /* 0x000000ffff037224 */ /* 0x020fe200078e0010 */
[----:B------:R-:W-:Y:S01]  /*95b0*/  BSSY B1, `(.L_x_2102) ;  /* 0x000006a000017945 */ /* 0x000fe20003800000 */
[----:B----4-:R-:W-:Y:S01]  /*95c0*/  IMAD.MOV.U32 R4, RZ, RZ, R24 ;  /* 0x000000ffff047224 */ /* 0x010fe200078e0018 */
[----:B------:R-:W-:Y:S01]  /*95d0*/  BAR.SYNC.DEFER_BLOCKING 0x0 ;  /* 0x0000000000007b1d */ /* 0x000fe20000010000 */
[----:B------:R-:W-:Y:S01]  /*95e0*/  ISETP.GE.AND P0, PT, R79, R19, PT ;  /* 0x000000134f00720c */ /* 0x000fe20003f06270 */
        /* <DEDUP_REMOVED lines=12> */
[----:B------:R-:W-:Y:S01]  /*96b0*/  ISETP.GE.AND P0, PT, R12, c[0x0][0x27c], PT ;  /* 0x00009f000c007a0c */ /* 0x000fe20003f06270 */
[----:B------:R-:W-:-:S12]  /*96c0*/  BSSY B0, `(.L_x_2104) ;  /* 0x000002c000007945 */ /* 0x000fd80003800000 */
[----:B------:R-:W-:Y:S05]  /*96d0*/  @P0 BRA `(.L_x_2105) ;  /* 0x000002a000000947 */ /* 0x000fea0003800000 */
[----:B------:R-:W1:Y:S01]  /*96e0*/  LDS.128 R4, [R234+0x100] ;  /* 0x00010000ea047984 */ /* 0x000e620000000c00 */
[--C-:B------:R-:W-:Y:S01]  /*96f0*/  SHF.R.U64 R51, R56, 0x10, R57.reuse ;  /* 0x0000001038337819 */ /* 0x100fe20000001239 */
[--C-:B------:R-:W-:Y:S01]  /*9700*/  HADD2.F32 R63, -RZ, R49.reuse.H1_H1 ;  /* 0x30000031ff3f7230 */ /* 0x100fe20000004100 */
[----:B------:R-:W-:Y:S01]  /*9710*/  SHF.R.U32.HI R56, RZ, 0x10, R57 ;  /* 0x00000010ff387819 */ /* 0x000fe20000011639 */
[----:B------:R-:W-:Y:S01]  /*9720*/  HADD2.F32 R49, -RZ, R49.H0_H0 ;  /* 0x20000031ff317230 */ /* 0x000fe20000004100 */
[--C-:B------:R-:W-:Y:S01]  /*9730*/  SHF.R.U64 R57, R58, 0x10, R59.reuse ;  /* 0x000000103a397819 */ /* 0x100fe2000000123b */
[----:B------:R-:W-:Y:S01]  /*9740*/  HADD2.F32 R67, -RZ, R50.H1_H1 ;  /* 0x30000032ff437230 */ /* 0x000fe20000004100 */
[----:B------:R-:W-:Y:S01]  /*9750*/  SHF.R.U32.HI R58, RZ, 0x10, R59 ;  /* 0x00000010ff3a7819 */ /* 0x000fe2000001163b */
        /* <DEDUP_REMOVED lines=10> */
[C---:B------:R-:W-:Y:S01]  /*9800*/  FMUL.FTZ R58, R59.reuse, R58 ;  /* 0x0000003a3b3a7220 */ /* 0x040fe20000410000 */
[--C-:B------:R-:W-:Y:S01]  /*9810*/  HADD2.F32 R62, -RZ, R5.reuse.H0_H0 ;  /* 0x20000005ff3e7230 */ /* 0x100fe20000004100 */
[-C--:B------:R-:W-:Y:S01]  /*9820*/  FFMA.FTZ R56, R59, R64.reuse, -R56 ;  /* 0x000000403b387223 */ /* 0x080fe20000010838 */
[----:B------:R-:W-:Y:S01]  /*9830*/  HADD2.F32 R6, -RZ, R6.H1_H1 ;  /* 0x30000006ff067230 */ /* 0x000fe20000004100 */
[----:B------:R-:W-:Y:S01]  /*9840*/  FFMA.FTZ R7, R7, R64, R58 ;  /* 0x0000004007077223 */ /* 0x000fe2000001003a */
[----:B------:R-:W-:Y:S01]  /*9850*/  HADD2.F32 R5, -RZ, R5.H1_H1 ;  /* 0x30000005ff057230 */ /* 0x000fe20000004100 */
[----:B------:R-:W-:Y:S01]  /*9860*/  FMUL.FTZ R70, R61, R63 ;  /* 0x0000003f3d467220 */ /* 0x000fe20000410000 */
[----:B------:R-:W-:Y:S01]  /*9870*/  HADD2.F32 R58, -RZ, R51.H0_H0 ;  /* 0x20000033ff3a7230 */ /* 0x000fe20000004100 */
[----:B------:R-:W-:Y:S01]  /*9880*/  FMUL.FTZ R51, R6, R49 ;  /* 0x0000003106337220 */ /* 0x000fe20000410000 */
[----:B------:R-:W-:Y:S01]  /*9890*/  F2FP.PACK_AB R7, R7, R56 ;  /* 0x000000380707723e */ /* 0x000fe200000000ff */
[----:B------:R-:W-:-:S02]  /*98a0*/  FMUL.FTZ R59, R5, R57 ;  /* 0x00000039053b7220 */ /* 0x000fc40000410000 */
[----:B------:R-:W-:Y:S02]  /*98b0*/  FMUL.FTZ R63, R60, R63 ;  /* 0x0000003f3c3f7220 */ /* 0x000fe40000410000 */
[----:B------:R-:W-:Y:S02]  /*98c0*/  FMUL.FTZ R49, R4, R49 ;  /* 0x0000003104317220 */ /* 0x000fe40000410000 */
[----:B------:R-:W-:Y:S02]  /*98d0*/  FMUL.FTZ R57, R62, R57 ;  /* 0x000000393e397220 */ /* 0x000fe40000410000 */
[-C--:B------:R-:W-:Y:S02]  /*98e0*/  FFMA.FTZ R70, R60, R67.reuse, -R70 ;  /* 0x000000433c467223 */ /* 0x080fe40000010846 */
[----:B------:R-:W-:Y:S02]  /*98f0*/  FFMA.FTZ R63, R61, R67, R63 ;  /* 0x000000433d3f7223 */ /* 0x000fe4000001003f */
[----:B------:R-:W-:-:S02]  /*9900*/  FFMA.FTZ R51, R4, R50, -R51 ;  /* 0x0000003204337223 */ /* 0x000fc40000010833 */
[----:B------:R-:W-:Y:S01]  /*9910*/  FFMA.FTZ R6, R6, R50, R49 ;  /* 0x0000003206067223 */ /* 0x000fe20000010031 */
[----:B------:R-:W-:Y:S01]  /*9920*/  F2FP.PACK_AB R4, R63, R70 ;  /* 0x000000463f04723e */ /* 0x000fe200000000ff */
[-C--:B------:R-:W-:Y:S02]  /*9930*/  FFMA.FTZ R59, R62, R58.reuse, -R59 ;  /* 0x0000003a3e3b7223 */ /* 0x080fe4000001083b */
[----:B------:R-:W-:Y:S01]  /*9940*/  FFMA.FTZ R5, R5, R58, R57 ;  /* 0x0000003a05057223 */ /* 0x000fe20000010039 */
[----:B------:R-:W-:-:S04]  /*9950*/  F2FP.PACK_AB R6, R6, R51 ;  /* 0x000000330606723e */ /* 0x000fc800000000ff */
[----:B------:R-:W-:-:S05]  /*9960*/  F2FP.PACK_AB R5, R5, R59 ;  /* 0x0000003b0505723e */ /* 0x000fca00000000ff */
[----:B------:R1:W-:Y:S02]  /*9970*/  STS.128 [R234+0x100], R4 ;  /* 0x00010004ea007388 */ /* 0x0003e40000000c00 */
.L_x_2105:
[----:B------:R-:W-:Y:S05]  /*9980*/  BSYNC B0 ;  /* 0x0000000000007941 */ /* 0x000fea0003800000 */
.L_x_2104:
[----:B------:R-:W-:-:S13]  /*9990*/  ISETP.GE.AND P0, PT, R10, c[0x0][0x27c], PT ;  /* 0x00009f000a007a0c */ /* 0x000fda0003f06270 */
[----:B------:R-:W-:Y:S05]  /*99a0*/  @P0 BRA `(.L_x_2103) ;  /* 0x000002a000000947 */ /* 0x000fea0003800000 */
[----:B-1----:R-:W1:Y:S01]  /*99b0*/  LDS.128 R4, [R234+0x4100] ;  /* 0x00410000ea047984 */ /* 0x002e620000000c00 */
[--C-:B------:R-:W-:Y:S01]  /*99c0*/  SHF.R.U64 R50, R68, 0x10, R69.reuse ;  /* 0x0000001044327819 */ /* 0x100fe20000001245 */
[--C-:B------:R-:W-:Y:S01]  /*99d0*/  HADD2.F32 R59, -RZ, R43.reuse.H1_H1 ;  /* 0x3000002bff3b7230 */ /* 0x100fe20000004100 */
[----:B------:R-:W-:Y:S01]  /*99e0*/  SHF.R.U32.HI R68, RZ, 0x10, R69 ;  /* 0x00000010ff447819 */ /* 0x000fe20000011645 */
[----:B------:R-:W-:Y:S01]  /*99f0*/  HADD2.F32 R61, -RZ, R48.H1_H1 ;  /* 0x30000030ff3d7230 */ /* 0x000fe20000004100 */
[--C-:B------:R-:W-:Y:S01]  /*9a00*/  SHF.R.U64 R49, R74, 0x10, R75.reuse ;  /* 0x000000104a317819 */ /* 0x100fe2000000124b */
[----:B------:R-:W-:Y:S01]  /*9a10*/  HADD2.F32 R43, -RZ, R43.H0_H0 ;  /* 0x2000002bff2b7230 */ /* 0x000fe20000004100 */
[----:B------:R-:W-:Y:S01]  /*9a20*/  SHF.R.U32.HI R74, RZ, 0x10, R75 ;  /* 0x00000010ff4a7819 */ /* 0x000fe2000001164b */
[----:B------:R-:W-:Y:S02]  /*9a30*/  HADD2.F32 R68, -RZ, R68.H0_H0 ;  /* 0x20000044ff447230 */ /* 0x000fe40000004100 */
[----:B------:R-:W-:-:S02]  /*9a40*/  HADD2.F32 R50, -RZ, R50.H0_H0 ;  /* 0x20000032ff327230 */ /* 0x000fc40000004100 */
[----:B------:R-:W-:Y:S02]  /*9a50*/  HADD2.F32 R74, -RZ, R74.H0_H0 ;  /* 0x2000004aff4a7230 */ /* 0x000fe40000004100 */
[----:B------:R-:W-:Y:S02]  /*9a60*/  HADD2.F32 R48, -RZ, R48.H0_H0 ;  /* 0x20000030ff307230 */ /* 0x000fe40000004100 */
[--C-:B-1----:R-:W-:Y:S02]  /*9a70*/  HADD2.F32 R51, -RZ, R7.reuse.H0_H0 ;  /* 0x20000007ff337230 */ /* 0x102fe40000004100 */
[----:B------:R-:W-:Y:S02]  /*9a80*/  HADD2.F32 R7, -RZ, R7.H1_H1 ;  /* 0x30000007ff077230 */ /* 0x000fe40000004100 */
[--C-:B------:R-:W-:Y:S02]  /*9a90*/  HADD2.F32 R57, -RZ, R4.reuse.H1_H1 ;  /* 0x30000004ff397230 */ /* 0x100fe40000004100 */
[----:B------:R-:W-:Y:S01]  /*9aa0*/  HADD2.F32 R56, -RZ, R4.H0_H0 ;  /* 0x20000004ff387230 */ /* 0x000fe20000004100 */
[-C--:B------:R-:W-:Y:S01]  /*9ab0*/  FMUL.FTZ R60, R7, R68.reuse ;  /* 0x00000044073c7220 */ /* 0x080fe20000410000 */
[--C-:B------:R-:W-:Y:S01]  /*9ac0*/  HADD2.F32 R4, -RZ, R6.reuse.H0_H0 ;  /* 0x20000006ff047230 */ /* 0x100fe20000004100 */
[-C--:B------:R-:W-:Y:S01]  /*9ad0*/  FMUL.FTZ R62, R57, R59.reuse ;  /* 0x0000003b393e7220 */ /* 0x080fe20000410000 */
[--C-:B------:R-:W-:Y:S01]  /*9ae0*/  HADD2.F32 R58, -RZ, R5.reuse.H0_H0 ;  /* 0x20000005ff3a7230 */ /* 0x100fe20000004100 */
[C---:B------:R-:W-:Y:S01]  /*9af0*/  FMUL.FTZ R68, R51.reuse, R68 ;  /* 0x0000004433447220 */ /* 0x040fe20000410000 */
[----:B------:R-:W-:Y:S01]  /*9b00*/  HADD2.F32 R6, -RZ, R6.H1_H1 ;  /* 0x30000006ff067230 */ /* 0x000fe20000004100 */
[----:B------:R-:W-:Y:S01]  /*9b10*/  FFMA.FTZ R60, R51, R74, -R60 ;  /* 0x0000004a333c7223 */ /* 0x000fe2000001083c */
[----:B------:R-:W-:Y:S01]  /*9b20*/  HADD2.F32 R5, -RZ, R5.H1_H1 ;  /* 0x30000005ff057230 */ /* 0x000fe20000004100 */
[C---:B------:R-:W-:Y:S01]  /*9b30*/  FMUL.FTZ R59, R56.reuse, R59 ;  /* 0x0000003b383b7220 */ /* 0x040fe20000410000 */
[----:B------:R-:W-:Y:S01]  /*9b40*/  HADD2.F32 R51, -RZ, R49.H0_H0 ;  /* 0x20000031ff337230 */ /* 0x000fe20000004100 */
[----:B------:R-:W-:-:S02]  /*9b50*/  FFMA.FTZ R62, R56, R61, -R62 ;  /* 0x0000003d383e7223 */ /* 0x000fc4000001083e */
[-C--:B------:R-:W-:Y:S02]  /*9b60*/  FMUL.FTZ R49, R6, R43.reuse ;  /* 0x0000002b06317220 */ /* 0x080fe40000410000 */
[-C--:B------:R-:W-:Y:S02]  /*9b70*/  FMUL.FTZ R56, R5, R50.reuse ;  /* 0x0000003205387220 */ /* 0x080fe40000410000 */
[----:B------:R-:W-:Y:S02]  /*9b80*/  FMUL.FTZ R43, R4, R43 ;  /* 0x0000002b042b7220 */ /* 0x000fe40000410000 */
[----:B------:R-:W-:Y:S02]  /*9b90*/  FMUL.FTZ R50, R58, R50 ;  /* 0x000000323a327220 */ /* 0x000fe40000410000 */
[----:B------:R-:W-:Y:S02]  /*9ba0*/  FFMA.FTZ R7, R7, R74, R68 ;  /* 0x0000004a07077223 */ /* 0x000fe40000010044 */
[----:B------:R-:W-:-:S02]  /*9bb0*/  FFMA.FTZ R59, R57, R61, R59 ;  /* 0x0000003d393b7223 */ /* 0x000fc4000001003b */
[----:B------:R-:W-:Y:S01]  /*9bc0*/  FFMA.FTZ R49, R4, R48, -R49 ;  /* 0x0000003004317223 */ /* 0x000fe20000010831 */
[----:B------:R-:W-:Y:S01]  /*9bd0*/  F2FP.PACK_AB R7, R7, R60 ;  /* 0x0000003c0707723e */ /* 0x000fe200000000ff */
[----:B------:R-:W-:Y:S01]  /*9be0*/  FFMA.FTZ R6, R6, R48, R43 ;  /* 0x0000003006067223 */ /* 0x000fe2000001002b */
[----:B------:R-:W-:Y:S01]  /*9bf0*/  F2FP.PACK_AB R4, R59, R62 ;  /* 0x0000003e3b04723e */ /* 0x000fe200000000ff */
[-C--:B------:R-:W-:Y:S02]  /*9c00*/  FFMA.FTZ R56, R58, R51.reuse, -R56 ;  /* 0x000000333a387223 */ /* 0x080fe40000010838 */
[----:B------:R-:W-:Y:S01]  /*9c10*/  FFMA.FTZ R5, R5, R51, R50 ;  /* 0x0000003305057223 */ /* 0x000fe20000010032 */
[----:B------:R-:W-:-:S04]  /*9c20*/  F2FP.PACK_AB R6, R6, R49 ;  /* 0x000000310606723e */ /* 0x000fc800000000ff */
[----:B------:R-:W-:-:S05]  /*9c30*/  F2FP.PACK_AB R5, R5, R56 ;  /* 0x000000380505723e */ /* 0x000fca00000000ff */
[----:B------:R1:W-:Y:S02]  /*9c40*/  STS.128 [R234+0x4100], R4 ;  /* 0x00410004ea007388 */ /* 0x0003e40000000c00 */
.L_x_2103:
[----:B------:R-:W-:Y:S05]  /*9c50*/  BSYNC B1 ;  /* 0x0000000000017941 */ /* 0x000fea0003800000 */
.L_x_2102:
[----:B------:R-:W-:Y:S01]  /*9c60*/  ISETP.GE.AND P0, PT, R76, R19, PT ;  /* 0x000000134c00720c */ /* 0x000fe20003f06270 */
[----:B------:R-:W-:-:S12]  /*9c70*/  BSSY B1, `(.L_x_2106) ;  /* 0x000005c000017945 */ /* 0x000fd80003800000 */
[----:B------:R-:W-:Y:S05]  /*9c80*/  @P0 BRA `(.L_x_2107) ;  /* 0x000005a000000947 */ /* 0x000fea0003800000 */
[----:B------:R-:W-:Y:S01]  /*9c90*/  ISETP.GE.AND P0, PT, R12, c[0x0][0x27c], PT ;  /* 0x00009f000c007a0c */ /* 0x000fe20003f06270 */
[----:B------:R-:W-:-:S12]  /*9ca0*/  BSSY B0, `(.L_x_2108) ;  /* 0x000002c000007945 */ /* 0x000fd80003800000 */
[----:B------:R-:W-:Y:S05]  /*9cb0*/  @P0 BRA `(.L_x_2109) ;  /* 0x000002a000000947 */ /* 0x000fea0003800000 */
[----:B-1----:R-:W1:Y:S01]  /*9cc0*/  LDS.128 R4, [R234+0x1100] ;  /* 0x00110000ea047984 */ /* 0x002e620000000c00 */
[--C-:B------:R-:W-:Y:S01]  /*9cd0*/  SHF.R.U64 R48, R52, 0x10, R53.reuse ;  /* 0x0000001034307819 */ /* 0x100fe20000001235 */
[--C-:B------:R-:W-:Y:S01]  /*9ce0*/  HADD2.F32 R57, -RZ, R42.reuse.H1_H1 ;  /* 0x3000002aff397230 */ /* 0x100fe20000004100 */
[----:B------:R-:W-:Y:S01]  /*9cf0*/  SHF.R.U32.HI R52, RZ, 0x10, R53 ;  /* 0x00000010ff347819 */ /* 0x000fe20000011635 */
[----:B------:R-:W-:Y:S01]  /*9d00*/  HADD2.F32 R42, -RZ, R42.H0_H0 ;  /* 0x2000002aff2a7230 */ /* 0x000fe20000004100 */
[--C-:B------:R-:W-:Y:S01]  /*9d10*/  SHF.R.U64 R43, R54, 0x10, R55.reuse ;  /* 0x00000010362b7819 */ /* 0x100fe20000001237 */
[----:B------:R-:W-:Y:S01]  /*9d20*/  HADD2.F32 R48, -RZ, R48.H0_H0 ;  /* 0x20000030ff307230 */ /* 0x000fe20000004100 */
[----:B------:R-:W-:Y:S01]  /*9d30*/  SHF.R.U32.HI R54, RZ, 0x10, R55 ;  /* 0x00000010ff367819 */ /* 0x000fe20000011637 */
[----:B------:R-:W-:Y:S02]  /*9d40*/  HADD2.F32 R52, -RZ, R52.H0_H0 ;  /* 0x20000034ff347230 */ /* 0x000fe40000004100 */
[----:B------:R-:W-:-:S02]  /*9d50*/  HADD2.F32 R55, -RZ, R37.H1_H1 ;  /* 0x30000025ff377230 */ /* 0x000fc40000004100 */
        /* <DEDUP_REMOVED lines=32> */
.L_x_2109:
[----:B------:R-:W-:Y:S05]  /*9f60*/  BSYNC B0 ;  /* 0x0000000000007941 */ /* 0x000fea0003800000 */
.L_x_2108:
[----:B------:R-:W-:-:S13]  /*9f70*/  ISETP.GE.AND P0, PT, R10, c[0x0][0x27c], PT ;  /* 0x00009f000a007a0c */ /* 0x000fda0003f06270 */
        /* <DEDUP_REMOVED lines=30> */
[C---:B------:R-:W-:Y:S02]  /*a160*/  FMUL.FTZ R49, R45.reuse, R49 ;  /* 0x000000312d317220 */ /* 0x040fe40000410000 */
        /* <DEDUP_REMOVED lines=12> */
.L_x_2107:
[----:B------:R-:W-:Y:S05]  /*a230*/  BSYNC B1 ;  /* 0x0000000000017941 */ /* 0x000fea0003800000 */
.L_x_2106:
        /* <DEDUP_REMOVED lines=48> */
.L_x_2113:
[----:B------:R-:W-:Y:S05]  /*a540*/  BSYNC B0 ;  /* 0x0000000000007941 */ /* 0x000fea0003800000 */
.L_x_2112:
        /* <DEDUP_REMOVED lines=44> */
.L_x_2111:
[----:B------:R-:W-:Y:S05]  /*a810*/  BSYNC B1 ;  /* 0x0000000000017941 */ /* 0x000fea0003800000 */
.L_x_2110:
[----:B------:R-:W-:-:S13]  /*a820*/  ISETP.GE.AND P0, PT, R0, R19, PT ;  /* 0x000000130000720c */ /* 0x000fda0003f06270 */
[----:B------:R-:W-:Y:S05]  /*a830*/  @P0 BRA `(.L_x_2114) ;  /* 0x000028f000000947 */ /* 0x000fea0003800000 */
[----:B------:R-:W-:Y:S01]  /*a840*/  ISETP.GE.AND P0, PT, R12, c[0x0][0x27c], PT ;  /* 0x00009f000c007a0c */ /* 0x000fe20003f06270 */
[----:B------:R-:W-:-:S12]  /*a850*/  BSSY B0, `(.L_x_2115) ;  /* 0x000002c000007945 */ /* 0x000fd80003800000 */
[----:B------:R-:W-:Y:S05]  /*a860*/  @P0 BRA `(.L_x_2116) ;  /* 0x000002a000000947 */ /* 0x000fea0003800000 */
[----:B-1----:R-:W1:Y:S01]  /*a870*/  LDS.128 R4, [R234+0x3100] ;  /* 0x00310000ea047984 */ /* 0x002e620000000c00 */
[--C-:B------:R-:W-:Y:S01]  /*a880*/  SHF.R.U64 R12, R22, 0x10, R23.reuse ;  /* 0x00000010160c7819 */ /* 0x100fe20000001217 */
[----:B------:R-:W-:Y:S01]  /*a890*/  HADD2.F32 R26, -RZ, R11.H1_H1 ;  /* 0x3000000bff1a7230 */ /* 0x000fe20000004100 */
[----:B------:R-:W-:Y:S01]  /*a8a0*/  SHF.R.U32.HI R22, RZ, 0x10, R23 ;  /* 0x00000010ff167819 */ /* 0x000fe20000011617 */
[--C-:B------:R-:W-:Y:S01]  /*a8b0*/  HADD2.F32 R23, -RZ, R18.reuse.H1_H1 ;  /* 0x30000012ff177230 */ /* 0x100fe20000004100 */
        /* <DEDUP_REMOVED lines=13> */
[----:B------:R-:W-:Y:S01]  /*a990*/  FMUL.FTZ R27, R20, R23 ;  /* 0x00000017141b7220 */ /* 0x000fe20000410000 */
        /* <DEDUP_REMOVED lines=8> */
[----:B------:R-:W-:Y:S02]  /*aa20*/  FMUL.FTZ R0, R6, R18 ;  /* 0x0000001206007220 */ /* 0x000fe40000410000 */
[----:B------:R-:W-:Y:S02]  /*aa30*/  FMUL.FTZ R19, R5, R12 ;  /* 0x0000000c05137220 */ /* 0x000fe40000410000 */
[----:B------:R-:W-:Y:S02]  /*aa40*/  FMUL.FTZ R18, R4, R18 ;  /* 0x0000001204127220 */ /* 0x000fe40000410000 */
[----:B------:R-:W-:Y:S02]  /*aa50*/  FMUL.FTZ R12, R21, R12 ;  /* 0x0000000c150c7220 */ /* 0x000fe40000410000 */
[----:B------:R-:W-:Y:S02]  /*aa60*/  FFMA.FTZ R7, R7, R25, R22 ;  /* 0x0000001907077223 */ /* 0x000fe40000010016 */
[----:B------:R-:W-:-:S02]  /*aa70*/  FFMA.FTZ R23, R20, R26, R23 ;  /* 0x0000001a14177223 */ /* 0x000fc40000010017 */
[-C--:B------:R-:W-:Y:S01]  /*aa80*/  FFMA.FTZ R0, R4, R11.reuse, -R0 ;  /* 0x0000000b04007223 */ /* 0x080fe20000010800 */
        /* <DEDUP_REMOVED lines=8> */
.L_x_2116:
[----:B------:R-:W-:Y:S05]  /*ab10*/  BSYNC B0 ;  /* 0x0000000000007941 */ /* 0x000fea0003800000 */
.L_x_2115:
        /* <DEDUP_REMOVED lines=18> */
[CC--:B------:R-:W-:Y:S01]  /*ac40*/  FMUL.FTZ R16, R7.reuse, R9.reuse ;  /* 0x0000000907107220 */ /* 0x0c0fe20000410000 */
        /* <DEDUP_REMOVED lines=24> */
[----:B------:R1:W-:Y:S01]  /*add0*/  STS.128 [R234+0x7100], R4 ;  /* 0x00710004ea007388 */ /* 0x0003e20000000c00 */
[----:B------:R-:W-:Y:S05]  /*ade0*/  BRA `(.L_x_2114) ;  /* 0x0000234000007947 */ /* 0x000fea0003800000 */
.L_x_2093:
[----:B------:R-:W-:Y:S01]  /*adf0*/  ISETP.NE.AND P0, PT, R228, 0x1, PT ;  /* 0x00000001e400780c */ /* 0x000fe20003f05270 */
[----:B------:R-:W-:Y:S01]  /*ae00*/  IMAD.MOV.U32 R10, RZ, RZ, R16 ;  /* 0x000000ffff0a7224 */ /* 0x000fe200078e0010 */
[----:B------:R-:W-:Y:S01]  /*ae10*/  CS2R R50, SRZ ;  /* 0x0000000000327805 */ /* 0x000fe2000001ff00 */
[----:B------:R-:W-:Y:S01]  /*ae20*/  IMAD.MOV.U32 R11, RZ, RZ, R5 ;  /* 0x000000ffff0b7224 */ /* 0x000fe200078e0005 */
[----:B------:R-:W-:Y:S01]  /*ae30*/  CS2R R48, SRZ ;  /* 0x0000000000307805 */ /* 0x000fe2000001ff00 */
[----:B------:R-:W-:-:S08]  /*ae40*/  IMAD.MOV.U32 R9, RZ, RZ, R4 ;  /* 0x000000ffff097224 */ /* 0x000fd000078e0004 */
[----:B------:R-:W-:-:S05]  /*ae50*/  @P0 IMAD.HI.U32 R6, R3, c[0x0][0x2c8], RZ ;  /* 0x0000b20003060a27 */ /* 0x000fca00078e00ff */
[----:B------:R-:W-:-:S04]  /*ae60*/  @P0 SHF.R.U32.HI R3, RZ, c[0x0][0x2cc], R6 ;  /* 0x0000b300ff030a19 */ /* 0x000fc80000011606 */
[----:B------:R-:W-:Y:S01]  /*ae70*/  SHF.R.S32.HI R6, RZ, 0x1f, R3 ;  /* 0x0000001fff067819 */ /* 0x000fe20000011403 */
[----:B------:R-:W-:-:S04]  /*ae80*/  IMAD.WIDE.U32 R10, R3, c[0x0][0x280], R10 ;  /* 0x0000a000030a7a25 */ /* 0x000fc800078e000a */
[----:B------:R-:W-:Y:S01]  /*ae90*/  IMAD R7, R6, c[0x0][0x280], RZ ;  /* 0x0000a00006077a24 */ /* 0x000fe200078e02ff */
[----:B------:R-:W-:Y:S01]  /*aea0*/  LEA R5, P0, R10, c[0x0][0x270], 0x1 ;  /* 0x00009c000a057a11 */ /* 0x000fe200078008ff */
[----:B------:R-:W-:Y:S02]  /*aeb0*/  IMAD R4, R6, c[0x0][0x290], RZ ;  /* 0x0000a40006047a24 */ /* 0x000fe400078e02ff */
[C---:B------:R-:W-:Y:S02]  /*aec0*/  IMAD R7, R3.reuse, c[0x0][0x284], R7 ;  /* 0x0000a10003077a24 */ /* 0x040fe400078e0207 */
[----:B------:R-:W-:Y:S01]  /*aed0*/  IMAD.WIDE.U32 R8, R3, c[0x0][0x290], R8 ;  /* 0x0000a40003087a25 */ /* 0x000fe200078e0008 */
[----:B------:R-:W1:Y:S03]  /*aee0*/  SHFL.IDX PT, R12, R5, RZ, 0x181f ;  /* 0x00181fff050c7589 */ /* 0x000e6600000e0000 */
[----:B------:R-:W-:-:S02]  /*aef0*/  IMAD.IADD R7, R11, 0x1, R7 ;  /* 0x000000010b077824 */ /* 0x000fc400078e0207 */
[----:B------:R-:W-:Y:S01]  /*af00*/  IMAD R4, R3, c[0x0][0x294], R4 ;  /* 0x0000a50003047a24 */ /* 0x000fe200078e0204 */
[----:B------:R-:W-:Y:S02]  /*af10*/  LEA R3, P1, R8, c[0x0][0x288], 0x1 ;  /* 0x0000a20008037a11 */ /* 0x000fe400078208ff */
[----:B------:R-:W-:Y:S02]  /*af20*/  LEA.HI.X R6, R10, c[0x0][0x274], R7, 0x1, P0 ;  /* 0x00009d000a067a11 */ /* 0x000fe400000f0c07 */
[----:B------:R-:W-:Y:S02]  /*af30*/  IADD3 R4, R9, R4, RZ ;  /* 0x0000000409047210 */ /* 0x000fe40007ffe0ff */
[----:B------:R-:W-:Y:S01]  /*af40*/  ISETP.GE.OR P0, PT, R116, c[0x0][0x27c], P3 ;  /* 0x00009f0074007a0c */ /* 0x000fe20001f06670 */
[----:B------:R-:W2:Y:S01]  /*af50*/  SHFL.IDX PT, R11, R6, RZ, 0x181f ;  /* 0x00181fff060b7589 */ /* 0x000ea200000e0000 */
[----:B------:R-:W-:-:S03]  /*af60*/  LEA.HI.X R4, R8, c[0x0][0x28c], R4, 0x1, P1 ;  /* 0x0000a30008047a11 */ /* 0x000fc600008f0c04 */
[----:B------:R-:W3:Y:S04]  /*af70*/  SHFL.IDX PT, R9, R3, RZ, 0x181f ;  /* 0x00181fff03097589 */ /* 0x000ee800000e0000 */
[----:B------:R-:W4:Y:S04]  /*af80*/  SHFL.IDX PT, R7, R4, RZ, 0x181f ;  /* 0x00181fff04077589 */ /* 0x000f2800000e0000 */
[C---:B------:R-:W-:Y:S01]  /*af90*/  @!P0 IMAD.SHL.U32 R10, R116.reuse, 0x2, RZ ;  /* 0x00000002740a8824 */ /* 0x040fe200078e00ff */
[----:B------:R-:W-:-:S04]  /*afa0*/  @!P0 SHF.L.U64.HI R8, R116, 0x1, R117 ;  /* 0x0000000174088819 */ /* 0x000fc80000010275 */
[----:B-1----:R-:W-:-:S05]  /*afb0*/  @!P0 IADD3 R12, P1, R12, R10, RZ ;  /* 0x0000000a0c0c8210 */ /* 0x002fca0007f3e0ff */
[----:B--2---:R-:W-:Y:S01]  /*afc0*/  @!P0 IMAD.X R13, R11, 0x1, R8, P1 ;  /* 0x000000010b0d8824 */ /* 0x004fe200008e0608 */
[----:B---3--:R-:W-:-:S04]  /*afd0*/  @!P0 IADD3 R10, P1, R9, R10, RZ ;  /* 0x0000000a090a8210 */ /* 0x008fc80007f3e0ff */
[----:B------:R-:W2:Y:S01]  /*afe0*/  @!P0 LD.E.128 R48, [R12.64] ;  /* 0x000000080c308980 */ /* 0x000ea2000c101d00 */
[----:B------:R-:W-:Y:S01]  /*aff0*/  CS2R R46, SRZ ;  /* 0x00000000002e7805 */ /* 0x000fe2000001ff00 */
[----:B------:R-:W-:Y:S01]  /*b000*/  CS2R R44, SRZ ;  /* 0x00000000002c7805 */ /* 0x000fe2000001ff00 */
[----:B----4-:R-:W-:-:S05]  /*b010*/  @!P0 IMAD.X R11, R7, 0x1, R8, P1 ;  /* 0x00000001070b8824 */ /* 0x010fca00008e0608 */
[----:B------:R1:W3:Y:S01]  /*b020*/  @!P0 LD.E.128 R44, [R10.64] ;  /* 0x000000080a2c8980 */ /* 0x0002e2000c101d00 */
[----:B------:R-:W-:Y:S01]  /*b030*/  BSSY B0, `(.L_x_2117) ;  /* 0x0000024000007945 */ /* 0x000fe20003800000 */
[----:B------:R-:W-:Y:S01]  /*b040*/  ISETP.GE.AND P2, PT, R116, c[0x0][0x27c], PT ;  /* 0x00009f0074007a0c */ /* 0x000fe20003f46270 */
[----:B------:R-:W-:Y:S01]  /*b050*/  CS2R R42, SRZ ;  /* 0x00000000002a7805 */ /* 0x000fe2000001ff00 */
[----:B------:R4:W2:Y:S01]  /*b060*/  SHFL.IDX PT, R9, R5, 0x1, 0x181f ;  /* 0x00381f0005097f89 */ /* 0x0008a200000e0000 */
[----:B------:R-:W-:Y:S01]  /*b070*/  CS2R R40, SRZ ;  /* 0x0000000000287805 */ /* 0x000fe2000001ff00 */
[----:B------:R-:W-:Y:S01]  /*b080*/  CS2R R38, SRZ ;  /* 0x0000000000267805 */ /* 0x000fe2000001ff00 */
[----:B------:R-:W-:Y:S01]  /*b090*/  CS2R R36, SRZ ;  /* 0x0000000000247805 */ /* 0x000fe2000001ff00 */
[----:B------:R4:W2:Y:S04]  /*b0a0*/  SHFL.IDX PT, R8, R4, 0x1, 0x181f ;  /* 0x00381f0004087f89 */ /* 0x0008a800000e0000 */
[----:B-1----:R4:W1:Y:S01]  /*b0b0*/  SHFL.IDX PT, R10, R6, 0x1, 0x181f ;  /* 0x00381f00060a7f89 */ /* 0x00286200000e0000 */
[----:B--2---:R-:W-:Y:S01]  /*b0c0*/  MOV R7, R50 ;  /* 0x0000003200077202 */ /* 0x004fe20000000f00 */
[----:B------:R-:W-:Y:S01]  /*b0d0*/  IMAD.MOV.U32 R11, RZ, RZ, R51 ;  /* 0x000000ffff0b7224 */ /* 0x000fe200078e0033 */
[----:B------:R-:W-:Y:S01]  /*b0e0*/  MOV R12, R49 ;  /* 0x00000031000c7202 */ /* 0x000fe20000000f00 */
[----:B------:R-:W-:Y:S01]  /*b0f0*/  IMAD.MOV.U32 R13, RZ, RZ, R48 ;  /* 0x000000ffff0d7224 */ /* 0x000fe200078e0030 */
[----:B------:R-:W-:-:S02]  /*b100*/  PRMT R64, R64, 0x5410, R7 ;  /* 0x0000541040407816 */ /* 0x000fc40000000007 */
[----:B------:R4:W2:Y:S02]  /*b110*/  SHFL.IDX PT, R7, R3, 0x1, 0x181f ;  /* 0x00381f0003077f89 */ /* 0x0008a400000e0000 */
[----:B------:R-:W-:Y:S01]  /*b120*/  PRMT R64, R11, 0x7610, R64 ;  /* 0x000076100b407816 */ /* 0x000fe20000000040 */
[----:B---3--:R-:W-:Y:S01]  /*b130*/  IMAD.MOV.U32 R11, RZ, RZ, R46 ;  /* 0x000000ffff0b7224 */ /* 0x008fe200078e002e */
[----:B------:R-:W-:Y:S01]  /*b140*/  PRMT R63, R12, 0x5410, R13 ;  /* 0x000054100c3f7816 */ /* 0x000fe2000000000d */
[----:B------:R-:W-:Y:S01]  /*b150*/  IMAD.MOV.U32 R13, RZ, RZ, R47 ;  /* 0x000000ffff0d7224 */ /* 0x000fe200078e002f */
[----:B------:R-:W-:-:S04]  /*b160*/  MOV R12, R44 ;  /* 0x0000002c000c7202 */ /* 0x000fc80000000f00 */
[----:B------:R-:W-:Y:S01]  /*b170*/  PRMT R62, R13, 0x5410, R11 ;  /* 0x000054100d3e7816 */ /* 0x000fe2000000000b */
[----:B------:R-:W-:-:S05]  /*b180*/  IMAD.MOV.U32 R11, RZ, RZ, R45 ;  /* 0x000000ffff0b7224 */ /* 0x000fca00078e002d */
        /* <DEDUP_REMOVED lines=9> */
[----:B--2---:R-:W-:-:S03]  /*b220*/  IADD3 R36, P0, R7, R11, RZ ;  /* 0x0000000b07247210 */ /* 0x004fc60007f1e0ff */
[--C-:B------:R-:W-:Y:S02]  /*b230*/  IMAD.X R41, R10, 0x1, R12.reuse, P1 ;  /* 0x000000010a297824 */ /* 0x100fe400008e060c */
[----:B------:R-:W-:-:S04]  /*b240*/  IMAD.X R37, R8, 0x1, R12, P0 ;  /* 0x0000000108257824 */ /* 0x000fc800000e060c */
[----:B------:R-:W5:Y:S04]  /*b250*/  LD.E.128 R40, [R40.64] ;  /* 0x0000000828287980 */ /* 0x000f68000c101d00 */
[----:B------:R-:W5:Y:S02]  /*b260*/  LD.E.128 R36, [R36.64] ;  /* 0x0000000824247980 */ /* 0x000f64000c101d00 */
.L_x_2118:
[----:B-1----:R-:W-:Y:S05]  /*b270*/  BSYNC B0 ;  /* 0x0000000000007941 */ /* 0x002fea0003800000 */
.L_x_2117:
[----:B------:R-:W1:Y:S01]  /*b280*/  SHFL.IDX PT, R12, R5, 0x2, 0x181f ;  /* 0x00581f00050c7f89 */ /* 0x000e6200000e0000 */
[C---:B------:R-:W-:Y:S01]  /*b290*/  ISETP.GE.OR P0, PT, R116.reuse, c[0x0][0x27c], P5 ;  /* 0x00009f0074007a0c */ /* 0x040fe20002f06670 */
[----:B------:R-:W-:Y:S01]  /*b2a0*/  CS2R R30, SRZ ;  /* 0x00000000001e7805 */ /* 0x000fe2000001ff00 */
[----:B------:R-:W-:Y:S01]  /*b2b0*/  CS2R R28, SRZ ;  /* 0x00000000001c7805 */ /* 0x000fe2000001ff00 */
[----:B------:R-:W3:Y:S04]  /*b2c0*/  SHFL.IDX PT, R11, R6, 0x2, 0x181f ;  /* 0x00581f00060b7f89 */ /* 0x000ee800000e0000 */
[----:B------:R-:W4:Y:S04]  /*b2d0*/  SHFL.IDX PT, R10, R3, 0x2, 0x181f ;  /* 0x00581f00030a7f89 */ /* 0x000f2800000e0000 */
[----:B------:R-:W2:Y:S02]  /*b2e0*/  SHFL.IDX PT, R8, R4, 0x2, 0x181f ;  /* 0x00581f0004087f89 */ /* 0x000ea400000e0000 */
[C---:B------:R-:W-:Y:S01]  /*b2f0*/  @!P0 IMAD.SHL.U32 R9, R116.reuse, 0x2, RZ ;  /* 0x0000000274098824 */ /* 0x040fe200078e00ff */
[----:B--2---:R-:W-:-:S04]  /*b300*/  @!P0 SHF.L.U64.HI R7, R116, 0x1, R117 ;  /* 0x0000000174078819 */ /* 0x004fc80000010275 */
[----:B-1----:R-:W-:-:S05]  /*b310*/  @!P0 IADD3 R12, P1, R12, R9, RZ ;  /* 0x000000090c0c8210 */ /* 0x002fca0007f3e0ff */
[----:B---3--:R-:W-:Y:S01]  /*b320*/  @!P0 IMAD.X R13, R11, 0x1, R7, P1 ;  /* 0x000000010b0d8824 */ /* 0x008fe200008e0607 */
[----:B----4-:R-:W-:Y:S01]  /*b330*/  @!P0 IADD3 R10, P1, R10, R9, RZ ;  /* 0x000000090a0a8210 */ /* 0x010fe20007f3e0ff */
[----:B------:R-:W-:-:S03]  /*b340*/  CS2R R26, SRZ ;  /* 0x00000000001a7805 */ /* 0x000fc6000001ff00 */
[----:B------:R-:W2:Y:S01]  /*b350*/  @!P0 LD.E.128 R28, [R12.64] ;  /* 0x000000080c1c8980 */ /* 0x000ea2000c101d00 */
[----:B------:R-:W-:Y:S01]  /*b360*/  CS2R R24, SRZ ;  /* 0x0000000000187805 */ /* 0x000fe2000001ff00 */
[----:B------:R-:W-:-:S05]  /*b370*/  @!P0 IMAD.X R11, R8, 0x1, R7, P1 ;  /* 0x00000001080b8824 */ /* 0x000fca00008e0607 */
[----:B------:R1:W3:Y:S01]  /*b380*/  @!P0 LD.E.128 R24, [R10.64] ;  /* 0x000000080a188980 */ /* 0x0002e2000c101d00 */
[----:B-----5:R-:W-:Y:S01]  /*b390*/  IMAD.MOV.U32 R9, RZ, RZ, R43 ;  /* 0x000000ffff097224 */ /* 0x020fe200078e002b */
[----:B------:R-:W-:Y:S01]  /*b3a0*/  BSSY B0, `(.L_x_2119) ;  /* 0x000002d000007945 */ /* 0x000fe20003800000 */
[----:B------:R-:W-:Y:S01]  /*b3b0*/  IMAD.MOV.U32 R8, RZ, RZ, R40 ;  /* 0x000000ffff087224 */ /* 0x000fe200078e0028 */
[----:B------:R-:W4:Y:S01]  /*b3c0*/  SHFL.IDX PT, R6, R6, 0x3, 0x181f ;  /* 0x00781f0006067f89 */ /* 0x000f2200000e0000 */
[----:B------:R-:W-:Y:S01]  /*b3d0*/  IMAD.MOV.U32 R7, RZ, RZ, R41 ;  /* 0x000000ffff077224 */ /* 0x000fe200078e0029 */
[----:B------:R-:W-:Y:S01]  /*b3e0*/  CS2R R22, SRZ ;  /* 0x0000000000167805 */ /* 0x000fe2000001ff00 */
[----:B------:R-:W-:Y:S01]  /*b3f0*/  CS2R R20, SRZ ;  /* 0x0000000000147805 */ /* 0x000fe2000001ff00 */
[----:B------:R-:W2:Y:S01]  /*b400*/  SHFL.IDX PT, R5, R5, 0x3, 0x181f ;  /* 0x00781f0005057f89 */ /* 0x000ea200000e0000 */
[----:B------:R-:W-:Y:S01]  /*b410*/  CS2R R18, SRZ ;  /* 0x0000000000127805 */ /* 0x000fe2000001ff00 */
[----:B------:R-:W-:Y:S01]  /*b420*/  PRMT R58, R7, 0x5410, R8 ;  /* 0x00005410073a7816 */ /* 0x000fe20000000008 */
[----:B------:R-:W-:Y:S01]  /*b430*/  IMAD.MOV.U32 R8, RZ, RZ, R36 ;  /* 0x000000ffff087224 */ /* 0x000fe200078e0024 */
[----:B------:R-:W2:Y:S01]  /*b440*/  SHFL.IDX PT, R3, R3, 0x3, 0x181f ;  /* 0x00781f0003037f89 */ /* 0x000ea200000e0000 */
[----:B------:R-:W-:Y:S01]  /*b450*/  IMAD.MOV.U32 R7, RZ, RZ, R37 ;  /* 0x000000ffff077224 */ /* 0x000fe200078e0025 */
[----:B------:R-:W-:-:S02]  /*b460*/  CS2R R16, SRZ ;  /* 0x0000000000107805 */ /* 0x000fc4000001ff00 */
[----:B------:R-:W2:Y:S02]  /*b470*/  SHFL.IDX PT, R4, R4, 0x3, 0x181f ;  /* 0x00781f0004047f89 */ /* 0x000ea400000e0000 */
[----:B------:R-:W-:Y:S02]  /*b480*/  PRMT R56, R7, 0x5410, R8 ;  /* 0x0000541007387816 */ /* 0x000fe40000000008 */
[----:B-1----:R-:W-:-:S04]  /*b490*/  MOV R10, R42 ;  /* 0x0000002a000a7202 */ /* 0x002fc80000000f00 */
[----:B------:R-:W-:Y:S01]  /*b4a0*/  PRMT R59, R9, 0x5410, R10 ;  /* 0x00005410093b7816 */ /* 0x000fe2000000000a */
[----:B------:R-:W-:Y:S01]  /*b4b0*/  IMAD.MOV.U32 R9, RZ, RZ, R39 ;  /* 0x000000ffff097224 */ /* 0x000fe200078e0027 */
[----:B------:R-:W-:-:S04]  /*b4c0*/  MOV R10, R38 ;  /* 0x00000026000a7202 */ /* 0x000fc80000000f00 */
[----:B------:R-:W-:Y:S01]  /*b4d0*/  PRMT R57, R9, 0x5410, R10 ;  /* 0x0000541009397816 */ /* 0x000fe2000000000a */
[----:B--2---:R-:W-:Y:S01]  /*b4e0*/  IMAD.MOV.U32 R9, RZ, RZ, R31 ;  /* 0x000000ffff097224 */ /* 0x004fe200078e001f */
[----:B------:R-:W-:Y:S01]  /*b4f0*/  MOV R10, R30 ;  /* 0x0000001e000a7202 */ /* 0x000fe20000000f00 */
[----:B------:R-:W-:Y:S01]  /*b500*/  IMAD.MOV.U32 R8, RZ, RZ, R28 ;  /* 0x000000ffff087224 */ /* 0x000fe200078e001c */
[----:B------:R-:W-:Y:S02]  /*b510*/  MOV R7, R29 ;  /* 0x0000001d00077202 */ /* 0x000fe40000000f00 */
[----:B------:R-:W-:Y:S02]  /*b520*/  PRMT R55, R9, 0x5410, R10 ;  /* 0x0000541009377816 */ /* 0x000fe4000000000a */
[----:B------:R-:W-:Y:S01]  /*b530*/  PRMT R54, R7, 0x5410, R8 ;  /* 0x0000541007367816 */ /* 0x000fe20000000008 */
[----:B---3--:R-:W-:Y:S01]  /*b540*/  IMAD.MOV.U32 R10, RZ, RZ, R26 ;  /* 0x000000ffff0a7224 */ /* 0x008fe200078e001a */
[----:B------:R-:W-:Y:S01]  /*b550*/  MOV R8, R24 ;  /* 0x0000001800087202 */ /* 0x000fe20000000f00 */
[----:B------:R-:W-:-:S02]  /*b560*/  IMAD.MOV.U32 R9, RZ, RZ, R27 ;  /* 0x000000ffff097224 */ /* 0x000fc400078e001b */
[----:B------:R-:W-:-:S03]  /*b570*/  IMAD.MOV.U32 R7, RZ, RZ, R25 ;  /* 0x000000ffff077224 */ /* 0x000fc600078e0019 */
[----:B------:R-:W-:Y:S02]  /*b580*/  PRMT R53, R9, 0x5410, R10 ;  /* 0x0000541009357816 */ /* 0x000fe4000000000a */
        /* <DEDUP_REMOVED lines=11> */
[----:B------:R-:W-:-:S04]  /*b640*/  IMAD.X R17, R4, 0x1, R8, P0 ;  /* 0x0000000104117824 */ /* 0x000fc800000e0608 */
[----:B------:R-:W5:Y:S04]  /*b650*/  LD.E.128 R20, [R20.64] ;  /* 0x0000000814147980 */ /* 0x000f68000c101d00 */
[----:B------:R-:W5:Y:S02]  /*b660*/  LD.E.128 R16, [R16.64] ;  /* 0x0000000810107980 */ /* 0x000f64000c101d00 */
.L_x_2120:
[----:B----4-:R-:W-:Y:S05]  /*b670*/  BSYNC B0 ;  /* 0x0000000000007941 */ /* 0x010fea0003800000 */
.L_x_2119:
[----:B------:R-:W-:Y:S01]  /*b680*/  IMAD.IADD R35, R2, 0x1, -R209 ;  /* 0x0000000102237824 */ /* 0x000fe200078e0ad1 */
[----:B-----5:R-:W-:Y:S01]  /*b690*/  MOV R2, R21 ;  /* 0x0000001500027202 */ /* 0x020fe20000000f00 */
[----:B------:R-:W-:Y:S01]  /*b6a0*/  IMAD.MOV.U32 R3, RZ, RZ, R22 ;  /* 0x000000ffff037224 */ /* 0x000fe200078e0016 */
[----:B------:R-:W-:-:S04]  /*b6b0*/  DEPBAR.LE SB0, 0x1 ;  /* 0x000080400000791a */ /* 0x000fc80000000000 */
[----:B------:R-:W-:Y:S01]  /*b6c0*/  IMNMX R35, R35, 0x80, PT ;  /* 0x0000008023237817 */ /* 0x000fe20003800200 */
[----:B------:R-:W-:Y:S01]  /*b6d0*/  IMAD.MOV.U32 R4, RZ, RZ, R20 ;  /* 0x000000ffff047224 */ /* 0x000fe200078e0014 */
[----:B------:R-:W-:Y:S01]  /*b6e0*/  PRMT R3, R3, 0x5410, R3 ;  /* 0x0000541003037816 */ /* 0x000fe20000000003 */
        /* <DEDUP_REMOVED lines=8> */
[----:B------:R-:W-:Y:S01]  /*b770*/  MOV R5, R16 ;  /* 0x0000001000057202 */ /* 0x000fe20000000f00 */
[----:B------:R-:W-:Y:S01]  /*b780*/  BSSY B0, `(.L_x_2121) ;  /* 0x0000063000007945 */ /* 0x000fe20003800000 */
[----:B------:R-:W-:-:S02]  /*b790*/  PRMT R13, R6, 0x5410, R7 ;  /* 0x00005410060d7816 */ /* 0x000fc40000000007 */
[----:B------:R-:W-:-:S03]  /*b7a0*/  PRMT R12, R4, 0x5410, R5 ;  /* 0x00005410040c7816 */ /* 0x000fc60000000005 */
[----:B------:R-:W-:Y:S05]  /*b7b0*/  @P0 BRA `(.L_x_2122) ;  /* 0x000005f000000947 */ /* 0x000fea0003800000 */
[----:B------:R-:W-:Y:S01]  /*b7c0*/  MOV R6, c[0x0][0x27c] ;  /* 0x00009f0000067a02 */ /* 0x000fe20000000f00 */
[----:B------:R-:W-:Y:S01]  /*b7d0*/  HADD2.F32 R79, -RZ, R61.H0_H0 ;  /* 0x2000003dff4f7230 */ /* 0x000fe20000004100 */
[--C-:B------:R-:W-:Y:S01]  /*b7e0*/  SHF.R.U64 R44, R44, 0x10, R45.reuse ;  /* 0x000000102c2c7819 */ /* 0x100fe2000000122d */
[----:B------:R-:W-:Y:S01]  /*b7f0*/  HADD2.F32 R87, -RZ, R63.H0_H0 ;  /* 0x2000003fff577230 */ /* 0x000fe20000004100 */
[----:B------:R-:W-:Y:S01]  /*b800*/  LEA.HI R6, R6, R66, RZ, 0x1d ;  /* 0x0000004206067211 */ /* 0x000fe200078fe8ff */
[----:B------:R-:W-:Y:S01]  /*b810*/  HADD2.F32 R61, -RZ, R61.H1_H1 ;  /* 0x3000003dff3d7230 */ /* 0x000fe20000004100 */
[----:B------:R-:W-:Y:S01]  /*b820*/  SHF.R.U32.HI R67, RZ, 0x10, R45 ;  /* 0x00000010ff437819 */ /* 0x000fe2000001162d */
[----:B------:R-:W-:Y:S01]  /*b830*/  HADD2.F32 R88, -RZ, R63.H1_H1 ;  /* 0x3000003fff587230 */ /* 0x000fe20000004100 */
[----:B------:R-:W-:Y:S01]  /*b840*/  SHF.R.S32.HI R4, RZ, 0x1f, R6 ;  /* 0x0000001fff047819 */ /* 0x000fe20000011406 */
[----:B------:R-:W-:Y:S01]  /*b850*/  HADD2.F32 R44, -RZ, R44.H0_H0 ;  /* 0x2000002cff2c7230 */ /* 0x000fe20000004100 */
[----:B------:R-:W-:Y:S01]  /*b860*/  SHF.L.U32 R5, R6, 0x3, RZ ;  /* 0x0000000306057819 */ /* 0x000fe200000006ff */
[----:B------:R-:W-:Y:S01]  /*b870*/  HADD2.F32 R67, -RZ, R67.H0_H0 ;  /* 0x20000043ff437230 */ /* 0x000fe20000004100 */
[----:B------:R-:W-:-:S02]  /*b880*/  LEA.HI R4, R4, R6, RZ, 0x3 ;  /* 0x0000000604047211 */ /* 0x000fc400078f18ff */
[----:B------:R-:W-:Y:S02]  /*b890*/  LOP3.LUT R5, R78, 0x38, R5, 0xf8, !PT ;  /* 0x000000384e057812 */ /* 0x000fe400078ef805 */
[----:B------:R-:W-:Y:S02]  /*b8a0*/  SHF.L.U32 R4, R4, 0xa, RZ ;  /* 0x0000000a04047819 */ /* 0x000fe400000006ff */
[----:B------:R-:W-:Y:S02]  /*b8b0*/  LOP3.LUT R77, R5, R77, RZ, 0x3c, !PT ;  /* 0x0000004d054d7212 */ /* 0x000fe400078e3cff */
[----:B------:R-:W-:Y:S02]  /*b8c0*/  LOP3.LUT R8, R4, 0x7fffe000, RZ, 0xc0, !PT ;  /* 0x7fffe00004087812 */ /* 0x000fe400078ec0ff */
[----:B------:R-:W1:Y:S01]  /*b8d0*/  LDS.128 R4, [R234+0x100] ;  /* 0x00010000ea047984 */ /* 0x000e620000000c00 */
[----:B------:R-:W-:Y:S02]  /*b8e0*/  SHF.R.U64 R45, R50, 0x10, R51 ;  /* 0x00000010322d7819 */ /* 0x000fe40000001233 */
[----:B------:R-:W-:-:S02]  /*b8f0*/  IADD3 R8, R77, R8, R70 ;  /* 0x000000084d087210 */ /* 0x000fc40007ffe046 */
[----:B------:R-:W-:Y:S01]  /*b900*/  SHF.R.U32.HI R50, RZ, 0x10, R51 ;  /* 0x00000010ff327819 */ /* 0x000fe20000011633 */
[----:B------:R-:W-:Y:S01]  /*b910*/  HADD2.F32 R45, -RZ, R45.H0_H0 ;  /* 0x2000002dff2d7230 */ /* 0x000fe20000004100 */
[----:B------:R-:W-:Y:S02]  /*b920*/  SHF.L.U32 R60, R8, 0x1, RZ ;  /* 0x00000001083c7819 */ /* 0x000fe400000006ff */
[--C-:B------:R-:W-:Y:S01]  /*b930*/  SHF.R.U64 R48, R48, 0x10, R49.reuse ;  /* 0x0000001030307819 */ /* 0x100fe20000001231 */
[----:B------:R-:W-:Y:S01]  /*b940*/  HADD2.F32 R50, -RZ, R50.H0_H0 ;  /* 0x20000032ff327230 */ /* 0x000fe20000004100 */
[----:B------:R-:W-:Y:S01]  /*b950*/  SHF.R.U32.HI R49, RZ, 0x10, R49 ;  /* 0x00000010ff317819 */ /* 0x000fe20000011631 */
[----:B------:R-:W2:Y:S01]  /*b960*/  LDS.128 R8, [R60+0x100] ;  /* 0x000100003c087984 */ /* 0x000ea20000000c00 */
[--C-:B------:R-:W-:Y:S01]  /*b970*/  SHF.R.U64 R46, R46, 0x10, R47.reuse ;  /* 0x000000102e2e7819 */ /* 0x100fe2000000122f */
[----:B------:R-:W-:Y:S01]  /*b980*/  HADD2.F32 R48, -RZ, R48.H0_H0 ;  /* 0x20000030ff307230 */ /* 0x000fe20000004100 */
[----:B------:R-:W-:-:S03]  /*b990*/  SHF.R.U32.HI R47, RZ, 0x10, R47 ;  /* 0x00000010ff2f7819 */ /* 0x000fc6000001162f */
[----:B------:R-:W-:Y:S02]  /*b9a0*/  HADD2.F32 R46, -RZ, R46.H0_H0 ;  /* 0x2000002eff2e7230 */ /* 0x000fe40000004100 */
[----:B------:R-:W-:Y:S02]  /*b9b0*/  HADD2.F32 R91, -RZ, R47.H0_H0 ;  /* 0x2000002fff5b7230 */ /* 0x000fe40000004100 */
[--C-:B-1----:R-:W-:Y:S02]  /*b9c0*/  HADD2.F32 R51, -RZ, R5.reuse.H0_H0 ;  /* 0x20000005ff337230 */ /* 0x102fe40000004100 */
[----:B------:R-:W-:Y:S02]  /*b9d0*/  HADD2.F32 R5, -RZ, R5.H1_H1 ;  /* 0x30000005ff057230 */ /* 0x000fe40000004100 */
[--C-:B------:R-:W-:Y:S01]  /*b9e0*/  HADD2.F32 R70, -RZ, R4.reuse.H0_H0 ;  /* 0x20000004ff467230 */ /* 0x100fe20000004100 */
[----:B------:R-:W-:Y:S01]  /*b9f0*/  FMUL.FTZ R86, R51, R79 ;  /* 0x0000004f33567220 */ /* 0x000fe20000410000 */
[----:B------:R-:W-:-:S02]  /*ba00*/  HADD2.F32 R77, -RZ, R4.H1_H1 ;  /* 0x30000004ff4d7230 */ /* 0x000fc40000004100 */
[--C-:B------:R-:W-:Y:S01]  /*ba10*/  HADD2.F32 R4, -RZ, R6.reuse.H0_H0 ;  /* 0x20000006ff047230 */ /* 0x100fe20000004100 */
[----:B------:R-:W-:Y:S01]  /*ba20*/  FMUL.FTZ R63, R70, R61 ;  /* 0x0000003d463f7220 */ /* 0x000fe20000410000 */
[----:B------:R-:W-:Y:S02]  /*ba30*/  HADD2.F32 R78, -RZ, R6.H1_H1 ;  /* 0x30000006ff4e7230 */ /* 0x000fe40000004100 */
[--C-:B--2---:R-:W-:Y:S02]  /*ba40*/  HADD2.F32 R82, -RZ, R9.reuse.H0_H0 ;  /* 0x20000009ff527230 */ /* 0x104fe40000004100 */
[----:B------:R-:W-:Y:S02]  /*ba50*/  HADD2.F32 R9, -RZ, R9.H1_H1 ;  /* 0x30000009ff097230 */ /* 0x000fe40000004100 */
[--C-:B------:R-:W-:Y:S01]  /*ba60*/  HADD2.F32 R83, -RZ, R8.reuse.H0_H0 ;  /* 0x20000008ff537230 */ /* 0x100fe20000004100 */
[C---:B------:R-:W-:Y:S01]  /*ba70*/  FMUL.FTZ R79, R82.reuse, R79 ;  /* 0x0000004f524f7220 */ /* 0x040fe20000410000 */
[----:B------:R-:W-:Y:S01]  /*ba80*/  HADD2.F32 R84, -RZ, R8.H1_H1 ;  /* 0x30000008ff547230 */ /* 0x000fe20000004100 */
[----:B------:R-:W-:Y:S01]  /*ba90*/  FFMA.FTZ R86, R82, R87, R86 ;  /* 0x0000005752567223 */ /* 0x000fe20000010056 */
[----:B------:R-:W-:Y:S01]  /*baa0*/  HADD2.F32 R82, -RZ, R49.H0_H0 ;  /* 0x20000031ff527230 */ /* 0x000fe20000004100 */
[-C--:B------:R-:W-:Y:S01]  /*bab0*/  FMUL.FTZ R49, R5, R67.reuse ;  /* 0x0000004305317220 */ /* 0x080fe20000410000 */
[--C-:B------:R-:W-:Y:S01]  /*bac0*/  HADD2.F32 R6, -RZ, R7.reuse.H0_H0 ;  /* 0x20000007ff067230 */ /* 0x100fe20000004100 */
[C---:B------:R-:W-:Y:S01]  /*bad0*/  FMUL.FTZ R67, R9.reuse, R67 ;  /* 0x0000004309437220 */ /* 0x040fe20000410000 */
[----:B------:R-:W-:Y:S01]  /*bae0*/  HADD2.F32 R8, -RZ, R10.H0_H0 ;  /* 0x2000000aff087230 */ /* 0x000fe20000004100 */
[----:B------:R-:W-:Y:S01]  /*baf0*/  FFMA.FTZ R49, R9, R82, R49 ;  /* 0x0000005209317223 */ /* 0x000fe20000010031 */
[----:B------:R-:W-:Y:S01]  /*bb00*/  HADD2.F32 R9, -RZ, R62.H1_H1 ;  /* 0x3000003eff097230 */ /* 0x000fe20000004100 */
[C---:B------:R-:W-:Y:S01]  /*bb10*/  FMUL.FTZ R61, R83.reuse, R61 ;  /* 0x0000003d533d7220 */ /* 0x040fe20000410000 */
[----:B------:R-:W-:Y:S01]  /*bb20*/  HADD2.F32 R7, -RZ, R7.H1_H1 ;  /* 0x30000007ff077230 */ /* 0x000fe20000004100 */
[----:B------:R-:W-:Y:S01]  /*bb30*/  FFMA.FTZ R63, R83, R88, R63 ;  /* 0x00000058533f7223 */ /* 0x000fe2000001003f */
[----:B------:R-:W-:Y:S01]  /*bb40*/  HADD2.F32 R83, -RZ, R64.H1_H1 ;  /* 0x30000040ff537230 */ /* 0x000fe20000004100 */
[-C--:B------:R-:W-:Y:S01]  /*bb50*/  FMUL.FTZ R90, R4, R9.reuse ;  /* 0x00000009045a7220 */ /* 0x080fe20000410000 */
[----:B------:R-:W-:Y:S01]  /*bb60*/  HADD2.F32 R62, -RZ, R62.H0_H0 ;  /* 0x2000003eff3e7230 */ /* 0x000fe20000004100 */
[C---:B------:R-:W-:Y:S01]  /*bb70*/  FMUL.FTZ R9, R8.reuse, R9 ;  /* 0x0000000908097220 */ /* 0x040fe20000410000 */
[----:B------:R-:W-:Y:S01]  /*bb80*/  HADD2.F32 R85, -RZ, R10.H1_H1 ;  /* 0x3000000aff557230 */ /* 0x000fe20000004100 */
[----:B------:R-:W-:Y:S01]  /*bb90*/  FFMA.FTZ R47, R8, R83, R90 ;  /* 0x00000053082f7223 */ /* 0x000fe2000001005a */
[--C-:B------:R-:W-:Y:S01]  /*bba0*/  HADD2.F32 R10, -RZ, R11.reuse.H0_H0 ;  /* 0x2000000bff0a7230 */ /* 0x100fe20000004100 */
[-C--:B------:R-:W-:Y:S01]  /*bbb0*/  FMUL.FTZ R89, R6, R62.reuse ;  /* 0x0000003e06597220 */ /* 0x080fe20000410000 */
[----:B------:R-:W-:Y:S01]  /*bbc0*/  HADD2.F32 R11, -RZ, R11.H1_H1 ;  /* 0x3000000bff0b7230 */ /* 0x000fe20000004100 */
[----:B------:R-:W-:Y:S01]  /*bbd0*/  FMUL.FTZ R8, R7, R91 ;  /* 0x0000005b07087220 */ /* 0x000fe20000410000 */
[----:B------:R-:W-:Y:S01]  /*bbe0*/  HADD2.F32 R64, -RZ, R64.H0_H0 ;  /* 0x20000040ff407230 */ /* 0x000fe20000004100 */
[----:B------:R-:W-:-:S02]  /*bbf0*/  FMUL.FTZ R62, R10, R62 ;  /* 0x0000003e0a3e7220 */ /* 0x000fc40000410000 */
[C---:B------:R-:W-:Y:S02]  /*bc00*/  FMUL.FTZ R91, R11.reuse, R91 ;  /* 0x0000005b0b5b7220 */ /* 0x040fe40000410000 */
[----:B------:R-:W-:Y:S02]  /*bc10*/  FFMA.FTZ R89, R10, R64, R89 ;  /* 0x000000400a597223 */ /* 0x000fe40000010059 */
[----:B------:R-:W-:Y:S02]  /*bc20*/  FFMA.FTZ R8, R11, R50, R8 ;  /* 0x000000320b087223 */ /* 0x000fe40000010008 */
[----:B------:R-:W-:Y:S02]  /*bc30*/  FMUL.FTZ R11, R77, R44 ;  /* 0x0000002c4d0b7220 */ /* 0x000fe40000410000 */
[----:B------:R-:W-:Y:S02]  /*bc40*/  FMUL.FTZ R10, R78, R46 ;  /* 0x0000002e4e0a7220 */ /* 0x000fe40000410000 */
[----:B------:R-:W-:-:S02]  /*bc50*/  FMUL.FTZ R44, R84, R44 ;  /* 0x0000002c542c7220 */ /* 0x000fc40000410000 */
[C---:B------:R-:W-:Y:S02]  /*bc60*/  FMUL.FTZ R46, R85.reuse, R46 ;  /* 0x0000002e552e7220 */ /* 0x040fe40000410000 */
[----:B------:R-:W-:Y:S02]  /*bc70*/  FFMA.FTZ R84, R84, R48, R11 ;  /* 0x0000003054547223 */ /* 0x000fe4000001000b */
[----:B------:R-:W-:Y:S02]  /*bc80*/  FFMA.FTZ R85, R85, R45, R10 ;  /* 0x0000002d55557223 */ /* 0x000fe4000001000a */
[----:B------:R-:W-:Y:S02]  /*bc90*/  FFMA.FTZ R79, R51, R87, -R79 ;  /* 0x00000057334f7223 */ /* 0x000fe4000001084f */
[----:B------:R-:W-:Y:S01]  /*bca0*/  FFMA.FTZ R67, R5, R82, -R67 ;  /* 0x0000005205437223 */ /* 0x000fe20000010843 */
[----:B------:R-:W-:Y:S01]  /*bcb0*/  F2FP.PACK_AB R5, R49, R86 ;  /* 0x000000563105723e */ /* 0x000fe200000000ff */
        /* <DEDUP_REMOVED lines=12> */
[----:B------:R-:W-:-:S05]  /*bd80*/  F2FP.PACK_AB R10, R46, R10 ;  /* 0x0000000a2e0a723e */ /* 0x000fca00000000ff */
[----:B------:R1:W-:Y:S04]  /*bd90*/  STS.128 [R234+0x100], R8 ;  /* 0x00010008ea007388 */ /* 0x0003e80000000c00 */
[----:B------:R1:W-:Y:S02]  /*bda0*/  STS.128 [R60+0x100], R4 ;  /* 0x000100043c007388 */ /* 0x0003e40000000c00 */
.L_x_2122:
[----:B------:R-:W-:Y:S05]  /*bdb0*/  BSYNC B0 ;  /* 0x0000000000007941 */ /* 0x000fea0003800000 */
.L_x_2121:
[----:B------:R-:W-:Y:S01]  /*bdc0*/  ISETP.GE.OR P0, PT, R76, R35, P2 ;  /* 0x000000234c00720c */ /* 0x000fe20001706670 */
[----:B------:R-:W-:-:S12]  /*bdd0*/  BSSY B0, `(.L_x_2123) ;  /* 0x0000064000007945 */ /* 0x000fd80003800000 */
[----:B------:R-:W-:Y:S05]  /*bde0*/  @P0 BRA `(.L_x_2124) ;  /* 0x0000062000000947 */ /* 0x000fea0003800000 */
[----:B-1----:R-:W-:Y:S01]  /*bdf0*/  MOV R7, c[0x0][0x27c] ;  /* 0x00009f0000077a02 */ /* 0x002fe20000000f00 */
[----:B------:R-:W-:Y:S01]  /*be00*/  HADD2.F32 R50, -RZ, R57.H0_H0 ;  /* 0x20000039ff327230 */ /* 0x000fe20000004100 */
[----:B------:R-:W-:Y:S01]  /*be10*/  LOP3.LUT R4, R75, 0x38, R116, 0xf8, !PT ;  /* 0x000000384b047812 */ /* 0x000fe200078ef874 */
[--C-:B------:R-:W-:Y:S01]  /*be20*/  HADD2.F32 R64, -RZ, R59.reuse.H0_H0 ;  /* 0x2000003bff407230 */ /* 0x100fe20000004100 */
[----:B------:R-:W-:Y:S01]  /*be30*/  LEA.HI R7, R7, R66, RZ, 0x1d ;  /* 0x0000004207077211 */ /* 0x000fe200078fe8ff */
[----:B------:R-:W-:Y:S01]  /*be40*/  HADD2.F32 R67, -RZ, R56.H0_H0 ;  /* 0x20000038ff437230 */ /* 0x000fe20000004100 */
[----:B------:R-:W-:Y:S01]  /*be50*/  LOP3.LUT R4, R69, R4, R74, 0xf6, !PT ;  /* 0x0000000445047212 */ /* 0x000fe200078ef64a */
[----:B------:R-:W-:Y:S01]  /*be60*/  HADD2.F32 R70, -RZ, R58.H0_H0 ;  /* 0x2000003aff467230 */ /* 0x000fe20000004100 */
[----:B------:R-:W-:Y:S01]  /*be70*/  SHF.R.S32.HI R5, RZ, 0x1f, R7 ;  /* 0x0000001fff057819 */ /* 0x000fe20000011407 */
[----:B------:R-:W-:Y:S01]  /*be80*/  HADD2.F32 R56, -RZ, R56.H1_H1 ;  /* 0x30000038ff387230 */ /* 0x000fe20000004100 */
[----:B------:R-:W-:Y:S01]  /*be90*/  SHF.L.U32 R6, R7, 0x3, RZ ;  /* 0x0000000307067819 */ /* 0x000fe200000006ff */
[----:B------:R-:W-:Y:S01]  /*bea0*/  HADD2.F32 R58, -RZ, R58.H1_H1 ;  /* 0x3000003aff3a7230 */ /* 0x000fe20000004100 */
[----:B------:R-:W-:Y:S01]  /*beb0*/  LEA.HI R5, R5, R7, RZ, 0x3 ;  /* 0x0000000705057211 */ /* 0x000fe200078f18ff */
[----:B------:R-:W-:Y:S01]  /*bec0*/  HADD2.F32 R59, -RZ, R59.H1_H1 ;  /* 0x3000003bff3b7230 */ /* 0x000fe20000004100 */
[----:B------:R-:W-:-:S02]  /*bed0*/  LOP3.LUT R6, R75, 0x38, R6, 0xf8, !PT ;  /* 0x000000384b067812 */ /* 0x000fc400078ef806 */
[----:B------:R-:W-:Y:S02]  /*bee0*/  SHF.L.U32 R5, R5, 0xa, RZ ;  /* 0x0000000a05057819 */ /* 0x000fe400000006ff */
[----:B------:R-:W-:Y:S02]  /*bef0*/  LOP3.LUT R74, R6, R74, RZ, 0x3c, !PT ;  /* 0x0000004a064a7212 */ /* 0x000fe400078e3cff */
[----:B------:R-:W-:Y:S02]  /*bf00*/  LOP3.LUT R8, R5, 0x7fffe000, RZ, 0xc0, !PT ;  /* 0x7fffe00005087812 */ /* 0x000fe400078ec0ff */
[----:B------:R-:W-:Y:S02]  /*bf10*/  LEA R44, R4, 0x100, 0x1 ;  /* 0x00000100042c7811 */ /* 0x000fe400078e08ff */
[----:B------:R-:W-:Y:S02]  /*bf20*/  IADD3 R8, R74, R8, R69 ;  /* 0x000000084a087210 */ /* 0x000fe40007ffe045 */
[----:B------:R-:W-:Y:S01]  /*bf30*/  SHF.R.U64 R38, R38, 0x10, R39 ;  /* 0x0000001026267819 */ /* 0x000fe20000001227 */
[----:B------:R-:W1:Y:S01]  /*bf40*/  LDS.128 R4, [R44] ;  /* 0x000000002c047984 */ /* 0x000e620000000c00 */
[----:B------:R-:W-:-:S02]  /*bf50*/  SHF.L.U32 R45, R8, 0x1, RZ ;  /* 0x00000001082d7819 */ /* 0x000fc400000006ff */
[----:B------:R-:W-:Y:S01]  /*bf60*/  SHF.R.U32.HI R46, RZ, 0x10, R39 ;  /* 0x00000010ff2e7819 */ /* 0x000fe20000011627 */
[----:B------:R-:W-:Y:S01]  /*bf70*/  HADD2.F32 R38, -RZ, R38.H0_H0 ;  /* 0x20000026ff267230 */ /* 0x000fe20000004100 */
[--C-:B------:R-:W-:Y:S01]  /*bf80*/  SHF.R.U64 R39, R40, 0x10, R41.reuse ;  /* 0x0000001028277819 */ /* 0x100fe20000001229 */
[----:B------:R-:W2:Y:S01]  /*bf90*/  LDS.128 R8, [R45+0x100] ;  /* 0x000100002d087984 */ /* 0x000ea20000000c00 */
[----:B------:R-:W-:Y:S01]  /*bfa0*/  SHF.R.U32.HI R40, RZ, 0x10, R41 ;  /* 0x00000010ff287819 */ /* 0x000fe20000011629 */
[----:B------:R-:W-:Y:S01]  /*bfb0*/  HADD2.F32 R46, -RZ, R46.H0_H0 ;  /* 0x2000002eff2e7230 */ /* 0x000fe20000004100 */
[--C-:B------:R-:W-:Y:S01]  /*bfc0*/  SHF.R.U64 R42, R42, 0x10, R43.reuse ;  /* 0x000000102a2a7819 */ /* 0x100fe2000000122b */
[----:B------:R-:W-:Y:S01]  /*bfd0*/  HADD2.F32 R39, -RZ, R39.H0_H0 ;  /* 0x20000027ff277230 */ /* 0x000fe20000004100 */
[----:B------:R-:W-:Y:S01]  /*bfe0*/  SHF.R.U32.HI R43, RZ, 0x10, R43 ;  /* 0x00000010ff2b7819 */ /* 0x000fe2000001162b */
[----:B------:R-:W-:Y:S01]  /*bff0*/  HADD2.F32 R40, -RZ, R40.H0_H0 ;  /* 0x20000028ff287230 */ /* 0x000fe20000004100 */
[--C-:B------:R-:W-:Y:S01]  /*c000*/  SHF.R.U64 R36, R36, 0x10, R37.reuse ;  /* 0x0000001024247819 */ /* 0x100fe20000001225 */
[----:B------:R-:W-:Y:S01]  /*c010*/  HADD2.F32 R42, -RZ, R42.H0_H0 ;  /* 0x2000002aff2a7230 */ /* 0x000fe20000004100 */
[----:B------:R-:W-:-:S05]  /*c020*/  SHF.R.U32.HI R37, RZ, 0x10, R37 ;  /* 0x00000010ff257819 */ /* 0x000fca0000011625 */
[----:B------:R-:W-:Y:S02]  /*c030*/  HADD2.F32 R37, -RZ, R37.H0_H0 ;  /* 0x20000025ff257230 */ /* 0x000fe40000004100 */
[----:B-1----:R-:W-:Y:S02]  /*c040*/  HADD2.F32 R41, -RZ, R7.H0_H0 ;  /* 0x20000007ff297230 */ /* 0x002fe40000004100 */
[----:B------:R-:W-:Y:S02]  /*c050*/  HADD2.F32 R47, -RZ, R5.H0_H0 ;  /* 0x20000005ff2f7230 */ /* 0x000fe40000004100 */
[----:B------:R-:W-:Y:S01]  /*c060*/  HADD2.F32 R7, -RZ, R7.H1_H1 ;  /* 0x30000007ff077230 */ /* 0x000fe20000004100 */
[----:B------:R-:W-:Y:S01]  /*c070*/  FMUL.FTZ R63, R41, R50 ;  /* 0x00000032293f7220 */ /* 0x000fe20000410000 */
[----:B--2---:R-:W-:Y:S01]  /*c080*/  HADD2.F32 R51, -RZ, R11.H0_H0 ;  /* 0x2000000bff337230 */ /* 0x004fe20000004100 */
[----:B------:R-:W-:Y:S01]  /*c090*/  FMUL.FTZ R69, R47, R67 ;  /* 0x000000432f457220 */ /* 0x000fe20000410000 */
[----:B------:R-:W-:-:S02]  /*c0a0*/  HADD2.F32 R60, -RZ, R9.H0_H0 ;  /* 0x20000009ff3c7230 */ /* 0x000fc40000004100 */
[----:B------:R-:W-:Y:S01]  /*c0b0*/  HADD2.F32 R11, -RZ, R11.H1_H1 ;  /* 0x3000000bff0b7230 */ /* 0x000fe20000004100 */
[C---:B------:R-:W-:Y:S01]  /*c0c0*/  FMUL.FTZ R50, R51.reuse, R50 ;  /* 0x0000003233327220 */ /* 0x040fe20000410000 */
[----:B------:R-:W-:Y:S01]  /*c0d0*/  HADD2.F32 R5, -RZ, R5.H1_H1 ;  /* 0x30000005ff057230 */ /* 0x000fe20000004100 */
[----:B------:R-:W-:Y:S01]  /*c0e0*/  FFMA.FTZ R63, R51, R64, R63 ;  /* 0x00000040333f7223 */ /* 0x000fe2000001003f */
[----:B------:R-:W-:Y:S01]  /*c0f0*/  HADD2.F32 R51, -RZ, R43.H0_H0 ;  /* 0x2000002bff337230 */ /* 0x000fe20000004100 */
[----:B------:R-:W-:Y:S01]  /*c100*/  FMUL.FTZ R43, R7, R46 ;  /* 0x0000002e072b7220 */ /* 0x000fe20000410000 */
[--C-:B------:R-:W-:Y:S01]  /*c110*/  HADD2.F32 R48, -RZ, R4.reuse.H0_H0 ;  /* 0x20000004ff307230 */ /* 0x100fe20000004100 */
[C---:B------:R-:W-:Y:S01]  /*c120*/  FMUL.FTZ R67, R60.reuse, R67 ;  /* 0x000000433c437220 */ /* 0x040fe20000410000 */
[----:B------:R-:W-:Y:S01]  /*c130*/  HADD2.F32 R49, -RZ, R4.H1_H1 ;  /* 0x30000004ff317230 */ /* 0x000fe20000004100 */
[----:B------:R-:W-:Y:S01]  /*c140*/  FFMA.FTZ R69, R60, R70, R69 ;  /* 0x000000463c457223 */ /* 0x000fe20000010045 */
[----:B------:R-:W-:Y:S01]  /*c150*/  HADD2.F32 R9, -RZ, R9.H1_H1 ;  /* 0x30000009ff097230 */ /* 0x000fe20000004100 */
[C---:B------:R-:W-:Y:S01]  /*c160*/  FMUL.FTZ R46, R11.reuse, R46 ;  /* 0x0000002e0b2e7220 */ /* 0x040fe20000410000 */
[----:B------:R-:W-:Y:S01]  /*c170*/  HADD2.F32 R61, -RZ, R8.H0_H0 ;  /* 0x20000008ff3d7230 */ /* 0x000fe20000004100 */
[----:B------:R-:W-:Y:S01]  /*c180*/  FFMA.FTZ R43, R11, R51, R43 ;  /* 0x000000330b2b7223 */ /* 0x000fe2000001002b */
[----:B------:R-:W-:Y:S01]  /*c190*/  HADD2.F32 R60, -RZ, R57.H1_H1 ;  /* 0x30000039ff3c7230 */ /* 0x000fe20000004100 */
[-C--:B------:R-:W-:Y:S01]  /*c1a0*/  FMUL.FTZ R11, R5, R37.reuse ;  /* 0x00000025050b7220 */ /* 0x080fe20000410000 */
[----:B------:R-:W-:Y:S01]  /*c1b0*/  HADD2.F32 R4, -RZ, R6.H0_H0 ;  /* 0x20000006ff047230 */ /* 0x000fe20000004100 */
[----:B------:R-:W-:Y:S01]  /*c1c0*/  FMUL.FTZ R57, R48, R56 ;  /* 0x0000003830397220 */ /* 0x000fe20000410000 */
[----:B------:R-:W-:Y:S01]  /*c1d0*/  HADD2.F32 R62, -RZ, R8.H1_H1 ;  /* 0x30000008ff3e7230 */ /* 0x000fe20000004100 */
[C---:B------:R-:W-:Y:S01]  /*c1e0*/  FMUL.FTZ R37, R9.reuse, R37 ;  /* 0x0000002509257220 */ /* 0x040fe20000410000 */
[----:B------:R-:W-:Y:S01]  /*c1f0*/  HADD2.F32 R8, -RZ, R10.H0_H0 ;  /* 0x2000000aff087230 */ /* 0x000fe20000004100 */
[----:B------:R-:W-:Y:S01]  /*c200*/  FFMA.FTZ R11, R9, R40, R11 ;  /* 0x00000028090b7223 */ /* 0x000fe2000001000b */
[----:B------:R-:W-:Y:S01]  /*c210*/  HADD2.F32 R6, -RZ, R6.H1_H1 ;  /* 0x30000006ff067230 */ /* 0x000fe20000004100 */
[C---:B------:R-:W-:Y:S01]  /*c220*/  FMUL.FTZ R56, R61.reuse, R56 ;  /* 0x000000383d387220 */ /* 0x040fe20000410000 */
[----:B------:R-:W-:Y:S01]  /*c230*/  HADD2.F32 R10, -RZ, R10.H1_H1 ;  /* 0x3000000aff0a7230 */ /* 0x000fe20000004100 */
[----:B------:R-:W-:Y:S01]  /*c240*/  FFMA.FTZ R57, R61, R58, R57 ;  /* 0x0000003a3d397223 */ /* 0x000fe20000010039 */
[----:B------:R-:W-:Y:S01]  /*c250*/  HADD2.F32 R61, -RZ, R36.H0_H0 ;  /* 0x20000024ff3d7230 */ /* 0x000fe20000004100 */
[----:B------:R-:W-:-:S02]  /*c260*/  FMUL.FTZ R9, R4, R60 ;  /* 0x0000003c04097220 */ /* 0x000fc40000410000 */
[C---:B------:R-:W-:Y:S02]  /*c270*/  FMUL.FTZ R60, R8.reuse, R60 ;  /* 0x0000003c083c7220 */ /* 0x040fe40000410000 */
[----:B------:R-:W-:Y:S02]  /*c280*/  FFMA.FTZ R36, R8, R59, R9 ;  /* 0x0000003b08247223 */ /* 0x000fe40000010009 */
[-C--:B------:R-:W-:Y:S02]  /*c290*/  FMUL.FTZ R9, R49, R61.reuse ;  /* 0x0000003d31097220 */ /* 0x080fe40000410000 */
[----:B------:R-:W-:Y:S02]  /*c2a0*/  FMUL.FTZ R61, R62, R61 ;  /* 0x0000003d3e3d7220 */ /* 0x000fe40000410000 */
[----:B------:R-:W-:Y:S02]  /*c2b0*/  FMUL.FTZ R8, R6, R38 ;  /* 0x0000002606087220 */ /* 0x000fe40000410000 */
[----:B------:R-:W-:-:S02]  /*c2c0*/  FFMA.FTZ R62, R62, R39, R9 ;  /* 0x000000273e3e7223 */ /* 0x000fc40000010009 */
[C---:B------:R-:W-:Y:S02]  /*c2d0*/  FMUL.FTZ R9, R10.reuse, R38 ;  /* 0x000000260a097220 */ /* 0x040fe40000410000 */
[----:B------:R-:W-:Y:S02]  /*c2e0*/  FFMA.FTZ R38, R10, R42, R8 ;  /* 0x0000002a0a267223 */ /* 0x000fe40000010008 */
[----:B------:R-:W-:Y:S02]  /*c2f0*/  FFMA.FTZ R50, R41, R64, -R50 ;  /* 0x0000004029327223 */ /* 0x000fe40000010832 */
[----:B------:R-:W-:Y:S01]  /*c300*/  FFMA.FTZ R46, R7, R51, -R46 ;  /* 0x00000033072e7223 */ /* 0x000fe2000001082e */
[----:B------:R-:W-:Y:S01]  /*c310*/  F2FP.PACK_AB R7, R43, R63 ;  /* 0x0000003f2b07723e */ /* 0x000fe200000000ff */
        /* <DEDUP_REMOVED lines=15> */
.L_x_2124:
[----:B------:R-:W-:Y:S05]  /*c410*/  BSYNC B0 ;  /* 0x0000000000007941 */ /* 0x000fea0003800000 */
.L_x_2123:
[----:B------:R-:W-:Y:S01]  /*c420*/  ISETP.GE.OR P0, PT, R73, R35, P2 ;  /* 0x000000234900720c */ /* 0x000fe20001706670 */
[----:B------:R-:W-:-:S12]  /*c430*/  BSSY B0, `(.L_x_2125) ;  /* 0x0000064000007945 */ /* 0x000fd80003800000 */
[----:B------:R-:W-:Y:S05]  /*c440*/  @P0 BRA `(.L_x_2126) ;  /* 0x0000062000000947 */ /* 0x000fea0003800000 */
[----:B-1----:R-:W-:Y:S01]  /*c450*/  MOV R7, c[0x0][0x27c] ;  /* 0x00009f0000077a02 */ /* 0x002fe20000000f00 */
[----:B------:R-:W-:Y:S01]  /*c460*/  HADD2.F32 R42, -RZ, R53.H0_H0 ;  /* 0x20000035ff2a7230 */ /* 0x000fe20000004100 */
[----:B------:R-:W-:Y:S01]  /*c470*/  LOP3.LUT R4, R72, 0x38, R116, 0xf8, !PT ;  /* 0x0000003848047812 */ /* 0x000fe200078ef874 */
[----:B------:R-:W-:Y:S01]  /*c480*/  HADD2.F32 R48, -RZ, R55.H0_H0 ;  /* 0x20000037ff307230 */ /* 0x000fe20000004100 */
        /* <DEDUP_REMOVED lines=10> */
[----:B------:R-:W-:Y:S01]  /*c530*/  LOP3.LUT R6, R72, 0x38, R6, 0xf8, !PT ;  /* 0x0000003848067812 */ /* 0x000fe200078ef806 */
[----:B------:R-:W-:Y:S01]  /*c540*/  HADD2.F32 R55, -RZ, R55.H1_H1 ;  /* 0x30000037ff377230 */ /* 0x000fe20000004100 */
[----:B------:R-:W-:-:S02]  /*c550*/  SHF.L.U32 R5, R5, 0xa, RZ ;  /* 0x0000000a05057819 */ /* 0x000fc400000006ff */
        /* <DEDUP_REMOVED lines=21> */
[--C-:B-1----:R-:W-:Y:S02]  /*c6b0*/  HADD2.F32 R29, -RZ, R7.reuse.H0_H0 ;  /* 0x20000007ff1d7230 */ /* 0x102fe40000004100 */
[----:B------:R-:W-:Y:S02]  /*c6c0*/  HADD2.F32 R7, -RZ, R7.H1_H1 ;  /* 0x30000007ff077230 */ /* 0x000fe40000004100 */
[----:B------:R-:W-:Y:S01]  /*c6d0*/  HADD2.F32 R39, -RZ, R5.H0_H0 ;  /* 0x20000005ff277230 */ /* 0x000fe20000004100 */
[-C--:B------:R-:W-:Y:S01]  /*c6e0*/  FMUL.FTZ R47, R29, R42.reuse ;  /* 0x0000002a1d2f7220 */ /* 0x080fe20000410000 */
[--C-:B--2---:R-:W-:Y:S02]  /*c6f0*/  HADD2.F32 R43, -RZ, R11.reuse.H0_H0 ;  /* 0x2000000bff2b7230 */ /* 0x104fe40000004100 */
[----:B------:R-:W-:Y:S01]  /*c700*/  HADD2.F32 R11, -RZ, R11.H1_H1 ;  /* 0x3000000bff0b7230 */ /* 0x000fe20000004100 */
[----:B------:R-:W-:Y:S01]  /*c710*/  FMUL.FTZ R50, R39, R49 ;  /* 0x0000003127327220 */ /* 0x000fe20000410000 */
[----:B------:R-:W-:Y:S01]  /*c720*/  HADD2.F32 R44, -RZ, R9.H0_H0 ;  /* 0x20000009ff2c7230 */ /* 0x000fe20000004100 */
[C---:B------:R-:W-:Y:S01]  /*c730*/  FMUL.FTZ R42, R43.reuse, R42 ;  /* 0x0000002a2b2a7220 */ /* 0x040fe20000410000 */
[----:B------:R-:W-:Y:S01]  /*c740*/  HADD2.F32 R5, -RZ, R5.H1_H1 ;  /* 0x30000005ff057230 */ /* 0x000fe20000004100 */
[----:B------:R-:W-:Y:S01]  /*c750*/  FFMA.FTZ R47, R43, R48, R47 ;  /* 0x000000302b2f7223 */ /* 0x000fe2000001002f */
[----:B------:R-:W-:Y:S01]  /*c760*/  HADD2.F32 R43, -RZ, R31.H0_H0 ;  /* 0x2000001fff2b7230 */ /* 0x000fe20000004100 */
[-C--:B------:R-:W-:Y:S01]  /*c770*/  FMUL.FTZ R31, R7, R38.reuse ;  /* 0x00000026071f7220 */ /* 0x080fe20000410000 */
        /* <DEDUP_REMOVED lines=8> */
[----:B------:R-:W-:Y:S01]  /*c800*/  HADD2.F32 R4, -RZ, R6.H0_H0 ;  /* 0x20000006ff047230 */ /* 0x000fe20000004100 */
[-C--:B------:R-:W-:Y:S01]  /*c810*/  FMUL.FTZ R11, R5, R25.reuse ;  /* 0x00000019050b7220 */ /* 0x080fe20000410000 */
[----:B------:R-:W-:Y:S01]  /*c820*/  HADD2.F32 R46, -RZ, R8.H1_H1 ;  /* 0x30000008ff2e7230 */ /* 0x000fe20000004100 */
[----:B------:R-:W-:Y:S01]  /*c830*/  FMUL.FTZ R44, R40, R52 ;  /* 0x00000034282c7220 */ /* 0x000fe20000410000 */
[----:B------:R-:W-:Y:S01]  /*c840*/  HADD2.F32 R8, -RZ, R10.H0_H0 ;  /* 0x2000000aff087230 */ /* 0x000fe20000004100 */
[C---:B------:R-:W-:Y:S01]  /*c850*/  FMUL.FTZ R25, R9.reuse, R25 ;  /* 0x0000001909197220 */ /* 0x040fe20000410000 */
[----:B------:R-:W-:Y:S01]  /*c860*/  HADD2.F32 R6, -RZ, R6.H1_H1 ;  /* 0x30000006ff067230 */ /* 0x000fe20000004100 */
[----:B------:R-:W-:Y:S01]  /*c870*/  FFMA.FTZ R11, R9, R28, R11 ;  /* 0x0000001c090b7223 */ /* 0x000fe2000001000b */
[----:B------:R-:W-:Y:S01]  /*c880*/  HADD2.F32 R10, -RZ, R10.H1_H1 ;  /* 0x3000000aff0a7230 */ /* 0x000fe20000004100 */
[----:B------:R-:W-:-:S02]  /*c890*/  FMUL.FTZ R52, R45, R52 ;  /* 0x000000342d347220 */ /* 0x000fc40000410000 */
[----:B------:R-:W-:Y:S01]  /*c8a0*/  FFMA.FTZ R44, R45, R54, R44 ;  /* 0x000000362d2c7223 */ /* 0x000fe2000001002c */
[----:B------:R-:W-:Y:S01]  /*c8b0*/  HADD2.F32 R45, -RZ, R24.H0_H0 ;  /* 0x20000018ff2d7230 */ /* 0x000fe20000004100 */
[-C--:B------:R-:W-:Y:S02]  /*c8c0*/  FMUL.FTZ R9, R4, R53.reuse ;  /* 0x0000003504097220 */ /* 0x080fe40000410000 */
[C---:B------:R-:W-:Y:S02]  /*c8d0*/  FMUL.FTZ R53, R8.reuse, R53 ;  /* 0x0000003508357220 */ /* 0x040fe40000410000 */
[----:B------:R-:W-:Y:S02]  /*c8e0*/  FFMA.FTZ R24, R8, R55, R9 ;  /* 0x0000003708187223 */ /* 0x000fe40000010009 */
[-C--:B------:R-:W-:Y:S02]  /*c8f0*/  FMUL.FTZ R9, R41, R45.reuse ;  /* 0x0000002d29097220 */ /* 0x080fe40000410000 */
[----:B------:R-:W-:-:S02]  /*c900*/  FMUL.FTZ R45, R46, R45 ;  /* 0x0000002d2e2d7220 */ /* 0x000fc40000410000 */
[-C--:B------:R-:W-:Y:S02]  /*c910*/  FMUL.FTZ R8, R6, R26.reuse ;  /* 0x0000001a06087220 */ /* 0x080fe40000410000 */
[----:B------:R-:W-:Y:S02]  /*c920*/  FFMA.FTZ R46, R46, R27, R9 ;  /* 0x0000001b2e2e7223 */ /* 0x000fe40000010009 */
[C---:B------:R-:W-:Y:S02]  /*c930*/  FMUL.FTZ R9, R10.reuse, R26 ;  /* 0x0000001a0a097220 */ /* 0x040fe40000410000 */
        /* <DEDUP_REMOVED lines=11> */
[----:B------:R-:W-:Y:S02]  /*c9f0*/  FFMA.FTZ R45, R41, R27, -R45 ;  /* 0x0000001b292d7223 */ /* 0x000fe4000001082d */
[----:B------:R-:W-:Y:S01]  /*ca00*/  FFMA.FTZ R6, R6, R30, -R9 ;  /* 0x0000001e06067223 */ /* 0x000fe20000010809 */
[----:B------:R-:W-:Y:S02]  /*ca10*/  F2FP.PACK_AB R9, R25, R49 ;  /* 0x000000311909723e */ /* 0x000fe400000000ff */
[----:B------:R-:W-:-:S02]  /*ca20*/  F2FP.PACK_AB R8, R45, R8 ;  /* 0x000000082d08723e */ /* 0x000fc400000000ff */
[----:B------:R-:W-:Y:S02]  /*ca30*/  F2FP.PACK_AB R10, R6, R10 ;  /* 0x0000000a060a723e */ /* 0x000fe400000000ff */
[----:B------:R-:W-:-:S03]  /*ca40*/  F2FP.PACK_AB R6, R26, R24 ;  /* 0x000000181a06723e */ /* 0x000fc600000000ff */
[----:B------:R1:W-:Y:S04]  /*ca50*/  STS.128 [R36], R8 ;  /* 0x0000000824007388 */ /* 0x0003e80000000c00 */
[----:B------:R1:W-:Y:S02]  /*ca60*/  STS.128 [R37+0x100], R4 ;  /* 0x0001000425007388 */ /* 0x0003e40000000c00 */
.L_x_2126:
[----:B------:R-:W-:Y:S05]  /*ca70*/  BSYNC B0 ;  /* 0x0000000000007941 */ /* 0x000fea0003800000 */
.L_x_2125:
[----:B------:R-:W-:-:S13]  /*ca80*/  ISETP.GE.OR P0, PT, R0, R35, P2 ;  /* 0x000000230000720c */ /* 0x000fda0001706670 */
[----:B------:R-:W-:Y:S05]  /*ca90*/  @P0 BRA `(.L_x_2114) ;  /* 0x0000069000000947 */ /* 0x000fea0003800000 */
[----:B-1----:R-:W-:Y:S01]  /*caa0*/  MOV R9, c[0x0][0x27c] ;  /* 0x00009f0000097a02 */ /* 0x002fe20000000f00 */
[----:B------:R-:W-:Y:S01]  /*cab0*/  HADD2.F32 R29, -RZ, R12.H0_H0 ;  /* 0x2000000cff1d7230 */ /* 0x000fe20000004100 */
[----:B------:R-:W-:Y:S01]  /*cac0*/  SHF.R.S32.HI R4, RZ, 0x1f, R0 ;  /* 0x0000001fff047819 */ /* 0x000fe20000011400 */
[----:B------:R-:W-:Y:S01]  /*cad0*/  HADD2.F32 R38, -RZ, R2.H0_H0 ;  /* 0x20000002ff267230 */ /* 0x000fe20000004100 */
[----:B------:R-:W-:Y:S01]  /*cae0*/  LEA.HI R9, R9, R66, RZ, 0x1d ;  /* 0x0000004209097211 */ /* 0x000fe200078fe8ff */
[----:B------:R-:W-:Y:S01]  /*caf0*/  HADD2.F32 R39, -RZ, R13.H0_H0 ;  /* 0x2000000dff277230 */ /* 0x000fe20000004100 */
[----:B------:R-:W-:Y:S01]  /*cb00*/  SHF.L.U32 R6, R0, 0x6, RZ ;  /* 0x0000000600067819 */ /* 0x000fe200000006ff */
[----:B------:R-:W-:Y:S01]  /*cb10*/  HADD2.F32 R41, -RZ, R3.H0_H0 ;  /* 0x20000003ff297230 */ /* 0x000fe20000004100 */
[----:B------:R-:W-:Y:S01]  /*cb20*/  SHF.R.S32.HI R7, RZ, 0x1f, R9 ;  /* 0x0000001fff077819 */ /* 0x000fe20000011409 */
[----:B------:R-:W-:Y:S01]  /*cb30*/  IMAD.SHL.U32 R8, R9, 0x8, RZ ;  /* 0x0000000809087824 */ /* 0x000fe200078e00ff */
[----:B------:R-:W-:Y:S01]  /*cb40*/  LEA.HI R4, R4, R0, RZ, 0x3 ;  /* 0x0000000004047211 */ /* 0x000fe200078f18ff */
[----:B------:R-:W-:Y:S01]  /*cb50*/  HADD2.F32 R12, -RZ, R12.H1_H1 ;  /* 0x3000000cff0c7230 */ /* 0x000fe20000004100 */
[----:B------:R-:W-:Y:S01]  /*cb60*/  LOP3.LUT R6, R6, 0x1c0, RZ, 0xc0, !PT ;  /* 0x000001c006067812 */ /* 0x000fe200078ec0ff */
[----:B------:R-:W-:Y:S01]  /*cb70*/  HADD2.F32 R2, -RZ, R2.H1_H1 ;  /* 0x30000002ff027230 */ /* 0x000fe20000004100 */
[----:B------:R-:W-:-:S02]  /*cb80*/  LEA.HI R7, R7, R9, RZ, 0x3 ;  /* 0x0000000907077211 */ /* 0x000fc400078f18ff */
[----:B------:R-:W-:Y:S02]  /*cb90*/  SHF.L.U32 R4, R4, 0x6, RZ ;  /* 0x0000000604047819 */ /* 0x000fe400000006ff */
[----:B------:R-:W-:Y:S02]  /*cba0*/  SHF.R.U32.HI R5, RZ, 0x3, R6 ;  /* 0x00000003ff057819 */ /* 0x000fe40000011606 */
[C---:B------:R-:W-:Y:S02]  /*cbb0*/  LOP3.LUT R8, R6.reuse, 0x38, R8, 0xf8, !PT ;  /* 0x0000003806087812 */ /* 0x040fe400078ef808 */
[----:B------:R-:W-:Y:S02]  /*cbc0*/  SHF.L.U32 R7, R7, 0xa, RZ ;  /* 0x0000000a07077819 */ /* 0x000fe400000006ff */
[----:B------:R-:W-:Y:S02]  /*cbd0*/  LOP3.LUT R0, R6, 0x38, R116, 0xf8, !PT ;  /* 0x0000003806007812 */ /* 0x000fe400078ef874 */
[----:B------:R-:W-:-:S02]  /*cbe0*/  LOP3.LUT R4, R4, 0xfffffe00, RZ, 0xc0, !PT ;  /* 0xfffffe0004047812 */ /* 0x000fc400078ec0ff */
[----:B------:R-:W-:Y:S02]  /*cbf0*/  LOP3.LUT R8, R8, R5, RZ, 0x3c, !PT ;  /* 0x0000000508087212 */ /* 0x000fe400078e3cff */
[----:B------:R-:W-:Y:S02]  /*cc00*/  LOP3.LUT R7, R7, 0x7fffe000, RZ, 0xc0, !PT ;  /* 0x7fffe00007077812 */ /* 0x000fe400078ec0ff */
[----:B------:R-:W-:Y:S02]  /*cc10*/  LOP3.LUT R0, R4, R0, R5, 0xf6, !PT ;  /* 0x0000000004007212 */ /* 0x000fe400078ef605 */
[----:B------:R-:W-:Y:S02]  /*cc20*/  IADD3 R24, R8, R7, R4 ;  /* 0x0000000708187210 */ /* 0x000fe40007ffe004 */
[----:B------:R-:W-:Y:S02]  /*cc30*/  LEA R0, R0, 0x100, 0x1 ;  /* 0x0000010000007811 */ /* 0x000fe400078e08ff */
[--C-:B------:R-:W-:Y:S01]  /*cc40*/  SHF.R.U64 R16, R16, 0x10, R17.reuse ;  /* 0x0000001010107819 */ /* 0x100fe20000001211 */
[----:B------:R-:W-:Y:S01]  /*cc50*/  IMAD.SHL.U32 R24, R24, 0x2, RZ ;  /* 0x0000000218187824 */ /* 0x000fe200078e00ff */
[----:B------:R-:W-:Y:S01]  /*cc60*/  SHF.R.U32.HI R25, RZ, 0x10, R17 ;  /* 0x00000010ff197819 */ /* 0x000fe20000011611 */
[----:B------:R-:W1:Y:S01]  /*cc70*/  LDS.128 R8, [R0] ;  /* 0x0000000000087984 */ /* 0x000e620000000c00 */
[--C-:B------:R-:W-:Y:S01]  /*cc80*/  SHF.R.U64 R17, R22, 0x10, R23.reuse ;  /* 0x0000001016117819 */ /* 0x100fe20000001217 */
[----:B------:R-:W-:Y:S01]  /*cc90*/  HADD2.F32 R16, -RZ, R16.H0_H0 ;  /* 0x20000010ff107230 */ /* 0x000fe20000004100 */
[----:B------:R-:W-:Y:S01]  /*cca0*/  SHF.R.U32.HI R22, RZ, 0x10, R23 ;  /* 0x00000010ff167819 */ /* 0x000fe20000011617 */
[----:B------:R-:W2:Y:S01]  /*ccb0*/  LDS.128 R4, [R24+0x100] ;  /* 0x0001000018047984 */ /* 0x000ea20000000c00 */
[----:B------:R-:W-:Y:S01]  /*ccc0*/  SHF.R.U64 R20, R20, 0x10, R21 ;  /* 0x0000001014147819 */ /* 0x000fe20000001215 */
[----:B------:R-:W-:Y:S01]  /*ccd0*/  HADD2.F32 R25, -RZ, R25.H0_H0 ;  /* 0x20000019ff197230 */ /* 0x000fe20000004100 */
[----:B------:R-:W-:Y:S01]  /*cce0*/  SHF.R.U64 R18, R18, 0x10, R19 ;  /* 0x0000001012127819 */ /* 0x000fe20000001213 */
[----:B------:R-:W-:Y:S01]  /*ccf0*/  HADD2.F32 R22, -RZ, R22.H0_H0 ;  /* 0x20000016ff167230 */ /* 0x000fe20000004100 */
[----:B------:R-:W-:Y:S01]  /*cd00*/  SHF.R.U32.HI R21, RZ, 0x10, R21 ;  /* 0x00000010ff157819 */ /* 0x000fe20000011615 */
[----:B------:R-:W-:Y:S01]  /*cd10*/  HADD2.F32 R20, -RZ, R20.H0_H0 ;  /* 0x20000014ff147230 */ /* 0x000fe20000004100 */
[----:B------:R-:W-:Y:S01]  /*cd20*/  SHF.R.U32.HI R19, RZ, 0x10, R19 ;  /* 0x00000010ff137819 */ /* 0x000fe20000011613 */
[----:B------:R-:W-:-:S02]  /*cd30*/  HADD2.F32 R18, -RZ, R18.H0_H0 ;  /* 0x20000012ff127230 */ /* 0x000fc40000004100 */
[----:B------:R-:W-:Y:S02]  /*cd40*/  HADD2.F32 R17, -RZ, R17.H0_H0 ;  /* 0x20000011ff117230 */ /* 0x000fe40000004100 */
[----:B------:R-:W-:Y:S02]  /*cd50*/  HADD2.F32 R19, -RZ, R19.H0_H0 ;  /* 0x20000013ff137230 */ /* 0x000fe40000004100 */
[--C-:B-1----:R-:W-:Y:S02]  /*cd60*/  HADD2.F32 R23, -RZ, R9.reuse.H0_H0 ;  /* 0x20000009ff177230 */ /* 0x102fe40000004100 */
[----:B------:R-:W-:Y:S02]  /*cd70*/  HADD2.F32 R26, -RZ, R9.H1_H1 ;  /* 0x30000009ff1a7230 */ /* 0x000fe40000004100 */
[----:B--2---:R-:W-:Y:S01]  /*cd80*/  HADD2.F32 R30, -RZ, R5.H0_H0 ;  /* 0x20000005ff1e7230 */ /* 0x004fe20000004100 */
[----:B------:R-:W-:Y:S01]  /*cd90*/  FMUL.FTZ R37, R23, R29 ;  /* 0x0000001d17257220 */ /* 0x000fe20000410000 */
[----:B------:R-:W-:-:S02]  /*cda0*/  HADD2.F32 R9, -RZ, R11.H0_H0 ;  /* 0x2000000bff097230 */ /* 0x000fc40000004100 */
[----:B------:R-:W-:Y:S01]  /*cdb0*/  HADD2.F32 R31, -RZ, R5.H1_H1 ;  /* 0x30000005ff1f7230 */ /* 0x000fe20000004100 */
[C---:B------:R-:W-:Y:S01]  /*cdc0*/  FMUL.FTZ R29, R30.reuse, R29 ;  /* 0x0000001d1e1d7220 */ /* 0x040fe20000410000 */
[----:B------:R-:W-:Y:S01]  /*cdd0*/  HADD2.F32 R5, -RZ, R7.H0_H0 ;  /* 0x20000007ff057230 */ /* 0x000fe20000004100 */
[----:B------:R-:W-:Y:S01]  /*cde0*/  FFMA.FTZ R37, R30, R38, R37 ;  /* 0x000000261e257223 */ /* 0x000fe20000010025 */
[----:B------:R-:W-:Y:S01]  /*cdf0*/  HADD2.F32 R11, -RZ, R11.H1_H1 ;  /* 0x3000000bff0b7230 */ /* 0x000fe20000004100 */
[----:B------:R-:W-:Y:S01]  /*ce00*/  FMUL.FTZ R40, R9, R39 ;  /* 0x0000002709287220 */ /* 0x000fe20000410000 */
[----:B------:R-:W-:Y:S01]  /*ce10*/  HADD2.F32 R30, -RZ, R21.H0_H0 ;  /* 0x20000015ff1e7230 */ /* 0x000fe20000004100 */
[----:B------:R-:W-:Y:S01]  /*ce20*/  FMUL.FTZ R21, R26, R25 ;  /* 0x000000191a157220 */ /* 0x000fe20000410000 */
[----:B------:R-:W-:Y:S01]  /*ce30*/  HADD2.F32 R7, -RZ, R7.H1_H1 ;  /* 0x30000007ff077230 */ /* 0x000fe20000004100 */
[C---:B------:R-:W-:Y:S01]  /*ce40*/  FMUL.FTZ R39, R5.reuse, R39 ;  /* 0x0000002705277220 */ /* 0x040fe20000410000 */
[--C-:B------:R-:W-:Y:S01]  /*ce50*/  HADD2.F32 R27, -RZ, R8.reuse.H0_H0 ;  /* 0x20000008ff1b7230 */ /* 0x100fe20000004100 */
[----:B------:R-:W-:Y:S01]  /*ce60*/  FFMA.FTZ R40, R5, R41, R40 ;  /* 0x0000002905287223 */ /* 0x000fe20000010028 */
[----:B------:R-:W-:Y:S01]  /*ce70*/  HADD2.F32 R28, -RZ, R8.H1_H1 ;  /* 0x30000008ff1c7230 */ /* 0x000fe20000004100 */
[C---:B------:R-:W-:Y:S01]  /*ce80*/  FMUL.FTZ R25, R31.reuse, R25 ;  /* 0x000000191f197220 */ /* 0x040fe20000410000 */
[----:B------:R-:W-:Y:S01]  /*ce90*/  HADD2.F32 R8, -RZ, R10.H0_H0 ;  /* 0x2000000aff087230 */ /* 0x000fe20000004100 */
[----:B------:R-:W-:Y:S01]  /*cea0*/  FFMA.FTZ R21, R31, R30, R21 ;  /* 0x0000001e1f157223 */ /* 0x000fe20000010015 */
[----:B------:R-:W-:Y:S01]  /*ceb0*/  HADD2.F32 R31, -RZ, R13.H1_H1 ;  /* 0x3000000dff1f7230 */ /* 0x000fe20000004100 */
[-C--:B------:R-:W-:Y:S01]  /*cec0*/  FMUL.FTZ R5, R11, R19.reuse ;  /* 0x000000130b057220 */ /* 0x080fe20000410000 */
[--C-:B------:R-:W-:Y:S01]  /*ced0*/  HADD2.F32 R35, -RZ, R4.reuse.H0_H0 ;  /* 0x20000004ff237230 */ /* 0x100fe20000004100 */
[C---:B------:R-:W-:Y:S01]  /*cee0*/  FMUL.FTZ R19, R7.reuse, R19 ;  /* 0x0000001307137220 */ /* 0x040fe20000410000 */
[----:B------:R-:W-:Y:S01]  /*cef0*/  HADD2.F32 R36, -RZ, R4.H1_H1 ;  /* 0x30000004ff247230 */ /* 0x000fe20000004100 */
[----:B------:R-:W-:Y:S01]  /*cf00*/  FFMA.FTZ R7, R7, R22, R5 ;  /* 0x0000001607077223 */ /* 0x000fe20000010005 */
[----:B------:R-:W-:Y:S01]  /*cf10*/  HADD2.F32 R4, -RZ, R6.H0_H0 ;  /* 0x20000006ff047230 */ /* 0x000fe20000004100 */
[-C--:B------:R-:W-:Y:S01]  /*cf20*/  FMUL.FTZ R13, R27, R12.reuse ;  /* 0x0000000c1b0d7220 */ /* 0x080fe20000410000 */
[----:B------:R-:W-:Y:S01]  /*cf30*/  HADD2.F32 R5, -RZ, R3.H1_H1 ;  /* 0x30000003ff057230 */ /* 0x000fe20000004100 */
[-C--:B------:R-:W-:Y:S01]  /*cf40*/  FMUL.FTZ R3, R8, R31.reuse ;  /* 0x0000001f08037220 */ /* 0x080fe20000410000 */
[----:B------:R-:W-:Y:S01]  /*cf50*/  HADD2.F32 R10, -RZ, R10.H1_H1 ;  /* 0x3000000aff0a7230 */ /* 0x000fe20000004100 */
[C---:B------:R-:W-:Y:S01]  /*cf60*/  FMUL.FTZ R12, R35.reuse, R12 ;  /* 0x0000000c230c7220 */ /* 0x040fe20000410000 */
[----:B------:R-:W-:Y:S01]  /*cf70*/  HADD2.F32 R6, -RZ, R6.H1_H1 ;  /* 0x30000006ff067230 */ /* 0x000fe20000004100 */
[----:B------:R-:W-:Y:S01]  /*cf80*/  FFMA.FTZ R13, R35, R2, R13 ;  /* 0x00000002230d7223 */ /* 0x000fe2000001000d */
[----:B------:R-:W-:Y:S01]  /*cf90*/  F2FP.PACK_AB R7, R7, R40 ;  /* 0x000000280707723e */ /* 0x000fe200000000ff */
[----:B------:R-:W-:-:S02]  /*cfa0*/  FMUL.FTZ R31, R4, R31 ;  /* 0x0000001f041f7220 */ /* 0x000fc40000410000 */
[-C--:B------:R-:W-:Y:S02]  /*cfb0*/  FFMA.FTZ R3, R4, R5.reuse, R3 ;  /* 0x0000000504037223 */ /* 0x080fe40000010003 */
[----:B------:R-:W-:Y:S02]  /*cfc0*/  FMUL.FTZ R4, R28, R16 ;  /* 0x000000101c047220 */ /* 0x000fe40000410000 */
[----:B------:R-:W-:Y:S02]  /*cfd0*/  FMUL.FTZ R35, R10, R18 ;  /* 0x000000120a237220 */ /* 0x000fe40000410000 */
[----:B------:R-:W-:Y:S02]  /*cfe0*/  FMUL.FTZ R16, R36, R16 ;  /* 0x0000001024107220 */ /* 0x000fe40000410000 */
[----:B------:R-:W-:Y:S02]  /*cff0*/  FMUL.FTZ R18, R6, R18 ;  /* 0x0000001206127220 */ /* 0x000fe40000410000 */
[----:B------:R-:W-:Y:S01]  /*d000*/  FFMA.FTZ R31, R8, R5, -R31 ;  /* 0x00000005081f7223 */ /* 0x000fe2000001081f */
[----:B------:R-:W-:Y:S01]  /*d010*/  F2FP.PACK_AB R5, R21, R37 ;  /* 0x000000251505723e */ /* 0x000fe200000000ff */
[----:B------:R-:W-:-:S02]  /*d020*/  FFMA.FTZ R29, R23, R38, -R29 ;  /* 0x00000026171d7223 */ /* 0x000fc4000001081d */
[----:B------:R-:W-:Y:S02]  /*d030*/  FFMA.FTZ R25, R26, R30, -R25 ;  /* 0x0000001e1a197223 */ /* 0x000fe40000010819 */
[----:B------:R-:W-:Y:S02]  /*d040*/  FFMA.FTZ R39, R9, R41, -R39 ;  /* 0x0000002909277223 */ /* 0x000fe40000010827 */
[----:B------:R-:W-:Y:S01]  /*d050*/  FFMA.FTZ R11, R11, R22, -R19 ;  /* 0x000000160b0b7223 */ /* 0x000fe20000010813 */
[----:B------:R-:W-:Y:S01]  /*d060*/  F2FP.PACK_AB R9, R25, R29 ;  /* 0x0000001d1909723e */ /* 0x000fe200000000ff */
[----:B------:R-:W-:Y:S02]  /*d070*/  FFMA.FTZ R12, R27, R2, -R12 ;  /* 0x000000021b0c7223 */ /* 0x000fe4000001080c */
[----:B------:R-:W-:Y:S01]  /*d080*/  FFMA.FTZ R8, R28, R20, -R16 ;  /* 0x000000141c087223 */ /* 0x000fe20000010810 */
[----:B------:R-:W-:Y:S01]  /*d090*/  F2FP.PACK_AB R11, R11, R39 ;  /* 0x000000270b0b723e */ /* 0x000fe200000000ff */
[----:B------:R-:W-:-:S02]  /*d0a0*/  FFMA.FTZ R10, R10, R17, -R18 ;  /* 0x000000110a0a7223 */ /* 0x000fc40000010812 */
[----:B------:R-:W-:Y:S01]  /*d0b0*/  FFMA.FTZ R4, R36, R20, R4 ;  /* 0x0000001424047223 */ /* 0x000fe20000010004 */
[----:B------:R-:W-:Y:S01]  /*d0c0*/  F2FP.PACK_AB R8, R8, R12 ;  /* 0x0000000c0808723e */ /* 0x000fe200000000ff */
[----:B------:R-:W-:Y:S01]  /*d0d0*/  FFMA.FTZ R6, R6, R17, R35 ;  /* 0x0000001106067223 */ /* 0x000fe20000010023 */
[----:B------:R-:W-:Y:S02]  /*d0e0*/  F2FP.PACK_AB R10, R10, R31 ;  /* 0x0000001f0a0a723e */ /* 0x000fe400000000ff */
[----:B------:R-:W-:Y:S02]  /*d0f0*/  F2FP.PACK_AB R4, R4, R13 ;  /* 0x0000000d0404723e */ /* 0x000fe400000000ff */
[----:B------:R-:W-:Y:S01]  /*d100*/  F2FP.PACK_AB R6, R6, R3 ;  /* 0x000000030606723e */ /* 0x000fe200000000ff */
[----:B------:R1:W-:Y:S04]  /*d110*/  STS.128 [R0], R8 ;  /* 0x0000000800007388 */ /* 0x0003e80000000c00 */
[----:B------:R1:W-:Y:S02]  /*d120*/  STS.128 [R24+0x100], R4 ;  /* 0x0001000418007388 */ /* 0x0003e40000000c00 */
.L_x_2114:
[----:B------:R-:W-:Y:S05]  /*d130*/  BSYNC B2 ;  /* 0x0000000000027941 */ /* 0x000fea0003800000 */
.L_x_2092:
[----:B-1----:R-:W-:Y:S01]  /*d140*/  LEA.HI R0, R80, R81, RZ, 0x4 ;  /* 0x0000005150007211 */ /* 0x002fe200078f20ff */
[----:B------:R-:W-:Y:S01]  /*d150*/  BAR.SYNC.DEFER_BLOCKING 0x0 ;  /* 0x0000000000007b1d */ /* 0x000fe20000010000 */
[----:B------:R-:W-:Y:S01]  /*d160*/  IMAD.MOV.U32 R3, RZ, RZ, 0x20 ;  /* 0x00000020ff037424 */ /* 0x000fe200078e00ff */
[----:B------:R-:W-:Y:S01]  /*d170*/  IADD3 R207, R192, 0x20, RZ ;  /* 0x00000020c0cf7810 */ /* 0x000fe20007ffe0ff */
[----:B------:R-:W-:Y:S01]  /*d180*/  IMAD.MOV.U32 R12, RZ, RZ, R238 ;  /* 0x000000ffff0c7224 */ /* 0x000fe200078e00ee */
[----:B------:R-:W-:Y:S01]  /*d190*/  LOP3.LUT R0, R0, 0xfffffff0, RZ, 0xc0, !PT ;  /* 0xfffffff000007812 */ /* 0x000fe200078ec0ff */
[----:B------:R-:W-:Y:S01]  /*d1a0*/  IMAD.MOV.U32 R13, RZ, RZ, R235 ;  /* 0x000000ffff0d7224 */ /* 0x000fe200078e00eb */
[----:B------:R-:W-:Y:S01]  /*d1b0*/  ULDC.64 UR4, c[0x0][0x208] ;  /* 0x0000820000047ab9 */ /* 0x000fe20000000a00 */
[----:B------:R-:W-:Y:S01]  /*d1c0*/  LOP3.LUT R230, R230, 0xfffdffff, RZ, 0xc0, !PT ;  /* 0xfffdffffe6e67812 */ /* 0x000fe200078ec0ff */
[----:B------:R-:W-:Y:S01]  /*d1d0*/  USHF.L.U32 UR7, UR4, 0x6, URZ ;  /* 0x0000000604077899 */ /* 0x000fe2000800063f */
[----:B------:R-:W-:Y:S01]  /*d1e0*/  IMAD.IADD R81, R81, 0x1, -R0 ;  /* 0x0000000151517824 */ /* 0x000fe200078e0a00 */
[----:B------:R-:W-:Y:S01]  /*d1f0*/  UMOV UR6, 0x6 ;  /* 0x0000000600067882 */ /* 0x000fe20000000000 */
[----:B------:R-:W-:Y:S01]  /*d200*/  BSSY B0, `(.L_x_2127) ;  /* 0x00000fa000007945 */ /* 0x000fe20003800000 */
[----:B------:R-:W-:-:S02]  /*d210*/  USHF.L.U64.HI UR5, UR4, UR6, UR5 ;  /* 0x0000000604057299 */ /* 0x000fc40008010205 */
[----:B------:R-:W-:-:S04]  /*d220*/  SHF.R.S32.HI R0, RZ, 0x1f, R81 ;  /* 0x0000001fff007819 */ /* 0x000fc80000011451 */
[----:B------:R-:W-:-:S04]  /*d230*/  LEA.HI R0, R0, R81, RZ, 0x3 ;  /* 0x0000005100007211 */ /* 0x000fc800078f18ff */
[----:B------:R-:W-:Y:S01]  /*d240*/  LOP3.LUT R0, R0, 0xfffffff8, RZ, 0xc0, !PT ;  /* 0xfffffff800007812 */ /* 0x000fe200078ec0ff */
[----:B------:R-:W-:Y:S04]  /*d250*/  LDSM.16.M88.4 R120, [R193] ;  /* 0x00000000c178783b */ /* 0x000fe80000000200 */
[----:B------:R-:W-:Y:S01]  /*d260*/  IMAD.IADD R0, R81, 0x1, -R0 ;  /* 0x0000000151007824 */ /* 0x000fe200078e0a00 */
[----:B------:R-:W-:Y:S04]  /*d270*/  LDSM.16.M88.4 R168, [R193+0x4000] ;  /* 0x00400000c1a8783b */ /* 0x000fe80000000200 */
[----:B------:R-:W-:-:S02]  /*d280*/  LOP3.LUT P0, RZ, R0, 0x2, RZ, 0xc0, !PT ;  /* 0x0000000200ff7812 */ /* 0x000fc4000780c0ff */
[----:B------:R-:W-:Y:S01]  /*d290*/  LOP3.LUT P1, RZ, R0, 0x4, RZ, 0xc0, !PT ;  /* 0x0000000400ff7812 */ /* 0x000fe2000782c0ff */
[----:B------:R-:W-:Y:S01]  /*d2a0*/  IMAD.MOV.U32 R0, RZ, RZ, 0x40 ;  /* 0x00000040ff007424 */ /* 0x000fe200078e00ff */
[----:B------:R-:W-:-:S04]  /*d2b0*/  SEL R3, R3, 0xffffffe0, !P0 ;  /* 0xffffffe003037807 */ /* 0x000fc80004000000 */
[----:B------:R-:W-:Y:S01]  /*d2c0*/  SEL R0, R0, 0xffffffc0, !P1 ;  /* 0xffffffc000007807 */ /* 0x000fe20004800000 */
[----:B------:R-:W-:Y:S01]  /*d2d0*/  IMAD.IADD R3, R193, 0x1, R3 ;  /* 0x00000001c1037824 */ /* 0x000fe200078e0203 */
[----:B------:R-:W-:Y:S02]  /*d2e0*/  R2P PR, R66, 0x6 ;  /* 0x0000000642007804 */ /* 0x000fe40000000000 */
[----:B------:R-:W-:Y:S01]  /*d2f0*/  ISETP.GE.AND P6, PT, R65, c[0x0][0x1d4], PT ;  /* 0x0000750041007a0c */ /* 0x000fe20003fc6270 */
[--C-:B------:R-:W-:Y:S01]  /*d300*/  IMAD.IADD R2, R193, 0x1, R0.reuse ;  /* 0x00000001c1027824 */ /* 0x100fe200078e0200 */
[----:B------:R-:W-:Y:S01]  /*d310*/  LDSM.16.M88.4 R124, [R3] ;  /* 0x00000000037c783b */ /* 0x000fe20000000200 */
[----:B------:R-:W-:Y:S01]  /*d320*/  IMAD.IADD R0, R3, 0x1, R0 ;  /* 0x0000000103007824 */ /* 0x000fe200078e0200 */
[----:B------:R-:W-:Y:S02]  /*d330*/  ISETP.LT.OR P4, PT, R32, 0x1, P6 ;  /* 0x000000012000780c */ /* 0x000fe40003781670 */
[----:B------:R-:W-:Y:S04]  /*d340*/  LDSM.16.M88.4 R172, [R3+0x4000] ;  /* 0x0040000003ac783b */ /* 0x000fe80000000200 */
[----:B------:R-:W-:Y:S01]  /*d350*/  LDSM.16.M88.4 R144, [R2] ;  /* 0x000000000290783b */ /* 0x000fe20000000200 */
[----:B------:R-:W-:-:S02]  /*d360*/  @P1 IADD3 R207, R192, -0x20, RZ ;  /* 0xffffffe0c0cf1810 */ /* 0x000fc40007ffe0ff */
[----:B------:R-:W-:Y:S01]  /*d370*/  ISETP.GE.AND P1, PT, R116, c[0x0][0x1d4], PT ;  /* 0x0000750074007a0c */ /* 0x000fe20003f26270 */
[----:B------:R1:W-:Y:S01]  /*d380*/  LDSM.16.M88.4 R180, [R2+0x4000] ;  /* 0x0040000002b4783b */ /* 0x0003e20000000200 */
[----:B------:R-:W-:Y:S02]  /*d390*/  IADD3 R205, R207, 0x3000, RZ ;  /* 0x00003000cfcd7810 */ /* 0x000fe40007ffe0ff */
[C---:B------:R-:W-:Y:S01]  /*d3a0*/  ISETP.LT.OR P5, PT, R32.reuse, 0x1, P1 ;  /* 0x000000012000780c */ /* 0x040fe20000fa1670 */
[----:B------:R-:W-:Y:S01]  /*d3b0*/  LDSM.16.M88.4 R160, [R0] ;  /* 0x0000000000a0783b */ /* 0x000fe20000000200 */
[C---:B------:R-:W-:Y:S02]  /*d3c0*/  ISETP.LT.OR P3, PT, R32.reuse, 0x21, P1 ;  /* 0x000000212000780c */ /* 0x040fe40000f61670 */
[----:B------:R-:W-:Y:S01]  /*d3d0*/  ISETP.LT.OR P1, PT, R32, 0x41, P1 ;  /* 0x000000412000780c */ /* 0x000fe20000f21670 */
[----:B------:R2:W-:Y:S01]  /*d3e0*/  LDSM.16.M88.4 R184, [R0+0x4000] ;  /* 0x0040000000b8783b */ /* 0x0005e20000000200 */
[----:B------:R-:W-:-:S02]  /*d3f0*/  @P6 LOP3.LUT R230, R230, 0x20000, RZ, 0xfc, !PT ;  /* 0x00020000e6e66812 */ /* 0x000fc400078efcff */
[C---:B------:R-:W-:Y:S01]  /*d400*/  IADD3 R203, R207.reuse, 0x5800, RZ ;  /* 0x00005800cfcb7810 */ /* 0x040fe20007ffe0ff */
[----:B------:R-:W-:Y:S01]  /*d410*/  BAR.SYNC.DEFER_BLOCKING 0x0 ;  /* 0x0000000000007b1d */ /* 0x000fe20000010000 */
[C---:B------:R-:W-:Y:S02]  /*d420*/  IADD3 R202, R207.reuse, 0x5000, RZ ;  /* 0x00005000cfca7810 */ /* 0x040fe40007ffe0ff */
[C---:B------:R-:W-:Y:S02]  /*d430*/  IADD3 R201, R207.reuse, 0x4800, RZ ;  /* 0x00004800cfc97810 */ /* 0x040fe40007ffe0ff */
[C---:B------:R-:W-:Y:S02]  /*d440*/  IADD3 R200, R207.reuse, 0x4000, RZ ;  /* 0x00004000cfc87810 */ /* 0x040fe40007ffe0ff */
[C---:B------:R-:W-:Y:S02]  /*d450*/  IADD3 R199, R207.reuse, 0x3800, RZ ;  /* 0x00003800cfc77810 */ /* 0x040fe40007ffe0ff */
[C---:B------:R-:W-:Y:S01]  /*d460*/  IADD3 R198, R207.reuse, 0x2800, RZ ;  /* 0x00002800cfc67810 */ /* 0x040fe20007ffe0ff */
[----:B-1----:R-:W-:Y:S01]  /*d470*/  IMAD.WIDE.U32 R2, R102, c[0x0][0x208], RZ ;  /* 0x0000820066027a25 */ /* 0x002fe200078e00ff */
[----:B------:R-:W-:-:S02]  /*d480*/  IADD3 R197, R207, 0x2000, RZ ;  /* 0x00002000cfc57810 */ /* 0x000fc40007ffe0ff */
[C---:B------:R-:W-:Y:S02]  /*d490*/  IADD3 R196, R207.reuse, 0x1800, RZ ;  /* 0x00001800cfc47810 */ /* 0x040fe40007ffe0ff */
[C---:B------:R-:W-:Y:S02]  /*d4a0*/  IADD3 R195, R207.reuse, 0x1000, RZ ;  /* 0x00001000cfc37810 */ /* 0x040fe40007ffe0ff */
[----:B------:R-:W-:Y:S01]  /*d4b0*/  IADD3 R194, R207, 0x800, RZ ;  /* 0x00000800cfc27810 */ /* 0x000fe20007ffe0ff */
[----:B--2---:R-:W-:-:S04]  /*d4c0*/  IMAD R0, R34, c[0x0][0x208], RZ ;  /* 0x0000820022007a24 */ /* 0x004fc800078e02ff */
[----:B------:R-:W-:Y:S01]  /*d4d0*/  IMAD R0, R102, c[0x0][0x20c], R0 ;  /* 0x0000830066007a24 */ /* 0x000fe200078e0200 */
[----:B------:R-:W-:-:S04]  /*d4e0*/  DEPBAR.LE SB0, 0x0 ;  /* 0x000080000000791a */ /* 0x000fc80000000000 */
[----:B------:R-:W-:Y:S01]  /*d4f0*/  BAR.SYNC.DEFER_BLOCKING 0x0 ;  /* 0x0000000000007b1d */ /* 0x000fe20000010000 */
[----:B------:R-:W-:Y:S02]  /*d500*/  IMAD.IADD R0, R3, 0x1, R0 ;  /* 0x0000000103007824 */ /* 0x000fe400078e0200 */
[----:B------:R-:W-:-:S04]  /*d510*/  IMAD.WIDE.U32 R2, R2, 0x60, R12 ;  /* 0x0000006002027825 */ /* 0x000fc800078e000c */
[----:B------:R-:W-:Y:S01]  /*d520*/  IMAD R0, R0, 0x60, RZ ;  /* 0x0000006000007824 */ /* 0x000fe200078e02ff */
[----:B------:R-:W-:-:S03]  /*d530*/  LEA R12, P0, R2, c[0x0][0x1f8], 0x1 ;  /* 0x00007e00020c7a11 */ /* 0x000fc600078008ff */
[----:B------:R-:W-:-:S05]  /*d540*/  IMAD.IADD R0, R3, 0x1, R0 ;  /* 0x0000000103007824 */ /* 0x000fca00078e0200 */
[----:B------:R-:W-:Y:S02]  /*d550*/  LEA.HI.X R13, R2, c[0x0][0x1fc], R0, 0x1, P0 ;  /* 0x00007f00020d7a11 */ /* 0x000fe400000f0c00 */
[----:B------:R-:W-:Y:S02]  /*d560*/  SEL R0, R33, 0xffffffc0, !P2 ;  /* 0xffffffc021007807 */ /* 0x000fe40005000000 */
[----:B------:R-:W-:-:S03]  /*d570*/  ISETP.LT.OR P2, PT, R32, 0x21, P6 ;  /* 0x000000212000780c */ /* 0x000fc60003741670 */
[--C-:B------:R-:W-:Y:S01]  /*d580*/  IMAD.IADD R206, R192, 0x1, R0.reuse ;  /* 0x00000001c0ce7824 */ /* 0x100fe200078e0200 */
[----:B------:R-:W1:Y:S01]  /*d590*/  LDSM.16.M88.4 R72, [R192+0x800] ;  /* 0x00080000c048783b */ /* 0x000e620000000200 */
[----:B------:R-:W-:-:S03]  /*d5a0*/  IMAD.IADD R204, R205, 0x1, R0 ;  /* 0x00000001cdcc7824 */ /* 0x000fc600078e0200 */
[----:B------:R-:W-:Y:S04]  /*d5b0*/  LDSM.16.M88.4 R16, [R207+0x800] ;  /* 0x00080000cf10783b */ /* 0x000fe80000000200 */
[----:B------:R-:W2:Y:S04]  /*d5c0*/  LDSM.16.M88.4 R56, [R192+0x1800] ;  /* 0x00180000c038783b */ /* 0x000ea80000000200 */
[----:B------:R-:W3:Y:S04]  /*d5d0*/  LDSM.16.M88.4 R28, [R192+0x1000] ;  /* 0x00100000c01c783b */ /* 0x000ee80000000200 */
[----:B------:R-:W-:Y:S04]  /*d5e0*/  LDSM.16.M88.4 R20, [R207+0x1000] ;  /* 0x00100000cf14783b */ /* 0x000fe80000000200 */
[----:B------:R-:W4:Y:S04]  /*d5f0*/  LDSM.16.M88.4 R4, [R192] ;  /* 0x00000000c004783b */ /* 0x000f280000000200 */
[----:B------:R-:W-:Y:S04]  /*d600*/  LDSM.16.M88.4 R48, [R192+0x2000] ;  /* 0x00200000c030783b */ /* 0x000fe80000000200 */
[----:B------:R-:W-:Y:S04]  /*d610*/  LDSM.16.M88.4 R40, [R192+0x2800] ;  /* 0x00280000c028783b */ /* 0x000fe80000000200 */
[----:B------:R-:W-:Y:S04]  /*d620*/  LDSM.16.M88.4 R24, [R207] ;  /* 0x00000000cf18783b */ /* 0x000fe80000000200 */
[----:B------:R-:W-:Y:S01]  /*d630*/  LDSM.16.M88.4 R36, [R207+0x2800] ;  /* 0x00280000cf24783b */ /* 0x000fe20000000200 */
[C---:B-1----:R-:W-:Y:S08]  /*d640*/  HMMA.16816.F32 R76, R120.reuse, R72, RZ ;  /* 0x00000048784c723c */ /* 0x042ff000000018ff */
[C---:B------:R-:W-:Y:S08]  /*d650*/  HMMA.16816.F32 R72, R120.reuse, R74, RZ ;  /* 0x0000004a7848723c */ /* 0x040ff000000018ff */
[----:B--2---:R-:W-:Y:S08]  /*d660*/  HMMA.16816.F32 R60, R120, R56, RZ ;  /* 0x00000038783c723c */ /* 0x004ff000000018ff */
[C---:B------:R-:W-:Y:S08]  /*d670*/  HMMA.16816.F32 R76, R124.reuse, R16, R76 ;  /* 0x000000107c4c723c */ /* 0x040ff0000000184c */
[----:B------:R-:W-:Y:S01]  /*d680*/  HMMA.16816.F32 R72, R124, R18, R72 ;  /* 0x000000127c48723c */ /* 0x000fe20000001848 */
[----:B------:R-:W1:Y:S07]  /*d690*/  LDSM.16.M88.4 R16, [R207+0x1800] ;  /* 0x00180000cf10783b */ /* 0x000e6e0000000200 */
[C---:B------:R-:W-:Y:S08]  /*d6a0*/  HMMA.16816.F32 R56, R120.reuse, R58, RZ ;  /* 0x0000003a7838723c */ /* 0x040ff000000018ff */
[C---:B---3--:R-:W-:Y:S08]  /*d6b0*/  HMMA.16816.F32 R68, R120.reuse, R28, RZ ;  /* 0x0000001c7844723c */ /* 0x048ff000000018ff */
[C---:B----4-:R-:W-:Y:S08]  /*d6c0*/  HMMA.16816.F32 R8, R120.reuse, R4, RZ ;  /* 0x000000047808723c */ /* 0x050ff000000018ff */
[----:B------:R-:W-:Y:S08]  /*d6d0*/  HMMA.16816.F32 R4, R120, R6, RZ ;  /* 0x000000067804723c */ /* 0x000ff000000018ff */
[C---:B------:R-:W-:Y:S07]  /*d6e0*/  HMMA.16816.F32 R68, R124.reuse, R20, R68 ;  /* 0x000000147c44723c */ /* 0x040fee0000001844 */
[----:B------:R-:W-:Y:S01]  /*d6f0*/  IADD3 R20, P0, R12, UR7, RZ ;  /* 0x000000070c147c10 */ /* 0x000fe2000ff1e0ff */
[----:B-1----:R-:W-:Y:S03]  /*d700*/  HMMA.16816.F32 R60, R124, R16, R60 ;  /* 0x000000107c3c723c */ /* 0x002fe6000000183c */
[----:B------:R-:W-:-:S02]  /*d710*/  IADD3.X R21, R13, UR5, RZ, P0, !PT ;  /* 0x000000050d157c10 */ /* 0x000fc400087fe4ff */
[----:B------:R-:W-:-:S03]  /*d720*/  IADD3 R2, P0, R20, UR7, RZ ;  /* 0x0000000714027c10 */ /* 0x000fc6000ff1e0ff */
[----:B------:R-:W-:Y:S01]  /*d730*/  HMMA.16816.F32 R56, R124, R18, R56 ;  /* 0x000000127c38723c */ /* 0x000fe20000001838 */
[----:B------:R-:W1:Y:S01]  /*d740*/  LDSM.16.M88.4 R16, [R207+0x2000] ;  /* 0x00200000cf10783b */ /* 0x000e620000000200 */
[----:B------:R-:W-:Y:S02]  /*d750*/  IADD3.X R3, R21, UR5, RZ, P0, !PT ;  /* 0x0000000515037c10 */ /* 0x000fe400087fe4ff */
[----:B------:R-:W-:Y:S01]  /*d760*/  ISETP.LT.OR P0, PT, R32, 0x41, P6 ;  /* 0x000000412000780c */ /* 0x000fe20003701670 */
[----:B------:R-:W-:Y:S01]  /*d770*/  @!PT LDS RZ, [RZ] ;  /* 0x00000000fffff984 */ /* 0x000fe20000000800 */
[----:B------:R-:W-:Y:S01]  /*d780*/  @!PT LDS RZ, [RZ] ;  /* 0x00000000fffff984 */ /* 0x000fe20000000800 */
[----:B------:R-:W-:Y:S01]  /*d790*/  @!PT LDS RZ, [RZ] ;  /* 0x00000000fffff984 */ /* 0x000fe20000000800 */
[----:B------:R2:W-:Y:S03]  /*d7a0*/  LDGSTS.E.BYPASS.LTC128B.128 [R234+0x100], [R12.64], !P5 ;  /* 0x001000000cea7fae */ /* 0x0005e6000e901d48 */
[C---:B------:R-:W-:Y:S01]  /*d7b0*/  HMMA.16816.F32 R28, R120.reuse, R30, RZ ;  /* 0x0000001e781c723c */ /* 0x040fe200000018ff */
[----:B------:R2:W-:Y:S04]  /*d7c0*/  LDGSTS.E.BYPASS.LTC128B.128 [R234+0x3100], [R12.64+0x80], !P4 ;  /* 0x031000800cea7fae */ /* 0x0005e8000e101d48 */
[----:B------:R3:W-:Y:S03]  /*d7d0*/  LDGSTS.E.BYPASS.LTC128B.128 [R234+0x1100], [R20.64], !P3 ;  /* 0x0110000014ea7fae */ /* 0x0007e6000d901d48 */
[C---:B------:R-:W-:Y:S01]  /*d7e0*/  HMMA.16816.F32 R52, R120.reuse, R48, RZ ;  /* 0x000000307834723c */ /* 0x040fe200000018ff */
[----:B------:R3:W-:Y:S04]  /*d7f0*/  LDGSTS.E.BYPASS.LTC128B.128 [R234+0x4100], [R20.64+0x80], !P2 ;  /* 0x0410008014ea7fae */ /* 0x0007e8000d101d48 */
[----:B------:R2:W-:Y:S03]  /*d800*/  LDGSTS.E.BYPASS.LTC128B.128 [R234+0x2100], [R2.64], !P1 ;  /* 0x0210000002ea7fae */ /* 0x0005e6000c901d48 */
[----:B------:R-:W-:Y:S01]  /*d810*/  HMMA.16816.F32 R48, R120, R50, RZ ;  /* 0x000000327830723c */ /* 0x000fe200000018ff */
[----:B------:R2:W-:Y:S01]  /*d820*/  LDGSTS.E.BYPASS.LTC128B.128 [R234+0x5100], [R2.64+0x80], !P0 ;  /* 0x0510008002ea7fae */ /* 0x0005e2000c101d48 */
[----:B------:R-:W-:-:S03]  /*d830*/  ISETP.GT.AND P0, PT, R102, R237, PT ;  /* 0x000000ed6600720c */ /* 0x000fc60003f04270 */
[----:B-----5:R-:W4:Y:S03]  /*d840*/  LDSM.16.M88.4 R64, [R206+0x1000] ;  /* 0x00100000ce40783b */ /* 0x020f260000000200 */
[----:B------:R-:W-:Y:S01]  /*d850*/  HMMA.16816.F32 R44, R120, R40, RZ ;  /* 0x00000028782c723c */ /* 0x000fe200000018ff */
[----:B------:R-:W2:Y:S04]  /*d860*/  LDSM.16.M88.4 R32, [R206] ;  /* 0x00000000ce20783b */ /* 0x000ea80000000200 */
[----:B------:R-:W2:Y:S03]  /*d870*/  LDSM.16.M88.4 R92, [R206+0x800] ;  /* 0x00080000ce5c783b */ /* 0x000ea60000000200 */
[C---:B------:R-:W-:Y:S01]  /*d880*/  HMMA.16816.F32 R8, R124.reuse, R24, R8 ;  /* 0x000000187c08723c */ /* 0x040fe20000001808 */
[----:B------:R-:W-:Y:S04]  /*d890*/  LDSM.16.M88.4 R88, [R204+-0x3000] ;  /* 0xffd00000cc58783b */ /* 0x000fe80000000200 */
[----:B------:R-:W-:Y:S03]  /*d8a0*/  LDSM.16.M88.4 R84, [R204+-0x2800] ;  /* 0xffd80000cc54783b */ /* 0x000fe60000000200 */
[C---:B------:R-:W-:Y:S01]  /*d8b0*/  HMMA.16816.F32 R4, R124.reuse, R26, R4 ;  /* 0x0000001a7c04723c */ /* 0x040fe20000001804 */
[----:B------:R-:W2:Y:S04]  /*d8c0*/  LDSM.16.M88.4 R24, [R206+0x1800] ;  /* 0x00180000ce18783b */ /* 0x000ea80000000200 */
[----:B------:R-:W-:Y:S03]  /*d8d0*/  LDSM.16.M88.4 R80, [R204+-0x2000] ;  /* 0xffe00000cc50783b */ /* 0x000fe60000000200 */
[----:B------:R-:W-:Y:S01]  /*d8e0*/  HMMA.16816.F32 R28, R124, R22, R28 ;  /* 0x000000167c1c723c */ /* 0x000fe2000000181c */
[----:B---3--:R-:W3:Y:S04]  /*d8f0*/  LDSM.16.M88.4 R20, [R206+0x2000] ;  /* 0x00200000ce14783b */ /* 0x008ee80000000200 */
[----:B------:R-:W-:Y:S03]  /*d900*/  LDSM.16.M88.4 R96, [R206+0x3800] ;  /* 0x00380000ce60783b */ /* 0x000fe60000000200 */
[----:B------:R-:W-:Y:S01]  /*d910*/  HMMA.16816.F32 R40, R120, R42, RZ ;  /* 0x0000002a7828723c */ /* 0x000fe200000018ff */
[----:B------:R-:W0:Y:S07]  /*d920*/  LDGDEPBAR ;  /* 0x00000000000079af */ /* 0x000e2e0000000000 */
[C---:B-1----:R-:W-:Y:S08]  /*d930*/  HMMA.16816.F32 R52, R124.reuse, R16, R52 ;  /* 0x000000107c34723c */ /* 0x042ff00000001834 */
[C---:B------:R-:W-:Y:S01]  /*d940*/  HMMA.16816.F32 R48, R124.reuse, R18, R48 ;  /* 0x000000127c30723c */ /* 0x040fe20000001830 */
[----:B------:R-:W1:Y:S07]  /*d950*/  LDSM.16.M88.4 R16, [R206+0x2800] ;  /* 0x00280000ce10783b */ /* 0x000e6e0000000200 */
[C---:B------:R-:W-:Y:S08]  /*d960*/  HMMA.16816.F32 R44, R124.reuse, R36, R44 ;  /* 0x000000247c2c723c */ /* 0x040ff0000000182c */
[----:B------:R-:W-:Y:S01]  /*d970*/  HMMA.16816.F32 R40, R124, R38, R40 ;  /* 0x000000267c28723c */ /* 0x000fe20000001828 */
[----:B------:R-:W1:Y:S07]  /*d980*/  LDSM.16.M88.4 R36, [R204+-0x1800] ;  /* 0xffe80000cc24783b */ /* 0x000e6e0000000200 */
[C---:B----4-:R-:W-:Y:S08]  /*d990*/  HMMA.16816.F32 R68, R144.reuse, R64, R68 ;  /* 0x000000409044723c */ /* 0x050ff00000001844 */
[C---:B--2---:R-:W-:Y:S08]  /*d9a0*/  HMMA.16816.F32 R8, R144.reuse, R32, R8 ;  /* 0x000000209008723c */ /* 0x044ff00000001808 */
[C---:B------:R-:W-:Y:S01]  /*d9b0*/  HMMA.16816.F32 R4, R144.reuse, R34, R4 ;  /* 0x000000229004723c */ /* 0x040fe20000001804 */
[----:B------:R-:W2:Y:S07]  /*d9c0*/  LDSM.16.M88.4 R32, [R204+-0x1000] ;  /* 0xfff00000cc20783b */ /* 0x000eae0000000200 */
[C---:B------:R-:W-:Y:S08]  /*d9d0*/  HMMA.16816.F32 R76, R144.reuse, R92, R76 ;  /* 0x0000005c904c723c */ /* 0x040ff0000000184c */
[C---:B------:R-:W-:Y:S01]  /*d9e0*/  HMMA.16816.F32 R72, R144.reuse, R94, R72 ;  /* 0x0000005e9048723c */ /* 0x040fe20000001848 */
[----:B------:R-:W4:Y:S07]  /*d9f0*/  LDSM.16.M88.4 R92, [R204+-0x800] ;  /* 0xfff80000cc5c783b */ /* 0x000f2e0000000200 */
[C---:B------:R-:W-:Y:S01]  /*da00*/  HMMA.16816.F32 R64, R144.reuse, R66, R28 ;  /* 0x000000429040723c */ /* 0x040fe2000000181c */
[----:B------:R-:W2:Y:S07]  /*da10*/  LDSM.16.M88.4 R28, [R192+0x3000] ;  /* 0x00300000c01c783b */ /* 0x000eae0000000200 */
[C---:B------:R-:W-:Y:S08]  /*da20*/  HMMA.16816.F32 R60, R144.reuse, R24, R60 ;  /* 0x00000018903c723c */ /* 0x040ff0000000183c */
[C---:B------:R-:W-:Y:S01]  /*da30*/  HMMA.16816.F32 R56, R144.reuse, R26, R56 ;  /* 0x0000001a9038723c */ /* 0x040fe20000001838 */
[----:B------:R-:W2:Y:S07]  /*da40*/  LDSM.16.M88.4 R24, [R192+0x3800] ;  /* 0x00380000c018783b */ /* 0x000eae0000000200 */
[C---:B---3--:R-:W-:Y:S08]  /*da50*/  HMMA.16816.F32 R52, R144.reuse, R20, R52 ;  /* 0x000000149034723c */ /* 0x048ff00000001834 */
        /* <DEDUP_REMOVED lines=20> */
[C---:B----4-:R-:W-:Y:S08]  /*dba0*/  HMMA.16816.F32 R44, R160.reuse, R92, R44 ;  /* 0x0000005ca02c723c */ /* 0x050ff0000000182c */
[----:B------:R-:W-:Y:S01]  /*dbb0*/  HMMA.16816.F32 R40, R160, R94, R40 ;  /* 0x0000005ea028723c */ /* 0x000fe20000001828 */
[----:B------:R-:W-:Y:S07]  /*dbc0*/  LDSM.16.M88.4 R92, [R206+0x4000] ;  /* 0x00400000ce5c783b */ /* 0x000fee0000000200 */
[C---:B------:R-:W-:Y:S08]  /*dbd0*/  HMMA.16816.F32 R8, R168.reuse, R28, R8 ;  /* 0x0000001ca808723c */ /* 0x040ff00000001808 */
[C---:B------:R-:W-:Y:S01]  /*dbe0*/  HMMA.16816.F32 R4, R168.reuse, R30, R4 ;  /* 0x0000001ea804723c */ /* 0x040fe20000001804 */
[----:B------:R-:W4:Y:S07]  /*dbf0*/  LDSM.16.M88.4 R28, [R207+0x4800] ;  /* 0x00480000cf1c783b */ /* 0x000f2e0000000200 */
[C---:B------:R-:W-:Y:S08]  /*dc00*/  HMMA.16816.F32 R76, R168.reuse, R24, R76 ;  /* 0x00000018a84c723c */ /* 0x040ff0000000184c */
[C---:B------:R-:W-:Y:S01]  /*dc10*/  HMMA.16816.F32 R72, R168.reuse, R26, R72 ;  /* 0x0000001aa848723c */ /* 0x040fe20000001848 */
[----:B------:R-:W2:Y:S07]  /*dc20*/  LDSM.16.M88.4 R24, [R207+0x5000] ;  /* 0x00500000cf18783b */ /* 0x000eae0000000200 */
[C---:B---3--:R-:W-:Y:S08]  /*dc30*/  HMMA.16816.F32 R68, R168.reuse, R20, R68 ;  /* 0x00000014a844723c */ /* 0x048ff00000001844 */
[C---:B------:R-:W-:Y:S01]  /*dc40*/  HMMA.16816.F32 R64, R168.reuse, R22, R64 ;  /* 0x00000016a840723c */ /* 0x040fe20000001840 */
[----:B------:R-:W3:Y:S07]  /*dc50*/  LDSM.16.M88.4 R20, [R207+0x5800] ;  /* 0x00580000cf14783b */ /* 0x000eee0000000200 */
[C---:B-1----:R-:W-:Y:S08]  /*dc60*/  HMMA.16816.F32 R60, R168.reuse, R16, R60 ;  /* 0x00000010a83c723c */ /* 0x042ff0000000183c */
[C---:B------:R-:W-:Y:S01]  /*dc70*/  HMMA.16816.F32 R56, R168.reuse, R18, R56 ;  /* 0x00000012a838723c */ /* 0x040fe20000001838 */
[----:B------:R-:W1:Y:S07]  /*dc80*/  LDSM.16.M88.4 R16, [R206+0x3000] ;  /* 0x00300000ce10783b */ /* 0x000e6e0000000200 */
[C---:B------:R-:W-:Y:S08]  /*dc90*/  HMMA.16816.F32 R52, R168.reuse, R88, R52 ;  /* 0x00000058a834723c */ /* 0x040ff00000001834 */
[C---:B------:R-:W-:Y:S01]  /*dca0*/  HMMA.16816.F32 R48, R168.reuse, R90, R48 ;  /* 0x0000005aa830723c */ /* 0x040fe20000001830 */
[----:B------:R-:W1:Y:S07]  /*dcb0*/  LDSM.16.M88.4 R88, [R206+0x4800] ;  /* 0x00480000ce58783b */ /* 0x000e6e0000000200 */
        /* <DEDUP_REMOVED lines=9> */
[C---:B--2---:R-:W-:Y:S08]  /*dd50*/  HMMA.16816.F32 R68, R172.reuse, R32, R68 ;  /* 0x00000020ac44723c */ /* 0x044ff00000001844 */
[C---:B------:R-:W-:Y:S01]  /*dd60*/  HMMA.16816.F32 R64, R172.reuse, R34, R64 ;  /* 0x00000022ac40723c */ /* 0x040fe20000001840 */
[----:B------:R-:W2:Y:S07]  /*dd70*/  LDSM.16.M88.4 R32, [R204+0x800] ;  /* 0x00080000cc20783b */ /* 0x000eae0000000200 */
[C---:B----4-:R-:W-:Y:S08]  /*dd80*/  HMMA.16816.F32 R60, R172.reuse, R28, R60 ;  /* 0x0000001cac3c723c */ /* 0x050ff0000000183c */
[C---:B------:R-:W-:Y:S01]  /*dd90*/  HMMA.16816.F32 R56, R172.reuse, R30, R56 ;  /* 0x0000001eac38723c */ /* 0x040fe20000001838 */
[----:B------:R-:W4:Y:S07]  /*dda0*/  LDSM.16.M88.4 R28, [R204+0x1000] ;  /* 0x00100000cc1c783b */ /* 0x000f2e0000000200 */
[C---:B------:R-:W-:Y:S08]  /*ddb0*/  HMMA.16816.F32 R52, R172.reuse, R24, R52 ;  /* 0x00000018ac34723c */ /* 0x040ff00000001834 */
[C---:B------:R-:W-:Y:S01]  /*ddc0*/  HMMA.16816.F32 R48, R172.reuse, R26, R48 ;  /* 0x0000001aac30723c */ /* 0x040fe20000001830 */
[----:B------:R-:W2:Y:S07]  /*ddd0*/  LDSM.16.M88.4 R24, [R204+0x1800] ;  /* 0x00180000cc18783b */ /* 0x000eae0000000200 */
[C---:B---3--:R-:W-:Y:S08]  /*dde0*/  HMMA.16816.F32 R44, R172.reuse, R20, R44 ;  /* 0x00000014ac2c723c */ /* 0x048ff0000000182c */
[----:B------:R-:W-:Y:S01]  /*ddf0*/  HMMA.16816.F32 R40, R172, R22, R40 ;  /* 0x00000016ac28723c */ /* 0x000fe20000001828 */
[----:B------:R-:W3:Y:S07]  /*de00*/  LDSM.16.M88.4 R20, [R204+0x2000] ;  /* 0x00200000cc14783b */ /* 0x000eee0000000200 */
[C---:B-1----:R-:W-:Y:S08]  /*de10*/  HMMA.16816.F32 R8, R180.reuse, R16, R8 ;  /* 0x00000010b408723c */ /* 0x042ff00000001808 */
        /* <DEDUP_REMOVED lines=15> */
[C---:B--2---:R-:W-:Y:S08]  /*df10*/  HMMA.16816.F32 R76, R184.reuse, R32, R76 ;  /* 0x00000020b84c723c */ /* 0x044ff0000000184c */
[C---:B------:R-:W-:Y:S08]  /*df20*/  HMMA.16816.F32 R72, R184.reuse, R34, R72 ;  /* 0x00000022b848723c */ /* 0x040ff00000001848 */
[C---:B----4-:R-:W-:Y:S08]  /*df30*/  HMMA.16816.F32 R68, R184.reuse, R28, R68 ;  /* 0x0000001cb844723c */ /* 0x050ff00000001844 */
[C---:B------:R-:W-:Y:S08]  /*df40*/  HMMA.16816.F32 R64, R184.reuse, R30, R64 ;  /* 0x0000001eb840723c */ /* 0x040ff00000001840 */
[C---:B------:R-:W-:Y:S08]  /*df50*/  HMMA.16816.F32 R60, R184.reuse, R24, R60 ;  /* 0x00000018b83c723c */ /* 0x040ff0000000183c */
[C---:B------:R-:W-:Y:S08]  /*df60*/  HMMA.16816.F32 R56, R184.reuse, R26, R56 ;  /* 0x0000001ab838723c */ /* 0x040ff00000001838 */
[C---:B---3--:R-:W-:Y:S08]  /*df70*/  HMMA.16816.F32 R52, R184.reuse, R20, R52 ;  /* 0x00000014b834723c */ /* 0x048ff00000001834 */
[C---:B------:R-:W-:Y:S08]  /*df80*/  HMMA.16816.F32 R48, R184.reuse, R22, R48 ;  /* 0x00000016b830723c */ /* 0x040ff00000001830 */
[C---:B-1----:R-:W-:Y:S08]  /*df90*/  HMMA.16816.F32 R44, R184.reuse, R16, R44 ;  /* 0x00000010b82c723c */ /* 0x042ff0000000182c */
        /* <DEDUP_REMOVED lines=32> */
.L_x_2128:
[----:B------:R-:W-:Y:S05]  /*e1a0*/  BSYNC B0 ;  /* 0x0000000000007941 */ /* 0x000fea0003800000 */
.L_x_2127:
[----:B------:R-:W-:Y:S01]  /*e1b0*/  ISETP.NE.AND P0, PT, R228, 0x1, PT ;  /* 0x00000001e400780c */ /* 0x000fe20003f05270 */
[----:B------:R-:W-:Y:S01]  /*e1c0*/  IMAD.IADD R21, R218, 0x1, R209 ;  /* 0x00000001da157824 */ /* 0x000fe200078e02d1 */
[----:B------:R-:W-:Y:S01]  /*e1d0*/  ULDC UR4, c[0x0][0x324] ;  /* 0x0000c90000047ab9 */ /* 0x000fe20000000800 */
[----:B------:R-:W-:Y:S01]  /*e1e0*/  IMAD.IADD R20, R231, 0x1, R15 ;  /* 0x00000001e7147824 */ /* 0x000fe200078e020f */
[----:B------:R-:W-:Y:S01]  /*e1f0*/  ULOP3.LUT UR4, URZ, UR4, URZ, 0x33, !UPT ;  /* 0x000000043f047292 */ /* 0x000fe2000f8e333f */
[----:B------:R-:W0:Y:S01]  /*e200*/  LDGDEPBAR ;  /* 0x00000000000079af */ /* 0x000e220000000000 */
[----:B-1----:R-:W-:-:S02]  /*e210*/  IMAD.IADD R16, R15, 0x1, -R217 ;  /* 0x000000010f107824 */ /* 0x002fc400078e0ad9 */
[C---:B------:R-:W-:Y:S02]  /*e220*/  IADD3 R18, -R217.reuse, 0x1, R20 ;  /* 0x00000001d9127810 */ /* 0x040fe40007ffe114 */
[----:B------:R-:W-:-:S03]  /*e230*/  IADD3 R20, -R217, R20, RZ ;  /* 0x00000014d9147210 */ /* 0x000fc60007ffe1ff */
[----:B------:R-:W-:-:S04]  /*e240*/  @P0 IMAD.HI.U32 R0, R21, c[0x0][0x2c8], RZ ;  /* 0x0000b20015000a27 */ /* 0x000fc800078e00ff */
[----:B------:R-:W-:Y:S01]  /*e250*/  IMAD.IADD R18, R18, 0x1, -R229 ;  /* 0x0000000112127824 */ /* 0x000fe200078e0ae5 */
[----:B------:R-:W-:Y:S02]  /*e260*/  @P0 SHF.R.U32.HI R21, RZ, c[0x0][0x2cc], R0 ;  /* 0x0000b300ff150a19 */ /* 0x000fe40000011600 */
[----:B------:R-:W-:Y:S02]  /*e270*/  ISETP.GE.AND P0, PT, R232, 0x1, PT ;  /* 0x00000001e800780c */ /* 0x000fe40003f06270 */
[C---:B------:R-:W-:Y:S01]  /*e280*/  IADD3 R19, R18.reuse, c[0x0][0x328], RZ ;  /* 0x0000ca0012137a10 */ /* 0x040fe20007ffe0ff */
[----:B------:R-:W1:Y:S01]  /*e290*/  SHFL.IDX PT, R2, R21, RZ, 0x1c1f ;  /* 0x001c1fff15027589 */ /* 0x000e6200000e0000 */
        /* <DEDUP_REMOVED lines=16> */
.L_x_2131:
[----:B------:R-:W-:-:S04]  /*e3a0*/  MOV R0, c[0x0][0x32c] ;  /* 0x0000cb0000007a02 */ /* 0x000fc80000000f00 */
[----:B------:R-:W-:-:S13]  /*e3b0*/  ISETP.NE.AND P0, PT, R0, 0x1, PT ;  /* 0x000000010000780c */ /* 0x000fda0003f05270 */
[----:B------:R-:W-:-:S05]  /*e3c0*/  @P0 IMAD.HI.U32 R0, R2, c[0x0][0x330], RZ ;  /* 0x0000cc0002000a27 */ /* 0x000fca00078e00ff */
[----:B------:R-:W-:Y:S02]  /*e3d0*/  @P0 SHF.R.U32.HI R2, RZ, c[0x0][0x334], R0 ;  /* 0x0000cd00ff020a19 */ /* 0x000fe40000011600 */
.L_x_2132:
[----:B------:R-:W-:Y:S05]  /*e3e0*/  BSYNC B0 ;  /* 0x0000000000007941 */ /* 0x000fea0003800000 */
.L_x_2130:
[----:B------:R-:W-:-:S05]  /*e3f0*/  IMAD R2, R2, c[0x0][0x32c], R16 ;  /* 0x0000cb0002027a24 */ /* 0x000fca00078e0210 */
[----:B------:R-:W-:Y:S02]  /*e400*/  IADD3 R0, R2, c[0x0][0x32c], RZ ;  /* 0x0000cb0002007a10 */ /* 0x000fe40007ffe0ff */
[----:B------:R-:W-:Y:S02]  /*e410*/  IMNMX R23, R23, R2, !PT ;  /* 0x0000000217177217 */ /* 0x000fe40007800200 */
[----:B------:R-:W-:Y:S02]  /*e420*/  IMNMX R24, R24, R0, PT ;  /* 0x0000000018187217 */ /* 0x000fe40003800200 */
.L_x_2129:
        /* <DEDUP_REMOVED lines=13> */
[----:B------:R-:W-:Y:S01]  /*e500*/  ISETP.LT.OR P0, PT, R24, 0xa, P0 ;  /* 0x0000000a1800780c */ /* 0x000fe20000701670 */
[--C-:B-1----:R-:W-:Y:S01]  /*e510*/  IMAD.IADD R19, R19, 0x1, R21.reuse ;  /* 0x0000000113137824 */ /* 0x102fe200078e0215 */
[----:B------:R-:W-:Y:S01]  /*e520*/  ISETP.GE.AND P1, PT, R15, 0x11, PT ;  /* 0x000000110f00780c */ /* 0x000fe20003f26270 */
[----:B------:R-:W-:Y:S01]  /*e530*/  IMAD.IADD R18, R18, 0x1, R21 ;  /* 0x0000000112127824 */ /* 0x000fe200078e0215 */
        /* <DEDUP_REMOVED lines=52> */
[C---:B------:R-:W-:Y:S02]  /*e880*/  ISETP.GE.AND P6, PT, R15.reuse, 0x3a, PT ;  /* 0x0000003a0f00780c */ /* 0x040fe40003fc6270 */
[----:B------:R-:W-:Y:S02]  /*e890*/  ISETP.LT.OR P0, PT, R24, 0x39, P0 ;  /* 0x000000391800780c */ /* 0x000fe40000701670 */
[----:B------:R-:W-:Y:S02]  /*e8a0*/  ISETP.GE.AND P5, PT, R15, 0x41, PT ;  /* 0x000000410f00780c */ /* 0x000fe40003fa6270 */
[----:B------:R-:W-:-:S02]  /*e8b0*/  FSEL R151, R56, -INF , !P0 ;  /* 0xff80000038977808 */ /* 0x000fc40004000000 */
[----:B------:R-:W-:Y:S02]  /*e8c0*/  ISETP.GT.AND P0, PT, R23, 0x39, !P6 ;  /* 0x000000391700780c */ /* 0x000fe40007704270 */
[C---:B------:R-:W-:Y:S02]  /*e8d0*/  ISETP.GE.AND P4, PT, R15.reuse, 0x42, PT ;  /* 0x000000420f00780c */ /* 0x040fe40003f86270 */
        /* <DEDUP_REMOVED lines=16> */
[----:B------:R-:W-:Y:S02]  /*e9e0*/  IMNMX R20, R20, R19, PT ;  /* 0x0000001314147217 */ /* 0x000fe40003800200 */
[----:B------:R-:W-:Y:S02]  /*e9f0*/  FSEL R158, R48, -INF , !P0 ;  /* 0xff800000309e7808 */ /* 0x000fe40004000000 */
[----:B------:R-:W-:-:S04]  /*ea00*/  ISETP.GT.AND P0, PT, R23, 0x49, !P2 ;  /* 0x000000491700780c */ /* 0x000fc80005704270 */
[----:B------:R-:W-:-:S04]  /*ea10*/  ISETP.LT.OR P0, PT, R24, 0x4a, P0 ;  /* 0x0000004a1800780c */ /* 0x000fc80000701670 */
[----:B------:R-:W-:Y:S02]  /*ea20*/  FSEL R153, R49, -INF , !P0 ;  /* 0xff80000031997808 */ /* 0x000fe40004000000 */
[----:B------:R-:W-:Y:S02]  /*ea30*/  ISETP.GT.AND P0, PT, R23, 0x50, !P1 ;  /* 0x000000501700780c */ /* 0x000fe40004f04270 */
[----:B------:R-:W-:Y:S02]  /*ea40*/  ISETP.GE.AND P1, PT, R15, 0x52, PT ;  /* 0x000000520f00780c */ /* 0x000fe40003f26270 */
        /* <DEDUP_REMOVED lines=17> */
[----:B------:R-:W-:-:S04]  /*eb60*/  ISETP.GT.AND P0, PT, R23, 0x59, !P0 ;  /* 0x000000591700780c */ /* 0x000fc80004704270 */
[----:B------:R-:W-:-:S04]  /*eb70*/  ISETP.LT.OR P0, PT, R24, 0x5a, P0 ;  /* 0x0000005a1800780c */ /* 0x000fc80000701670 */
[----:B------:R-:W-:Y:S02]  /*eb80*/  FSEL R138, R41, -INF , !P0 ;  /* 0xff800000298a7808 */ /* 0x000fe40004000000 */
[----:B------:R-:W-:-:S13]  /*eb90*/  ISETP.GE.AND P0, PT, R232, 0x1, PT ;  /* 0x00000001e800780c */ /* 0x000fda0003f06270 */
        /* <DEDUP_REMOVED lines=12> */
.L_x_2135:
[----:B------:R-:W-:-:S04]  /*ec60*/  MOV R8, c[0x0][0x32c] ;  /* 0x0000cb0000087a02 */ /* 0x000fc80000000f00 */
[----:B------:R-:W-:-:S13]  /*ec70*/  ISETP.NE.AND P0, PT, R8, 0x1, PT ;  /* 0x000000010800780c */ /* 0x000fda0003f05270 */
[----:B------:R-:W-:-:S05]  /*ec80*/  @P0 IMAD.HI.U32 R8, R21, c[0x0][0x330], RZ ;  /* 0x0000cc0015080a27 */ /* 0x000fca00078e00ff */
[----:B------:R-:W-:Y:S02]  /*ec90*/  @P0 SHF.R.U32.HI R21, RZ, c[0x0][0x334], R8 ;  /* 0x0000cd00ff150a19 */ /* 0x000fe40000011608 */
.L_x_2136:
[----:B------:R-:W-:Y:S05]  /*eca0*/  BSYNC B0 ;  /* 0x0000000000007941 */ /* 0x000fea0003800000 */
.L_x_2134:
[----:B------:R-:W-:-:S05]  /*ecb0*/  IMAD R16, R21, c[0x0][0x32c], R16 ;  /* 0x0000cb0015107a24 */ /* 0x000fca00078e0210 */
[----:B------:R-:W-:Y:S02]  /*ecc0*/  IADD3 R8, R16, c[0x0][0x32c], RZ ;  /* 0x0000cb0010087a10 */ /* 0x000fe40007ffe0ff */
[----:B------:R-:W-:Y:S02]  /*ecd0*/  IMNMX R18, R18, R16, !PT ;  /* 0x0000001012127217 */ /* 0x000fe40007800200 */
[----:B------:R-:W-:Y:S02]  /*ece0*/  IMNMX R20, R20, R8, PT ;  /* 0x0000000814147217 */ /* 0x000fe40003800200 */
.L_x_2133:
[----:B------:R-:W-:Y:S01]  /*ecf0*/  ISETP.NE.AND P0, PT, R22, RZ, PT ;  /* 0x000000ff1600720c */ /* 0x000fe20003f05270 */
[----:B------:R-:W-:Y:S01]  /*ed00*/  LDSM.16.MT88.4 R88, [R188] ;  /* 0x00000000bc58783b */ /* 0x000fe20000004200 */
[----:B------:R-:W-:Y:S02]  /*ed10*/  FMNMX.FTZ R19, R17, R12, !PT ;  /* 0x0000000c11137209 */ /* 0x000fe40007810000 */
[----:B------:R-:W-:Y:S01]  /*ed20*/  ISETP.GT.AND P0, PT, R18, 0x8, !P0 ;  /* 0x000000081200780c */ /* 0x000fe20004704270 */
[----:B------:R-:W-:Y:S01]  /*ed30*/  LDSM.16.MT88.4 R96, [R191+0x3000] ;  /* 0x00300000bf60783b */ /* 0x000fe20000004200 */
[----:B------:R-:W-:-:S02]  /*ed40*/  FMNMX.FTZ R19, R13, R19, !PT ;  /* 0x000000130d137209 */ /* 0x000fc40007810000 */
[----:B------:R-:W-:Y:S01]  /*ed50*/  ISETP.LT.OR P0, PT, R20, 0x9, P0 ;  /* 0x000000091400780c */ /* 0x000fe20000701670 */
[----:B------:R-:W-:Y:S01]  /*ed60*/  LDSM.16.MT88.4 R108, [R191] ;  /* 0x00000000bf6c783b */ /* 0x000fe20000004200 */
[----:B------:R-:W-:Y:S02]  /*ed70*/  FMNMX.FTZ R19, R5, R19, !PT ;  /* 0x0000001305137209 */ /* 0x000fe40007810000 */
[----:B------:R-:W-:Y:S01]  /*ed80*/  FSEL R6, R6, -INF , !P0 ;  /* 0xff80000006067808 */ /* 0x000fe20004000000 */
[----:B------:R-:W-:Y:S01]  /*ed90*/  LDSM.16.MT88.4 R80, [R189] ;  /* 0x00000000bd50783b */ /* 0x000fe20000004200 */
[----:B------:R-:W-:Y:S02]  /*eda0*/  ISETP.NE.AND P0, PT, R39, RZ, PT ;  /* 0x000000ff2700720c */ /* 0x000fe40003f05270 */
[----:B------:R-:W-:Y:S01]  /*edb0*/  FMNMX.FTZ R19, R76, R19, !PT ;  /* 0x000000134c137209 */ /* 0x000fe20007810000 */
[----:B------:R-:W-:Y:S01]  /*edc0*/  LDSM.16.MT88.4 R104, [R190+0x3000] ;  /* 0x00300000be68783b */ /* 0x000fe20000004200 */
        /* <DEDUP_REMOVED lines=27> */
[----:B------:R-:W-:Y:S01]  /*ef80*/  FMNMX.FTZ R19, R164, R19, !PT ;  /* 0x00000013a4137209 */ /* 0x000fe20007810000 */
[----:B------:R-:W-:Y:S01]  /*ef90*/  LDSM.16.MT88.4 R36, [R190+0x3800] ;  /* 0x00380000be24783b */ /* 0x000fe20000004200 */
[----:B------:R-:W-:Y:S02]  /*efa0*/  ISETP.GT.AND P0, PT, R18, 0x19, !P0 ;  /* 0x000000191200780c */ /* 0x000fe40004704270 */
[----:B------:R-:W-:Y:S02]  /*efb0*/  FMNMX.FTZ R19, R156, R19, !PT ;  /* 0x000000139c137209 */ /* 0x000fe40007810000 */
[----:B------:R-:W-:-:S02]  /*efc0*/  ISETP.LT.OR P0, PT, R20, 0x1a, P0 ;  /* 0x0000001a1400780c */ /* 0x000fc40000701670 */
[----:B------:R-:W-:Y:S02]  /*efd0*/  FMNMX.FTZ R19, R158, R19, !PT ;  /* 0x000000139e137209 */ /* 0x000fe40007810000 */
[----:B------:R-:W-:Y:S02]  /*efe0*/  FSEL R8, R75, -INF , !P0 ;  /* 0xff8000004b087808 */ /* 0x000fe40004000000 */
[----:B------:R-:W-:Y:S01]  /*eff0*/  ISETP.NE.AND P0, PT, R35, RZ, PT ;  /* 0x000000ff2300720c */ /* 0x000fe20003f05270 */
[----:B------:R-:W-:Y:S01]  /*f000*/  LDSM.16.MT88.4 R72, [R190] ;  /* 0x00000000be48783b */ /* 0x000fe20000004200 */
        /* <DEDUP_REMOVED lines=35> */
[----:B------:R-:W-:Y:S01]  /*f240*/  ISETP.LT.OR P0, PT, R20, 0x3a, P0 ;  /* 0x0000003a1400780c */ /* 0x000fe20000701670 */
[----:B------:R-:W1:Y:S03]  /*f250*/  SHFL.BFLY PT, R0, R19, 0x2, 0x1f ;  /* 0x0c401f0013007f89 */ /* 0x000e6600000e0000 */
[----:B------:R-:W-:-:S02]  /*f260*/  FSEL R166, R59, -INF , !P0 ;  /* 0xff8000003ba67808 */ /* 0x000fc40004000000 */
[----:B------:R-:W-:Y:S01]  /*f270*/  ISETP.GT.AND P0, PT, R18, 0x40, !P5 ;  /* 0x000000401200780c */ /* 0x000fe20006f04270 */
[----:B------:R-:W-:Y:S01]  /*f280*/  LDSM.16.MT88.4 R56, [R189+0x3000] ;  /* 0x00300000bd38783b */ /* 0x000fe20000004200 */
        /* <DEDUP_REMOVED lines=10> */
[----:B------:R-:W-:Y:S03]  /*f330*/  LDSM.16.MT88.4 R24, [R190+0x800] ;  /* 0x00080000be18783b */ /* 0x000fe60000004200 */
[----:B------:R-:W-:-:S02]  /*f340*/  FSEL R154, R50, -INF , !P0 ;  /* 0xff800000329a7808 */ /* 0x000fc40004000000 */
[----:B------:R-:W-:-:S04]  /*f350*/  ISETP.GT.AND P0, PT, R18, 0x49, !P2 ;  /* 0x000000491200780c */ /* 0x000fc80005704270 */
[----:B------:R-:W-:-:S04]  /*f360*/  ISETP.LT.OR P0, PT, R20, 0x4a, P0 ;  /* 0x0000004a1400780c */ /* 0x000fc80000701670 */
[----:B------:R-:W-:Y:S02]  /*f370*/  FSEL R152, R51, -INF , !P0 ;  /* 0xff80000033987808 */ /* 0x000fe40004000000 */
[----:B------:R-:W-:Y:S02]  /*f380*/  ISETP.GT.AND P0, PT, R18, 0x1, !P6 ;  /* 0x000000011200780c */ /* 0x000fe40007704270 */
[----:B------:R-:W-:Y:S02]  /*f390*/  ISETP.NE.AND P6, PT, R40, RZ, PT ;  /* 0x000000ff2800720c */ /* 0x000fe40003fc5270 */
[----:B------:R-:W-:-:S04]  /*f3a0*/  ISETP.LT.OR P0, PT, R20, 0x2, P0 ;  /* 0x000000021400780c */ /* 0x000fc80000701670 */
[----:B------:R-:W-:Y:S02]  /*f3b0*/  FSEL R11, R11, -INF , !P0 ;  /* 0xff8000000b0b7808 */ /* 0x000fe40004000000 */
[C---:B------:R-:W-:Y:S02]  /*f3c0*/  ISETP.GT.AND P0, PT, R18.reuse, RZ, !P1 ;  /* 0x000000ff1200720c */ /* 0x040fe40004f04270 */
[----:B------:R-:W-:Y:S02]  /*f3d0*/  ISETP.GT.AND P1, PT, R18, 0x50, !P3 ;  /* 0x000000501200780c */ /* 0x000fe40005f24270 */
[C---:B------:R-:W-:Y:S02]  /*f3e0*/  ISETP.LT.OR P0, PT, R20.reuse, 0x1, P0 ;  /* 0x000000011400780c */ /* 0x040fe40000701670 */
[----:B------:R-:W-:Y:S02]  /*f3f0*/  ISETP.LT.OR P2, PT, R20, 0x51, P1 ;  /* 0x000000511400780c */ /* 0x000fe40000f41670 */
[----:B------:R-:W-:-:S02]  /*f400*/  FSEL R10, R10, -INF , !P0 ;  /* 0xff8000000a0a7808 */ /* 0x000fc40004000000 */
[----:B------:R-:W-:Y:S02]  /*f410*/  ISETP.GT.AND P0, PT, R18, 0x51, !P4 ;  /* 0x000000511200780c */ /* 0x000fe40006704270 */
[----:B------:R-:W-:Y:S02]  /*f420*/  FMNMX.FTZ R21, R10, R11, !PT ;  /* 0x0000000b0a157209 */ /* 0x000fe40007810000 */
[----:B------:R-:W-:Y:S02]  /*f430*/  ISETP.LT.OR P1, PT, R20, 0x52, P0 ;  /* 0x000000521400780c */ /* 0x000fe40000721670 */
[----:B------:R-:W-:Y:S02]  /*f440*/  FMNMX.FTZ R21, R6, R21, !PT ;  /* 0x0000001506157209 */ /* 0x000fe40007810000 */
[----:B------:R-:W-:Y:S02]  /*f450*/  ISETP.GT.AND P3, PT, R18, 0x58, !P5 ;  /* 0x000000581200780c */ /* 0x000fe40006f64270 */
[----:B------:R-:W-:-:S02]  /*f460*/  FMNMX.FTZ R21, R7, R21, !PT ;  /* 0x0000001507157209 */ /* 0x000fc40007810000 */
[----:B------:R-:W-:Y:S02]  /*f470*/  FSEL R142, R46, -INF , !P2 ;  /* 0xff8000002e8e7808 */ /* 0x000fe40005000000 */
[----:B------:R-:W-:Y:S02]  /*f480*/  FMNMX.FTZ R21, R16, R21, !PT ;  /* 0x0000001510157209 */ /* 0x000fe40007810000 */
[----:B------:R-:W-:Y:S02]  /*f490*/  FSEL R137, R47, -INF , !P1 ;  /* 0xff8000002f897808 */ /* 0x000fe40004800000 */
[----:B------:R-:W-:Y:S02]  /*f4a0*/  FMNMX.FTZ R21, R15, R21, !PT ;  /* 0x000000150f157209 */ /* 0x000fe40007810000 */
[----:B------:R-:W-:Y:S02]  /*f4b0*/  ISETP.GT.AND P0, PT, R18, 0x59, !P6 ;  /* 0x000000591200780c */ /* 0x000fe40007704270 */
[----:B------:R-:W-:-:S02]  /*f4c0*/  FMNMX.FTZ R21, R9, R21, !PT ;  /* 0x0000001509157209 */ /* 0x000fc40007810000 */
[----:B------:R-:W-:Y:S02]  /*f4d0*/  ISETP.LT.OR P1, PT, R20, 0x59, P3 ;  /* 0x000000591400780c */ /* 0x000fe40001f21670 */
[----:B------:R-:W-:Y:S02]  /*f4e0*/  FMNMX.FTZ R21, R8, R21, !PT ;  /* 0x0000001508157209 */ /* 0x000fe40007810000 */
[----:B------:R-:W-:Y:S02]  /*f4f0*/  ISETP.LT.OR P0, PT, R20, 0x5a, P0 ;  /* 0x0000005a1400780c */ /* 0x000fe40000701670 */
[----:B------:R-:W-:Y:S02]  /*f500*/  FMNMX.FTZ R21, R130, R21, !PT ;  /* 0x0000001582157209 */ /* 0x000fe40007810000 */
[----:B------:R-:W-:Y:S02]  /*f510*/  FSEL R134, R42, -INF , !P1 ;  /* 0xff8000002a867808 */ /* 0x000fe40004800000 */
[----:B------:R-:W-:-:S02]  /*f520*/  FMNMX.FTZ R21, R131, R21, !PT ;  /* 0x0000001583157209 */ /* 0x000fc40007810000 */
[----:B------:R-:W-:Y:S02]  /*f530*/  FSEL R133, R43, -INF , !P0 ;  /* 0xff8000002b857808 */ /* 0x000fe40004000000 */
[----:B------:R-:W-:Y:S02]  /*f540*/  FMNMX.FTZ R21, R135, R21, !PT ;  /* 0x0000001587157209 */ /* 0x000fe40007810000 */
[----:B-1----:R-:W-:Y:S02]  /*f550*/  FMNMX.FTZ R20, R19, R0, !PT ;  /* 0x0000000013147209 */ /* 0x002fe40007810000 */
[----:B------:R-:W-:Y:S02]  /*f560*/  FMNMX.FTZ R21, R136, R21, !PT ;  /* 0x0000001588157209 */ /* 0x000fe40007810000 */
[----:B------:R-:W-:Y:S01]  /*f570*/  ISETP.NE.AND P6, PT, R228, 0x1, PT ;  /* 0x00000001e400780c */ /* 0x000fe20003fc5270 */
[----:B------:R-:W1:Y:S01]  /*f580*/  SHFL.BFLY PT, R0, R20, 0x1, 0x1f ;  /* 0x0c201f0014007f89 */ /* 0x000e6200000e0000 */
[----:B------:R-:W-:-:S04]  /*f590*/  FMNMX.FTZ R21, R155, R21, !PT ;  /* 0x000000159b157209 */ /* 0x000fc80007810000 */
[----:B------:R-:W-:-:S04]  /*f5a0*/  FMNMX.FTZ R21, R157, R21, !PT ;  /* 0x000000159d157209 */ /* 0x000fc80007810000 */
[----:B------:R-:W-:-:S04]  /*f5b0*/  FMNMX.FTZ R21, R159, R21, !PT ;  /* 0x000000159f157209 */ /* 0x000fc80007810000 */
[----:B------:R-:W-:-:S04]  /*f5c0*/  FMNMX.FTZ R21, R166, R21, !PT ;  /* 0x00000015a6157209 */ /* 0x000fc80007810000 */
[----:B------:R-:W-:-:S04]  /*f5d0*/  FMNMX.FTZ R21, R165, R21, !PT ;  /* 0x00000015a5157209 */ /* 0x000fc80007810000 */
[----:B------:R-:W-:Y:S02]  /*f5e0*/  FMNMX.FTZ R21, R167, R21, !PT ;  /* 0x00000015a7157209 */ /* 0x000fe40007810000 */
[----:B-1----:R-:W-:Y:S02]  /*f5f0*/  FMNMX.FTZ R0, R20, R0, !PT ;  /* 0x0000000014007209 */ /* 0x002fe40007810000 */
[----:B------:R-:W-:Y:S02]  /*f600*/  FMNMX.FTZ R21, R154, R21, !PT ;  /* 0x000000159a157209 */ /* 0x000fe40007810000 */
[C---:B------:R-:W-:Y:S01]  /*f610*/  FSETP.NEU.FTZ.AND P0, PT, R0.reuse, -INF , PT ;  /* 0xff8000000000780b */ /* 0x040fe20003f1d000 */
[----:B------:R-:W-:Y:S01]  /*f620*/  FMUL.FTZ R143, R0, c[0x0][0x2d0] ;  /* 0x0000b400008f7a20 */ /* 0x000fe20000410000 */
[----:B------:R-:W-:-:S04]  /*f630*/  FMNMX.FTZ R21, R152, R21, !PT ;  /* 0x0000001598157209 */ /* 0x000fc80007810000 */
[----:B------:R-:W-:Y:S02]  /*f640*/  FMNMX.FTZ R21, R142, R21, !PT ;  /* 0x000000158e157209 */ /* 0x000fe40007810000 */
[----:B------:R-:W-:Y:S02]  /*f650*/  FSEL R143, R143, RZ, P0 ;  /* 0x000000ff8f8f7208 */ /* 0x000fe40000000000 */
[----:B------:R-:W-:-:S03]  /*f660*/  FMNMX.FTZ R21, R137, R21, !PT ;  /* 0x0000001589157209 */ /* 0x000fc60007810000 */
[--C-:B------:R-:W-:Y:S01]  /*f670*/  FFMA.FTZ R50, R12, c[0x0][0x2d0], -R143.reuse ;  /* 0x0000b4000c327a23 */ /* 0x100fe2000001088f */
[----:B------:R-:W-:Y:S01]  /*f680*/  FMNMX.FTZ R18, R134, R21, !PT ;  /* 0x0000001586127209 */ /* 0x000fe20007810000 */
[--C-:B------:R-:W-:Y:S01]  /*f690*/  FFMA.FTZ R51, R17, c[0x0][0x2d0], -R143.reuse ;  /* 0x0000b40011337a23 */ /* 0x100fe2000001088f */
[----:B------:R-:W-:Y:S01]  /*f6a0*/  LDSM.16.MT88.4 R20, [R189+0x800] ;  /* 0x00080000bd14783b */ /* 0x000fe20000004200 */
[--C-:B------:R-:W-:Y:S01]  /*f6b0*/  FFMA.FTZ R47, R13, c[0x0][0x2d0], -R143.reuse ;  /* 0x0000b4000d2f7a23 */ /* 0x100fe2000001088f */
[----:B------:R-:W-:Y:S01]  /*f6c0*/  FMNMX.FTZ R18, R133, R18, !PT ;  /* 0x0000001285127209 */ /* 0x000fe20007810000 */
[--C-:B------:R-:W-:Y:S01]  /*f6d0*/  FFMA.FTZ R46, R5, c[0x0][0x2d0], -R143.reuse ;  /* 0x0000b400052e7a23 */ /* 0x100fe2000001088f */
[----:B------:R-:W-:Y:S01]  /*f6e0*/  MUFU.EX2 R50, R50 ;  /* 0x0000003200327308 */ /* 0x000fe20000000800 */
[--C-:B------:R-:W-:Y:S02]  /*f6f0*/  FFMA.FTZ R42, R4, c[0x0][0x2d0], -R143.reuse ;  /* 0x0000b400042a7a23 */ /* 0x100fe4000001088f */
[----:B------:R-:W1:Y:S01]  /*f700*/  SHFL.BFLY PT, R19, R18, 0x2, 0x1f ;  /* 0x0c401f0012137f89 */ /* 0x000e6200000e0000 */
[----:B------:R-:W-:-:S02]  /*f710*/  FFMA.FTZ R13, R3, c[0x0][0x2d0], -R143 ;  /* 0x0000b400030d7a23 */ /* 0x000fc4000001088f */
[--C-:B------:R-:W-:Y:S02]  /*f720*/  FFMA.FTZ R3, R2, c[0x0][0x2d0], -R143.reuse ;  /* 0x0000b40002037a23 */ /* 0x100fe4000001088f */
[----:B------:R-:W2:Y:S01]  /*f730*/  MUFU.EX2 R51, R51 ;  /* 0x0000003300337308 */ /* 0x000ea20000000800 */
[--C-:B------:R-:W-:Y:S02]  /*f740*/  FFMA.FTZ R43, R76, c[0x0][0x2d0], -R143.reuse ;  /* 0x0000b4004c2b7a23 */ /* 0x100fe4000001088f */
[--C-:B------:R-:W-:Y:S02]  /*f750*/  FFMA.FTZ R118, R34, c[0x0][0x2d0], -R143.reuse ;  /* 0x0000b40022767a23 */ /* 0x100fe4000001088f */
[--C-:B------:R-:W-:Y:S02]  /*f760*/  FFMA.FTZ R119, R33, c[0x0][0x2d0], -R143.reuse ;  /* 0x0000b40021777a23 */ /* 0x100fe4000001088f */
[--C-:B------:R-:W-:Y:S01]  /*f770*/  FFMA.FTZ R129, R32, c[0x0][0x2d0], -R143.reuse ;  /* 0x0000b40020817a23 */ /* 0x100fe2000001088f */
[----:B------:R-:W-:Y:S01]  /*f780*/  MUFU.EX2 R47, R47 ;  /* 0x0000002f002f7308 */ /* 0x000fe20000000800 */
[----:B------:R-:W-:Y:S01]  /*f790*/  LDSM.16.MT88.4 R32, [R189+0x3800] ;  /* 0x00380000bd20783b */ /* 0x000fe20000004200 */
[----:B------:R-:W-:-:S02]  /*f7a0*/  FFMA.FTZ R128, R128, c[0x0][0x2d0], -R143 ;  /* 0x0000b40080807a23 */ /* 0x000fc4000001088f */
[--C-:B------:R-:W-:Y:S02]  /*f7b0*/  FFMA.FTZ R148, R148, c[0x0][0x2d0], -R143.reuse ;  /* 0x0000b40094947a23 */ /* 0x100fe4000001088f */
[--C-:B------:R-:W-:Y:S02]  /*f7c0*/  FFMA.FTZ R149, R149, c[0x0][0x2d0], -R143.reuse ;  /* 0x0000b40095957a23 */ /* 0x100fe4000001088f */
[----:B------:R-:W3:Y:S01]  /*f7d0*/  MUFU.EX2 R46, R46 ;  /* 0x0000002e002e7308 */ /* 0x000ee20000000800 */
[----:B--2---:R-:W-:Y:S01]  /*f7e0*/  F2FP.PACK_AB R64, R50, R51 ;  /* 0x000000333240723e */ /* 0x004fe200000000ff */
[--C-:B------:R-:W-:Y:S01]  /*f7f0*/  FFMA.FTZ R151, R151, c[0x0][0x2d0], -R143.reuse ;  /* 0x0000b40097977a23 */ /* 0x100fe2000001088f */
[----:B-1----:R-:W-:Y:S01]  /*f800*/  FMNMX.FTZ R19, R18, R19, !PT ;  /* 0x0000001312137209 */ /* 0x002fe20007810000 */
[--C-:B------:R-:W-:Y:S02]  /*f810*/  FFMA.FTZ R150, R150, c[0x0][0x2d0], -R143.reuse ;  /* 0x0000b40096967a23 */ /* 0x100fe4000001088f */
[----:B------:R-:W-:-:S02]  /*f820*/  FFMA.FTZ R164, R164, c[0x0][0x2d0], -R143 ;  /* 0x0000b400a4a47a23 */ /* 0x000fc4000001088f */
[----:B------:R-:W1:Y:S01]  /*f830*/  SHFL.BFLY PT, R18, R19, 0x1, 0x1f ;  /* 0x0c201f0013127f89 */ /* 0x000e6200000e0000 */
[----:B------:R-:W2:Y:S01]  /*f840*/  MUFU.EX2 R43, R43 ;  /* 0x0000002b002b7308 */ /* 0x000ea20000000800 */
[--C-:B------:R-:W-:Y:S02]  /*f850*/  FFMA.FTZ R156, R156, c[0x0][0x2d0], -R143.reuse ;  /* 0x0000b4009c9c7a23 */ /* 0x100fe4000001088f */
[--C-:B------:R-:W-:Y:S02]  /*f860*/  FFMA.FTZ R158, R158, c[0x0][0x2d0], -R143.reuse ;  /* 0x0000b4009e9e7a23 */ /* 0x100fe4000001088f */
[----:B------:R-:W-:Y:S01]  /*f870*/  FFMA.FTZ R153, R153, c[0x0][0x2d0], -R143 ;  /* 0x0000b40099997a23 */ /* 0x000fe2000001088f */
[----:B---3--:R-:W-:Y:S02]  /*f880*/  F2FP.PACK_AB R66, R46, R47 ;  /* 0x0000002f2e42723e */ /* 0x008fe400000000ff */
[----:B------:R-:W-:Y:S01]  /*f890*/  MUFU.EX2 R42, R42 ;  /* 0x0000002a002a7308 */ /* 0x000fe20000000800 */
[----:B------:R-:W-:-:S02]  /*f8a0*/  FADD.FTZ R50, R51, R50 ;  /* 0x0000003233327221 */ /* 0x000fc40000010000 */
[--C-:B------:R-:W-:Y:S02]  /*f8b0*/  FFMA.FTZ R243, R138, c[0x0][0x2d0], -R143.reuse ;  /* 0x0000b4008af37a23 */ /* 0x100fe4000001088f */
[----:B------:R-:W-:Y:S02]  /*f8c0*/  FADD.FTZ R50, R47, R50 ;  /* 0x000000322f327221 */ /* 0x000fe40000010000 */
[--C-:B------:R-:W-:Y:S01]  /*f8d0*/  FFMA.FTZ R141, R141, c[0x0][0x2d0], -R143.reuse ;  /* 0x0000b4008d8d7a23 */ /* 0x100fe2000001088f */
[----:B------:R-:W-:Y:S01]  /*f8e0*/  MUFU.EX2 R13, R13 ;  /* 0x0000000d000d7308 */ /* 0x000fe20000000800 */
[----:B------:R-:W-:Y:S02]  /*f8f0*/  FADD.FTZ R46, R46, R50 ;  /* 0x000000322e2e7221 */ /* 0x000fe40000010000 */
[----:B------:R-:W-:Y:S02]  /*f900*/  FFMA.FTZ R140, R140, c[0x0][0x2d0], -R143 ;  /* 0x0000b4008c8c7a23 */ /* 0x000fe4000001088f */
[----:B--2---:R-:W-:Y:S01]  /*f910*/  FADD.FTZ R46, R43, R46 ;  /* 0x0000002e2b2e7221 */ /* 0x004fe20000010000 */
[----:B-1----:R-:W-:-:S02]  /*f920*/  FMNMX.FTZ R12, R19, R18, !PT ;  /* 0x00000012130c7209 */ /* 0x002fc40007810000 */
[----:B------:R-:W-:Y:S01]  /*f930*/  MUFU.EX2 R3, R3 ;  /* 0x0000000300037308 */ /* 0x000fe20000000800 */
[----:B------:R-:W-:Y:S01]  /*f940*/  FFMA.FTZ R139, R139, c[0x0][0x2d0], -R143 ;  /* 0x0000b4008b8b7a23 */ /* 0x000fe2000001088f */
[C---:B------:R-:W-:Y:S01]  /*f950*/  FSETP.NEU.FTZ.AND P0, PT, R12.reuse, -INF , PT ;  /* 0xff8000000c00780b */ /* 0x040fe20003f1d000 */
[----:B------:R-:W-:-:S05]  /*f960*/  FMUL.FTZ R132, R12, c[0x0][0x2d0] ;  /* 0x0000b4000c847a20 */ /* 0x000fca0000410000 */
[----:B------:R-:W-:Y:S01]  /*f970*/  MUFU.EX2 R118, R118 ;  /* 0x0000007600767308 */ /* 0x000fe20000000800 */
[----:B------:R-:W-:-:S05]  /*f980*/  FSEL R132, R132, RZ, P0 ;  /* 0x000000ff84847208 */ /* 0x000fca0000000000 */
[--C-:B------:R-:W-:Y:S02]  /*f990*/  FFMA.FTZ R49, R10, c[0x0][0x2d0], -R132.reuse ;  /* 0x0000b4000a317a23 */ /* 0x100fe40000010884 */
[--C-:B------:R-:W-:Y:S01]  /*f9a0*/  FFMA.FTZ R48, R11, c[0x0][0x2d0], -R132.reuse ;  /* 0x0000b4000b307a23 */ /* 0x100fe20000010884 */
[----:B------:R-:W-:Y:S01]  /*f9b0*/  MUFU.EX2 R119, R119 ;  /* 0x0000007700777308 */ /* 0x000fe20000000800 */
[--C-:B------:R-:W-:Y:S02]  /*f9c0*/  FFMA.FTZ R45, R6, c[0x0][0x2d0], -R132.reuse ;  /* 0x0000b400062d7a23 */ /* 0x100fe40000010884 */
[--C-:B------:R-:W-:Y:S02]  /*f9d0*/  FFMA.FTZ R44, R7, c[0x0][0x2d0], -R132.reuse ;  /* 0x0000b400072c7a23 */ /* 0x100fe40000010884 */
[----:B------:R-:W1:Y:S01]  /*f9e0*/  LDSM.16.MT88.4 R4, [R188+0x3000] ;  /* 0x00300000bc04783b */ /* 0x000e620000004200 */
[--C-:B------:R-:W-:Y:S02]  /*f9f0*/  FFMA.FTZ R41, R16, c[0x0][0x2d0], -R132.reuse ;  /* 0x0000b40010297a23 */ /* 0x100fe40000010884 */
[----:B------:R-:W-:Y:S01]  /*fa00*/  MUFU.EX2 R49, R49 ;  /* 0x0000003100317308 */ /* 0x000fe20000000800 */
[----:B------:R-:W2:Y:S01]  /*fa10*/  LDSM.16.MT88.4 R16, [R188+0x800] ;  /* 0x00080000bc10783b */ /* 0x000ea20000004200 */
[----:B------:R-:W-:-:S02]  /*fa20*/  FFMA.FTZ R40, R15, c[0x0][0x2d0], -R132 ;  /* 0x0000b4000f287a23 */ /* 0x000fc40000010884 */
[--C-:B------:R-:W-:Y:S02]  /*fa30*/  FFMA.FTZ R2, R9, c[0x0][0x2d0], -R132.reuse ;  /* 0x0000b40009027a23 */ /* 0x100fe40000010884 */
[--C-:B------:R-:W-:Y:S02]  /*fa40*/  FFMA.FTZ R15, R8, c[0x0][0x2d0], -R132.reuse ;  /* 0x0000b400080f7a23 */ /* 0x100fe40000010884 */
[----:B------:R-:W3:Y:S01]  /*fa50*/  MUFU.EX2 R48, R48 ;  /* 0x0000003000307308 */ /* 0x000ee20000000800 */
[----:B------:R-:W4:Y:S01]  /*fa60*/  LDSM.16.MT88.4 R8, [R191+0x3800] ;  /* 0x00380000bf08783b */ /* 0x000f220000004200 */
[--C-:B------:R-:W-:Y:S02]  /*fa70*/  FFMA.FTZ R130, R130, c[0x0][0x2d0], -R132.reuse ;  /* 0x0000b40082827a23 */ /* 0x100fe40000010884 */
[--C-:B------:R-:W-:Y:S02]  /*fa80*/  FFMA.FTZ R131, R131, c[0x0][0x2d0], -R132.reuse ;  /* 0x0000b40083837a23 */ /* 0x100fe40000010884 */
[----:B------:R-:W-:-:S02]  /*fa90*/  FFMA.FTZ R135, R135, c[0x0][0x2d0], -R132 ;  /* 0x0000b40087877a23 */ /* 0x000fc40000010884 */
[----:B------:R-:W-:Y:S01]  /*faa0*/  MUFU.EX2 R45, R45 ;  /* 0x0000002d002d7308 */ /* 0x000fe20000000800 */
[--C-:B------:R-:W-:Y:S02]  /*fab0*/  FFMA.FTZ R136, R136, c[0x0][0x2d0], -R132.reuse ;  /* 0x0000b40088887a23 */ /* 0x100fe40000010884 */
[--C-:B------:R-:W-:Y:S02]  /*fac0*/  FFMA.FTZ R155, R155, c[0x0][0x2d0], -R132.reuse ;  /* 0x0000b4009b9b7a23 */ /* 0x100fe40000010884 */
[--C-:B------:R-:W-:Y:S02]  /*fad0*/  FFMA.FTZ R157, R157, c[0x0][0x2d0], -R132.reuse ;  /* 0x0000b4009d9d7a23 */ /* 0x100fe40000010884 */
[--C-:B------:R-:W-:Y:S01]  /*fae0*/  FFMA.FTZ R159, R159, c[0x0][0x2d0], -R132.reuse ;  /* 0x0000b4009f9f7a23 */ /* 0x100fe20000010884 */
[----:B------:R-:W5:Y:S01]  /*faf0*/  MUFU.EX2 R44, R44 ;  /* 0x0000002c002c7308 */ /* 0x000f620000000800 */
[----:B---3--:R-:W-:Y:S01]  /*fb00*/  F2FP.PACK_AB R65, R48, R49 ;  /* 0x000000313041723e */ /* 0x008fe200000000ff */
[----:B------:R-:W-:-:S02]  /*fb10*/  FFMA.FTZ R166, R166, c[0x0][0x2d0], -R132 ;  /* 0x0000b400a6a67a23 */ /* 0x000fc40000010884 */
[--C-:B------:R-:W-:Y:S02]  /*fb20*/  FFMA.FTZ R165, R165, c[0x0][0x2d0], -R132.reuse ;  /* 0x0000b400a5a57a23 */ /* 0x100fe40000010884 */
[--C-:B------:R-:W-:Y:S02]  /*fb30*/  FFMA.FTZ R167, R167, c[0x0][0x2d0], -R132.reuse ;  /* 0x0000b400a7a77a23 */ /* 0x100fe40000010884 */
[----:B------:R-:W3:Y:S01]  /*fb40*/  MUFU.EX2 R41, R41 ;  /* 0x0000002900297308 */ /* 0x000ee20000000800 */
[--C-:B------:R-:W-:Y:S02]  /*fb50*/  FFMA.FTZ R154, R154, c[0x0][0x2d0], -R132.reuse ;  /* 0x0000b4009a9a7a23 */ /* 0x100fe40000010884 */
[----:B------:R-:W-:Y:S02]  /*fb60*/  FFMA.FTZ R152, R152, c[0x0][0x2d0], -R132 ;  /* 0x0000b40098987a23 */ /* 0x000fe40000010884 */
[----:B------:R-:W-:Y:S02]  /*fb70*/  FADD.FTZ R48, R49, R48 ;  /* 0x0000003031307221 */ /* 0x000fe40000010000 */
[----:B------:R-:W-:Y:S01]  /*fb80*/  FFMA.FTZ R138, R142, c[0x0][0x2d0], -R132 ;  /* 0x0000b4008e8a7a23 */ /* 0x000fe20000010884 */
[----:B-----5:R-:W-:Y:S01]  /*fb90*/  F2FP.PACK_AB R67, R44, R45 ;  /* 0x0000002d2c43723e */ /* 0x020fe200000000ff */
[----:B------:R-:W5:Y:S01]  /*fba0*/  MUFU.EX2 R40, R40 ;  /* 0x0000002800287308 */ /* 0x000f620000000800 */
[----:B------:R-:W-:-:S02]  /*fbb0*/  FADD.FTZ R48, R45, R48 ;  /* 0x000000302d307221 */ /* 0x000fc40000010000 */
[----:B------:R-:W-:Y:S02]  /*fbc0*/  FFMA.FTZ R137, R137, c[0x0][0x2d0], -R132 ;  /* 0x0000b40089897a23 */ /* 0x000fe40000010884 */
[----:B------:R-:W-:Y:S01]  /*fbd0*/  FADD.FTZ R44, R44, R48 ;  /* 0x000000302c2c7221 */ /* 0x000fe20000010000 */
[----:B------:R-:W-:Y:S01]  /*fbe0*/  HMMA.16816.F32 R84, R64, R88, RZ ;  /* 0x000000584054723c */ /* 0x000fe200000018ff */
[----:B------:R-:W-:Y:S01]  /*fbf0*/  FFMA.FTZ R242, R133, c[0x0][0x2d0], -R132 ;  /* 0x0000b40085f27a23 */ /* 0x000fe20000010884 */
[----:B------:R-:W-:Y:S01]  /*fc00*/  MUFU.EX2 R2, R2 ;  /* 0x0000000200027308 */ /* 0x000fe20000000800 */
[----:B---3--:R-:W-:-:S05]  /*fc10*/  FADD.FTZ R44, R41, R44 ;  /* 0x0000002c292c7221 */ /* 0x008fca0000010000 */
[C---:B------:R-:W-:Y:S02]  /*fc20*/  HMMA.16816.F32 R88, R64.reuse, R90, RZ ;  /* 0x0000005a4058723c */ /* 0x040fe400000018ff */
[----:B------:R-:W3:Y:S06]  /*fc30*/  MUFU.EX2 R15, R15 ;  /* 0x0000000f000f7308 */ /* 0x000eec0000000800 */
[C---:B------:R-:W-:Y:S02]  /*fc40*/  HMMA.16816.F32 R92, R64.reuse, R96, RZ ;  /* 0x00000060405c723c */ /* 0x040fe400000018ff */
[----:B------:R-:W-:Y:S06]  /*fc50*/  MUFU.EX2 R129, R129 ;  /* 0x0000008100817308 */ /* 0x000fec0000000800 */
[C---:B------:R-:W-:Y:S02]  /*fc60*/  HMMA.16816.F32 R96, R64.reuse, R98, RZ ;  /* 0x000000624060723c */ /* 0x040fe400000018ff */
[----:B------:R-:W-:Y:S06]  /*fc70*/  MUFU.EX2 R128, R128 ;  /* 0x0000008000807308 */ /* 0x000fec0000000800 */
[C---:B------:R-:W-:Y:S02]  /*fc80*/  HMMA.16816.F32 R112, R64.reuse, R108, RZ ;  /* 0x0000006c4070723c */ /* 0x040fe400000018ff */
[----:B------:R-:W1:Y:S06]  /*fc90*/  MUFU.EX2 R130, R130 ;  /* 0x0000008200827308 */ /* 0x000e6c0000000800 */
[C---:B------:R-:W-:Y:S02]  /*fca0*/  HMMA.16816.F32 R68, R64.reuse, R72, RZ ;  /* 0x000000484044723c */ /* 0x040fe400000018ff */
[----:B------:R-:W1:Y:S06]  /*fcb0*/  MUFU.EX2 R131, R131 ;  /* 0x0000008300837308 */ /* 0x000e6c0000000800 */
        /* <DEDUP_REMOVED lines=9> */
[----:B------:R-:W-:Y:S06]  /*fd50*/  MUFU.EX2 R151, R151 ;  /* 0x0000009700977308 */ /* 0x000fec0000000800 */
[C---:B------:R-:W-:Y:S02]  /*fd60*/  HMMA.16816.F32 R80, R64.reuse, R82, RZ ;  /* 0x000000524050723c */ /* 0x040fe400000018ff */
[----:B------:R-:W-:Y:S06]  /*fd70*/  MUFU.EX2 R150, R150 ;  /* 0x0000009600967308 */ /* 0x000fec0000000800 */
[C---:B------:R-:W-:Y:S02]  /*fd80*/  HMMA.16816.F32 R104, R64.reuse, R106, RZ ;  /* 0x0000006a4068723c */ /* 0x040fe400000018ff */
[----:B------:R-:W2:Y:S06]  /*fd90*/  MUFU.EX2 R155, R155 ;  /* 0x0000009b009b7308 */ /* 0x000eac0000000800 */
[C---:B------:R-:W-:Y:S02]  /*fda0*/  HMMA.16816.F32 R56, R64.reuse, R58, RZ ;  /* 0x0000003a4038723c */ /* 0x040fe400000018ff */
[----:B------:R-:W2:Y:S06]  /*fdb0*/  MUFU.EX2 R157, R157 ;  /* 0x0000009d009d7308 */ /* 0x000eac0000000800 */
[C---:B-1----:R-:W-:Y:S02]  /*fdc0*/  HMMA.16816.F32 R60, R64.reuse, R4, RZ ;  /* 0x00000004403c723c */ /* 0x042fe400000018ff */
[----:B------:R-:W-:Y:S05]  /*fdd0*/  MUFU.EX2 R159, R159 ;  /* 0x0000009f009f7308 */ /* 0x000fea0000000800 */
[----:B------:R-:W-:Y:S01]  /*fde0*/  F2FP.PACK_AB R4, R42, R43 ;  /* 0x0000002b2a04723e */ /* 0x000fe200000000ff */
[----:B------:R-:W-:Y:S01]  /*fdf0*/  HMMA.16816.F32 R64, R64, R6, RZ ;  /* 0x000000064040723c */ /* 0x000fe200000018ff */
[----:B-----5:R-:W-:Y:S01]  /*fe00*/  F2FP.PACK_AB R5, R40, R41 ;  /* 0x000000292805723e */ /* 0x020fe200000000ff */
[----:B------:R-:W1:Y:S01]  /*fe10*/  MUFU.EX2 R166, R166 ;  /* 0x000000a600a67308 */ /* 0x000e620000000800 */
[----:B------:R-:W-:-:S02]  /*fe20*/  FADD.FTZ R42, R42, R46 ;  /* 0x0000002e2a2a7221 */ /* 0x000fc40000010000 */
[----:B------:R-:W-:Y:S02]  /*fe30*/  FADD.FTZ R40, R40, R44 ;  /* 0x0000002c28287221 */ /* 0x000fe40000010000 */
[----:B------:R-:W-:Y:S01]  /*fe40*/  F2FP.PACK_AB R6, R3, R13 ;  /* 0x0000000d0306723e */ /* 0x000fe200000000ff */
[----:B------:R-:W-:Y:S01]  /*fe50*/  FADD.FTZ R42, R13, R42 ;  /* 0x0000002a0d2a7221 */ /* 0x000fe20000010000 */
[----:B---3--:R-:W-:Y:S01]  /*fe60*/  F2FP.PACK_AB R7, R15, R2 ;  /* 0x000000020f07723e */ /* 0x008fe200000000ff */
[----:B------:R-:W3:Y:S01]  /*fe70*/  MUFU.EX2 R164, R164 ;  /* 0x000000a400a47308 */ /* 0x000ee20000000800 */
[----:B------:R-:W-:Y:S02]  /*fe80*/  FADD.FTZ R40, R2, R40 ;  /* 0x0000002802287221 */ /* 0x000fe40000010000 */
[----:B------:R-:W-:Y:S02]  /*fe90*/  FADD.FTZ R3, R3, R42 ;  /* 0x0000002a03037221 */ /* 0x000fe40000010000 */
[----:B------:R-:W-:Y:S01]  /*fea0*/  FADD.FTZ R15, R15, R40 ;  /* 0x000000280f0f7221 */ /* 0x000fe20000010000 */
[----:B--2---:R-:W-:Y:S01]  /*feb0*/  HMMA.16816.F32 R84, R4, R16, R84 ;  /* 0x000000100454723c */ /* 0x004fe20000001854 */
[----:B------:R-:W-:Y:S01]  /*fec0*/  FADD.FTZ R3, R118, R3 ;  /* 0x0000000376037221 */ /* 0x000fe20000010000 */
[----:B------:R-:W-:Y:S01]  /*fed0*/  MUFU.EX2 R156, R156 ;  /* 0x0000009c009c7308 */ /* 0x000fe20000000800 */
[----:B------:R-:W-:-:S02]  /*fee0*/  FADD.FTZ R15, R130, R15 ;  /* 0x0000000f820f7221 */ /* 0x000fc40000010000 */
[----:B------:R-:W-:-:S03]  /*fef0*/  @P6 IMAD.HI.U32 R2, R209, c[0x0][0x2c8], RZ ;  /* 0x0000b200d1026a27 */ /* 0x000fc600078e00ff */
[C---:B------:R-:W-:Y:S01]  /*ff00*/  HMMA.16816.F32 R88, R4.reuse, R18, R88 ;  /* 0x000000120458723c */ /* 0x040fe20000001858 */
[----:B------:R-:W2:Y:S01]  /*ff10*/  LDSM.16.MT88.4 R16, [R188+0x3800] ;  /* 0x00380000bc10783b */ /* 0x000ea20000004200 */
[----:B------:R-:W-:Y:S06]  /*ff20*/  MUFU.EX2 R158, R158 ;  /* 0x0000009e009e7308 */ /* 0x000fec0000000800 */
[C---:B----4-:R-:W-:Y:S02]  /*ff30*/  HMMA.16816.F32 R92, R4.reuse, R8, R92 ;  /* 0x00000008045c723c */ /* 0x050fe4000000185c */
[----:B------:R-:W-:Y:S06]  /*ff40*/  MUFU.EX2 R153, R153 ;  /* 0x0000009900997308 */ /* 0x000fec0000000800 */
[C---:B------:R-:W-:Y:S01]  /*ff50*/  HMMA.16816.F32 R96, R4.reuse, R10, R96 ;  /* 0x0000000a0460723c */ /* 0x040fe20000001860 */
[----:B------:R-:W4:Y:S01]  /*ff60*/  LDSM.16.MT88.4 R8, [R188+0x1000] ;  /* 0x00100000bc08783b */ /* 0x000f220000004200 */
[----:B------:R-:W5:Y:S06]  /*ff70*/  MUFU.EX2 R165, R165 ;  /* 0x000000a500a57308 */ /* 0x000f6c0000000800 */
        /* <DEDUP_REMOVED lines=9> */
[----:B------:R-:W1:Y:S06]  /*10010*/  MUFU.EX2 R141, R141 ;  /* 0x0000008d008d7308 */ /* 0x000e6c0000000800 */
[C---:B------:R-:W-:Y:S02]  /*10020*/  HMMA.16816.F32 R76, R4.reuse, R20, R76 ;  /* 0x00000014044c723c */ /* 0x040fe4000000184c */
[----:B------:R-:W-:Y:S06]  /*10030*/  MUFU.EX2 R140, R140 ;  /* 0x0000008c008c7308 */ /* 0x000fec0000000800 */
[C---:B------:R-:W-:Y:S01]  /*10040*/  HMMA.16816.F32 R80, R4.reuse, R22, R80 ;  /* 0x000000160450723c */ /* 0x040fe20000001850 */
[----:B------:R-:W-:Y:S01]  /*10050*/  LDSM.16.MT88.4 R20, [R189+0x1000] ;  /* 0x00100000bd14783b */ /* 0x000fe20000004200 */
[----:B------:R-:W-:Y:S06]  /*10060*/  MUFU.EX2 R139, R139 ;  /* 0x0000008b008b7308 */ /* 0x000fec0000000800 */
[C---:B------:R-:W-:Y:S02]  /*10070*/  HMMA.16816.F32 R100, R4.reuse, R36, R100 ;  /* 0x000000240464723c */ /* 0x040fe40000001864 */
[----:B------:R-:W-:Y:S06]  /*10080*/  MUFU.EX2 R243, R243 ;  /* 0x000000f300f37308 */ /* 0x000fec0000000800 */
[C---:B------:R-:W-:Y:S01]  /*10090*/  HMMA.16816.F32 R104, R4.reuse, R38, R104 ;  /* 0x000000260468723c */ /* 0x040fe20000001868 */
[----:B------:R-:W-:Y:S01]  /*100a0*/  LDSM.16.MT88.4 R36, [R190+0x4000] ;  /* 0x00400000be24783b */ /* 0x000fe20000004200 */
[----:B------:R-:W1:Y:S06]  /*100b0*/  MUFU.EX2 R138, R138 ;  /* 0x0000008a008a7308 */ /* 0x000e6c0000000800 */
[C---:B------:R-:W-:Y:S02]  /*100c0*/  HMMA.16816.F32 R52, R4.reuse, R32, R52 ;  /* 0x000000200434723c */ /* 0x040fe40000001834 */
[----:B------:R-:W1:Y:S06]  /*100d0*/  MUFU.EX2 R137, R137 ;  /* 0x0000008900897308 */ /* 0x000e6c0000000800 */
[C---:B------:R-:W-:Y:S01]  /*100e0*/  HMMA.16816.F32 R56, R4.reuse, R34, R56 ;  /* 0x000000220438723c */ /* 0x040fe20000001838 */
[----:B------:R-:W-:Y:S01]  /*100f0*/  LDSM.16.MT88.4 R32, [R189+0x4000] ;  /* 0x00400000bd20783b */ /* 0x000fe20000004200 */
[----:B------:R-:W-:Y:S06]  /*10100*/  MUFU.EX2 R242, R242 ;  /* 0x000000f200f27308 */ /* 0x000fec0000000800 */
[C---:B--2---:R-:W-:Y:S08]  /*10110*/  HMMA.16816.F32 R60, R4.reuse, R16, R60 ;  /* 0x00000010043c723c */ /* 0x044ff0000000183c */
[----:B------:R-:W-:Y:S01]  /*10120*/  HMMA.16816.F32 R64, R4, R18, R64 ;  /* 0x000000120440723c */ /* 0x000fe20000001840 */
[----:B------:R-:W2:Y:S06]  /*10130*/  LDSM.16.MT88.4 R16, [R191+0x4000] ;  /* 0x00400000bf10783b */ /* 0x000eac0000004200 */
[C---:B------:R-:W-:Y:S01]  /*10140*/  F2FP.PACK_AB R4, R119.reuse, R118 ;  /* 0x000000767704723e */ /* 0x040fe200000000ff */
[----:B------:R-:W-:Y:S01]  /*10150*/  FADD.FTZ R119, R119, R3 ;  /* 0x0000000377777221 */ /* 0x000fe20000010000 */
[----:B------:R-:W-:Y:S01]  /*10160*/  F2FP.PACK_AB R6, R128, R129 ;  /* 0x000000818006723e */ /* 0x000fe200000000ff */
[----:B------:R-:W-:Y:S01]  /*10170*/  IMAD.MOV.U32 R3, RZ, RZ, R209 ;  /* 0x000000ffff037224 */ /* 0x000fe200078e00d1 */
[C---:B------:R-:W-:Y:S01]  /*10180*/  F2FP.PACK_AB R5, R131.reuse, R130 ;  /* 0x000000828305723e */ /* 0x040fe200000000ff */
[----:B------:R-:W-:Y:S01]  /*10190*/  FADD.FTZ R131, R131, R15 ;  /* 0x0000000f83837221 */ /* 0x000fe20000010000 */
[----:B------:R-:W-:Y:S01]  /*101a0*/  F2FP.PACK_AB R7, R136, R135 ;  /* 0x000000878807723e */ /* 0x000fe200000000ff */
[----:B------:R-:W-:Y:S01]  /*101b0*/  FADD.FTZ R119, R129, R119 ;  /* 0x0000007781777221 */ /* 0x000fe20000010000 */
[----:B------:R-:W-:Y:S01]  /*101c0*/  @P6 SHF.R.U32.HI R3, RZ, c[0x0][0x2cc], R2 ;  /* 0x0000b300ff036a19 */ /* 0x000fe20000011602 */
[----:B------:R-:W-:Y:S01]  /*101d0*/  FADD.FTZ R131, R135, R131 ;  /* 0x0000008387837221 */ /* 0x000fe20000010000 */
[----:B------:R-:W-:Y:S01]  /*101e0*/  ISETP.GE.AND P6, PT, R232, 0x1, PT ;  /* 0x00000001e800780c */ /* 0x000fe20003fc6270 */
[----:B------:R-:W-:Y:S01]  /*101f0*/  FADD.FTZ R128, R128, R119 ;  /* 0x0000007780807221 */ /* 0x000fe20000010000 */
[----:B------:R-:W-:Y:S01]  /*10200*/  IADD3 R119, R14, -0x2, RZ ;  /* 0xfffffffe0e777810 */ /* 0x000fe20007ffe0ff */
[----:B----4-:R-:W-:Y:S01]  /*10210*/  HMMA.16816.F32 R84, R4, R8, R84 ;  /* 0x000000080454723c */ /* 0x010fe20000001854 */
[----:B------:R-:W-:-:S02]  /*10220*/  FADD.FTZ R136, R136, R131 ;  /* 0x0000008388887221 */ /* 0x000fc40000010000 */
[----:B------:R-:W-:Y:S02]  /*10230*/  FADD.FTZ R128, R148, R128 ;  /* 0x0000008094807221 */ /* 0x000fe40000010000 */
[----:B------:R-:W-:Y:S02]  /*10240*/  FADD.FTZ R136, R155, R136 ;  /* 0x000000889b887221 */ /* 0x000fe40000010000 */
[----:B------:R-:W-:Y:S01]  /*10250*/  IMAD.IADD R2, R231, 0x1, -R229 ;  /* 0x00000001e7027824 */ /* 0x000fe200078e0ae5 */
[----:B------:R-:W-:Y:S01]  /*10260*/  HMMA.16816.F32 R88, R4, R10, R88 ;  /* 0x0000000a0458723c */ /* 0x000fe20000001858 */
[----:B------:R-:W4:Y:S02]  /*10270*/  LDSM.16.MT88.4 R8, [R188+0x4000] ;  /* 0x00400000bc08783b */ /* 0x000f240000004200 */
[----:B------:R-:W-:-:S05]  /*10280*/  IMAD.IADD R2, R2, 0x1, R3 ;  /* 0x0000000102027824 */ /* 0x000fca00078e0203 */
[C---:B-1----:R-:W-:Y:S08]  /*10290*/  HMMA.16816.F32 R112, R4.reuse, R28, R112 ;  /* 0x0000001c0470723c */ /* 0x042ff00000001870 */
[C---:B--2---:R-:W-:Y:S08]  /*102a0*/  HMMA.16816.F32 R92, R4.reuse, R16, R92 ;  /* 0x00000010045c723c */ /* 0x044ff0000000185c */
[C---:B------:R-:W-:Y:S01]  /*102b0*/  HMMA.16816.F32 R96, R4.reuse, R18, R96 ;  /* 0x000000120460723c */ /* 0x040fe20000001860 */
[----:B------:R-:W1:Y:S07]  /*102c0*/  LDSM.16.MT88.4 R16, [R188+0x1800] ;  /* 0x00180000bc10783b */ /* 0x000e6e0000004200 */
[C---:B------:R-:W-:Y:S01]  /*102d0*/  HMMA.16816.F32 R108, R4.reuse, R30, R108 ;  /* 0x0000001e046c723c */ /* 0x040fe2000000186c */
[----:B------:R-:W-:Y:S07]  /*102e0*/  LDSM.16.MT88.4 R28, [R191+0x1800] ;  /* 0x00180000bf1c783b */ /* 0x000fee0000004200 */
[C---:B------:R-:W-:Y:S08]  /*102f0*/  HMMA.16816.F32 R68, R4.reuse, R24, R68 ;  /* 0x000000180444723c */ /* 0x040ff00000001844 */
[C---:B----4-:R-:W-:Y:S08]  /*10300*/  HMMA.16816.F32 R60, R4.reuse, R8, R60 ;  /* 0x00000008043c723c */ /* 0x050ff0000000183c */
[C---:B------:R-:W-:Y:S01]  /*10310*/  HMMA.16816.F32 R64, R4.reuse, R10, R64 ;  /* 0x0000000a0440723c */ /* 0x040fe20000001840 */
[----:B------:R-:W2:Y:S07]  /*10320*/  LDSM.16.MT88.4 R8, [R191+0x4800] ;  /* 0x00480000bf08783b */ /* 0x000eae0000004200 */
[C---:B------:R-:W-:Y:S01]  /*10330*/  HMMA.16816.F32 R72, R4.reuse, R26, R72 ;  /* 0x0000001a0448723c */ /* 0x040fe20000001848 */
[----:B------:R-:W4:Y:S07]  /*10340*/  LDSM.16.MT88.4 R24, [R190+0x1800] ;  /* 0x00180000be18783b */ /* 0x000f2e0000004200 */
[C---:B------:R-:W-:Y:S08]  /*10350*/  HMMA.16816.F32 R76, R4.reuse, R20, R76 ;  /* 0x00000014044c723c */ /* 0x040ff0000000184c */
[C---:B------:R-:W-:Y:S01]  /*10360*/  HMMA.16816.F32 R80, R4.reuse, R22, R80 ;  /* 0x000000160450723c */ /* 0x040fe20000001850 */
[----:B------:R-:W1:Y:S07]  /*10370*/  LDSM.16.MT88.4 R20, [R189+0x1800] ;  /* 0x00180000bd14783b */ /* 0x000e6e0000004200 */
[C---:B------:R-:W-:Y:S08]  /*10380*/  HMMA.16816.F32 R100, R4.reuse, R36, R100 ;  /* 0x000000240464723c */ /* 0x040ff00000001864 */
[C---:B------:R-:W-:Y:S01]  /*10390*/  HMMA.16816.F32 R104, R4.reuse, R38, R104 ;  /* 0x000000260468723c */ /* 0x040fe20000001868 */
[----:B------:R-:W2:Y:S07]  /*103a0*/  LDSM.16.MT88.4 R36, [R190+0x4800] ;  /* 0x00480000be24783b */ /* 0x000eae0000004200 */
[C---:B------:R-:W-:Y:S08]  /*103b0*/  HMMA.16816.F32 R52, R4.reuse, R32, R52 ;  /* 0x000000200434723c */ /* 0x040ff00000001834 */
[----:B------:R-:W-:Y:S01]  /*103c0*/  HMMA.16816.F32 R56, R4, R34, R56 ;  /* 0x000000220438723c */ /* 0x000fe20000001838 */
[----:B------:R-:W4:Y:S06]  /*103d0*/  LDSM.16.MT88.4 R32, [R189+0x4800] ;  /* 0x00480000bd20783b */ /* 0x000f2c0000004200 */
[C---:B------:R-:W-:Y:S01]  /*103e0*/  F2FP.PACK_AB R4, R149.reuse, R148 ;  /* 0x000000949504723e */ /* 0x040fe200000000ff */
[----:B------:R-:W-:Y:S01]  /*103f0*/  FADD.FTZ R149, R149, R128 ;  /* 0x0000008095957221 */ /* 0x000fe20000010000 */
[----:B------:R-:W-:-:S02]  /*10400*/  F2FP.PACK_AB R6, R150, R151 ;  /* 0x000000979606723e */ /* 0x000fc400000000ff */
[C---:B------:R-:W-:Y:S01]  /*10410*/  F2FP.PACK_AB R5, R157.reuse, R155 ;  /* 0x0000009b9d05723e */ /* 0x040fe200000000ff */
[----:B------:R-:W-:Y:S01]  /*10420*/  FADD.FTZ R157, R157, R136 ;  /* 0x000000889d9d7221 */ /* 0x000fe20000010000 */
[----:B------:R-:W-:Y:S01]  /*10430*/  F2FP.PACK_AB R7, R166, R159 ;  /* 0x0000009fa607723e */ /* 0x000fe200000000ff */
[----:B------:R-:W-:Y:S02]  /*10440*/  FADD.FTZ R149, R151, R149 ;  /* 0x0000009597957221 */ /* 0x000fe40000010000 */
[----:B------:R-:W-:Y:S02]  /*10450*/  FADD.FTZ R157, R159, R157 ;  /* 0x0000009d9f9d7221 */ /* 0x000fe40000010000 */
[----:B------:R-:W-:Y:S02]  /*10460*/  FADD.FTZ R150, R150, R149 ;  /* 0x0000009596967221 */ /* 0x000fe40000010000 */
[----:B-1----:R-:W-:Y:S01]  /*10470*/  HMMA.16816.F32 R84, R4, R16, R84 ;  /* 0x000000100454723c */ /* 0x002fe20000001854 */
[----:B------:R-:W-:-:S02]  /*10480*/  FADD.FTZ R166, R166, R157 ;  /* 0x0000009da6a67221 */ /* 0x000fc40000010000 */
[----:B---3--:R-:W-:Y:S02]  /*10490*/  FADD.FTZ R150, R164, R150 ;  /* 0x00000096a4967221 */ /* 0x008fe40000010000 */
[----:B-----5:R-:W-:-:S03]  /*104a0*/  FADD.FTZ R166, R165, R166 ;  /* 0x000000a6a5a67221 */ /* 0x020fc60000010000 */
        /* <DEDUP_REMOVED lines=10> */
[----:B------:R-:W-:Y:S07]  /*10550*/  LDSM.16.MT88.4 R24, [R190+0x2000] ;  /* 0x00200000be18783b */ /* 0x000fee0000004200 */
[C---:B------:R-:W-:Y:S08]  /*10560*/  HMMA.16816.F32 R76, R4.reuse, R20, R76 ;  /* 0x00000014044c723c */ /* 0x040ff0000000184c */
[C---:B------:R-:W-:Y:S01]  /*10570*/  HMMA.16816.F32 R80, R4.reuse, R22, R80 ;  /* 0x000000160450723c */ /* 0x040fe20000001850 */
[----:B------:R-:W3:Y:S07]  /*10580*/  LDSM.16.MT88.4 R20, [R189+0x2000] ;  /* 0x00200000bd14783b */ /* 0x000eee0000004200 */
[C---:B------:R-:W-:Y:S08]  /*10590*/  HMMA.16816.F32 R100, R4.reuse, R36, R100 ;  /* 0x000000240464723c */ /* 0x040ff00000001864 */
[C---:B------:R-:W-:Y:S01]  /*105a0*/  HMMA.16816.F32 R104, R4.reuse, R38, R104 ;  /* 0x000000260468723c */ /* 0x040fe20000001868 */
[----:B------:R-:W-:Y:S07]  /*105b0*/  LDSM.16.MT88.4 R36, [R190+0x5000] ;  /* 0x00500000be24783b */ /* 0x000fee0000004200 */
[C---:B------:R-:W-:Y:S08]  /*105c0*/  HMMA.16816.F32 R52, R4.reuse, R32, R52 ;  /* 0x000000200434723c */ /* 0x040ff00000001834 */
[C---:B------:R-:W-:Y:S01]  /*105d0*/  HMMA.16816.F32 R56, R4.reuse, R34, R56 ;  /* 0x000000220438723c */ /* 0x040fe20000001838 */
[----:B------:R-:W-:Y:S07]  /*105e0*/  LDSM.16.MT88.4 R32, [R189+0x5000] ;  /* 0x00500000bd20783b */ /* 0x000fee0000004200 */
[C---:B-1----:R-:W-:Y:S08]  /*105f0*/  HMMA.16816.F32 R60, R4.reuse, R16, R60 ;  /* 0x00000010043c723c */ /* 0x042ff0000000183c */
[----:B------:R-:W-:Y:S01]  /*10600*/  HMMA.16816.F32 R64, R4, R18, R64 ;  /* 0x000000120440723c */ /* 0x000fe20000001840 */
[----:B------:R-:W1:Y:S06]  /*10610*/  LDSM.16.MT88.4 R16, [R191+0x5000] ;  /* 0x00500000bf10783b */ /* 0x000e6c0000004200 */
        /* <DEDUP_REMOVED lines=12> */
[----:B------:R-:W-:Y:S02]  /*106e0*/  FADD.FTZ R152, R138, R152 ;  /* 0x000000988a987221 */ /* 0x000fe40000010000 */
[----:B------:R-:W-:Y:S01]  /*106f0*/  FADD.FTZ R153, R140, R153 ;  /* 0x000000998c997221 */ /* 0x000fe20000010000 */
[----:B------:R-:W-:Y:S01]  /*10700*/  HMMA.16816.F32 R88, R4, R10, R88 ;  /* 0x0000000a0458723c */ /* 0x000fe20000001858 */
[----:B------:R-:W2:Y:S01]  /*10710*/  LDSM.16.MT88.4 R8, [R188+0x5000] ;  /* 0x00500000bc08783b */ /* 0x000ea20000004200 */
[----:B------:R-:W-:Y:S02]  /*10720*/  FADD.FTZ R152, R137, R152 ;  /* 0x0000009889987221 */ /* 0x000fe40000010000 */
[----:B------:R-:W-:-:S04]  /*10730*/  FADD.FTZ R153, R139, R153 ;  /* 0x000000998b997221 */ /* 0x000fc80000010000 */
[C---:B---3--:R-:W-:Y:S08]  /*10740*/  HMMA.16816.F32 R76, R4.reuse, R20, R76 ;  /* 0x00000014044c723c */ /* 0x048ff0000000184c */
[C---:B------:R-:W-:Y:S01]  /*10750*/  HMMA.16816.F32 R80, R4.reuse, R22, R80 ;  /* 0x000000160450723c */ /* 0x040fe20000001850 */
[----:B------:R-:W3:Y:S07]  /*10760*/  LDSM.16.MT88.4 R20, [R189+0x2800] ;  /* 0x00280000bd14783b */ /* 0x000eee0000004200 */
[C---:B-1----:R-:W-:Y:S08]  /*10770*/  HMMA.16816.F32 R92, R4.reuse, R16, R92 ;  /* 0x00000010045c723c */ /* 0x042ff0000000185c */
[C---:B------:R-:W-:Y:S01]  /*10780*/  HMMA.16816.F32 R96, R4.reuse, R18, R96 ;  /* 0x000000120460723c */ /* 0x040fe20000001860 */
[----:B------:R-:W1:Y:S07]  /*10790*/  LDSM.16.MT88.4 R16, [R188+0x2800] ;  /* 0x00280000bc10783b */ /* 0x000e6e0000004200 */
[C---:B------:R-:W-:Y:S07]  /*107a0*/  HMMA.16816.F32 R100, R4.reuse, R36, R100 ;  /* 0x000000240464723c */ /* 0x040fee0000001864 */
[----:B------:R-:W-:Y:S01]  /*107b0*/  FFMA.FTZ R36, R134, c[0x0][0x2d0], -R132 ;  /* 0x0000b40086247a23 */ /* 0x000fe20000010884 */
[C---:B--2---:R-:W-:Y:S05]  /*107c0*/  HMMA.16816.F32 R60, R4.reuse, R8, R60 ;  /* 0x00000008043c723c */ /* 0x044fea000000183c */
[----:B------:R-:W2:Y:S03]  /*107d0*/  MUFU.EX2 R36, R36 ;  /* 0x0000002400247308 */ /* 0x000ea60000000800 */
[C---:B------:R-:W-:Y:S01]  /*107e0*/  HMMA.16816.F32 R64, R4.reuse, R10, R64 ;  /* 0x0000000a0440723c */ /* 0x040fe20000001840 */
[----:B------:R-:W4:Y:S07]  /*107f0*/  LDSM.16.MT88.4 R8, [R191+0x5800] ;  /* 0x00580000bf08783b */ /* 0x000f2e0000004200 */
[----:B------:R-:W-:Y:S01]  /*10800*/  HMMA.16816.F32 R112, R4, R28, R112 ;  /* 0x0000001c0470723c */ /* 0x000fe20000001870 */
[----:B--2---:R-:W-:-:S07]  /*10810*/  FADD.FTZ R152, R36, R152 ;  /* 0x0000009824987221 */ /* 0x004fce0000010000 */
[C---:B------:R-:W-:Y:S01]  /*10820*/  HMMA.16816.F32 R108, R4.reuse, R30, R108 ;  /* 0x0000001e046c723c */ /* 0x040fe2000000186c */
[----:B------:R-:W2:Y:S07]  /*10830*/  LDSM.16.MT88.4 R28, [R191+0x2800] ;  /* 0x00280000bf1c783b */ /* 0x000eae0000004200 */
[C---:B------:R-:W-:Y:S08]  /*10840*/  HMMA.16816.F32 R68, R4.reuse, R24, R68 ;  /* 0x000000180444723c */ /* 0x040ff00000001844 */
[C---:B------:R-:W-:Y:S01]  /*10850*/  HMMA.16816.F32 R72, R4.reuse, R26, R72 ;  /* 0x0000001a0448723c */ /* 0x040fe20000001848 */
[----:B------:R-:W5:Y:S07]  /*10860*/  LDSM.16.MT88.4 R24, [R190+0x2800] ;  /* 0x00280000be18783b */ /* 0x000f6e0000004200 */
[C---:B------:R-:W-:Y:S08]  /*10870*/  HMMA.16816.F32 R104, R4.reuse, R38, R104 ;  /* 0x000000260468723c */ /* 0x040ff00000001868 */
[C---:B------:R-:W-:Y:S08]  /*10880*/  HMMA.16816.F32 R52, R4.reuse, R32, R52 ;  /* 0x000000200434723c */ /* 0x040ff00000001834 */
[----:B------:R-:W-:Y:S07]  /*10890*/  HMMA.16816.F32 R56, R4, R34, R56 ;  /* 0x000000220438723c */ /* 0x000fee0000001838 */
[----:B------:R-:W-:-:S02]  /*108a0*/  F2FP.PACK_AB R4, R140, R141 ;  /* 0x0000008d8c04723e */ /* 0x000fc400000000ff */
[C---:B------:R-:W-:Y:S01]  /*108b0*/  F2FP.PACK_AB R6, R243.reuse, R139 ;  /* 0x0000008bf306723e */ /* 0x040fe200000000ff */
[----:B------:R-:W-:Y:S01]  /*108c0*/  FADD.FTZ R243, R243, R153 ;  /* 0x00000099f3f37221 */ /* 0x000fe20000010000 */
[----:B------:R-:W-:Y:S02]  /*108d0*/  F2FP.PACK_AB R5, R137, R138 ;  /* 0x0000008a8905723e */ /* 0x000fe400000000ff */
[C---:B------:R-:W-:Y:S01]  /*108e0*/  F2FP.PACK_AB R7, R242.reuse, R36 ;  /* 0x00000024f207723e */ /* 0x040fe200000000ff */
[----:B------:R-:W-:-:S06]  /*108f0*/  FADD.FTZ R242, R242, R152 ;  /* 0x00000098f2f27221 */ /* 0x000fcc0000010000 */
[C---:B---3--:R-:W-:Y:S08]  /*10900*/  HMMA.16816.F32 R76, R4.reuse, R20, R76 ;  /* 0x00000014044c723c */ /* 0x048ff0000000184c */
[C---:B------:R-:W-:Y:S01]  /*10910*/  HMMA.16816.F32 R80, R4.reuse, R22, R80 ;  /* 0x000000160450723c */ /* 0x040fe20000001850 */
[----:B------:R-:W3:Y:S07]  /*10920*/  LDSM.16.MT88.4 R20, [R190+0x5800] ;  /* 0x00580000be14783b */ /* 0x000eee0000004200 */
[C---:B-1----:R-:W-:Y:S08]  /*10930*/  HMMA.16816.F32 R84, R4.reuse, R16, R84 ;  /* 0x000000100454723c */ /* 0x042ff00000001854 */
[C---:B------:R-:W-:Y:S01]  /*10940*/  HMMA.16816.F32 R88, R4.reuse, R18, R88 ;  /* 0x000000120458723c */ /* 0x040fe20000001858 */
[----:B------:R-:W1:Y:S07]  /*10950*/  LDSM.16.MT88.4 R16, [R189+0x5800] ;  /* 0x00580000bd10783b */ /* 0x000e6e0000004200 */
[C---:B----4-:R-:W-:Y:S08]  /*10960*/  HMMA.16816.F32 R92, R4.reuse, R8, R92 ;  /* 0x00000008045c723c */ /* 0x050ff0000000185c */
[C---:B------:R-:W-:Y:S01]  /*10970*/  HMMA.16816.F32 R96, R4.reuse, R10, R96 ;  /* 0x0000000a0460723c */ /* 0x040fe20000001860 */
[----:B------:R-:W4:Y:S07]  /*10980*/  LDSM.16.MT88.4 R8, [R188+0x5800] ;  /* 0x00580000bc08783b */ /* 0x000f2e0000004200 */
[C---:B--2---:R-:W-:Y:S08]  /*10990*/  HMMA.16816.F32 R112, R4.reuse, R28, R112 ;  /* 0x0000001c0470723c */ /* 0x044ff00000001870 */
[C---:B------:R-:W-:Y:S08]  /*109a0*/  HMMA.16816.F32 R108, R4.reuse, R30, R108 ;  /* 0x0000001e046c723c */ /* 0x040ff0000000186c */
[C---:B-----5:R-:W-:Y:S08]  /*109b0*/  HMMA.16816.F32 R68, R4.reuse, R24, R68 ;  /* 0x000000180444723c */ /* 0x060ff00000001844 */
[C---:B------:R-:W-:Y:S08]  /*109c0*/  HMMA.16816.F32 R72, R4.reuse, R26, R72 ;  /* 0x0000001a0448723c */ /* 0x040ff00000001848 */
[C---:B---3--:R-:W-:Y:S08]  /*109d0*/  HMMA.16816.F32 R100, R4.reuse, R20, R100 ;  /* 0x000000140464723c */ /* 0x048ff00000001864 */
[C---:B------:R-:W-:Y:S08]  /*109e0*/  HMMA.16816.F32 R104, R4.reuse, R22, R104 ;  /* 0x000000160468723c */ /* 0x040ff00000001868 */
[C---:B-1----:R-:W-:Y:S08]  /*109f0*/  HMMA.16816.F32 R52, R4.reuse, R16, R52 ;  /* 0x000000100434723c */ /* 0x042ff00000001834 */
[C---:B------:R-:W-:Y:S08]  /*10a00*/  HMMA.16816.F32 R56, R4.reuse, R18, R56 ;  /* 0x000000120438723c */ /* 0x040ff00000001838 */
[C---:B----4-:R-:W-:Y:S08]  /*10a10*/  HMMA.16816.F32 R60, R4.reuse, R8, R60 ;  /* 0x00000008043c723c */ /* 0x050ff0000000183c */
[----:B------:R-:W-:Y:S07]  /*10a20*/  HMMA.16816.F32 R64, R4, R10, R64 ;  /* 0x0000000a0440723c */ /* 0x000fee0000001840 */
        /* <DEDUP_REMOVED lines=13> */
.L_x_2139:
[----:B------:R-:W-:-:S13]  /*10b00*/  ISETP.NE.AND P0, PT, R3, 0x1, PT ;  /* 0x000000010300780c */ /* 0x000fda0003f05270 */
[----:B------:R-:W-:-:S05]  /*10b10*/  @P0 IMAD.HI.U32 R2, R5, c[0x0][0x330], RZ ;  /* 0x0000cc0005020a27 */ /* 0x000fca00078e00ff */
[----:B------:R-:W-:Y:S02]  /*10b20*/  @P0 SHF.R.U32.HI R5, RZ, c[0x0][0x334], R2 ;  /* 0x0000cd00ff050a19 */ /* 0x000fe40000011602 */
.L_x_2140:
[----:B------:R-:W-:Y:S05]  /*10b30*/  BSYNC B0 ;  /* 0x0000000000007941 */ /* 0x000fea0003800000 */
.L_x_2138:
[----:B------:R-:W-:-:S05]  /*10b40*/  IMAD R3, R5, R3, c[0x0][0x32c] ;  /* 0x0000cb0005037624 */ /* 0x000fca00078e0203 */
[----:B------:R-:W-:-:S05]  /*10b50*/  IMNMX R4, R4, R3, PT ;  /* 0x0000000304047217 */ /* 0x000fca0003800200 */
.L_x_2137:
        /* <DEDUP_REMOVED lines=9> */
.L_x_2150:
[----:B------:R-:W-:Y:S04]  /*10bf0*/  DEPBAR.LE SB0, 0x0 ;  /* 0x000080000000791a */ /* 0x000fe80000000000 */
[----:B------:R-:W-:Y:S01]  /*10c00*/  WARPSYNC 0xffffffff ;  /* 0xffffffff00007948 */ /* 0x000fe20003800000 */
[----:B------:R-:W-:Y:S01]  /*10c10*/  BAR.SYNC.DEFER_BLOCKING 0x0 ;  /* 0x0000000000007b1d */ /* 0x000fe20000010000 */
[----:B------:R-:W-:Y:S02]  /*10c20*/  ISETP.GT.AND P0, PT, R237, R245, PT ;  /* 0x000000f5ed00720c */ /* 0x000fe40003f04270 */
[----:B------:R-:W-:Y:S02]  /*10c30*/  LOP3.LUT P5, RZ, R230, 0x20000, RZ, 0xc0, !PT ;  /* 0x00020000e6ff7812 */ /* 0x000fe400078ac0ff */
[----:B------:R-:W-:Y:S09]  /*10c40*/  ISETP.NE.AND P6, PT, R228, 0x1, PT ;  /* 0x00000001e400780c */ /* 0x000ff20003fc5270 */
[C---:B------:R-:W-:Y:S01]  /*10c50*/  @!P0 IMAD.WIDE.U32 R142, R245.reuse, c[0x0][0x208], RZ ;  /* 0x00008200f58e8a25 */ /* 0x040fe200078e00ff */
[----:B------:R-:W-:Y:S03]  /*10c60*/  @!P0 SHF.R.S32.HI R0, RZ, 0x1f, R245 ;  /* 0x0000001fff008819 */ /* 0x000fe600000114f5 */
[----:B------:R-:W-:Y:S02]  /*10c70*/  @!P0 IMAD.MOV.U32 R119, RZ, RZ, c[0x0][0x208] ;  /* 0x00008200ff778624 */ /* 0x000fe400078e00ff */
[----:B------:R-:W-:Y:S02]  /*10c80*/  @!P0 IMAD R0, R0, c[0x0][0x208], RZ ;  /* 0x0000820000008a24 */ /* 0x000fe400078e02ff */
[----:B------:R-:W-:Y:S01]  /*10c90*/  @!P0 IMAD.MOV.U32 R118, RZ, RZ, 0x5 ;  /* 0x00000005ff768424 */ /* 0x000fe200078e00ff */
[----:B------:R-:W1:Y:S01]  /*10ca0*/  LDSM.16.M88.4 R8, [R192] ;  /* 0x00000000c008783b */ /* 0x000e620000000200 */
[----:B------:R-:W-:Y:S01]  /*10cb0*/  @!P0 IMAD R0, R245, c[0x0][0x20c], R0 ;  /* 0x00008300f5008a24 */ /* 0x000fe200078e0200 */
[----:B------:R-:W-:Y:S02]  /*10cc0*/  ULDC UR4, c[0x0][0x324] ;  /* 0x0000c90000047ab9 */ /* 0x000fe40000000800 */
[----:B------:R-:W-:Y:S01]  /*10cd0*/  @!P0 SHF.L.U64.HI R141, R119, R118, c[0x0][0x20c] ;  /* 0x00008300778d8619 */ /* 0x000fe20000010276 */
[----:B------:R-:W-:Y:S01]  /*10ce0*/  @!P0 IMAD.MOV.U32 R148, RZ, RZ, R238 ;  /* 0x000000ffff948224 */ /* 0x000fe200078e00ee */
[----:B------:R-:W-:Y:S01]  /*10cf0*/  ULOP3.LUT UR4, URZ, UR4, URZ, 0x33, !UPT ;  /* 0x000000043f047292 */ /* 0x000fe2000f8e333f */
[----:B------:R-:W2:Y:S01]  /*10d00*/  LDSM.16.M88.4 R16, [R192+0x800] ;  /* 0x00080000c010783b */ /* 0x000ea20000000200 */
[----:B------:R-:W-:Y:S02]  /*10d10*/  @!P0 IMAD.MOV.U32 R149, RZ, RZ, R235 ;  /* 0x000000ffff958224 */ /* 0x000fe400078e00eb */
[----:B------:R-:W-:Y:S02]  /*10d20*/  @!P0 IMAD.IADD R0, R143, 0x1, R0 ;  /* 0x000000018f008824 */ /* 0x000fe400078e0200 */
[----:B------:R-:W-:Y:S01]  /*10d30*/  @!P0 IMAD.WIDE.U32 R148, R142, 0x60, R148 ;  /* 0x000000608e948825 */ /* 0x000fe200078e0094 */
[----:B------:R-:W3:Y:S03]  /*10d40*/  LDSM.16.M88.4 R24, [R192+0x1000] ;  /* 0x00100000c018783b */ /* 0x000ee60000000200 */
[----:B------:R-:W-:Y:S01]  /*10d50*/  @!P0 IMAD.SHL.U32 R140, R119, 0x20, RZ ;  /* 0x00000020778c8824 */ /* 0x000fe200078e00ff */
[----:B------:R-:W-:Y:S01]  /*10d60*/  @!P0 LEA R118, P2, R148, c[0x0][0x1f8], 0x1 ;  /* 0x00007e0094768a11 */ /* 0x000fe200078408ff */
[----:B------:R-:W-:Y:S01]  /*10d70*/  @!P0 IMAD R0, R0, 0x60, RZ ;  /* 0x0000006000008824 */ /* 0x000fe200078e02ff */
[----:B------:R-:W4:Y:S01]  /*10d80*/  LDSM.16.M88.4 R32, [R192+0x1800] ;  /* 0x00180000c020783b */ /* 0x000f220000000200 */
[----:B------:R-:W-:Y:S01]  /*10d90*/  @!P0 IMAD.WIDE.U32 R150, R142, 0x60, R140 ;  /* 0x000000608e968825 */ /* 0x000fe200078e008c */
[----:B------:R-:W-:Y:S03]  /*10da0*/  @!P0 IADD3 R152, P1, R140, R140, RZ ;  /* 0x0000008c8c988210 */ /* 0x000fe60007f3e0ff */
[----:B------:R-:W-:Y:S01]  /*10db0*/  @!P0 IMAD.IADD R119, R149, 0x1, R0 ;  /* 0x0000000195778824 */ /* 0x000fe200078e0200 */
[----:B------:R-:W5:Y:S01]  /*10dc0*/  LDSM.16.M88.4 R40, [R192+0x2000] ;  /* 0x00200000c028783b */ /* 0x000f620000000200 */
[----:B------:R-:W-:Y:S01]  /*10dd0*/  @!P0 IMAD.X R153, R141, 0x1, R141, P1 ;  /* 0x000000018d998824 */ /* 0x000fe200008e068d */
[-C--:B------:R-:W-:Y:S02]  /*10de0*/  @!P0 IADD3 R143, P3, R238, R150.reuse, RZ ;  /* 0x00000096ee8f8210 */ /* 0x080fe40007f7e0ff */
[----:B------:R-:W-:Y:S01]  /*10df0*/  @!P0 LEA.HI.X R119, R148, c[0x0][0x1fc], R119, 0x1, P2 ;  /* 0x00007f0094778a11 */ /* 0x000fe200010f0c77 */
[----:B------:R-:W-:Y:S01]  /*10e00*/  @!P0 IMAD.WIDE.U32 R152, R142, 0x60, R152 ;  /* 0x000000608e988825 */ /* 0x000fe200078e0098 */
[----:B------:R-:W3:Y:S01]  /*10e10*/  LDSM.16.M88.4 R48, [R192+0x2800] ;  /* 0x00280000c030783b */ /* 0x000ee20000000200 */
[----:B------:R-:W-:Y:S02]  /*10e20*/  @!P0 IADD3 R148, P2, P1, R238, R150, R140 ;  /* 0x00000096ee948210 */ /* 0x000fe4000795e08c */
[----:B------:R-:W-:Y:S01]  /*10e30*/  @!P0 LEA R154, P4, R143, c[0x0][0x1f8], 0x1 ;  /* 0x00007e008f9a8a11 */ /* 0x000fe200078808ff */
[----:B------:R-:W-:Y:S02]  /*10e40*/  @!P0 IMAD.IADD R140, R0, 0x1, R151 ;  /* 0x00000001008c8824 */ /* 0x000fe400078e0297 */
[----:B------:R-:W4:Y:S03]  /*10e50*/  LDSM.16.M88.4 R128, [R207] ;  /* 0x00000000cf80783b */ /* 0x000f260000000200 */
[----:B------:R-:W-:Y:S01]  /*10e60*/  @!P0 IADD3.X R151, R235, R140, R141, P2, P1 ;  /* 0x0000008ceb978210 */ /* 0x000fe200017e248d */
[C---:B-1----:R-:W-:Y:S02]  /*10e70*/  HMMA.16816.F32 R4, R120.reuse, R8, RZ ;  /* 0x000000087804723c */ /* 0x042fe400000018ff */
[----:B------:R-:W1:Y:S01]  /*10e80*/  LDSM.16.M88.4 R132, [R194] ;  /* 0x00000000c284783b */ /* 0x000e620000000200 */
[----:B------:R-:W-:Y:S01]  /*10e90*/  @!P0 IMAD.X R140, R140, 0x1, R235, P3 ;  /* 0x000000018c8c8824 */ /* 0x000fe200018e06eb */
[----:B------:R-:W-:Y:S02]  /*10ea0*/  @!P0 LEA R150, P3, R148, c[0x0][0x1f8], 0x1 ;  /* 0x00007e0094968a11 */ /* 0x000fe400078608ff */
[----:B------:R-:W-:Y:S02]  /*10eb0*/  @!P0 IADD3 R149, P2, R238, R152, RZ ;  /* 0x00000098ee958210 */ /* 0x000fe40007f5e0ff */
[C---:B------:R-:W-:Y:S01]  /*10ec0*/  HMMA.16816.F32 R8, R120.reuse, R10, RZ ;  /* 0x0000000a7808723c */ /* 0x040fe200000018ff */
[----:B------:R-:W1:Y:S01]  /*10ed0*/  LDSM.16.M88.4 R136, [R195] ;  /* 0x00000000c388783b */ /* 0x000e620000000200 */
[----:B------:R-:W-:Y:S02]  /*10ee0*/  @!P0 ISETP.GE.AND P1, PT, R116, c[0x0][0x1d4], PT ;  /* 0x0000750074008a0c */ /* 0x000fe40003f26270 */
[----:B------:R-:W-:Y:S02]  /*10ef0*/  @!P0 LEA.HI.X R155, R143, c[0x0][0x1fc], R140, 0x1, P4 ;  /* 0x00007f008f9b8a11 */ /* 0x000fe400020f0c8c */
[----:B------:R-:W-:Y:S01]  /*10f00*/  @!P0 LEA.HI.X R151, R148, c[0x0][0x1fc], R151, 0x1, P3 ;  /* 0x00007f0094978a11 */ /* 0x000fe200018f0c97 */
[----:B------:R-:W-:Y:S01]  /*10f10*/  LDSM.16.M88.4 R140, [R198] ;  /* 0x00000000c68c783b */ /* 0x000fe20000000200 */
[C---:B--2---:R-:W-:Y:S01]  /*10f20*/  HMMA.16816.F32 R12, R120.reuse, R16, RZ ;  /* 0x00000010780c723c */ /* 0x044fe200000018ff */
[----:B------:R-:W-:Y:S03]  /*10f30*/  @!P0 IADD3.X R0, R235, R0, R153, P2, !PT ;  /* 0x00000000eb008210 */ /* 0x000fe600017fe499 */
[C---:B------:R-:W-:Y:S04]  /*10f40*/  @!P0 LEA R152, P2, R149.reuse, c[0x0][0x1f8], 0x1 ;  /* 0x00007e0095988a11 */ /* 0x040fe800078408ff */
[C---:B------:R-:W-:Y:S01]  /*10f50*/  HMMA.16816.F32 R16, R120.reuse, R18, RZ ;  /* 0x000000127810723c */ /* 0x040fe200000018ff */
[----:B------:R-:W-:Y:S07]  /*10f60*/  @!P0 LEA.HI.X R153, R149, c[0x0][0x1fc], R0, 0x1, P2 ;  /* 0x00007f0095998a11 */ /* 0x000fee00010f0c00 */
[C---:B---3--:R-:W-:Y:S08]  /*10f70*/  HMMA.16816.F32 R20, R120.reuse, R24, RZ ;  /* 0x000000187814723c */ /* 0x048ff000000018ff */
[C---:B------:R-:W-:Y:S08]  /*10f80*/  HMMA.16816.F32 R24, R120.reuse, R26, RZ ;  /* 0x0000001a7818723c */ /* 0x040ff000000018ff */
[C---:B----4-:R-:W-:Y:S08]  /*10f90*/  HMMA.16816.F32 R28, R120.reuse, R32, RZ ;  /* 0x00000020781c723c */ /* 0x050ff000000018ff */
[C---:B------:R-:W-:Y:S08]  /*10fa0*/  HMMA.16816.F32 R32, R120.reuse, R34, RZ ;  /* 0x000000227820723c */ /* 0x040ff000000018ff */
[C---:B-----5:R-:W-:Y:S08]  /*10fb0*/  HMMA.16816.F32 R36, R120.reuse, R40, RZ ;  /* 0x000000287824723c */ /* 0x060ff000000018ff */
[C---:B------:R-:W-:Y:S08]  /*10fc0*/  HMMA.16816.F32 R40, R120.reuse, R42, RZ ;  /* 0x0000002a7828723c */ /* 0x040ff000000018ff */
[C---:B------:R-:W-:Y:S08]  /*10fd0*/  HMMA.16816.F32 R44, R120.reuse, R48, RZ ;  /* 0x00000030782c723c */ /* 0x040ff000000018ff */
[----:B------:R-:W-:Y:S08]  /*10fe0*/  HMMA.16816.F32 R48, R120, R50, RZ ;  /* 0x000000327830723c */ /* 0x000ff000000018ff */
[C---:B------:R-:W-:Y:S08]  /*10ff0*/  HMMA.16816.F32 R4, R124.reuse, R128, R4 ;  /* 0x000000807c04723c */ /* 0x040ff00000001804 */
[C---:B------:R-:W-:Y:S01]  /*11000*/  HMMA.16816.F32 R8, R124.reuse, R130, R8 ;  /* 0x000000827c08723c */ /* 0x040fe20000001808 */
[----:B------:R-:W2:Y:S07]  /*11010*/  LDSM.16.M88.4 R128, [R196] ;  /* 0x00000000c480783b */ /* 0x000eae0000000200 */
[C---:B-1----:R-:W-:Y:S08]  /*11020*/  HMMA.16816.F32 R12, R124.reuse, R132, R12 ;  /* 0x000000847c0c723c */ /* 0x042ff0000000180c */
[C---:B------:R-:W-:Y:S01]  /*11030*/  HMMA.16816.F32 R16, R124.reuse, R134, R16 ;  /* 0x000000867c10723c */ /* 0x040fe20000001810 */
[----:B------:R-:W1:Y:S06]  /*11040*/  LDSM.16.M88.4 R132, [R197] ;  /* 0x00000000c584783b */ /* 0x000e6c0000000200 */
[----:B------:R-:W-:Y:S01]  /*11050*/  @!PT LDS RZ, [RZ] ;  /* 0x00000000fffff984 */ /* 0x000fe20000000800 */
[----:B------:R-:W-:Y:S01]  /*11060*/  @!PT LDS RZ, [RZ] ;  /* 0x00000000fffff984 */ /* 0x000fe20000000800 */
[----:B------:R-:W-:Y:S01]  /*11070*/  @!PT LDS RZ, [RZ] ;  /* 0x00000000fffff984 */ /* 0x000fe20000000800 */
[----:B------:R3:W-:Y:S01]  /*11080*/  @!P0 LDGSTS.E.BYPASS.LTC128B.128 [R234+0x100], [R118.64], !P1 ;  /* 0x0010000076ea8fae */ /* 0x0007e2000c901d48 */
[C---:B------:R-:W-:Y:S05]  /*11090*/  HMMA.16816.F32 R20, R124.reuse, R136, R20 ;  /* 0x000000887c14723c */ /* 0x040fea0000001814 */
[----:B------:R3:W-:Y:S03]  /*110a0*/  @!P0 LDGSTS.E.BYPASS.LTC128B.128 [R234+0x3100], [R118.64+0x80], !P5 ;  /* 0x0310008076ea8fae */ /* 0x0007e6000e901d48 */
[C---:B------:R-:W-:Y:S03]  /*110b0*/  HMMA.16816.F32 R24, R124.reuse, R138, R24 ;  /* 0x0000008a7c18723c */ /* 0x040fe60000001818 */
[----:B------:R4:W-:Y:S05]  /*110c0*/  @!P0 LDGSTS.E.BYPASS.LTC128B.128 [R234+0x1100], [R154.64], !P1 ;  /* 0x011000009aea8fae */ /* 0x0009ea000c901d48 */
[C---:B--2---:R-:W-:Y:S01]  /*110d0*/  HMMA.16816.F32 R28, R124.reuse, R128, R28 ;  /* 0x000000807c1c723c */ /* 0x044fe2000000181c */
[----:B------:R4:W-:Y:S06]  /*110e0*/  @!P0 LDGSTS.E.BYPASS.LTC128B.128 [R234+0x4100], [R154.64+0x80], !P5 ;  /* 0x041000809aea8fae */ /* 0x0009ec000e901d48 */
[----:B------:R2:W-:Y:S01]  /*110f0*/  @!P0 LDGSTS.E.BYPASS.LTC128B.128 [R234+0x2100], [R150.64], !P1 ;  /* 0x0210000096ea8fae */ /* 0x0005e2000c901d48 */
[C---:B------:R-:W-:Y:S05]  /*11100*/  HMMA.16816.F32 R32, R124.reuse, R130, R32 ;  /* 0x000000827c20723c */ /* 0x040fea0000001820 */
[----:B------:R4:W-:Y:S01]  /*11110*/  @!P0 LDGSTS.E.BYPASS.LTC128B.128 [R234+0x5100], [R152.64+0x80], !P5 ;  /* 0x0510008098ea8fae */ /* 0x0009e2000e901d48 */
[C---:B------:R-:W-:Y:S02]  /*11120*/  ISETP.GT.AND P0, PT, R245.reuse, R237, PT ;  /* 0x000000edf500720c */ /* 0x040fe40003f04270 */
[C---:B-1----:R-:W-:Y:S03]  /*11130*/  HMMA.16816.F32 R36, R124.reuse, R132, R36 ;  /* 0x000000847c24723c */ /* 0x042fe60000001824 */
[----:B------:R-:W1:Y:S05]  /*11140*/  LDSM.16.M88.4 R136, [R206] ;  /* 0x00000000ce88783b */ /* 0x000e6a0000000200 */
[C---:B------:R-:W-:Y:S01]  /*11150*/  HMMA.16816.F32 R40, R124.reuse, R134, R40 ;  /* 0x000000867c28723c */ /* 0x040fe20000001828 */
[----:B------:R-:W0:Y:S03]  /*11160*/  LDGDEPBAR ;  /* 0x00000000000079af */ /* 0x000e260000000000 */
[----:B---3--:R-:W-:Y:S01]  /*11170*/  @P0 IMAD.MOV.U32 R119, RZ, RZ, 0x5 ;  /* 0x00000005ff770424 */ /* 0x008fe200078e00ff */
[----:B------:R-:W-:Y:S02]  /*11180*/  @P0 IADD3 R0, R245, -0x1, RZ ;  /* 0xfffffffff5000810 */ /* 0x000fe40007ffe0ff */
[----:B------:R-:W-:Y:S01]  /*11190*/  LDSM.16.M88.4 R128, [R206+0x1800] ;  /* 0x00180000ce80783b */ /* 0x000fe20000000200 */
[C---:B------:R-:W-:Y:S05]  /*111a0*/  HMMA.16816.F32 R44, R124.reuse, R140, R44 ;  /* 0x0000008c7c2c723c */ /* 0x040fea000000182c */
[----:B--2---:R-:W2:Y:S03]  /*111b0*/  LDSM.16.M88.4 R148, [R206+0x800] ;  /* 0x00080000ce94783b */ /* 0x004ea60000000200 */
[----:B------:R-:W-:Y:S03]  /*111c0*/  HMMA.16816.F32 R48, R124, R142, R48 ;  /* 0x0000008e7c30723c */ /* 0x000fe60000001830 */
[----:B----4-:R-:W3:Y:S06]  /*111d0*/  LDSM.16.M88.4 R152, [R206+0x1000] ;  /* 0x00100000ce98783b */ /* 0x010eec0000000200 */
[----:B------:R-:W4:Y:S06]  /*111e0*/  LDSM.16.M88.4 R132, [R206+0x2000] ;  /* 0x00200000ce84783b */ /* 0x000f2c0000000200 */
[----:B------:R-:W5:Y:S01]  /*111f0*/  LDSM.16.M88.4 R156, [R206+0x2800] ;  /* 0x00280000ce9c783b */ /* 0x000f620000000200 */
[C---:B-1----:R-:W-:Y:S05]  /*11200*/  HMMA.16816.F32 R4, R144.reuse, R136, R4 ;  /* 0x000000889004723c */ /* 0x042fea0000001804 */
[----:B------:R-:W1:Y:S03]  /*11210*/  LDSM.16.M88.4 R164, [R204+-0x3000] ;  /* 0xffd00000cca4783b */ /* 0x000e660000000200 */
[C---:B------:R-:W-:Y:S03]  /*11220*/  HMMA.16816.F32 R8, R144.reuse, R138, R8 ;  /* 0x0000008a9008723c */ /* 0x040fe60000001808 */
[----:B------:R-:W1:Y:S06]  /*11230*/  LDSM.16.M88.4 R140, [R204+-0x2800] ;  /* 0xffd80000cc8c783b */ /* 0x000e6c0000000200 */
[----:B------:R-:W1:Y:S01]  /*11240*/  LDSM.16.M88.4 R136, [R204+-0x2000] ;  /* 0xffe00000cc88783b */ /* 0x000e620000000200 */
[C---:B--2---:R-:W-:Y:S05]  /*11250*/  HMMA.16816.F32 R12, R144.reuse, R148, R12 ;  /* 0x00000094900c723c */ /* 0x044fea000000180c */
[----:B------:R-:W-:Y:S03]  /*11260*/  LDSM.16.M88.4 R176, [R200] ;  /* 0x00000000c8b0783b */ /* 0x000fe60000000200 */
[C---:B------:R-:W-:Y:S03]  /*11270*/  HMMA.16816.F32 R16, R144.reuse, R150, R16 ;  /* 0x000000969010723c */ /* 0x040fe60000001810 */
[----:B------:R-:W2:Y:S05]  /*11280*/  LDSM.16.M88.4 R148, [R204+-0x1800] ;  /* 0xffe80000cc94783b */ /* 0x000eaa0000000200 */
[C---:B---3--:R-:W-:Y:S08]  /*11290*/  HMMA.16816.F32 R20, R144.reuse, R152, R20 ;  /* 0x000000989014723c */ /* 0x048ff00000001814 */
[C---:B------:R-:W-:Y:S01]  /*112a0*/  HMMA.16816.F32 R24, R144.reuse, R154, R24 ;  /* 0x0000009a9018723c */ /* 0x040fe20000001818 */
[----:B------:R-:W3:Y:S07]  /*112b0*/  LDSM.16.M88.4 R152, [R204+-0x1000] ;  /* 0xfff00000cc98783b */ /* 0x000eee0000000200 */
[C---:B------:R-:W-:Y:S08]  /*112c0*/  HMMA.16816.F32 R28, R144.reuse, R128, R28 ;  /* 0x00000080901c723c */ /* 0x040ff0000000181c */
[C---:B------:R-:W-:Y:S01]  /*112d0*/  HMMA.16816.F32 R32, R144.reuse, R130, R32 ;  /* 0x000000829020723c */ /* 0x040fe20000001820 */
[----:B------:R-:W2:Y:S07]  /*112e0*/  LDSM.16.M88.4 R128, [R204+-0x800] ;  /* 0xfff80000cc80783b */ /* 0x000eae0000000200 */
[C---:B----4-:R-:W-:Y:S08]  /*112f0*/  HMMA.16816.F32 R36, R144.reuse, R132, R36 ;  /* 0x000000849024723c */ /* 0x050ff00000001824 */
[C---:B------:R-:W-:Y:S01]  /*11300*/  HMMA.16816.F32 R40, R144.reuse, R134, R40 ;  /* 0x000000869028723c */ /* 0x040fe20000001828 */
[----:B------:R-:W4:Y:S07]  /*11310*/  LDSM.16.M88.4 R132, [R192+0x3000] ;  /* 0x00300000c084783b */ /* 0x000f2e0000000200 */
        /* <DEDUP_REMOVED lines=20> */
[----:B------:R-:W5:Y:S07]  /*11460*/  LDSM.16.M88.4 R128, [R199] ;  /* 0x00000000c780783b */ /* 0x000f6e0000000200 */
[C---:B----4-:R-:W-:Y:S08]  /*11470*/  HMMA.16816.F32 R4, R168.reuse, R132, R4 ;  /* 0x00000084a804723c */ /* 0x050ff00000001804 */
[C---:B------:R-:W-:Y:S01]  /*11480*/  HMMA.16816.F32 R8, R168.reuse, R134, R8 ;  /* 0x00000086a808723c */ /* 0x040fe20000001808 */
[----:B------:R-:W4:Y:S07]  /*11490*/  LDSM.16.M88.4 R132, [R201] ;  /* 0x00000000c984783b */ /* 0x000f2e0000000200 */
        /* <DEDUP_REMOVED lines=17> */
[----:B------:R-:W-:Y:S07]  /*115b0*/  LDSM.16.M88.4 R152, [R206+0x4000] ;  /* 0x00400000ce98783b */ /* 0x000fee0000000200 */
[C---:B-----5:R-:W-:Y:S08]  /*115c0*/  HMMA.16816.F32 R12, R172.reuse, R128, R12 ;  /* 0x00000080ac0c723c */ /* 0x060ff0000000180c */
[C---:B------:R-:W-:Y:S01]  /*115d0*/  HMMA.16816.F32 R16, R172.reuse, R130, R16 ;  /* 0x00000082ac10723c */ /* 0x040fe20000001810 */
[----:B------:R-:W2:Y:S07]  /*115e0*/  LDSM.16.M88.4 R128, [R206+0x3000] ;  /* 0x00300000ce80783b */ /* 0x000eae0000000200 */
[C---:B------:R-:W-:Y:S08]  /*115f0*/  HMMA.16816.F32 R20, R172.reuse, R176, R20 ;  /* 0x000000b0ac14723c */ /* 0x040ff00000001814 */
[C---:B------:R-:W-:Y:S01]  /*11600*/  HMMA.16816.F32 R24, R172.reuse, R178, R24 ;  /* 0x000000b2ac18723c */ /* 0x040fe20000001818 */
[----:B------:R-:W-:Y:S07]  /*11610*/  LDSM.16.M88.4 R176, [R204+0x800] ;  /* 0x00080000ccb0783b */ /* 0x000fee0000000200 */
[C---:B----4-:R-:W-:Y:S08]  /*11620*/  HMMA.16816.F32 R28, R172.reuse, R132, R28 ;  /* 0x00000084ac1c723c */ /* 0x050ff0000000181c */
[C---:B------:R-:W-:Y:S01]  /*11630*/  HMMA.16816.F32 R32, R172.reuse, R134, R32 ;  /* 0x00000086ac20723c */ /* 0x040fe20000001820 */
[----:B------:R-:W3:Y:S07]  /*11640*/  LDSM.16.M88.4 R132, [R206+0x5800] ;  /* 0x00580000ce84783b */ /* 0x000eee0000000200 */
[C---:B-1----:R-:W-:Y:S08]  /*11650*/  HMMA.16816.F32 R36, R172.reuse, R136, R36 ;  /* 0x00000088ac24723c */ /* 0x042ff00000001824 */
[C---:B------:R-:W-:Y:S01]  /*11660*/  HMMA.16816.F32 R40, R172.reuse, R138, R40 ;  /* 0x0000008aac28723c */ /* 0x040fe20000001828 */
[----:B------:R-:W1:Y:S07]  /*11670*/  LDSM.16.M88.4 R136, [R204] ;  /* 0x00000000cc88783b */ /* 0x000e6e0000000200 */
[C---:B------:R-:W-:Y:S07]  /*11680*/  HMMA.16816.F32 R44, R172.reuse, R140, R44 ;  /* 0x0000008cac2c723c */ /* 0x040fee000000182c */
[----:B------:R-:W-:Y:S01]  /*11690*/  @P0 IMAD.MOV.U32 R140, RZ, RZ, c[0x0][0x1e0] ;  /* 0x00007800ff8c0624 */ /* 0x000fe200078e00ff */
[----:B------:R-:W-:Y:S04]  /*116a0*/  HMMA.16816.F32 R48, R172, R142, R48 ;  /* 0x0000008eac30723c */ /* 0x000fe80000001830 */
[C---:B------:R-:W-:Y:S01]  /*116b0*/  @P0 IMAD.SHL.U32 R118, R140.reuse, 0x20, RZ ;  /* 0x000000208c760824 */ /* 0x040fe200078e00ff */
[----:B------:R-:W-:Y:S02]  /*116c0*/  @P0 SHF.L.U64.HI R119, R140, R119, c[0x0][0x1e4] ;  /* 0x000079008c770619 */ /* 0x000fe40000010277 */
[----:B------:R-:W-:Y:S01]  /*116d0*/  @P0 SHF.R.S32.HI R141, RZ, 0x1f, R0 ;  /* 0x0000001fff8d0819 */ /* 0x000fe20000011400 */
[C---:B--2---:R-:W-:Y:S05]  /*116e0*/  HMMA.16816.F32 R4, R180.reuse, R128, R4 ;  /* 0x00000080b404723c */ /* 0x044fea0000001804 */
[----:B------:R-:W-:Y:S02]  /*116f0*/  @P0 IMAD R141, R141, c[0x0][0x1e0], RZ ;  /* 0x000078008d8d0a24 */ /* 0x000fe400078e02ff */
[C---:B------:R-:W-:Y:S01]  /*11700*/  @P0 IMAD.WIDE.U32 R142, R0.reuse, c[0x0][0x1e0], RZ ;  /* 0x00007800008e0a25 */ /* 0x040fe200078e00ff */
[C---:B------:R-:W-:Y:S01]  /*11710*/  HMMA.16816.F32 R8, R180.reuse, R130, R8 ;  /* 0x00000082b408723c */ /* 0x040fe20000001808 */
[----:B------:R-:W2:Y:S03]  /*11720*/  LDSM.16.M88.4 R128, [R204+0x1000] ;  /* 0x00100000cc80783b */ /* 0x000ea60000000200 */
[----:B------:R-:W-:Y:S04]  /*11730*/  @P0 IMAD R141, R0, c[0x0][0x1e4], R141 ;  /* 0x00007900008d0a24 */ /* 0x000fe800078e028d */
[C---:B------:R-:W-:Y:S04]  /*11740*/  HMMA.16816.F32 R12, R180.reuse, R148, R12 ;  /* 0x00000094b40c723c */ /* 0x040fe8000000180c */
[----:B------:R-:W-:Y:S03]  /*11750*/  @P0 IMAD.IADD R0, R143, 0x1, R141 ;  /* 0x000000018f000824 */ /* 0x000fe600078e028d */
[----:B------:R-:W-:Y:S01]  /*11760*/  @P0 IADD3 R148, P1, R118, R118, RZ ;  /* 0x0000007676940210 */ /* 0x000fe20007f3e0ff */
[C---:B------:R-:W-:Y:S04]  /*11770*/  HMMA.16816.F32 R16, R180.reuse, R150, R16 ;  /* 0x00000096b410723c */ /* 0x040fe80000001810 */
[----:B------:R-:W-:Y:S02]  /*11780*/  @P0 IMAD.X R149, R119, 0x1, R119, P1 ;  /* 0x0000000177950824 */ /* 0x000fe400008e0677 */
[----:B------:R-:W-:Y:S02]  /*11790*/  @P0 IMAD R0, R0, 0x60, RZ ;  /* 0x0000006000000824 */ /* 0x000fe400078e02ff */
[C---:B------:R-:W-:Y:S04]  /*117a0*/  HMMA.16816.F32 R20, R180.reuse, R152, R20 ;  /* 0x00000098b414723c */ /* 0x040fe80000001814 */
[----:B------:R-:W-:Y:S02]  /*117b0*/  @P0 IMAD.MOV.U32 R150, RZ, RZ, R240 ;  /* 0x000000ffff960224 */ /* 0x000fe400078e00f0 */
[----:B------:R-:W-:Y:S02]  /*117c0*/  @P0 IMAD.MOV.U32 R151, RZ, RZ, R236 ;  /* 0x000000ffff970224 */ /* 0x000fe400078e00ec */
[C---:B------:R-:W-:Y:S04]  /*117d0*/  HMMA.16816.F32 R24, R180.reuse, R154, R24 ;  /* 0x0000009ab418723c */ /* 0x040fe80000001818 */
[----:B------:R-:W-:Y:S04]  /*117e0*/  @P0 IMAD.WIDE.U32 R150, R142, 0x60, R150 ;  /* 0x000000608e960825 */ /* 0x000fe800078e0096 */
[C---:B------:R-:W-:Y:S04]  /*117f0*/  HMMA.16816.F32 R28, R180.reuse, R156, R28 ;  /* 0x0000009cb41c723c */ /* 0x040fe8000000181c */
[----:B------:R-:W-:Y:S01]  /*11800*/  @P0 LEA R140, P2, R150, c[0x0][0x1c8], 0x1 ;  /* 0x00007200968c0a11 */ /* 0x000fe200078408ff */
[C---:B------:R-:W-:Y:S03]  /*11810*/  @P0 IMAD.WIDE.U32 R148, R142.reuse, 0x60, R148 ;  /* 0x000000608e940825 */ /* 0x040fe600078e0094 */
[C---:B------:R-:W-:Y:S04]  /*11820*/  HMMA.16816.F32 R32, R180.reuse, R158, R32 ;  /* 0x0000009eb420723c */ /* 0x040fe80000001820 */
[----:B------:R-:W-:Y:S04]  /*11830*/  @P0 IMAD.WIDE.U32 R142, R142, 0x60, R118 ;  /* 0x000000608e8e0825 */ /* 0x000fe800078e0076 */
[C---:B------:R-:W-:Y:S04]  /*11840*/  HMMA.16816.F32 R36, R180.reuse, R164, R36 ;  /* 0x000000a4b424723c */ /* 0x040fe80000001824 */
[----:B------:R-:W-:Y:S04]  /*11850*/  @P0 IMAD.IADD R143, R0, 0x1, R143 ;  /* 0x00000001008f0824 */ /* 0x000fe800078e028f */
[C---:B------:R-:W-:Y:S08]  /*11860*/  HMMA.16816.F32 R40, R180.reuse, R166, R40 ;  /* 0x000000a6b428723c */ /* 0x040ff00000001828 */
[C---:B---3--:R-:W-:Y:S08]  /*11870*/  HMMA.16816.F32 R44, R180.reuse, R132, R44 ;  /* 0x00000084b42c723c */ /* 0x048ff0000000182c */
[----:B------:R-:W-:Y:S01]  /*11880*/  HMMA.16816.F32 R48, R180, R134, R48 ;  /* 0x00000086b430723c */ /* 0x000fe20000001830 */
[----:B------:R-:W3:Y:S07]  /*11890*/  LDSM.16.M88.4 R132, [R204+0x1800] ;  /* 0x00180000cc84783b */ /* 0x000eee0000000200 */
[C---:B-1----:R-:W-:Y:S08]  /*118a0*/  HMMA.16816.F32 R4, R184.reuse, R136, R4 ;  /* 0x00000088b804723c */ /* 0x042ff00000001804 */
[C---:B------:R-:W-:Y:S01]  /*118b0*/  HMMA.16816.F32 R8, R184.reuse, R138, R8 ;  /* 0x0000008ab808723c */ /* 0x040fe20000001808 */
[----:B------:R-:W1:Y:S07]  /*118c0*/  LDSM.16.M88.4 R136, [R204+0x2000] ;  /* 0x00200000cc88783b */ /* 0x000e6e0000000200 */
[C---:B------:R-:W-:Y:S08]  /*118d0*/  HMMA.16816.F32 R12, R184.reuse, R176, R12 ;  /* 0x000000b0b80c723c */ /* 0x040ff0000000180c */
[C---:B------:R-:W-:Y:S08]  /*118e0*/  HMMA.16816.F32 R16, R184.reuse, R178, R16 ;  /* 0x000000b2b810723c */ /* 0x040ff00000001810 */
[C---:B--2---:R-:W-:Y:S08]  /*118f0*/  HMMA.16816.F32 R20, R184.reuse, R128, R20 ;  /* 0x00000080b814723c */ /* 0x044ff00000001814 */
[C---:B------:R-:W-:Y:S01]  /*11900*/  HMMA.16816.F32 R24, R184.reuse, R130, R24 ;  /* 0x00000082b818723c */ /* 0x040fe20000001818 */
[----:B------:R-:W2:Y:S01]  /*11910*/  LDSM.16.M88.4 R128, [R204+0x2800] ;  /* 0x00280000cc80783b */ /* 0x000ea20000000200 */
[----:B------:R-:W-:Y:S05]  /*11920*/  DEPBAR.LE SB0, 0x0 ;  /* 0x000080000000791a */ /* 0x000fea0000000000 */
[----:B------:R-:W-:Y:S01]  /*11930*/  BAR.SYNC.DEFER_BLOCKING 0x0 ;  /* 0x0000000000007b1d */ /* 0x000fe20000010000 */
[C---:B---3--:R-:W-:Y:S07]  /*11940*/  HMMA.16816.F32 R28, R184.reuse, R132, R28 ;  /* 0x00000084b81c723c */ /* 0x048fee000000181c */
[----:B------:R-:W-:Y:S01]  /*11950*/  @P0 IMAD.IADD R132, R151, 0x1, R0 ;  /* 0x0000000197840824 */ /* 0x000fe200078e0200 */
[----:B------:R-:W-:Y:S01]  /*11960*/  @P0 IADD3 R133, P1, R240, R148, RZ ;  /* 0x00000094f0850210 */ /* 0x000fe20007f3e0ff */
[C---:B------:R-:W-:Y:S03]  /*11970*/  HMMA.16816.F32 R32, R184.reuse, R134, R32 ;  /* 0x00000086b820723c */ /* 0x040fe60000001820 */
[----:B------:R-:W-:Y:S02]  /*11980*/  @P0 LEA.HI.X R141, R150, c[0x0][0x1cc], R132, 0x1, P2 ;  /* 0x00007300968d0a11 */ /* 0x000fe400010f0c84 */
[----:B------:R-:W-:Y:S01]  /*11990*/  @P0 IADD3.X R132, R236, R0, R149, P1, !PT ;  /* 0x00000000ec840210 */ /* 0x000fe20000ffe495 */
[----:B------:R-:W-:Y:S01]  /*119a0*/  IMAD.IADD R0, R218, 0x1, R209 ;  /* 0x00000001da007824 */ /* 0x000fe200078e02d1 */
[CC--:B------:R-:W-:Y:S01]  /*119b0*/  @P0 IADD3 R148, P1, R240.reuse, R142.reuse, RZ ;  /* 0x0000008ef0940210 */ /* 0x0c0fe20007f3e0ff */
[C---:B-1----:R-:W-:Y:S04]  /*119c0*/  HMMA.16816.F32 R36, R184.reuse, R136, R36 ;  /* 0x00000088b824723c */ /* 0x042fe80000001824 */
[----:B------:R-:W-:Y:S01]  /*119d0*/  @P0 IMAD.X R134, R143, 0x1, R236, P1 ;  /* 0x000000018f860824 */ /* 0x000fe200008e06ec */
[----:B------:R-:W-:Y:S01]  /*119e0*/  @P0 IADD3 R142, P3, P2, R240, R142, R118 ;  /* 0x0000008ef08e0210 */ /* 0x000fe20007a7e076 */
[----:B------:R-:W-:Y:S01]  /*119f0*/  @P6 IMAD.HI.U32 R135, R0, c[0x0][0x2c8], RZ ;  /* 0x0000b20000876a27 */ /* 0x000fe200078e00ff */
[----:B------:R-:W-:Y:S01]  /*11a00*/  @P0 LEA R118, P1, R148, c[0x0][0x1c8], 0x1 ;  /* 0x0000720094760a11 */ /* 0x000fe200078208ff */
[C---:B------:R-:W-:Y:S04]  /*11a10*/  HMMA.16816.F32 R40, R184.reuse, R138, R40 ;  /* 0x0000008ab828723c */ /* 0x040fe80000001828 */
[----:B------:R-:W-:Y:S02]  /*11a20*/  @P0 IADD3.X R143, R236, R143, R119, P3, P2 ;  /* 0x0000008fec8f0210 */ /* 0x000fe40001fe4477 */
[----:B------:R-:W-:Y:S02]  /*11a30*/  @P0 LEA.HI.X R119, R148, c[0x0][0x1cc], R134, 0x1, P1 ;  /* 0x0000730094770a11 */ /* 0x000fe400008f0c86 */
[----:B------:R-:W-:Y:S01]  /*11a40*/  @P0 ISETP.GE.AND P1, PT, R116, c[0x0][0x1d4], PT ;  /* 0x0000750074000a0c */ /* 0x000fe20003f26270 */
[C---:B--2---:R-:W-:Y:S03]  /*11a50*/  HMMA.16816.F32 R44, R184.reuse, R128, R44 ;  /* 0x00000080b82c723c */ /* 0x044fe6000000182c */
[C---:B------:R-:W-:Y:S02]  /*11a60*/  @P0 LEA R136, P3, R142.reuse, c[0x0][0x1c8], 0x1 ;  /* 0x000072008e880a11 */ /* 0x040fe400078608ff */
[C---:B------:R-:W-:Y:S02]  /*11a70*/  @P0 LEA R134, P2, R133.reuse, c[0x0][0x1c8], 0x1 ;  /* 0x0000720085860a11 */ /* 0x040fe400078408ff */
[----:B------:R-:W-:Y:S01]  /*11a80*/  @P0 LEA.HI.X R137, R142, c[0x0][0x1cc], R143, 0x1, P3 ;  /* 0x000073008e890a11 */ /* 0x000fe200018f0c8f */
[----:B------:R-:W-:Y:S04]  /*11a90*/  HMMA.16816.F32 R48, R184, R130, R48 ;  /* 0x00000082b830723c */ /* 0x000fe80000001830 */
[----:B------:R-:W-:Y:S01]  /*11aa0*/  @!PT LDS RZ, [RZ] ;  /* 0x00000000fffff984 */ /* 0x000fe20000000800 */
[----:B------:R-:W-:Y:S01]  /*11ab0*/  @!PT LDS RZ, [RZ] ;  /* 0x00000000fffff984 */ /* 0x000fe20000000800 */
[----:B------:R-:W-:Y:S01]  /*11ac0*/  @!PT LDS RZ, [RZ] ;  /* 0x00000000fffff984 */ /* 0x000fe20000000800 */
[----:B------:R1:W-:Y:S01]  /*11ad0*/  @P0 LDGSTS.E.BYPASS.LTC128B.128 [R234+0x8100], [R140.64], !P1 ;  /* 0x081000008cea0fae */ /* 0x0003e2000c901d48 */
[----:B------:R-:W-:Y:S02]  /*11ae0*/  @P6 SHF.R.U32.HI R0, RZ, c[0x0][0x2cc], R135 ;  /* 0x0000b300ff006a19 */ /* 0x000fe40000011687 */
[----:B------:R-:W-:Y:S01]  /*11af0*/  @P0 LEA.HI.X R135, R133, c[0x0][0x1cc], R132, 0x1, P2 ;  /* 0x0000730085870a11 */ /* 0x000fe200010f0c84 */
[----:B------:R-:W-:Y:S02]  /*11b00*/  IMAD R130, R245, -0x60, RZ ;  /* 0xffffffa0f5827824 */ /* 0x000fe400078e02ff */
[----:B------:R1:W-:Y:S06]  /*11b10*/  @P0 LDGSTS.E.BYPASS.LTC128B.128 [R234+0xb100], [R140.64+0x80], !P5 ;  /* 0x0b1000808cea0fae */ /* 0x0003ec000e901d48 */
[----:B------:R2:W-:Y:S06]  /*11b20*/  @P0 LDGSTS.E.BYPASS.LTC128B.128 [R234+0x9100], [R118.64], !P1 ;  /* 0x0910000076ea0fae */ /* 0x0005ec000c901d48 */
[----:B------:R2:W-:Y:S06]  /*11b30*/  @P0 LDGSTS.E.BYPASS.LTC128B.128 [R234+0xc100], [R118.64+0x80], !P5 ;  /* 0x0c10008076ea0fae */ /* 0x0005ec000e901d48 */
[----:B------:R1:W-:Y:S06]  /*11b40*/  @P0 LDGSTS.E.BYPASS.LTC128B.128 [R234+0xa100], [R136.64], !P1 ;  /* 0x0a10000088ea0fae */ /* 0x0003ec000c901d48 */
[----:B------:R1:W-:Y:S01]  /*11b50*/  @P0 LDGSTS.E.BYPASS.LTC128B.128 [R234+0xd100], [R134.64+0x80], !P5 ;  /* 0x0d10008086ea0fae */ /* 0x0003e2000e901d48 */
[----:B------:R-:W-:Y:S05]  /*11b60*/  ISETP.GE.AND P5, PT, R232, 0x1, PT ;  /* 0x00000001e800780c */ /* 0x000fea0003fa6270 */
[----:B------:R-:W3:Y:S06]  /*11b70*/  SHFL.IDX PT, R128, R0, RZ, 0x1c1f ;  /* 0x001c1fff00807589 */ /* 0x000eec00000e0000 */
[----:B------:R-:W0:Y:S01]  /*11b80*/  LDGDEPBAR ;  /* 0x00000000000079af */ /* 0x000e220000000000 */
[----:B--2---:R-:W-:Y:S04]  /*11b90*/  IADD3 R119, -R217, 0x1, R130 ;  /* 0x00000001d9777810 */ /* 0x004fe80007ffe182 */
[----:B------:R-:W-:Y:S04]  /*11ba0*/  IADD3 R119, -R229, R119, R231 ;  /* 0x00000077e5777210 */ /* 0x000fe80007ffe1e7 */
[C---:B------:R-:W-:Y:S02]  /*11bb0*/  IADD3 R129, R119.reuse, c[0x0][0x328], RZ ;  /* 0x0000ca0077817a10 */ /* 0x040fe40007ffe0ff */
[----:B------:R-:W-:Y:S03]  /*11bc0*/  IADD3 R119, R119, UR4, RZ ;  /* 0x0000000477777c10 */ /* 0x000fe6000fffe0ff */
[----:B---3--:R-:W-:Y:S02]  /*11bd0*/  IMAD.IADD R132, R129, 0x1, R128 ;  /* 0x0000000181847824 */ /* 0x008fe400078e0280 */
        /* <DEDUP_REMOVED lines=15> */
.L_x_2144:
[----:B------:R-:W-:Y:S04]  /*11cd0*/  MOV R118, c[0x0][0x32c] ;  /* 0x0000cb0000767a02 */ /* 0x000fe80000000f00 */
[----:B------:R-:W-:Y:S11]  /*11ce0*/  ISETP.NE.AND P0, PT, R118, 0x1, PT ;  /* 0x000000017600780c */ /* 0x000ff60003f05270 */
[----:B------:R-:W-:Y:S02]  /*11cf0*/  @!UPT UIADD3 URZ, URZ, URZ, URZ ;  /* 0x0000003f3f3ff290 */ /* 0x000fe4000fffe03f */
[----:B------:R-:W-:Y:S05]  /*11d00*/  @P0 IMAD.HI.U32 R118, R128, c[0x0][0x330], RZ ;  /* 0x0000cc0080760a27 */ /* 0x000fea00078e00ff */
[----:B------:R-:W-:Y:S02]  /*11d10*/  @P0 SHF.R.U32.HI R128, RZ, c[0x0][0x334], R118 ;  /* 0x0000cd00ff800a19 */ /* 0x000fe40000011676 */
.L_x_2145:
[----:B------:R-:W-:Y:S05]  /*11d20*/  BSYNC B0 ;  /* 0x0000000000007941 */ /* 0x000fea0003800000 */
.L_x_2143:
[----:B------:R-:W-:Y:S04]  /*11d30*/  IMAD.IADD R118, R130, 0x1, -R217 ;  /* 0x0000000182767824 */ /* 0x000fe800078e0ad9 */
[----:B------:R-:W-:Y:S05]  /*11d40*/  IMAD R128, R128, c[0x0][0x32c], R118 ;  /* 0x0000cb0080807a24 */ /* 0x000fea00078e0276 */
[----:B------:R-:W-:Y:S02]  /*11d50*/  IADD3 R118, R128, c[0x0][0x32c], RZ ;  /* 0x0000cb0080767a10 */ /* 0x000fe40007ffe0ff */
[----:B------:R-:W-:Y:S02]  /*11d60*/  IMNMX R131, R131, R128, !PT ;  /* 0x0000008083837217 */ /* 0x000fe40007800200 */
[----:B------:R-:W-:Y:S02]  /*11d70*/  IMNMX R132, R132, R118, PT ;  /* 0x0000007684847217 */ /* 0x000fe40003800200 */
.L_x_2142:
[C---:B-1----:R-:W-:Y:S01]  /*11d80*/  ISETP.GE.AND P1, PT, R130.reuse, 0x1, PT ;  /* 0x000000018200780c */ /* 0x042fe20003f26270 */
[----:B------:R-:W1:Y:S01]  /*11d90*/  SHFL.IDX PT, R0, R0, 0x1, 0x1c1f ;  /* 0x003c1f0000007f89 */ /* 0x000e6200000e0000 */
[----:B------:R-:W-:Y:S02]  /*11da0*/  ISETP.GE.AND P0, PT, R130, 0x2, PT ;  /* 0x000000028200780c */ /* 0x000fe40003f06270 */
[----:B------:R-:W-:Y:S02]  /*11db0*/  LOP3.LUT R230, R230, 0xffffbfff, RZ, 0xc0, !PT ;  /* 0xffffbfffe6e67812 */ /* 0x000fe400078ec0ff */
[C---:B------:R-:W-:Y:S02]  /*11dc0*/  ISETP.GE.AND P2, PT, R130.reuse, 0x9, PT ;  /* 0x000000098200780c */ /* 0x040fe40003f46270 */
[C---:B------:R-:W-:Y:S02]  /*11dd0*/  ISETP.GE.AND P6, PT, R130.reuse, 0x42, PT ;  /* 0x000000428200780c */ /* 0x040fe40003fc6270 */
[C---:B------:R-:W-:Y:S02]  /*11de0*/  ISETP.GE.AND P5, PT, R130.reuse, 0x49, PT ;  /* 0x000000498200780c */ /* 0x040fe40003fa6270 */
[----:B------:R-:W-:Y:S02]  /*11df0*/  ISETP.GE.AND P4, PT, R130, 0x4a, PT ;  /* 0x0000004a8200780c */ /* 0x000fe40003f86270 */
[----:B------:R-:W-:Y:S02]  /*11e00*/  @P1 LOP3.LUT R230, R230, 0x4000, RZ, 0xfc, !PT ;  /* 0x00004000e6e61812 */ /* 0x000fe400078efcff */
[C---:B------:R-:W-:Y:S02]  /*11e10*/  ISETP.GT.AND P1, PT, R131.reuse, RZ, !P1 ;  /* 0x000000ff8300720c */ /* 0x040fe40004f24270 */
[----:B------:R-:W-:Y:S02]  /*11e20*/  LOP3.LUT R230, R230, 0xfffeffff, RZ, 0xc0, !PT ;  /* 0xfffeffffe6e67812 */ /* 0x000fe400078ec0ff */
[----:B------:R-:W-:Y:S02]  /*11e30*/  ISETP.LT.OR P1, PT, R132, 0x1, P1 ;  /* 0x000000018400780c */ /* 0x000fe40000f21670 */
[----:B------:R-:W-:Y:S02]  /*11e40*/  @P0 LOP3.LUT R230, R230, 0x10000, RZ, 0xfc, !PT ;  /* 0x00010000e6e60812 */ /* 0x000fe400078efcff */
[----:B------:R-:W-:Y:S01]  /*11e50*/  ISETP.GT.AND P0, PT, R131, 0x1, !P0 ;  /* 0x000000018300780c */ /* 0x000fe20004704270 */
[--C-:B-1----:R-:W-:Y:S01]  /*11e60*/  IMAD.IADD R129, R129, 0x1, R0.reuse ;  /* 0x0000000181817824 */ /* 0x102fe200078e0200 */
[----:B------:R-:W-:Y:S01]  /*11e70*/  FSEL R128, R4, -INF , !P1 ;  /* 0xff80000004807808 */ /* 0x000fe20004800000 */
[----:B------:R-:W-:Y:S01]  /*11e80*/  IMAD.IADD R119, R119, 0x1, R0 ;  /* 0x0000000177777824 */ /* 0x000fe200078e0200 */
[----:B------:R-:W-:Y:S02]  /*11e90*/  ISETP.GE.AND P1, PT, R130, 0xa, PT ;  /* 0x0000000a8200780c */ /* 0x000fe40003f26270 */
[----:B------:R-:W-:Y:S02]  /*11ea0*/  ISETP.LT.OR P0, PT, R132, 0x2, P0 ;  /* 0x000000028400780c */ /* 0x000fe40000701670 */
[----:B------:R-:W-:Y:S02]  /*11eb0*/  LOP3.LUT R230, R230, 0xffff7fff, RZ, 0xc0, !PT ;  /* 0xffff7fffe6e67812 */ /* 0x000fe400078ec0ff */
[----:B------:R-:W-:Y:S02]  /*11ec0*/  FSEL R118, R5, -INF , !P0 ;  /* 0xff80000005767808 */ /* 0x000fe40004000000 */
[----:B------:R-:W-:Y:S02]  /*11ed0*/  @P2 LOP3.LUT R230, R230, 0x8000, RZ, 0xfc, !PT ;  /* 0x00008000e6e62812 */ /* 0x000fe400078efcff */
[C---:B------:R-:W-:Y:S02]  /*11ee0*/  ISETP.GT.AND P0, PT, R131.reuse, 0x8, !P2 ;  /* 0x000000088300780c */ /* 0x040fe40005704270 */
        /* <DEDUP_REMOVED lines=16> */
[----:B------:R-:W-:Y:S02]  /*11ff0*/  ISETP.GT.AND P0, PT, R131, 0x11, !P1 ;  /* 0x000000118300780c */ /* 0x000fe40004f04270 */
[----:B------:R-:W-:Y:S02]  /*12000*/  ISETP.GE.AND P3, PT, R130, 0x59, PT ;  /* 0x000000598200780c */ /* 0x000fe40003f66270 */
        /* <DEDUP_REMOVED lines=89> */
[----:B------:R-:W-:Y:S11]  /*125a0*/  ISETP.GE.AND P0, PT, R130, 0x5a, PT ;  /* 0x0000005a8200780c */ /* 0x000ff60003f06270 */
[----:B------:R-:W-:Y:S02]  /*125b0*/  @!UPT UIADD3 URZ, URZ, URZ, URZ ;  /* 0x0000003f3f3ff290 */ /* 0x000fe4000fffe03f */
[----:B------:R-:W-:Y:S02]  /*125c0*/  @P0 LOP3.LUT R230, R230, 0x40000, RZ, 0xfc, !PT ;  /* 0x00040000e6e60812 */ /* 0x000fe400078efcff */
[----:B------:R-:W-:Y:S04]  /*125d0*/  ISETP.GT.AND P0, PT, R131, 0x59, !P0 ;  /* 0x000000598300780c */ /* 0x000fe80004704270 */
[----:B------:R-:W-:Y:S04]  /*125e0*/  ISETP.LT.OR P0, PT, R132, 0x5a, P0 ;  /* 0x0000005a8400780c */ /* 0x000fe80000701670 */
        /* <DEDUP_REMOVED lines=17> */
.L_x_2148:
[----:B------:R-:W-:Y:S04]  /*12700*/  MOV R0, c[0x0][0x32c] ;  /* 0x0000cb0000007a02 */ /* 0x000fe80000000f00 */
[----:B------:R-:W-:Y:S11]  /*12710*/  ISETP.NE.AND P0, PT, R0, 0x1, PT ;  /* 0x000000010000780c */ /* 0x000ff60003f05270 */
[----:B------:R-:W-:Y:S02]  /*12720*/  @!UPT UIADD3 URZ, URZ, URZ, URZ ;  /* 0x0000003f3f3ff290 */ /* 0x000fe4000fffe03f */
[----:B------:R-:W-:Y:S05]  /*12730*/  @P0 IMAD.HI.U32 R0, R4, c[0x0][0x330], RZ ;  /* 0x0000cc0004000a27 */ /* 0x000fea00078e00ff */
[----:B------:R-:W-:Y:S02]  /*12740*/  @P0 SHF.R.U32.HI R4, RZ, c[0x0][0x334], R0 ;  /* 0x0000cd00ff040a19 */ /* 0x000fe40000011600 */
.L_x_2149:
[----:B------:R-:W-:Y:S05]  /*12750*/  BSYNC B0 ;  /* 0x0000000000007941 */ /* 0x000fea0003800000 */
.L_x_2147:
[----:B------:R-:W-:Y:S04]  /*12760*/  IMAD.IADD R130, R130, 0x1, -R217 ;  /* 0x0000000182827824 */ /* 0x000fe800078e0ad9 */
[----:B------:R-:W-:Y:S05]  /*12770*/  IMAD R130, R4, c[0x0][0x32c], R130 ;  /* 0x0000cb0004827a24 */ /* 0x000fea00078e0282 */
[----:B------:R-:W-:Y:S02]  /*12780*/  IADD3 R0, R130, c[0x0][0x32c], RZ ;  /* 0x0000cb0082007a10 */ /* 0x000fe40007ffe0ff */
[----:B------:R-:W-:Y:S02]  /*12790*/  IMNMX R119, R119, R130, !PT ;  /* 0x0000008277777217 */ /* 0x000fe40007800200 */
[----:B------:R-:W-:Y:S02]  /*127a0*/  IMNMX R129, R129, R0, PT ;  /* 0x0000000081817217 */ /* 0x000fe40003800200 */
.L_x_2146:
[----:B------:R-:W-:Y:S01]  /*127b0*/  LOP3.LUT P0, RZ, R230, 0x4000, RZ, 0xc0, !PT ;  /* 0x00004000e6ff7812 */ /* 0x000fe2000780c0ff */
[----:B------:R-:W-:Y:S01]  /*127c0*/  IMAD.MOV.U32 R32, RZ, RZ, R28 ;  /* 0x000000ffff207224 */ /* 0x000fe200078e001c */
[----:B------:R-:W-:Y:S01]  /*127d0*/  FMNMX.FTZ R0, R128, R3, !PT ;  /* 0x0000000380007209 */ /* 0x000fe20007810000 */
[----:B------:R-:W-:Y:S01]  /*127e0*/  IMAD.MOV.U32 R41, RZ, RZ, R33 ;  /* 0x000000ffff297224 */ /* 0x000fe200078e0021 */
[----:B------:R-:W-:Y:S01]  /*127f0*/  ISETP.GT.AND P0, PT, R119, RZ, !P0 ;  /* 0x000000ff7700720c */ /* 0x000fe20004704270 */
[----:B------:R-:W-:Y:S01]  /*12800*/  IMAD.MOV.U32 R36, RZ, RZ, R133 ;  /* 0x000000ffff247224 */ /* 0x000fe200078e0085 */
        /* <DEDUP_REMOVED lines=33> */
[----:B------:R-:W-:Y:S02]  /*12a20*/  MOV R33, R29 ;  /* 0x0000001d00217202 */ /* 0x000fe40000000f00 */
        /* <DEDUP_REMOVED lines=33> */
[----:B------:R-:W-:Y:S01]  /*12c40*/  LOP3.LUT P0, RZ, R230, 0x40, RZ, 0xc0, !PT ;  /* 0x00000040e6ff7812 */ /* 0x000fe2000780c0ff */
[----:B------:R-:W-:Y:S01]  /*12c50*/  LDSM.16.MT88.4 R20, [R190] ;  /* 0x00000000be14783b */ /* 0x000fe20000004200 */
        /* <DEDUP_REMOVED lines=14> */
[----:B------:R-:W1:Y:S01]  /*12d40*/  SHFL.BFLY PT, R6, R0, 0x2, 0x1f ;  /* 0x0c401f0000067f89 */ /* 0x000e6200000e0000 */
[----:B------:R-:W-:Y:S02]  /*12d50*/  FMNMX.FTZ R4, R48, R4, !PT ;  /* 0x0000000430047209 */ /* 0x000fe40007810000 */
[C---:B------:R-:W-:Y:S02]  /*12d60*/  ISETP.GT.AND P0, PT, R119.reuse, 0x30, !P0 ;  /* 0x000000307700780c */ /* 0x040fe40004704270 */
[----:B------:R-:W-:Y:S02]  /*12d70*/  ISETP.GT.AND P1, PT, R119, 0x50, !P1 ;  /* 0x000000507700780c */ /* 0x000fe40004f24270 */
[----:B------:R-:W-:Y:S02]  /*12d80*/  ISETP.LT.OR P0, PT, R129, 0x31, P0 ;  /* 0x000000318100780c */ /* 0x000fe40000701670 */
[----:B------:R-:W-:Y:S02]  /*12d90*/  ISETP.GT.AND P3, PT, R119, 0x58, !P3 ;  /* 0x000000587700780c */ /* 0x000fe40005f64270 */
[----:B------:R-:W-:Y:S02]  /*12da0*/  FSEL R17, R30, -INF , !P0 ;  /* 0xff8000001e117808 */ /* 0x000fe40004000000 */
[----:B------:R-:W-:Y:S02]  /*12db0*/  LOP3.LUT P0, RZ, R230, 0x8, RZ, 0xc0, !PT ;  /* 0x00000008e6ff7812 */ /* 0x000fe4000780c0ff */
[----:B------:R-:W-:Y:S02]  /*12dc0*/  FMNMX.FTZ R4, R17, R4, !PT ;  /* 0x0000000411047209 */ /* 0x000fe40007810000 */
[----:B------:R-:W-:Y:S04]  /*12dd0*/  ISETP.GT.AND P0, PT, R119, 0x31, !P0 ;  /* 0x000000317700780c */ /* 0x000fe80004704270 */
[----:B------:R-:W-:Y:S02]  /*12de0*/  ISETP.LT.OR P0, PT, R129, 0x32, P0 ;  /* 0x000000328100780c */ /* 0x000fe40000701670 */
[----:B-1----:R-:W-:Y:S02]  /*12df0*/  FMNMX.FTZ R6, R0, R6, !PT ;  /* 0x0000000600067209 */ /* 0x002fe40007810000 */
[----:B------:R-:W-:Y:S02]  /*12e00*/  FSEL R25, R31, -INF , !P0 ;  /* 0xff8000001f197808 */ /* 0x000fe40004000000 */
[----:B------:R-:W-:Y:S01]  /*12e10*/  LOP3.LUT P0, RZ, R230, 0x4, RZ, 0xc0, !PT ;  /* 0x00000004e6ff7812 */ /* 0x000fe2000780c0ff */
[----:B------:R-:W1:Y:S01]  /*12e20*/  SHFL.BFLY PT, R13, R6, 0x1, 0x1f ;  /* 0x0c201f00060d7f89 */ /* 0x000e6200000e0000 */
[----:B------:R-:W-:Y:S02]  /*12e30*/  FMNMX.FTZ R4, R25, R4, !PT ;  /* 0x0000000419047209 */ /* 0x000fe40007810000 */
[----:B------:R-:W-:Y:S04]  /*12e40*/  ISETP.GT.AND P0, PT, R119, 0x38, !P0 ;  /* 0x000000387700780c */ /* 0x000fe80004704270 */
[----:B------:R-:W-:Y:S01]  /*12e50*/  ISETP.LT.OR P0, PT, R129, 0x39, P0 ;  /* 0x000000398100780c */ /* 0x000fe20000701670 */
[----:B------:R-:W-:Y:S03]  /*12e60*/  LDSM.16.MT88.4 R28, [R189] ;  /* 0x00000000bd1c783b */ /* 0x000fe60000004200 */
        /* <DEDUP_REMOVED lines=10> */
[----:B------:R-:W-:Y:S02]  /*12f10*/  FSEL R249, R38, -INF , !P0 ;  /* 0xff80000026f97808 */ /* 0x000fe40004000000 */
[----:B------:R-:W-:Y:S02]  /*12f20*/  ISETP.GT.AND P0, PT, R119, 0x41, !P6 ;  /* 0x000000417700780c */ /* 0x000fe40007704270 */
[----:B------:R-:W-:Y:S02]  /*12f30*/  FMNMX.FTZ R4, R249, R4, !PT ;  /* 0x00000004f9047209 */ /* 0x000fe40007810000 */
[----:B------:R-:W-:Y:S02]  /*12f40*/  ISETP.LT.OR P0, PT, R129, 0x42, P0 ;  /* 0x000000428100780c */ /* 0x000fe40000701670 */
[----:B------:R-:W-:Y:S02]  /*12f50*/  LOP3.LUT P6, RZ, R230, 0x40000, RZ, 0xc0, !PT ;  /* 0x00040000e6ff7812 */ /* 0x000fe400078cc0ff */
[----:B------:R-:W-:Y:S02]  /*12f60*/  FSEL R176, R39, -INF , !P0 ;  /* 0xff80000027b07808 */ /* 0x000fe40004000000 */
[----:B------:R-:W-:Y:S02]  /*12f70*/  ISETP.GT.AND P0, PT, R119, 0x48, !P5 ;  /* 0x000000487700780c */ /* 0x000fe40006f04270 */
[----:B------:R-:W-:Y:S02]  /*12f80*/  FMNMX.FTZ R4, R176, R4, !PT ;  /* 0x00000004b0047209 */ /* 0x000fe40007810000 */
[----:B------:R-:W-:Y:S04]  /*12f90*/  ISETP.LT.OR P0, PT, R129, 0x49, P0 ;  /* 0x000000498100780c */ /* 0x000fe80000701670 */
[----:B------:R-:W-:Y:S02]  /*12fa0*/  FSEL R166, R42, -INF , !P0 ;  /* 0xff8000002aa67808 */ /* 0x000fe40004000000 */
[----:B------:R-:W-:Y:S02]  /*12fb0*/  ISETP.GT.AND P0, PT, R119, 0x49, !P4 ;  /* 0x000000497700780c */ /* 0x000fe40006704270 */
[----:B------:R-:W-:Y:S02]  /*12fc0*/  FMNMX.FTZ R4, R166, R4, !PT ;  /* 0x00000004a6047209 */ /* 0x000fe40007810000 */
[----:B------:R-:W-:Y:S04]  /*12fd0*/  ISETP.LT.OR P0, PT, R129, 0x4a, P0 ;  /* 0x0000004a8100780c */ /* 0x000fe80000701670 */
[----:B------:R-:W-:Y:S02]  /*12fe0*/  FSEL R165, R43, -INF , !P0 ;  /* 0xff8000002ba57808 */ /* 0x000fe40004000000 */
[----:B------:R-:W-:Y:S02]  /*12ff0*/  ISETP.GT.AND P0, PT, R119, 0x51, !P2 ;  /* 0x000000517700780c */ /* 0x000fe40005704270 */
[C---:B------:R-:W-:Y:S02]  /*13000*/  ISETP.LT.OR P2, PT, R129.reuse, 0x51, P1 ;  /* 0x000000518100780c */ /* 0x040fe40000f41670 */
[----:B------:R-:W-:Y:S02]  /*13010*/  ISETP.LT.OR P1, PT, R129, 0x52, P0 ;  /* 0x000000528100780c */ /* 0x000fe40000721670 */
[----:B------:R-:W-:Y:S02]  /*13020*/  FSEL R154, R46, -INF , !P2 ;  /* 0xff8000002e9a7808 */ /* 0x000fe40005000000 */
[----:B------:R-:W-:Y:S02]  /*13030*/  FMNMX.FTZ R4, R165, R4, !PT ;  /* 0x00000004a5047209 */ /* 0x000fe40007810000 */
[----:B------:R-:W-:Y:S02]  /*13040*/  FSEL R148, R47, -INF , !P1 ;  /* 0xff8000002f947808 */ /* 0x000fe40004800000 */
[----:B------:R-:W-:Y:S01]  /*13050*/  FMNMX.FTZ R4, R154, R4, !PT ;  /* 0x000000049a047209 */ /* 0x000fe20007810000 */
[----:B------:R-:W-:Y:S01]  /*13060*/  LDSM.16.MT88.4 R44, [R191+0x3000] ;  /* 0x00300000bf2c783b */ /* 0x000fe20000004200 */
[----:B------:R-:W-:Y:S02]  /*13070*/  ISETP.GT.AND P0, PT, R119, 0x59, !P6 ;  /* 0x000000597700780c */ /* 0x000fe40007704270 */
[C---:B------:R-:W-:Y:S02]  /*13080*/  ISETP.LT.OR P1, PT, R129.reuse, 0x59, P3 ;  /* 0x000000598100780c */ /* 0x040fe40001f21670 */
[----:B------:R-:W-:Y:S02]  /*13090*/  ISETP.LT.OR P0, PT, R129, 0x5a, P0 ;  /* 0x0000005a8100780c */ /* 0x000fe40000701670 */
[----:B------:R-:W-:Y:S02]  /*130a0*/  FSEL R141, R50, -INF , !P1 ;  /* 0xff800000328d7808 */ /* 0x000fe40004800000 */
[----:B------:R-:W-:Y:S02]  /*130b0*/  FMNMX.FTZ R0, R148, R4, !PT ;  /* 0x0000000494007209 */ /* 0x000fe40007810000 */
[----:B------:R-:W-:Y:S02]  /*130c0*/  FSEL R119, R51, -INF , !P0 ;  /* 0xff80000033777808 */ /* 0x000fe40004000000 */
        /* <DEDUP_REMOVED lines=14> */
[----:B------:R-:W-:Y:S02]  /*131b0*/  FMUL.FTZ R3, R3, c[0x0][0x2d0] ;  /* 0x0000b40003037a20 */ /* 0x000fe40000410000 */
        /* <DEDUP_REMOVED lines=11> */
[----:B------:R-:W3:Y:S01]  /*13270*/  MUFU.EX2 R135, R135 ;  /* 0x0000008700877308 */ /* 0x000ee20000000800 */
[--C-:B------:R-:W-:Y:S02]  /*13280*/  FFMA.FTZ R250, R250, c[0x0][0x2d0], -R156.reuse ;  /* 0x0000b400fafa7a23 */ /* 0x100fe4000001089c */
[--C-:B------:R-:W-:Y:S02]  /*13290*/  FFMA.FTZ R246, R246, c[0x0][0x2d0], -R156.reuse ;  /* 0x0000b400f6f67a23 */ /* 0x100fe4000001089c */
[--C-:B------:R-:W-:Y:S02]  /*132a0*/  FFMA.FTZ R177, R177, c[0x0][0x2d0], -R156.reuse ;  /* 0x0000b400b1b17a23 */ /* 0x100fe4000001089c */
[--C-:B------:R-:W-:Y:S02]  /*132b0*/  FFMA.FTZ R167, R167, c[0x0][0x2d0], -R156.reuse ;  /* 0x0000b400a7a77a23 */ /* 0x100fe4000001089c */
[--C-:B------:R-:W-:Y:S01]  /*132c0*/  FFMA.FTZ R152, R152, c[0x0][0x2d0], -R156.reuse ;  /* 0x0000b40098987a23 */ /* 0x100fe2000001089c */
[----:B------:R-:W-:Y:S01]  /*132d0*/  MUFU.EX2 R132, R132 ;  /* 0x0000008400847308 */ /* 0x000fe20000000800 */
[----:B------:R-:W-:Y:S01]  /*132e0*/  FFMA.FTZ R151, R151, c[0x0][0x2d0], -R156 ;  /* 0x0000b40097977a23 */ /* 0x000fe2000001089c */
[----:B-1----:R-:W-:Y:S01]  /*132f0*/  FMNMX.FTZ R118, R5, R4, !PT ;  /* 0x0000000405767209 */ /* 0x002fe20007810000 */
[C---:B--2---:R-:W-:Y:S01]  /*13300*/  FMUL.FTZ R5, R3.reuse, R113 ;  /* 0x0000007103057220 */ /* 0x044fe20000410000 */
[----:B------:R-:W-:Y:S01]  /*13310*/  MOV R113, R24 ;  /* 0x0000001800717202 */ /* 0x000fe20000000f00 */
[C---:B------:R-:W-:Y:S01]  /*13320*/  FMUL.FTZ R8, R3.reuse, R108 ;  /* 0x0000006c03087220 */ /* 0x040fe20000410000 */
[C---:B------:R-:W-:Y:S01]  /*13330*/  FSETP.NEU.FTZ.AND P0, PT, R118.reuse, -INF , PT ;  /* 0xff8000007600780b */ /* 0x040fe20003f1d000 */
[C---:B------:R-:W-:Y:S03]  /*13340*/  FMUL.FTZ R140, R118.reuse, c[0x0][0x2d0] ;  /* 0x0000b400768c7a20 */ /* 0x040fe60000410000 */
[----:B------:R-:W1:Y:S01]  /*13350*/  MUFU.EX2 R134, R134 ;  /* 0x0000008600867308 */ /* 0x000e620000000800 */
[----:B------:R-:W-:Y:S01]  /*13360*/  FSEL R4, R118, RZ, P0 ;  /* 0x000000ff76047208 */ /* 0x000fe20000000000 */
[----:B------:R-:W-:Y:S01]  /*13370*/  FMUL.FTZ R9, R3, R109 ;  /* 0x0000006d03097220 */ /* 0x000fe20000410000 */
[----:B------:R-:W-:Y:S01]  /*13380*/  FSEL R140, R140, RZ, P0 ;  /* 0x000000ff8c8c7208 */ /* 0x000fe20000000000 */
[----:B------:R-:W-:Y:S01]  /*13390*/  IMAD.MOV.U32 R109, RZ, RZ, R36 ;  /* 0x000000ffff6d7224 */ /* 0x000fe200078e0024 */
[----:B---3--:R-:W-:Y:S01]  /*133a0*/  F2FP.PACK_AB R128, R133, R135 ;  /* 0x000000878580723e */ /* 0x008fe200000000ff */
[----:B------:R-:W-:Y:S01]  /*133b0*/  FADD.FTZ R2, -R4, R2 ;  /* 0x0000000204027221 */ /* 0x000fe20000010100 */
[----:B------:R-:W-:Y:S01]  /*133c0*/  LDSM.16.MT88.4 R36, [R188] ;  /* 0x00000000bc24783b */ /* 0x000fe20000004200 */
[--C-:B------:R-:W-:Y:S01]  /*133d0*/  FFMA.FTZ R139, R12, c[0x0][0x2d0], -R140.reuse ;  /* 0x0000b4000c8b7a23 */ /* 0x100fe2000001088c */
[----:B------:R-:W-:Y:S01]  /*133e0*/  ISETP.GT.AND P0, PT, R245, R244, PT ;  /* 0x000000f4f500720c */ /* 0x000fe20003f04270 */
[--C-:B------:R-:W-:Y:S01]  /*133f0*/  FFMA.FTZ R138, R7, c[0x0][0x2d0], -R140.reuse ;  /* 0x0000b400078a7a23 */ /* 0x100fe2000001088c */
[----:B------:R-:W-:Y:S01]  /*13400*/  MUFU.EX2 R143, R143 ;  /* 0x0000008f008f7308 */ /* 0x000fe20000000800 */
[--C-:B------:R-:W-:Y:S02]  /*13410*/  FFMA.FTZ R137, R10, c[0x0][0x2d0], -R140.reuse ;  /* 0x0000b4000a897a23 */ /* 0x100fe4000001088c */
[----:B------:R-:W-:Y:S01]  /*13420*/  FFMA.FTZ R136, R11, c[0x0][0x2d0], -R140 ;  /* 0x0000b4000b887a23 */ /* 0x000fe2000001088c */
[----:B------:R-:W2:Y:S01]  /*13430*/  LDSM.16.MT88.4 R12, [R191] ;  /* 0x00000000bf0c783b */ /* 0x000ea20000004200 */
[----:B------:R-:W-:Y:S02]  /*13440*/  FMUL.FTZ R2, R2, c[0x0][0x2d0] ;  /* 0x0000b40002027a20 */ /* 0x000fe40000410000 */
[C---:B------:R-:W-:Y:S02]  /*13450*/  FMUL.FTZ R4, R3.reuse, R112 ;  /* 0x0000007003047220 */ /* 0x040fe40000410000 */
[----:B------:R-:W-:Y:S01]  /*13460*/  IMAD.MOV.U32 R112, RZ, RZ, R16 ;  /* 0x000000ffff707224 */ /* 0x000fe200078e0010 */
[----:B------:R-:W-:Y:S01]  /*13470*/  MUFU.EX2 R139, R139 ;  /* 0x0000008b008b7308 */ /* 0x000fe20000000800 */
[C---:B------:R-:W-:Y:S01]  /*13480*/  FMUL.FTZ R16, R3.reuse, R72 ;  /* 0x0000004803107220 */ /* 0x040fe20000410000 */
[----:B-1----:R-:W-:Y:S01]  /*13490*/  F2FP.PACK_AB R130, R134, R132 ;  /* 0x000000848682723e */ /* 0x002fe200000000ff */
[C---:B------:R-:W-:Y:S02]  /*134a0*/  FMUL.FTZ R24, R3.reuse, R80 ;  /* 0x0000005003187220 */ /* 0x040fe40000410000 */
[----:B------:R-:W-:Y:S02]  /*134b0*/  IMAD.MOV.U32 R108, RZ, RZ, R41 ;  /* 0x000000ffff6c7224 */ /* 0x000fe400078e0029 */
[C---:B------:R-:W-:Y:S03]  /*134c0*/  FMUL.FTZ R41, R3.reuse, R97 ;  /* 0x0000006103297220 */ /* 0x040fe60000410000 */
[----:B------:R-:W1:Y:S01]  /*134d0*/  MUFU.EX2 R2, R2 ;  /* 0x0000000200027308 */ /* 0x000e620000000800 */
[C---:B------:R-:W-:Y:S02]  /*134e0*/  FMUL.FTZ R49, R3.reuse, R105 ;  /* 0x0000006903317220 */ /* 0x040fe40000410000 */
[C---:B------:R-:W-:Y:S02]  /*134f0*/  FMUL.FTZ R52, R3.reuse, R52 ;  /* 0x0000003403347220 */ /* 0x040fe40000410000 */
[----:B------:R-:W-:Y:S02]  /*13500*/  FMUL.FTZ R53, R3, R53 ;  /* 0x0000003503357220 */ /* 0x000fe40000410000 */
[--C-:B------:R-:W-:Y:S02]  /*13510*/  FFMA.FTZ R157, R157, c[0x0][0x2d0], -R140.reuse ;  /* 0x0000b4009d9d7a23 */ /* 0x100fe4000001088c */
[--C-:B------:R-:W-:Y:S01]  /*13520*/  FFMA.FTZ R158, R158, c[0x0][0x2d0], -R140.reuse ;  /* 0x0000b4009e9e7a23 */ /* 0x100fe2000001088c */
[----:B------:R-:W3:Y:S01]  /*13530*/  MUFU.EX2 R138, R138 ;  /* 0x0000008a008a7308 */ /* 0x000ee20000000800 */
[--C-:B------:R-:W-:Y:S02]  /*13540*/  FFMA.FTZ R159, R159, c[0x0][0x2d0], -R140.reuse ;  /* 0x0000b4009f9f7a23 */ /* 0x100fe4000001088c */
[----:B------:R-:W-:Y:S02]  /*13550*/  FFMA.FTZ R164, R164, c[0x0][0x2d0], -R140 ;  /* 0x0000b400a4a47a23 */ /* 0x000fe4000001088c */
        /* <DEDUP_REMOVED lines=10> */
[C---:B------:R-:W-:Y:S01]  /*13600*/  FMUL.FTZ R11, R2.reuse, R111 ;  /* 0x0000006f020b7220 */ /* 0x040fe20000410000 */
[----:B------:R-:W-:Y:S01]  /*13610*/  MOV R110, R33 ;  /* 0x00000021006e7202 */ /* 0x000fe20000000f00 */
[----:B------:R-:W-:Y:S01]  /*13620*/  FMUL.FTZ R18, R2, R74 ;  /* 0x0000004a02127220 */ /* 0x000fe20000410000 */
[----:B---3--:R-:W-:Y:S01]  /*13630*/  F2FP.PACK_AB R129, R138, R139 ;  /* 0x0000008b8a81723e */ /* 0x008fe200000000ff */
[C---:B------:R-:W-:Y:S02]  /*13640*/  FMUL.FTZ R19, R2.reuse, R75 ;  /* 0x0000004b02137220 */ /* 0x040fe40000410000 */
[----:B------:R-:W-:Y:S02]  /*13650*/  IMAD.MOV.U32 R115, RZ, RZ, R17 ;  /* 0x000000ffff737224 */ /* 0x000fe400078e0011 */
[C---:B------:R-:W-:Y:S01]  /*13660*/  FMUL.FTZ R17, R3.reuse, R73 ;  /* 0x0000004903117220 */ /* 0x040fe20000410000 */
[----:B------:R-:W3:Y:S01]  /*13670*/  MUFU.EX2 R150, R150 ;  /* 0x0000009600967308 */ /* 0x000ee20000000800 */
[C---:B------:R-:W-:Y:S01]  /*13680*/  FMUL.FTZ R26, R2.reuse, R82 ;  /* 0x00000052021a7220 */ /* 0x040fe20000410000 */
[----:B------:R-:W-:Y:S01]  /*13690*/  LDSM.16.MT88.4 R72, [R189+0x3000] ;  /* 0x00300000bd48783b */ /* 0x000fe20000004200 */
[----:B------:R-:W-:Y:S02]  /*136a0*/  FMUL.FTZ R27, R2, R83 ;  /* 0x00000053021b7220 */ /* 0x000fe40000410000 */
[----:B------:R-:W-:Y:S02]  /*136b0*/  IMAD.MOV.U32 R114, RZ, RZ, R25 ;  /* 0x000000ffff727224 */ /* 0x000fe400078e0019 */
[C---:B------:R-:W-:Y:S02]  /*136c0*/  FMUL.FTZ R25, R3.reuse, R81 ;  /* 0x0000005103197220 */ /* 0x040fe40000410000 */
[----:B------:R-:W-:Y:S01]  /*136d0*/  IMAD.MOV.U32 R111, RZ, RZ, R32 ;  /* 0x000000ffff6f7224 */ /* 0x000fe200078e0020 */
[----:B------:R-:W-:Y:S01]  /*136e0*/  LDSM.16.MT88.4 R80, [R191+0x800] ;  /* 0x00080000bf50783b */ /* 0x000fe20000004200 */
[C---:B------:R-:W-:Y:S01]  /*136f0*/  FMUL.FTZ R32, R3.reuse, R88 ;  /* 0x0000005803207220 */ /* 0x040fe20000410000 */
[----:B------:R-:W-:Y:S01]  /*13700*/  MUFU.EX2 R153, R153 ;  /* 0x0000009900997308 */ /* 0x000fe20000000800 */
[C---:B------:R-:W-:Y:S01]  /*13710*/  FMUL.FTZ R33, R3.reuse, R89 ;  /* 0x0000005903217220 */ /* 0x040fe20000410000 */
[----:B-1----:R-:W-:Y:S01]  /*13720*/  F2FP.PACK_AB R131, R136, R137 ;  /* 0x000000898883723e */ /* 0x002fe200000000ff */
[C---:B------:R-:W-:Y:S02]  /*13730*/  FMUL.FTZ R34, R2.reuse, R90 ;  /* 0x0000005a02227220 */ /* 0x040fe40000410000 */
[C---:B------:R-:W-:Y:S02]  /*13740*/  FMUL.FTZ R35, R2.reuse, R91 ;  /* 0x0000005b02237220 */ /* 0x040fe40000410000 */
[----:B------:R-:W-:Y:S01]  /*13750*/  LDSM.16.MT88.4 R88, [R188+0x800] ;  /* 0x00080000bc58783b */ /* 0x000fe20000004200 */
[C---:B------:R-:W-:Y:S01]  /*13760*/  FMUL.FTZ R42, R2.reuse, R98 ;  /* 0x00000062022a7220 */ /* 0x040fe20000410000 */
[C---:B--2---:R-:W-:Y:S01]  /*13770*/  HMMA.16816.F32 R4, R128.reuse, R12, R4 ;  /* 0x0000000c8004723c */ /* 0x044fe20000001804 */
[----:B------:R-:W-:Y:S04]  /*13780*/  MUFU.EX2 R155, R155 ;  /* 0x0000009b009b7308 */ /* 0x000fe80000000800 */
        /* <DEDUP_REMOVED lines=8> */
[----:B------:R-:W1:Y:S01]  /*13810*/  MUFU.EX2 R158, R158 ;  /* 0x0000009e009e7308 */ /* 0x000e620000000800 */
[----:B------:R-:W2:Y:S01]  /*13820*/  LDSM.16.MT88.4 R68, [R190+0x3000] ;  /* 0x00300000be44783b */ /* 0x000ea20000004200 */
[C---:B------:R-:W-:Y:S02]  /*13830*/  FMUL.FTZ R51, R2.reuse, R107 ;  /* 0x0000006b02337220 */ /* 0x040fe40000410000 */
[C---:B------:R-:W-:Y:S02]  /*13840*/  FMUL.FTZ R54, R2.reuse, R54 ;  /* 0x0000003602367220 */ /* 0x040fe40000410000 */
[C---:B------:R-:W-:Y:S03]  /*13850*/  HMMA.16816.F32 R12, R128.reuse, R20, R12 ;  /* 0x00000014800c723c */ /* 0x040fe6000000180c */
[C---:B------:R-:W-:Y:S01]  /*13860*/  FMUL.FTZ R55, R2.reuse, R55 ;  /* 0x0000003702377220 */ /* 0x040fe20000410000 */
[----:B------:R-:W-:Y:S01]  /*13870*/  MUFU.EX2 R159, R159 ;  /* 0x0000009f009f7308 */ /* 0x000fe20000000800 */
[C---:B------:R-:W-:Y:S02]  /*13880*/  FMUL.FTZ R58, R2.reuse, R58 ;  /* 0x0000003a023a7220 */ /* 0x040fe40000410000 */
[C---:B------:R-:W-:Y:S01]  /*13890*/  FMUL.FTZ R20, R3.reuse, R76 ;  /* 0x0000004c03147220 */ /* 0x040fe20000410000 */
[C---:B------:R-:W-:Y:S04]  /*138a0*/  HMMA.16816.F32 R16, R128.reuse, R22, R16 ;  /* 0x000000168010723c */ /* 0x040fe80000001810 */
[C---:B------:R-:W-:Y:S02]  /*138b0*/  FMUL.FTZ R21, R3.reuse, R77 ;  /* 0x0000004d03157220 */ /* 0x040fe40000410000 */
[C---:B------:R-:W-:Y:S01]  /*138c0*/  FMUL.FTZ R59, R2.reuse, R59 ;  /* 0x0000003b023b7220 */ /* 0x040fe20000410000 */
[----:B------:R-:W4:Y:S01]  /*138d0*/  MUFU.EX2 R164, R164 ;  /* 0x000000a400a47308 */ /* 0x000f220000000800 */
[C---:B------:R-:W-:Y:S04]  /*138e0*/  FMUL.FTZ R22, R2.reuse, R78 ;  /* 0x0000004e02167220 */ /* 0x040fe80000410000 */
[C---:B------:R-:W-:Y:S02]  /*138f0*/  FMUL.FTZ R23, R2.reuse, R79 ;  /* 0x0000004f02177220 */ /* 0x040fe40000410000 */
[----:B------:R-:W5:Y:S01]  /*13900*/  LDSM.16.MT88.4 R76, [R188+0x3000] ;  /* 0x00300000bc4c783b */ /* 0x000f620000004200 */
[C---:B------:R-:W-:Y:S02]  /*13910*/  FMUL.FTZ R62, R2.reuse, R62 ;  /* 0x0000003e023e7220 */ /* 0x040fe40000410000 */
[C---:B------:R-:W-:Y:S01]  /*13920*/  FMUL.FTZ R63, R2.reuse, R63 ;  /* 0x0000003f023f7220 */ /* 0x040fe20000410000 */
[----:B------:R-:W-:Y:S01]  /*13930*/  MUFU.EX2 R179, R179 ;  /* 0x000000b300b37308 */ /* 0x000fe20000000800 */
[C---:B------:R-:W-:Y:S03]  /*13940*/  HMMA.16816.F32 R20, R128.reuse, R28, R20 ;  /* 0x0000001c8014723c */ /* 0x040fe60000001814 */
[C---:B------:R-:W-:Y:S02]  /*13950*/  FMUL.FTZ R65, R3.reuse, R65 ;  /* 0x0000004103417220 */ /* 0x040fe40000410000 */
[C---:B------:R-:W-:Y:S02]  /*13960*/  FMUL.FTZ R66, R2.reuse, R66 ;  /* 0x0000004202427220 */ /* 0x040fe40000410000 */
[C---:B------:R-:W-:Y:S01]  /*13970*/  FMUL.FTZ R28, R3.reuse, R84 ;  /* 0x00000054031c7220 */ /* 0x040fe20000410000 */
[C---:B------:R-:W-:Y:S01]  /*13980*/  HMMA.16816.F32 R24, R128.reuse, R30, R24 ;  /* 0x0000001e8018723c */ /* 0x040fe20000001818 */
[----:B------:R-:W-:Y:S03]  /*13990*/  MUFU.EX2 R178, R178 ;  /* 0x000000b200b27308 */ /* 0x000fe60000000800 */
[----:B------:R-:W-:Y:S02]  /*139a0*/  FMUL.FTZ R29, R3, R85 ;  /* 0x00000055031d7220 */ /* 0x000fe40000410000 */
[C---:B------:R-:W-:Y:S02]  /*139b0*/  FMUL.FTZ R67, R2.reuse, R67 ;  /* 0x0000004302437220 */ /* 0x040fe40000410000 */
[C---:B------:R-:W-:Y:S03]  /*139c0*/  FMUL.FTZ R30, R2.reuse, R86 ;  /* 0x00000056021e7220 */ /* 0x040fe60000410000 */
[----:B------:R-:W-:Y:S01]  /*139d0*/  MUFU.EX2 R247, R247 ;  /* 0x000000f700f77308 */ /* 0x000fe20000000800 */
[----:B------:R-:W-:Y:S02]  /*139e0*/  FMUL.FTZ R31, R2, R87 ;  /* 0x00000057021f7220 */ /* 0x000fe40000410000 */
[----:B------:R-:W-:Y:S01]  /*139f0*/  LDSM.16.MT88.4 R84, [R189+0x800] ;  /* 0x00080000bd54783b */ /* 0x000fe20000004200 */
[--C-:B------:R-:W-:Y:S02]  /*13a00*/  FFMA.FTZ R251, R251, c[0x0][0x2d0], -R140.reuse ;  /* 0x0000b400fbfb7a23 */ /* 0x100fe4000001088c */
[--C-:B------:R-:W-:Y:S02]  /*13a10*/  FFMA.FTZ R252, R252, c[0x0][0x2d0], -R140.reuse ;  /* 0x0000b400fcfc7a23 */ /* 0x100fe4000001088c */
[C---:B------:R-:W-:Y:S02]  /*13a20*/  HMMA.16816.F32 R28, R128.reuse, R36, R28 ;  /* 0x00000024801c723c */ /* 0x040fe4000000181c */
[----:B------:R-:W-:Y:S01]  /*13a30*/  MUFU.EX2 R248, R248 ;  /* 0x000000f800f87308 */ /* 0x000fe20000000800 */
[--C-:B------:R-:W-:Y:S02]  /*13a40*/  FFMA.FTZ R249, R249, c[0x0][0x2d0], -R140.reuse ;  /* 0x0000b400f9f97a23 */ /* 0x100fe4000001088c */
[----:B------:R-:W-:Y:S02]  /*13a50*/  FFMA.FTZ R176, R176, c[0x0][0x2d0], -R140 ;  /* 0x0000b400b0b07a23 */ /* 0x000fe4000001088c */
[C---:B------:R-:W-:Y:S01]  /*13a60*/  FMUL.FTZ R36, R3.reuse, R92 ;  /* 0x0000005c03247220 */ /* 0x040fe20000410000 */
[C---:B------:R-:W-:Y:S04]  /*13a70*/  HMMA.16816.F32 R32, R128.reuse, R38, R32 ;  /* 0x000000268020723c */ /* 0x040fe80000001820 */
[C---:B------:R-:W-:Y:S01]  /*13a80*/  FMUL.FTZ R37, R3.reuse, R93 ;  /* 0x0000005d03257220 */ /* 0x040fe20000410000 */
[----:B------:R-:W-:Y:S01]  /*13a90*/  MOV R92, R48 ;  /* 0x00000030005c7202 */ /* 0x000fe20000000f00 */
[----:B------:R-:W-:Y:S01]  /*13aa0*/  IMAD.MOV.U32 R93, RZ, RZ, R40 ;  /* 0x000000ffff5d7224 */ /* 0x000fe200078e0028 */
[----:B------:R-:W1:Y:S01]  /*13ab0*/  MUFU.EX2 R251, R251 ;  /* 0x000000fb00fb7308 */ /* 0x000e620000000800 */
[C---:B------:R-:W-:Y:S04]  /*13ac0*/  FMUL.FTZ R38, R2.reuse, R94 ;  /* 0x0000005e02267220 */ /* 0x040fe80000410000 */
[----:B------:R-:W-:Y:S02]  /*13ad0*/  FMUL.FTZ R39, R2, R95 ;  /* 0x0000005f02277220 */ /* 0x000fe40000410000 */
[C---:B------:R-:W-:Y:S02]  /*13ae0*/  FMUL.FTZ R40, R3.reuse, R96 ;  /* 0x0000006003287220 */ /* 0x040fe40000410000 */
[----:B------:R-:W-:Y:S01]  /*13af0*/  FMUL.FTZ R48, R3, R104 ;  /* 0x0000006803307220 */ /* 0x000fe20000410000 */
[----:B------:R-:W-:Y:S01]  /*13b00*/  MUFU.EX2 R252, R252 ;  /* 0x000000fc00fc7308 */ /* 0x000fe20000000800 */
[--C-:B------:R-:W-:Y:S01]  /*13b10*/  FFMA.FTZ R166, R166, c[0x0][0x2d0], -R140.reuse ;  /* 0x0000b400a6a67a23 */ /* 0x100fe2000001088c */
[C---:B------:R-:W-:Y:S03]  /*13b20*/  HMMA.16816.F32 R36, R128.reuse, R44, R36 ;  /* 0x0000002c8024723c */ /* 0x040fe60000001824 */
[--C-:B------:R-:W-:Y:S02]  /*13b30*/  FFMA.FTZ R165, R165, c[0x0][0x2d0], -R140.reuse ;  /* 0x0000b400a5a57a23 */ /* 0x100fe4000001088c */
[--C-:B------:R-:W-:Y:S02]  /*13b40*/  FFMA.FTZ R148, R148, c[0x0][0x2d0], -R140.reuse ;  /* 0x0000b40094947a23 */ /* 0x100fe4000001088c */
[C---:B------:R-:W-:Y:S01]  /*13b50*/  FMUL.FTZ R44, R3.reuse, R100 ;  /* 0x00000064032c7220 */ /* 0x040fe20000410000 */
[C---:B------:R-:W-:Y:S01]  /*13b60*/  HMMA.16816.F32 R40, R128.reuse, R46, R40 ;  /* 0x0000002e8028723c */ /* 0x040fe20000001828 */
[----:B------:R-:W-:Y:S03]  /*13b70*/  MUFU.EX2 R250, R250 ;  /* 0x000000fa00fa7308 */ /* 0x000fe60000000800 */
[----:B------:R-:W-:Y:S02]  /*13b80*/  FMUL.FTZ R45, R3, R101 ;  /* 0x00000065032d7220 */ /* 0x000fe40000410000 */
[----:B------:R-:W-:Y:S02]  /*13b90*/  FFMA.FTZ R141, R141, c[0x0][0x2d0], -R140 ;  /* 0x0000b4008d8d7a23 */ /* 0x000fe4000001088c */
[C---:B------:R-:W-:Y:S03]  /*13ba0*/  FMUL.FTZ R46, R2.reuse, R102 ;  /* 0x00000066022e7220 */ /* 0x040fe60000410000 */
[----:B------:R-:W-:Y:S01]  /*13bb0*/  MUFU.EX2 R246, R246 ;  /* 0x000000f600f67308 */ /* 0x000fe20000000800 */
[C---:B------:R-:W-:Y:S02]  /*13bc0*/  FMUL.FTZ R47, R2.reuse, R103 ;  /* 0x00000067022f7220 */ /* 0x040fe40000410000 */
[----:B------:R-:W-:Y:S02]  /*13bd0*/  FFMA.FTZ R149, R149, c[0x0][0x2d0], -R156 ;  /* 0x0000b40095957a23 */ /* 0x000fe4000001089c */
[----:B------:R-:W-:Y:S02]  /*13be0*/  FFMA.FTZ R135, R3, R243, R135 ;  /* 0x000000f303877223 */ /* 0x000fe40000010087 */
[----:B------:R-:W-:Y:S01]  /*13bf0*/  FFMA.FTZ R139, R2, R242, R139 ;  /* 0x000000f2028b7223 */ /* 0x000fe2000001008b */
[C---:B--2---:R-:W-:Y:S02]  /*13c00*/  HMMA.16816.F32 R44, R128.reuse, R68, R44 ;  /* 0x00000044802c723c */ /* 0x044fe4000000182c */
[----:B------:R-:W-:Y:S01]  /*13c10*/  MUFU.EX2 R177, R177 ;  /* 0x000000b100b17308 */ /* 0x000fe20000000800 */
[----:B------:R-:W-:Y:S02]  /*13c20*/  FADD.FTZ R135, R133, R135 ;  /* 0x0000008785877221 */ /* 0x000fe40000010000 */
[----:B------:R-:W-:Y:S02]  /*13c30*/  FADD.FTZ R139, R138, R139 ;  /* 0x0000008b8a8b7221 */ /* 0x000fe40000010000 */
[----:B---3--:R-:W-:Y:S01]  /*13c40*/  F2FP.PACK_AB R68, R150, R143 ;  /* 0x0000008f9644723e */ /* 0x008fe200000000ff */
[C---:B------:R-:W-:Y:S04]  /*13c50*/  HMMA.16816.F32 R48, R128.reuse, R70, R48 ;  /* 0x000000468030723c */ /* 0x040fe80000001830 */
[----:B-1----:R-:W-:Y:S01]  /*13c60*/  F2FP.PACK_AB R69, R158, R157 ;  /* 0x0000009d9e45723e */ /* 0x002fe200000000ff */
[----:B------:R-:W-:Y:S01]  /*13c70*/  MUFU.EX2 R167, R167 ;  /* 0x000000a700a77308 */ /* 0x000fe20000000800 */
[----:B------:R-:W-:Y:S01]  /*13c80*/  FADD.FTZ R132, R132, R135 ;  /* 0x0000008784847221 */ /* 0x000fe20000010000 */
[----:B------:R-:W-:Y:S01]  /*13c90*/  F2FP.PACK_AB R70, R155, R153 ;  /* 0x000000999b46723e */ /* 0x000fe200000000ff */
[C---:B------:R-:W-:Y:S04]  /*13ca0*/  HMMA.16816.F32 R52, R128.reuse, R72, R52 ;  /* 0x000000488034723c */ /* 0x040fe80000001834 */
[----:B----4-:R-:W-:Y:S01]  /*13cb0*/  F2FP.PACK_AB R71, R164, R159 ;  /* 0x0000009fa447723e */ /* 0x010fe200000000ff */
[----:B------:R-:W-:Y:S02]  /*13cc0*/  FADD.FTZ R139, R137, R139 ;  /* 0x0000008b898b7221 */ /* 0x000fe40000010000 */
[----:B------:R-:W-:Y:S01]  /*13cd0*/  MUFU.EX2 R249, R249 ;  /* 0x000000f900f97308 */ /* 0x000fe20000000800 */
[C---:B------:R-:W-:Y:S01]  /*13ce0*/  HMMA.16816.F32 R56, R128.reuse, R74, R56 ;  /* 0x0000004a8038723c */ /* 0x040fe20000001838 */
[----:B------:R-:W1:Y:S03]  /*13cf0*/  LDSM.16.MT88.4 R72, [R190+0x800] ;  /* 0x00080000be48783b */ /* 0x000e660000004200 */
[----:B------:R-:W-:Y:S02]  /*13d00*/  FADD.FTZ R132, R134, R132 ;  /* 0x0000008486847221 */ /* 0x000fe40000010000 */
[----:B------:R-:W-:Y:S02]  /*13d10*/  FADD.FTZ R136, R136, R139 ;  /* 0x0000008b88887221 */ /* 0x000fe40000010000 */
[C---:B-----5:R-:W-:Y:S01]  /*13d20*/  HMMA.16816.F32 R60, R128.reuse, R76, R60 ;  /* 0x0000004c803c723c */ /* 0x060fe2000000183c */
[----:B------:R-:W-:Y:S03]  /*13d30*/  MUFU.EX2 R176, R176 ;  /* 0x000000b000b07308 */ /* 0x000fe60000000800 */
[----:B------:R-:W-:Y:S02]  /*13d40*/  FADD.FTZ R143, R143, R132 ;  /* 0x000000848f8f7221 */ /* 0x000fe40000010000 */
[----:B------:R-:W-:Y:S02]  /*13d50*/  FADD.FTZ R136, R157, R136 ;  /* 0x000000889d887221 */ /* 0x000fe40000010000 */
[----:B------:R-:W-:Y:S01]  /*13d60*/  HMMA.16816.F32 R64, R128, R78, R64 ;  /* 0x0000004e8040723c */ /* 0x000fe20000001840 */
[----:B------:R-:W2:Y:S02]  /*13d70*/  LDSM.16.MT88.4 R76, [R191+0x3800] ;  /* 0x00380000bf4c783b */ /* 0x000ea40000004200 */
[----:B------:R-:W-:Y:S01]  /*13d80*/  MUFU.EX2 R166, R166 ;  /* 0x000000a600a67308 */ /* 0x000fe20000000800 */
[----:B------:R-:W-:Y:S02]  /*13d90*/  FADD.FTZ R143, R150, R143 ;  /* 0x0000008f968f7221 */ /* 0x000fe40000010000 */
[----:B------:R-:W-:Y:S02]  /*13da0*/  FADD.FTZ R158, R158, R136 ;  /* 0x000000889e9e7221 */ /* 0x000fe40000010000 */
[C---:B------:R-:W-:Y:S05]  /*13db0*/  HMMA.16816.F32 R4, R68.reuse, R80, R4 ;  /* 0x000000504404723c */ /* 0x040fea0000001804 */
[----:B------:R-:W-:Y:S01]  /*13dc0*/  MUFU.EX2 R165, R165 ;  /* 0x000000a500a57308 */ /* 0x000fe20000000800 */
[----:B------:R-:W-:Y:S02]  /*13dd0*/  FADD.FTZ R153, R153, R143 ;  /* 0x0000008f99997221 */ /* 0x000fe40000010000 */
[C---:B------:R-:W-:Y:S01]  /*13de0*/  HMMA.16816.F32 R8, R68.reuse, R82, R8 ;  /* 0x000000524408723c */ /* 0x040fe20000001808 */
[----:B------:R-:W-:Y:S03]  /*13df0*/  LDSM.16.MT88.4 R80, [R189+0x3800] ;  /* 0x00380000bd50783b */ /* 0x000fe60000004200 */
[----:B------:R-:W-:Y:S02]  /*13e00*/  FADD.FTZ R158, R159, R158 ;  /* 0x0000009e9f9e7221 */ /* 0x000fe40000010000 */
[----:B------:R-:W-:Y:S01]  /*13e10*/  FADD.FTZ R153, R155, R153 ;  /* 0x000000999b997221 */ /* 0x000fe20000010000 */
[----:B------:R-:W-:Y:S01]  /*13e20*/  MUFU.EX2 R152, R152 ;  /* 0x0000009800987308 */ /* 0x000fe20000000800 */
[----:B------:R-:W-:Y:S01]  /*13e30*/  FADD.FTZ R164, R164, R158 ;  /* 0x0000009ea4a47221 */ /* 0x000fe20000010000 */
[C---:B-1----:R-:W-:Y:S03]  /*13e40*/  HMMA.16816.F32 R12, R68.reuse, R72, R12 ;  /* 0x00000048440c723c */ /* 0x042fe6000000180c */
[----:B------:R-:W-:Y:S05]  /*13e50*/  FADD.FTZ R164, R251, R164 ;  /* 0x000000a4fba47221 */ /* 0x000fea0000010000 */
[C---:B------:R-:W-:Y:S01]  /*13e60*/  HMMA.16816.F32 R16, R68.reuse, R74, R16 ;  /* 0x0000004a4410723c */ /* 0x040fe20000001810 */
[----:B------:R-:W1:Y:S01]  /*13e70*/  LDSM.16.MT88.4 R72, [R190+0x3800] ;  /* 0x00380000be48783b */ /* 0x000e620000004200 */
[----:B------:R-:W3:Y:S06]  /*13e80*/  MUFU.EX2 R151, R151 ;  /* 0x0000009700977308 */ /* 0x000eec0000000800 */
[C---:B------:R-:W-:Y:S04]  /*13e90*/  HMMA.16816.F32 R20, R68.reuse, R84, R20 ;  /* 0x000000544414723c */ /* 0x040fe80000001814 */
[----:B------:R-:W-:Y:S04]  /*13ea0*/  MUFU.EX2 R149, R149 ;  /* 0x0000009500957308 */ /* 0x000fe80000000800 */
[C---:B------:R-:W-:Y:S01]  /*13eb0*/  HMMA.16816.F32 R24, R68.reuse, R86, R24 ;  /* 0x000000564418723c */ /* 0x040fe20000001818 */
[----:B------:R-:W4:Y:S05]  /*13ec0*/  LDSM.16.MT88.4 R84, [R188+0x3800] ;  /* 0x00380000bc54783b */ /* 0x000f2a0000004200 */
[----:B------:R-:W-:Y:S02]  /*13ed0*/  MUFU.EX2 R148, R148 ;  /* 0x0000009400947308 */ /* 0x000fe40000000800 */
[C---:B------:R-:W-:Y:S04]  /*13ee0*/  HMMA.16816.F32 R28, R68.reuse, R88, R28 ;  /* 0x00000058441c723c */ /* 0x040fe8000000181c */
[----:B---3--:R-:W-:Y:S03]  /*13ef0*/  F2FP.PACK_AB R128, R151, R152 ;  /* 0x000000989780723e */ /* 0x008fe600000000ff */
[----:B------:R-:W-:Y:S01]  /*13f00*/  FFMA.FTZ R88, R111, c[0x0][0x2d0], -R156 ;  /* 0x0000b4006f587a23 */ /* 0x000fe2000001089c */
[C---:B------:R-:W-:Y:S01]  /*13f10*/  HMMA.16816.F32 R32, R68.reuse, R90, R32 ;  /* 0x0000005a4420723c */ /* 0x040fe20000001820 */
[----:B------:R-:W-:Y:S07]  /*13f20*/  MUFU.EX2 R141, R141 ;  /* 0x0000008d008d7308 */ /* 0x000fee0000000800 */
[C---:B--2---:R-:W-:Y:S03]  /*13f30*/  HMMA.16816.F32 R36, R68.reuse, R76, R36 ;  /* 0x0000004c4424723c */ /* 0x044fe60000001824 */
[----:B------:R2:W-:Y:S04]  /*13f40*/  MUFU.EX2 R106, R88 ;  /* 0x00000058006a7308 */ /* 0x0005e80000000800 */
[--C-:B------:R-:W-:Y:S01]  /*13f50*/  FFMA.FTZ R76, R92, c[0x0][0x2d0], -R140.reuse ;  /* 0x0000b4005c4c7a23 */ /* 0x100fe2000001088c */
[C---:B------:R-:W-:Y:S05]  /*13f60*/  HMMA.16816.F32 R40, R68.reuse, R78, R40 ;  /* 0x0000004e4428723c */ /* 0x040fea0000001828 */
[----:B------:R3:W-:Y:S03]  /*13f70*/  MUFU.EX2 R105, R76 ;  /* 0x0000004c00697308 */ /* 0x0007e60000000800 */
[C---:B-1----:R-:W-:Y:S07]  /*13f80*/  HMMA.16816.F32 R44, R68.reuse, R72, R44 ;  /* 0x00000048442c723c */ /* 0x042fee000000182c */
[----:B------:R-:W-:Y:S01]  /*13f90*/  FFMA.FTZ R72, R93, c[0x0][0x2d0], -R140 ;  /* 0x0000b4005d487a23 */ /* 0x000fe2000001088c */
[C---:B------:R-:W-:Y:S01]  /*13fa0*/  HMMA.16816.F32 R48, R68.reuse, R74, R48 ;  /* 0x0000004a4430723c */ /* 0x040fe20000001830 */
[----:B------:R-:W-:Y:S02]  /*13fb0*/  LDSM.16.MT88.4 R92, [R188+0x4800] ;  /* 0x00480000bc5c783b */ /* 0x000fe40000004200 */
[----:B------:R1:W5:Y:S05]  /*13fc0*/  MUFU.EX2 R104, R72 ;  /* 0x0000004800687308 */ /* 0x00036a0000000800 */
[C---:B------:R-:W-:Y:S01]  /*13fd0*/  HMMA.16816.F32 R52, R68.reuse, R80, R52 ;  /* 0x000000504434723c */ /* 0x040fe20000001834 */
[----:B--2---:R-:W-:Y:S07]  /*13fe0*/  LDSM.16.MT88.4 R88, [R188+0x4000] ;  /* 0x00400000bc58783b */ /* 0x004fee0000004200 */
[C---:B------:R-:W-:Y:S01]  /*13ff0*/  HMMA.16816.F32 R56, R68.reuse, R82, R56 ;  /* 0x000000524438723c */ /* 0x040fe20000001838 */
[----:B---3--:R-:W-:Y:S07]  /*14000*/  LDSM.16.MT88.4 R76, [R190+0x1000] ;  /* 0x00100000be4c783b */ /* 0x008fee0000004200 */
[C---:B----4-:R-:W-:Y:S01]  /*14010*/  HMMA.16816.F32 R60, R68.reuse, R84, R60 ;  /* 0x00000054443c723c */ /* 0x050fe2000000183c */
[----:B------:R-:W-:Y:S07]  /*14020*/  LDSM.16.MT88.4 R80, [R189+0x1000] ;  /* 0x00100000bd50783b */ /* 0x000fee0000004200 */
[----:B------:R-:W-:Y:S01]  /*14030*/  HMMA.16816.F32 R64, R68, R86, R64 ;  /* 0x000000564440723c */ /* 0x000fe20000001840 */
[----:B-1----:R-:W1:Y:S06]  /*14040*/  LDSM.16.MT88.4 R72, [R191+0x1000] ;  /* 0x00100000bf48783b */ /* 0x002e6c0000004200 */
[----:B-----5:R-:W-:Y:S02]  /*14050*/  F2FP.PACK_AB R71, R105, R104 ;  /* 0x000000686947723e */ /* 0x020fe400000000ff */
[----:B------:R-:W-:Y:S01]  /*14060*/  F2FP.PACK_AB R68, R178, R179 ;  /* 0x000000b3b244723e */ /* 0x000fe200000000ff */
[----:B------:R-:W2:Y:S02]  /*14070*/  LDSM.16.MT88.4 R84, [R188+0x1000] ;  /* 0x00100000bc54783b */ /* 0x000ea40000004200 */
[----:B------:R-:W-:Y:S01]  /*14080*/  F2FP.PACK_AB R70, R248, R247 ;  /* 0x000000f7f846723e */ /* 0x000fe200000000ff */
[----:B------:R-:W-:Y:S01]  /*14090*/  FADD.FTZ R179, R179, R153 ;  /* 0x00000099b3b37221 */ /* 0x000fe20000010000 */
[C---:B------:R-:W-:Y:S01]  /*140a0*/  F2FP.PACK_AB R69, R252.reuse, R251 ;  /* 0x000000fbfc45723e */ /* 0x040fe200000000ff */
[----:B------:R-:W-:Y:S02]  /*140b0*/  FADD.FTZ R252, R252, R164 ;  /* 0x000000a4fcfc7221 */ /* 0x000fe40000010000 */
[----:B------:R-:W-:Y:S04]  /*140c0*/  FADD.FTZ R179, R178, R179 ;  /* 0x000000b3b2b37221 */ /* 0x000fe80000010000 */
[----:B------:R-:W-:Y:S04]  /*140d0*/  FADD.FTZ R247, R247, R179 ;  /* 0x000000b3f7f77221 */ /* 0x000fe80000010000 */
[----:B------:R-:W-:Y:S01]  /*140e0*/  FADD.FTZ R3, R248, R247 ;  /* 0x000000f7f8037221 */ /* 0x000fe20000010000 */
[C---:B-1----:R-:W-:Y:S07]  /*140f0*/  HMMA.16816.F32 R4, R68.reuse, R72, R4 ;  /* 0x000000484404723c */ /* 0x042fee0000001804 */
[--C-:B------:R-:W-:Y:S01]  /*14100*/  FFMA.FTZ R72, R110, c[0x0][0x2d0], -R156.reuse ;  /* 0x0000b4006e487a23 */ /* 0x100fe2000001089c */
[C---:B------:R-:W-:Y:S03]  /*14110*/  HMMA.16816.F32 R8, R68.reuse, R74, R8 ;  /* 0x0000004a4408723c */ /* 0x040fe60000001808 */
[----:B------:R1:W-:Y:S05]  /*14120*/  MUFU.EX2 R98, R72 ;  /* 0x0000004800627308 */ /* 0x0003ea0000000800 */
[C---:B------:R-:W-:Y:S07]  /*14130*/  HMMA.16816.F32 R12, R68.reuse, R76, R12 ;  /* 0x0000004c440c723c */ /* 0x040fee000000180c */
[----:B------:R-:W-:Y:S01]  /*14140*/  FFMA.FTZ R76, R109, c[0x0][0x2d0], -R156 ;  /* 0x0000b4006d4c7a23 */ /* 0x000fe2000001089c */
[C---:B------:R-:W-:Y:S03]  /*14150*/  HMMA.16816.F32 R16, R68.reuse, R78, R16 ;  /* 0x0000004e4410723c */ /* 0x040fe60000001810 */
[----:B------:R3:W-:Y:S05]  /*14160*/  MUFU.EX2 R96, R76 ;  /* 0x0000004c00607308 */ /* 0x0007ea0000000800 */
[C---:B------:R-:W-:Y:S01]  /*14170*/  HMMA.16816.F32 R20, R68.reuse, R80, R20 ;  /* 0x000000504414723c */ /* 0x040fe20000001814 */
[----:B-1----:R-:W1:Y:S06]  /*14180*/  LDSM.16.MT88.4 R72, [R191+0x4000] ;  /* 0x00400000bf48783b */ /* 0x002e6c0000004200 */
[----:B------:R-:W-:Y:S01]  /*14190*/  FFMA.FTZ R80, R115, c[0x0][0x2d0], -R140 ;  /* 0x0000b40073507a23 */ /* 0x000fe2000001088c */
[C---:B------:R-:W-:Y:S03]  /*141a0*/  HMMA.16816.F32 R24, R68.reuse, R82, R24 ;  /* 0x000000524418723c */ /* 0x040fe60000001818 */
[----:B------:R4:W-:Y:S05]  /*141b0*/  MUFU.EX2 R107, R80 ;  /* 0x00000050006b7308 */ /* 0x0009ea0000000800 */
[C---:B--2---:R-:W-:Y:S04]  /*141c0*/  HMMA.16816.F32 R28, R68.reuse, R84, R28 ;  /* 0x00000054441c723c */ /* 0x044fe8000000181c */
[----:B---3--:R-:W-:Y:S02]  /*141d0*/  FFMA.FTZ R76, R108, c[0x0][0x2d0], -R156 ;  /* 0x0000b4006c4c7a23 */ /* 0x008fe4000001089c */
[----:B------:R-:W-:Y:S01]  /*141e0*/  LDSM.16.MT88.4 R108, [R191+0x2800] ;  /* 0x00280000bf6c783b */ /* 0x000fe20000004200 */
[----:B------:R-:W-:Y:S01]  /*141f0*/  FFMA.FTZ R84, R114, c[0x0][0x2d0], -R140 ;  /* 0x0000b40072547a23 */ /* 0x000fe2000001088c */
[C---:B------:R-:W-:Y:S01]  /*14200*/  HMMA.16816.F32 R32, R68.reuse, R86, R32 ;  /* 0x000000564420723c */ /* 0x040fe20000001820 */
[----:B------:R2:W3:Y:S03]  /*14210*/  MUFU.EX2 R100, R76 ;  /* 0x0000004c00647308 */ /* 0x0004e60000000800 */
[----:B------:R-:W-:Y:S02]  /*14220*/  FFMA.FTZ R156, R142, c[0x0][0x2d0], -R156 ;  /* 0x0000b4008e9c7a23 */ /* 0x000fe4000001089c */
[--C-:B------:R-:W-:Y:S05]  /*14230*/  FFMA.FTZ R142, R154, c[0x0][0x2d0], -R140.reuse ;  /* 0x0000b4009a8e7a23 */ /* 0x100fea000001088c */
[----:B------:R5:W-:Y:S01]  /*14240*/  MUFU.EX2 R99, R84 ;  /* 0x0000005400637308 */ /* 0x000be20000000800 */
[----:B----4-:R-:W-:Y:S01]  /*14250*/  LDSM.16.MT88.4 R80, [R189+0x4000] ;  /* 0x00400000bd50783b */ /* 0x010fe20000004200 */
[C---:B-1----:R-:W-:Y:S08]  /*14260*/  HMMA.16816.F32 R36, R68.reuse, R72, R36 ;  /* 0x000000484424723c */ /* 0x042ff00000001824 */
[----:B------:R-:W1:Y:S01]  /*14270*/  MUFU.EX2 R156, R156 ;  /* 0x0000009c009c7308 */ /* 0x000e620000000800 */
[----:B--2---:R-:W2:Y:S03]  /*14280*/  LDSM.16.MT88.4 R76, [R190+0x4000] ;  /* 0x00400000be4c783b */ /* 0x004ea60000004200 */
[--C-:B------:R-:W-:Y:S01]  /*14290*/  FFMA.FTZ R72, R112, c[0x0][0x2d0], -R140.reuse ;  /* 0x0000b40070487a23 */ /* 0x100fe2000001088c */
[C---:B------:R-:W-:Y:S05]  /*142a0*/  HMMA.16816.F32 R40, R68.reuse, R74, R40 ;  /* 0x0000004a4428723c */ /* 0x040fea0000001828 */
[----:B------:R4:W4:Y:S01]  /*142b0*/  MUFU.EX2 R101, R72 ;  /* 0x0000004800657308 */ /* 0x0009220000000800 */
[--C-:B-----5:R-:W-:Y:S02]  /*142c0*/  FFMA.FTZ R84, R113, c[0x0][0x2d0], -R140.reuse ;  /* 0x0000b40071547a23 */ /* 0x120fe4000001088c */
[----:B------:R-:W-:Y:S07]  /*142d0*/  FFMA.FTZ R140, R119, c[0x0][0x2d0], -R140 ;  /* 0x0000b400778c7a23 */ /* 0x000fee000001088c */
[----:B------:R5:W-:Y:S01]  /*142e0*/  MUFU.EX2 R97, R84 ;  /* 0x0000005400617308 */ /* 0x000be20000000800 */
[----:B---3--:R-:W-:Y:S01]  /*142f0*/  IMAD.MOV.U32 R119, RZ, RZ, R100 ;  /* 0x000000ffff777224 */ /* 0x008fe200078e0064 */
[----:B-1----:R-:W-:Y:S08]  /*14300*/  F2FP.PACK_AB R130, R156, R149 ;  /* 0x000000959c82723e */ /* 0x002ff000000000ff */
[----:B------:R-:W1:Y:S01]  /*14310*/  MUFU.EX2 R142, R142 ;  /* 0x0000008e008e7308 */ /* 0x000e620000000800 */
[----:B----4-:R-:W-:Y:S01]  /*14320*/  LDSM.16.MT88.4 R72, [R190+0x1800] ;  /* 0x00180000be48783b */ /* 0x010fe20000004200 */
[----:B------:R-:W-:Y:S08]  /*14330*/  MOV R154, R101 ;  /* 0x00000065009a7202 */ /* 0x000ff00000000f00 */
[----:B------:R-:W3:Y:S01]  /*14340*/  MUFU.EX2 R140, R140 ;  /* 0x0000008c008c7308 */ /* 0x000ee20000000800 */
[C---:B--2---:R-:W-:Y:S01]  /*14350*/  HMMA.16816.F32 R44, R68.reuse, R76, R44 ;  /* 0x0000004c442c723c */ /* 0x044fe2000000182c */
[----:B-----5:R-:W2:Y:S07]  /*14360*/  LDSM.16.MT88.4 R84, [R191+0x1800] ;  /* 0x00180000bf54783b */ /* 0x020eae0000004200 */
[C---:B------:R-:W-:Y:S01]  /*14370*/  HMMA.16816.F32 R48, R68.reuse, R78, R48 ;  /* 0x0000004e4430723c */ /* 0x040fe20000001830 */
[----:B------:R-:W4:Y:S03]  /*14380*/  LDSM.16.MT88.4 R76, [R189+0x1800] ;  /* 0x00180000bd4c783b */ /* 0x000f260000004200 */
[----:B-1----:R-:W-:Y:S04]  /*14390*/  F2FP.PACK_AB R129, R148, R142 ;  /* 0x0000008e9481723e */ /* 0x002fe800000000ff */
[C---:B------:R-:W-:Y:S04]  /*143a0*/  HMMA.16816.F32 R52, R68.reuse, R80, R52 ;  /* 0x000000504434723c */ /* 0x040fe80000001834 */
[----:B---3--:R-:W-:Y:S04]  /*143b0*/  F2FP.PACK_AB R131, R140, R141 ;  /* 0x0000008d8c83723e */ /* 0x008fe800000000ff */
[C---:B------:R-:W-:Y:S01]  /*143c0*/  HMMA.16816.F32 R56, R68.reuse, R82, R56 ;  /* 0x000000524438723c */ /* 0x040fe20000001838 */
[----:B------:R-:W1:Y:S07]  /*143d0*/  LDSM.16.MT88.4 R80, [R188+0x1800] ;  /* 0x00180000bc50783b */ /* 0x000e6e0000004200 */
[C---:B------:R-:W-:Y:S08]  /*143e0*/  HMMA.16816.F32 R60, R68.reuse, R88, R60 ;  /* 0x00000058443c723c */ /* 0x040ff0000000183c */
[----:B------:R-:W-:Y:S01]  /*143f0*/  HMMA.16816.F32 R64, R68, R90, R64 ;  /* 0x0000005a4440723c */ /* 0x000fe20000001840 */
[----:B------:R-:W-:Y:S06]  /*14400*/  LDSM.16.MT88.4 R88, [R189+0x4800] ;  /* 0x00480000bd58783b */ /* 0x000fec0000004200 */
[----:B------:R-:W-:Y:S02]  /*14410*/  F2FP.PACK_AB R68, R98, R106 ;  /* 0x0000006a6244723e */ /* 0x000fe400000000ff */
[----:B------:R-:W-:Y:S03]  /*14420*/  F2FP.PACK_AB R70, R100, R96 ;  /* 0x000000606446723e */ /* 0x000fe600000000ff */
[----:B------:R-:W-:Y:S02]  /*14430*/  F2FP.PACK_AB R69, R99, R107 ;  /* 0x0000006b6345723e */ /* 0x000fe400000000ff */
[----:B------:R-:W-:Y:S02]  /*14440*/  F2FP.PACK_AB R71, R101, R97 ;  /* 0x000000616547723e */ /* 0x000fe400000000ff */
[----:B------:R-:W-:Y:S05]  /*14450*/  LDSM.16.MT88.4 R100, [R191+0x5800] ;  /* 0x00580000bf64783b */ /* 0x000fea0000004200 */
[C---:B--2---:R-:W-:Y:S08]  /*14460*/  HMMA.16816.F32 R4, R68.reuse, R84, R4 ;  /* 0x000000544404723c */ /* 0x044ff00000001804 */
[C---:B------:R-:W-:Y:S01]  /*14470*/  HMMA.16816.F32 R8, R68.reuse, R86, R8 ;  /* 0x000000564408723c */ /* 0x040fe20000001808 */
[----:B------:R-:W2:Y:S07]  /*14480*/  LDSM.16.MT88.4 R84, [R191+0x4800] ;  /* 0x00480000bf54783b */ /* 0x000eae0000004200 */
[C---:B------:R-:W-:Y:S08]  /*14490*/  HMMA.16816.F32 R12, R68.reuse, R72, R12 ;  /* 0x00000048440c723c */ /* 0x040ff0000000180c */
        /* <DEDUP_REMOVED lines=20> */
[----:B------:R-:W-:Y:S02]  /*145e0*/  F2FP.PACK_AB R68, R246, R250 ;  /* 0x000000faf644723e */ /* 0x000fe400000000ff */
[----:B------:R-:W-:Y:S03]  /*145f0*/  F2FP.PACK_AB R70, R167, R177 ;  /* 0x000000b1a746723e */ /* 0x000fe600000000ff */
[----:B------:R-:W-:Y:S02]  /*14600*/  F2FP.PACK_AB R69, R176, R249 ;  /* 0x000000f9b045723e */ /* 0x000fe400000000ff */
[----:B------:R-:W-:Y:S07]  /*14610*/  F2FP.PACK_AB R71, R165, R166 ;  /* 0x000000a6a547723e */ /* 0x000fee00000000ff */
[C---:B----4-:R-:W-:Y:S08]  /*14620*/  HMMA.16816.F32 R4, R68.reuse, R76, R4 ;  /* 0x0000004c4404723c */ /* 0x050ff00000001804 */
        /* <DEDUP_REMOVED lines=11> */
[C---:B---3--:R-:W-:Y:S07]  /*146e0*/  HMMA.16816.F32 R36, R68.reuse, R76, R36 ;  /* 0x0000004c4424723c */ /* 0x048fee0000001824 */
[----:B------:R-:W-:Y:S01]  /*146f0*/  IMAD.MOV.U32 R76, RZ, RZ, R99 ;  /* 0x000000ffff4c7224 */ /* 0x000fe200078e0063 */
[C---:B------:R-:W-:Y:S04]  /*14700*/  HMMA.16816.F32 R40, R68.reuse, R78, R40 ;  /* 0x0000004e4428723c */ /* 0x040fe80000001828 */
[----:B------:R-:W-:Y:S03]  /*14710*/  MOV R77, R98 ;  /* 0x00000062004d7202 */ /* 0x000fe60000000f00 */
[----:B------:R-:W-:Y:S01]  /*14720*/  IMAD.MOV.U32 R78, RZ, RZ, R97 ;  /* 0x000000ffff4e7224 */ /* 0x000fe200078e0061 */
[C---:B-1----:R-:W-:Y:S04]  /*14730*/  HMMA.16816.F32 R44, R68.reuse, R80, R44 ;  /* 0x00000050442c723c */ /* 0x042fe8000000182c */
[----:B------:R-:W-:Y:S02]  /*14740*/  MOV R79, R96 ;  /* 0x00000060004f7202 */ /* 0x000fe40000000f00 */
[----:B------:R-:W1:Y:S02]  /*14750*/  LDSM.16.MT88.4 R96, [R188+0x2800] ;  /* 0x00280000bc60783b */ /* 0x000e640000004200 */
[C---:B------:R-:W-:Y:S08]  /*14760*/  HMMA.16816.F32 R48, R68.reuse, R82, R48 ;  /* 0x000000524430723c */ /* 0x040ff00000001830 */
[C---:B------:R-:W-:Y:S08]  /*14770*/  HMMA.16816.F32 R52, R68.reuse, R88, R52 ;  /* 0x000000584434723c */ /* 0x040ff00000001834 */
[C---:B------:R-:W-:Y:S08]  /*14780*/  HMMA.16816.F32 R56, R68.reuse, R90, R56 ;  /* 0x0000005a4438723c */ /* 0x040ff00000001838 */
[C---:B--2---:R-:W-:Y:S08]  /*14790*/  HMMA.16816.F32 R60, R68.reuse, R72, R60 ;  /* 0x00000048443c723c */ /* 0x044ff0000000183c */
[----:B------:R-:W-:Y:S08]  /*147a0*/  HMMA.16816.F32 R64, R68, R74, R64 ;  /* 0x0000004a4440723c */ /* 0x000ff00000001840 */
[C---:B------:R-:W-:Y:S01]  /*147b0*/  HMMA.16816.F32 R112, R128.reuse, R108, R4 ;  /* 0x0000006c8070723c */ /* 0x040fe20000001804 */
[----:B------:R-:W-:Y:S07]  /*147c0*/  LDSM.16.MT88.4 R4, [R189+0x5800] ;  /* 0x00580000bd04783b */ /* 0x000fee0000004200 */
[C---:B------:R-:W-:Y:S01]  /*147d0*/  HMMA.16816.F32 R108, R128.reuse, R110, R8 ;  /* 0x0000006e806c723c */ /* 0x040fe20000001808 */
[----:B------:R-:W-:Y:S07]  /*147e0*/  LDSM.16.MT88.4 R8, [R188+0x5800] ;  /* 0x00580000bc08783b */ /* 0x000fee0000004200 */
[C---:B----4-:R-:W-:Y:S07]  /*147f0*/  HMMA.16816.F32 R68, R128.reuse, R84, R12 ;  /* 0x000000548044723c */ /* 0x050fee000000180c */
[----:B------:R-:W-:Y:S01]  /*14800*/  IMAD.MOV.U32 R15, RZ, RZ, R78 ;  /* 0x000000ffff0f7224 */ /* 0x000fe200078e004e */
[C---:B------:R-:W-:Y:S04]  /*14810*/  HMMA.16816.F32 R72, R128.reuse, R86, R16 ;  /* 0x000000568048723c */ /* 0x040fe80000001810 */
[----:B------:R-:W-:Y:S01]  /*14820*/  MOV R14, R79 ;  /* 0x0000004f000e7202 */ /* 0x000fe20000000f00 */
[----:B------:R-:W-:Y:S01]  /*14830*/  IMAD.MOV.U32 R13, RZ, RZ, R76 ;  /* 0x000000ffff0d7224 */ /* 0x000fe200078e004c */
[----:B------:R-:W-:Y:S01]  /*14840*/  MOV R12, R77 ;  /* 0x0000004d000c7202 */ /* 0x000fe20000000f00 */
[----:B------:R-:W-:Y:S01]  /*14850*/  IMAD.MOV.U32 R19, RZ, RZ, R107 ;  /* 0x000000ffff137224 */ /* 0x000fe200078e006b */
[C---:B------:R-:W-:Y:S04]  /*14860*/  HMMA.16816.F32 R76, R128.reuse, R92, R20 ;  /* 0x0000005c804c723c */ /* 0x040fe80000001814 */
[----:B------:R-:W-:Y:S01]  /*14870*/  MOV R18, R106 ;  /* 0x0000006a00127202 */ /* 0x000fe20000000f00 */
[----:B------:R-:W-:Y:S01]  /*14880*/  IMAD.MOV.U32 R17, RZ, RZ, R105 ;  /* 0x000000ffff117224 */ /* 0x000fe200078e0069 */
[----:B------:R-:W-:Y:S02]  /*14890*/  MOV R16, R104 ;  /* 0x0000006800107202 */ /* 0x000fe40000000f00 */
[C---:B------:R-:W-:Y:S01]  /*148a0*/  HMMA.16816.F32 R80, R128.reuse, R94, R24 ;  /* 0x0000005e8050723c */ /* 0x040fe20000001818 */
[----:B------:R-:W2:Y:S03]  /*148b0*/  LDSM.16.MT88.4 R104, [R190+0x5800] ;  /* 0x00580000be68783b */ /* 0x000ea60000004200 */
[----:B------:R-:W-:Y:S02]  /*148c0*/  FADD.FTZ R2, R16, R252 ;  /* 0x000000fc10027221 */ /* 0x000fe40000010000 */
[----:B------:R-:W-:Y:S02]  /*148d0*/  FADD.FTZ R3, R18, R3 ;  /* 0x0000000312037221 */ /* 0x000fe40000010000 */
[C---:B-1----:R-:W-:Y:S04]  /*148e0*/  HMMA.16816.F32 R84, R128.reuse, R96, R28 ;  /* 0x000000608054723c */ /* 0x042fe8000000181c */
[----:B------:R-:W-:Y:S02]  /*148f0*/  FADD.FTZ R2, R17, R2 ;  /* 0x0000000211027221 */ /* 0x000fe40000010000 */
[----:B------:R-:W-:Y:S01]  /*14900*/  FADD.FTZ R3, R12, R3 ;  /* 0x000000030c037221 */ /* 0x000fe20000010000 */
[-C--:B------:R-:W-:Y:S01]  /*14910*/  MOV R12, R118.reuse ;  /* 0x00000076000c7202 */ /* 0x080fe20000000f00 */
[C---:B------:R-:W-:Y:S04]  /*14920*/  HMMA.16816.F32 R88, R128.reuse, R98, R32 ;  /* 0x000000628058723c */ /* 0x040fe80000001820 */
[----:B------:R-:W-:Y:S02]  /*14930*/  FADD.FTZ R2, R19, R2 ;  /* 0x0000000213027221 */ /* 0x000fe40000010000 */
[----:B------:R-:W-:Y:S02]  /*14940*/  FADD.FTZ R3, R14, R3 ;  /* 0x000000030e037221 */ /* 0x000fe40000010000 */
[C---:B------:R-:W-:Y:S04]  /*14950*/  HMMA.16816.F32 R92, R128.reuse, R100, R36 ;  /* 0x00000064805c723c */ /* 0x040fe80000001824 */
[----:B------:R-:W-:Y:S02]  /*14960*/  FADD.FTZ R2, R13, R2 ;  /* 0x000000020d027221 */ /* 0x000fe40000010000 */
[----:B------:R-:W-:Y:S01]  /*14970*/  FADD.FTZ R3, R119, R3 ;  /* 0x0000000377037221 */ /* 0x000fe20000010000 */
[----:B------:R-:W-:Y:S01]  /*14980*/  IADD3 R119, R245, -0x1, RZ ;  /* 0xfffffffff5777810 */ /* 0x000fe20007ffe0ff */
        /* <DEDUP_REMOVED lines=9> */
[----:B------:R-:W-:Y:S01]  /*14a20*/  FADD.FTZ R177, R177, R250 ;  /* 0x000000fab1b17221 */ /* 0x000fe20000010000 */
[----:B------:R-:W-:Y:S01]  /*14a30*/  MOV R2, R118 ;  /* 0x0000007600027202 */ /* 0x000fe20000000f00 */
        /* <DEDUP_REMOVED lines=15> */
[----:B------:R-:W-:Y:S03]  /*14b30*/  IMAD.MOV.U32 R245, RZ, RZ, R119 ;  /* 0x000000fffff57224 */ /* 0x000fe600078e0077 */
[----:B------:R-:W-:Y:S01]  /*14b40*/  IMAD.MOV.U32 R3, RZ, RZ, R0 ;  /* 0x000000ffff037224 */ /* 0x000fe200078e0000 */
[----:B------:R-:W-:-:S05]  /*14b50*/  @P0 BRA `(.L_x_2150) ;  /* 0xffffc09000000947 */ /* 0x000fca000383ffff */
.L_x_2141:
[----:B------:R-:W-:Y:S02]  /*14b60*/  ISETP.NE.AND P1, PT, R228, 0x1, PT ;  /* 0x00000001e400780c */ /* 0x000fe40003f25270 */
[----:B------:R-:W-:-:S02]  /*14b70*/  IADD3 R4, R209, 0x7f, RZ ;  /* 0x0000007fd1047810 */ /* 0x000fc40007ffe0ff */
[----:B------:R-:W-:Y:S02]  /*14b80*/  ISETP.GE.AND P0, PT, R232, 0x1, PT ;  /* 0x00000001e800780c */ /* 0x000fe40003f06270 */
[----:B------:R-:W-:-:S07]  /*14b90*/  IADD3 R2, R231, 0x1, -R229 ;  /* 0x00000001e7027810 */ /* 0x000fce0007ffe8e5 */
[----:B------:R-:W-:-:S05]  /*14ba0*/  @P1 IMAD.HI.U32 R3, R4, c[0x0][0x2c8], RZ ;  /* 0x0000b20004031a27 */ /* 0x000fca00078e00ff */
        /* <DEDUP_REMOVED lines=14> */
.L_x_2153:
[----:B------:R-:W-:-:S04]  /*14c90*/  MOV R2, c[0x0][0x32c] ;  /* 0x0000cb0000027a02 */ /* 0x000fc80000000f00 */
[----:B------:R-:W-:-:S13]  /*14ca0*/  ISETP.NE.AND P0, PT, R2, 0x1, PT ;  /* 0x000000010200780c */ /* 0x000fda0003f05270 */
[----:B------:R-:W-:-:S05]  /*14cb0*/  @P0 IMAD.HI.U32 R2, R4, c[0x0][0x330], RZ ;  /* 0x0000cc0004020a27 */ /* 0x000fca00078e00ff */
[----:B------:R-:W-:Y:S02]  /*14cc0*/  @P0 SHF.R.U32.HI R4, RZ, c[0x0][0x334], R2 ;  /* 0x0000cd00ff040a19 */ /* 0x000fe40000011602 */
.L_x_2154:
[----:B------:R-:W-:Y:S05]  /*14cd0*/  BSYNC B0 ;  /* 0x0000000000007941 */ /* 0x000fea0003800000 */
.L_x_2152:
[----:B------:R-:W-:-:S05]  /*14ce0*/  IMAD R4, R4, c[0x0][0x32c], RZ ;  /* 0x0000cb0004047a24 */ /* 0x000fca00078e02ff */
[----:B------:R-:W-:-:S04]  /*14cf0*/  IMNMX R3, R3, R4, !PT ;  /* 0x0000000403037217 */ /* 0x000fc80007800200 */
.L_x_2151:
        /* <DEDUP_REMOVED lines=10> */
.L_x_2156:
[----:B------:R-:W-:Y:S04]  /*14da0*/  DEPBAR.LE SB0, 0x0 ;  /* 0x000080000000791a */ /* 0x000fe80000000000 */
[----:B------:R-:W-:Y:S01]  /*14db0*/  WARPSYNC 0xffffffff ;  /* 0xffffffff00007948 */ /* 0x000fe20003800000 */
[----:B------:R-:W-:Y:S01]  /*14dc0*/  BAR.SYNC.DEFER_BLOCKING 0x0 ;  /* 0x0000000000007b1d */ /* 0x000fe20000010000 */
[----:B------:R-:W-:Y:S02]  /*14dd0*/  ISETP.GT.AND P0, PT, R237, R245, PT ;  /* 0x000000f5ed00720c */ /* 0x000fe40003f04270 */
[----:B------:R-:W-:Y:S11]  /*14de0*/  LOP3.LUT P5, RZ, R230, 0x20000, RZ, 0xc0, !PT ;  /* 0x00020000e6ff7812 */ /* 0x000ff600078ac0ff */
[----:B------:R-:W-:Y:S01]  /*14df0*/  @!P0 SHF.R.S32.HI R37, RZ, 0x1f, R245 ;  /* 0x0000001fff258819 */ /* 0x000fe200000114f5 */
[----:B------:R-:W-:Y:S01]  /*14e00*/  @!P0 IMAD.WIDE.U32 R30, R245, c[0x0][0x208], RZ ;  /* 0x00008200f51e8a25 */ /* 0x000fe200078e00ff */
[----:B------:R-:W-:Y:S02]  /*14e10*/  @!P0 MOV R0, c[0x0][0x208] ;  /* 0x0000820000008a02 */ /* 0x000fe40000000f00 */
[----:B------:R-:W-:Y:S01]  /*14e20*/  @!P0 MOV R28, 0x5 ;  /* 0x00000005001c8802 */ /* 0x000fe20000000f00 */
[----:B------:R-:W-:Y:S01]  /*14e30*/  @!P0 IMAD R37, R37, c[0x0][0x208], RZ ;  /* 0x0000820025258a24 */ /* 0x000fe200078e02ff */
[----:B------:R-:W-:Y:S02]  /*14e40*/  @!P0 MOV R118, R238 ;  /* 0x000000ee00768202 */ /* 0x000fe40000000f00 */
[C---:B------:R-:W-:Y:S01]  /*14e50*/  @!P0 SHF.L.U64.HI R29, R0.reuse, R28, c[0x0][0x20c] ;  /* 0x00008300001d8619 */ /* 0x040fe2000001021c */
[----:B------:R-:W-:Y:S01]  /*14e60*/  @!P0 IMAD R37, R245, c[0x0][0x20c], R37 ;  /* 0x00008300f5258a24 */ /* 0x000fe200078e0225 */
[----:B------:R-:W1:Y:S01]  /*14e70*/  LDSM.16.M88.4 R8, [R192] ;  /* 0x00000000c008783b */ /* 0x000e620000000200 */
[----:B------:R-:W-:Y:S02]  /*14e80*/  @!P0 SHF.L.U32 R28, R0, 0x5, RZ ;  /* 0x00000005001c8819 */ /* 0x000fe400000006ff */
[----:B------:R-:W-:Y:S02]  /*14e90*/  @!P0 MOV R119, R235 ;  /* 0x000000eb00778202 */ /* 0x000fe40000000f00 */
[----:B------:R-:W-:Y:S01]  /*14ea0*/  @!P0 IADD3 R37, R31, R37, RZ ;  /* 0x000000251f258210 */ /* 0x000fe20007ffe0ff */
[----:B------:R-:W-:Y:S01]  /*14eb0*/  @!P0 IMAD.WIDE.U32 R44, R30, 0x60, R28 ;  /* 0x000000601e2c8825 */ /* 0x000fe200078e001c */
[----:B------:R-:W-:Y:S01]  /*14ec0*/  @!P0 IADD3 R132, P1, R28, R28, RZ ;  /* 0x0000001c1c848210 */ /* 0x000fe20007f3e0ff */
[----:B------:R-:W2:Y:S02]  /*14ed0*/  LDSM.16.M88.4 R16, [R192+0x800] ;  /* 0x00080000c010783b */ /* 0x000ea40000000200 */
[----:B------:R-:W-:Y:S01]  /*14ee0*/  @!P0 IMAD R37, R37, 0x60, RZ ;  /* 0x0000006025258824 */ /* 0x000fe200078e02ff */
[----:B------:R-:W-:Y:S01]  /*14ef0*/  @!P0 IADD3.X R133, R29, R29, RZ, P1, !PT ;  /* 0x0000001d1d858210 */ /* 0x000fe20000ffe4ff */
[----:B------:R-:W-:Y:S01]  /*14f00*/  @!P0 IMAD.WIDE.U32 R118, R30, 0x60, R118 ;  /* 0x000000601e768825 */ /* 0x000fe200078e0076 */
[----:B------:R-:W-:Y:S02]  /*14f10*/  @!P0 IADD3 R0, P2, P1, R238, R44, R28 ;  /* 0x0000002cee008210 */ /* 0x000fe4000795e01c */
[----:B------:R-:W-:Y:S01]  /*14f20*/  @!P0 IADD3 R45, R37, R45, RZ ;  /* 0x0000002d252d8210 */ /* 0x000fe20007ffe0ff */
[----:B------:R-:W-:Y:S01]  /*14f30*/  @!P0 IMAD.WIDE.U32 R132, R30, 0x60, R132 ;  /* 0x000000601e848825 */ /* 0x000fe200078e0084 */
[----:B------:R-:W3:Y:S01]  /*14f40*/  LDSM.16.M88.4 R24, [R192+0x1000] ;  /* 0x00100000c018783b */ /* 0x000ee20000000200 */
[----:B------:R-:W-:Y:S02]  /*14f50*/  @!P0 LEA R156, P4, R118, c[0x0][0x1f8], 0x1 ;  /* 0x00007e00769c8a11 */ /* 0x000fe400078808ff */
[----:B------:R-:W-:Y:S02]  /*14f60*/  @!P0 IADD3.X R36, R235, R45, R29, P2, P1 ;  /* 0x0000002deb248210 */ /* 0x000fe400017e241d */
[----:B------:R-:W-:Y:S02]  /*14f70*/  @!P0 IADD3 R38, P1, R238, R132, RZ ;  /* 0x00000084ee268210 */ /* 0x000fe40007f3e0ff */
[-C--:B------:R-:W-:Y:S01]  /*14f80*/  @!P0 IADD3 R46, R119, R37.reuse, RZ ;  /* 0x00000025772e8210 */ /* 0x080fe20007ffe0ff */
[----:B------:R-:W4:Y:S01]  /*14f90*/  LDSM.16.M88.4 R32, [R192+0x1800] ;  /* 0x00180000c020783b */ /* 0x000f220000000200 */
[----:B------:R-:W-:Y:S02]  /*14fa0*/  @!P0 IADD3.X R37, R235, R37, R133, P1, !PT ;  /* 0x00000025eb258210 */ /* 0x000fe40000ffe485 */
[----:B------:R-:W-:Y:S02]  /*14fb0*/  @!P0 ISETP.GE.AND P1, PT, R116, c[0x0][0x1d4], PT ;  /* 0x0000750074008a0c */ /* 0x000fe40003f26270 */
[----:B------:R-:W-:Y:S02]  /*14fc0*/  @!P0 LEA.HI.X R157, R118, c[0x0][0x1fc], R46, 0x1, P4 ;  /* 0x00007f00769d8a11 */ /* 0x000fe400020f0c2e */
[----:B------:R-:W-:Y:S01]  /*14fd0*/  @!P0 IADD3 R39, P3, R238, R44, RZ ;  /* 0x0000002cee278210 */ /* 0x000fe20007f7e0ff */
[----:B------:R-:W5:Y:S03]  /*14fe0*/  LDSM.16.M88.4 R40, [R192+0x2000] ;  /* 0x00200000c028783b */ /* 0x000f660000000200 */
[----:B------:R-:W-:Y:S02]  /*14ff0*/  @!P0 LEA R44, P2, R39, c[0x0][0x1f8], 0x1 ;  /* 0x00007e00272c8a11 */ /* 0x000fe400078408ff */
[----:B------:R-:W-:Y:S01]  /*15000*/  @!P0 IADD3.X R45, R45, R235, RZ, P3, !PT ;  /* 0x000000eb2d2d8210 */ /* 0x000fe20001ffe4ff */
[C---:B-1----:R-:W-:Y:S02]  /*15010*/  HMMA.16816.F32 R4, R120.reuse, R8, RZ ;  /* 0x000000087804723c */ /* 0x042fe400000018ff */
[----:B------:R-:W1:Y:S01]  /*15020*/  LDSM.16.M88.4 R48, [R192+0x2800] ;  /* 0x00280000c030783b */ /* 0x000e620000000200 */
[----:B------:R-:W-:Y:S02]  /*15030*/  @!P0 LEA.HI.X R45, R39, c[0x0][0x1fc], R45, 0x1, P2 ;  /* 0x00007f00272d8a11 */ /* 0x000fe400010f0c2d */
[----:B------:R-:W-:Y:S02]  /*15040*/  @!P0 LEA R118, P3, R0, c[0x0][0x1f8], 0x1 ;  /* 0x00007e0000768a11 */ /* 0x000fe400078608ff */
[----:B------:R-:W-:Y:S01]  /*15050*/  @!P0 LEA R46, P2, R38, c[0x0][0x1f8], 0x1 ;  /* 0x00007e00262e8a11 */ /* 0x000fe200078408ff */
[C---:B------:R-:W-:Y:S02]  /*15060*/  HMMA.16816.F32 R8, R120.reuse, R10, RZ ;  /* 0x0000000a7808723c */ /* 0x040fe400000018ff */
[----:B------:R-:W1:Y:S02]  /*15070*/  LDSM.16.M88.4 R128, [R207] ;  /* 0x00000000cf80783b */ /* 0x000e640000000200 */
[----:B------:R-:W-:Y:S02]  /*15080*/  @!P0 LEA.HI.X R119, R0, c[0x0][0x1fc], R36, 0x1, P3 ;  /* 0x00007f0000778a11 */ /* 0x000fe400018f0c24 */
[----:B------:R-:W-:Y:S02]  /*15090*/  @!P0 LEA.HI.X R47, R38, c[0x0][0x1fc], R37, 0x1, P2 ;  /* 0x00007f00262f8a11 */ /* 0x000fe400010f0c25 */
[C---:B--2---:R-:W-:Y:S02]  /*150a0*/  HMMA.16816.F32 R12, R120.reuse, R16, RZ ;  /* 0x00000010780c723c */ /* 0x044fe400000018ff */
[----:B------:R-:W2:Y:S06]  /*150b0*/  LDSM.16.M88.4 R132, [R194] ;  /* 0x00000000c284783b */ /* 0x000eac0000000200 */
[C---:B------:R-:W-:Y:S02]  /*150c0*/  HMMA.16816.F32 R16, R120.reuse, R18, RZ ;  /* 0x000000127810723c */ /* 0x040fe400000018ff */
[----:B------:R-:W1:Y:S06]  /*150d0*/  LDSM.16.M88.4 R136, [R195] ;  /* 0x00000000c388783b */ /* 0x000e6c0000000200 */
[C---:B---3--:R-:W-:Y:S02]  /*150e0*/  HMMA.16816.F32 R20, R120.reuse, R24, RZ ;  /* 0x000000187814723c */ /* 0x048fe400000018ff */
[----:B------:R-:W3:Y:S06]  /*150f0*/  LDSM.16.M88.4 R140, [R196] ;  /* 0x00000000c48c783b */ /* 0x000eec0000000200 */
[C---:B------:R-:W-:Y:S02]  /*15100*/  HMMA.16816.F32 R24, R120.reuse, R26, RZ ;  /* 0x0000001a7818723c */ /* 0x040fe400000018ff */
[----:B------:R-:W1:Y:S06]  /*15110*/  LDSM.16.M88.4 R148, [R197] ;  /* 0x00000000c594783b */ /* 0x000e6c0000000200 */
        /* <DEDUP_REMOVED lines=8> */
[----:B------:R1:W-:Y:S06]  /*151a0*/  @!P0 LDGSTS.E.BYPASS.LTC128B.128 [R234+0x3100], [R156.64+0x80], !P5 ;  /* 0x031000809cea8fae */ /* 0x0003ec000e901d48 */
[C---:B------:R-:W-:Y:S02]  /*151b0*/  HMMA.16816.F32 R40, R120.reuse, R42, RZ ;  /* 0x0000002a7828723c */ /* 0x040fe400000018ff */
[----:B------:R5:W-:Y:S08]  /*151c0*/  @!P0 LDGSTS.E.BYPASS.LTC128B.128 [R234+0x1100], [R44.64], !P1 ;  /* 0x011000002cea8fae */ /* 0x000bf0000c901d48 */
[----:B------:R5:W-:Y:S08]  /*151d0*/  @!P0 LDGSTS.E.BYPASS.LTC128B.128 [R234+0x4100], [R44.64+0x80], !P5 ;  /* 0x041000802cea8fae */ /* 0x000bf0000e901d48 */
[----:B------:R2:W-:Y:S08]  /*151e0*/  @!P0 LDGSTS.E.BYPASS.LTC128B.128 [R234+0x2100], [R118.64], !P1 ;  /* 0x0210000076ea8fae */ /* 0x0005f0000c901d48 */
[----:B------:R5:W-:Y:S01]  /*151f0*/  @!P0 LDGSTS.E.BYPASS.LTC128B.128 [R234+0x5100], [R46.64+0x80], !P5 ;  /* 0x051000802eea8fae */ /* 0x000be2000e901d48 */
[----:B------:R-:W-:Y:S07]  /*15200*/  ISETP.GT.AND P0, PT, R245, R237, PT ;  /* 0x000000edf500720c */ /* 0x000fee0003f04270 */
[----:B-1----:R-:W1:Y:S08]  /*15210*/  LDSM.16.M88.4 R156, [R206] ;  /* 0x00000000ce9c783b */ /* 0x002e700000000200 */
[----:B------:R-:W0:Y:S08]  /*15220*/  LDGDEPBAR ;  /* 0x00000000000079af */ /* 0x000e300000000000 */
[----:B------:R-:W1:Y:S01]  /*15230*/  LDSM.16.M88.4 R164, [R206+0x800] ;  /* 0x00080000cea4783b */ /* 0x000e620000000200 */
[C---:B-----5:R-:W-:Y:S07]  /*15240*/  HMMA.16816.F32 R44, R120.reuse, R48, RZ ;  /* 0x00000030782c723c */ /* 0x060fee00000018ff */
[----:B------:R-:W-:Y:S01]  /*15250*/  LDSM.16.M88.4 R176, [R204] ;  /* 0x00000000ccb0783b */ /* 0x000fe20000000200 */
[----:B------:R-:W-:Y:S08]  /*15260*/  HMMA.16816.F32 R48, R120, R50, RZ ;  /* 0x000000327830723c */ /* 0x000ff000000018ff */
[C---:B------:R-:W-:Y:S08]  /*15270*/  HMMA.16816.F32 R4, R124.reuse, R128, R4 ;  /* 0x000000807c04723c */ /* 0x040ff00000001804 */
        /* <DEDUP_REMOVED lines=12> */
[C---:B------:R-:W-:Y:S01]  /*15340*/  HMMA.16816.F32 R40, R124.reuse, R150, R40 ;  /* 0x000000967c28723c */ /* 0x040fe20000001828 */
[----:B------:R-:W2:Y:S07]  /*15350*/  LDSM.16.M88.4 R148, [R204+-0x3000] ;  /* 0xffd00000cc94783b */ /* 0x000eae0000000200 */
[C---:B----4-:R-:W-:Y:S08]  /*15360*/  HMMA.16816.F32 R44, R124.reuse, R152, R44 ;  /* 0x000000987c2c723c */ /* 0x050ff0000000182c */
[----:B------:R-:W-:Y:S01]  /*15370*/  HMMA.16816.F32 R48, R124, R154, R48 ;  /* 0x0000009a7c30723c */ /* 0x000fe20000001830 */
[----:B------:R-:W4:Y:S07]  /*15380*/  LDSM.16.M88.4 R152, [R204+-0x2800] ;  /* 0xffd80000cc98783b */ /* 0x000f2e0000000200 */
[C---:B-1----:R-:W-:Y:S08]  /*15390*/  HMMA.16816.F32 R4, R144.reuse, R156, R4 ;  /* 0x0000009c9004723c */ /* 0x042ff00000001804 */
[C---:B------:R-:W-:Y:S01]  /*153a0*/  HMMA.16816.F32 R8, R144.reuse, R158, R8 ;  /* 0x0000009e9008723c */ /* 0x040fe20000001808 */
[----:B------:R-:W-:Y:S07]  /*153b0*/  LDSM.16.M88.4 R156, [R204+-0x1000] ;  /* 0xfff00000cc9c783b */ /* 0x000fee0000000200 */
[C---:B------:R-:W-:Y:S08]  /*153c0*/  HMMA.16816.F32 R12, R144.reuse, R164, R12 ;  /* 0x000000a4900c723c */ /* 0x040ff0000000180c */
[C---:B------:R-:W-:Y:S01]  /*153d0*/  HMMA.16816.F32 R16, R144.reuse, R166, R16 ;  /* 0x000000a69010723c */ /* 0x040fe20000001810 */
[----:B------:R-:W-:Y:S07]  /*153e0*/  LDSM.16.M88.4 R164, [R204+-0x800] ;  /* 0xfff80000cca4783b */ /* 0x000fee0000000200 */
[C---:B-----5:R-:W-:Y:S08]  /*153f0*/  HMMA.16816.F32 R20, R144.reuse, R128, R20 ;  /* 0x000000809014723c */ /* 0x060ff00000001814 */
[C---:B------:R-:W-:Y:S01]  /*15400*/  HMMA.16816.F32 R24, R144.reuse, R130, R24 ;  /* 0x000000829018723c */ /* 0x040fe20000001818 */
[----:B------:R-:W1:Y:S07]  /*15410*/  LDSM.16.M88.4 R128, [R204+-0x2000] ;  /* 0xffe00000cc80783b */ /* 0x000e6e0000000200 */
[C---:B--2---:R-:W-:Y:S08]  /*15420*/  HMMA.16816.F32 R28, R144.reuse, R132, R28 ;  /* 0x00000084901c723c */ /* 0x044ff0000000181c */
[C---:B------:R-:W-:Y:S01]  /*15430*/  HMMA.16816.F32 R32, R144.reuse, R134, R32 ;  /* 0x000000869020723c */ /* 0x040fe20000001820 */
[----:B------:R-:W2:Y:S07]  /*15440*/  LDSM.16.M88.4 R132, [R204+-0x1800] ;  /* 0xffe80000cc84783b */ /* 0x000eae0000000200 */
[C---:B------:R-:W-:Y:S08]  /*15450*/  HMMA.16816.F32 R36, R144.reuse, R136, R36 ;  /* 0x000000889024723c */ /* 0x040ff00000001824 */
[C---:B------:R-:W-:Y:S01]  /*15460*/  HMMA.16816.F32 R40, R144.reuse, R138, R40 ;  /* 0x0000008a9028723c */ /* 0x040fe20000001828 */
[----:B------:R-:W5:Y:S07]  /*15470*/  LDSM.16.M88.4 R136, [R192+0x3000] ;  /* 0x00300000c088783b */ /* 0x000f6e0000000200 */
[C---:B---3--:R-:W-:Y:S08]  /*15480*/  HMMA.16816.F32 R44, R144.reuse, R140, R44 ;  /* 0x0000008c902c723c */ /* 0x048ff0000000182c */
[----:B------:R-:W-:Y:S01]  /*15490*/  HMMA.16816.F32 R48, R144, R142, R48 ;  /* 0x0000008e9030723c */ /* 0x000fe20000001830 */
[----:B------:R-:W3:Y:S07]  /*154a0*/  LDSM.16.M88.4 R140, [R192+0x3800] ;  /* 0x00380000c08c783b */ /* 0x000eee0000000200 */
        /* <DEDUP_REMOVED lines=18> */
[C---:B-----5:R-:W-:Y:S08]  /*155d0*/  HMMA.16816.F32 R4, R168.reuse, R136, R4 ;  /* 0x00000088a804723c */ /* 0x060ff00000001804 */
[C---:B------:R-:W-:Y:S01]  /*155e0*/  HMMA.16816.F32 R8, R168.reuse, R138, R8 ;  /* 0x0000008aa808723c */ /* 0x040fe20000001808 */
[----:B------:R-:W5:Y:S07]  /*155f0*/  LDSM.16.M88.4 R136, [R199] ;  /* 0x00000000c788783b */ /* 0x000f6e0000000200 */
[C---:B---3--:R-:W-:Y:S08]  /*15600*/  HMMA.16816.F32 R12, R168.reuse, R140, R12 ;  /* 0x0000008ca80c723c */ /* 0x048ff0000000180c */
[C---:B------:R-:W-:Y:S01]  /*15610*/  HMMA.16816.F32 R16, R168.reuse, R142, R16 ;  /* 0x0000008ea810723c */ /* 0x040fe20000001810 */
[----:B------:R-:W3:Y:S07]  /*15620*/  LDSM.16.M88.4 R140, [R200] ;  /* 0x00000000c88c783b */ /* 0x000eee0000000200 */
[C---:B------:R-:W-:Y:S08]  /*15630*/  HMMA.16816.F32 R20, R168.reuse, R148, R20 ;  /* 0x00000094a814723c */ /* 0x040ff00000001814 */
[C---:B------:R-:W-:Y:S01]  /*15640*/  HMMA.16816.F32 R24, R168.reuse, R150, R24 ;  /* 0x00000096a818723c */ /* 0x040fe20000001818 */
[----:B------:R-:W3:Y:S07]  /*15650*/  LDSM.16.M88.4 R148, [R201] ;  /* 0x00000000c994783b */ /* 0x000eee0000000200 */
[C---:B----4-:R-:W-:Y:S08]  /*15660*/  HMMA.16816.F32 R28, R168.reuse, R152, R28 ;  /* 0x00000098a81c723c */ /* 0x050ff0000000181c */
        /* <DEDUP_REMOVED lines=11> */
[C---:B-----5:R-:W-:Y:S08]  /*15720*/  HMMA.16816.F32 R12, R172.reuse, R136, R12 ;  /* 0x00000088ac0c723c */ /* 0x060ff0000000180c */
[C---:B------:R-:W-:Y:S01]  /*15730*/  HMMA.16816.F32 R16, R172.reuse, R138, R16 ;  /* 0x0000008aac10723c */ /* 0x040fe20000001810 */
        /* <DEDUP_REMOVED lines=15> */
[C---:B----4-:R-:W-:Y:S08]  /*15830*/  HMMA.16816.F32 R12, R180.reuse, R136, R12 ;  /* 0x00000088b40c723c */ /* 0x050ff0000000180c */
[C---:B------:R-:W-:Y:S01]  /*15840*/  HMMA.16816.F32 R16, R180.reuse, R138, R16 ;  /* 0x0000008ab410723c */ /* 0x040fe20000001810 */
[----:B------:R-:W4:Y:S07]  /*15850*/  LDSM.16.M88.4 R136, [R204+0x1800] ;  /* 0x00180000cc88783b */ /* 0x000f2e0000000200 */
[C---:B---3--:R-:W-:Y:S08]  /*15860*/  HMMA.16816.F32 R20, R180.reuse, R140, R20 ;  /* 0x0000008cb414723c */ /* 0x048ff00000001814 */
        /* <DEDUP_REMOVED lines=21> */
[C---:B----4-:R-:W-:Y:S01]  /*159c0*/  HMMA.16816.F32 R28, R184.reuse, R136, R28 ;  /* 0x00000088b81c723c */ /* 0x050fe2000000181c */
[----:B------:R-:W-:Y:S04]  /*159d0*/  BAR.SYNC.DEFER_BLOCKING 0x0 ;  /* 0x0000000000007b1d */ /* 0x000fe80000010000 */
[----:B------:R-:W-:Y:S02]  /*159e0*/  FMNMX.FTZ R0, R9, R0, !PT ;  /* 0x0000000009007209 */ /* 0x000fe40007810000 */
[----:B------:R-:W-:Y:S01]  /*159f0*/  FMNMX.FTZ R118, R10, R118, !PT ;  /* 0x000000760a767209 */ /* 0x000fe20007810000 */
        /* <DEDUP_REMOVED lines=8> */
[C---:B------:R-:W-:Y:S04]  /*15a80*/  HMMA.16816.F32 R40, R184.reuse, R130, R40 ;  /* 0x00000082b828723c */ /* 0x040fe80000001828 */
[----:B------:R-:W-:Y:S02]  /*15a90*/  FMNMX.FTZ R0, R17, R0, !PT ;  /* 0x0000000011007209 */ /* 0x000fe40007810000 */
[----:B------:R-:W-:Y:S02]  /*15aa0*/  FMNMX.FTZ R118, R18, R118, !PT ;  /* 0x0000007612767209 */ /* 0x000fe40007810000 */
[C---:B--2---:R-:W-:Y:S01]  /*15ab0*/  HMMA.16816.F32 R44, R184.reuse, R132, R44 ;  /* 0x00000084b82c723c */ /* 0x044fe2000000182c */
[----:B------:R-:W-:Y:S03]  /*15ac0*/  @P0 MOV R130, c[0x0][0x1e0] ;  /* 0x0000780000820a02 */ /* 0x000fe60000000f00 */
[----:B------:R-:W-:Y:S02]  /*15ad0*/  FMNMX.FTZ R0, R20, R0, !PT ;  /* 0x0000000014007209 */ /* 0x000fe40007810000 */
[----:B------:R-:W-:Y:S02]  /*15ae0*/  FMNMX.FTZ R118, R19, R118, !PT ;  /* 0x0000007613767209 */ /* 0x000fe40007810000 */
[----:B------:R-:W-:Y:S01]  /*15af0*/  HMMA.16816.F32 R48, R184, R134, R48 ;  /* 0x00000086b830723c */ /* 0x000fe20000001830 */
[----:B------:R-:W-:Y:S03]  /*15b00*/  @P0 MOV R131, 0x5 ;  /* 0x0000000500830802 */ /* 0x000fe60000000f00 */
        /* <DEDUP_REMOVED lines=30> */
[C---:B------:R-:W-:Y:S01]  /*15cf0*/  @P0 SHF.L.U32 R134, R130.reuse, 0x5, RZ ;  /* 0x0000000582860819 */ /* 0x040fe200000006ff */
[----:B------:R-:W1:Y:S01]  /*15d00*/  SHFL.BFLY PT, R118, R129, 0x2, 0x1f ;  /* 0x0c401f0081767f89 */ /* 0x000e6200000e0000 */
[----:B------:R-:W-:Y:S02]  /*15d10*/  FMNMX.FTZ R119, R51, R0, !PT ;  /* 0x0000000033777209 */ /* 0x000fe40007810000 */
[----:B------:R-:W-:Y:S02]  /*15d20*/  @P0 SHF.L.U64.HI R135, R130, R131, c[0x0][0x1e4] ;  /* 0x0000790082870619 */ /* 0x000fe40000010283 */
[----:B------:R-:W-:Y:S02]  /*15d30*/  @P0 MOV R138, R240 ;  /* 0x000000f0008a0202 */ /* 0x000fe40000000f00 */
[----:B------:R-:W-:Y:S01]  /*15d40*/  @P0 MOV R139, R236 ;  /* 0x000000ec008b0202 */ /* 0x000fe20000000f00 */
[----:B------:R-:W2:Y:S01]  /*15d50*/  SHFL.BFLY PT, R0, R119, 0x2, 0x1f ;  /* 0x0c401f0077007f89 */ /* 0x000ea200000e0000 */
[----:B-1----:R-:W-:Y:S07]  /*15d60*/  FMNMX.FTZ R129, R129, R118, !PT ;  /* 0x0000007681817209 */ /* 0x002fee0007810000 */
[----:B------:R-:W1:Y:S01]  /*15d70*/  SHFL.BFLY PT, R128, R129, 0x1, 0x1f ;  /* 0x0c201f0081807f89 */ /* 0x000e6200000e0000 */
[----:B--2---:R-:W-:Y:S07]  /*15d80*/  FMNMX.FTZ R119, R119, R0, !PT ;  /* 0x0000000077777209 */ /* 0x004fee0007810000 */
[----:B------:R-:W2:Y:S01]  /*15d90*/  SHFL.BFLY PT, R118, R119, 0x1, 0x1f ;  /* 0x0c201f0077767f89 */ /* 0x000ea200000e0000 */
[----:B-1----:R-:W-:Y:S05]  /*15da0*/  FMNMX.FTZ R0, R129, R128, !PT ;  /* 0x0000008081007209 */ /* 0x002fea0007810000 */
[C---:B------:R-:W-:Y:S02]  /*15db0*/  FMUL.FTZ R153, R0.reuse, c[0x0][0x2d0] ;  /* 0x0000b40000997a20 */ /* 0x040fe40000410000 */
[----:B------:R-:W-:Y:S01]  /*15dc0*/  FADD.FTZ R3, -R0, R3 ;  /* 0x0000000300037221 */ /* 0x000fe20000010100 */
[----:B--2---:R-:W-:Y:S01]  /*15dd0*/  FMNMX.FTZ R118, R119, R118, !PT ;  /* 0x0000007677767209 */ /* 0x004fe20007810000 */
[--C-:B------:R-:W-:Y:S01]  /*15de0*/  FFMA.FTZ R143, R4, c[0x0][0x2d0], -R153.reuse ;  /* 0x0000b400048f7a23 */ /* 0x100fe20000010899 */
[----:B------:R-:W-:Y:S01]  /*15df0*/  IADD3 R119, R245, -0x1, RZ ;  /* 0xfffffffff5777810 */ /* 0x000fe20007ffe0ff */
[--C-:B------:R-:W-:Y:S02]  /*15e00*/  FFMA.FTZ R141, R8, c[0x0][0x2d0], -R153.reuse ;  /* 0x0000b400088d7a23 */ /* 0x100fe40000010899 */
[----:B------:R-:W-:Y:S01]  /*15e10*/  FFMA.FTZ R142, R9, c[0x0][0x2d0], -R153 ;  /* 0x0000b400098e7a23 */ /* 0x000fe20000010899 */
[----:B------:R-:W-:Y:S01]  /*15e20*/  @P0 SHF.R.S32.HI R132, RZ, 0x1f, R119 ;  /* 0x0000001fff840819 */ /* 0x000fe20000011477 */
[----:B------:R-:W-:Y:S01]  /*15e30*/  @P0 IMAD.WIDE.U32 R128, R119, c[0x0][0x1e0], RZ ;  /* 0x0000780077800a25 */ /* 0x000fe200078e00ff */
[----:B------:R-:W-:Y:S03]  /*15e40*/  MUFU.EX2 R143, R143 ;  /* 0x0000008f008f7308 */ /* 0x000fe60000000800 */
[----:B------:R-:W-:Y:S01]  /*15e50*/  @P0 IMAD R4, R132, c[0x0][0x1e0], RZ ;  /* 0x0000780084040a24 */ /* 0x000fe200078e02ff */
[----:B------:R-:W-:Y:S01]  /*15e60*/  @P0 IADD3 R132, P1, R134, R134, RZ ;  /* 0x0000008686840210 */ /* 0x000fe20007f3e0ff */
[C---:B------:R-:W-:Y:S03]  /*15e70*/  @P0 IMAD.WIDE.U32 R136, R128.reuse, 0x60, R134 ;  /* 0x0000006080880825 */ /* 0x040fe600078e0086 */
[----:B------:R-:W-:Y:S01]  /*15e80*/  @P0 IADD3.X R133, R135, R135, RZ, P1, !PT ;  /* 0x0000008787850210 */ /* 0x000fe20000ffe4ff */
[----:B------:R-:W-:Y:S01]  /*15e90*/  @P0 IMAD R4, R119, c[0x0][0x1e4], R4 ;  /* 0x0000790077040a24 */ /* 0x000fe200078e0204 */
[----:B------:R-:W-:Y:S01]  /*15ea0*/  MUFU.EX2 R141, R141 ;  /* 0x0000008d008d7308 */ /* 0x000fe20000000800 */
[C---:B------:R-:W-:Y:S03]  /*15eb0*/  @P0 IMAD.WIDE.U32 R138, R128.reuse, 0x60, R138 ;  /* 0x00000060808a0825 */ /* 0x040fe600078e008a */
[----:B------:R-:W-:Y:S01]  /*15ec0*/  @P0 IADD3 R4, R129, R4, RZ ;  /* 0x0000000481040210 */ /* 0x000fe20007ffe0ff */
[----:B------:R-:W-:Y:S01]  /*15ed0*/  @P0 IMAD.WIDE.U32 R132, R128, 0x60, R132 ;  /* 0x0000006080840825 */ /* 0x000fe200078e0084 */
[----:B------:R-:W-:Y:S02]  /*15ee0*/  @P0 IADD3 R128, P2, P1, R240, R136, R134 ;  /* 0x00000088f0800210 */ /* 0x000fe4000795e086 */
[----:B------:R-:W-:Y:S01]  /*15ef0*/  @P0 LEA R130, P3, R138, c[0x0][0x1c8], 0x1 ;  /* 0x000072008a820a11 */ /* 0x000fe200078608ff */
[----:B------:R-:W-:Y:S01]  /*15f00*/  @P0 IMAD R4, R4, 0x60, RZ ;  /* 0x0000006004040824 */ /* 0x000fe200078e02ff */
[----:B------:R-:W-:Y:S01]  /*15f10*/  MUFU.EX2 R142, R142 ;  /* 0x0000008e008e7308 */ /* 0x000fe20000000800 */
[----:B------:R-:W-:Y:S02]  /*15f20*/  FFMA.FTZ R140, R5, c[0x0][0x2d0], -R153 ;  /* 0x0000b400058c7a23 */ /* 0x000fe40000010899 */
[----:B------:R-:W-:Y:S01]  /*15f30*/  FMUL.FTZ R152, R118, c[0x0][0x2d0] ;  /* 0x0000b40076987a20 */ /* 0x000fe20000410000 */
[----:B------:R-:W-:Y:S01]  /*15f40*/  @P0 IADD3 R129, R4, R137, RZ ;  /* 0x0000008904810210 */ /* 0x000fe20007ffe0ff */
[----:B------:R-:W-:Y:S01]  /*15f50*/  FADD.FTZ R2, -R118, R2 ;  /* 0x0000000276027221 */ /* 0x000fe20000010100 */
[----:B------:R-:W-:Y:S01]  /*15f60*/  @P0 IADD3 R5, R139, R4, RZ ;  /* 0x000000048b050210 */ /* 0x000fe20007ffe0ff */
[--C-:B------:R-:W-:Y:S01]  /*15f70*/  FFMA.FTZ R149, R10, c[0x0][0x2d0], -R152.reuse ;  /* 0x0000b4000a957a23 */ /* 0x100fe20000010898 */
[----:B------:R-:W-:Y:S01]  /*15f80*/  @P0 IADD3.X R8, R236, R129, R135, P2, P1 ;  /* 0x00000081ec080210 */ /* 0x000fe200017e2487 */
[--C-:B------:R-:W-:Y:S01]  /*15f90*/  FFMA.FTZ R150, R11, c[0x0][0x2d0], -R152.reuse ;  /* 0x0000b4000b967a23 */ /* 0x100fe20000010898 */
[----:B------:R-:W-:Y:S01]  /*15fa0*/  @P0 IADD3 R9, P1, R240, R132, RZ ;  /* 0x00000084f0090210 */ /* 0x000fe20007f3e0ff */
[----:B------:R-:W-:Y:S01]  /*15fb0*/  FMUL.FTZ R3, R3, c[0x0][0x2d0] ;  /* 0x0000b40003037a20 */ /* 0x000fe20000410000 */
[----:B------:R-:W-:Y:S01]  /*15fc0*/  @P0 LEA.HI.X R131, R138, c[0x0][0x1cc], R5, 0x1, P3 ;  /* 0x000073008a830a11 */ /* 0x000fe200018f0c05 */
[----:B------:R-:W-:Y:S01]  /*15fd0*/  FMUL.FTZ R2, R2, c[0x0][0x2d0] ;  /* 0x0000b40002027a20 */ /* 0x000fe20000410000 */
[----:B------:R-:W-:Y:S01]  /*15fe0*/  @P0 IADD3.X R4, R236, R4, R133, P1, !PT ;  /* 0x00000004ec040210 */ /* 0x000fe20000ffe485 */
[--C-:B------:R-:W-:Y:S01]  /*15ff0*/  FFMA.FTZ R151, R6, c[0x0][0x2d0], -R152.reuse ;  /* 0x0000b40006977a23 */ /* 0x100fe20000010898 */
[----:B------:R-:W-:Y:S01]  /*16000*/  @P0 ISETP.GE.AND P1, PT, R116, c[0x0][0x1d4], PT ;  /* 0x0000750074000a0c */ /* 0x000fe20003f26270 */
[--C-:B------:R-:W-:Y:S01]  /*16010*/  FFMA.FTZ R148, R7, c[0x0][0x2d0], -R152.reuse ;  /* 0x0000b40007947a23 */ /* 0x100fe20000010898 */
[----:B------:R-:W-:Y:S01]  /*16020*/  @P0 IADD3 R5, P3, R240, R136, RZ ;  /* 0x00000088f0050210 */ /* 0x000fe20007f7e0ff */
[----:B------:R-:W1:Y:S01]  /*16030*/  MUFU.EX2 R3, R3 ;  /* 0x0000000300037308 */ /* 0x000e620000000800 */
[--C-:B------:R-:W-:Y:S02]  /*16040*/  FFMA.FTZ R154, R14, c[0x0][0x2d0], -R152.reuse ;  /* 0x0000b4000e9a7a23 */ /* 0x100fe40000010898 */
[----:B------:R-:W-:Y:S01]  /*16050*/  @P0 IADD3.X R129, R129, R236, RZ, P3, !PT ;  /* 0x000000ec81810210 */ /* 0x000fe20001ffe4ff */
[--C-:B------:R-:W-:Y:S01]  /*16060*/  FFMA.FTZ R155, R15, c[0x0][0x2d0], -R152.reuse ;  /* 0x0000b4000f9b7a23 */ /* 0x100fe20000010898 */
[----:B------:R-:W-:Y:S01]  /*16070*/  @P0 LEA R132, P2, R5, c[0x0][0x1c8], 0x1 ;  /* 0x0000720005840a11 */ /* 0x000fe200078408ff */
[--C-:B------:R-:W-:Y:S01]  /*16080*/  FFMA.FTZ R156, R18, c[0x0][0x2d0], -R152.reuse ;  /* 0x0000b400129c7a23 */ /* 0x100fe20000010898 */
[C---:B------:R-:W-:Y:S01]  /*16090*/  @P0 LEA R134, P3, R128.reuse, c[0x0][0x1c8], 0x1 ;  /* 0x0000720080860a11 */ /* 0x040fe200078608ff */
[----:B------:R-:W-:Y:S01]  /*160a0*/  FFMA.FTZ R157, R19, c[0x0][0x2d0], -R152 ;  /* 0x0000b400139d7a23 */ /* 0x000fe20000010898 */
[----:B------:R-:W-:Y:S01]  /*160b0*/  @P0 LEA.HI.X R133, R5, c[0x0][0x1cc], R129, 0x1, P2 ;  /* 0x0000730005850a11 */ /* 0x000fe200010f0c81 */
[----:B------:R2:W-:Y:S01]  /*160c0*/  @P0 LDGSTS.E.BYPASS.LTC128B.128 [R234+0x8100], [R130.64], !P1 ;  /* 0x0810000082ea0fae */ /* 0x0005e2000c901d48 */
[----:B------:R-:W-:Y:S01]  /*160d0*/  @P0 LEA.HI.X R135, R128, c[0x0][0x1cc], R8, 0x1, P3 ;  /* 0x0000730080870a11 */ /* 0x000fe200018f0c08 */
[----:B------:R-:W3:Y:S01]  /*160e0*/  MUFU.EX2 R2, R2 ;  /* 0x0000000200027308 */ /* 0x000ee20000000800 */
[----:B------:R-:W-:Y:S01]  /*160f0*/  @P0 LEA R136, P2, R9, c[0x0][0x1c8], 0x1 ;  /* 0x0000720009880a11 */ /* 0x000fe200078408ff */
[--C-:B------:R-:W-:Y:S02]  /*16100*/  FFMA.FTZ R159, R20, c[0x0][0x2d0], -R153.reuse ;  /* 0x0000b400149f7a23 */ /* 0x100fe40000010899 */
[--C-:B------:R-:W-:Y:S01]  /*16110*/  FFMA.FTZ R158, R21, c[0x0][0x2d0], -R153.reuse ;  /* 0x0000b400159e7a23 */ /* 0x100fe20000010899 */
[----:B------:R-:W-:Y:S01]  /*16120*/  @P0 LEA.HI.X R137, R9, c[0x0][0x1cc], R4, 0x1, P2 ;  /* 0x0000730009890a11 */ /* 0x000fe200010f0c04 */
[----:B------:R2:W-:Y:S01]  /*16130*/  @P0 LDGSTS.E.BYPASS.LTC128B.128 [R234+0xb100], [R130.64+0x80], !P5 ;  /* 0x0b10008082ea0fae */ /* 0x0005e2000e901d48 */
[--C-:B------:R-:W-:Y:S02]  /*16140*/  FFMA.FTZ R164, R24, c[0x0][0x2d0], -R153.reuse ;  /* 0x0000b40018a47a23 */ /* 0x100fe40000010899 */
[--C-:B------:R-:W-:Y:S01]  /*16150*/  FFMA.FTZ R165, R25, c[0x0][0x2d0], -R153.reuse ;  /* 0x0000b40019a57a23 */ /* 0x100fe20000010899 */
[----:B------:R-:W4:Y:S01]  /*16160*/  MUFU.EX2 R140, R140 ;  /* 0x0000008c008c7308 */ /* 0x000f220000000800 */
[--C-:B------:R-:W-:Y:S02]  /*16170*/  FFMA.FTZ R167, R22, c[0x0][0x2d0], -R152.reuse ;  /* 0x0000b40016a77a23 */ /* 0x100fe40000010898 */
[C---:B-1----:R-:W-:Y:S01]  /*16180*/  FMUL.FTZ R4, R3.reuse, R112 ;  /* 0x0000007003047220 */ /* 0x042fe20000410000 */
[----:B------:R1:W-:Y:S01]  /*16190*/  @P0 LDGSTS.E.BYPASS.LTC128B.128 [R234+0x9100], [R132.64], !P1 ;  /* 0x0910000084ea0fae */ /* 0x0003e2000c901d48 */
[C---:B------:R-:W-:Y:S02]  /*161a0*/  FMUL.FTZ R5, R3.reuse, R113 ;  /* 0x0000007103057220 */ /* 0x040fe40000410000 */
[C---:B------:R-:W-:Y:S02]  /*161b0*/  FMUL.FTZ R8, R3.reuse, R108 ;  /* 0x0000006c03087220 */ /* 0x040fe40000410000 */
[C---:B------:R-:W-:Y:S01]  /*161c0*/  FMUL.FTZ R9, R3.reuse, R109 ;  /* 0x0000006d03097220 */ /* 0x040fe20000410000 */
[----:B------:R-:W-:Y:S01]  /*161d0*/  MUFU.EX2 R151, R151 ;  /* 0x0000009700977308 */ /* 0x000fe20000000800 */
[C---:B------:R-:W-:Y:S01]  /*161e0*/  FMUL.FTZ R68, R3.reuse, R68 ;  /* 0x0000004403447220 */ /* 0x040fe20000410000 */
[----:B------:R1:W-:Y:S01]  /*161f0*/  @P0 LDGSTS.E.BYPASS.LTC128B.128 [R234+0xc100], [R132.64+0x80], !P5 ;  /* 0x0c10008084ea0fae */ /* 0x0003e2000e901d48 */
[C---:B------:R-:W-:Y:S02]  /*16200*/  FMUL.FTZ R69, R3.reuse, R69 ;  /* 0x0000004503457220 */ /* 0x040fe40000410000 */
[----:B---3--:R-:W-:Y:S01]  /*16210*/  FMUL.FTZ R6, R2, R114 ;  /* 0x0000007202067220 */ /* 0x008fe20000410000 */
[----:B------:R-:W-:Y:S01]  /*16220*/  F2FP.PACK_AB R114, R142, R141 ;  /* 0x0000008d8e72723e */ /* 0x000fe200000000ff */
[C---:B------:R-:W-:Y:S02]  /*16230*/  FMUL.FTZ R7, R2.reuse, R115 ;  /* 0x0000007302077220 */ /* 0x040fe40000410000 */
[C---:B------:R-:W-:Y:S01]  /*16240*/  FMUL.FTZ R10, R2.reuse, R110 ;  /* 0x0000006e020a7220 */ /* 0x040fe20000410000 */
[----:B------:R1:W-:Y:S01]  /*16250*/  @P0 LDGSTS.E.BYPASS.LTC128B.128 [R234+0xa100], [R134.64], !P1 ;  /* 0x0a10000086ea0fae */ /* 0x0003e2000c901d48 */
[----:B------:R-:W3:Y:S01]  /*16260*/  MUFU.EX2 R148, R148 ;  /* 0x0000009400947308 */ /* 0x000ee20000000800 */
[----:B------:R-:W-:Y:S01]  /*16270*/  FMUL.FTZ R11, R2, R111 ;  /* 0x0000006f020b7220 */ /* 0x000fe20000410000 */
[----:B----4-:R-:W-:Y:S01]  /*16280*/  F2FP.PACK_AB R112, R140, R143 ;  /* 0x0000008f8c70723e */ /* 0x010fe200000000ff */
[C---:B------:R-:W-:Y:S02]  /*16290*/  FMUL.FTZ R70, R2.reuse, R70 ;  /* 0x0000004602467220 */ /* 0x040fe40000410000 */
[C---:B------:R-:W-:Y:S02]  /*162a0*/  FMUL.FTZ R71, R2.reuse, R71 ;  /* 0x0000004702477220 */ /* 0x040fe40000410000 */
[----:B------:R4:W-:Y:S01]  /*162b0*/  @P0 LDGSTS.E.BYPASS.LTC128B.128 [R234+0xd100], [R136.64+0x80], !P5 ;  /* 0x0d10008088ea0fae */ /* 0x0009e2000e901d48 */
[----:B------:R-:W-:Y:S01]  /*162c0*/  FMUL.FTZ R72, R3, R72 ;  /* 0x0000004803487220 */ /* 0x000fe20000410000 */
[----:B------:R-:W-:Y:S01]  /*162d0*/  ISETP.GT.AND P0, PT, R245, R244, PT ;  /* 0x000000f4f500720c */ /* 0x000fe20003f04270 */
[----:B------:R-:W-:Y:S01]  /*162e0*/  MUFU.EX2 R149, R149 ;  /* 0x0000009500957308 */ /* 0x000fe20000000800 */
[C---:B------:R-:W-:Y:S01]  /*162f0*/  FMUL.FTZ R73, R3.reuse, R73 ;  /* 0x0000004903497220 */ /* 0x040fe20000410000 */
[----:B------:R-:W-:Y:S01]  /*16300*/  MOV R245, R119 ;  /* 0x0000007700f57202 */ /* 0x000fe20000000f00 */
[C---:B------:R-:W-:Y:S02]  /*16310*/  FMUL.FTZ R74, R2.reuse, R74 ;  /* 0x0000004a024a7220 */ /* 0x040fe40000410000 */
[----:B--2---:R-:W2:Y:S01]  /*16320*/  LDSM.16.MT88.4 R128, [R191] ;  /* 0x00000000bf80783b */ /* 0x004ea20000004200 */
[----:B------:R-:W-:Y:S02]  /*16330*/  FMUL.FTZ R75, R2, R75 ;  /* 0x0000004b024b7220 */ /* 0x000fe40000410000 */
[C---:B------:R-:W-:Y:S02]  /*16340*/  FMUL.FTZ R76, R3.reuse, R76 ;  /* 0x0000004c034c7220 */ /* 0x040fe40000410000 */
[----:B------:R-:W5:Y:S01]  /*16350*/  MUFU.EX2 R150, R150 ;  /* 0x0000009600967308 */ /* 0x000f620000000800 */
[C---:B------:R-:W-:Y:S02]  /*16360*/  FMUL.FTZ R77, R3.reuse, R77 ;  /* 0x0000004d034d7220 */ /* 0x040fe40000410000 */
[----:B------:R-:W-:Y:S01]  /*16370*/  LDSM.16.MT88.4 R108, [R188] ;  /* 0x00000000bc6c783b */ /* 0x000fe20000004200 */
[----:B---3--:R-:W-:Y:S01]  /*16380*/  F2FP.PACK_AB R113, R148, R151 ;  /* 0x000000979471723e */ /* 0x008fe200000000ff */
[C---:B------:R-:W-:Y:S02]  /*16390*/  FMUL.FTZ R78, R2.reuse, R78 ;  /* 0x0000004e024e7220 */ /* 0x040fe40000410000 */
[C---:B------:R-:W-:Y:S02]  /*163a0*/  FMUL.FTZ R79, R2.reuse, R79 ;  /* 0x0000004f024f7220 */ /* 0x040fe40000410000 */
[C---:B------:R-:W-:Y:S01]  /*163b0*/  FMUL.FTZ R80, R3.reuse, R80 ;  /* 0x0000005003507220 */ /* 0x040fe20000410000 */
[----:B------:R-:W-:Y:S01]  /*163c0*/  MUFU.EX2 R154, R154 ;  /* 0x0000009a009a7308 */ /* 0x000fe20000000800 */
[----:B-1----:R-:W1:Y:S01]  /*163d0*/  LDSM.16.MT88.4 R132, [R190] ;  /* 0x00000000be84783b */ /* 0x002e620000004200 */
[C---:B------:R-:W-:Y:S02]  /*163e0*/  FMUL.FTZ R81, R3.reuse, R81 ;  /* 0x0000005103517220 */ /* 0x040fe40000410000 */
[C---:B------:R-:W-:Y:S02]  /*163f0*/  FMUL.FTZ R82, R2.reuse, R82 ;  /* 0x0000005202527220 */ /* 0x040fe40000410000 */
[C---:B------:R-:W-:Y:S02]  /*16400*/  FMUL.FTZ R83, R2.reuse, R83 ;  /* 0x0000005302537220 */ /* 0x040fe40000410000 */
[C---:B------:R-:W-:Y:S01]  /*16410*/  FMUL.FTZ R84, R3.reuse, R84 ;  /* 0x0000005403547220 */ /* 0x040fe20000410000 */
[----:B----4-:R-:W3:Y:S01]  /*16420*/  LDSM.16.MT88.4 R136, [R189] ;  /* 0x00000000bd88783b */ /* 0x010ee20000004200 */
[----:B------:R-:W-:Y:S01]  /*16430*/  FMUL.FTZ R85, R3, R85 ;  /* 0x0000005503557220 */ /* 0x000fe20000410000 */
[----:B------:R-:W-:Y:S01]  /*16440*/  MUFU.EX2 R155, R155 ;  /* 0x0000009b009b7308 */ /* 0x000fe20000000800 */
[----:B------:R-:W-:Y:S01]  /*16450*/  FMUL.FTZ R86, R2, R86 ;  /* 0x0000005602567220 */ /* 0x000fe20000410000 */
[----:B-----5:R-:W-:Y:S01]  /*16460*/  F2FP.PACK_AB R115, R150, R149 ;  /* 0x000000959673723e */ /* 0x020fe200000000ff */
[--C-:B------:R-:W-:Y:S03]  /*16470*/  FFMA.FTZ R166, R23, c[0x0][0x2d0], -R152.reuse ;  /* 0x0000b40017a67a23 */ /* 0x100fe60000010898 */
[----:B------:R-:W-:Y:S01]  /*16480*/  LDSM.16.MT88.4 R20, [R190+0x1000] ;  /* 0x00100000be14783b */ /* 0x000fe20000004200 */
[--C-:B------:R-:W-:Y:S02]  /*16490*/  FFMA.FTZ R176, R26, c[0x0][0x2d0], -R152.reuse ;  /* 0x0000b4001ab07a23 */ /* 0x100fe40000010898 */
[--C-:B------:R-:W-:Y:S01]  /*164a0*/  FFMA.FTZ R177, R27, c[0x0][0x2d0], -R152.reuse ;  /* 0x0000b4001bb17a23 */ /* 0x100fe20000010898 */
[----:B------:R-:W-:Y:S01]  /*164b0*/  MUFU.EX2 R156, R156 ;  /* 0x0000009c009c7308 */ /* 0x000fe20000000800 */
[--C-:B------:R-:W-:Y:S02]  /*164c0*/  FFMA.FTZ R178, R28, c[0x0][0x2d0], -R153.reuse ;  /* 0x0000b4001cb27a23 */ /* 0x100fe40000010899 */
[--C-:B------:R-:W-:Y:S01]  /*164d0*/  FFMA.FTZ R179, R29, c[0x0][0x2d0], -R153.reuse ;  /* 0x0000b4001db37a23 */ /* 0x100fe20000010899 */
[C---:B--2---:R-:W-:Y:S01]  /*164e0*/  HMMA.16816.F32 R4, R112.reuse, R128, R4 ;  /* 0x000000807004723c */ /* 0x044fe20000001804 */
[----:B------:R-:W-:Y:S04]  /*164f0*/  LDSM.16.MT88.4 R24, [R189+0x1000] ;  /* 0x00100000bd18783b */ /* 0x000fe80000004200 */
[--C-:B------:R-:W-:Y:S01]  /*16500*/  FFMA.FTZ R246, R32, c[0x0][0x2d0], -R153.reuse ;  /* 0x0000b40020f67a23 */ /* 0x100fe20000010899 */
[----:B------:R-:W-:Y:S01]  /*16510*/  MUFU.EX2 R157, R157 ;  /* 0x0000009d009d7308 */ /* 0x000fe20000000800 */
[--C-:B------:R-:W-:Y:S01]  /*16520*/  FFMA.FTZ R247, R33, c[0x0][0x2d0], -R153.reuse ;  /* 0x0000b40021f77a23 */ /* 0x100fe20000010899 */
[C---:B------:R-:W-:Y:S01]  /*16530*/  HMMA.16816.F32 R8, R112.reuse, R130, R8 ;  /* 0x000000827008723c */ /* 0x040fe20000001808 */
[----:B------:R-:W2:Y:S03]  /*16540*/  LDSM.16.MT88.4 R128, [R191+0x3000] ;  /* 0x00300000bf80783b */ /* 0x000ea60000004200 */
[--C-:B------:R-:W-:Y:S02]  /*16550*/  FFMA.FTZ R248, R30, c[0x0][0x2d0], -R152.reuse ;  /* 0x0000b4001ef87a23 */ /* 0x100fe40000010898 */
[--C-:B------:R-:W-:Y:S02]  /*16560*/  FFMA.FTZ R249, R31, c[0x0][0x2d0], -R152.reuse ;  /* 0x0000b4001ff97a23 */ /* 0x100fe40000010898 */
[C---:B-1----:R-:W-:Y:S01]  /*16570*/  HMMA.16816.F32 R68, R112.reuse, R132, R68 ;  /* 0x000000847044723c */ /* 0x042fe20000001844 */
[----:B------:R-:W-:Y:S01]  /*16580*/  LDSM.16.MT88.4 R28, [R190+0x1800] ;  /* 0x00180000be1c783b */ /* 0x000fe20000004200 */
[----:B------:R-:W-:Y:S02]  /*16590*/  MUFU.EX2 R159, R159 ;  /* 0x0000009f009f7308 */ /* 0x000fe40000000800 */
[--C-:B------:R-:W-:Y:S02]  /*165a0*/  FFMA.FTZ R250, R34, c[0x0][0x2d0], -R152.reuse ;  /* 0x0000b40022fa7a23 */ /* 0x100fe40000010898 */
[--C-:B------:R-:W-:Y:S02]  /*165b0*/  FFMA.FTZ R251, R35, c[0x0][0x2d0], -R152.reuse ;  /* 0x0000b40023fb7a23 */ /* 0x100fe40000010898 */
[C---:B------:R-:W-:Y:S01]  /*165c0*/  HMMA.16816.F32 R72, R112.reuse, R134, R72 ;  /* 0x000000867048723c */ /* 0x040fe20000001848 */
[----:B------:R-:W1:Y:S03]  /*165d0*/  LDSM.16.MT88.4 R132, [R190+0x3000] ;  /* 0x00300000be84783b */ /* 0x000e660000004200 */
[C---:B------:R-:W-:Y:S01]  /*165e0*/  FMUL.FTZ R87, R2.reuse, R87 ;  /* 0x0000005702577220 */ /* 0x040fe20000410000 */
[----:B------:R-:W-:Y:S01]  /*165f0*/  MUFU.EX2 R158, R158 ;  /* 0x0000009e009e7308 */ /* 0x000fe20000000800 */
[C---:B------:R-:W-:Y:S02]  /*16600*/  FMUL.FTZ R88, R3.reuse, R88 ;  /* 0x0000005803587220 */ /* 0x040fe40000410000 */
[C---:B---3--:R-:W-:Y:S01]  /*16610*/  HMMA.16816.F32 R76, R112.reuse, R136, R76 ;  /* 0x00000088704c723c */ /* 0x048fe2000000184c */
[----:B------:R-:W-:Y:S03]  /*16620*/  LDSM.16.MT88.4 R32, [R188+0x5000] ;  /* 0x00500000bc20783b */ /* 0x000fe60000004200 */
[----:B------:R-:W-:Y:S02]  /*16630*/  FMUL.FTZ R89, R3, R89 ;  /* 0x0000005903597220 */ /* 0x000fe40000410000 */
[----:B------:R-:W-:Y:S01]  /*16640*/  FMUL.FTZ R90, R2, R90 ;  /* 0x0000005a025a7220 */ /* 0x000fe20000410000 */
[----:B------:R-:W-:Y:S01]  /*16650*/  MUFU.EX2 R164, R164 ;  /* 0x000000a400a47308 */ /* 0x000fe20000000800 */
[C---:B------:R-:W-:Y:S01]  /*16660*/  HMMA.16816.F32 R80, R112.reuse, R138, R80 ;  /* 0x0000008a7050723c */ /* 0x040fe20000001850 */
[----:B------:R-:W0:Y:S03]  /*16670*/  LDGDEPBAR ;  /* 0x00000000000079af */ /* 0x000e260000000000 */
[--C-:B------:R-:W-:Y:S02]  /*16680*/  FFMA.FTZ R136, R12, c[0x0][0x2d0], -R153.reuse ;  /* 0x0000b4000c887a23 */ /* 0x100fe40000010899 */
[--C-:B------:R-:W-:Y:S02]  /*16690*/  FFMA.FTZ R137, R13, c[0x0][0x2d0], -R153.reuse ;  /* 0x0000b4000d897a23 */ /* 0x100fe40000010899 */
[C---:B------:R-:W-:Y:S01]  /*166a0*/  HMMA.16816.F32 R84, R112.reuse, R108, R84 ;  /* 0x0000006c7054723c */ /* 0x040fe20000001854 */
[----:B------:R-:W-:Y:S01]  /*166b0*/  LDSM.16.MT88.4 R12, [R188+0x3000] ;  /* 0x00300000bc0c783b */ /* 0x000fe20000004200 */
[----:B------:R-:W-:Y:S02]  /*166c0*/  MUFU.EX2 R136, R136 ;  /* 0x0000008800887308 */ /* 0x000fe40000000800 */
[----:B------:R-:W-:Y:S02]  /*166d0*/  FMUL.FTZ R91, R2, R91 ;  /* 0x0000005b025b7220 */ /* 0x000fe40000410000 */
[--C-:B------:R-:W-:Y:S02]  /*166e0*/  FFMA.FTZ R138, R16, c[0x0][0x2d0], -R153.reuse ;  /* 0x0000b400108a7a23 */ /* 0x100fe40000010899 */
[--C-:B------:R-:W-:Y:S02]  /*166f0*/  FFMA.FTZ R139, R17, c[0x0][0x2d0], -R153.reuse ;  /* 0x0000b400118b7a23 */ /* 0x100fe40000010899 */
[----:B------:R-:W-:Y:S01]  /*16700*/  LDSM.16.MT88.4 R16, [R190+0x800] ;  /* 0x00080000be10783b */ /* 0x000fe20000004200 */
[C---:B------:R-:W-:Y:S01]  /*16710*/  HMMA.16816.F32 R88, R112.reuse, R110, R88 ;  /* 0x0000006e7058723c */ /* 0x040fe20000001858 */
[----:B------:R-:W3:Y:S02]  /*16720*/  MUFU.EX2 R137, R137 ;  /* 0x0000008900897308 */ /* 0x000ee40000000800 */
[C---:B------:R-:W-:Y:S02]  /*16730*/  FMUL.FTZ R92, R3.reuse, R92 ;  /* 0x0000005c035c7220 */ /* 0x040fe40000410000 */
[C---:B------:R-:W-:Y:S02]  /*16740*/  FMUL.FTZ R93, R3.reuse, R93 ;  /* 0x0000005d035d7220 */ /* 0x040fe40000410000 */
[----:B------:R-:W4:Y:S01]  /*16750*/  LDSM.16.MT88.4 R108, [R189+0x3000] ;  /* 0x00300000bd6c783b */ /* 0x000f220000004200 */
[C---:B------:R-:W-:Y:S03]  /*16760*/  FMUL.FTZ R94, R2.reuse, R94 ;  /* 0x0000005e025e7220 */ /* 0x040fe60000410000 */
[----:B------:R-:W-:Y:S01]  /*16770*/  MUFU.EX2 R138, R138 ;  /* 0x0000008a008a7308 */ /* 0x000fe20000000800 */
[C---:B------:R-:W-:Y:S02]  /*16780*/  FMUL.FTZ R95, R2.reuse, R95 ;  /* 0x0000005f025f7220 */ /* 0x040fe40000410000 */
[C---:B------:R-:W-:Y:S02]  /*16790*/  FMUL.FTZ R96, R3.reuse, R96 ;  /* 0x0000006003607220 */ /* 0x040fe40000410000 */
[C---:B------:R-:W-:Y:S02]  /*167a0*/  FMUL.FTZ R97, R3.reuse, R97 ;  /* 0x0000006103617220 */ /* 0x040fe40000410000 */
[C---:B------:R-:W-:Y:S01]  /*167b0*/  FMUL.FTZ R98, R2.reuse, R98 ;  /* 0x0000006202627220 */ /* 0x040fe20000410000 */
[C---:B--2---:R-:W-:Y:S02]  /*167c0*/  HMMA.16816.F32 R92, R112.reuse, R128, R92 ;  /* 0x00000080705c723c */ /* 0x044fe4000000185c */
[----:B------:R-:W2:Y:S01]  /*167d0*/  MUFU.EX2 R139, R139 ;  /* 0x0000008b008b7308 */ /* 0x000ea20000000800 */
[C---:B------:R-:W-:Y:S02]  /*167e0*/  FMUL.FTZ R99, R2.reuse, R99 ;  /* 0x0000006302637220 */ /* 0x040fe40000410000 */
[C---:B------:R-:W-:Y:S02]  /*167f0*/  FMUL.FTZ R100, R3.reuse, R100 ;  /* 0x0000006403647220 */ /* 0x040fe40000410000 */
[C---:B------:R-:W-:Y:S02]  /*16800*/  FMUL.FTZ R101, R3.reuse, R101 ;  /* 0x0000006503657220 */ /* 0x040fe40000410000 */
[C---:B------:R-:W-:Y:S01]  /*16810*/  FMUL.FTZ R102, R2.reuse, R102 ;  /* 0x0000006602667220 */ /* 0x040fe20000410000 */
[C---:B------:R-:W-:Y:S01]  /*16820*/  HMMA.16816.F32 R96, R112.reuse, R130, R96 ;  /* 0x000000827060723c */ /* 0x040fe20000001860 */
[----:B------:R-:W5:Y:S01]  /*16830*/  LDSM.16.MT88.4 R128, [R191+0x800] ;  /* 0x00080000bf80783b */ /* 0x000f620000004200 */
[----:B------:R-:W2:Y:S01]  /*16840*/  MUFU.EX2 R165, R165 ;  /* 0x000000a500a57308 */ /* 0x000ea20000000800 */
[C---:B------:R-:W-:Y:S02]  /*16850*/  FMUL.FTZ R103, R2.reuse, R103 ;  /* 0x0000006702677220 */ /* 0x040fe40000410000 */
[C---:B------:R-:W-:Y:S02]  /*16860*/  FMUL.FTZ R104, R3.reuse, R104 ;  /* 0x0000006803687220 */ /* 0x040fe40000410000 */
[C---:B------:R-:W-:Y:S02]  /*16870*/  FMUL.FTZ R105, R3.reuse, R105 ;  /* 0x0000006903697220 */ /* 0x040fe40000410000 */
[C---:B------:R-:W-:Y:S01]  /*16880*/  FMUL.FTZ R106, R2.reuse, R106 ;  /* 0x0000006a026a7220 */ /* 0x040fe20000410000 */
[C---:B-1----:R-:W-:Y:S02]  /*16890*/  HMMA.16816.F32 R100, R112.reuse, R132, R100 ;  /* 0x000000847064723c */ /* 0x042fe40000001864 */
[----:B------:R-:W-:Y:S01]  /*168a0*/  MUFU.EX2 R167, R167 ;  /* 0x000000a700a77308 */ /* 0x000fe20000000800 */
[C---:B------:R-:W-:Y:S02]  /*168b0*/  FMUL.FTZ R107, R2.reuse, R107 ;  /* 0x0000006b026b7220 */ /* 0x040fe40000410000 */
[C---:B------:R-:W-:Y:S02]  /*168c0*/  FMUL.FTZ R52, R3.reuse, R52 ;  /* 0x0000003403347220 */ /* 0x040fe40000410000 */
[C---:B------:R-:W-:Y:S02]  /*168d0*/  FMUL.FTZ R53, R3.reuse, R53 ;  /* 0x0000003503357220 */ /* 0x040fe40000410000 */
[C---:B------:R-:W-:Y:S01]  /*168e0*/  FMUL.FTZ R54, R2.reuse, R54 ;  /* 0x0000003602367220 */ /* 0x040fe20000410000 */
[C---:B------:R-:W-:Y:S01]  /*168f0*/  HMMA.16816.F32 R104, R112.reuse, R134, R104 ;  /* 0x000000867068723c */ /* 0x040fe20000001868 */
[----:B------:R-:W-:Y:S01]  /*16900*/  LDSM.16.MT88.4 R132, [R188+0x800] ;  /* 0x00080000bc84783b */ /* 0x000fe20000004200 */
[----:B------:R-:W1:Y:S01]  /*16910*/  MUFU.EX2 R166, R166 ;  /* 0x000000a600a67308 */ /* 0x000e620000000800 */
[C---:B------:R-:W-:Y:S02]  /*16920*/  FMUL.FTZ R55, R2.reuse, R55 ;  /* 0x0000003702377220 */ /* 0x040fe40000410000 */
[C---:B------:R-:W-:Y:S02]  /*16930*/  FMUL.FTZ R56, R3.reuse, R56 ;  /* 0x0000003803387220 */ /* 0x040fe40000410000 */
[C---:B------:R-:W-:Y:S02]  /*16940*/  FMUL.FTZ R57, R3.reuse, R57 ;  /* 0x0000003903397220 */ /* 0x040fe40000410000 */
[C---:B------:R-:W-:Y:S01]  /*16950*/  FMUL.FTZ R58, R2.reuse, R58 ;  /* 0x0000003a023a7220 */ /* 0x040fe20000410000 */
[C---:B----4-:R-:W-:Y:S02]  /*16960*/  HMMA.16816.F32 R52, R112.reuse, R108, R52 ;  /* 0x0000006c7034723c */ /* 0x050fe40000001834 */
[----:B------:R-:W-:Y:S01]  /*16970*/  MUFU.EX2 R176, R176 ;  /* 0x000000b000b07308 */ /* 0x000fe20000000800 */
[C---:B------:R-:W-:Y:S02]  /*16980*/  FMUL.FTZ R59, R2.reuse, R59 ;  /* 0x0000003b023b7220 */ /* 0x040fe40000410000 */
[C---:B------:R-:W-:Y:S02]  /*16990*/  FMUL.FTZ R60, R3.reuse, R60 ;  /* 0x0000003c033c7220 */ /* 0x040fe40000410000 */
[C---:B------:R-:W-:Y:S02]  /*169a0*/  FMUL.FTZ R61, R3.reuse, R61 ;  /* 0x0000003d033d7220 */ /* 0x040fe40000410000 */
[C---:B------:R-:W-:Y:S01]  /*169b0*/  FMUL.FTZ R62, R2.reuse, R62 ;  /* 0x0000003e023e7220 */ /* 0x040fe20000410000 */
[C---:B------:R-:W-:Y:S01]  /*169c0*/  HMMA.16816.F32 R56, R112.reuse, R110, R56 ;  /* 0x0000006e7038723c */ /* 0x040fe20000001838 */
[----:B------:R-:W4:Y:S01]  /*169d0*/  LDSM.16.MT88.4 R108, [R189+0x800] ;  /* 0x00080000bd6c783b */ /* 0x000f220000004200 */
[----:B------:R-:W1:Y:S01]  /*169e0*/  MUFU.EX2 R177, R177 ;  /* 0x000000b100b17308 */ /* 0x000e620000000800 */
[C---:B------:R-:W-:Y:S02]  /*169f0*/  FMUL.FTZ R63, R2.reuse, R63 ;  /* 0x0000003f023f7220 */ /* 0x040fe40000410000 */
[C---:B------:R-:W-:Y:S02]  /*16a00*/  FMUL.FTZ R64, R3.reuse, R64 ;  /* 0x0000004003407220 */ /* 0x040fe40000410000 */
[----:B------:R-:W-:Y:S02]  /*16a10*/  FMUL.FTZ R65, R3, R65 ;  /* 0x0000004103417220 */ /* 0x000fe40000410000 */
[C---:B------:R-:W-:Y:S01]  /*16a20*/  FMUL.FTZ R66, R2.reuse, R66 ;  /* 0x0000004202427220 */ /* 0x040fe20000410000 */
[C---:B------:R-:W-:Y:S02]  /*16a30*/  HMMA.16816.F32 R60, R112.reuse, R12, R60 ;  /* 0x0000000c703c723c */ /* 0x040fe4000000183c */
[----:B------:R-:W-:Y:S01]  /*16a40*/  MUFU.EX2 R178, R178 ;  /* 0x000000b200b27308 */ /* 0x000fe20000000800 */
[----:B------:R-:W-:Y:S02]  /*16a50*/  FMUL.FTZ R67, R2, R67 ;  /* 0x0000004302437220 */ /* 0x000fe40000410000 */
[--C-:B------:R-:W-:Y:S02]  /*16a60*/  FFMA.FTZ R40, R40, c[0x0][0x2d0], -R153.reuse ;  /* 0x0000b40028287a23 */ /* 0x100fe40000010899 */
[----:B---3--:R-:W-:Y:S01]  /*16a70*/  F2FP.PACK_AB R12, R137, R136 ;  /* 0x00000088890c723e */ /* 0x008fe200000000ff */
[--C-:B------:R-:W-:Y:S01]  /*16a80*/  FFMA.FTZ R41, R41, c[0x0][0x2d0], -R153.reuse ;  /* 0x0000b40029297a23 */ /* 0x100fe20000010899 */
[----:B------:R-:W-:Y:S01]  /*16a90*/  F2FP.PACK_AB R13, R155, R154 ;  /* 0x0000009a9b0d723e */ /* 0x000fe200000000ff */
[----:B------:R-:W-:Y:S01]  /*16aa0*/  HMMA.16816.F32 R64, R112, R14, R64 ;  /* 0x0000000e7040723c */ /* 0x000fe20000001840 */
[----:B------:R-:W3:Y:S01]  /*16ab0*/  LDSM.16.MT88.4 R112, [R191+0x3800] ;  /* 0x00380000bf70783b */ /* 0x000ee20000004200 */
[----:B------:R-:W1:Y:S01]  /*16ac0*/  MUFU.EX2 R179, R179 ;  /* 0x000000b300b37308 */ /* 0x000e620000000800 */
[--C-:B------:R-:W-:Y:S02]  /*16ad0*/  FFMA.FTZ R42, R42, c[0x0][0x2d0], -R152.reuse ;  /* 0x0000b4002a2a7a23 */ /* 0x100fe40000010898 */
[--C-:B------:R-:W-:Y:S02]  /*16ae0*/  FFMA.FTZ R43, R43, c[0x0][0x2d0], -R152.reuse ;  /* 0x0000b4002b2b7a23 */ /* 0x100fe40000010898 */
[----:B--2---:R-:W-:Y:S01]  /*16af0*/  F2FP.PACK_AB R14, R139, R138 ;  /* 0x0000008a8b0e723e */ /* 0x004fe200000000ff */
[--C-:B------:R-:W-:Y:S01]  /*16b00*/  FFMA.FTZ R44, R44, c[0x0][0x2d0], -R153.reuse ;  /* 0x0000b4002c2c7a23 */ /* 0x100fe20000010899 */
[----:B------:R-:W-:Y:S03]  /*16b10*/  F2FP.PACK_AB R15, R157, R156 ;  /* 0x0000009c9d0f723e */ /* 0x000fe600000000ff */
[----:B------:R-:W-:Y:S01]  /*16b20*/  MUFU.EX2 R246, R246 ;  /* 0x000000f600f67308 */ /* 0x000fe20000000800 */
[--C-:B------:R-:W-:Y:S02]  /*16b30*/  FFMA.FTZ R45, R45, c[0x0][0x2d0], -R153.reuse ;  /* 0x0000b4002d2d7a23 */ /* 0x100fe40000010899 */
[----:B------:R-:W-:Y:S01]  /*16b40*/  FFMA.FTZ R48, R48, c[0x0][0x2d0], -R153 ;  /* 0x0000b40030307a23 */ /* 0x000fe20000010899 */
[C---:B-----5:R-:W-:Y:S05]  /*16b50*/  HMMA.16816.F32 R4, R12.reuse, R128, R4 ;  /* 0x000000800c04723c */ /* 0x060fea0000001804 */
[--C-:B------:R-:W-:Y:S01]  /*16b60*/  FFMA.FTZ R46, R46, c[0x0][0x2d0], -R152.reuse ;  /* 0x0000b4002e2e7a23 */ /* 0x100fe20000010898 */
[----:B------:R-:W2:Y:S01]  /*16b70*/  MUFU.EX2 R247, R247 ;  /* 0x000000f700f77308 */ /* 0x000ea20000000800 */
[----:B------:R-:W-:Y:S01]  /*16b80*/  FFMA.FTZ R47, R47, c[0x0][0x2d0], -R152 ;  /* 0x0000b4002f2f7a23 */ /* 0x000fe20000010898 */
[C---:B------:R-:W-:Y:S01]  /*16b90*/  HMMA.16816.F32 R8, R12.reuse, R130, R8 ;  /* 0x000000820c08723c */ /* 0x040fe20000001808 */
[----:B------:R-:W-:Y:S03]  /*16ba0*/  LDSM.16.MT88.4 R128, [R188+0x3800] ;  /* 0x00380000bc80783b */ /* 0x000fe60000004200 */
[----:B------:R-:W-:Y:S01]  /*16bb0*/  FFMA.FTZ R143, R3, R243, R143 ;  /* 0x000000f3038f7223 */ /* 0x000fe2000001008f */
[----:B------:R-:W-:Y:S01]  /*16bc0*/  MOV R3, R0 ;  /* 0x0000000000037202 */ /* 0x000fe20000000f00 */
[----:B------:R-:W-:Y:S01]  /*16bd0*/  FFMA.FTZ R151, R2, R242, R151 ;  /* 0x000000f202977223 */ /* 0x000fe20000010097 */
[----:B------:R-:W-:Y:S01]  /*16be0*/  MOV R2, R118 ;  /* 0x0000007600027202 */ /* 0x000fe20000000f00 */
[C---:B------:R-:W-:Y:S01]  /*16bf0*/  HMMA.16816.F32 R68, R12.reuse, R16, R68 ;  /* 0x000000100c44723c */ /* 0x040fe20000001844 */
[----:B------:R-:W-:Y:S03]  /*16c00*/  MUFU.EX2 R248, R248 ;  /* 0x000000f800f87308 */ /* 0x000fe60000000800 */
[----:B------:R-:W-:Y:S02]  /*16c10*/  FADD.FTZ R143, R140, R143 ;  /* 0x0000008f8c8f7221 */ /* 0x000fe40000010000 */
[----:B------:R-:W-:Y:S02]  /*16c20*/  FADD.FTZ R151, R148, R151 ;  /* 0x0000009794977221 */ /* 0x000fe40000010000 */
[C---:B------:R-:W-:Y:S01]  /*16c30*/  HMMA.16816.F32 R72, R12.reuse, R18, R72 ;  /* 0x000000120c48723c */ /* 0x040fe20000001848 */
[----:B------:R-:W5:Y:S02]  /*16c40*/  LDSM.16.MT88.4 R16, [R190+0x3800] ;  /* 0x00380000be10783b */ /* 0x000f640000004200 */
[----:B------:R-:W1:Y:S01]  /*16c50*/  MUFU.EX2 R249, R249 ;  /* 0x000000f900f97308 */ /* 0x000e620000000800 */
[----:B------:R-:W-:Y:S02]  /*16c60*/  FADD.FTZ R141, R141, R143 ;  /* 0x0000008f8d8d7221 */ /* 0x000fe40000010000 */
[----:B------:R-:W-:Y:S02]  /*16c70*/  FADD.FTZ R149, R149, R151 ;  /* 0x0000009795957221 */ /* 0x000fe40000010000 */
[C---:B----4-:R-:W-:Y:S04]  /*16c80*/  HMMA.16816.F32 R76, R12.reuse, R108, R76 ;  /* 0x0000006c0c4c723c */ /* 0x050fe8000000184c */
[----:B------:R-:W-:Y:S01]  /*16c90*/  FADD.FTZ R141, R142, R141 ;  /* 0x0000008d8e8d7221 */ /* 0x000fe20000010000 */
[----:B------:R-:W-:Y:S01]  /*16ca0*/  MUFU.EX2 R250, R250 ;  /* 0x000000fa00fa7308 */ /* 0x000fe20000000800 */
[----:B------:R-:W-:Y:S02]  /*16cb0*/  FADD.FTZ R149, R150, R149 ;  /* 0x0000009596957221 */ /* 0x000fe40000010000 */
[C---:B------:R-:W-:Y:S01]  /*16cc0*/  HMMA.16816.F32 R80, R12.reuse, R110, R80 ;  /* 0x0000006e0c50723c */ /* 0x040fe20000001850 */
[----:B------:R-:W4:Y:S03]  /*16cd0*/  LDSM.16.MT88.4 R108, [R189+0x3800] ;  /* 0x00380000bd6c783b */ /* 0x000f260000004200 */
[----:B------:R-:W-:Y:S02]  /*16ce0*/  FADD.FTZ R136, R136, R141 ;  /* 0x0000008d88887221 */ /* 0x000fe40000010000 */
[----:B------:R-:W-:Y:S01]  /*16cf0*/  FADD.FTZ R154, R154, R149 ;  /* 0x000000959a9a7221 */ /* 0x000fe20000010000 */
[----:B------:R-:W1:Y:S01]  /*16d00*/  MUFU.EX2 R251, R251 ;  /* 0x000000fb00fb7308 */ /* 0x000e620000000800 */
        /* <DEDUP_REMOVED lines=8> */
[C---:B---3--:R-:W-:Y:S04]  /*16d90*/  HMMA.16816.F32 R92, R12.reuse, R112, R92 ;  /* 0x000000700c5c723c */ /* 0x048fe8000000185c */
[----:B------:R-:W-:Y:S01]  /*16da0*/  MUFU.EX2 R41, R41 ;  /* 0x0000002900297308 */ /* 0x000fe20000000800 */
[----:B------:R-:W-:Y:S02]  /*16db0*/  FADD.FTZ R138, R139, R138 ;  /* 0x0000008a8b8a7221 */ /* 0x000fe40000010000 */
[----:B------:R-:W-:Y:S01]  /*16dc0*/  FADD.FTZ R156, R157, R156 ;  /* 0x0000009c9d9c7221 */ /* 0x000fe20000010000 */
[C---:B------:R-:W-:Y:S01]  /*16dd0*/  HMMA.16816.F32 R96, R12.reuse, R114, R96 ;  /* 0x000000720c60723c */ /* 0x040fe20000001860 */
[----:B------:R-:W-:Y:S05]  /*16de0*/  LDSM.16.MT88.4 R112, [R190+0x4000] ;  /* 0x00400000be70783b */ /* 0x000fea0000004200 */
[----:B------:R-:W-:Y:S02]  /*16df0*/  MUFU.EX2 R42, R42 ;  /* 0x0000002a002a7308 */ /* 0x000fe40000000800 */
[C---:B-----5:R-:W-:Y:S08]  /*16e00*/  HMMA.16816.F32 R100, R12.reuse, R16, R100 ;  /* 0x000000100c64723c */ /* 0x060ff00000001864 */
[C---:B------:R-:W-:Y:S01]  /*16e10*/  HMMA.16816.F32 R104, R12.reuse, R18, R104 ;  /* 0x000000120c68723c */ /* 0x040fe20000001868 */
[----:B------:R-:W3:Y:S01]  /*16e20*/  LDSM.16.MT88.4 R16, [R191+0x1000] ;  /* 0x00100000bf10783b */ /* 0x000ee20000004200 */
[----:B------:R-:W-:Y:S06]  /*16e30*/  MUFU.EX2 R43, R43 ;  /* 0x0000002b002b7308 */ /* 0x000fec0000000800 */
[C---:B----4-:R-:W-:Y:S04]  /*16e40*/  HMMA.16816.F32 R52, R12.reuse, R108, R52 ;  /* 0x0000006c0c34723c */ /* 0x050fe80000001834 */
[----:B------:R-:W-:Y:S04]  /*16e50*/  MUFU.EX2 R44, R44 ;  /* 0x0000002c002c7308 */ /* 0x000fe80000000800 */
[C---:B------:R-:W-:Y:S01]  /*16e60*/  HMMA.16816.F32 R56, R12.reuse, R110, R56 ;  /* 0x0000006e0c38723c */ /* 0x040fe20000001838 */
[----:B------:R-:W4:Y:S05]  /*16e70*/  LDSM.16.MT88.4 R108, [R188+0x1000] ;  /* 0x00100000bc6c783b */ /* 0x000f2a0000004200 */
[----:B------:R-:W-:Y:S02]  /*16e80*/  MUFU.EX2 R45, R45 ;  /* 0x0000002d002d7308 */ /* 0x000fe40000000800 */
[C---:B------:R-:W-:Y:S08]  /*16e90*/  HMMA.16816.F32 R60, R12.reuse, R128, R60 ;  /* 0x000000800c3c723c */ /* 0x040ff0000000183c */
[----:B------:R-:W-:Y:S01]  /*16ea0*/  HMMA.16816.F32 R64, R12, R130, R64 ;  /* 0x000000820c40723c */ /* 0x000fe20000001840 */
[----:B------:R-:W-:Y:S01]  /*16eb0*/  LDSM.16.MT88.4 R128, [R189+0x4000] ;  /* 0x00400000bd80783b */ /* 0x000fe20000004200 */
[----:B------:R-:W-:Y:S05]  /*16ec0*/  MUFU.EX2 R48, R48 ;  /* 0x0000003000307308 */ /* 0x000fea0000000800 */
[----:B------:R-:W-:Y:S01]  /*16ed0*/  F2FP.PACK_AB R12, R158, R159 ;  /* 0x0000009f9e0c723e */ /* 0x000fe200000000ff */
[----:B------:R-:W-:Y:S01]  /*16ee0*/  FADD.FTZ R159, R159, R138 ;  /* 0x0000008a9f9f7221 */ /* 0x000fe20000010000 */
[----:B------:R-:W-:Y:S03]  /*16ef0*/  F2FP.PACK_AB R14, R165, R164 ;  /* 0x000000a4a50e723e */ /* 0x000fe600000000ff */
[----:B-1----:R-:W-:Y:S01]  /*16f00*/  F2FP.PACK_AB R13, R166, R167 ;  /* 0x000000a7a60d723e */ /* 0x002fe200000000ff */
[----:B------:R-:W-:Y:S01]  /*16f10*/  MUFU.EX2 R46, R46 ;  /* 0x0000002e002e7308 */ /* 0x000fe20000000800 */
[----:B------:R-:W-:Y:S01]  /*16f20*/  F2FP.PACK_AB R15, R177, R176 ;  /* 0x000000b0b10f723e */ /* 0x000fe200000000ff */
[----:B------:R-:W-:Y:S02]  /*16f30*/  FADD.FTZ R167, R167, R156 ;  /* 0x0000009ca7a77221 */ /* 0x000fe40000010000 */
[----:B------:R-:W-:Y:S02]  /*16f40*/  FADD.FTZ R159, R158, R159 ;  /* 0x0000009f9e9f7221 */ /* 0x000fe40000010000 */
[----:B------:R-:W-:Y:S02]  /*16f50*/  FADD.FTZ R167, R166, R167 ;  /* 0x000000a7a6a77221 */ /* 0x000fe40000010000 */
[C---:B---3--:R-:W-:Y:S02]  /*16f60*/  HMMA.16816.F32 R4, R12.reuse, R16, R4 ;  /* 0x000000100c04723c */ /* 0x048fe40000001804 */
[----:B------:R-:W-:Y:S01]  /*16f70*/  MUFU.EX2 R47, R47 ;  /* 0x0000002f002f7308 */ /* 0x000fe20000000800 */
[----:B------:R-:W-:Y:S02]  /*16f80*/  FADD.FTZ R164, R164, R159 ;  /* 0x0000009fa4a47221 */ /* 0x000fe40000010000 */
[----:B------:R-:W-:Y:S02]  /*16f90*/  FADD.FTZ R176, R176, R167 ;  /* 0x000000a7b0b07221 */ /* 0x000fe40000010000 */
[----:B------:R-:W-:Y:S01]  /*16fa0*/  FADD.FTZ R164, R165, R164 ;  /* 0x000000a4a5a47221 */ /* 0x000fe20000010000 */
[C---:B------:R-:W-:Y:S01]  /*16fb0*/  HMMA.16816.F32 R8, R12.reuse, R18, R8 ;  /* 0x000000120c08723c */ /* 0x040fe20000001808 */
[----:B------:R-:W1:Y:S03]  /*16fc0*/  LDSM.16.MT88.4 R16, [R191+0x4000] ;  /* 0x00400000bf10783b */ /* 0x000e660000004200 */
[----:B------:R-:W-:Y:S04]  /*16fd0*/  FADD.FTZ R176, R177, R176 ;  /* 0x000000b0b1b07221 */ /* 0x000fe80000010000 */
[C---:B------:R-:W-:Y:S08]  /*16fe0*/  HMMA.16816.F32 R68, R12.reuse, R20, R68 ;  /* 0x000000140c44723c */ /* 0x040ff00000001844 */
[C---:B------:R-:W-:Y:S01]  /*16ff0*/  HMMA.16816.F32 R72, R12.reuse, R22, R72 ;  /* 0x000000160c48723c */ /* 0x040fe20000001848 */
[----:B------:R-:W3:Y:S07]  /*17000*/  LDSM.16.MT88.4 R20, [R191+0x1800] ;  /* 0x00180000bf14783b */ /* 0x000eee0000004200 */
[C---:B------:R-:W-:Y:S08]  /*17010*/  HMMA.16816.F32 R76, R12.reuse, R24, R76 ;  /* 0x000000180c4c723c */ /* 0x040ff0000000184c */
[C---:B------:R-:W-:Y:S01]  /*17020*/  HMMA.16816.F32 R80, R12.reuse, R26, R80 ;  /* 0x0000001a0c50723c */ /* 0x040fe20000001850 */
[----:B------:R-:W5:Y:S07]  /*17030*/  LDSM.16.MT88.4 R24, [R189+0x1800] ;  /* 0x00180000bd18783b */ /* 0x000f6e0000004200 */
[C---:B----4-:R-:W-:Y:S08]  /*17040*/  HMMA.16816.F32 R84, R12.reuse, R108, R84 ;  /* 0x0000006c0c54723c */ /* 0x050ff00000001854 */
[C---:B------:R-:W-:Y:S01]  /*17050*/  HMMA.16816.F32 R88, R12.reuse, R110, R88 ;  /* 0x0000006e0c58723c */ /* 0x040fe20000001858 */
[----:B------:R-:W-:Y:S07]  /*17060*/  LDSM.16.MT88.4 R108, [R191+0x2800] ;  /* 0x00280000bf6c783b */ /* 0x000fee0000004200 */
[C---:B-1----:R-:W-:Y:S08]  /*17070*/  HMMA.16816.F32 R92, R12.reuse, R16, R92 ;  /* 0x000000100c5c723c */ /* 0x042ff0000000185c */
        /* <DEDUP_REMOVED lines=13> */
[----:B------:R-:W4:Y:S01]  /*17150*/  MUFU.EX2 R129, R129 ;  /* 0x0000008100817308 */ /* 0x000f220000000800 */
[----:B------:R-:W-:Y:S01]  /*17160*/  HMMA.16816.F32 R64, R12, R134, R64 ;  /* 0x000000860c40723c */ /* 0x000fe20000001840 */
[----:B------:R-:W-:Y:S03]  /*17170*/  LDSM.16.MT88.4 R36, [R189+0x2800] ;  /* 0x00280000bd24783b */ /* 0x000fe60000004200 */
[--C-:B------:R-:W-:Y:S02]  /*17180*/  FFMA.FTZ R49, R50, c[0x0][0x2d0], -R152.reuse ;  /* 0x0000b40032317a23 */ /* 0x100fe40000010898 */
[----:B------:R-:W-:Y:S01]  /*17190*/  FFMA.FTZ R152, R51, c[0x0][0x2d0], -R152 ;  /* 0x0000b40033987a23 */ /* 0x000fe20000010898 */
[----:B------:R-:W-:Y:S01]  /*171a0*/  F2FP.PACK_AB R12, R179, R178 ;  /* 0x000000b2b30c723e */ /* 0x000fe200000000ff */
[----:B------:R-:W-:Y:S01]  /*171b0*/  FADD.FTZ R178, R178, R164 ;  /* 0x000000a4b2b27221 */ /* 0x000fe20000010000 */
[----:B--2---:R-:W-:Y:S01]  /*171c0*/  F2FP.PACK_AB R14, R247, R246 ;  /* 0x000000f6f70e723e */ /* 0x004fe200000000ff */
[----:B------:R-:W-:Y:S02]  /*171d0*/  MUFU.EX2 R130, R130 ;  /* 0x0000008200827308 */ /* 0x000fe40000000800 */
[----:B------:R-:W-:Y:S01]  /*171e0*/  F2FP.PACK_AB R13, R249, R248 ;  /* 0x000000f8f90d723e */ /* 0x000fe200000000ff */
[----:B------:R-:W-:Y:S01]  /*171f0*/  FADD.FTZ R248, R248, R176 ;  /* 0x000000b0f8f87221 */ /* 0x000fe20000010000 */
[----:B------:R-:W-:Y:S01]  /*17200*/  F2FP.PACK_AB R15, R251, R250 ;  /* 0x000000fafb0f723e */ /* 0x000fe200000000ff */
[----:B------:R-:W-:Y:S02]  /*17210*/  FADD.FTZ R178, R179, R178 ;  /* 0x000000b2b3b27221 */ /* 0x000fe40000010000 */
[----:B------:R-:W-:Y:S02]  /*17220*/  FADD.FTZ R248, R249, R248 ;  /* 0x000000f8f9f87221 */ /* 0x000fe40000010000 */
[----:B------:R-:W-:Y:S01]  /*17230*/  FADD.FTZ R246, R246, R178 ;  /* 0x000000b2f6f67221 */ /* 0x000fe20000010000 */
[----:B------:R-:W2:Y:S01]  /*17240*/  MUFU.EX2 R131, R131 ;  /* 0x0000008300837308 */ /* 0x000ea20000000800 */
[C---:B---3--:R-:W-:Y:S03]  /*17250*/  HMMA.16816.F32 R4, R12.reuse, R20, R4 ;  /* 0x000000140c04723c */ /* 0x048fe60000001804 */
[----:B------:R-:W-:Y:S02]  /*17260*/  FADD.FTZ R250, R250, R248 ;  /* 0x000000f8fafa7221 */ /* 0x000fe40000010000 */
[----:B------:R-:W-:Y:S02]  /*17270*/  FADD.FTZ R246, R247, R246 ;  /* 0x000000f6f7f67221 */ /* 0x000fe40000010000 */
[----:B------:R-:W-:Y:S01]  /*17280*/  FADD.FTZ R250, R251, R250 ;  /* 0x000000fafbfa7221 */ /* 0x000fe20000010000 */
[C---:B------:R-:W-:Y:S01]  /*17290*/  HMMA.16816.F32 R8, R12.reuse, R22, R8 ;  /* 0x000000160c08723c */ /* 0x040fe20000001808 */
[----:B------:R-:W3:Y:S01]  /*172a0*/  LDSM.16.MT88.4 R20, [R191+0x4800] ;  /* 0x00480000bf14783b */ /* 0x000ee20000004200 */
[----:B------:R-:W1:Y:S06]  /*172b0*/  MUFU.EX2 R153, R153 ;  /* 0x0000009900997308 */ /* 0x000e6c0000000800 */
[C---:B------:R-:W-:Y:S04]  /*172c0*/  HMMA.16816.F32 R68, R12.reuse, R28, R68 ;  /* 0x0000001c0c44723c */ /* 0x040fe80000001844 */
[----:B------:R-:W-:Y:S04]  /*172d0*/  MUFU.EX2 R49, R49 ;  /* 0x0000003100317308 */ /* 0x000fe80000000800 */
[C---:B------:R-:W-:Y:S01]  /*172e0*/  HMMA.16816.F32 R72, R12.reuse, R30, R72 ;  /* 0x0000001e0c48723c */ /* 0x040fe20000001848 */
[----:B------:R-:W2:Y:S05]  /*172f0*/  LDSM.16.MT88.4 R28, [R190+0x4800] ;  /* 0x00480000be1c783b */ /* 0x000eaa0000004200 */
[----:B------:R-:W2:Y:S02]  /*17300*/  MUFU.EX2 R152, R152 ;  /* 0x0000009800987308 */ /* 0x000ea40000000800 */
[C---:B-----5:R-:W-:Y:S08]  /*17310*/  HMMA.16816.F32 R76, R12.reuse, R24, R76 ;  /* 0x000000180c4c723c */ /* 0x060ff0000000184c */
[C---:B------:R-:W-:Y:S01]  /*17320*/  HMMA.16816.F32 R80, R12.reuse, R26, R80 ;  /* 0x0000001a0c50723c */ /* 0x040fe20000001850 */
[----:B------:R-:W5:Y:S07]  /*17330*/  LDSM.16.MT88.4 R24, [R189+0x4800] ;  /* 0x00480000bd18783b */ /* 0x000f6e0000004200 */
        /* <DEDUP_REMOVED lines=9> */
[C---:B-----5:R-:W-:Y:S08]  /*173d0*/  HMMA.16816.F32 R52, R12.reuse, R24, R52 ;  /* 0x000000180c34723c */ /* 0x060ff00000001834 */
[C---:B------:R-:W-:Y:S01]  /*173e0*/  HMMA.16816.F32 R56, R12.reuse, R26, R56 ;  /* 0x0000001a0c38723c */ /* 0x040fe20000001838 */
[----:B------:R-:W5:Y:S07]  /*173f0*/  LDSM.16.MT88.4 R24, [R189+0x2000] ;  /* 0x00200000bd18783b */ /* 0x000f6e0000004200 */
[C---:B-1----:R-:W-:Y:S08]  /*17400*/  HMMA.16816.F32 R60, R12.reuse, R16, R60 ;  /* 0x000000100c3c723c */ /* 0x042ff0000000183c */
[----:B------:R-:W-:Y:S01]  /*17410*/  HMMA.16816.F32 R64, R12, R18, R64 ;  /* 0x000000120c40723c */ /* 0x000fe20000001840 */
[----:B------:R-:W1:Y:S06]  /*17420*/  LDSM.16.MT88.4 R16, [R188+0x2000] ;  /* 0x00200000bc10783b */ /* 0x000e6c0000004200 */
[----:B----4-:R-:W-:Y:S01]  /*17430*/  F2FP.PACK_AB R12, R129, R128 ;  /* 0x00000080810c723e */ /* 0x010fe200000000ff */
        /* <DEDUP_REMOVED lines=17> */
[C---:B-----5:R-:W-:Y:S08]  /*17550*/  HMMA.16816.F32 R76, R12.reuse, R24, R76 ;  /* 0x000000180c4c723c */ /* 0x060ff0000000184c */
        /* <DEDUP_REMOVED lines=48> */
.L_x_2155:
[----:B------:R-:W-:-:S13]  /*17860*/  ISETP.GE.AND P0, PT, R119, R237, PT ;  /* 0x000000ed7700720c */ /* 0x000fda0003f06270 */
[----:B------:R-:W-:Y:S05]  /*17870*/  @!P0 BRA `(.L_x_2157) ;  /* 0x00003d9000008947 */ /* 0x000fea0003800000 */
[----:B------:R-:W-:Y:S02]  /*17880*/  MOV R2, R12 ;  /* 0x0000000c00027202 */ /* 0x000fe40000000f00 */
[----:B------:R-:W-:Y:S02]  /*17890*/  MOV R3, R0 ;  /* 0x0000000000037202 */ /* 0x000fe40000000f00 */
.L_x_2166:
[----:B------:R-:W-:Y:S04]  /*178a0*/  DEPBAR.LE SB0, 0x0 ;  /* 0x000080000000791a */ /* 0x000fe80000000000 */
[----:B------:R-:W-:Y:S01]  /*178b0*/  WARPSYNC 0xffffffff ;  /* 0xffffffff00007948 */ /* 0x000fe20003800000 */
[----:B------:R-:W-:Y:S01]  /*178c0*/  BAR.SYNC.DEFER_BLOCKING 0x0 ;  /* 0x0000000000007b1d */ /* 0x000fe20000010000 */
[----:B------:R-:W-:Y:S01]  /*178d0*/  IMAD.MOV.U32 R21, RZ, RZ, c[0x0][0x208] ;  /* 0x00008200ff157624 */ /* 0x000fe200078e00ff */
[----:B------:R-:W-:Y:S01]  /*178e0*/  SHF.R.S32.HI R20, RZ, 0x1f, R119 ;  /* 0x0000001fff147819 */ /* 0x000fe20000011477 */
[----:B------:R-:W-:Y:S01]  /*178f0*/  IMAD.MOV.U32 R0, RZ, RZ, 0x5 ;  /* 0x00000005ff007424 */ /* 0x000fe200078e00ff */
[----:B------:R-:W-:Y:S01]  /*17900*/  ISETP.GE.AND P4, PT, R116, c[0x0][0x1d4], PT ;  /* 0x0000750074007a0c */ /* 0x000fe20003f86270 */
[C---:B------:R-:W-:Y:S01]  /*17910*/  IMAD.SHL.U32 R148, R21.reuse, 0x20, RZ ;  /* 0x0000002015947824 */ /* 0x040fe200078e00ff */
[----:B------:R-:W-:Y:S01]  /*17920*/  LOP3.LUT P5, RZ, R230, 0x20000, RZ, 0xc0, !PT ;  /* 0x00020000e6ff7812 */ /* 0x000fe200078ac0ff */
[----:B------:R-:W-:Y:S01]  /*17930*/  IMAD R20, R20, c[0x0][0x208], RZ ;  /* 0x0000820014147a24 */ /* 0x000fe200078e02ff */
[----:B------:R-:W-:Y:S01]  /*17940*/  SHF.L.U64.HI R149, R21, R0, c[0x0][0x20c] ;  /* 0x0000830015957619 */ /* 0x000fe20000010200 */
[C---:B------:R-:W-:Y:S01]  /*17950*/  IMAD.WIDE.U32 R46, R119.reuse, c[0x0][0x208], RZ ;  /* 0x00008200772e7a25 */ /* 0x040fe200078e00ff */
[----:B------:R-:W-:Y:S02]  /*17960*/  IADD3 R30, P0, R148, R148, RZ ;  /* 0x00000094941e7210 */ /* 0x000fe40007f1e0ff */
[----:B------:R-:W-:Y:S01]  /*17970*/  ISETP.NE.AND P6, PT, R228, 0x1, PT ;  /* 0x00000001e400780c */ /* 0x000fe20003fc5270 */
[----:B------:R-:W-:Y:S02]  /*17980*/  IMAD R20, R119, c[0x0][0x20c], R20 ;  /* 0x0000830077147a24 */ /* 0x000fe400078e0214 */
[----:B------:R-:W-:Y:S02]  /*17990*/  IMAD.X R31, R149, 0x1, R149, P0 ;  /* 0x00000001951f7824 */ /* 0x000fe400000e0695 */
[----:B------:R-:W-:Y:S02]  /*179a0*/  IMAD.IADD R20, R47, 0x1, R20 ;  /* 0x000000012f147824 */ /* 0x000fe400078e0214 */
[----:B------:R-:W-:Y:S02]  /*179b0*/  IMAD.MOV.U32 R36, RZ, RZ, R238 ;  /* 0x000000ffff247224 */ /* 0x000fe400078e00ee */
[----:B------:R-:W-:Y:S02]  /*179c0*/  IMAD.MOV.U32 R37, RZ, RZ, R235 ;  /* 0x000000ffff257224 */ /* 0x000fe400078e00eb */
[C---:B------:R-:W-:Y:S01]  /*179d0*/  IMAD.WIDE.U32 R30, R46.reuse, 0x60, R30 ;  /* 0x000000602e1e7825 */ /* 0x040fe200078e001e */
[----:B------:R-:W1:Y:S01]  /*179e0*/  LDSM.16.M88.4 R8, [R192] ;  /* 0x00000000c008783b */ /* 0x000e620000000200 */
[----:B------:R-:W-:Y:S02]  /*179f0*/  ULDC UR4, c[0x0][0x324] ;  /* 0x0000c90000047ab9 */ /* 0x000fe40000000800 */
[C---:B------:R-:W-:Y:S01]  /*17a00*/  IMAD.WIDE.U32 R36, R46.reuse, 0x60, R36 ;  /* 0x000000602e247825 */ /* 0x040fe200078e0024 */
[----:B------:R-:W-:Y:S02]  /*17a10*/  ULOP3.LUT UR4, URZ, UR4, URZ, 0x33, !UPT ;  /* 0x000000043f047292 */ /* 0x000fe4000f8e333f */
[----:B------:R-:W2:Y:S01]  /*17a20*/  LDSM.16.M88.4 R16, [R192+0x800] ;  /* 0x00080000c010783b */ /* 0x000ea20000000200 */
[----:B------:R-:W-:Y:S01]  /*17a30*/  IMAD.WIDE.U32 R46, R46, 0x60, R148 ;  /* 0x000000602e2e7825 */ /* 0x000fe200078e0094 */
[----:B------:R-:W-:Y:S03]  /*17a40*/  LEA R44, P0, R36, c[0x0][0x1f8], 0x1 ;  /* 0x00007e00242c7a11 */ /* 0x000fe600078008ff */
[----:B------:R-:W-:Y:S01]  /*17a50*/  IMAD R38, R20, 0x60, RZ ;  /* 0x0000006014267824 */ /* 0x000fe200078e02ff */
[----:B------:R-:W3:Y:S03]  /*17a60*/  LDSM.16.M88.4 R24, [R192+0x1000] ;  /* 0x00100000c018783b */ /* 0x000ee60000000200 */
[----:B------:R-:W-:Y:S02]  /*17a70*/  IMAD.IADD R47, R38, 0x1, R47 ;  /* 0x00000001262f7824 */ /* 0x000fe400078e022f */
[----:B------:R-:W-:Y:S01]  /*17a80*/  IMAD.IADD R28, R37, 0x1, R38 ;  /* 0x00000001251c7824 */ /* 0x000fe200078e0226 */
[----:B------:R-:W4:Y:S01]  /*17a90*/  LDSM.16.M88.4 R32, [R192+0x1800] ;  /* 0x00180000c020783b */ /* 0x000f220000000200 */
[-C--:B------:R-:W-:Y:S03]  /*17aa0*/  IADD3 R37, P2, P1, R238, R46.reuse, R148 ;  /* 0x0000002eee257210 */ /* 0x080fe6000795e094 */
[----:B------:R-:W-:Y:S02]  /*17ab0*/  LEA.HI.X R45, R36, c[0x0][0x1fc], R28, 0x1, P0 ;  /* 0x00007f00242d7a11 */ /* 0x000fe400000f0c1c */
[----:B------:R-:W5:Y:S01]  /*17ac0*/  LDSM.16.M88.4 R40, [R192+0x2000] ;  /* 0x00200000c028783b */ /* 0x000f620000000200 */
[----:B------:R-:W-:Y:S02]  /*17ad0*/  IADD3.X R118, R235, R47, R149, P2, P1 ;  /* 0x0000002feb767210 */ /* 0x000fe400017e2495 */
[C---:B------:R-:W-:Y:S02]  /*17ae0*/  LEA R156, P1, R37.reuse, c[0x0][0x1f8], 0x1 ;  /* 0x00007e00259c7a11 */ /* 0x040fe400078208ff */
[----:B------:R-:W-:Y:S01]  /*17af0*/  IADD3 R36, P3, R238, R46, RZ ;  /* 0x0000002eee247210 */ /* 0x000fe20007f7e0ff */
[----:B------:R-:W3:Y:S01]  /*17b00*/  LDSM.16.M88.4 R48, [R192+0x2800] ;  /* 0x00280000c030783b */ /* 0x000ee20000000200 */
[----:B------:R-:W-:Y:S02]  /*17b10*/  LEA.HI.X R157, R37, c[0x0][0x1fc], R118, 0x1, P1 ;  /* 0x00007f00259d7a11 */ /* 0x000fe400008f0c76 */
[----:B------:R-:W-:Y:S01]  /*17b20*/  LEA R158, P2, R36, c[0x0][0x1f8], 0x1 ;  /* 0x00007e00249e7a11 */ /* 0x000fe200078408ff */
[----:B------:R-:W-:Y:S01]  /*17b30*/  IMAD.X R47, R47, 0x1, R235, P3 ;  /* 0x000000012f2f7824 */ /* 0x000fe200018e06eb */
[----:B------:R-:W-:Y:S01]  /*17b40*/  IADD3 R39, P0, R238, R30, RZ ;  /* 0x0000001eee277210 */ /* 0x000fe20007f1e0ff */
[----:B------:R-:W4:Y:S03]  /*17b50*/  LDSM.16.M88.4 R128, [R207] ;  /* 0x00000000cf80783b */ /* 0x000f260000000200 */
[----:B------:R-:W-:Y:S01]  /*17b60*/  LEA.HI.X R159, R36, c[0x0][0x1fc], R47, 0x1, P2 ;  /* 0x00007f00249f7a11 */ /* 0x000fe200010f0c2f */
[C---:B-1----:R-:W-:Y:S02]  /*17b70*/  HMMA.16816.F32 R4, R120.reuse, R8, RZ ;  /* 0x000000087804723c */ /* 0x042fe400000018ff */
[----:B------:R-:W1:Y:S01]  /*17b80*/  LDSM.16.M88.4 R132, [R194] ;  /* 0x00000000c284783b */ /* 0x000e620000000200 */
[----:B------:R-:W-:Y:S02]  /*17b90*/  IADD3.X R38, R235, R38, R31, P0, !PT ;  /* 0x00000026eb267210 */ /* 0x000fe400007fe41f */
[C---:B------:R-:W-:Y:S03]  /*17ba0*/  LEA R46, P0, R39.reuse, c[0x0][0x1f8], 0x1 ;  /* 0x00007e00272e7a11 */ /* 0x040fe600078008ff */
[C---:B------:R-:W-:Y:S01]  /*17bb0*/  HMMA.16816.F32 R8, R120.reuse, R10, RZ ;  /* 0x0000000a7808723c */ /* 0x040fe200000018ff */
[----:B------:R-:W1:Y:S03]  /*17bc0*/  LDSM.16.M88.4 R136, [R195] ;  /* 0x00000000c388783b */ /* 0x000e660000000200 */
[----:B------:R-:W-:Y:S02]  /*17bd0*/  LEA.HI.X R47, R39, c[0x0][0x1fc], R38, 0x1, P0 ;  /* 0x00007f00272f7a11 */ /* 0x000fe400000f0c26 */
[C---:B------:R-:W-:Y:S01]  /*17be0*/  ISETP.GT.AND P0, PT, R119.reuse, R237, PT ;  /* 0x000000ed7700720c */ /* 0x040fe20003f04270 */
[----:B------:R-:W1:Y:S01]  /*17bf0*/  LDSM.16.M88.4 R140, [R196] ;  /* 0x00000000c48c783b */ /* 0x000e620000000200 */
[C---:B--2---:R-:W-:Y:S05]  /*17c00*/  HMMA.16816.F32 R12, R120.reuse, R16, RZ ;  /* 0x00000010780c723c */ /* 0x044fea00000018ff */
[----:B------:R-:W2:Y:S03]  /*17c10*/  LDSM.16.M88.4 R148, [R197] ;  /* 0x00000000c594783b */ /* 0x000ea60000000200 */
[C---:B------:R-:W-:Y:S03]  /*17c20*/  HMMA.16816.F32 R16, R120.reuse, R18, RZ ;  /* 0x000000127810723c */ /* 0x040fe600000018ff */
[----:B------:R-:W1:Y:S01]  /*17c30*/  LDSM.16.M88.4 R152, [R198] ;  /* 0x00000000c698783b */ /* 0x000e620000000200 */
[----:B------:R-:W-:Y:S04]  /*17c40*/  @P0 IMAD.MOV.U32 R118, RZ, RZ, c[0x0][0x1e0] ;  /* 0x00007800ff760624 */ /* 0x000fe800078e00ff */
[C---:B---3--:R-:W-:Y:S01]  /*17c50*/  HMMA.16816.F32 R20, R120.reuse, R24, RZ ;  /* 0x000000187814723c */ /* 0x048fe200000018ff */
[----:B------:R-:W-:Y:S01]  /*17c60*/  @!PT LDS RZ, [RZ] ;  /* 0x00000000fffff984 */ /* 0x000fe20000000800 */
[----:B------:R-:W-:Y:S01]  /*17c70*/  @!PT LDS RZ, [RZ] ;  /* 0x00000000fffff984 */ /* 0x000fe20000000800 */
[----:B------:R-:W-:Y:S01]  /*17c80*/  @!PT LDS RZ, [RZ] ;  /* 0x00000000fffff984 */ /* 0x000fe20000000800 */
[----:B------:R3:W-:Y:S06]  /*17c90*/  LDGSTS.E.BYPASS.LTC128B.128 [R219+0x100], [R44.64], !P4 ;  /* 0x001000002cdb7fae */ /* 0x0007ec000e101d48 */
[----:B------:R3:W-:Y:S01]  /*17ca0*/  LDGSTS.E.BYPASS.LTC128B.128 [R219+0x3100], [R44.64+0x80], !P5 ;  /* 0x031000802cdb7fae */ /* 0x0007e2000e901d48 */
[C---:B------:R-:W-:Y:S05]  /*17cb0*/  HMMA.16816.F32 R24, R120.reuse, R26, RZ ;  /* 0x0000001a7818723c */ /* 0x040fea00000018ff */
[----:B------:R1:W-:Y:S03]  /*17cc0*/  LDGSTS.E.BYPASS.LTC128B.128 [R219+0x1100], [R158.64], !P4 ;  /* 0x011000009edb7fae */ /* 0x0003e6000e101d48 */
[C---:B----4-:R-:W-:Y:S03]  /*17cd0*/  HMMA.16816.F32 R28, R120.reuse, R32, RZ ;  /* 0x00000020781c723c */ /* 0x050fe600000018ff */
[----:B------:R1:W-:Y:S05]  /*17ce0*/  LDGSTS.E.BYPASS.LTC128B.128 [R219+0x4100], [R158.64+0x80], !P5 ;  /* 0x041000809edb7fae */ /* 0x0003ea000e901d48 */
[C---:B------:R-:W-:Y:S01]  /*17cf0*/  HMMA.16816.F32 R32, R120.reuse, R34, RZ ;  /* 0x000000227820723c */ /* 0x040fe200000018ff */
[----:B------:R1:W-:Y:S06]  /*17d00*/  LDGSTS.E.BYPASS.LTC128B.128 [R219+0x2100], [R156.64], !P4 ;  /* 0x021000009cdb7fae */ /* 0x0003ec000e101d48 */
[----:B------:R3:W-:Y:S01]  /*17d10*/  LDGSTS.E.BYPASS.LTC128B.128 [R219+0x5100], [R46.64+0x80], !P5 ;  /* 0x051000802edb7fae */ /* 0x0007e2000e901d48 */
[C---:B-----5:R-:W-:Y:S05]  /*17d20*/  HMMA.16816.F32 R36, R120.reuse, R40, RZ ;  /* 0x000000287824723c */ /* 0x060fea00000018ff */
[----:B------:R-:W-:Y:S03]  /*17d30*/  LDSM.16.M88.4 R164, [R206+0x800] ;  /* 0x00080000cea4783b */ /* 0x000fe60000000200 */
[C---:B------:R-:W-:Y:S03]  /*17d40*/  HMMA.16816.F32 R40, R120.reuse, R42, RZ ;  /* 0x0000002a7828723c */ /* 0x040fe600000018ff */
[----:B------:R-:W0:Y:S06]  /*17d50*/  LDGDEPBAR ;  /* 0x00000000000079af */ /* 0x000e2c0000000000 */
[----:B------:R-:W-:Y:S06]  /*17d60*/  LDSM.16.M88.4 R176, [R206+0x1000] ;  /* 0x00100000ceb0783b */ /* 0x000fec0000000200 */
[----:B-1----:R-:W1:Y:S01]  /*17d70*/  LDSM.16.M88.4 R156, [R206] ;  /* 0x00000000ce9c783b */ /* 0x002e620000000200 */
[C---:B---3--:R-:W-:Y:S08]  /*17d80*/  HMMA.16816.F32 R44, R120.reuse, R48, RZ ;  /* 0x00000030782c723c */ /* 0x048ff000000018ff */
[----:B------:R-:W-:Y:S08]  /*17d90*/  HMMA.16816.F32 R48, R120, R50, RZ ;  /* 0x000000327830723c */ /* 0x000ff000000018ff */
        /* <DEDUP_REMOVED lines=11> */
[----:B------:R-:W3:Y:S07]  /*17e50*/  LDSM.16.M88.4 R140, [R204+-0x3000] ;  /* 0xffd00000cc8c783b */ /* 0x000eee0000000200 */
[C---:B--2---:R-:W-:Y:S08]  /*17e60*/  HMMA.16816.F32 R36, R124.reuse, R148, R36 ;  /* 0x000000947c24723c */ /* 0x044ff00000001824 */
[C---:B------:R-:W-:Y:S01]  /*17e70*/  HMMA.16816.F32 R40, R124.reuse, R150, R40 ;  /* 0x000000967c28723c */ /* 0x040fe20000001828 */
[----:B------:R-:W2:Y:S07]  /*17e80*/  LDSM.16.M88.4 R148, [R204+-0x2800] ;  /* 0xffd80000cc94783b */ /* 0x000eae0000000200 */
[C---:B------:R-:W-:Y:S08]  /*17e90*/  HMMA.16816.F32 R44, R124.reuse, R152, R44 ;  /* 0x000000987c2c723c */ /* 0x040ff0000000182c */
[----:B------:R-:W-:Y:S01]  /*17ea0*/  HMMA.16816.F32 R48, R124, R154, R48 ;  /* 0x0000009a7c30723c */ /* 0x000fe20000001830 */
[----:B------:R-:W2:Y:S07]  /*17eb0*/  LDSM.16.M88.4 R152, [R204+-0x2000] ;  /* 0xffe00000cc98783b */ /* 0x000eae0000000200 */
[C---:B-1----:R-:W-:Y:S08]  /*17ec0*/  HMMA.16816.F32 R4, R144.reuse, R156, R4 ;  /* 0x0000009c9004723c */ /* 0x042ff00000001804 */
[C---:B------:R-:W-:Y:S01]  /*17ed0*/  HMMA.16816.F32 R8, R144.reuse, R158, R8 ;  /* 0x0000009e9008723c */ /* 0x040fe20000001808 */
[----:B------:R-:W-:Y:S07]  /*17ee0*/  LDSM.16.M88.4 R156, [R204+-0x1000] ;  /* 0xfff00000cc9c783b */ /* 0x000fee0000000200 */
[C---:B------:R-:W-:Y:S08]  /*17ef0*/  HMMA.16816.F32 R12, R144.reuse, R164, R12 ;  /* 0x000000a4900c723c */ /* 0x040ff0000000180c */
[C---:B------:R-:W-:Y:S01]  /*17f00*/  HMMA.16816.F32 R16, R144.reuse, R166, R16 ;  /* 0x000000a69010723c */ /* 0x040fe20000001810 */
[----:B------:R-:W-:Y:S07]  /*17f10*/  LDSM.16.M88.4 R164, [R204+-0x800] ;  /* 0xfff80000cca4783b */ /* 0x000fee0000000200 */
[C---:B------:R-:W-:Y:S08]  /*17f20*/  HMMA.16816.F32 R20, R144.reuse, R176, R20 ;  /* 0x000000b09014723c */ /* 0x040ff00000001814 */
[C---:B------:R-:W-:Y:S01]  /*17f30*/  HMMA.16816.F32 R24, R144.reuse, R178, R24 ;  /* 0x000000b29018723c */ /* 0x040fe20000001818 */
[----:B------:R-:W-:Y:S07]  /*17f40*/  LDSM.16.M88.4 R176, [R204] ;  /* 0x00000000ccb0783b */ /* 0x000fee0000000200 */
[C---:B---3--:R-:W-:Y:S08]  /*17f50*/  HMMA.16816.F32 R28, R144.reuse, R128, R28 ;  /* 0x00000080901c723c */ /* 0x048ff0000000181c */
[C---:B------:R-:W-:Y:S01]  /*17f60*/  HMMA.16816.F32 R32, R144.reuse, R130, R32 ;  /* 0x000000829020723c */ /* 0x040fe20000001820 */
[----:B------:R-:W1:Y:S07]  /*17f70*/  LDSM.16.M88.4 R128, [R204+-0x1800] ;  /* 0xffe80000cc80783b */ /* 0x000e6e0000000200 */
[C---:B----4-:R-:W-:Y:S08]  /*17f80*/  HMMA.16816.F32 R36, R144.reuse, R132, R36 ;  /* 0x000000849024723c */ /* 0x050ff00000001824 */
[C---:B------:R-:W-:Y:S01]  /*17f90*/  HMMA.16816.F32 R40, R144.reuse, R134, R40 ;  /* 0x000000869028723c */ /* 0x040fe20000001828 */
[----:B------:R-:W3:Y:S07]  /*17fa0*/  LDSM.16.M88.4 R132, [R192+0x3000] ;  /* 0x00300000c084783b */ /* 0x000eee0000000200 */
[C---:B-----5:R-:W-:Y:S08]  /*17fb0*/  HMMA.16816.F32 R44, R144.reuse, R136, R44 ;  /* 0x00000088902c723c */ /* 0x060ff0000000182c */
[----:B------:R-:W-:Y:S01]  /*17fc0*/  HMMA.16816.F32 R48, R144, R138, R48 ;  /* 0x0000008a9030723c */ /* 0x000fe20000001830 */
[----:B------:R-:W4:Y:S07]  /*17fd0*/  LDSM.16.M88.4 R136, [R192+0x3800] ;  /* 0x00380000c088783b */ /* 0x000f2e0000000200 */
        /* <DEDUP_REMOVED lines=27> */
[C---:B--2---:R-:W-:Y:S08]  /*18190*/  HMMA.16816.F32 R28, R168.reuse, R148, R28 ;  /* 0x00000094a81c723c */ /* 0x044ff0000000181c */
[C---:B------:R-:W-:Y:S01]  /*181a0*/  HMMA.16816.F32 R32, R168.reuse, R150, R32 ;  /* 0x00000096a820723c */ /* 0x040fe20000001820 */
[----:B------:R-:W2:Y:S07]  /*181b0*/  LDSM.16.M88.4 R148, [R201] ;  /* 0x00000000c994783b */ /* 0x000eae0000000200 */
[C---:B-1----:R-:W-:Y:S08]  /*181c0*/  HMMA.16816.F32 R36, R168.reuse, R128, R36 ;  /* 0x00000080a824723c */ /* 0x042ff00000001824 */
[C---:B------:R-:W-:Y:S01]  /*181d0*/  HMMA.16816.F32 R40, R168.reuse, R130, R40 ;  /* 0x00000082a828723c */ /* 0x040fe20000001828 */
[----:B------:R-:W1:Y:S07]  /*181e0*/  LDSM.16.M88.4 R128, [R202] ;  /* 0x00000000ca80783b */ /* 0x000e6e0000000200 */
[C---:B---3--:R-:W-:Y:S08]  /*181f0*/  HMMA.16816.F32 R44, R168.reuse, R132, R44 ;  /* 0x00000084a82c723c */ /* 0x048ff0000000182c */
[----:B------:R-:W-:Y:S01]  /*18200*/  HMMA.16816.F32 R48, R168, R134, R48 ;  /* 0x00000086a830723c */ /* 0x000fe20000001830 */
[----:B------:R-:W3:Y:S07]  /*18210*/  LDSM.16.M88.4 R132, [R203] ;  /* 0x00000000cb84783b */ /* 0x000eee0000000200 */
[C---:B------:R-:W-:Y:S08]  /*18220*/  HMMA.16816.F32 R4, R172.reuse, R152, R4 ;  /* 0x00000098ac04723c */ /* 0x040ff00000001804 */
[C---:B------:R-:W-:Y:S01]  /*18230*/  HMMA.16816.F32 R8, R172.reuse, R154, R8 ;  /* 0x0000009aac08723c */ /* 0x040fe20000001808 */
[----:B------:R-:W-:Y:S07]  /*18240*/  LDSM.16.M88.4 R152, [R206+0x4000] ;  /* 0x00400000ce98783b */ /* 0x000fee0000000200 */
        /* <DEDUP_REMOVED lines=18> */
[C---:B-----5:R-:W-:Y:S07]  /*18370*/  HMMA.16816.F32 R12, R180.reuse, R140, R12 ;  /* 0x0000008cb40c723c */ /* 0x060fee000000180c */
[C---:B------:R-:W-:Y:S01]  /*18380*/  @P0 IMAD.SHL.U32 R140, R118.reuse, 0x20, RZ ;  /* 0x00000020768c0824 */ /* 0x040fe200078e00ff */
[C---:B------:R-:W-:Y:S04]  /*18390*/  HMMA.16816.F32 R16, R180.reuse, R142, R16 ;  /* 0x0000008eb410723c */ /* 0x040fe80000001810 */
[----:B------:R-:W-:Y:S03]  /*183a0*/  @P0 SHF.L.U64.HI R141, R118, R0, c[0x0][0x1e4] ;  /* 0x00007900768d0619 */ /* 0x000fe60000010200 */
[----:B------:R-:W-:Y:S01]  /*183b0*/  @P0 IADD3 R142, R119, -0x1, RZ ;  /* 0xffffffff778e0810 */ /* 0x000fe20007ffe0ff */
[C---:B------:R-:W-:Y:S04]  /*183c0*/  HMMA.16816.F32 R20, R180.reuse, R152, R20 ;  /* 0x00000098b414723c */ /* 0x040fe80000001814 */
[----:B------:R-:W-:Y:S03]  /*183d0*/  @P0 SHF.R.S32.HI R143, RZ, 0x1f, R142 ;  /* 0x0000001fff8f0819 */ /* 0x000fe6000001148e */
[----:B------:R-:W-:Y:S01]  /*183e0*/  @P0 IMAD.MOV.U32 R152, RZ, RZ, R240 ;  /* 0x000000ffff980224 */ /* 0x000fe200078e00f0 */
[C---:B------:R-:W-:Y:S04]  /*183f0*/  HMMA.16816.F32 R24, R180.reuse, R154, R24 ;  /* 0x0000009ab418723c */ /* 0x040fe80000001818 */
[----:B------:R-:W-:Y:S02]  /*18400*/  @P0 IMAD R143, R143, c[0x0][0x1e0], RZ ;  /* 0x000078008f8f0a24 */ /* 0x000fe400078e02ff */
[----:B------:R-:W-:Y:S02]  /*18410*/  @P0 IMAD.MOV.U32 R153, RZ, RZ, R236 ;  /* 0x000000ffff990224 */ /* 0x000fe400078e00ec */
[C---:B------:R-:W-:Y:S04]  /*18420*/  HMMA.16816.F32 R28, R180.reuse, R156, R28 ;  /* 0x0000009cb41c723c */ /* 0x040fe8000000181c */
[C---:B------:R-:W-:Y:S02]  /*18430*/  @P0 IMAD R0, R142.reuse, c[0x0][0x1e4], R143 ;  /* 0x000079008e000a24 */ /* 0x040fe400078e028f */
[----:B------:R-:W-:Y:S02]  /*18440*/  @P0 IMAD.WIDE.U32 R142, R142, c[0x0][0x1e0], RZ ;  /* 0x000078008e8e0a25 */ /* 0x000fe400078e00ff */
[C---:B------:R-:W-:Y:S04]  /*18450*/  HMMA.16816.F32 R32, R180.reuse, R158, R32 ;  /* 0x0000009eb420723c */ /* 0x040fe80000001820 */
[----:B------:R-:W-:Y:S02]  /*18460*/  @P0 IMAD.IADD R0, R143, 0x1, R0 ;  /* 0x000000018f000824 */ /* 0x000fe400078e0200 */
[----:B------:R-:W-:Y:S02]  /*18470*/  @P0 IMAD.WIDE.U32 R152, R142, 0x60, R152 ;  /* 0x000000608e980825 */ /* 0x000fe400078e0098 */
[C---:B------:R-:W-:Y:S04]  /*18480*/  HMMA.16816.F32 R36, R180.reuse, R164, R36 ;  /* 0x000000a4b424723c */ /* 0x040fe80000001824 */
[----:B------:R-:W-:Y:S04]  /*18490*/  @P0 IMAD R0, R0, 0x60, RZ ;  /* 0x0000006000000824 */ /* 0x000fe800078e02ff */
[C---:B------:R-:W-:Y:S08]  /*184a0*/  HMMA.16816.F32 R40, R180.reuse, R166, R40 ;  /* 0x000000a6b428723c */ /* 0x040ff00000001828 */
[C---:B--2---:R-:W-:Y:S07]  /*184b0*/  HMMA.16816.F32 R44, R180.reuse, R148, R44 ;  /* 0x00000094b42c723c */ /* 0x044fee000000182c */
[--C-:B------:R-:W-:Y:S01]  /*184c0*/  @P0 IMAD.WIDE.U32 R148, R142, 0x60, R140.reuse ;  /* 0x000000608e940825 */ /* 0x100fe200078e008c */
[----:B------:R-:W-:Y:S07]  /*184d0*/  HMMA.16816.F32 R48, R180, R150, R48 ;  /* 0x00000096b430723c */ /* 0x000fee0000001830 */
[----:B------:R-:W-:Y:S01]  /*184e0*/  @P0 IADD3 R150, P1, R140, R140, RZ ;  /* 0x0000008c8c960210 */ /* 0x000fe20007f3e0ff */
[C---:B------:R-:W-:Y:S05]  /*184f0*/  HMMA.16816.F32 R4, R184.reuse, R176, R4 ;  /* 0x000000b0b804723c */ /* 0x040fea0000001804 */
[----:B------:R-:W-:Y:S01]  /*18500*/  @P0 IMAD.X R151, R141, 0x1, R141, P1 ;  /* 0x000000018d970824 */ /* 0x000fe200008e068d */
[----:B------:R-:W-:Y:S01]  /*18510*/  @P0 IADD3 R118, P2, P1, R240, R148, R140 ;  /* 0x00000094f0760210 */ /* 0x000fe2000795e08c */
[----:B------:R-:W-:Y:S01]  /*18520*/  @P0 IMAD.IADD R140, R0, 0x1, R149 ;  /* 0x00000001008c0824 */ /* 0x000fe200078e0295 */
[C---:B------:R-:W-:Y:S04]  /*18530*/  HMMA.16816.F32 R8, R184.reuse, R178, R8 ;  /* 0x000000b2b808723c */ /* 0x040fe80000001808 */
[----:B------:R-:W-:Y:S01]  /*18540*/  @P0 IMAD.WIDE.U32 R150, R142, 0x60, R150 ;  /* 0x000000608e960825 */ /* 0x000fe200078e0096 */
[----:B------:R-:W-:Y:S02]  /*18550*/  @P0 LEA R142, P3, R152, c[0x0][0x1c8], 0x1 ;  /* 0x00007200988e0a11 */ /* 0x000fe400078608ff */
[----:B------:R-:W-:Y:S01]  /*18560*/  @P0 IADD3.X R141, R236, R140, R141, P2, P1 ;  /* 0x0000008cec8d0210 */ /* 0x000fe200017e248d */
[C---:B-1----:R-:W-:Y:S04]  /*18570*/  HMMA.16816.F32 R12, R184.reuse, R128, R12 ;  /* 0x00000080b80c723c */ /* 0x042fe8000000180c */
[----:B------:R-:W-:Y:S04]  /*18580*/  @P0 IADD3 R148, P2, R240, R148, RZ ;  /* 0x00000094f0940210 */ /* 0x000fe80007f5e0ff */
[C---:B------:R-:W-:Y:S01]  /*18590*/  HMMA.16816.F32 R16, R184.reuse, R130, R16 ;  /* 0x00000082b810723c */ /* 0x040fe20000001810 */
[----:B------:R-:W1:Y:S03]  /*185a0*/  LDSM.16.M88.4 R128, [R204+0x2000] ;  /* 0x00200000cc80783b */ /* 0x000e660000000200 */
[----:B------:R-:W-:Y:S04]  /*185b0*/  @P0 IMAD.X R140, R140, 0x1, R236, P2 ;  /* 0x000000018c8c0824 */ /* 0x000fe800010e06ec */
[C---:B---3--:R-:W-:Y:S08]  /*185c0*/  HMMA.16816.F32 R20, R184.reuse, R132, R20 ;  /* 0x00000084b814723c */ /* 0x048ff00000001814 */
[C---:B------:R-:W-:Y:S01]  /*185d0*/  HMMA.16816.F32 R24, R184.reuse, R134, R24 ;  /* 0x00000086b818723c */ /* 0x040fe20000001818 */
[----:B------:R-:W2:Y:S01]  /*185e0*/  LDSM.16.M88.4 R132, [R204+0x2800] ;  /* 0x00280000cc84783b */ /* 0x000ea20000000200 */
[----:B------:R-:W-:Y:S05]  /*185f0*/  DEPBAR.LE SB0, 0x0 ;  /* 0x000080000000791a */ /* 0x000fea0000000000 */
[----:B------:R-:W-:Y:S01]  /*18600*/  BAR.SYNC.DEFER_BLOCKING 0x0 ;  /* 0x0000000000007b1d */ /* 0x000fe20000010000 */
[C---:B----4-:R-:W-:Y:S07]  /*18610*/  HMMA.16816.F32 R28, R184.reuse, R136, R28 ;  /* 0x00000088b81c723c */ /* 0x050fee000000181c */
[----:B------:R-:W-:Y:S01]  /*18620*/  @P0 IADD3 R136, P1, R240, R150, RZ ;  /* 0x00000096f0880210 */ /* 0x000fe20007f3e0ff */
[C---:B------:R-:W-:Y:S04]  /*18630*/  HMMA.16816.F32 R32, R184.reuse, R138, R32 ;  /* 0x0000008ab820723c */ /* 0x040fe80000001820 */
[----:B------:R-:W-:Y:S03]  /*18640*/  @P0 IADD3.X R137, R236, R0, R151, P1, !PT ;  /* 0x00000000ec890210 */ /* 0x000fe60000ffe497 */
[----:B------:R-:W-:Y:S01]  /*18650*/  @P0 IMAD.IADD R139, R153, 0x1, R0 ;  /* 0x00000001998b0824 */ /* 0x000fe200078e0200 */
[----:B------:R-:W-:Y:S01]  /*18660*/  @P0 LEA R138, P1, R148, c[0x0][0x1c8], 0x1 ;  /* 0x00007200948a0a11 */ /* 0x000fe200078208ff */
[C---:B-1----:R-:W-:Y:S03]  /*18670*/  HMMA.16816.F32 R36, R184.reuse, R128, R36 ;  /* 0x00000080b824723c */ /* 0x042fe60000001824 */
[----:B------:R-:W-:Y:S01]  /*18680*/  @P0 LEA.HI.X R143, R152, c[0x0][0x1cc], R139, 0x1, P3 ;  /* 0x00007300988f0a11 */ /* 0x000fe200018f0c8b */
[----:B------:R-:W-:Y:S01]  /*18690*/  IMAD.IADD R0, R218, 0x1, R209 ;  /* 0x00000001da007824 */ /* 0x000fe200078e02d1 */
[----:B------:R-:W-:Y:S02]  /*186a0*/  @P0 LEA.HI.X R139, R148, c[0x0][0x1cc], R140, 0x1, P1 ;  /* 0x00007300948b0a11 */ /* 0x000fe400008f0c8c */
[----:B------:R-:W-:Y:S01]  /*186b0*/  @P0 LEA R140, P2, R118, c[0x0][0x1c8], 0x1 ;  /* 0x00007200768c0a11 */ /* 0x000fe200078408ff */
[----:B------:R-:W-:Y:S01]  /*186c0*/  @!PT LDS RZ, [RZ] ;  /* 0x00000000fffff984 */ /* 0x000fe20000000800 */
[----:B------:R-:W-:Y:S01]  /*186d0*/  @!PT LDS RZ, [RZ] ;  /* 0x00000000fffff984 */ /* 0x000fe20000000800 */
[----:B------:R-:W-:Y:S01]  /*186e0*/  @!PT LDS RZ, [RZ] ;  /* 0x00000000fffff984 */ /* 0x000fe20000000800 */
[----:B------:R1:W-:Y:S01]  /*186f0*/  @P0 LDGSTS.E.BYPASS.LTC128B.128 [R234+0x8100], [R142.64], !P4 ;  /* 0x081000008eea0fae */ /* 0x0003e2000e101d48 */
[----:B------:R-:W-:Y:S01]  /*18700*/  @P0 LEA R128, P1, R136, c[0x0][0x1c8], 0x1 ;  /* 0x0000720088800a11 */ /* 0x000fe200078208ff */
[C---:B------:R-:W-:Y:S03]  /*18710*/  HMMA.16816.F32 R40, R184.reuse, R130, R40 ;  /* 0x00000082b828723c */ /* 0x040fe60000001828 */
[----:B------:R-:W-:Y:S01]  /*18720*/  @P0 LEA.HI.X R141, R118, c[0x0][0x1cc], R141, 0x1, P2 ;  /* 0x00007300768d0a11 */ /* 0x000fe200010f0c8d */
[----:B------:R1:W-:Y:S01]  /*18730*/  @P0 LDGSTS.E.BYPASS.LTC128B.128 [R234+0xb100], [R142.64+0x80], !P5 ;  /* 0x0b1000808eea0fae */ /* 0x0003e2000e901d48 */
[----:B------:R-:W-:Y:S03]  /*18740*/  @P6 IMAD.HI.U32 R129, R0, c[0x0][0x2c8], RZ ;  /* 0x0000b20000816a27 */ /* 0x000fe600078e00ff */
[C---:B--2---:R-:W-:Y:S02]  /*18750*/  HMMA.16816.F32 R44, R184.reuse, R132, R44 ;  /* 0x00000084b82c723c */ /* 0x044fe4000000182c */
[----:B------:R1:W-:Y:S02]  /*18760*/  @P0 LDGSTS.E.BYPASS.LTC128B.128 [R234+0x9100], [R138.64], !P4 ;  /* 0x091000008aea0fae */ /* 0x0003e4000e101d48 */
[----:B------:R-:W-:Y:S02]  /*18770*/  @P6 SHF.R.U32.HI R0, RZ, c[0x0][0x2cc], R129 ;  /* 0x0000b300ff006a19 */ /* 0x000fe40000011681 */
[----:B------:R-:W-:Y:S02]  /*18780*/  @P0 LEA.HI.X R129, R136, c[0x0][0x1cc], R137, 0x1, P1 ;  /* 0x0000730088810a11 */ /* 0x000fe400008f0c89 */
[----:B------:R1:W-:Y:S01]  /*18790*/  @P0 LDGSTS.E.BYPASS.LTC128B.128 [R234+0xc100], [R138.64+0x80], !P5 ;  /* 0x0c1000808aea0fae */ /* 0x0003e2000e901d48 */
[----:B------:R-:W-:Y:S05]  /*187a0*/  HMMA.16816.F32 R48, R184, R134, R48 ;  /* 0x00000086b830723c */ /* 0x000fea0000001830 */
[----:B------:R1:W-:Y:S02]  /*187b0*/  @P0 LDGSTS.E.BYPASS.LTC128B.128 [R234+0xa100], [R140.64], !P4 ;  /* 0x0a1000008cea0fae */ /* 0x0003e4000e101d48 */
[----:B------:R-:W-:Y:S04]  /*187c0*/  IMAD R135, R119, -0x60, RZ ;  /* 0xffffffa077877824 */ /* 0x000fe800078e02ff */
[----:B------:R2:W-:Y:S01]  /*187d0*/  @P0 LDGSTS.E.BYPASS.LTC128B.128 [R234+0xd100], [R128.64+0x80], !P5 ;  /* 0x0d10008080ea0fae */ /* 0x0005e2000e901d48 */
[----:B------:R-:W-:Y:S02]  /*187e0*/  ISETP.GE.AND P5, PT, R232, 0x1, PT ;  /* 0x00000001e800780c */ /* 0x000fe40003fa6270 */
[----:B------:R-:W-:Y:S03]  /*187f0*/  IADD3 R118, -R217, 0x1, R135 ;  /* 0x00000001d9767810 */ /* 0x000fe60007ffe187 */
[----:B------:R-:W3:Y:S01]  /*18800*/  SHFL.IDX PT, R130, R0, RZ, 0x1c1f ;  /* 0x001c1fff00827589 */ /* 0x000ee200000e0000 */
[----:B------:R-:W-:Y:S05]  /*18810*/  IADD3 R118, -R229, R118, R231 ;  /* 0x00000076e5767210 */ /* 0x000fea0007ffe1e7 */
[----:B------:R-:W0:Y:S01]  /*18820*/  LDGDEPBAR ;  /* 0x00000000000079af */ /* 0x000e220000000000 */
[C---:B--2---:R-:W-:Y:S02]  /*18830*/  IADD3 R129, R118.reuse, c[0x0][0x328], RZ ;  /* 0x0000ca0076817a10 */ /* 0x044fe40007ffe0ff */
        /* <DEDUP_REMOVED lines=17> */
.L_x_2160:
[----:B------:R-:W-:Y:S04]  /*18950*/  MOV R130, c[0x0][0x32c] ;  /* 0x0000cb0000827a02 */ /* 0x000fe80000000f00 */
[----:B------:R-:W-:Y:S11]  /*18960*/  ISETP.NE.AND P0, PT, R130, 0x1, PT ;  /* 0x000000018200780c */ /* 0x000ff60003f05270 */
[----:B------:R-:W-:Y:S02]  /*18970*/  @!UPT UIADD3 URZ, URZ, URZ, URZ ;  /* 0x0000003f3f3ff290 */ /* 0x000fe4000fffe03f */
[----:B------:R-:W-:Y:S05]  /*18980*/  @P0 IMAD.HI.U32 R130, R131, c[0x0][0x330], RZ ;  /* 0x0000cc0083820a27 */ /* 0x000fea00078e00ff */
[----:B------:R-:W-:Y:S02]  /*18990*/  @P0 SHF.R.U32.HI R131, RZ, c[0x0][0x334], R130 ;  /* 0x0000cd00ff830a19 */ /* 0x000fe40000011682 */
.L_x_2161:
[----:B------:R-:W-:Y:S05]  /*189a0*/  BSYNC B0 ;  /* 0x0000000000007941 */ /* 0x000fea0003800000 */
.L_x_2159:
[----:B------:R-:W-:Y:S04]  /*189b0*/  IMAD.IADD R130, R135, 0x1, -R217 ;  /* 0x0000000187827824 */ /* 0x000fe800078e0ad9 */
[----:B------:R-:W-:Y:S05]  /*189c0*/  IMAD R131, R131, c[0x0][0x32c], R130 ;  /* 0x0000cb0083837a24 */ /* 0x000fea00078e0282 */
[----:B------:R-:W-:Y:S02]  /*189d0*/  IADD3 R130, R131, c[0x0][0x32c], RZ ;  /* 0x0000cb0083827a10 */ /* 0x000fe40007ffe0ff */
[----:B------:R-:W-:Y:S02]  /*189e0*/  IMNMX R128, R128, R131, !PT ;  /* 0x0000008380807217 */ /* 0x000fe40007800200 */
[----:B------:R-:W-:Y:S02]  /*189f0*/  IMNMX R137, R137, R130, PT ;  /* 0x0000008289897217 */ /* 0x000fe40003800200 */
.L_x_2158:
[C---:B-1----:R-:W-:Y:S02]  /*18a00*/  ISETP.GE.AND P1, PT, R135.reuse, 0x1, PT ;  /* 0x000000018700780c */ /* 0x042fe40003f26270 */
[C---:B------:R-:W-:Y:S02]  /*18a10*/  ISETP.GE.AND P0, PT, R135.reuse, 0x2, PT ;  /* 0x000000028700780c */ /* 0x040fe40003f06270 */
[----:B------:R-:W-:Y:S02]  /*18a20*/  LOP3.LUT R230, R230, 0xffffbfff, RZ, 0xc0, !PT ;  /* 0xffffbfffe6e67812 */ /* 0x000fe400078ec0ff */
[C---:B------:R-:W-:Y:S02]  /*18a30*/  ISETP.GE.AND P2, PT, R135.reuse, 0x9, PT ;  /* 0x000000098700780c */ /* 0x040fe40003f46270 */
[C---:B------:R-:W-:Y:S02]  /*18a40*/  ISETP.GE.AND P6, PT, R135.reuse, 0x42, PT ;  /* 0x000000428700780c */ /* 0x040fe40003fc6270 */
[C---:B------:R-:W-:Y:S02]  /*18a50*/  ISETP.GE.AND P5, PT, R135.reuse, 0x49, PT ;  /* 0x000000498700780c */ /* 0x040fe40003fa6270 */
[----:B------:R-:W-:Y:S02]  /*18a60*/  ISETP.GE.AND P4, PT, R135, 0x4a, PT ;  /* 0x0000004a8700780c */ /* 0x000fe40003f86270 */
[----:B------:R-:W-:Y:S02]  /*18a70*/  @P1 LOP3.LUT R230, R230, 0x4000, RZ, 0xfc, !PT ;  /* 0x00004000e6e61812 */ /* 0x000fe400078efcff */
[----:B------:R-:W-:Y:S02]  /*18a80*/  ISETP.GT.AND P1, PT, R128, RZ, !P1 ;  /* 0x000000ff8000720c */ /* 0x000fe40004f24270 */
[----:B------:R-:W-:Y:S02]  /*18a90*/  LOP3.LUT R230, R230, 0xfffeffff, RZ, 0xc0, !PT ;  /* 0xfffeffffe6e67812 */ /* 0x000fe400078ec0ff */
[----:B------:R-:W-:Y:S02]  /*18aa0*/  ISETP.LT.OR P1, PT, R137, 0x1, P1 ;  /* 0x000000018900780c */ /* 0x000fe40000f21670 */
[----:B------:R-:W-:Y:S02]  /*18ab0*/  @P0 LOP3.LUT R230, R230, 0x10000, RZ, 0xfc, !PT ;  /* 0x00010000e6e60812 */ /* 0x000fe400078efcff */
[----:B------:R-:W-:Y:S02]  /*18ac0*/  ISETP.GT.AND P0, PT, R128, 0x1, !P0 ;  /* 0x000000018000780c */ /* 0x000fe40004704270 */
[----:B------:R-:W-:Y:S02]  /*18ad0*/  FSEL R140, R4, -INF , !P1 ;  /* 0xff800000048c7808 */ /* 0x000fe40004800000 */
[----:B------:R-:W-:Y:S01]  /*18ae0*/  ISETP.GE.AND P1, PT, R135, 0xa, PT ;  /* 0x0000000a8700780c */ /* 0x000fe20003f26270 */
[----:B------:R-:W1:Y:S01]  /*18af0*/  SHFL.IDX PT, R4, R0, 0x1, 0x1c1f ;  /* 0x003c1f0000047f89 */ /* 0x000e6200000e0000 */
[----:B------:R-:W-:Y:S02]  /*18b00*/  ISETP.LT.OR P0, PT, R137, 0x2, P0 ;  /* 0x000000028900780c */ /* 0x000fe40000701670 */
        /* <DEDUP_REMOVED lines=10> */
[----:B------:R-:W-:Y:S01]  /*18bb0*/  ISETP.LT.OR P0, PT, R137, 0xa, P0 ;  /* 0x0000000a8900780c */ /* 0x000fe20000701670 */
[--C-:B-1----:R-:W-:Y:S01]  /*18bc0*/  IMAD.IADD R0, R129, 0x1, R4.reuse ;  /* 0x0000000181007824 */ /* 0x102fe200078e0204 */
[----:B------:R-:W-:Y:S01]  /*18bd0*/  LOP3.LUT R230, R230, 0xffffefff, RZ, 0xc0, !PT ;  /* 0xffffefffe6e67812 */ /* 0x000fe200078ec0ff */
[----:B------:R-:W-:Y:S01]  /*18be0*/  IMAD.IADD R118, R118, 0x1, R4 ;  /* 0x0000000176767824 */ /* 0x000fe200078e0204 */
[----:B------:R-:W-:Y:S02]  /*18bf0*/  FSEL R9, R9, -INF , !P0 ;  /* 0xff80000009097808 */ /* 0x000fe40004000000 */
[----:B------:R-:W-:Y:S02]  /*18c00*/  ISETP.GT.AND P0, PT, R128, 0x10, !P1 ;  /* 0x000000108000780c */ /* 0x000fe40004f04270 */
[----:B------:R-:W-:Y:S02]  /*18c10*/  ISETP.GE.AND P2, PT, R135, 0x52, PT ;  /* 0x000000528700780c */ /* 0x000fe40003f46270 */
[----:B------:R-:W-:Y:S02]  /*18c20*/  ISETP.LT.OR P0, PT, R137, 0x11, P0 ;  /* 0x000000118900780c */ /* 0x000fe40000701670 */
[----:B------:R-:W-:Y:S02]  /*18c30*/  @P1 LOP3.LUT R230, R230, 0x1000, RZ, 0xfc, !PT ;  /* 0x00001000e6e61812 */ /* 0x000fe400078efcff */
[C---:B------:R-:W-:Y:S02]  /*18c40*/  ISETP.GE.AND P1, PT, R135.reuse, 0x12, PT ;  /* 0x000000128700780c */ /* 0x040fe40003f26270 */
        /* <DEDUP_REMOVED lines=115> */
.L_x_2164:
[----:B------:R-:W-:Y:S04]  /*19380*/  MOV R4, c[0x0][0x32c] ;  /* 0x0000cb0000047a02 */ /* 0x000fe80000000f00 */
[----:B------:R-:W-:Y:S11]  /*19390*/  ISETP.NE.AND P0, PT, R4, 0x1, PT ;  /* 0x000000010400780c */ /* 0x000ff60003f05270 */
[----:B------:R-:W-:Y:S02]  /*193a0*/  @!UPT UIADD3 URZ, URZ, URZ, URZ ;  /* 0x0000003f3f3ff290 */ /* 0x000fe4000fffe03f */
[----:B------:R-:W-:Y:S05]  /*193b0*/  @P0 IMAD.HI.U32 R4, R5, c[0x0][0x330], RZ ;  /* 0x0000cc0005040a27 */ /* 0x000fea00078e00ff */
[----:B------:R-:W-:Y:S02]  /*193c0*/  @P0 SHF.R.U32.HI R5, RZ, c[0x0][0x334], R4 ;  /* 0x0000cd00ff050a19 */ /* 0x000fe40000011604 */
.L_x_2165:
[----:B------:R-:W-:Y:S05]  /*193d0*/  BSYNC B0 ;  /* 0x0000000000007941 */ /* 0x000fea0003800000 */
.L_x_2163:
[----:B------:R-:W-:Y:S04]  /*193e0*/  IMAD.IADD R135, R135, 0x1, -R217 ;  /* 0x0000000187877824 */ /* 0x000fe800078e0ad9 */
[----:B------:R-:W-:Y:S05]  /*193f0*/  IMAD R135, R5, c[0x0][0x32c], R135 ;  /* 0x0000cb0005877a24 */ /* 0x000fea00078e0287 */
[----:B------:R-:W-:Y:S02]  /*19400*/  IADD3 R4, R135, c[0x0][0x32c], RZ ;  /* 0x0000cb0087047a10 */ /* 0x000fe40007ffe0ff */
[----:B------:R-:W-:Y:S02]  /*19410*/  IMNMX R118, R118, R135, !PT ;  /* 0x0000008776767217 */ /* 0x000fe40007800200 */
[----:B------:R-:W-:Y:S02]  /*19420*/  IMNMX R0, R0, R4, PT ;  /* 0x0000000400007217 */ /* 0x000fe40003800200 */
.L_x_2162:
[----:B------:R-:W-:Y:S02]  /*19430*/  LOP3.LUT P0, RZ, R230, 0x4000, RZ, 0xc0, !PT ;  /* 0x00004000e6ff7812 */ /* 0x000fe4000780c0ff */
[----:B------:R-:W-:Y:S02]  /*19440*/  FMNMX.FTZ R4, R140, R3, !PT ;  /* 0x000000038c047209 */ /* 0x000fe40007810000 */
[----:B------:R-:W-:Y:S02]  /*19450*/  ISETP.GT.AND P0, PT, R118, RZ, !P0 ;  /* 0x000000ff7600720c */ /* 0x000fe40004704270 */
        /* <DEDUP_REMOVED lines=85> */
[C---:B------:R-:W-:Y:S01]  /*199b0*/  ISETP.GT.AND P0, PT, R118.reuse, 0x30, !P0 ;  /* 0x000000307600780c */ /* 0x040fe20004704270 */
[----:B------:R-:W-:Y:S01]  /*199c0*/  LDSM.16.MT88.4 R24, [R190] ;  /* 0x00000000be18783b */ /* 0x000fe20000004200 */
[----:B------:R-:W-:Y:S02]  /*199d0*/  ISETP.GT.AND P3, PT, R118, 0x58, !P3 ;  /* 0x000000587600780c */ /* 0x000fe40005f64270 */
[----:B------:R-:W-:Y:S04]  /*199e0*/  ISETP.LT.OR P0, PT, R0, 0x31, P0 ;  /* 0x000000310000780c */ /* 0x000fe80000701670 */
[----:B------:R-:W-:Y:S02]  /*199f0*/  FSEL R179, R30, -INF , !P0 ;  /* 0xff8000001eb37808 */ /* 0x000fe40004000000 */
[----:B------:R-:W-:Y:S02]  /*19a00*/  LOP3.LUT P0, RZ, R230, 0x8, RZ, 0xc0, !PT ;  /* 0x00000008e6ff7812 */ /* 0x000fe4000780c0ff */
[----:B------:R-:W-:Y:S02]  /*19a10*/  FMNMX.FTZ R5, R179, R5, !PT ;  /* 0x00000005b3057209 */ /* 0x000fe40007810000 */
[----:B------:R-:W-:Y:S04]  /*19a20*/  ISETP.GT.AND P0, PT, R118, 0x31, !P0 ;  /* 0x000000317600780c */ /* 0x000fe80004704270 */
[----:B------:R-:W-:Y:S04]  /*19a30*/  ISETP.LT.OR P0, PT, R0, 0x32, P0 ;  /* 0x000000320000780c */ /* 0x000fe80000701670 */
[----:B------:R-:W-:Y:S02]  /*19a40*/  FSEL R178, R31, -INF , !P0 ;  /* 0xff8000001fb27808 */ /* 0x000fe40004000000 */
[----:B------:R-:W-:Y:S01]  /*19a50*/  LOP3.LUT P0, RZ, R230, 0x4, RZ, 0xc0, !PT ;  /* 0x00000004e6ff7812 */ /* 0x000fe2000780c0ff */
[----:B------:R-:W-:Y:S01]  /*19a60*/  LDSM.16.MT88.4 R28, [R189] ;  /* 0x00000000bd1c783b */ /* 0x000fe20000004200 */
        /* <DEDUP_REMOVED lines=21> */
[----:B------:R-:W-:Y:S02]  /*19bc0*/  ISETP.LT.OR P0, PT, R0, 0x49, P0 ;  /* 0x000000490000780c */ /* 0x000fe40000701670 */
[----:B-1----:R-:W-:Y:S02]  /*19bd0*/  FMNMX.FTZ R6, R4, R6, !PT ;  /* 0x0000000604067209 */ /* 0x002fe40007810000 */
[----:B------:R-:W-:Y:S02]  /*19be0*/  FSEL R143, R42, -INF , !P0 ;  /* 0xff8000002a8f7808 */ /* 0x000fe40004000000 */
[----:B------:R-:W-:Y:S01]  /*19bf0*/  ISETP.GT.AND P0, PT, R118, 0x49, !P4 ;  /* 0x000000497600780c */ /* 0x000fe20006704270 */
[----:B------:R-:W1:Y:S01]  /*19c00*/  SHFL.BFLY PT, R12, R6, 0x1, 0x1f ;  /* 0x0c201f00060c7f89 */ /* 0x000e6200000e0000 */
        /* <DEDUP_REMOVED lines=9> */
[----:B------:R-:W-:Y:S02]  /*19ca0*/  ISETP.GT.AND P0, PT, R118, 0x59, !P6 ;  /* 0x000000597600780c */ /* 0x000fe40007704270 */
[C---:B------:R-:W-:Y:S02]  /*19cb0*/  ISETP.LT.OR P1, PT, R0.reuse, 0x59, P3 ;  /* 0x000000590000780c */ /* 0x040fe40001f21670 */
[----:B------:R-:W-:Y:S02]  /*19cc0*/  FMNMX.FTZ R5, R135, R5, !PT ;  /* 0x0000000587057209 */ /* 0x000fe40007810000 */
        /* <DEDUP_REMOVED lines=22> */
[----:B------:R-:W-:Y:S01]  /*19e30*/  LDSM.16.MT88.4 R40, [R188+0x4800] ;  /* 0x00480000bc28783b */ /* 0x000fe20000004200 */
[--C-:B------:R-:W-:Y:S02]  /*19e40*/  FFMA.FTZ R51, R138, c[0x0][0x2d0], -R137.reuse ;  /* 0x0000b4008a337a23 */ /* 0x100fe40000010889 */
[----:B------:R-:W1:Y:S01]  /*19e50*/  MUFU.EX2 R3, R3 ;  /* 0x0000000300037308 */ /* 0x000e620000000800 */
[--C-:B------:R-:W-:Y:S02]  /*19e60*/  FFMA.FTZ R131, R131, c[0x0][0x2d0], -R137.reuse ;  /* 0x0000b40083837a23 */ /* 0x100fe40000010889 */
[--C-:B------:R-:W-:Y:S02]  /*19e70*/  FFMA.FTZ R134, R134, c[0x0][0x2d0], -R137.reuse ;  /* 0x0000b40086867a23 */ /* 0x100fe40000010889 */
[--C-:B------:R-:W-:Y:S01]  /*19e80*/  FFMA.FTZ R136, R136, c[0x0][0x2d0], -R137.reuse ;  /* 0x0000b40088887a23 */ /* 0x100fe20000010889 */
[----:B------:R-:W2:Y:S01]  /*19e90*/  SHFL.BFLY PT, R4, R5, 0x1, 0x1f ;  /* 0x0c201f0005047f89 */ /* 0x000ea200000e0000 */
        /* <DEDUP_REMOVED lines=11> */
[C---:B-1----:R-:W-:Y:S02]  /*19f50*/  FMUL.FTZ R8, R3.reuse, R108 ;  /* 0x0000006c03087220 */ /* 0x042fe40000410000 */
[C---:B------:R-:W-:Y:S02]  /*19f60*/  FMUL.FTZ R9, R3.reuse, R109 ;  /* 0x0000006d03097220 */ /* 0x040fe40000410000 */
[----:B------:R-:W-:Y:S01]  /*19f70*/  FMUL.FTZ R68, R3, R68 ;  /* 0x0000004403447220 */ /* 0x000fe20000410000 */
[----:B--2---:R-:W-:Y:S01]  /*19f80*/  FMNMX.FTZ R12, R5, R4, !PT ;  /* 0x00000004050c7209 */ /* 0x004fe20007810000 */
[----:B------:R-:W1:Y:S01]  /*19f90*/  MUFU.EX2 R44, R44 ;  /* 0x0000002c002c7308 */ /* 0x000e620000000800 */
[C---:B------:R-:W-:Y:S02]  /*19fa0*/  FMUL.FTZ R5, R3.reuse, R113 ;  /* 0x0000007103057220 */ /* 0x040fe40000410000 */
[C---:B------:R-:W-:Y:S01]  /*19fb0*/  FSETP.NEU.FTZ.AND P0, PT, R12.reuse, -INF , PT ;  /* 0xff8000000c00780b */ /* 0x040fe20003f1d000 */
[C---:B------:R-:W-:Y:S02]  /*19fc0*/  FMUL.FTZ R50, R12.reuse, c[0x0][0x2d0] ;  /* 0x0000b4000c327a20 */ /* 0x040fe40000410000 */
[C---:B------:R-:W-:Y:S01]  /*19fd0*/  FMUL.FTZ R69, R3.reuse, R69 ;  /* 0x0000004503457220 */ /* 0x040fe20000410000 */
[----:B------:R-:W-:Y:S01]  /*19fe0*/  FSEL R4, R12, RZ, P0 ;  /* 0x000000ff0c047208 */ /* 0x000fe20000000000 */
[C---:B------:R-:W-:Y:S01]  /*19ff0*/  FMUL.FTZ R72, R3.reuse, R72 ;  /* 0x0000004803487220 */ /* 0x040fe20000410000 */
[----:B------:R-:W-:Y:S01]  /*1a000*/  FSEL R50, R50, RZ, P0 ;  /* 0x000000ff32327208 */ /* 0x000fe20000000000 */
[----:B------:R-:W-:Y:S01]  /*1a010*/  FMUL.FTZ R73, R3, R73 ;  /* 0x0000004903497220 */ /* 0x000fe20000410000 */
[----:B------:R-:W-:Y:S01]  /*1a020*/  MUFU.EX2 R51, R51 ;  /* 0x0000003300337308 */ /* 0x000fe20000000800 */
[----:B------:R-:W-:Y:S01]  /*1a030*/  FADD.FTZ R2, -R4, R2 ;  /* 0x0000000204027221 */ /* 0x000fe20000010100 */
[----:B------:R-:W-:Y:S01]  /*1a040*/  ISETP.GT.AND P0, PT, R119, R237, PT ;  /* 0x000000ed7700720c */ /* 0x000fe20003f04270 */
[--C-:B------:R-:W-:Y:S02]  /*1a050*/  FFMA.FTZ R47, R10, c[0x0][0x2d0], -R50.reuse ;  /* 0x0000b4000a2f7a23 */ /* 0x100fe40000010832 */
[--C-:B------:R-:W-:Y:S02]  /*1a060*/  FFMA.FTZ R46, R11, c[0x0][0x2d0], -R50.reuse ;  /* 0x0000b4000b2e7a23 */ /* 0x100fe40000010832 */
[--C-:B------:R-:W-:Y:S01]  /*1a070*/  FFMA.FTZ R49, R16, c[0x0][0x2d0], -R50.reuse ;  /* 0x0000b40010317a23 */ /* 0x100fe20000010832 */
[----:B---3--:R-:W-:Y:S01]  /*1a080*/  F2FP.PACK_AB R16, R15, R45 ;  /* 0x0000002d0f10723e */ /* 0x008fe200000000ff */
[--C-:B------:R-:W-:Y:S01]  /*1a090*/  FFMA.FTZ R48, R7, c[0x0][0x2d0], -R50.reuse ;  /* 0x0000b40007307a23 */ /* 0x100fe20000010832 */
[----:B------:R-:W-:Y:S01]  /*1a0a0*/  MUFU.EX2 R47, R47 ;  /* 0x0000002f002f7308 */ /* 0x000fe20000000800 */
[----:B------:R-:W-:Y:S01]  /*1a0b0*/  FMUL.FTZ R2, R2, c[0x0][0x2d0] ;  /* 0x0000b40002027a20 */ /* 0x000fe20000410000 */
[----:B-1----:R-:W-:Y:S01]  /*1a0c0*/  F2FP.PACK_AB R18, R44, R14 ;  /* 0x0000000e2c12723e */ /* 0x002fe200000000ff */
[C---:B------:R-:W-:Y:S02]  /*1a0d0*/  FMUL.FTZ R4, R3.reuse, R112 ;  /* 0x0000007003047220 */ /* 0x040fe40000410000 */
[C---:B------:R-:W-:Y:S02]  /*1a0e0*/  FMUL.FTZ R76, R3.reuse, R76 ;  /* 0x0000004c034c7220 */ /* 0x040fe40000410000 */
[C---:B------:R-:W-:Y:S03]  /*1a0f0*/  FMUL.FTZ R77, R3.reuse, R77 ;  /* 0x0000004d034d7220 */ /* 0x040fe60000410000 */
[----:B------:R-:W1:Y:S01]  /*1a100*/  MUFU.EX2 R2, R2 ;  /* 0x0000000200027308 */ /* 0x000e620000000800 */
[C---:B------:R-:W-:Y:S02]  /*1a110*/  FMUL.FTZ R80, R3.reuse, R80 ;  /* 0x0000005003507220 */ /* 0x040fe40000410000 */
[C---:B------:R-:W-:Y:S02]  /*1a120*/  FMUL.FTZ R81, R3.reuse, R81 ;  /* 0x0000005103517220 */ /* 0x040fe40000410000 */
[C---:B------:R-:W-:Y:S02]  /*1a130*/  FMUL.FTZ R84, R3.reuse, R84 ;  /* 0x0000005403547220 */ /* 0x040fe40000410000 */
[----:B------:R-:W-:Y:S02]  /*1a140*/  FMUL.FTZ R85, R3, R85 ;  /* 0x0000005503557220 */ /* 0x000fe40000410000 */
[--C-:B------:R-:W-:Y:S01]  /*1a150*/  FFMA.FTZ R138, R37, c[0x0][0x2d0], -R50.reuse ;  /* 0x0000b400258a7a23 */ /* 0x100fe20000010832 */
[----:B------:R-:W-:Y:S01]  /*1a160*/  MUFU.EX2 R49, R49 ;  /* 0x0000003100317308 */ /* 0x000fe20000000800 */
[--C-:B------:R-:W-:Y:S02]  /*1a170*/  FFMA.FTZ R139, R36, c[0x0][0x2d0], -R50.reuse ;  /* 0x0000b400248b7a23 */ /* 0x100fe40000010832 */
[----:B------:R-:W-:Y:S01]  /*1a180*/  LDSM.16.MT88.4 R36, [R188+0x800] ;  /* 0x00080000bc24783b */ /* 0x000fe20000004200 */
[--C-:B------:R-:W-:Y:S02]  /*1a190*/  FFMA.FTZ R140, R33, c[0x0][0x2d0], -R50.reuse ;  /* 0x0000b400218c7a23 */ /* 0x100fe40000010832 */
[--C-:B------:R-:W-:Y:S02]  /*1a1a0*/  FFMA.FTZ R141, R32, c[0x0][0x2d0], -R50.reuse ;  /* 0x0000b400208d7a23 */ /* 0x100fe40000010832 */
[C---:B------:R-:W-:Y:S02]  /*1a1b0*/  FMUL.FTZ R88, R3.reuse, R88 ;  /* 0x0000005803587220 */ /* 0x040fe40000410000 */
[----:B------:R-:W2:Y:S01]  /*1a1c0*/  MUFU.EX2 R48, R48 ;  /* 0x0000003000307308 */ /* 0x000ea20000000800 */
[----:B------:R-:W-:Y:S01]  /*1a1d0*/  LDSM.16.MT88.4 R32, [R189+0x800] ;  /* 0x00080000bd20783b */ /* 0x000fe20000004200 */
[C---:B------:R-:W-:Y:S02]  /*1a1e0*/  FMUL.FTZ R89, R3.reuse, R89 ;  /* 0x0000005903597220 */ /* 0x040fe40000410000 */
[C---:B-1----:R-:W-:Y:S02]  /*1a1f0*/  FMUL.FTZ R6, R2.reuse, R114 ;  /* 0x0000007202067220 */ /* 0x042fe40000410000 */
[C---:B------:R-:W-:Y:S02]  /*1a200*/  FMUL.FTZ R7, R2.reuse, R115 ;  /* 0x0000007302077220 */ /* 0x040fe40000410000 */
[C---:B------:R-:W-:Y:S02]  /*1a210*/  FMUL.FTZ R10, R2.reuse, R110 ;  /* 0x0000006e020a7220 */ /* 0x040fe40000410000 */
[----:B------:R-:W1:Y:S01]  /*1a220*/  MUFU.EX2 R46, R46 ;  /* 0x0000002e002e7308 */ /* 0x000e620000000800 */
[C---:B------:R-:W-:Y:S02]  /*1a230*/  FMUL.FTZ R11, R2.reuse, R111 ;  /* 0x0000006f020b7220 */ /* 0x040fe40000410000 */
[C---:B------:R-:W-:Y:S01]  /*1a240*/  FMUL.FTZ R70, R2.reuse, R70 ;  /* 0x0000004602467220 */ /* 0x040fe20000410000 */
[----:B------:R-:W-:Y:S01]  /*1a250*/  LDSM.16.MT88.4 R108, [R191+0x2800] ;  /* 0x00280000bf6c783b */ /* 0x000fe20000004200 */
[C---:B------:R-:W-:Y:S02]  /*1a260*/  FMUL.FTZ R71, R2.reuse, R71 ;  /* 0x0000004702477220 */ /* 0x040fe40000410000 */
[C---:B------:R-:W-:Y:S02]  /*1a270*/  FMUL.FTZ R74, R2.reuse, R74 ;  /* 0x0000004a024a7220 */ /* 0x040fe40000410000 */
[C---:B------:R-:W-:Y:S01]  /*1a280*/  FMUL.FTZ R75, R2.reuse, R75 ;  /* 0x0000004b024b7220 */ /* 0x040fe20000410000 */
[----:B------:R-:W3:Y:S01]  /*1a290*/  MUFU.EX2 R131, R131 ;  /* 0x0000008300837308 */ /* 0x000ee20000000800 */
[C---:B------:R-:W-:Y:S02]  /*1a2a0*/  FMUL.FTZ R78, R2.reuse, R78 ;  /* 0x0000004e024e7220 */ /* 0x040fe40000410000 */
[----:B------:R-:W-:Y:S01]  /*1a2b0*/  FMUL.FTZ R79, R2, R79 ;  /* 0x0000004f024f7220 */ /* 0x000fe20000410000 */
[----:B--2---:R-:W-:Y:S01]  /*1a2c0*/  F2FP.PACK_AB R17, R48, R49 ;  /* 0x000000313011723e */ /* 0x004fe200000000ff */
[C---:B------:R-:W-:Y:S02]  /*1a2d0*/  FMUL.FTZ R82, R2.reuse, R82 ;  /* 0x0000005202527220 */ /* 0x040fe40000410000 */
[C---:B------:R-:W-:Y:S02]  /*1a2e0*/  FMUL.FTZ R83, R2.reuse, R83 ;  /* 0x0000005302537220 */ /* 0x040fe40000410000 */
[C---:B------:R-:W-:Y:S01]  /*1a2f0*/  FMUL.FTZ R86, R2.reuse, R86 ;  /* 0x0000005602567220 */ /* 0x040fe20000410000 */
[----:B------:R-:W-:Y:S01]  /*1a300*/  MUFU.EX2 R134, R134 ;  /* 0x0000008600867308 */ /* 0x000fe20000000800 */
[C---:B------:R-:W-:Y:S02]  /*1a310*/  FMUL.FTZ R87, R2.reuse, R87 ;  /* 0x0000005702577220 */ /* 0x040fe40000410000 */
[----:B------:R-:W-:Y:S01]  /*1a320*/  FMUL.FTZ R90, R2, R90 ;  /* 0x0000005a025a7220 */ /* 0x000fe20000410000 */
[----:B-1----:R-:W-:Y:S01]  /*1a330*/  F2FP.PACK_AB R19, R46, R47 ;  /* 0x0000002f2e13723e */ /* 0x002fe200000000ff */
[C---:B------:R-:W-:Y:S02]  /*1a340*/  FMUL.FTZ R91, R2.reuse, R91 ;  /* 0x0000005b025b7220 */ /* 0x040fe40000410000 */
[C---:B------:R-:W-:Y:S02]  /*1a350*/  FMUL.FTZ R92, R3.reuse, R92 ;  /* 0x0000005c035c7220 */ /* 0x040fe40000410000 */
[C---:B------:R-:W-:Y:S01]  /*1a360*/  FMUL.FTZ R93, R3.reuse, R93 ;  /* 0x0000005d035d7220 */ /* 0x040fe20000410000 */
[----:B------:R-:W1:Y:S01]  /*1a370*/  MUFU.EX2 R136, R136 ;  /* 0x0000008800887308 */ /* 0x000e620000000800 */
[C---:B------:R-:W-:Y:S05]  /*1a380*/  HMMA.16816.F32 R4, R16.reuse, R20, R4 ;  /* 0x000000141004723c */ /* 0x040fea0000001804 */
[C---:B------:R-:W-:Y:S02]  /*1a390*/  FMUL.FTZ R94, R2.reuse, R94 ;  /* 0x0000005e025e7220 */ /* 0x040fe40000410000 */
[C---:B------:R-:W-:Y:S01]  /*1a3a0*/  FMUL.FTZ R95, R2.reuse, R95 ;  /* 0x0000005f025f7220 */ /* 0x040fe20000410000 */
[C---:B------:R-:W-:Y:S01]  /*1a3b0*/  HMMA.16816.F32 R8, R16.reuse, R22, R8 ;  /* 0x000000161008723c */ /* 0x040fe20000001808 */
[----:B------:R-:W2:Y:S01]  /*1a3c0*/  LDSM.16.MT88.4 R20, [R188] ;  /* 0x00000000bc14783b */ /* 0x000ea20000004200 */
[----:B------:R-:W-:Y:S02]  /*1a3d0*/  MUFU.EX2 R138, R138 ;  /* 0x0000008a008a7308 */ /* 0x000fe40000000800 */
[C---:B------:R-:W-:Y:S02]  /*1a3e0*/  FMUL.FTZ R96, R3.reuse, R96 ;  /* 0x0000006003607220 */ /* 0x040fe40000410000 */
[C---:B------:R-:W-:Y:S02]  /*1a3f0*/  FMUL.FTZ R97, R3.reuse, R97 ;  /* 0x0000006103617220 */ /* 0x040fe40000410000 */
[C---:B------:R-:W-:Y:S04]  /*1a400*/  HMMA.16816.F32 R68, R16.reuse, R24, R68 ;  /* 0x000000181044723c */ /* 0x040fe80000001844 */
[C---:B------:R-:W-:Y:S01]  /*1a410*/  FMUL.FTZ R98, R2.reuse, R98 ;  /* 0x0000006202627220 */ /* 0x040fe20000410000 */
[----:B------:R-:W4:Y:S01]  /*1a420*/  MUFU.EX2 R139, R139 ;  /* 0x0000008b008b7308 */ /* 0x000f220000000800 */
[C---:B------:R-:W-:Y:S02]  /*1a430*/  FMUL.FTZ R99, R2.reuse, R99 ;  /* 0x0000006302637220 */ /* 0x040fe40000410000 */
[C---:B------:R-:W-:Y:S01]  /*1a440*/  HMMA.16816.F32 R72, R16.reuse, R26, R72 ;  /* 0x0000001a1048723c */ /* 0x040fe20000001848 */
[----:B------:R-:W5:Y:S03]  /*1a450*/  LDSM.16.MT88.4 R24, [R191+0x3000] ;  /* 0x00300000bf18783b */ /* 0x000f660000004200 */
[C---:B------:R-:W-:Y:S02]  /*1a460*/  FMUL.FTZ R100, R3.reuse, R100 ;  /* 0x0000006403647220 */ /* 0x040fe40000410000 */
[C---:B------:R-:W-:Y:S01]  /*1a470*/  FMUL.FTZ R101, R3.reuse, R101 ;  /* 0x0000006503657220 */ /* 0x040fe20000410000 */
[----:B------:R-:W-:Y:S01]  /*1a480*/  MUFU.EX2 R140, R140 ;  /* 0x0000008c008c7308 */ /* 0x000fe20000000800 */
[C---:B------:R-:W-:Y:S04]  /*1a490*/  HMMA.16816.F32 R76, R16.reuse, R28, R76 ;  /* 0x0000001c104c723c */ /* 0x040fe8000000184c */
[C---:B------:R-:W-:Y:S02]  /*1a4a0*/  FMUL.FTZ R102, R2.reuse, R102 ;  /* 0x0000006602667220 */ /* 0x040fe40000410000 */
[C---:B------:R-:W-:Y:S02]  /*1a4b0*/  FMUL.FTZ R103, R2.reuse, R103 ;  /* 0x0000006702677220 */ /* 0x040fe40000410000 */
[C---:B------:R-:W-:Y:S01]  /*1a4c0*/  HMMA.16816.F32 R80, R16.reuse, R30, R80 ;  /* 0x0000001e1050723c */ /* 0x040fe20000001850 */
[----:B------:R-:W1:Y:S01]  /*1a4d0*/  LDSM.16.MT88.4 R28, [R190+0x3000] ;  /* 0x00300000be1c783b */ /* 0x000e620000004200 */
[----:B------:R-:W1:Y:S02]  /*1a4e0*/  MUFU.EX2 R141, R141 ;  /* 0x0000008d008d7308 */ /* 0x000e640000000800 */
        /* <DEDUP_REMOVED lines=13> */
[C---:B-----5:R-:W-:Y:S04]  /*1a5c0*/  HMMA.16816.F32 R92, R16.reuse, R24, R92 ;  /* 0x00000018105c723c */ /* 0x060fe8000000185c */
[C---:B------:R-:W-:Y:S02]  /*1a5d0*/  FMUL.FTZ R56, R3.reuse, R56 ;  /* 0x0000003803387220 */ /* 0x040fe40000410000 */
[C---:B------:R-:W-:Y:S02]  /*1a5e0*/  FMUL.FTZ R57, R3.reuse, R57 ;  /* 0x0000003903397220 */ /* 0x040fe40000410000 */
[C---:B------:R-:W-:Y:S01]  /*1a5f0*/  HMMA.16816.F32 R96, R16.reuse, R26, R96 ;  /* 0x0000001a1060723c */ /* 0x040fe20000001860 */
[----:B------:R-:W5:Y:S01]  /*1a600*/  LDSM.16.MT88.4 R24, [R188+0x3000] ;  /* 0x00300000bc18783b */ /* 0x000f620000004200 */
[----:B------:R-:W-:Y:S02]  /*1a610*/  MUFU.EX2 R152, R152 ;  /* 0x0000009800987308 */ /* 0x000fe40000000800 */
[C---:B------:R-:W-:Y:S02]  /*1a620*/  FMUL.FTZ R58, R2.reuse, R58 ;  /* 0x0000003a023a7220 */ /* 0x040fe40000410000 */
[C---:B------:R-:W-:Y:S02]  /*1a630*/  FMUL.FTZ R59, R2.reuse, R59 ;  /* 0x0000003b023b7220 */ /* 0x040fe40000410000 */
[C---:B-1----:R-:W-:Y:S04]  /*1a640*/  HMMA.16816.F32 R100, R16.reuse, R28, R100 ;  /* 0x0000001c1064723c */ /* 0x042fe80000001864 */
[C---:B------:R-:W-:Y:S01]  /*1a650*/  FMUL.FTZ R60, R3.reuse, R60 ;  /* 0x0000003c033c7220 */ /* 0x040fe20000410000 */
[----:B------:R-:W-:Y:S01]  /*1a660*/  MUFU.EX2 R153, R153 ;  /* 0x0000009900997308 */ /* 0x000fe20000000800 */
[C---:B------:R-:W-:Y:S02]  /*1a670*/  FMUL.FTZ R61, R3.reuse, R61 ;  /* 0x0000003d033d7220 */ /* 0x040fe40000410000 */
[C---:B------:R-:W-:Y:S01]  /*1a680*/  HMMA.16816.F32 R104, R16.reuse, R30, R104 ;  /* 0x0000001e1068723c */ /* 0x040fe20000001868 */
[----:B------:R-:W1:Y:S03]  /*1a690*/  LDSM.16.MT88.4 R28, [R191+0x800] ;  /* 0x00080000bf1c783b */ /* 0x000e660000004200 */
[C---:B------:R-:W-:Y:S02]  /*1a6a0*/  FMUL.FTZ R62, R2.reuse, R62 ;  /* 0x0000003e023e7220 */ /* 0x040fe40000410000 */
[C---:B------:R-:W-:Y:S01]  /*1a6b0*/  FMUL.FTZ R63, R2.reuse, R63 ;  /* 0x0000003f023f7220 */ /* 0x040fe20000410000 */
[----:B------:R-:W-:Y:S01]  /*1a6c0*/  MUFU.EX2 R164, R164 ;  /* 0x000000a400a47308 */ /* 0x000fe20000000800 */
[C---:B------:R-:W-:Y:S01]  /*1a6d0*/  FMUL.FTZ R64, R3.reuse, R64 ;  /* 0x0000004003407220 */ /* 0x040fe20000410000 */
[C---:B--2---:R-:W-:Y:S03]  /*1a6e0*/  HMMA.16816.F32 R52, R16.reuse, R20, R52 ;  /* 0x000000141034723c */ /* 0x044fe60000001834 */
[----:B------:R-:W-:Y:S02]  /*1a6f0*/  FMUL.FTZ R65, R3, R65 ;  /* 0x0000004103417220 */ /* 0x000fe40000410000 */
[C---:B------:R-:W-:Y:S02]  /*1a700*/  FMUL.FTZ R66, R2.reuse, R66 ;  /* 0x0000004202427220 */ /* 0x040fe40000410000 */
[----:B------:R-:W-:Y:S01]  /*1a710*/  FMUL.FTZ R67, R2, R67 ;  /* 0x0000004302437220 */ /* 0x000fe20000410000 */
[C---:B------:R-:W-:Y:S01]  /*1a720*/  HMMA.16816.F32 R56, R16.reuse, R22, R56 ;  /* 0x000000161038723c */ /* 0x040fe20000001838 */
[----:B------:R-:W2:Y:S01]  /*1a730*/  LDSM.16.MT88.4 R20, [R190+0x800] ;  /* 0x00080000be14783b */ /* 0x000ea20000004200 */
[----:B------:R-:W-:Y:S02]  /*1a740*/  MUFU.EX2 R165, R165 ;  /* 0x000000a500a57308 */ /* 0x000fe40000000800 */
[--C-:B------:R-:W-:Y:S02]  /*1a750*/  FFMA.FTZ R156, R156, c[0x0][0x2d0], -R50.reuse ;  /* 0x0000b4009c9c7a23 */ /* 0x100fe40000010832 */
[--C-:B------:R-:W-:Y:S02]  /*1a760*/  FFMA.FTZ R157, R157, c[0x0][0x2d0], -R50.reuse ;  /* 0x0000b4009d9d7a23 */ /* 0x100fe40000010832 */
[C---:B-----5:R-:W-:Y:S04]  /*1a770*/  HMMA.16816.F32 R60, R16.reuse, R24, R60 ;  /* 0x00000018103c723c */ /* 0x060fe8000000183c */
[----:B------:R-:W5:Y:S01]  /*1a780*/  MUFU.EX2 R156, R156 ;  /* 0x0000009c009c7308 */ /* 0x000f620000000800 */
[--C-:B------:R-:W-:Y:S02]  /*1a790*/  FFMA.FTZ R158, R158, c[0x0][0x2d0], -R50.reuse ;  /* 0x0000b4009e9e7a23 */ /* 0x100fe40000010832 */
[--C-:B------:R-:W-:Y:S01]  /*1a7a0*/  FFMA.FTZ R159, R159, c[0x0][0x2d0], -R50.reuse ;  /* 0x0000b4009f9f7a23 */ /* 0x100fe20000010832 */
[----:B------:R-:W-:Y:S01]  /*1a7b0*/  HMMA.16816.F32 R64, R16, R26, R64 ;  /* 0x0000001a1040723c */ /* 0x000fe20000001840 */
[----:B------:R-:W5:Y:S03]  /*1a7c0*/  LDSM.16.MT88.4 R24, [R191+0x3800] ;  /* 0x00380000bf18783b */ /* 0x000f660000004200 */
[--C-:B------:R-:W-:Y:S02]  /*1a7d0*/  FFMA.FTZ R179, R179, c[0x0][0x2d0], -R50.reuse ;  /* 0x0000b400b3b37a23 */ /* 0x100fe40000010832 */
[----:B------:R-:W2:Y:S01]  /*1a7e0*/  MUFU.EX2 R157, R157 ;  /* 0x0000009d009d7308 */ /* 0x000ea20000000800 */
[----:B---3--:R-:W-:Y:S01]  /*1a7f0*/  F2FP.PACK_AB R16, R131, R51 ;  /* 0x000000338310723e */ /* 0x008fe200000000ff */
[--C-:B------:R-:W-:Y:S01]  /*1a800*/  FFMA.FTZ R178, R178, c[0x0][0x2d0], -R50.reuse ;  /* 0x0000b400b2b27a23 */ /* 0x100fe20000010832 */
[----:B------:R-:W-:Y:S03]  /*1a810*/  F2FP.PACK_AB R18, R136, R134 ;  /* 0x000000868812723e */ /* 0x000fe600000000ff */
[----:B----4-:R-:W-:Y:S01]  /*1a820*/  F2FP.PACK_AB R17, R139, R138 ;  /* 0x0000008a8b11723e */ /* 0x010fe200000000ff */
[--C-:B------:R-:W-:Y:S01]  /*1a830*/  FFMA.FTZ R177, R177, c[0x0][0x2d0], -R50.reuse ;  /* 0x0000b400b1b17a23 */ /* 0x100fe20000010832 */
[----:B------:R-:W-:Y:S01]  /*1a840*/  F2FP.PACK_AB R19, R141, R140 ;  /* 0x0000008c8d13723e */ /* 0x000fe200000000ff */
[--C-:B------:R-:W-:Y:S01]  /*1a850*/  FFMA.FTZ R167, R167, c[0x0][0x2d0], -R50.reuse ;  /* 0x0000b400a7a77a23 */ /* 0x100fe20000010832 */
[----:B------:R-:W-:Y:S01]  /*1a860*/  MUFU.EX2 R158, R158 ;  /* 0x0000009e009e7308 */ /* 0x000fe20000000800 */
[--C-:B------:R-:W-:Y:S02]  /*1a870*/  FFMA.FTZ R151, R151, c[0x0][0x2d0], -R137.reuse ;  /* 0x0000b40097977a23 */ /* 0x100fe40000010889 */
[--C-:B------:R-:W-:Y:S02]  /*1a880*/  FFMA.FTZ R154, R154, c[0x0][0x2d0], -R50.reuse ;  /* 0x0000b4009a9a7a23 */ /* 0x100fe40000010832 */
[C---:B-1----:R-:W-:Y:S03]  /*1a890*/  HMMA.16816.F32 R4, R16.reuse, R28, R4 ;  /* 0x0000001c1004723c */ /* 0x042fe60000001804 */
[--C-:B------:R-:W-:Y:S02]  /*1a8a0*/  FFMA.FTZ R148, R148, c[0x0][0x2d0], -R50.reuse ;  /* 0x0000b40094947a23 */ /* 0x100fe40000010832 */
[----:B------:R-:W1:Y:S01]  /*1a8b0*/  MUFU.EX2 R159, R159 ;  /* 0x0000009f009f7308 */ /* 0x000e620000000800 */
[--C-:B------:R-:W-:Y:S02]  /*1a8c0*/  FFMA.FTZ R143, R143, c[0x0][0x2d0], -R50.reuse ;  /* 0x0000b4008f8f7a23 */ /* 0x100fe40000010832 */
[C---:B------:R-:W-:Y:S01]  /*1a8d0*/  HMMA.16816.F32 R8, R16.reuse, R30, R8 ;  /* 0x0000001e1008723c */ /* 0x040fe20000001808 */
[----:B------:R-:W-:Y:S03]  /*1a8e0*/  LDSM.16.MT88.4 R28, [R189+0x3800] ;  /* 0x00380000bd1c783b */ /* 0x000fe60000004200 */
[--C-:B------:R-:W-:Y:S02]  /*1a8f0*/  FFMA.FTZ R142, R142, c[0x0][0x2d0], -R50.reuse ;  /* 0x0000b4008e8e7a23 */ /* 0x100fe40000010832 */
[--C-:B------:R-:W-:Y:S01]  /*1a900*/  FFMA.FTZ R133, R133, c[0x0][0x2d0], -R137.reuse ;  /* 0x0000b40085857a23 */ /* 0x100fe20000010889 */
[----:B------:R-:W-:Y:S01]  /*1a910*/  MUFU.EX2 R166, R166 ;  /* 0x000000a600a67308 */ /* 0x000fe20000000800 */
[C---:B--2---:R-:W-:Y:S04]  /*1a920*/  HMMA.16816.F32 R68, R16.reuse, R20, R68 ;  /* 0x000000141044723c */ /* 0x044fe80000001844 */
[--C-:B------:R-:W-:Y:S02]  /*1a930*/  FFMA.FTZ R132, R132, c[0x0][0x2d0], -R137.reuse ;  /* 0x0000b40084847a23 */ /* 0x100fe40000010889 */
[--C-:B------:R-:W-:Y:S02]  /*1a940*/  FFMA.FTZ R130, R130, c[0x0][0x2d0], -R137.reuse ;  /* 0x0000b40082827a23 */ /* 0x100fe40000010889 */
[C---:B------:R-:W-:Y:S01]  /*1a950*/  HMMA.16816.F32 R72, R16.reuse, R22, R72 ;  /* 0x000000161048723c */ /* 0x040fe20000001848 */
[----:B------:R-:W2:Y:S01]  /*1a960*/  LDSM.16.MT88.4 R20, [R190+0x3800] ;  /* 0x00380000be14783b */ /* 0x000ea20000004200 */
[----:B------:R-:W-:Y:S02]  /*1a970*/  MUFU.EX2 R176, R176 ;  /* 0x000000b000b07308 */ /* 0x000fe40000000800 */
[----:B------:R-:W-:Y:S02]  /*1a980*/  FFMA.FTZ R137, R128, c[0x0][0x2d0], -R137 ;  /* 0x0000b40080897a23 */ /* 0x000fe40000010889 */
[--C-:B------:R-:W-:Y:S02]  /*1a990*/  FFMA.FTZ R128, R135, c[0x0][0x2d0], -R50.reuse ;  /* 0x0000b40087807a23 */ /* 0x100fe40000010832 */
[C---:B------:R-:W-:Y:S04]  /*1a9a0*/  HMMA.16816.F32 R76, R16.reuse, R32, R76 ;  /* 0x00000020104c723c */ /* 0x040fe8000000184c */
[----:B------:R-:W3:Y:S01]  /*1a9b0*/  MUFU.EX2 R179, R179 ;  /* 0x000000b300b37308 */ /* 0x000ee20000000800 */
[--C-:B------:R-:W-:Y:S02]  /*1a9c0*/  FFMA.FTZ R129, R129, c[0x0][0x2d0], -R50.reuse ;  /* 0x0000b40081817a23 */ /* 0x100fe40000010832 */
[--C-:B------:R-:W-:Y:S01]  /*1a9d0*/  FFMA.FTZ R118, R118, c[0x0][0x2d0], -R50.reuse ;  /* 0x0000b40076767a23 */ /* 0x100fe20000010832 */
[C---:B------:R-:W-:Y:S01]  /*1a9e0*/  HMMA.16816.F32 R80, R16.reuse, R34, R80 ;  /* 0x000000221050723c */ /* 0x040fe20000001850 */
[----:B------:R-:W4:Y:S03]  /*1a9f0*/  LDSM.16.MT88.4 R32, [R188+0x3800] ;  /* 0x00380000bc20783b */ /* 0x000f260000004200 */
[----:B------:R-:W-:Y:S02]  /*1aa00*/  FFMA.FTZ R50, R13, c[0x0][0x2d0], -R50 ;  /* 0x0000b4000d327a23 */ /* 0x000fe40000010832 */
[----:B------:R-:W1:Y:S01]  /*1aa10*/  MUFU.EX2 R178, R178 ;  /* 0x000000b200b27308 */ /* 0x000e620000000800 */
[----:B------:R-:W-:Y:S01]  /*1aa20*/  FFMA.FTZ R45, R3, R243, R45 ;  /* 0x000000f3032d7223 */ /* 0x000fe2000001002d */
[C---:B------:R-:W-:Y:S04]  /*1aa30*/  HMMA.16816.F32 R84, R16.reuse, R36, R84 ;  /* 0x000000241054723c */ /* 0x040fe80000001854 */
[----:B------:R-:W-:Y:S01]  /*1aa40*/  FFMA.FTZ R49, R2, R242, R49 ;  /* 0x000000f202317223 */ /* 0x000fe20000010031 */
[----:B------:R-:W-:Y:S01]  /*1aa50*/  IADD3 R2, R119, -0x1, RZ ;  /* 0xffffffff77027810 */ /* 0x000fe20007ffe0ff */
[----:B------:R-:W-:Y:S02]  /*1aa60*/  FADD.FTZ R45, R15, R45 ;  /* 0x0000002d0f2d7221 */ /* 0x000fe40000010000 */
[C---:B------:R-:W-:Y:S01]  /*1aa70*/  HMMA.16816.F32 R88, R16.reuse, R38, R88 ;  /* 0x000000261058723c */ /* 0x040fe20000001858 */
[----:B------:R-:W-:Y:S01]  /*1aa80*/  LDSM.16.MT88.4 R36, [R188+0x4000] ;  /* 0x00400000bc24783b */ /* 0x000fe20000004200 */
[----:B------:R-:W-:Y:S02]  /*1aa90*/  MUFU.EX2 R177, R177 ;  /* 0x000000b100b17308 */ /* 0x000fe40000000800 */
[----:B------:R-:W-:Y:S02]  /*1aaa0*/  FADD.FTZ R49, R48, R49 ;  /* 0x0000003130317221 */ /* 0x000fe40000010000 */
[----:B------:R-:W-:Y:S02]  /*1aab0*/  FADD.FTZ R14, R14, R45 ;  /* 0x0000002d0e0e7221 */ /* 0x000fe40000010000 */
[C---:B-----5:R-:W-:Y:S04]  /*1aac0*/  HMMA.16816.F32 R92, R16.reuse, R24, R92 ;  /* 0x00000018105c723c */ /* 0x060fe8000000185c */
[----:B------:R-:W5:Y:S01]  /*1aad0*/  MUFU.EX2 R167, R167 ;  /* 0x000000a700a77308 */ /* 0x000f620000000800 */
[----:B------:R-:W-:Y:S02]  /*1aae0*/  FADD.FTZ R49, R47, R49 ;  /* 0x000000312f317221 */ /* 0x000fe40000010000 */
[----:B------:R-:W-:Y:S01]  /*1aaf0*/  FADD.FTZ R14, R44, R14 ;  /* 0x0000000e2c0e7221 */ /* 0x000fe20000010000 */
[C---:B------:R-:W-:Y:S01]  /*1ab00*/  HMMA.16816.F32 R96, R16.reuse, R26, R96 ;  /* 0x0000001a1060723c */ /* 0x040fe20000001860 */
[----:B------:R-:W-:Y:S03]  /*1ab10*/  LDSM.16.MT88.4 R24, [R190+0x1000] ;  /* 0x00100000be18783b */ /* 0x000fe60000004200 */
[----:B------:R-:W-:Y:S02]  /*1ab20*/  FADD.FTZ R46, R46, R49 ;  /* 0x000000312e2e7221 */ /* 0x000fe40000010000 */
[----:B------:R-:W-:Y:S01]  /*1ab30*/  MUFU.EX2 R155, R155 ;  /* 0x0000009b009b7308 */ /* 0x000fe20000000800 */
[----:B------:R-:W-:Y:S01]  /*1ab40*/  FADD.FTZ R51, R51, R14 ;  /* 0x0000000e33337221 */ /* 0x000fe20000010000 */
[C---:B--2---:R-:W-:Y:S04]  /*1ab50*/  HMMA.16816.F32 R100, R16.reuse, R20, R100 ;  /* 0x000000141064723c */ /* 0x044fe80000001864 */
[----:B------:R-:W-:Y:S02]  /*1ab60*/  FADD.FTZ R46, R138, R46 ;  /* 0x0000002e8a2e7221 */ /* 0x000fe40000010000 */
[----:B------:R-:W-:Y:S02]  /*1ab70*/  FADD.FTZ R51, R131, R51 ;  /* 0x0000003383337221 */ /* 0x000fe40000010000 */
[C---:B------:R-:W-:Y:S01]  /*1ab80*/  HMMA.16816.F32 R104, R16.reuse, R22, R104 ;  /* 0x000000161068723c */ /* 0x040fe20000001868 */
[----:B------:R-:W2:Y:S01]  /*1ab90*/  LDSM.16.MT88.4 R20, [R191+0x1000] ;  /* 0x00100000bf14783b */ /* 0x000ea20000004200 */
        /* <DEDUP_REMOVED lines=8> */
[----:B------:R-:W3:Y:S03]  /*1ac20*/  LDSM.16.MT88.4 R28, [R189+0x1000] ;  /* 0x00100000bd1c783b */ /* 0x000ee60000004200 */
[----:B------:R-:W-:Y:S02]  /*1ac30*/  FADD.FTZ R141, R141, R139 ;  /* 0x0000008b8d8d7221 */ /* 0x000fe40000010000 */
[----:B------:R-:W-:Y:S01]  /*1ac40*/  MUFU.EX2 R245, R245 ;  /* 0x000000f500f57308 */ /* 0x000fe20000000800 */
[----:B------:R-:W-:Y:S01]  /*1ac50*/  IMAD.MOV.U32 R119, RZ, RZ, R2 ;  /* 0x000000ffff777224 */ /* 0x000fe200078e0002 */
[C---:B----4-:R-:W-:Y:S04]  /*1ac60*/  HMMA.16816.F32 R60, R16.reuse, R32, R60 ;  /* 0x00000020103c723c */ /* 0x050fe8000000183c */
[----:B------:R-:W-:Y:S02]  /*1ac70*/  FADD.FTZ R141, R156, R141 ;  /* 0x0000008d9c8d7221 */ /* 0x000fe40000010000 */
[----:B------:R-:W-:Y:S02]  /*1ac80*/  IMAD.MOV.U32 R3, RZ, RZ, R0 ;  /* 0x000000ffff037224 */ /* 0x000fe400078e0000 */
[----:B------:R-:W-:Y:S01]  /*1ac90*/  HMMA.16816.F32 R64, R16, R34, R64 ;  /* 0x000000221040723c */ /* 0x000fe20000001840 */
[----:B------:R-:W4:Y:S01]  /*1aca0*/  LDSM.16.MT88.4 R32, [R188+0x1000] ;  /* 0x00100000bc20783b */ /* 0x000f220000004200 */
[----:B------:R-:W3:Y:S02]  /*1acb0*/  MUFU.EX2 R154, R154 ;  /* 0x0000009a009a7308 */ /* 0x000ee40000000800 */
[----:B------:R-:W-:Y:S03]  /*1acc0*/  IMAD.MOV.U32 R2, RZ, RZ, R12 ;  /* 0x000000ffff027224 */ /* 0x000fe600078e000c */
[----:B------:R-:W-:Y:S01]  /*1acd0*/  F2FP.PACK_AB R16, R149, R150 ;  /* 0x000000969510723e */ /* 0x000fe200000000ff */
[----:B------:R-:W-:Y:S01]  /*1ace0*/  FADD.FTZ R150, R150, R134 ;  /* 0x0000008696967221 */ /* 0x000fe20000010000 */
[----:B------:R-:W-:Y:S03]  /*1acf0*/  F2FP.PACK_AB R18, R153, R152 ;  /* 0x000000989912723e */ /* 0x000fe600000000ff */
[----:B------:R-:W-:Y:S01]  /*1ad00*/  F2FP.PACK_AB R17, R157, R156 ;  /* 0x0000009c9d11723e */ /* 0x000fe200000000ff */
[----:B------:R-:W4:Y:S01]  /*1ad10*/  MUFU.EX2 R148, R148 ;  /* 0x0000009400947308 */ /* 0x000f220000000800 */
[----:B-1----:R-:W-:Y:S01]  /*1ad20*/  F2FP.PACK_AB R19, R159, R158 ;  /* 0x0000009e9f13723e */ /* 0x002fe200000000ff */
[----:B------:R-:W-:Y:S02]  /*1ad30*/  FADD.FTZ R150, R149, R150 ;  /* 0x0000009695967221 */ /* 0x000fe40000010000 */
[----:B------:R-:W-:Y:S02]  /*1ad40*/  FADD.FTZ R157, R157, R141 ;  /* 0x0000008d9d9d7221 */ /* 0x000fe40000010000 */
[----:B------:R-:W-:Y:S02]  /*1ad50*/  FADD.FTZ R152, R152, R150 ;  /* 0x0000009698987221 */ /* 0x000fe40000010000 */
[C---:B--2---:R-:W-:Y:S02]  /*1ad60*/  HMMA.16816.F32 R4, R16.reuse, R20, R4 ;  /* 0x000000141004723c */ /* 0x044fe40000001804 */
[----:B------:R-:W-:Y:S01]  /*1ad70*/  MUFU.EX2 R143, R143 ;  /* 0x0000008f008f7308 */ /* 0x000fe20000000800 */
[----:B------:R-:W-:Y:S02]  /*1ad80*/  FADD.FTZ R157, R158, R157 ;  /* 0x0000009d9e9d7221 */ /* 0x000fe40000010000 */
[----:B------:R-:W-:Y:S02]  /*1ad90*/  FADD.FTZ R152, R153, R152 ;  /* 0x0000009899987221 */ /* 0x000fe40000010000 */
[----:B------:R-:W-:Y:S01]  /*1ada0*/  FADD.FTZ R159, R159, R157 ;  /* 0x0000009d9f9f7221 */ /* 0x000fe20000010000 */
[C---:B------:R-:W-:Y:S01]  /*1adb0*/  HMMA.16816.F32 R8, R16.reuse, R22, R8 ;  /* 0x000000161008723c */ /* 0x040fe20000001808 */
[----:B------:R-:W1:Y:S03]  /*1adc0*/  LDSM.16.MT88.4 R20, [R191+0x4000] ;  /* 0x00400000bf14783b */ /* 0x000e660000004200 */
[----:B------:R-:W2:Y:S01]  /*1add0*/  MUFU.EX2 R142, R142 ;  /* 0x0000008e008e7308 */ /* 0x000ea20000000800 */
[----:B---3--:R-:W-:Y:S03]  /*1ade0*/  FADD.FTZ R159, R179, R159 ;  /* 0x0000009fb39f7221 */ /* 0x008fe60000010000 */
[C---:B------:R-:W-:Y:S06]  /*1adf0*/  HMMA.16816.F32 R68, R16.reuse, R24, R68 ;  /* 0x000000181044723c */ /* 0x040fec0000001844 */
[----:B------:R-:W-:Y:S02]  /*1ae00*/  MUFU.EX2 R133, R133 ;  /* 0x0000008500857308 */ /* 0x000fe40000000800 */
[C---:B------:R-:W-:Y:S01]  /*1ae10*/  HMMA.16816.F32 R72, R16.reuse, R26, R72 ;  /* 0x0000001a1048723c */ /* 0x040fe20000001848 */
[----:B------:R-:W3:Y:S07]  /*1ae20*/  LDSM.16.MT88.4 R24, [R190+0x4000] ;  /* 0x00400000be18783b */ /* 0x000eee0000004200 */
[C---:B------:R-:W-:Y:S01]  /*1ae30*/  HMMA.16816.F32 R76, R16.reuse, R28, R76 ;  /* 0x0000001c104c723c */ /* 0x040fe2000000184c */
[----:B------:R-:W-:Y:S07]  /*1ae40*/  MUFU.EX2 R132, R132 ;  /* 0x0000008400847308 */ /* 0x000fee0000000800 */
[C---:B------:R-:W-:Y:S01]  /*1ae50*/  HMMA.16816.F32 R80, R16.reuse, R30, R80 ;  /* 0x0000001e1050723c */ /* 0x040fe20000001850 */
[----:B------:R-:W2:Y:S02]  /*1ae60*/  LDSM.16.MT88.4 R28, [R189+0x4000] ;  /* 0x00400000bd1c783b */ /* 0x000ea40000004200 */
[----:B------:R-:W-:Y:S05]  /*1ae70*/  MUFU.EX2 R130, R130 ;  /* 0x0000008200827308 */ /* 0x000fea0000000800 */
[C---:B----4-:R-:W-:Y:S05]  /*1ae80*/  HMMA.16816.F32 R84, R16.reuse, R32, R84 ;  /* 0x000000201054723c */ /* 0x050fea0000001854 */
[----:B------:R-:W-:Y:S03]  /*1ae90*/  MUFU.EX2 R137, R137 ;  /* 0x0000008900897308 */ /* 0x000fe60000000800 */
[C---:B------:R-:W-:Y:S01]  /*1aea0*/  HMMA.16816.F32 R88, R16.reuse, R34, R88 ;  /* 0x000000221058723c */ /* 0x040fe20000001858 */
[----:B------:R-:W4:Y:S06]  /*1aeb0*/  LDSM.16.MT88.4 R32, [R191+0x1800] ;  /* 0x00180000bf20783b */ /* 0x000f2c0000004200 */
[----:B------:R-:W2:Y:S01]  /*1aec0*/  MUFU.EX2 R128, R128 ;  /* 0x0000008000807308 */ /* 0x000ea20000000800 */
[C---:B-1----:R-:W-:Y:S08]  /*1aed0*/  HMMA.16816.F32 R92, R16.reuse, R20, R92 ;  /* 0x00000014105c723c */ /* 0x042ff0000000185c */
[C---:B------:R-:W-:Y:S01]  /*1aee0*/  HMMA.16816.F32 R96, R16.reuse, R22, R96 ;  /* 0x000000161060723c */ /* 0x040fe20000001860 */
[----:B------:R-:W1:Y:S01]  /*1aef0*/  LDSM.16.MT88.4 R20, [R190+0x1800] ;  /* 0x00180000be14783b */ /* 0x000e620000004200 */
[----:B------:R-:W1:Y:S06]  /*1af00*/  MUFU.EX2 R129, R129 ;  /* 0x0000008100817308 */ /* 0x000e6c0000000800 */
[C---:B---3--:R-:W-:Y:S04]  /*1af10*/  HMMA.16816.F32 R100, R16.reuse, R24, R100 ;  /* 0x000000181064723c */ /* 0x048fe80000001864 */
[----:B------:R-:W3:Y:S04]  /*1af20*/  MUFU.EX2 R118, R118 ;  /* 0x0000007600767308 */ /* 0x000ee80000000800 */
[C---:B------:R-:W-:Y:S01]  /*1af30*/  HMMA.16816.F32 R104, R16.reuse, R26, R104 ;  /* 0x0000001a1068723c */ /* 0x040fe20000001868 */
[----:B------:R-:W1:Y:S05]  /*1af40*/  LDSM.16.MT88.4 R24, [R189+0x1800] ;  /* 0x00180000bd18783b */ /* 0x000e6a0000004200 */
[----:B------:R-:W1:Y:S02]  /*1af50*/  MUFU.EX2 R50, R50 ;  /* 0x0000003200327308 */ /* 0x000e640000000800 */
[C---:B--2---:R-:W-:Y:S08]  /*1af60*/  HMMA.16816.F32 R52, R16.reuse, R28, R52 ;  /* 0x0000001c1034723c */ /* 0x044ff00000001834 */
[C---:B------:R-:W-:Y:S01]  /*1af70*/  HMMA.16816.F32 R56, R16.reuse, R30, R56 ;  /* 0x0000001e1038723c */ /* 0x040fe20000001838 */
[----:B------:R-:W2:Y:S07]  /*1af80*/  LDSM.16.MT88.4 R28, [R188+0x1800] ;  /* 0x00180000bc1c783b */ /* 0x000eae0000004200 */
[C---:B------:R-:W-:Y:S08]  /*1af90*/  HMMA.16816.F32 R60, R16.reuse, R36, R60 ;  /* 0x00000024103c723c */ /* 0x040ff0000000183c */
[----:B------:R-:W-:Y:S01]  /*1afa0*/  HMMA.16816.F32 R64, R16, R38, R64 ;  /* 0x000000261040723c */ /* 0x000fe20000001840 */
[----:B------:R-:W-:Y:S06]  /*1afb0*/  LDSM.16.MT88.4 R36, [R189+0x4800] ;  /* 0x00480000bd24783b */ /* 0x000fec0000004200 */
[C---:B------:R-:W-:Y:S01]  /*1afc0*/  F2FP.PACK_AB R16, R165.reuse, R164 ;  /* 0x000000a4a510723e */ /* 0x040fe200000000ff */
[----:B------:R-:W-:Y:S01]  /*1afd0*/  FADD.FTZ R164, R164, R152 ;  /* 0x00000098a4a47221 */ /* 0x000fe20000010000 */
[----:B------:R-:W-:Y:S03]  /*1afe0*/  F2FP.PACK_AB R18, R176, R166 ;  /* 0x000000a6b012723e */ /* 0x000fe600000000ff */
[C---:B------:R-:W-:Y:S01]  /*1aff0*/  F2FP.PACK_AB R17, R178.reuse, R179 ;  /* 0x000000b3b211723e */ /* 0x040fe200000000ff */
[----:B------:R-:W-:Y:S01]  /*1b000*/  FADD.FTZ R164, R165, R164 ;  /* 0x000000a4a5a47221 */ /* 0x000fe20000010000 */
[----:B-----5:R-:W-:Y:S01]  /*1b010*/  F2FP.PACK_AB R19, R167, R177 ;  /* 0x000000b1a713723e */ /* 0x020fe200000000ff */
[----:B------:R-:W-:Y:S02]  /*1b020*/  FADD.FTZ R178, R178, R159 ;  /* 0x0000009fb2b27221 */ /* 0x000fe40000010000 */
[----:B------:R-:W-:Y:S02]  /*1b030*/  FADD.FTZ R166, R166, R164 ;  /* 0x000000a4a6a67221 */ /* 0x000fe40000010000 */
[----:B------:R-:W-:Y:S02]  /*1b040*/  FADD.FTZ R178, R177, R178 ;  /* 0x000000b2b1b27221 */ /* 0x000fe40000010000 */
[C---:B----4-:R-:W-:Y:S03]  /*1b050*/  HMMA.16816.F32 R4, R16.reuse, R32, R4 ;  /* 0x000000201004723c */ /* 0x050fe60000001804 */
[----:B------:R-:W-:Y:S02]  /*1b060*/  FADD.FTZ R166, R176, R166 ;  /* 0x000000a6b0a67221 */ /* 0x000fe40000010000 */
[----:B------:R-:W-:Y:S03]  /*1b070*/  FADD.FTZ R167, R167, R178 ;  /* 0x000000b2a7a77221 */ /* 0x000fe60000010000 */
[C---:B------:R-:W-:Y:S01]  /*1b080*/  HMMA.16816.F32 R8, R16.reuse, R34, R8 ;  /* 0x000000221008723c */ /* 0x040fe20000001808 */
[----:B------:R-:W4:Y:S03]  /*1b090*/  LDSM.16.MT88.4 R32, [R191+0x4800] ;  /* 0x00480000bf20783b */ /* 0x000f260000004200 */
[----:B------:R-:W-:Y:S04]  /*1b0a0*/  FADD.FTZ R167, R154, R167 ;  /* 0x000000a79aa77221 */ /* 0x000fe80000010000 */
[C---:B-1----:R-:W-:Y:S08]  /*1b0b0*/  HMMA.16816.F32 R68, R16.reuse, R20, R68 ;  /* 0x000000141044723c */ /* 0x042ff00000001844 */
[C---:B------:R-:W-:Y:S01]  /*1b0c0*/  HMMA.16816.F32 R72, R16.reuse, R22, R72 ;  /* 0x000000161048723c */ /* 0x040fe20000001848 */
[----:B------:R-:W1:Y:S07]  /*1b0d0*/  LDSM.16.MT88.4 R20, [R190+0x4800] ;  /* 0x00480000be14783b */ /* 0x000e6e0000004200 */
[C---:B------:R-:W-:Y:S08]  /*1b0e0*/  HMMA.16816.F32 R76, R16.reuse, R24, R76 ;  /* 0x00000018104c723c */ /* 0x040ff0000000184c */
[C---:B------:R-:W-:Y:S01]  /*1b0f0*/  HMMA.16816.F32 R80, R16.reuse, R26, R80 ;  /* 0x0000001a1050723c */ /* 0x040fe20000001850 */
[----:B------:R-:W5:Y:S07]  /*1b100*/  LDSM.16.MT88.4 R24, [R191+0x2000] ;  /* 0x00200000bf18783b */ /* 0x000f6e0000004200 */
[C---:B--2---:R-:W-:Y:S08]  /*1b110*/  HMMA.16816.F32 R84, R16.reuse, R28, R84 ;  /* 0x0000001c1054723c */ /* 0x044ff00000001854 */
[C---:B------:R-:W-:Y:S01]  /*1b120*/  HMMA.16816.F32 R88, R16.reuse, R30, R88 ;  /* 0x0000001e1058723c */ /* 0x040fe20000001858 */
[----:B------:R-:W2:Y:S07]  /*1b130*/  LDSM.16.MT88.4 R28, [R190+0x2000] ;  /* 0x00200000be1c783b */ /* 0x000eae0000004200 */
[C---:B----4-:R-:W-:Y:S08]  /*1b140*/  HMMA.16816.F32 R92, R16.reuse, R32, R92 ;  /* 0x00000020105c723c */ /* 0x050ff0000000185c */
[C---:B------:R-:W-:Y:S01]  /*1b150*/  HMMA.16816.F32 R96, R16.reuse, R34, R96 ;  /* 0x000000221060723c */ /* 0x040fe20000001860 */
[----:B------:R-:W-:Y:S07]  /*1b160*/  LDSM.16.MT88.4 R32, [R188+0x2000] ;  /* 0x00200000bc20783b */ /* 0x000fee0000004200 */
[C---:B-1----:R-:W-:Y:S08]  /*1b170*/  HMMA.16816.F32 R100, R16.reuse, R20, R100 ;  /* 0x000000141064723c */ /* 0x042ff00000001864 */
        /* <DEDUP_REMOVED lines=17> */
[C---:B-----5:R-:W-:Y:S03]  /*1b290*/  HMMA.16816.F32 R4, R16.reuse, R24, R4 ;  /* 0x000000181004723c */ /* 0x060fe60000001804 */
[----:B------:R-:W-:Y:S02]  /*1b2a0*/  FADD.FTZ R244, R245, R244 ;  /* 0x000000f4f5f47221 */ /* 0x000fe40000010000 */
[----:B------:R-:W-:Y:S03]  /*1b2b0*/  FADD.FTZ R142, R142, R148 ;  /* 0x000000948e8e7221 */ /* 0x000fe60000010000 */
[C---:B------:R-:W-:Y:S01]  /*1b2c0*/  HMMA.16816.F32 R8, R16.reuse, R26, R8 ;  /* 0x0000001a1008723c */ /* 0x040fe20000001808 */
[----:B------:R-:W4:Y:S03]  /*1b2d0*/  LDSM.16.MT88.4 R24, [R191+0x5000] ;  /* 0x00500000bf18783b */ /* 0x000f260000004200 */
[----:B------:R-:W-:Y:S04]  /*1b2e0*/  FADD.FTZ R142, R128, R142 ;  /* 0x0000008e808e7221 */ /* 0x000fe80000010000 */
[C---:B--2---:R-:W-:Y:S04]  /*1b2f0*/  HMMA.16816.F32 R68, R16.reuse, R28, R68 ;  /* 0x0000001c1044723c */ /* 0x044fe80000001844 */
[----:B------:R-:W-:Y:S04]  /*1b300*/  FADD.FTZ R142, R129, R142 ;  /* 0x0000008e818e7221 */ /* 0x000fe80000010000 */
[C---:B------:R-:W-:Y:S01]  /*1b310*/  HMMA.16816.F32 R72, R16.reuse, R30, R72 ;  /* 0x0000001e1048723c */ /* 0x040fe20000001848 */
[----:B------:R-:W2:Y:S03]  /*1b320*/  LDSM.16.MT88.4 R28, [R190+0x5000] ;  /* 0x00500000be1c783b */ /* 0x000ea60000004200 */
[----:B---3--:R-:W-:Y:S04]  /*1b330*/  FADD.FTZ R142, R118, R142 ;  /* 0x0000008e768e7221 */ /* 0x008fe80000010000 */
[C---:B-1----:R-:W-:Y:S04]  /*1b340*/  HMMA.16816.F32 R76, R16.reuse, R20, R76 ;  /* 0x00000014104c723c */ /* 0x042fe8000000184c */
[----:B------:R-:W-:Y:S04]  /*1b350*/  FADD.FTZ R242, R50, R142 ;  /* 0x0000008e32f27221 */ /* 0x000fe80000010000 */
[C---:B------:R-:W-:Y:S01]  /*1b360*/  HMMA.16816.F32 R80, R16.reuse, R22, R80 ;  /* 0x000000161050723c */ /* 0x040fe20000001850 */
[----:B------:R-:W1:Y:S07]  /*1b370*/  LDSM.16.MT88.4 R20, [R188+0x5000] ;  /* 0x00500000bc14783b */ /* 0x000e6e0000004200 */
[C---:B------:R-:W-:Y:S08]  /*1b380*/  HMMA.16816.F32 R84, R16.reuse, R32, R84 ;  /* 0x000000201054723c */ /* 0x040ff00000001854 */
[C---:B------:R-:W-:Y:S01]  /*1b390*/  HMMA.16816.F32 R88, R16.reuse, R34, R88 ;  /* 0x000000221058723c */ /* 0x040fe20000001858 */
[----:B------:R-:W3:Y:S07]  /*1b3a0*/  LDSM.16.MT88.4 R32, [R190+0x2800] ;  /* 0x00280000be20783b */ /* 0x000eee0000004200 */
[C---:B----4-:R-:W-:Y:S08]  /*1b3b0*/  HMMA.16816.F32 R92, R16.reuse, R24, R92 ;  /* 0x00000018105c723c */ /* 0x050ff0000000185c */
[C---:B------:R-:W-:Y:S01]  /*1b3c0*/  HMMA.16816.F32 R96, R16.reuse, R26, R96 ;  /* 0x0000001a1060723c */ /* 0x040fe20000001860 */
[----:B------:R-:W4:Y:S07]  /*1b3d0*/  LDSM.16.MT88.4 R24, [R188+0x2800] ;  /* 0x00280000bc18783b */ /* 0x000f2e0000004200 */
[C---:B--2---:R-:W-:Y:S08]  /*1b3e0*/  HMMA.16816.F32 R100, R16.reuse, R28, R100 ;  /* 0x0000001c1064723c */ /* 0x044ff00000001864 */
[C---:B------:R-:W-:Y:S08]  /*1b3f0*/  HMMA.16816.F32 R104, R16.reuse, R30, R104 ;  /* 0x0000001e1068723c */ /* 0x040ff00000001868 */
[C---:B------:R-:W-:Y:S08]  /*1b400*/  HMMA.16816.F32 R52, R16.reuse, R36, R52 ;  /* 0x000000241034723c */ /* 0x040ff00000001834 */
[C---:B------:R-:W-:Y:S08]  /*1b410*/  HMMA.16816.F32 R56, R16.reuse, R38, R56 ;  /* 0x000000261038723c */ /* 0x040ff00000001838 */
[C---:B-1----:R-:W-:Y:S08]  /*1b420*/  HMMA.16816.F32 R60, R16.reuse, R20, R60 ;  /* 0x00000014103c723c */ /* 0x042ff0000000183c */
[----:B------:R-:W-:Y:S01]  /*1b430*/  HMMA.16816.F32 R64, R16, R22, R64 ;  /* 0x000000161040723c */ /* 0x000fe20000001840 */
[----:B------:R-:W1:Y:S06]  /*1b440*/  LDSM.16.MT88.4 R20, [R191+0x5800] ;  /* 0x00580000bf14783b */ /* 0x000e6c0000004200 */
[C---:B------:R-:W-:Y:S01]  /*1b450*/  F2FP.PACK_AB R16, R132.reuse, R133 ;  /* 0x000000858410723e */ /* 0x040fe200000000ff */
[----:B------:R-:W-:Y:S01]  /*1b460*/  FADD.FTZ R133, R133, R244 ;  /* 0x000000f485857221 */ /* 0x000fe20000010000 */
[----:B------:R-:W-:Y:S03]  /*1b470*/  F2FP.PACK_AB R18, R137, R130 ;  /* 0x000000828912723e */ /* 0x000fe600000000ff */
[----:B------:R-:W-:Y:S01]  /*1b480*/  F2FP.PACK_AB R17, R129, R128 ;  /* 0x000000808111723e */ /* 0x000fe200000000ff */
[----:B------:R-:W-:Y:S01]  /*1b490*/  FADD.FTZ R133, R132, R133 ;  /* 0x0000008584857221 */ /* 0x000fe20000010000 */
[----:B------:R-:W-:Y:S03]  /*1b4a0*/  F2FP.PACK_AB R19, R50, R118 ;  /* 0x000000763213723e */ /* 0x000fe600000000ff */
[----:B------:R-:W-:Y:S04]  /*1b4b0*/  FADD.FTZ R133, R130, R133 ;  /* 0x0000008582857221 */ /* 0x000fe80000010000 */
[C---:B------:R-:W-:Y:S01]  /*1b4c0*/  HMMA.16816.F32 R112, R16.reuse, R108, R4 ;  /* 0x0000006c1070723c */ /* 0x040fe20000001804 */
[----:B------:R-:W2:Y:S02]  /*1b4d0*/  LDSM.16.MT88.4 R4, [R190+0x5800] ;  /* 0x00580000be04783b */ /* 0x000ea40000004200 */
[----:B------:R-:W-:Y:S05]  /*1b4e0*/  FADD.FTZ R243, R137, R133 ;  /* 0x0000008589f37221 */ /* 0x000fea0000010000 */
[C---:B------:R-:W-:Y:S01]  /*1b4f0*/  HMMA.16816.F32 R108, R16.reuse, R110, R8 ;  /* 0x0000006e106c723c */ /* 0x040fe20000001808 */
[----:B------:R-:W5:Y:S07]  /*1b500*/  LDSM.16.MT88.4 R8, [R189+0x5800] ;  /* 0x00580000bd08783b */ /* 0x000f6e0000004200 */
[C---:B---3--:R-:W-:Y:S08]  /*1b510*/  HMMA.16816.F32 R68, R16.reuse, R32, R68 ;  /* 0x000000201044723c */ /* 0x048ff00000001844 */
[C---:B------:R-:W-:Y:S08]  /*1b520*/  HMMA.16816.F32 R72, R16.reuse, R34, R72 ;  /* 0x000000221048723c */ /* 0x040ff00000001848 */
[C---:B------:R-:W-:Y:S08]  /*1b530*/  HMMA.16816.F32 R76, R16.reuse, R40, R76 ;  /* 0x00000028104c723c */ /* 0x040ff0000000184c */
[C---:B------:R-:W-:Y:S08]  /*1b540*/  HMMA.16816.F32 R80, R16.reuse, R42, R80 ;  /* 0x0000002a1050723c */ /* 0x040ff00000001850 */
[C---:B----4-:R-:W-:Y:S08]  /*1b550*/  HMMA.16816.F32 R84, R16.reuse, R24, R84 ;  /* 0x000000181054723c */ /* 0x050ff00000001854 */
[C---:B------:R-:W-:Y:S08]  /*1b560*/  HMMA.16816.F32 R88, R16.reuse, R26, R88 ;  /* 0x0000001a1058723c */ /* 0x040ff00000001858 */
[C---:B-1----:R-:W-:Y:S08]  /*1b570*/  HMMA.16816.F32 R92, R16.reuse, R20, R92 ;  /* 0x00000014105c723c */ /* 0x042ff0000000185c */
[C---:B------:R-:W-:Y:S01]  /*1b580*/  HMMA.16816.F32 R96, R16.reuse, R22, R96 ;  /* 0x000000161060723c */ /* 0x040fe20000001860 */
[----:B------:R-:W1:Y:S07]  /*1b590*/  LDSM.16.MT88.4 R20, [R188+0x5800] ;  /* 0x00580000bc14783b */ /* 0x000e6e0000004200 */
[C---:B--2---:R-:W-:Y:S08]  /*1b5a0*/  HMMA.16816.F32 R100, R16.reuse, R4, R100 ;  /* 0x000000041064723c */ /* 0x044ff00000001864 */
[C---:B------:R-:W-:Y:S08]  /*1b5b0*/  HMMA.16816.F32 R104, R16.reuse, R6, R104 ;  /* 0x000000061068723c */ /* 0x040ff00000001868 */
[C---:B-----5:R-:W-:Y:S08]  /*1b5c0*/  HMMA.16816.F32 R52, R16.reuse, R8, R52 ;  /* 0x000000081034723c */ /* 0x060ff00000001834 */
[C---:B------:R-:W-:Y:S08]  /*1b5d0*/  HMMA.16816.F32 R56, R16.reuse, R10, R56 ;  /* 0x0000000a1038723c */ /* 0x040ff00000001838 */
[C---:B-1----:R-:W-:Y:S08]  /*1b5e0*/  HMMA.16816.F32 R60, R16.reuse, R20, R60 ;  /* 0x00000014103c723c */ /* 0x042ff0000000183c */
[----:B------:R-:W-:Y:S01]  /*1b5f0*/  HMMA.16816.F32 R64, R16, R22, R64 ;  /* 0x000000161040723c */ /* 0x000fe20000001840 */
[----:B------:R-:W-:-:S07]  /*1b600*/  @P0 BRA `(.L_x_2166) ;  /* 0xffffc29000000947 */ /* 0x000fce000383ffff */
.L_x_2157:
[----:B------:R-:W-:Y:S07]  /*1b610*/  @!UPT UIADD3 URZ, URZ, URZ, URZ ;  /* 0x0000003f3f3ff290 */ /* 0x000fee000fffe03f */
[----:B------:R-:W-:Y:S02]  /*1b620*/  MOV R4, 0x1f ;  /* 0x0000001f00047802 */ /* 0x000fe40000000f00 */
[----:B------:R-:W-:Y:S01]  /*1b630*/  MOV R3, 0xffffffff ;  /* 0xffffffff00037802 */ /* 0x000fe20000000f00 */
[----:B------:R-:W-:Y:S06]  /*1b640*/  BRA.DIV ~URZ, `(.L_x_2167) ;  /* 0x000043c27f007947 */ /* 0x000fec000b800000 */
[----:B------:R1:W2:Y:S02]  /*1b650*/  SHFL.BFLY PT, R2, R243, 0x2, 0x1f ;  /* 0x0c401f00f3027f89 */ /* 0x0002a400000e0000 */
.L_x_2234:
[----:B--2---:R-:W-:Y:S01]  /*1b660*/  FADD.FTZ R2, R2, R243 ;  /* 0x000000f302027221 */ /* 0x004fe20000010000 */
[----:B------:R-:W-:Y:S05]  /*1b670*/  BRA.DIV ~URZ, `(.L_x_2168) ;  /* 0x000043f27f007947 */ /* 0x000fea000b800000 */
[----:B------:R-:W2:Y:S04]  /*1b680*/  SHFL.BFLY PT, R4, R242, 0x2, 0x1f ;  /* 0x0c401f00f2047f89 */ /* 0x000ea800000e0000 */
[----:B------:R-:W3:Y:S01]  /*1b690*/  SHFL.BFLY PT, R3, R2, 0x1, 0x1f ;  /* 0x0c201f0002037f89 */ /* 0x000ee200000e0000 */
[----:B--2---:R-:W-:-:S02]  /*1b6a0*/  FADD.FTZ R242, R4, R242 ;  /* 0x000000f204f27221 */ /* 0x004fc40000010000 */
[----:B---3--:R-:W-:-:S03]  /*1b6b0*/  FADD.FTZ R2, R2, R3 ;  /* 0x0000000302027221 */ /* 0x008fc60000010000 */
[----:B------:R2:W3:Y:S04]  /*1b6c0*/  SHFL.BFLY PT, R10, R242, 0x1, 0x1f ;  /* 0x0c201f00f20a7f89 */ /* 0x0004e800000e0000 */
.L_x_2235:
[----:B---3--:R-:W-:Y:S01]  /*1b6d0*/  FADD.FTZ R10, R10, R242 ;  /* 0x000000f20a0a7221 */ /* 0x008fe20000010000 */
[----:B------:R-:W-:Y:S02]  /*1b6e0*/  FSETP.NE.FTZ.AND P1, PT, R2, RZ, PT ;  /* 0x000000ff0200720b */ /* 0x000fe40003f35000 */
[----:B------:R-:W-:Y:S02]  /*1b6f0*/  MOV R27, RZ ;  /* 0x000000ff001b7202 */ /* 0x000fe40000000f00 */
[----:B------:R-:W-:Y:S02]  /*1b700*/  FSETP.NE.FTZ.AND P0, PT, R10, RZ, PT ;  /* 0x000000ff0a00720b */ /* 0x000fe40003f15000 */
[----:B------:R-:W-:Y:S02]  /*1b710*/  MOV R17, RZ ;  /* 0x000000ff00117202 */ /* 0x000fe40000000f00 */
[----:B------:R-:W-:Y:S02]  /*1b720*/  MOV R11, 0xff800000 ;  /* 0xff800000000b7802 */ /* 0x000fe40000000f00 */
[----:B------:R-:W-:-:S03]  /*1b730*/  MOV R28, 0x1 ;  /* 0x00000001001c7802 */ /* 0x000fc60000000f00 */
[----:B------:R-:W3:Y:S04]  /*1b740*/  @P1 MUFU.LG2 R3, R2 ;  /* 0x0000000200031308 */ /* 0x000ee80000000c00 */
[----:B------:R-:W-:-:S04]  /*1b750*/  @P0 MOV R14, 0x3f317218 ;  /* 0x3f317218000e0802 */ /* 0x000fc80000000f00 */
[----:B------:R-:W4:Y:S08]  /*1b760*/  @P0 MUFU.RCP R27, R10 ;  /* 0x0000000a001b0308 */ /* 0x000f300000001000 */
[----:B------:R-:W5:Y:S01]  /*1b770*/  @P0 MUFU.LG2 R10, R10 ;  /* 0x0000000a000a0308 */ /* 0x000f620000000c00 */
[----:B---3--:R-:W-:-:S07]  /*1b780*/  @P1 FMUL.FTZ R3, R3, 0.69314718246459960938 ;  /* 0x3f31721803031820 */ /* 0x008fce0000410000 */
[----:B------:R3:W1:Y:S01]  /*1b790*/  @P1 MUFU.RCP R17, R2 ;  /* 0x0000000200111308 */ /* 0x0006620000001000 */
[C---:B----4-:R-:W-:Y:S02]  /*1b7a0*/  FMUL.FTZ R114, R27.reuse, R114 ;  /* 0x000000721b727220 */ /* 0x050fe40000410000 */
[C---:B------:R-:W-:Y:S02]  /*1b7b0*/  FMUL.FTZ R115, R27.reuse, R115 ;  /* 0x000000731b737220 */ /* 0x040fe40000410000 */
[C---:B------:R-:W-:Y:S02]  /*1b7c0*/  FMUL.FTZ R110, R27.reuse, R110 ;  /* 0x0000006e1b6e7220 */ /* 0x040fe40000410000 */
[----:B------:R-:W-:Y:S02]  /*1b7d0*/  FMUL.FTZ R111, R27, R111 ;  /* 0x0000006f1b6f7220 */ /* 0x000fe40000410000 */
[----:B-----5:R-:W-:Y:S02]  /*1b7e0*/  @P0 FMUL.FTZ R13, R10, 0.69314718246459960938 ;  /* 0x3f3172180a0d0820 */ /* 0x020fe40000410000 */
[----:B------:R-:W-:-:S02]  /*1b7f0*/  @P0 FMUL.FTZ R10, R14, c[0x0][0x2d0] ;  /* 0x0000b4000e0a0a20 */ /* 0x000fc40000410000 */
[C---:B------:R-:W-:Y:S02]  /*1b800*/  FMUL.FTZ R18, R27.reuse, R70 ;  /* 0x000000461b127220 */ /* 0x040fe40000410000 */
[----:B------:R-:W-:Y:S01]  /*1b810*/  FMUL.FTZ R19, R27, R71 ;  /* 0x000000471b137220 */ /* 0x000fe20000410000 */
[----:B---3--:R-:W-:Y:S01]  /*1b820*/  @P1 MOV R2, 0x3f317218 ;  /* 0x3f31721800021802 */ /* 0x008fe20000000f00 */
[C---:B-1----:R-:W-:Y:S02]  /*1b830*/  FMUL.FTZ R112, R17.reuse, R112 ;  /* 0x0000007011707220 */ /* 0x042fe40000410000 */
[C---:B------:R-:W-:Y:S02]  /*1b840*/  FMUL.FTZ R113, R17.reuse, R113 ;  /* 0x0000007111717220 */ /* 0x040fe40000410000 */
[----:B------:R-:W-:Y:S02]  /*1b850*/  @P1 FMUL.FTZ R2, R2, c[0x0][0x2d0] ;  /* 0x0000b40002021a20 */ /* 0x000fe40000410000 */
[----:B------:R-:W-:-:S02]  /*1b860*/  FMUL.FTZ R108, R17, R108 ;  /* 0x0000006c116c7220 */ /* 0x000fc40000410000 */
[----:B------:R-:W-:Y:S01]  /*1b870*/  @P1 FFMA.FTZ R11, R2, R0, R3 ;  /* 0x00000000020b1223 */ /* 0x000fe20000010003 */
[----:B------:R-:W-:Y:S01]  /*1b880*/  MOV R0, 0xff800000 ;  /* 0xff80000000007802 */ /* 0x000fe20000000f00 */
        /* <DEDUP_REMOVED lines=27> */
[----:B------:R-:W-:Y:S02]  /*1ba40*/  FMUL.FTZ R16, R17, R64 ;  /* 0x0000004011107220 */ /* 0x000fe40000410000 */
        /* <DEDUP_REMOVED lines=26> */
[----:B------:R-:W-:Y:S02]  /*1bbf0*/  FMUL.FTZ R27, R27, R67 ;  /* 0x000000431b1b7220 */ /* 0x000fe40000410000 */
[----:B------:R-:W-:Y:S02]  /*1bc00*/  @P0 FFMA.FTZ R0, R10, R12, R13 ;  /* 0x0000000c0a000223 */ /* 0x000fe4000001000d */
.L_x_2090:
[----:B------:R-:W1:Y:S01]  /*1bc10*/  S2R R10, SR_TID.X ;  /* 0x00000000000a7919 */ /* 0x000e620000002100 */
[----:B------:R-:W-:Y:S01]  /*1bc20*/  BSSY B0, `(.L_x_2169) ;  /* 0x0000010000007945 */ /* 0x000fe20003800000 */
[----:B-1----:R-:W-:-:S13]  /*1bc30*/  LOP3.LUT P0, RZ, R10, 0xff, RZ, 0xc0, !PT ;  /* 0x000000ff0aff7812 */ /* 0x002fda000780c0ff */
[----:B------:R-:W-:Y:S05]  /*1bc40*/  @P0 BRA `(.L_x_2170) ;  /* 0x000000d000000947 */ /* 0x000fea0003800000 */
[----:B------:R-:W1:Y:S01]  /*1bc50*/  S2R R12, SR_LANEID ;  /* 0x00000000000c7919 */ /* 0x000e620000000000 */
[----:B------:R-:W-:Y:S01]  /*1bc60*/  VOTEU.ANY UR4, UPT, PT ;  /* 0x0000000000047886 */ /* 0x000fe200038e0100 */
[----:B------:R-:W-:Y:S01]  /*1bc70*/  IMAD.MOV.U32 R30, RZ, RZ, c[0x0][0x560] ;  /* 0x00015800ff1e7624 */ /* 0x000fe200078e00ff */
[----:B------:R-:W1:Y:S01]  /*1bc80*/  FLO.U32 R14, UR4 ;  /* 0x00000004000e7d00 */ /* 0x000e6200080e0000 */
[----:B------:R-:W-:-:S07]  /*1bc90*/  IMAD.MOV.U32 R31, RZ, RZ, c[0x0][0x564] ;  /* 0x00015900ff1f7624 */ /* 0x000fce00078e00ff */
[----:B------:R-:W3:Y:S01]  /*1bca0*/  POPC R13, UR4 ;  /* 0x00000004000d7d09 */ /* 0x000ee20008000000 */
[----:B-1----:R-:W-:-:S13]  /*1bcb0*/  ISETP.EQ.U32.AND P0, PT, R14, R12, PT ;  /* 0x0000000c0e00720c */ /* 0x002fda0003f02070 */
[----:B---3--:R-:W3:Y:S04]  /*1bcc0*/  @P0 ATOMG.E.ADD.STRONG.GPU PT, R13, [R30.64], R13 ;  /* 0x0000000d1e0d09a8 */ /* 0x008ee800081ee1c8 */
[----:B------:R-:W1:Y:S02]  /*1bcd0*/  S2R R12, SR_LTMASK ;  /* 0x00000000000c7919 */ /* 0x000e640000003900 */
[----:B-1----:R-:W-:-:S04]  /*1bce0*/  LOP3.LUT R12, R12, UR4, RZ, 0xc0, !PT ;  /* 0x000000040c0c7c12 */ /* 0x002fc8000f8ec0ff */
[----:B------:R-:W1:Y:S01]  /*1bcf0*/  POPC R208, R12 ;  /* 0x0000000c00d07309 */ /* 0x000e620000000000 */
[----:B---3--:R-:W1:Y:S02]  /*1bd00*/  SHFL.IDX PT, R13, R13, R14, 0x1f ;  /* 0x00001f0e0d0d7589 */ /* 0x008e6400000e0000 */
[----:B-1----:R-:W-:-:S05]  /*1bd10*/  IADD3 R208, R13, c[0x0][0xc], R208 ;  /* 0x000003000dd07a10 */ /* 0x002fca0007ffe0d0 */
.L_x_2170:
[----:B------:R-:W-:Y:S05]  /*1bd20*/  BSYNC B0 ;  /* 0x0000000000007941 */ /* 0x000fea0003800000 */
.L_x_2169:
[----:B------:R-:W-:Y:S01]  /*1bd30*/  PRMT R12, R28, 0x9910, RZ ;  /* 0x000099101c0c7816 */ /* 0x000fe200000000ff */
[----:B------:R-:W-:Y:S01]  /*1bd40*/  BSSY B1, `(.L_x_2171) ;  /* 0x00002a0000017945 */ /* 0x000fe20003800000 */
[----:B------:R-:W-:Y:S02]  /*1bd50*/  SHF.R.S32.HI R32, RZ, 0x1f, R10 ;  /* 0x0000001fff207819 */ /* 0x000fe4000001140a */
[----:B------:R-:W-:Y:S01]  /*1bd60*/  ISETP.NE.AND P0, PT, R12, RZ, PT ;  /* 0x000000ff0c00720c */ /* 0x000fe20003f05270 */
[----:B------:R-:W-:Y:S01]  /*1bd70*/  IMAD.MOV.U32 R12, RZ, RZ, R208 ;  /* 0x000000ffff0c7224 */ /* 0x000fe200078e00d0 */
[----:B------:R-:W-:Y:S02]  /*1bd80*/  LEA.HI R29, R32, R10, RZ, 0x3 ;  /* 0x0000000a201d7211 */ /* 0x000fe400078f18ff */
[----:B------:R-:W-:-:S02]  /*1bd90*/  IADD3 R13, R116, 0x40, RZ ;  /* 0x00000040740d7810 */ /* 0x000fc40007ffe0ff */
[----:B------:R-:W-:Y:S02]  /*1bda0*/  LOP3.LUT R28, R29, 0xfffffff8, RZ, 0xc0, !PT ;  /* 0xfffffff81d1c7812 */ /* 0x000fe400078ec0ff */
[----:B------:R-:W-:Y:S02]  /*1bdb0*/  SHF.R.S32.HI R14, RZ, 0x1f, R116 ;  /* 0x0000001fff0e7819 */ /* 0x000fe40000011474 */
[----:B------:R-:W-:Y:S01]  /*1bdc0*/  SHF.R.S32.HI R15, RZ, 0x1f, R13 ;  /* 0x0000001fff0f7819 */ /* 0x000fe2000001140d */
[----:B------:R-:W-:Y:S01]  /*1bdd0*/  IMAD.IADD R28, R10, 0x1, -R28 ;  /* 0x000000010a1c7824 */ /* 0x000fe200078e0a1c */
[----:B------:R-:W-:Y:S01]  /*1bde0*/  SHF.R.S32.HI R29, RZ, 0x3, R29 ;  /* 0x00000003ff1d7819 */ /* 0x000fe2000001141d */
[----:B------:R-:W-:Y:S05]  /*1bdf0*/  @!P0 BRA `(.L_x_2172) ;  /* 0x00001e6000008947 */ /* 0x000fea0003800000 */
[CC--:B------:R-:W-:Y:S01]  /*1be00*/  LEA.HI R33, R32.reuse, R10.reuse, RZ, 0x2 ;  /* 0x0000000a20217211 */ /* 0x0c0fe200078f10ff */
[----:B------:R-:W-:Y:S01]  /*1be10*/  WARPSYNC 0xffffffff ;  /* 0xffffffff00007948 */ /* 0x000fe20003800000 */
[----:B------:R-:W-:Y:S01]  /*1be20*/  LEA.HI R32, R32, R10, RZ, 0x5 ;  /* 0x0000000a20207211 */ /* 0x000fe200078f28ff */
[----:B------:R-:W-:Y:S01]  /*1be30*/  BAR.SYNC.DEFER_BLOCKING 0x1, 0x100 ;  /* 0x0044000000007b1d */ /* 0x000fe20000010000 */
[--C-:B------:R-:W-:Y:S01]  /*1be40*/  SHF.R.S32.HI R30, RZ, 0x2, R33.reuse ;  /* 0x00000002ff1e7819 */ /* 0x100fe20000011421 */
[----:B------:R-:W-:Y:S01]  /*1be50*/  IMAD.MOV.U32 R36, RZ, RZ, c[0x0][0x388] ;  /* 0x0000e200ff247624 */ /* 0x000fe200078e00ff */
[----:B------:R-:W-:-:S02]  /*1be60*/  SHF.R.S32.HI R34, RZ, 0x1f, R33 ;  /* 0x0000001fff227819 */ /* 0x000fc40000011421 */
[----:B------:R-:W-:Y:S02]  /*1be70*/  LOP3.LUT R33, R33, 0xfffffffc, RZ, 0xc0, !PT ;  /* 0xfffffffc21217812 */ /* 0x000fe400078ec0ff */
[----:B------:R-:W-:Y:S02]  /*1be80*/  LEA.HI R34, R34, R30, RZ, 0x3 ;  /* 0x0000001e22227211 */ /* 0x000fe400078f18ff */
[----:B------:R-:W-:Y:S01]  /*1be90*/  SHF.R.S32.HI R31, RZ, 0x5, R32 ;  /* 0x00000005ff1f7819 */ /* 0x000fe20000011420 */
[----:B------:R-:W-:Y:S01]  /*1bea0*/  IMAD.IADD R33, R10, 0x1, -R33 ;  /* 0x000000010a217824 */ /* 0x000fe200078e0a21 */
[----:B------:R-:W-:Y:S02]  /*1beb0*/  LOP3.LUT R34, R34, 0xfffffff8, RZ, 0xc0, !PT ;  /* 0xfffffff822227812 */ /* 0x000fe400078ec0ff */
[----:B------:R-:W-:Y:S02]  /*1bec0*/  F2FP.PACK_AB R35, R109, R108 ;  /* 0x0000006c6d23723e */ /* 0x000fe400000000ff */
[----:B------:R-:W-:Y:S01]  /*1bed0*/  ISETP.NE.U32.AND P0, PT, RZ, c[0x0][0x508], PT ;  /* 0x00014200ff007a0c */ /* 0x000fe20003f05070 */
[----:B------:R-:W-:Y:S01]  /*1bee0*/  IMAD.IADD R34, R30, 0x1, -R34 ;  /* 0x000000011e227824 */ /* 0x000fe200078e0a22 */
[----:B------:R-:W-:Y:S01]  /*1bef0*/  ISETP.NE.U32.AND P2, PT, RZ, c[0x0][0x500], PT ;  /* 0x00014000ff007a0c */ /* 0x000fe20003f45070 */
[----:B------:R-:W-:Y:S01]  /*1bf00*/  IMAD.SHL.U32 R30, R31, 0x400, RZ ;  /* 0x000004001f1e7824 */ /* 0x000fe200078e00ff */
[----:B------:R-:W-:Y:S01]  /*1bf10*/  ISETP.NE.AND.EX P1, PT, RZ, c[0x0][0x50c], PT, P0 ;  /* 0x00014300ff007a0c */ /* 0x000fe20003f25300 */
[----:B------:R-:W-:Y:S01]  /*1bf20*/  IMAD.SHL.U32 R34, R34, 0x40, RZ ;  /* 0x0000004022227824 */ /* 0x000fe200078e00ff */
[----:B------:R-:W-:Y:S01]  /*1bf30*/  ISETP.NE.AND.EX P2, PT, RZ, c[0x0][0x504], PT, P2 ;  /* 0x00014100ff007a0c */ /* 0x000fe20003f45320 */
[----:B------:R-:W-:Y:S01]  /*1bf40*/  IMAD R33, R33, 0x2, R30 ;  /* 0x0000000221217824 */ /* 0x000fe200078e021e */
[----:B------:R-:W-:-:S02]  /*1bf50*/  F2FP.PACK_AB R30, R113, R112 ;  /* 0x00000070711e723e */ /* 0x000fc400000000ff */
[----:B------:R-:W-:-:S04]  /*1bf60*/  LOP3.LUT R34, R34, 0x1c0, RZ, 0xc0, !PT ;  /* 0x000001c022227812 */ /* 0x000fc800078ec0ff */
[----:B------:R-:W-:-:S05]  /*1bf70*/  LEA.HI R34, R34, R34, RZ, 0x1d ;  /* 0x0000002222227211 */ /* 0x000fca00078fe8ff */
[----:B------:R-:W-:Y:S01]  /*1bf80*/  IMAD.IADD R33, R33, 0x1, R34 ;  /* 0x0000000121217824 */ /* 0x000fe200078e0222 */
[----:B------:R-:W-:-:S03]  /*1bf90*/  F2FP.PACK_AB R34, R115, R114 ;  /* 0x000000727322723e */ /* 0x000fc600000000ff */
[----:B------:R-:W-:-:S05]  /*1bfa0*/  IMAD.SHL.U32 R33, R33, 0x2, RZ ;  /* 0x0000000221217824 */ /* 0x000fca00078e00ff */
[----:B------:R1:W-:Y:S04]  /*1bfb0*/  STS [R33+0x80], R30 ;  /* 0x0000801e21007388 */ /* 0x0003e80000000800 */
[----:B------:R3:W-:Y:S04]  /*1bfc0*/  STS [R33+0x480], R34 ;  /* 0x0004802221007388 */ /* 0x0007e80000000800 */
[----:B------:R4:W-:Y:S01]  /*1bfd0*/  STS [R216], R35 ;  /* 0x00000023d8007388 */ /* 0x0009e20000000800 */
[----:B-1----:R-:W-:Y:S02]  /*1bfe0*/  F2FP.PACK_AB R30, R111, R110 ;  /* 0x0000006e6f1e723e */ /* 0x002fe400000000ff */
[----:B---3--:R-:W-:-:S03]  /*1bff0*/  F2FP.PACK_AB R34, R3, R2 ;  /* 0x000000020322723e */ /* 0x008fc600000000ff */
[----:B------:R1:W-:Y:S01]  /*1c000*/  STS [R216+0x400], R30 ;  /* 0x0004001ed8007388 */ /* 0x0003e20000000800 */
[----:B----4-:R-:W-:-:S03]  /*1c010*/  F2FP.PACK_AB R35, R19, R18 ;  /* 0x000000121323723e */ /* 0x010fc600000000ff */
[----:B------:R3:W-:Y:S04]  /*1c020*/  STS [R222+0x80], R34 ;  /* 0x00008022de007388 */ /* 0x0007e80000000800 */
[----:B------:R4:W-:Y:S01]  /*1c030*/  STS [R222+0x480], R35 ;  /* 0x00048023de007388 */ /* 0x0009e20000000800 */
[----:B-1----:R-:W-:Y:S02]  /*1c040*/  F2FP.PACK_AB R30, R5, R4 ;  /* 0x00000004051e723e */ /* 0x002fe400000000ff */
[----:B---3--:R-:W-:-:S03]  /*1c050*/  F2FP.PACK_AB R34, R21, R20 ;  /* 0x000000141522723e */ /* 0x008fc600000000ff */
[----:B------:R1:W-:Y:S01]  /*1c060*/  STS [R224], R30 ;  /* 0x0000001ee0007388 */ /* 0x0003e20000000800 */
[----:B----4-:R-:W-:-:S03]  /*1c070*/  F2FP.PACK_AB R35, R7, R6 ;  /* 0x000000060723723e */ /* 0x010fc600000000ff */
[----:B------:R3:W-:Y:S04]  /*1c080*/  STS [R224+0x400], R34 ;  /* 0x00040022e0007388 */ /* 0x0007e80000000800 */
[----:B------:R4:W-:Y:S01]  /*1c090*/  STS [R221+0x80], R35 ;  /* 0x00008023dd007388 */ /* 0x0009e20000000800 */
[----:B-1----:R-:W-:Y:S02]  /*1c0a0*/  F2FP.PACK_AB R30, R23, R22 ;  /* 0x00000016171e723e */ /* 0x002fe400000000ff */
[----:B---3--:R-:W-:-:S03]  /*1c0b0*/  F2FP.PACK_AB R34, R9, R8 ;  /* 0x000000080922723e */ /* 0x008fc600000000ff */
[----:B------:R1:W-:Y:S01]  /*1c0c0*/  STS [R221+0x480], R30 ;  /* 0x0004801edd007388 */ /* 0x0003e20000000800 */
[----:B----4-:R-:W-:-:S03]  /*1c0d0*/  F2FP.PACK_AB R35, R25, R24 ;  /* 0x000000181923723e */ /* 0x010fc600000000ff */
[----:B------:R3:W-:Y:S04]  /*1c0e0*/  STS [R223], R34 ;  /* 0x00000022df007388 */ /* 0x0007e80000000800 */
[----:B------:R4:W-:Y:S01]  /*1c0f0*/  STS [R223+0x400], R35 ;  /* 0x00040023df007388 */ /* 0x0009e20000000800 */
[----:B-1----:R-:W-:Y:S02]  /*1c100*/  F2FP.PACK_AB R30, R85, R84 ;  /* 0x00000054551e723e */ /* 0x002fe400000000ff */
[----:B---3--:R-:W-:-:S03]  /*1c110*/  F2FP.PACK_AB R34, R87, R86 ;  /* 0x000000565722723e */ /* 0x008fc600000000ff */
[----:B------:R1:W-:Y:S01]  /*1c120*/  STS [R225+0x80], R30 ;  /* 0x0000801ee1007388 */ /* 0x0003e20000000800 */
[----:B----4-:R-:W-:-:S03]  /*1c130*/  F2FP.PACK_AB R35, R89, R88 ;  /* 0x000000585923723e */ /* 0x010fc600000000ff */
        /* <DEDUP_REMOVED lines=10> */
[----:B------:R1:W-:Y:S01]  /*1c1e0*/  STS [R216+0x4000], R30 ;  /* 0x0040001ed8007388 */ /* 0x0003e20000000800 */
[----:B----4-:R-:W-:-:S03]  /*1c1f0*/  F2FP.PACK_AB R33, R101, R100 ;  /* 0x000000646521723e */ /* 0x010fc600000000ff */
[----:B------:R3:W-:Y:S01]  /*1c200*/  STS [R216+0x4400], R34 ;  /* 0x00440022d8007388 */ /* 0x0007e20000000800 */
[----:B------:R-:W-:-:S03]  /*1c210*/  F2FP.PACK_AB R35, R105, R104 ;  /* 0x000000686923723e */ /* 0x000fc600000000ff */
[----:B------:R4:W-:Y:S01]  /*1c220*/  STS [R222+0x4080], R33 ;  /* 0x00408021de007388 */ /* 0x0009e20000000800 */
[----:B-1----:R-:W-:Y:S02]  /*1c230*/  F2FP.PACK_AB R30, R103, R102 ;  /* 0x00000066671e723e */ /* 0x002fe400000000ff */
[----:B---3--:R-:W-:-:S03]  /*1c240*/  F2FP.PACK_AB R34, R107, R106 ;  /* 0x0000006a6b22723e */ /* 0x008fc600000000ff */
[----:B------:R1:W-:Y:S01]  /*1c250*/  STS [R222+0x4480], R30 ;  /* 0x0044801ede007388 */ /* 0x0003e20000000800 */
[----:B----4-:R-:W-:-:S03]  /*1c260*/  F2FP.PACK_AB R33, R53, R52 ;  /* 0x000000343521723e */ /* 0x010fc600000000ff */
[----:B------:R3:W-:Y:S04]  /*1c270*/  STS [R224+0x4000], R35 ;  /* 0x00400023e0007388 */ /* 0x0007e80000000800 */
[----:B------:R4:W-:Y:S04]  /*1c280*/  STS [R224+0x4400], R34 ;  /* 0x00440022e0007388 */ /* 0x0009e80000000800 */
[----:B------:R2:W-:Y:S01]  /*1c290*/  STS [R221+0x4080], R33 ;  /* 0x00408021dd007388 */ /* 0x0005e20000000800 */
[----:B-1----:R-:W-:Y:S02]  /*1c2a0*/  F2FP.PACK_AB R30, R55, R54 ;  /* 0x00000036371e723e */ /* 0x002fe400000000ff */
[----:B---3--:R-:W-:-:S03]  /*1c2b0*/  F2FP.PACK_AB R35, R57, R56 ;  /* 0x000000383923723e */ /* 0x008fc600000000ff */
[----:B------:R1:W-:Y:S01]  /*1c2c0*/  STS [R221+0x4480], R30 ;  /* 0x0044801edd007388 */ /* 0x0003e20000000800 */
[----:B----4-:R-:W-:-:S03]  /*1c2d0*/  F2FP.PACK_AB R34, R59, R58 ;  /* 0x0000003a3b22723e */ /* 0x010fc600000000ff */
[----:B------:R3:W-:Y:S01]  /*1c2e0*/  STS [R223+0x4000], R35 ;  /* 0x00400023df007388 */ /* 0x0007e20000000800 */
[----:B--2---:R-:W-:-:S03]  /*1c2f0*/  F2FP.PACK_AB R33, R61, R60 ;  /* 0x0000003c3d21723e */ /* 0x004fc600000000ff */
[----:B------:R2:W-:Y:S04]  /*1c300*/  STS [R223+0x4400], R34 ;  /* 0x00440022df007388 */ /* 0x0005e80000000800 */
[----:B------:R4:W-:Y:S01]  /*1c310*/  STS [R225+0x4080], R33 ;  /* 0x00408021e1007388 */ /* 0x0009e20000000800 */
[----:B-1----:R-:W-:Y:S02]  /*1c320*/  F2FP.PACK_AB R30, R63, R62 ;  /* 0x0000003e3f1e723e */ /* 0x002fe400000000ff */
[----:B---3--:R-:W-:-:S03]  /*1c330*/  F2FP.PACK_AB R35, R17, R16 ;  /* 0x000000101123723e */ /* 0x008fc600000000ff */
[----:B------:R1:W-:Y:S01]  /*1c340*/  STS [R225+0x4480], R30 ;  /* 0x0044801ee1007388 */ /* 0x0003e20000000800 */
[----:B--2---:R-:W-:-:S03]  /*1c350*/  F2FP.PACK_AB R34, R27, R26 ;  /* 0x0000001a1b22723e */ /* 0x004fc600000000ff */
[----:B------:R2:W-:Y:S01]  /*1c360*/  STS [R226+0x4000], R35 ;  /* 0x00400023e2007388 */ /* 0x0005e20000000800 */
[----:B----4-:R-:W-:-:S03]  /*1c370*/  IMAD.MOV.U32 R33, RZ, RZ, 0x4 ;  /* 0x00000004ff217424 */ /* 0x010fc600078e00ff */
[----:B------:R2:W-:Y:S01]  /*1c380*/  STS [R226+0x4400], R34 ;  /* 0x00440022e2007388 */ /* 0x0005e20000000800 */
[----:B------:R-:W-:-:S03]  /*1c390*/  @P1 IMAD.WIDE R38, R211, R33, c[0x0][0x508] ;  /* 0x00014200d3261625 */ /* 0x000fc600078e0221 */
[----:B------:R-:W-:Y:S01]  /*1c3a0*/  BAR.SYNC.DEFER_BLOCKING 0x1, 0x100 ;  /* 0x0044000000007b1d */ /* 0x000fe20000010000 */
[----:B------:R-:W-:-:S04]  /*1c3b0*/  IMAD.WIDE R40, R211, R33, c[0x0][0x500] ;  /* 0x00014000d3287625 */ /* 0x000fc800078e0221 */
[----:B-1----:R-:W-:Y:S01]  /*1c3c0*/  IMAD.MOV.U32 R30, RZ, RZ, RZ ;  /* 0x000000ffff1e7224 */ /* 0x002fe200078e00ff */
[----:B------:R2:W5:Y:S05]  /*1c3d0*/  @P1 LDG.E R36, [R38.64] ;  /* 0x0000000826241981 */ /* 0x00056a000c1e1900 */
[----:B------:R2:W5:Y:S01]  /*1c3e0*/  @P2 LDG.E R30, [R40.64] ;  /* 0x00000008281e2981 */ /* 0x000562000c1e1900 */
[----:B------:R-:W-:-:S04]  /*1c3f0*/  ISETP.NE.AND P0, PT, R210, RZ, PT ;  /* 0x000000ffd200720c */ /* 0x000fc80003f05270 */
[----:B------:R-:W-:Y:S01]  /*1c400*/  SEL R210, R210, c[0x0][0x3d4], P0 ;  /* 0x0000f500d2d27a07 */ /* 0x000fe20000000000 */
[----:B------:R-:W-:Y:S05]  /*1c410*/  @P1 BRA `(.L_x_2173) ;  /* 0x0000004000001947 */ /* 0x000fea0003800000 */
[----:B------:R-:W-:Y:S05]  /*1c420*/  @!P2 BRA `(.L_x_2173) ;  /* 0x000000300000a947 */ /* 0x000fea0003800000 */
[----:B-----5:R1:W3:Y:S04]  /*1c430*/  LDG.E R36, [R40.64] ;  /* 0x0000000828247981 */ /* 0x0202e8000c1e1900 */
[----:B-12---:R-:W3:Y:S02]  /*1c440*/  LDG.E R40, [R40.64+0x4] ;  /* 0x0000040828287981 */ /* 0x006ee4000c1e1900 */
[----:B---3--:R-:W-:Y:S02]  /*1c450*/  IADD3 R36, -R36, R40, RZ ;  /* 0x0000002824247210 */ /* 0x008fe40007ffe1ff */
.L_x_2173:
[----:B------:R-:W-:Y:S01]  /*1c460*/  IMAD.MOV.U32 R43, RZ, RZ, 0x368 ;  /* 0x00000368ff2b7424 */ /* 0x000fe200078e00ff */
[----:B------:R-:W-:Y:S01]  /*1c470*/  ISETP.GT.AND P2, PT, R210, 0x1, PT ;  /* 0x00000001d200780c */ /* 0x000fe20003f44270 */
[----:B------:R-:W-:Y:S01]  /*1c480*/  IMAD.MOV.U32 R33, RZ, RZ, c[0x0][0x4e8] ;  /* 0x00013a00ff217624 */ /* 0x000fe200078e00ff */
[----:B------:R-:W-:-:S02]  /*1c490*/  ISETP.NE.U32.AND P0, PT, RZ, c[0x0][0x500], PT ;  /* 0x00014000ff007a0c */ /* 0x000fc40003f05070 */
[----:B------:R-:W-:Y:S02]  /*1c4a0*/  SEL R43, R43, 0x328, P2 ;  /* 0x000003282b2b7807 */ /* 0x000fe40001000000 */
[----:B------:R-:W-:Y:S02]  /*1c4b0*/  ISETP.NE.AND.EX P0, PT, RZ, c[0x0][0x504], PT, P0 ;  /* 0x00014100ff007a0c */ /* 0x000fe40003f05300 */
[----:B--2---:R-:W1:Y:S01]  /*1c4c0*/  LDC.64 R40, c[0x0][R43+0x170] ;  /* 0x00005c002b287b82 */ /* 0x004e620000000a00 */
[----:B------:R-:W-:Y:S01]  /*1c4d0*/  ISETP.NE.AND P3, PT, R33, 0x1, PT ;  /* 0x000000012100780c */ /* 0x000fe20003f65270 */
[----:B------:R-:W-:Y:S01]  /*1c4e0*/  IMAD.IADD R33, R218, 0x1, R209 ;  /* 0x00000001da217824 */ /* 0x000fe200078e02d1 */
[----:B------:R-:W-:Y:S02]  /*1c4f0*/  SHF.R.S32.HI R34, RZ, 0x1f, R211 ;  /* 0x0000001fff227819 */ /* 0x000fe400000114d3 */
[----:B------:R-:W-:Y:S01]  /*1c500*/  SEL R35, R211, RZ, !P0 ;  /* 0x000000ffd3237207 */ /* 0x000fe20004000000 */
[----:B------:R-:W-:Y:S01]  /*1c510*/  IMAD.MOV.U32 R42, RZ, RZ, R33 ;  /* 0x000000ffff2a7224 */ /* 0x000fe200078e0021 */
[----:B------:R-:W-:Y:S01]  /*1c520*/  SEL R34, R34, RZ, !P0 ;  /* 0x000000ff22227207 */ /* 0x000fe20004000000 */
[----:B------:R-:W2:Y:S01]  /*1c530*/  LDC.64 R38, c[0x0][R43+0x168] ;  /* 0x00005a002b267b82 */ /* 0x000ea20000000a00 */
[----:B------:R-:W-:-:S07]  /*1c540*/  SEL R44, R233, RZ, P2 ;  /* 0x000000ffe92c7207 */ /* 0x000fce0001000000 */
[----:B------:R-:W3:Y:S08]  /*1c550*/  LDC.64 R48, c[0x0][R43+0x178] ;  /* 0x00005e002b307b82 */ /* 0x000ef00000000a00 */
[----:B------:R-:W4:Y:S01]  /*1c560*/  LDC.64 R46, c[0x0][R43+0x160] ;  /* 0x000058002b2e7b82 */ /* 0x000f220000000a00 */
[----:B-1----:R-:W-:-:S04]  /*1c570*/  IMAD R37, R41, R35, RZ ;  /* 0x0000002329257224 */ /* 0x002fc800078e02ff */
[C---:B------:R-:W-:Y:S02]  /*1c580*/  IMAD R37, R40.reuse, R34, R37 ;  /* 0x0000002228257224 */ /* 0x040fe400078e0225 */
[----:B------:R-:W-:-:S04]  /*1c590*/  IMAD.WIDE.U32 R40, R40, R35, RZ ;  /* 0x0000002328287225 */ /* 0x000fc800078e00ff */
[----:B--2---:R-:W-:-:S04]  /*1c5a0*/  IMAD.WIDE.U32 R50, R38, R227, RZ ;  /* 0x000000e326327225 */ /* 0x004fc800078e00ff */
[----:B------:R-:W-:-:S04]  /*1c5b0*/  @P3 IMAD.HI.U32 R34, R33, c[0x0][0x4ec], RZ ;  /* 0x00013b0021223a27 */ /* 0x000fc800078e00ff */
[----:B------:R-:W-:Y:S01]  /*1c5c0*/  IMAD R38, R39, R227, RZ ;  /* 0x000000e327267224 */ /* 0x000fe200078e02ff */
[----:B------:R-:W-:Y:S01]  /*1c5d0*/  @P3 SHF.R.U32.HI R42, RZ, c[0x0][0x4f0], R34 ;  /* 0x00013c00ff2a3a19 */ /* 0x000fe20000011622 */
[----:B------:R-:W-:Y:S01]  /*1c5e0*/  IMAD.IADD R37, R41, 0x1, R37 ;  /* 0x0000000129257824 */ /* 0x000fe200078e0225 */
[----:B-----5:R-:W-:Y:S01]  /*1c5f0*/  IADD3 R41, P1, P0, R40, R50, R30 ;  /* 0x0000003228297210 */ /* 0x020fe2000783e01e */
[----:B------:R-:W-:Y:S01]  /*1c600*/  IMAD.IADD R38, R51, 0x1, R38 ;  /* 0x0000000133267824 */ /* 0x000fe200078e0226 */
[----:B------:R-:W-:Y:S01]  /*1c610*/  SHF.R.S32.HI R34, RZ, 0x1f, R30 ;  /* 0x0000001fff227819 */ /* 0x000fe2000001141e */
[-C--:B---3--:R-:W-:Y:S02]  /*1c620*/  IMAD R40, R49, R44.reuse, RZ ;  /* 0x0000002c31287224 */ /* 0x088fe400078e02ff */
        /* <DEDUP_REMOVED lines=8> */
[-C--:B----4-:R-:W-:Y:S01]  /*1c6b0*/  IMAD R38, R47, R39.reuse, RZ ;  /* 0x000000272f267224 */ /* 0x090fe200078e02ff */
[----:B------:R-:W-:Y:S01]  /*1c6c0*/  LOP3.LUT R37, R32, 0xffffffe0, RZ, 0xc0, !PT ;  /* 0xffffffe020257812 */ /* 0x000fe200078ec0ff */
[----:B------:R-:W-:Y:S01]  /*1c6d0*/  IMAD.MOV.U32 R40, RZ, RZ, c[0x0][0x4a8] ;  /* 0x00012a00ff287624 */ /* 0x000fe200078e00ff */
[----:B------:R-:W-:Y:S01]  /*1c6e0*/  SHF.R.S32.HI R42, RZ, 0x1f, R39 ;  /* 0x0000001fff2a7819 */ /* 0x000fe20000011427 */
[----:B------:R-:W-:Y:S01]  /*1c6f0*/  IMAD.WIDE.U32 R44, R46, R39, R44 ;  /* 0x000000272e2c7225 */ /* 0x000fe200078e002c */
[----:B------:R-:W-:Y:S02]  /*1c700*/  SHF.R.S32.HI R32, RZ, 0x1f, R32 ;  /* 0x0000001fff207819 */ /* 0x000fe40000011420 */
[----:B------:R-:W-:Y:S01]  /*1c710*/  SEL R40, R40, c[0x0][0x450], P2 ;  /* 0x0001140028287a07 */ /* 0x000fe20001000000 */
[----:B------:R-:W-:Y:S01]  /*1c720*/  IMAD.IADD R37, R10, 0x1, -R37 ;  /* 0x000000010a257824 */ /* 0x000fe200078e0a25 */
[----:B------:R-:W-:Y:S01]  /*1c730*/  LEA.HI R41, R32, R31, RZ, 0x3 ;  /* 0x0000001f20297211 */ /* 0x000fe200078f18ff */
[----:B------:R-:W-:Y:S01]  /*1c740*/  IMAD R38, R46, R42, R38 ;  /* 0x0000002a2e267224 */ /* 0x000fe200078e0226 */
[----:B------:R-:W-:Y:S01]  /*1c750*/  LEA R40, P0, R44, R40, 0x2 ;  /* 0x000000282c287211 */ /* 0x000fe200078010ff */
[----:B------:R-:W-:Y:S01]  /*1c760*/  IMAD.MOV.U32 R39, RZ, RZ, c[0x0][0x4ac] ;  /* 0x00012b00ff277624 */ /* 0x000fe200078e00ff */
[----:B------:R-:W-:Y:S01]  /*1c770*/  SHF.R.S32.HI R32, RZ, 0x1f, R37 ;  /* 0x0000001fff207819 */ /* 0x000fe20000011425 */
[----:B------:R-:W-:Y:S01]  /*1c780*/  IMAD.IADD R38, R45, 0x1, R38 ;  /* 0x000000012d267824 */ /* 0x000fe200078e0226 */
[----:B------:R-:W-:Y:S01]  /*1c790*/  LOP3.LUT R41, R41, 0xffffff8, RZ, 0xc0, !PT ;  /* 0x0ffffff829297812 */ /* 0x000fe200078ec0ff */
[----:B------:R-:W-:Y:S01]  /*1c7a0*/  SHFL.IDX PT, R42, R40, RZ, 0x1c1f ;  /* 0x001c1fff282a7589 */ /* 0x000fe200000e0000 */
[----:B------:R-:W-:-:S02]  /*1c7b0*/  SEL R39, R39, c[0x0][0x454], P2 ;  /* 0x0001150027277a07 */ /* 0x000fc40001000000 */
[----:B------:R-:W-:Y:S01]  /*1c7c0*/  LEA.HI R32, R32, R37, RZ, 0x2 ;  /* 0x0000002520207211 */ /* 0x000fe200078f10ff */
[----:B------:R-:W-:Y:S01]  /*1c7d0*/  IMAD.IADD R41, R31, 0x1, -R41 ;  /* 0x000000011f297824 */ /* 0x000fe200078e0a29 */
[----:B------:R-:W-:Y:S01]  /*1c7e0*/  LEA.HI.X R38, R44, R39, R38, 0x2, P0 ;  /* 0x000000272c267211 */ /* 0x000fe200000f1426 */
[----:B------:R-:W-:Y:S01]  /*1c7f0*/  IMAD R31, R36, c[0x0][0x4e8], RZ ;  /* 0x00013a00241f7a24 */ /* 0x000fe200078e02ff */
[----:B------:R-:W-:Y:S01]  /*1c800*/  SHF.R.S32.HI R32, RZ, 0x2, R32 ;  /* 0x00000002ff207819 */ /* 0x000fe20000011420 */
[----:B------:R-:W-:Y:S01]  /*1c810*/  SHFL.IDX PT, R44, R40, 0x1, 0x1c1f ;  /* 0x003c1f00282c7f89 */ /* 0x000fe200000e0000 */
[----:B------:R-:W-:-:S03]  /*1c820*/  LOP3.LUT P0, RZ, R37, 0x3, RZ, 0xc0, !PT ;  /* 0x0000000325ff7812 */ /* 0x000fc6000780c0ff */
[----:B------:R-:W1:Y:S01]  /*1c830*/  SHFL.IDX PT, R43, R38, RZ, 0x1c1f ;  /* 0x001c1fff262b7589 */ /* 0x000e6200000e0000 */
[----:B------:R-:W-:-:S03]  /*1c840*/  IMAD R32, R41, 0x10, R32 ;  /* 0x0000001029207824 */ /* 0x000fc600078e0220 */
[----:B------:R-:W2:Y:S01]  /*1c850*/  SHFL.IDX PT, R45, R38, 0x1, 0x1c1f ;  /* 0x003c1f00262d7f89 */ /* 0x000ea200000e0000 */
[----:B------:R-:W-:-:S05]  /*1c860*/  IMAD.IADD R32, R32, 0x1, R209 ;  /* 0x0000000120207824 */ /* 0x000fca00078e02d1 */
[C---:B------:R-:W-:Y:S02]  /*1c870*/  IADD3 R36, R32.reuse, 0x8, RZ ;  /* 0x0000000820247810 */ /* 0x040fe40007ffe0ff */
[-C--:B------:R-:W-:Y:S02]  /*1c880*/  ISETP.GE.OR P1, PT, R32, R31.reuse, P0 ;  /* 0x0000001f2000720c */ /* 0x080fe40000726670 */
[----:B------:R-:W-:-:S11]  /*1c890*/  ISETP.GE.OR P0, PT, R36, R31, P0 ;  /* 0x0000001f2400720c */ /* 0x000fd60000706670 */
[----:B-1----:R-:W-:Y:S01]  /*1c8a0*/  @!P1 ST.E [R42.64], R11 ;  /* 0x0000000b2a009985 */ /* 0x002fe2000c101908 */
[----:B------:R-:W-:-:S03]  /*1c8b0*/  ISETP.GE.AND P1, PT, R36, R31, PT ;  /* 0x0000001f2400720c */ /* 0x000fc60003f26270 */
[----:B--2---:R1:W-:Y:S01]  /*1c8c0*/  @!P0 ST.E [R44.64], R0 ;  /* 0x000000002c008985 */ /* 0x0043e2000c101908 */
[----:B------:R-:W-:Y:S02]  /*1c8d0*/  ISETP.GE.AND P0, PT, R32, R31, PT ;  /* 0x0000001f2000720c */ /* 0x000fe40003f06270 */
[----:B-1----:R-:W-:Y:S01]  /*1c8e0*/  P2R R0, PR, RZ, 0x2 ;  /* 0x00000002ff007803 */ /* 0x002fe20000000000 */
[----:B------:R-:W-:Y:S05]  /*1c8f0*/  @P2 BRA `(.L_x_2174) ;  /* 0x0000069000002947 */ /* 0x000fea0003800000 */
[----:B------:R-:W-:Y:S01]  /*1c900*/  IMAD R34, R34, c[0x0][0x3a0], RZ ;  /* 0x0000e80022227a24 */ /* 0x000fe200078e02ff */
[----:B------:R-:W-:Y:S01]  /*1c910*/  LEA R0, R28, R29, 0x5 ;  /* 0x0000001d1c007211 */ /* 0x000fe200078e28ff */
[C---:B------:R-:W-:Y:S01]  /*1c920*/  IMAD.WIDE.U32 R2, R30.reuse, c[0x0][0x3a0], RZ ;  /* 0x0000e8001e027a25 */ /* 0x040fe200078e00ff */
[----:B------:R1:W2:Y:S01]  /*1c930*/  LDS.128 R40, [R234+0x80] ;  /* 0x00008000ea287984 */ /* 0x0002a20000000c00 */
[----:B------:R-:W-:Y:S02]  /*1c940*/  IADD3 R29, R29, R209, RZ ;  /* 0x000000d11d1d7210 */ /* 0x000fe40007ffe0ff */
[----:B------:R-:W-:Y:S01]  /*1c950*/  IMAD R30, R30, c[0x0][0x3a4], R34 ;  /* 0x0000e9001e1e7a24 */ /* 0x000fe200078e0222 */
[----:B------:R-:W-:Y:S01]  /*1c960*/  MOV R6, R2 ;  /* 0x0000000200067202 */ /* 0x000fe20000000f00 */
[----:B------:R1:W3:Y:S01]  /*1c970*/  LDS.128 R36, [R234+0x1080] ;  /* 0x00108000ea247984 */ /* 0x0002e20000000c00 */
[----:B------:R-:W-:-:S02]  /*1c980*/  IADD3 R0, R209, R0, RZ ;  /* 0x00000000d1007210 */ /* 0x000fc40007ffe0ff */
[----:B------:R-:W-:Y:S01]  /*1c990*/  IADD3 R7, R3, R30, RZ ;  /* 0x0000001e03077210 */ /* 0x000fe20007ffe0ff */
[----:B------:R1:W4:Y:S01]  /*1c9a0*/  LDS.128 R24, [R234+0x3080] ;  /* 0x00308000ea187984 */ /* 0x0003220000000c00 */
[----:B------:R-:W-:Y:S01]  /*1c9b0*/  SHF.R.S32.HI R3, RZ, 0x1f, R35 ;  /* 0x0000001fff037819 */ /* 0x000fe20000011423 */
[----:B------:R-:W-:Y:S01]  /*1c9c0*/  @P3 IMAD.HI.U32 R4, R0, c[0x0][0x4ec], RZ ;  /* 0x00013b0000043a27 */ /* 0x000fe200078e00ff */
[----:B------:R-:W-:Y:S01]  /*1c9d0*/  MOV R2, R0 ;  /* 0x0000000000027202 */ /* 0x000fe20000000f00 */
[----:B------:R1:W1:Y:S02]  /*1c9e0*/  LDS.128 R20, [R234+0x4080] ;  /* 0x00408000ea147984 */ /* 0x0002640000000c00 */
[C---:B------:R-:W-:Y:S01]  /*1c9f0*/  IMAD.WIDE.U32 R6, R227.reuse, c[0x0][0x3e8], R6 ;  /* 0x0000fa00e3067a25 */ /* 0x040fe200078e0006 */
[----:B------:R-:W-:Y:S01]  /*1ca00*/  @P3 SHF.R.U32.HI R2, RZ, c[0x0][0x4f0], R4 ;  /* 0x00013c00ff023a19 */ /* 0x000fe20000011604 */
[----:B------:R1:W1:Y:S02]  /*1ca10*/  LDS.128 R16, [R234+0x5080] ;  /* 0x00508000ea107984 */ /* 0x0002640000000c00 */
[----:B------:R-:W-:Y:S01]  /*1ca20*/  IMAD R7, R227, c[0x0][0x3ec], R7 ;  /* 0x0000fb00e3077a24 */ /* 0x000fe200078e0207 */
[----:B------:R-:W-:Y:S01]  /*1ca30*/  SHF.R.S32.HI R9, RZ, 0x1f, R2 ;  /* 0x0000001fff097819 */ /* 0x000fe20000011402 */
[----:B------:R-:W-:Y:S01]  /*1ca40*/  IMAD R3, R3, c[0x0][0x3f0], RZ ;  /* 0x0000fc0003037a24 */ /* 0x000fe200078e02ff */
[----:B------:R-:W-:Y:S01]  /*1ca50*/  IADD3 R8, -R2, RZ, RZ ;  /* 0x000000ff02087210 */ /* 0x000fe20007ffe1ff */
[----:B------:R-:W-:-:S02]  /*1ca60*/  IMAD.WIDE.U32 R44, R35, c[0x0][0x3f0], R6 ;  /* 0x0000fc00232c7a25 */ /* 0x000fc400078e0006 */
[----:B------:R1:W1:Y:S02]  /*1ca70*/  LDS.128 R4, [R234+0x6080] ;  /* 0x00608000ea047984 */ /* 0x0002640000000c00 */
[----:B------:R-:W-:Y:S02]  /*1ca80*/  IMAD R3, R35, c[0x0][0x3f4], R3 ;  /* 0x0000fd0023037a24 */ /* 0x000fe400078e0203 */
[----:B------:R1:W1:Y:S01]  /*1ca90*/  LDS.128 R32, [R234+0x2080] ;  /* 0x00208000ea207984 */ /* 0x0002620000000c00 */
[----:B------:R-:W-:Y:S02]  /*1caa0*/  IMAD R9, R9, c[0x0][0x3e0], RZ ;  /* 0x0000f80009097a24 */ /* 0x000fe400078e02ff */
[----:B------:R-:W-:Y:S01]  /*1cab0*/  IADD3 R45, R45, R3, RZ ;  /* 0x000000032d2d7210 */ /* 0x000fe20007ffe0ff */
[----:B------:R-:W1:Y:S01]  /*1cac0*/  LDS.128 R232, [R234+0x7080] ;  /* 0x00708000eae87984 */ /* 0x000e620000000c00 */
[----:B------:R-:W-:Y:S02]  /*1cad0*/  IMAD R8, R8, c[0x0][0x4e8], R0 ;  /* 0x00013a0008087a24 */ /* 0x000fe400078e0200 */
        /* <DEDUP_REMOVED lines=12> */
.L_x_2236:
[----:B------:R-:W-:Y:S05]  /*1cba0*/  BRA.DIV ~URZ, `(.L_x_2176) ;  /* 0x000030327f007947 */ /* 0x000fea000b800000 */
[----:B------:R4:W2:Y:S02]  /*1cbb0*/  SHFL.IDX PT, R8, R0, RZ, 0x181f ;  /* 0x00181fff00087589 */ /* 0x0008a400000e0000 */
.L_x_2237:
        /* <DEDUP_REMOVED lines=11> */
.L_x_2178:
[----:B------:R-:W-:Y:S05]  /*1cc70*/  BSYNC B0 ;  /* 0x0000000000007941 */ /* 0x000fea0003800000 */
.L_x_2177:
[----:B------:R-:W-:Y:S05]  /*1cc80*/  BRA.DIV ~URZ, `(.L_x_2179) ;  /* 0x00002fc27f007947 */ /* 0x000fea000b800000 */
[----:B---3--:R3:W4:Y:S04]  /*1cc90*/  SHFL.IDX PT, R3, R2, 0x1, 0x181f ;  /* 0x00381f0002037f89 */ /* 0x00872800000e0000 */
[----:B--2---:R3:W2:Y:S02]  /*1cca0*/  SHFL.IDX PT, R9, R0, 0x1, 0x181f ;  /* 0x00381f0000097f89 */ /* 0x0046a400000e0000 */
.L_x_2238:
[----:B------:R-:W-:Y:S01]  /*1ccb0*/  IADD3 R8, R29, 0x20, RZ ;  /* 0x000000201d087810 */ /* 0x000fe20007ffe0ff */
[----:B------:R-:W-:Y:S03]  /*1ccc0*/  BSSY B0, `(.L_x_2180) ;  /* 0x000000b000007945 */ /* 0x000fe60003800000 */
[----:B------:R-:W-:-:S13]  /*1ccd0*/  ISETP.GE.AND P0, PT, R8, R31, PT ;  /* 0x0000001f0800720c */ /* 0x000fda0003f06270 */
[----:B------:R-:W-:Y:S05]  /*1cce0*/  @P0 BRA `(.L_x_2181) ;  /* 0x0000008000000947 */ /* 0x000fea0003800000 */
[----:B------:R-:W-:Y:S02]  /*1ccf0*/  ISETP.GE.AND P1, PT, R116, c[0x0][0x3c8], PT ;  /* 0x0000f20074007a0c */ /* 0x000fe40003f26270 */
[----:B------:R-:W-:-:S11]  /*1cd00*/  ISETP.GE.AND P0, PT, R13, c[0x0][0x3c8], PT ;  /* 0x0000f2000d007a0c */ /* 0x000fd60003f06270 */
[CC--:B--2---:R-:W-:Y:S02]  /*1cd10*/  @!P1 LEA R8, P3, R116.reuse, R9.reuse, 0x1 ;  /* 0x0000000974089211 */ /* 0x0c4fe400078608ff */
[C---:B-1----:R-:W-:Y:S02]  /*1cd20*/  @!P0 LEA R20, P2, R13.reuse, R9, 0x1 ;  /* 0x000000090d148211 */ /* 0x042fe400078408ff */
[-C--:B----4-:R-:W-:Y:S02]  /*1cd30*/  @!P1 LEA.HI.X R9, R116, R3.reuse, R14, 0x1, P3 ;  /* 0x0000000374099211 */ /* 0x090fe400018f0c0e */
[----:B------:R-:W-:-:S03]  /*1cd40*/  @!P0 LEA.HI.X R21, R13, R3, R15, 0x1, P2 ;  /* 0x000000030d158211 */ /* 0x000fc600010f0c0f */
[----:B------:R1:W-:Y:S04]  /*1cd50*/  @!P1 ST.E.128 [R8.64], R36 ;  /* 0x0000002408009985 */ /* 0x0003e8000c101d08 */
[----:B------:R1:W-:Y:S02]  /*1cd60*/  @!P0 ST.E.128 [R20.64], R16 ;  /* 0x0000001014008985 */ /* 0x0003e4000c101d08 */
.L_x_2181:
[----:B------:R-:W-:Y:S05]  /*1cd70*/  BSYNC B0 ;  /* 0x0000000000007941 */ /* 0x000fea0003800000 */
.L_x_2180:
[----:B------:R-:W-:Y:S05]  /*1cd80*/  BRA.DIV ~URZ, `(.L_x_2182) ;  /* 0x00002f927f007947 */ /* 0x000fea000b800000 */
[----:B----4-:R4:W3:Y:S02]  /*1cd90*/  SHFL.IDX PT, R3, R2, 0x2, 0x181f ;  /* 0x00581f0002037f89 */ /* 0x0108e400000e0000 */
.L_x_2239:
[----:B------:R-:W-:Y:S05]  /*1cda0*/  BRA.DIV ~URZ, `(.L_x_2183) ;  /* 0x00002fe27f007947 */ /* 0x000fea000b800000 */
[----:B-12---:R1:W2:Y:S02]  /*1cdb0*/  SHFL.IDX PT, R9, R0, 0x2, 0x181f ;  /* 0x00581f0000097f89 */ /* 0x0062a400000e0000 */
.L_x_2240:
        /* <DEDUP_REMOVED lines=11> */
[----:B------:R2:W-:Y:S02]  /*1ce70*/  @!P0 ST.E.128 [R16.64], R4 ;  /* 0x0000000410008985 */ /* 0x0005e4000c101d08 */
.L_x_2185:
[----:B------:R-:W-:Y:S05]  /*1ce80*/  BSYNC B0 ;  /* 0x0000000000007941 */ /* 0x000fea0003800000 */
.L_x_2184:
[----:B------:R-:W-:Y:S05]  /*1ce90*/  BRA.DIV ~URZ, `(.L_x_2186) ;  /* 0x00002f627f007947 */ /* 0x000fea000b800000 */
[----:B---34-:R-:W3:Y:S04]  /*1cea0*/  SHFL.IDX PT, R2, R2, 0x3, 0x181f ;  /* 0x00781f0002027f89 */ /* 0x018ee800000e0000 */
[----:B-1----:R-:W1:Y:S02]  /*1ceb0*/  SHFL.IDX PT, R0, R0, 0x3, 0x181f ;  /* 0x00781f0000007f89 */ /* 0x002e6400000e0000 */
.L_x_2241:
[----:B------:R-:W-:-:S04]  /*1cec0*/  IADD3 R29, R29, 0x60, RZ ;  /* 0x000000601d1d7810 */ /* 0x000fc80007ffe0ff */
[----:B------:R-:W-:-:S13]  /*1ced0*/  ISETP.GE.AND P0, PT, R29, R31, PT ;  /* 0x0000001f1d00720c */ /* 0x000fda0003f06270 */
[----:B------:R-:W-:Y:S05]  /*1cee0*/  @P0 BRA `(.L_x_2187) ;  /* 0x0000185000000947 */ /* 0x000fea0003800000 */
[----:B------:R-:W-:-:S13]  /*1cef0*/  ISETP.GE.AND P0, PT, R116, c[0x0][0x3c8], PT ;  /* 0x0000f20074007a0c */ /* 0x000fda0003f06270 */
[----:B-12---:R-:W-:-:S04]  /*1cf00*/  @!P0 LEA R4, P1, R116, R0, 0x1 ;  /* 0x0000000074048211 */ /* 0x006fc800078208ff */
        /* <DEDUP_REMOVED lines=8> */
.L_x_2174:
[----:B------:R-:W-:Y:S01]  /*1cf90*/  IMAD R34, R34, c[0x0][0x408], RZ ;  /* 0x0001020022227a24 */ /* 0x000fe200078e02ff */
[----:B------:R-:W-:Y:S01]  /*1cfa0*/  SHF.R.S32.HI R11, RZ, 0x1f, R35 ;  /* 0x0000001fff0b7819 */ /* 0x000fe20000011423 */
[----:B------:R-:W-:-:S04]  /*1cfb0*/  IMAD.WIDE.U32 R14, R30, c[0x0][0x408], RZ ;  /* 0x000102001e0e7a25 */ /* 0x000fc800078e00ff */
[----:B------:R-:W-:Y:S02]  /*1cfc0*/  IMAD R34, R30, c[0x0][0x40c], R34 ;  /* 0x000103001e227a24 */ /* 0x000fe400078e0222 */
[----:B------:R-:W-:Y:S02]  /*1cfd0*/  IMAD R11, R11, c[0x0][0x440], RZ ;  /* 0x000110000b0b7a24 */ /* 0x000fe400078e02ff */
[----:B------:R-:W-:Y:S01]  /*1cfe0*/  @P3 IMAD.HI.U32 R13, R33, c[0x0][0x4ec], RZ ;  /* 0x00013b00210d3a27 */ /* 0x000fe200078e00ff */
[----:B------:R-:W-:-:S03]  /*1cff0*/  IADD3 R15, R15, R34, RZ ;  /* 0x000000220f0f7210 */ /* 0x000fc60007ffe0ff */
[----:B------:R-:W-:Y:S02]  /*1d000*/  IMAD R11, R35, c[0x0][0x444], R11 ;  /* 0x00011100230b7a24 */ /* 0x000fe400078e020b */
[----:B------:R-:W-:-:S04]  /*1d010*/  IMAD.WIDE.U32 R14, R227, c[0x0][0x438], R14 ;  /* 0x00010e00e30e7a25 */ /* 0x000fc800078e000e */
[----:B------:R-:W-:-:S04]  /*1d020*/  IMAD R15, R227, c[0x0][0x43c], R15 ;  /* 0x00010f00e30f7a24 */ /* 0x000fc800078e020f */
[----:B------:R-:W-:Y:S01]  /*1d030*/  IMAD.WIDE.U32 R28, R35, c[0x0][0x440], R14 ;  /* 0x00011000231c7a25 */ /* 0x000fe200078e000e */
[----:B------:R-:W-:Y:S02]  /*1d040*/  MOV R14, R33 ;  /* 0x00000021000e7202 */ /* 0x000fe40000000f00 */
[----:B------:R-:W-:Y:S02]  /*1d050*/  @P3 SHF.R.U32.HI R14, RZ, c[0x0][0x4f0], R13 ;  /* 0x00013c00ff0e3a19 */ /* 0x000fe4000001160d */
[----:B------:R-:W-:Y:S02]  /*1d060*/  IADD3 R29, R29, R11, RZ ;  /* 0x0000000b1d1d7210 */ /* 0x000fe40007ffe0ff */
[----:B------:R-:W-:Y:S02]  /*1d070*/  SHF.R.S32.HI R13, RZ, 0x1f, R14 ;  /* 0x0000001fff0d7819 */ /* 0x000fe4000001140e */
[----:B------:R-:W-:Y:S01]  /*1d080*/  IADD3 R11, -R14, RZ, RZ ;  /* 0x000000ff0e0b7210 */ /* 0x000fe20007ffe1ff */
[----:B------:R-:W-:-:S04]  /*1d090*/  IMAD.WIDE.U32 R28, R233, c[0x0][0x448], R28 ;  /* 0x00011200e91c7a25 */ /* 0x000fc800078e001c */
[----:B------:R-:W-:Y:S02]  /*1d0a0*/  IMAD R13, R13, c[0x0][0x430], RZ ;  /* 0x00010c000d0d7a24 */ /* 0x000fe400078e02ff */
[----:B------:R-:W-:Y:S02]  /*1d0b0*/  IMAD R29, R233, c[0x0][0x44c], R29 ;  /* 0x00011300e91d7a24 */ /* 0x000fe400078e021d */
[----:B------:R-:W-:Y:S02]  /*1d0c0*/  IMAD R11, R11, c[0x0][0x4e8], R33 ;  /* 0x00013a000b0b7a24 */ /* 0x000fe400078e0221 */
[C---:B------:R-:W-:Y:S02]  /*1d0d0*/  IMAD R13, R14.reuse, c[0x0][0x434], R13 ;  /* 0x00010d000e0d7a24 */ /* 0x040fe400078e020d */
[----:B------:R-:W-:Y:S01]  /*1d0e0*/  IMAD.WIDE.U32 R28, R14, c[0x0][0x430], R28 ;  /* 0x00010c000e1c7a25 */ /* 0x000fe200078e001c */
[----:B------:R-:W-:-:S04]  /*1d0f0*/  SHF.R.S32.HI R14, RZ, 0x1f, R11 ;  /* 0x0000001fff0e7819 */ /* 0x000fc8000001140b */
[----:B------:R-:W-:Y:S01]  /*1d100*/  IADD3 R15, R29, R13, RZ ;  /* 0x0000000d1d0f7210 */ /* 0x000fe20007ffe0ff */
[----:B------:R-:W-:Y:S01]  /*1d110*/  IMAD R13, R14, c[0x0][0x428], RZ ;  /* 0x00010a000e0d7a24 */ /* 0x000fe200078e02ff */
[----:B------:R-:W-:-:S05]  /*1d120*/  MOV R14, R28 ;  /* 0x0000001c000e7202 */ /* 0x000fca0000000f00 */
[----:B------:R-:W-:-:S04]  /*1d130*/  IMAD.WIDE.U32 R14, R11, c[0x0][0x428], R14 ;  /* 0x00010a000b0e7a25 */ /* 0x000fc800078e000e */
[----:B------:R-:W-:Y:S01]  /*1d140*/  IMAD R11, R11, c[0x0][0x42c], R13 ;  /* 0x00010b000b0b7a24 */ /* 0x000fe200078e020d */
[----:B------:R-:W-:-:S04]  /*1d150*/  LEA R67, P1, R14, c[0x0][0x400], 0x2 ;  /* 0x000100000e437a11 */ /* 0x000fc800078210ff */
[----:B------:R-:W-:-:S04]  /*1d160*/  IADD3 R11, R15, R11, RZ ;  /* 0x0000000b0f0b7210 */ /* 0x000fc80007ffe0ff */
[----:B------:R-:W-:Y:S01]  /*1d170*/  LEA.HI.X R66, R14, c[0x0][0x404], R11, 0x2, P1 ;  /* 0x000101000e427a11 */ /* 0x000fe200008f140b */
[----:B------:R-:W-:Y:S05]  /*1d180*/  BRA.DIV ~URZ, `(.L_x_2188) ;  /* 0x00002d427f007947 */ /* 0x000fea000b800000 */
[----:B------:R1:W2:Y:S02]  /*1d190*/  SHFL.IDX PT, R72, R66, RZ, 0x1c1f ;  /* 0x001c1fff42487589 */ /* 0x0002a400000e0000 */
.L_x_2242:
[----:B------:R-:W-:Y:S05]  /*1d1a0*/  BRA.DIV ~URZ, `(.L_x_2189) ;  /* 0x00002d927f007947 */ /* 0x000fea000b800000 */
[----:B------:R3:W4:Y:S02]  /*1d1b0*/  SHFL.IDX PT, R68, R67, RZ, 0x1c1f ;  /* 0x001c1fff43447589 */ /* 0x00072400000e0000 */
.L_x_2243:
        /* <DEDUP_REMOVED lines=37> */
[----:B--2---:R-:W-:Y:S02]  /*1d410*/  @!P1 IMAD.MOV.U32 R69, RZ, RZ, R72 ;  /* 0x000000ffff459224 */ /* 0x004fe400078e0048 */
[----:B----4-:R-:W-:Y:S02]  /*1d420*/  @!P0 LEA R70, P2, R15, R68, 0x2 ;  /* 0x000000440f468211 */ /* 0x010fe400078410ff */
[----:B------:R-:W-:Y:S02]  /*1d430*/  @!P1 IMAD.WIDE R74, R217, 0x4, R68 ;  /* 0x00000004d94a9825 */ /* 0x000fe400078e0244 */
[----:B------:R-:W-:Y:S02]  /*1d440*/  @!P0 LEA.HI.X R71, R15, R72, R14, 0x2, P2 ;  /* 0x000000480f478211 */ /* 0x000fe400010f140e */
[----:B------:R-:W-:Y:S01]  /*1d450*/  ISETP.GE.AND P2, PT, R46, c[0x0][0x3c8], PT ;  /* 0x0000f2002e007a0c */ /* 0x000fe20003f46270 */
        /* <DEDUP_REMOVED lines=19> */
[----:B--2---:R-:W-:-:S04]  /*1d590*/  @!P3 LEA R2, P5, R40, R68, 0x2 ;  /* 0x000000442802b211 */ /* 0x004fc800078a10ff */
[----:B------:R-:W-:Y:S02]  /*1d5a0*/  @!P3 LEA.HI.X R3, R40, R72, R39, 0x2, P5 ;  /* 0x000000482803b211 */ /* 0x000fe400028f1427 */
[C---:B----4-:R-:W-:Y:S02]  /*1d5b0*/  @!P4 LEA R4, P0, R38.reuse, R68, 0x2 ;  /* 0x000000442604c211 */ /* 0x050fe400078010ff */
[----:B------:R-:W-:Y:S01]  /*1d5c0*/  ISETP.GE.AND P5, PT, R29, c[0x0][0x3c8], PT ;  /* 0x0000f2001d007a0c */ /* 0x000fe20003fa6270 */
[----:B------:R2:W-:Y:S01]  /*1d5d0*/  @!P3 ST.E.64 [R2.64], R84 ;  /* 0x000000540200b985 */ /* 0x0005e2000c101b08 */
[----:B------:R-:W-:Y:S02]  /*1d5e0*/  @!P4 LEA.HI.X R5, R38, R72, R37, 0x2, P0 ;  /* 0x000000482605c211 */ /* 0x000fe400000f1425 */
[----:B------:R-:W-:-:S03]  /*1d5f0*/  @!P1 LEA R6, P3, R34, R68, 0x2 ;  /* 0x0000004422069211 */ /* 0x000fc600078610ff */
[----:B------:R4:W-:Y:S01]  /*1d600*/  @!P4 ST.E.64 [R4.64], R88 ;  /* 0x000000580400c985 */ /* 0x0009e2000c101b08 */
[----:B------:R-:W-:Y:S02]  /*1d610*/  @!P1 LEA.HI.X R7, R34, R72, R11, 0x2, P3 ;  /* 0x0000004822079211 */ /* 0x000fe400018f140b */
[----:B------:R-:W-:Y:S02]  /*1d620*/  ISETP.GE.AND P4, PT, R65, c[0x0][0x3c8], PT ;  /* 0x0000f20041007a0c */ /* 0x000fe40003f86270 */
[----:B--2---:R-:W-:-:S04]  /*1d630*/  @!P2 LEA R2, P0, R31, R68, 0x2 ;  /* 0x000000441f02a211 */ /* 0x004fc800078010ff */
[----:B------:R-:W-:Y:S02]  /*1d640*/  @!P2 LEA.HI.X R3, R31, R72, R30, 0x2, P0 ;  /* 0x000000481f03a211 */ /* 0x000fe400000f141e */
[----:B----4-:R-:W-:-:S03]  /*1d650*/  @!P6 LEA R4, P0, R33, R68, 0x2 ;  /* 0x000000442104e211 */ /* 0x010fc600078010ff */
[----:B------:R2:W-:Y:S01]  /*1d660*/  @!P2 ST.E.64 [R2.64], R92 ;  /* 0x0000005c0200a985 */ /* 0x0005e2000c101b08 */
[----:B------:R-:W-:Y:S02]  /*1d670*/  ISETP.GE.AND P2, PT, R48, c[0x0][0x3c8], PT ;  /* 0x0000f20030007a0c */ /* 0x000fe40003f46270 */
[----:B------:R-:W-:Y:S01]  /*1d680*/  @!P6 LEA.HI.X R5, R33, R72, R32, 0x2, P0 ;  /* 0x000000482105e211 */ /* 0x000fe200000f1420 */
[----:B------:R4:W-:Y:S01]  /*1d690*/  @!P1 ST.E.64 [R6.64], R96 ;  /* 0x0000006006009985 */ /* 0x0009e2000c101b08 */
[----:B------:R-:W-:Y:S02]  /*1d6a0*/  ISETP.GE.AND P1, PT, R44, c[0x0][0x3c8], PT ;  /* 0x0000f2002c007a0c */ /* 0x000fe40003f26270 */
[----:B------:R-:W-:Y:S01]  /*1d6b0*/  ISETP.GE.AND P0, PT, R36, c[0x0][0x3c8], PT ;  /* 0x0000f20024007a0c */ /* 0x000fe20003f06270 */
[----:B------:R5:W-:Y:S01]  /*1d6c0*/  @!P6 ST.E.64 [R4.64], R100 ;  /* 0x000000640400e985 */ /* 0x000be2000c101b08 */
[----:B--2---:R-:W-:-:S04]  /*1d6d0*/  @!P5 LEA R2, P3, R29, R68, 0x2 ;  /* 0x000000441d02d211 */ /* 0x004fc800078610ff */
[----:B------:R-:W-:Y:S02]  /*1d6e0*/  @!P5 LEA.HI.X R3, R29, R72, R28, 0x2, P3 ;  /* 0x000000481d03d211 */ /* 0x000fe400018f141c */
[CC--:B----4-:R-:W-:Y:S02]  /*1d6f0*/  @!P2 LEA R6, P3, R48.reuse, R68.reuse, 0x2 ;  /* 0x000000443006a211 */ /* 0x0d0fe400078610ff */
[C---:B-----5:R-:W-:Y:S01]  /*1d700*/  @!P4 LEA R4, P6, R65.reuse, R68, 0x2 ;  /* 0x000000444104c211 */ /* 0x060fe200078c10ff */
[----:B------:R2:W-:Y:S01]  /*1d710*/  @!P5 ST.E.64 [R2.64], R104 ;  /* 0x000000680200d985 */ /* 0x0005e2000c101b08 */
[-C--:B------:R-:W-:Y:S02]  /*1d720*/  @!P2 LEA.HI.X R7, R48, R72.reuse, R47, 0x2, P3 ;  /* 0x000000483007a211 */ /* 0x080fe400018f142f */
[----:B------:R-:W-:-:S05]  /*1d730*/  @!P4 LEA.HI.X R5, R65, R72, R64, 0x2, P6 ;  /* 0x000000484105c211 */ /* 0x000fca00030f1440 */
[----:B------:R4:W-:Y:S04]  /*1d740*/  @!P4 ST.E.64 [R4.64], R52 ;  /* 0x000000340400c985 */ /* 0x0009e8000c101b08 */
[----:B------:R4:W-:Y:S01]  /*1d750*/  @!P2 ST.E.64 [R6.64], R56 ;  /* 0x000000380600a985 */ /* 0x0009e2000c101b08 */
[-C--:B--2---:R-:W-:Y:S02]  /*1d760*/  @!P1 LEA R2, P5, R44, R68.reuse, 0x2 ;  /* 0x000000442c029211 */ /* 0x084fe400078a10ff */
[----:B------:R-:W-:Y:S02]  /*1d770*/  @!P0 LEA R68, P3, R36, R68, 0x2 ;  /* 0x0000004424448211 */ /* 0x000fe400078610ff */
[-C--:B------:R-:W-:Y:S02]  /*1d780*/  @!P1 LEA.HI.X R3, R44, R72.reuse, R43, 0x2, P5 ;  /* 0x000000482c039211 */ /* 0x080fe400028f142b */
[----:B------:R-:W-:-:S03]  /*1d790*/  @!P0 LEA.HI.X R69, R36, R72, R35, 0x2, P3 ;  /* 0x0000004824458211 */ /* 0x000fc600018f1423 */
[----:B------:R4:W-:Y:S04]  /*1d7a0*/  @!P1 ST.E.64 [R2.64], R60 ;  /* 0x0000003c02009985 */ /* 0x0009e8000c101b08 */
[----:B------:R4:W-:Y:S02]  /*1d7b0*/  @!P0 ST.E.64 [R68.64], R16 ;  /* 0x0000001044008985 */ /* 0x0009e4000c101b08 */
.L_x_2191:
[----:B------:R-:W-:Y:S05]  /*1d7c0*/  BSYNC B0 ;  /* 0x0000000000007941 */ /* 0x000fea0003800000 */
.L_x_2190:
[----:B------:R-:W-:Y:S05]  /*1d7d0*/  BRA.DIV ~URZ, `(.L_x_2192) ;  /* 0x000027d27f007947 */ /* 0x000fea000b800000 */
[----:B-1----:R-:W1:Y:S04]  /*1d7e0*/  SHFL.IDX PT, R66, R66, 0x1, 0x1c1f ;  /* 0x003c1f0042427f89 */ /* 0x002e6800000e0000 */
[----:B---3--:R-:W3:Y:S02]  /*1d7f0*/  SHFL.IDX PT, R67, R67, 0x1, 0x1c1f ;  /* 0x003c1f0043437f89 */ /* 0x008ee400000e0000 */
.L_x_2244:
[----:B------:R-:W-:-:S13]  /*1d800*/  ISETP.NE.AND P0, PT, R0, RZ, PT ;  /* 0x000000ff0000720c */ /* 0x000fda0003f05270 */
[----:B------:R-:W-:Y:S05]  /*1d810*/  @P0 BRA `(.L_x_2187) ;  /* 0x00000f2000000947 */ /* 0x000fea0003800000 */
[----:B------:R-:W-:Y:S02]  /*1d820*/  ISETP.GE.AND P1, PT, R15, c[0x0][0x3c8], PT ;  /* 0x0000f2000f007a0c */ /* 0x000fe40003f26270 */
[----:B------:R-:W-:Y:S02]  /*1d830*/  ISETP.GE.AND P2, PT, R217, c[0x0][0x3c8], PT ;  /* 0x0000f200d9007a0c */ /* 0x000fe40003f46270 */
[----:B------:R-:W-:Y:S02]  /*1d840*/  ISETP.GE.AND P0, PT, R51, c[0x0][0x3c8], PT ;  /* 0x0000f20033007a0c */ /* 0x000fe40003f06270 */
[----:B------:R-:W-:Y:S02]  /*1d850*/  ISETP.GE.AND P5, PT, R50, c[0x0][0x3c8], PT ;  /* 0x0000f20032007a0c */ /* 0x000fe40003fa6270 */
[----:B------:R-:W-:-:S05]  /*1d860*/  ISETP.GE.AND P6, PT, R46, c[0x0][0x3c8], PT ;  /* 0x0000f2002e007a0c */ /* 0x000fca0003fc6270 */
[-C--:B---34-:R-:W-:Y:S02]  /*1d870*/  @!P1 LEA R4, P4, R15, R67.reuse, 0x2 ;  /* 0x000000430f049211 */ /* 0x098fe400078810ff */
[----:B------:R-:W-:Y:S02]  /*1d880*/  @!P2 IMAD.MOV.U32 R6, RZ, RZ, R67 ;  /* 0x000000ffff06a224 */ /* 0x000fe400078e0043 */
[----:B-1----:R-:W-:Y:S01]  /*1d890*/  @!P2 IMAD.MOV.U32 R7, RZ, RZ, R66 ;  /* 0x000000ffff07a224 */ /* 0x002fe200078e0042 */
[----:B------:R-:W-:Y:S02]  /*1d8a0*/  @!P0 LEA R2, P3, R51, R67, 0x2 ;  /* 0x0000004333028211 */ /* 0x000fe400078610ff */
[-C--:B------:R-:W-:Y:S01]  /*1d8b0*/  @!P1 LEA.HI.X R5, R15, R66.reuse, R14, 0x2, P4 ;  /* 0x000000420f059211 */ /* 0x080fe200020f140e */
[----:B------:R-:W-:Y:S01]  /*1d8c0*/  @!P2 IMAD.WIDE R6, R217, 0x4, R6 ;  /* 0x00000004d906a825 */ /* 0x000fe200078e0206 */
[----:B------:R-:W-:Y:S02]  /*1d8d0*/  ISETP.GE.AND P4, PT, R42, c[0x0][0x3c8], PT ;  /* 0x0000f2002a007a0c */ /* 0x000fe40003f86270 */
[----:B------:R-:W-:-:S02]  /*1d8e0*/  @!P0 LEA.HI.X R3, R51, R66, R13, 0x2, P3 ;  /* 0x0000004233038211 */ /* 0x000fc400018f140d */
[----:B------:R-:W-:Y:S01]  /*1d8f0*/  @!P2 ST.E.64 [R6.64], R114 ;  /* 0x000000720600a985 */ /* 0x000fe2000c101b08 */
[----:B------:R-:W-:Y:S02]  /*1d900*/  ISETP.GE.AND P3, PT, R40, c[0x0][0x3c8], PT ;  /* 0x0000f20028007a0c */ /* 0x000fe40003f66270 */
[----:B------:R-:W-:Y:S01]  /*1d910*/  ISETP.GE.AND P2, PT, R38, c[0x0][0x3c8], PT ;  /* 0x0000f20026007a0c */ /* 0x000fe20003f46270 */
[----:B------:R1:W-:Y:S04]  /*1d920*/  @!P1 ST.E.64 [R4.64], R110 ;  /* 0x0000006e04009985 */ /* 0x0003e8000c101b08 */
[----:B------:R3:W-:Y:S01]  /*1d930*/  @!P0 ST.E.64 [R2.64], R18 ;  /* 0x0000001202008985 */ /* 0x0007e2000c101b08 */
[-C--:B-1----:R-:W-:Y:S02]  /*1d940*/  @!P5 LEA R4, P0, R50, R67.reuse, 0x2 ;  /* 0x000000433204d211 */ /* 0x082fe400078010ff */
[----:B---3--:R-:W-:-:S02]  /*1d950*/  @!P6 LEA R2, P1, R46, R67, 0x2 ;  /* 0x000000432e02e211 */ /* 0x008fc400078210ff */
[-C--:B------:R-:W-:Y:S02]  /*1d960*/  @!P5 LEA.HI.X R5, R50, R66.reuse, R49, 0x2, P0 ;  /* 0x000000423205d211 */ /* 0x080fe400000f1431 */
[-C--:B------:R-:W-:Y:S02]  /*1d970*/  @!P4 LEA R6, P0, R42, R67.reuse, 0x2 ;  /* 0x000000432a06c211 */ /* 0x080fe400078010ff */
[-C--:B------:R-:W-:Y:S01]  /*1d980*/  @!P6 LEA.HI.X R3, R46, R66.reuse, R45, 0x2, P1 ;  /* 0x000000422e03e211 */ /* 0x080fe200008f142d */
[----:B------:R1:W-:Y:S01]  /*1d990*/  @!P5 ST.E.64 [R4.64], R20 ;  /* 0x000000140400d985 */ /* 0x0003e2000c101b08 */
[----:B------:R-:W-:Y:S02]  /*1d9a0*/  ISETP.GE.AND P1, PT, R31, c[0x0][0x3c8], PT ;  /* 0x0000f2001f007a0c */ /* 0x000fe40003f26270 */
[----:B------:R-:W-:Y:S02]  /*1d9b0*/  @!P4 LEA.HI.X R7, R42, R66, R41, 0x2, P0 ;  /* 0x000000422a07c211 */ /* 0x000fe400000f1429 */
[----:B------:R-:W-:-:S02]  /*1d9c0*/  @!P3 LEA R8, P0, R40, R67, 0x2 ;  /* 0x000000432808b211 */ /* 0x000fc400078010ff */
[----:B------:R-:W-:Y:S02]  /*1d9d0*/  ISETP.GE.AND P6, PT, R34, c[0x0][0x3c8], PT ;  /* 0x0000f20022007a0c */ /* 0x000fe40003fc6270 */
[-C--:B------:R-:W-:Y:S02]  /*1d9e0*/  @!P3 LEA.HI.X R9, R40, R66.reuse, R39, 0x2, P0 ;  /* 0x000000422809b211 */ /* 0x080fe400000f1427 */
[CC--:B------:R-:W-:Y:S02]  /*1d9f0*/  @!P2 LEA R14, P0, R38.reuse, R67.reuse, 0x2 ;  /* 0x00000043260ea211 */ /* 0x0c0fe400078010ff */
[----:B------:R-:W-:Y:S02]  /*1da00*/  ISETP.GE.AND P5, PT, R33, c[0x0][0x3c8], PT ;  /* 0x0000f20021007a0c */ /* 0x000fe40003fa6270 */
[----:B------:R-:W-:Y:S02]  /*1da10*/  @!P2 LEA.HI.X R15, R38, R66, R37, 0x2, P0 ;  /* 0x00000042260fa211 */ /* 0x000fe400000f1425 */
[----:B------:R-:W-:-:S04]  /*1da20*/  @!P1 LEA R16, P0, R31, R67, 0x2 ;  /* 0x000000431f109211 */ /* 0x000fc800078010ff */
[----:B------:R-:W-:Y:S02]  /*1da30*/  @!P1 LEA.HI.X R17, R31, R66, R30, 0x2, P0 ;  /* 0x000000421f119211 */ /* 0x000fe400000f141e */
[----:B------:R-:W-:-:S13]  /*1da40*/  ISETP.GE.AND P0, PT, R46, c[0x0][0x3c8], PT ;  /* 0x0000f2002e007a0c */ /* 0x000fda0003f06270 */
[----:B------:R3:W-:Y:S01]  /*1da50*/  @!P0 ST.E.64 [R2.64], R22 ;  /* 0x0000001602008985 */ /* 0x0007e2000c101b08 */
[----:B-1----:R-:W-:-:S03]  /*1da60*/  @!P6 LEA R4, P0, R34, R67, 0x2 ;  /* 0x000000432204e211 */ /* 0x002fc600078010ff */
        /* <DEDUP_REMOVED lines=9> */
[-C--:B---3--:R-:W-:Y:S02]  /*1db00*/  @!P5 LEA R2, P1, R33, R67.reuse, 0x2 ;  /* 0x000000432102d211 */ /* 0x088fe400078210ff */
[----:B-1----:R-:W-:Y:S02]  /*1db10*/  @!P4 LEA R6, P0, R29, R67, 0x2 ;  /* 0x000000431d06c211 */ /* 0x002fe400078010ff */
        /* <DEDUP_REMOVED lines=10> */
[----:B--2---:R-:W-:-:S03]  /*1dbc0*/  @!P1 LEA R16, P0, R44, R67, 0x2 ;  /* 0x000000432c109211 */ /* 0x004fc600078010ff */
        /* <DEDUP_REMOVED lines=9> */
.L_x_2172:
[----:B------:R-:W-:Y:S01]  /*1dc60*/  ISETP.NE.U32.AND P0, PT, RZ, c[0x0][0x508], PT ;  /* 0x00014200ff007a0c */ /* 0x000fe20003f05070 */
[----:B------:R-:W-:Y:S01]  /*1dc70*/  IMAD.MOV.U32 R3, RZ, RZ, 0x4 ;  /* 0x00000004ff037424 */ /* 0x000fe200078e00ff */
[----:B------:R-:W-:Y:S01]  /*1dc80*/  ISETP.NE.U32.AND P2, PT, RZ, c[0x0][0x500], PT ;  /* 0x00014000ff007a0c */ /* 0x000fe20003f45070 */
[----:B------:R-:W-:Y:S01]  /*1dc90*/  IMAD.MOV.U32 R0, RZ, RZ, c[0x0][0x388] ;  /* 0x0000e200ff007624 */ /* 0x000fe200078e00ff */
[----:B------:R-:W-:Y:S01]  /*1dca0*/  ISETP.NE.AND.EX P0, PT, RZ, c[0x0][0x50c], PT, P0 ;  /* 0x00014300ff007a0c */ /* 0x000fe20003f05300 */
[----:B------:R-:W-:Y:S01]  /*1dcb0*/  IMAD.MOV.U32 R2, RZ, RZ, RZ ;  /* 0x000000ffff027224 */ /* 0x000fe200078e00ff */
[----:B------:R-:W-:Y:S01]  /*1dcc0*/  ISETP.NE.AND.EX P2, PT, RZ, c[0x0][0x504], PT, P2 ;  /* 0x00014100ff007a0c */ /* 0x000fe20003f45320 */
[----:B------:R-:W-:-:S10]  /*1dcd0*/  IMAD.WIDE R4, R211, R3, c[0x0][0x500] ;  /* 0x00014000d3047625 */ /* 0x000fd400078e0203 */
[----:B------:R-:W-:Y:S02]  /*1dce0*/  @P0 IMAD.WIDE R6, R211, R3, c[0x0][0x508] ;  /* 0x00014200d3060625 */ /* 0x000fe400078e0203 */
[----:B------:R1:W5:Y:S04]  /*1dcf0*/  @P2 LDG.E R2, [R4.64] ;  /* 0x0000000804022981 */ /* 0x000368000c1e1900 */
[----:B------:R1:W5:Y:S01]  /*1dd00*/  @P0 LDG.E R0, [R6.64] ;  /* 0x0000000806000981 */ /* 0x000362000c1e1900 */
[----:B------:R-:W-:-:S04]  /*1dd10*/  ISETP.NE.AND P1, PT, R210, RZ, PT ;  /* 0x000000ffd200720c */ /* 0x000fc80003f25270 */
[----:B------:R-:W-:Y:S01]  /*1dd20*/  SEL R210, R210, c[0x0][0x3d4], P1 ;  /* 0x0000f500d2d27a07 */ /* 0x000fe20000800000 */
[----:B------:R-:W-:Y:S05]  /*1dd30*/  @P0 BRA `(.L_x_2193) ;  /* 0x0000004000000947 */ /* 0x000fea0003800000 */
[----:B------:R-:W-:Y:S05]  /*1dd40*/  @!P2 BRA `(.L_x_2193) ;  /* 0x000000300000a947 */ /* 0x000fea0003800000 */
[----:B-----5:R3:W4:Y:S04]  /*1dd50*/  LDG.E R0, [R4.64] ;  /* 0x0000000804007981 */ /* 0x020728000c1e1900 */
[----:B-1-3--:R-:W4:Y:S02]  /*1dd60*/  LDG.E R4, [R4.64+0x4] ;  /* 0x0000040804047981 */ /* 0x00af24000c1e1900 */
[----:B----4-:R-:W-:Y:S02]  /*1dd70*/  IADD3 R0, -R0, R4, RZ ;  /* 0x0000000400007210 */ /* 0x010fe40007ffe1ff */
.L_x_2193:
[----:B------:R-:W-:Y:S01]  /*1dd80*/  ISETP.GT.AND P0, PT, R10, 0x7f, PT ;  /* 0x0000007f0a00780c */ /* 0x000fe20003f04270 */
[----:B------:R-:W-:Y:S01]  /*1dd90*/  BSSY B0, `(.L_x_2194) ;  /* 0x0000035000007945 */ /* 0x000fe20003800000 */
[----:B-1----:R-:W-:Y:S02]  /*1dda0*/  SHF.R.S32.HI R4, RZ, 0x1f, R211 ;  /* 0x0000001fff047819 */ /* 0x002fe400000114d3 */
[----:B-----5:R-:W-:-:S02]  /*1ddb0*/  SHF.R.S32.HI R6, RZ, 0x1f, R2 ;  /* 0x0000001fff067819 */ /* 0x020fc40000011402 */
[----:B------:R-:W-:Y:S02]  /*1ddc0*/  SEL R5, R211, RZ, !P2 ;  /* 0x000000ffd3057207 */ /* 0x000fe40005000000 */
[----:B------:R-:W-:-:S05]  /*1ddd0*/  SEL R4, R4, RZ, !P2 ;  /* 0x000000ff04047207 */ /* 0x000fca0005000000 */
[----:B------:R-:W-:Y:S05]  /*1dde0*/  @P0 BRA `(.L_x_2195) ;  /* 0x000002f000000947 */ /* 0x000fea0003800000 */
[----:B------:R-:W-:Y:S01]  /*1ddf0*/  IMAD R7, R0, c[0x0][0x4e8], RZ ;  /* 0x00013a0000077a24 */ /* 0x000fe200078e02ff */
[----:B------:R-:W-:-:S04]  /*1de00*/  IADD3 R3, R209, R10, RZ ;  /* 0x0000000ad1037210 */ /* 0x000fc80007ffe0ff */
[----:B------:R-:W-:-:S13]  /*1de10*/  ISETP.GE.AND P0, PT, R3, R7, PT ;  /* 0x000000070300720c */ /* 0x000fda0003f06270 */
[----:B------:R-:W-:Y:S05]  /*1de20*/  @P0 BRA `(.L_x_2195) ;  /* 0x000002b000000947 */ /* 0x000fea0003800000 */
[----:B------:R-:W-:Y:S01]  /*1de30*/  IMAD.MOV.U32 R26, RZ, RZ, 0x368 ;  /* 0x00000368ff1a7424 */ /* 0x000fe200078e00ff */
[----:B------:R-:W-:Y:S01]  /*1de40*/  ISETP.GT.AND P2, PT, R210, 0x1, PT ;  /* 0x00000001d200780c */ /* 0x000fe20003f44270 */
[----:B------:R-:W-:Y:S01]  /*1de50*/  IMAD.MOV.U32 R7, RZ, RZ, c[0x0][0x4e8] ;  /* 0x00013a00ff077624 */ /* 0x000fe200078e00ff */
[----:B------:R-:W-:Y:S02]  /*1de60*/  MOV R11, R3 ;  /* 0x00000003000b7202 */ /* 0x000fe40000000f00 */
[----:B------:R-:W-:Y:S02]  /*1de70*/  SEL R26, R26, 0x328, P2 ;  /* 0x000003281a1a7807 */ /* 0x000fe40001000000 */
[----:B------:R-:W-:Y:S02]  /*1de80*/  ISETP.NE.AND P0, PT, R7, 0x1, PT ;  /* 0x000000010700780c */ /* 0x000fe40003f05270 */
[----:B------:R-:W1:Y:S01]  /*1de90*/  LDC.64 R24, c[0x0][R26+0x170] ;  /* 0x00005c001a187b82 */ /* 0x000e620000000a00 */
[----:B------:R-:W-:-:S07]  /*1dea0*/  SEL R233, R233, RZ, P2 ;  /* 0x000000ffe9e97207 */ /* 0x000fce0001000000 */
[----:B------:R-:W3:Y:S03]  /*1deb0*/  LDC.64 R18, c[0x0][R26+0x168] ;  /* 0x00005a001a127b82 */ /* 0x000ee60000000a00 */
[----:B------:R-:W-:-:S05]  /*1dec0*/  @P0 IMAD.HI.U32 R9, R3, c[0x0][0x4ec], RZ ;  /* 0x00013b0003090a27 */ /* 0x000fca00078e00ff */
[----:B------:R-:W4:Y:S01]  /*1ded0*/  LDC.64 R22, c[0x0][R26+0x178] ;  /* 0x00005e001a167b82 */ /* 0x000f220000000a00 */
[----:B------:R-:W-:-:S05]  /*1dee0*/  @P0 SHF.R.U32.HI R11, RZ, c[0x0][0x4f0], R9 ;  /* 0x00013c00ff0b0a19 */ /* 0x000fca0000011609 */
[----:B------:R-:W-:Y:S02]  /*1def0*/  IMAD.MOV R9, RZ, RZ, -R11 ;  /* 0x000000ffff097224 */ /* 0x000fe400078e0a0b */
[----:B------:R-:W5:Y:S02]  /*1df00*/  LDC.64 R20, c[0x0][R26+0x160] ;  /* 0x000058001a147b82 */ /* 0x000f640000000a00 */
[----:B------:R-:W-:Y:S02]  /*1df10*/  IMAD R9, R9, c[0x0][0x4e8], R3 ;  /* 0x00013a0009097a24 */ /* 0x000fe400078e0203 */
[-C--:B-1----:R-:W-:Y:S02]  /*1df20*/  IMAD R7, R25, R5.reuse, RZ ;  /* 0x0000000519077224 */ /* 0x082fe400078e02ff */
[----:B------:R-:W-:-:S04]  /*1df30*/  IMAD.WIDE.U32 R16, R24, R5, RZ ;  /* 0x0000000518107225 */ /* 0x000fc800078e00ff */
[----:B------:R-:W-:Y:S02]  /*1df40*/  IMAD R7, R24, R4, R7 ;  /* 0x0000000418077224 */ /* 0x000fe400078e0207 */
[-C--:B---3--:R-:W-:Y:S02]  /*1df50*/  IMAD R8, R19, R227.reuse, RZ ;  /* 0x000000e313087224 */ /* 0x088fe400078e02ff */
[----:B------:R-:W-:Y:S01]  /*1df60*/  IMAD.WIDE.U32 R18, R18, R227, RZ ;  /* 0x000000e312127225 */ /* 0x000fe200078e00ff */
[----:B------:R-:W-:-:S03]  /*1df70*/  IADD3 R7, R17, R7, RZ ;  /* 0x0000000711077210 */ /* 0x000fc60007ffe0ff */
[----:B------:R-:W-:Y:S01]  /*1df80*/  IMAD.IADD R8, R19, 0x1, R8 ;  /* 0x0000000113087824 */ /* 0x000fe200078e0208 */
[----:B------:R-:W-:Y:S01]  /*1df90*/  IADD3 R18, P1, P0, R16, R18, R2 ;  /* 0x0000001210127210 */ /* 0x000fe2000783e002 */
[-C--:B----4-:R-:W-:Y:S02]  /*1dfa0*/  IMAD R16, R23, R233.reuse, RZ ;  /* 0x000000e917107224 */ /* 0x090fe400078e02ff */
[----:B------:R-:W-:Y:S01]  /*1dfb0*/  IMAD.WIDE.U32 R22, R22, R233, RZ ;  /* 0x000000e916167225 */ /* 0x000fe200078e00ff */
[----:B------:R-:W-:Y:S02]  /*1dfc0*/  IADD3.X R7, R7, R8, R6, P1, P0 ;  /* 0x0000000807077210 */ /* 0x000fe40000fe0406 */
[----:B------:R-:W-:Y:S02]  /*1dfd0*/  SHF.R.S32.HI R8, RZ, 0x1f, R9 ;  /* 0x0000001fff087819 */ /* 0x000fe40000011409 */
[----:B------:R-:W-:Y:S01]  /*1dfe0*/  IADD3 R18, P1, P0, R11, R18, R22 ;  /* 0x000000120b127210 */ /* 0x000fe2000783e016 */
[----:B-----5:R-:W-:Y:S01]  /*1dff0*/  IMAD R3, R21, R9, RZ ;  /* 0x0000000915037224 */ /* 0x020fe200078e02ff */
[----:B------:R-:W-:-:S02]  /*1e000*/  IADD3 R16, R23, R16, RZ ;  /* 0x0000001017107210 */ /* 0x000fc40007ffe0ff */
[----:B------:R-:W-:Y:S01]  /*1e010*/  SHF.R.S32.HI R11, RZ, 0x1f, R11 ;  /* 0x0000001fff0b7819 */ /* 0x000fe2000001140b */
[----:B------:R-:W-:Y:S01]  /*1e020*/  IMAD R3, R20, R8, R3 ;  /* 0x0000000814037224 */ /* 0x000fe200078e0203 */
[----:B------:R-:W-:Y:S02]  /*1e030*/  MOV R8, c[0x0][0x4ac] ;  /* 0x00012b0000087a02 */ /* 0x000fe40000000f00 */
[----:B------:R-:W-:Y:S01]  /*1e040*/  IADD3.X R19, R11, R7, R16, P1, P0 ;  /* 0x000000070b137210 */ /* 0x000fe20000fe0410 */
[----:B------:R-:W-:Y:S01]  /*1e050*/  IMAD.MOV.U32 R7, RZ, RZ, c[0x0][0x4a8] ;  /* 0x00012a00ff077624 */ /* 0x000fe200078e00ff */
[----:B------:R-:W-:-:S03]  /*1e060*/  SEL R8, R8, c[0x0][0x454], P2 ;  /* 0x0001150008087a07 */ /* 0x000fc60001000000 */
[----:B------:R-:W-:Y:S01]  /*1e070*/  IMAD.WIDE.U32 R18, R20, R9, R18 ;  /* 0x0000000914127225 */ /* 0x000fe200078e0012 */
[----:B------:R-:W-:-:S03]  /*1e080*/  SEL R7, R7, c[0x0][0x450], P2 ;  /* 0x0001140007077a07 */ /* 0x000fc60001000000 */
[----:B------:R-:W-:Y:S01]  /*1e090*/  IMAD.IADD R3, R19, 0x1, R3 ;  /* 0x0000000113037824 */ /* 0x000fe200078e0203 */
[----:B------:R-:W-:-:S04]  /*1e0a0*/  LEA R16, P0, R18, R7, 0x2 ;  /* 0x0000000712107211 */ /* 0x000fc800078010ff */
[----:B------:R-:W-:Y:S02]  /*1e0b0*/  LEA.HI.X R17, R18, R8, R3, 0x2, P0 ;  /* 0x0000000812117211 */ /* 0x000fe400000f1403 */
[----:B------:R-:W-:-:S05]  /*1e0c0*/  MOV R3, 0xff800000 ;  /* 0xff80000000037802 */ /* 0x000fca0000000f00 */
[----:B------:R1:W-:Y:S02]  /*1e0d0*/  STG.E [R16.64], R3 ;  /* 0x0000000310007986 */ /* 0x0003e4000c101908 */
.L_x_2195:
[----:B------:R-:W-:Y:S05]  /*1e0e0*/  BSYNC B0 ;  /* 0x0000000000007941 */ /* 0x000fea0003800000 */
.L_x_2194:
[----:B------:R-:W-:-:S13]  /*1e0f0*/  ISETP.GT.AND P0, PT, R210, 0x1, PT ;  /* 0x00000001d200780c */ /* 0x000fda0003f04270 */
[----:B------:R-:W-:Y:S05]  /*1e100*/  @P0 BRA `(.L_x_2187) ;  /* 0x0000063000000947 */ /* 0x000fea0003800000 */
[----:B-1----:R-:W-:Y:S01]  /*1e110*/  MOV R3, c[0x0][0x4e8] ;  /* 0x00013a0000037a02 */ /* 0x002fe20000000f00 */
[----:B------:R-:W-:Y:S01]  /*1e120*/  IMAD R6, R6, c[0x0][0x3a0], RZ ;  /* 0x0000e80006067a24 */ /* 0x000fe200078e02ff */
[----:B------:R-:W-:Y:S01]  /*1e130*/  LEA R28, R28, R29, 0x5 ;  /* 0x0000001d1c1c7211 */ /* 0x000fe200078e28ff */
[----:B------:R-:W-:Y:S01]  /*1e140*/  IMAD R4, R4, c[0x0][0x3f0], RZ ;  /* 0x0000fc0004047a24 */ /* 0x000fe200078e02ff */
[----:B------:R-:W-:Y:S01]  /*1e150*/  ISETP.NE.AND P0, PT, R3, 0x1, PT ;  /* 0x000000010300780c */ /* 0x000fe20003f05270 */
[C---:B------:R-:W-:Y:S01]  /*1e160*/  IMAD R6, R2.reuse, c[0x0][0x3a4], R6 ;  /* 0x0000e90002067a24 */ /* 0x040fe200078e0206 */
[----:B------:R-:W-:Y:S01]  /*1e170*/  IADD3 R28, R209, R28, RZ ;  /* 0x0000001cd11c7210 */ /* 0x000fe20007ffe0ff */
[----:B------:R-:W-:Y:S01]  /*1e180*/  IMAD.WIDE.U32 R2, R2, c[0x0][0x3a0], RZ ;  /* 0x0000e80002027a25 */ /* 0x000fe200078e00ff */
[----:B------:R-:W-:-:S03]  /*1e190*/  IADD3 R29, R29, R209, RZ ;  /* 0x000000d11d1d7210 */ /* 0x000fc60007ffe0ff */
[----:B------:R-:W-:Y:S01]  /*1e1a0*/  IMAD R4, R5, c[0x0][0x3f4], R4 ;  /* 0x0000fd0005047a24 */ /* 0x000fe200078e0204 */
[----:B------:R-:W-:Y:S02]  /*1e1b0*/  IADD3 R9, R3, R6, RZ ;  /* 0x0000000603097210 */ /* 0x000fe40007ffe0ff */
[----:B------:R-:W-:Y:S02]  /*1e1c0*/  MOV R8, R2 ;  /* 0x0000000200087202 */ /* 0x000fe40000000f00 */
        /* <DEDUP_REMOVED lines=10> */
[----:B------:R-:W-:Y:S01]  /*1e270*/  IMAD R3, R3, c[0x0][0x4e8], R28 ;  /* 0x00013a0003037a24 */ /* 0x000fe200078e021c */
[----:B------:R-:W-:Y:S01]  /*1e280*/  MOV R4, R8 ;  /* 0x0000000800047202 */ /* 0x000fe20000000f00 */
[----:B------:R-:W-:-:S04]  /*1e290*/  IMAD R2, R6, c[0x0][0x3e4], R2 ;  /* 0x0000f90006027a24 */ /* 0x000fc800078e0202 */
        /* <DEDUP_REMOVED lines=11> */
[----:B------:R1:W3:Y:S02]  /*1e350*/  SHFL.IDX PT, R4, R3, RZ, 0x181f ;  /* 0x00181fff03047589 */ /* 0x0002e400000e0000 */
.L_x_2245:
[----:B------:R-:W-:Y:S05]  /*1e360*/  BRA.DIV ~URZ, `(.L_x_2197) ;  /* 0x00001d827f007947 */ /* 0x000fea000b800000 */
[----:B------:R4:W1:Y:S02]  /*1e370*/  SHFL.IDX PT, R5, R2, RZ, 0x181f ;  /* 0x00181fff02057589 */ /* 0x00086400000e0000 */
.L_x_2246:
[----:B------:R-:W-:Y:S01]  /*1e380*/  IMAD R0, R0, c[0x0][0x4e8], RZ ;  /* 0x00013a0000007a24 */ /* 0x000fe200078e02ff */
[----:B------:R-:W-:Y:S04]  /*1e390*/  BSSY B0, `(.L_x_2198) ;  /* 0x000000b000007945 */ /* 0x000fe80003800000 */
[----:B------:R-:W-:-:S13]  /*1e3a0*/  ISETP.GE.AND P0, PT, R29, R0, PT ;  /* 0x000000001d00720c */ /* 0x000fda0003f06270 */
[----:B------:R-:W-:Y:S05]  /*1e3b0*/  @P0 BRA `(.L_x_2199) ;  /* 0x0000008000000947 */ /* 0x000fea0003800000 */
[----:B------:R-:W-:Y:S02]  /*1e3c0*/  ISETP.GE.AND P1, PT, R116, c[0x0][0x3c8], PT ;  /* 0x0000f20074007a0c */ /* 0x000fe40003f26270 */
[----:B------:R-:W-:-:S11]  /*1e3d0*/  ISETP.GE.AND P0, PT, R13, c[0x0][0x3c8], PT ;  /* 0x0000f2000d007a0c */ /* 0x000fd60003f06270 */
[CC--:B-1----:R-:W-:Y:S02]  /*1e3e0*/  @!P1 LEA R6, P3, R116.reuse, R5.reuse, 0x1 ;  /* 0x0000000574069211 */ /* 0x0c2fe400078608ff */
[C---:B------:R-:W-:Y:S02]  /*1e3f0*/  @!P0 LEA R8, P2, R13.reuse, R5, 0x1 ;  /* 0x000000050d088211 */ /* 0x040fe400078408ff */
[-C--:B---3--:R-:W-:Y:S02]  /*1e400*/  @!P1 LEA.HI.X R7, R116, R4.reuse, R14, 0x1, P3 ;  /* 0x0000000474079211 */ /* 0x088fe400018f0c0e */
[----:B------:R-:W-:-:S03]  /*1e410*/  @!P0 LEA.HI.X R9, R13, R4, R15, 0x1, P2 ;  /* 0x000000040d098211 */ /* 0x000fc600010f0c0f */
[----:B------:R1:W-:Y:S04]  /*1e420*/  @!P1 ST.E.128 [R6.64], RZ ;  /* 0x000000ff06009985 */ /* 0x0003e8000c101d08 */
[----:B------:R1:W-:Y:S02]  /*1e430*/  @!P0 ST.E.128 [R8.64], RZ ;  /* 0x000000ff08008985 */ /* 0x0003e4000c101d08 */
.L_x_2199:
[----:B------:R-:W-:Y:S05]  /*1e440*/  BSYNC B0 ;  /* 0x0000000000007941 */ /* 0x000fea0003800000 */
.L_x_2198:
[----:B------:R-:W-:Y:S05]  /*1e450*/  BRA.DIV ~URZ, `(.L_x_2200) ;  /* 0x00001d027f007947 */ /* 0x000fea000b800000 */
[----:B---3--:R3:W2:Y:S04]  /*1e460*/  SHFL.IDX PT, R4, R3, 0x1, 0x181f ;  /* 0x00381f0003047f89 */ /* 0x0086a800000e0000 */
[----:B-1----:R3:W1:Y:S02]  /*1e470*/  SHFL.IDX PT, R6, R2, 0x1, 0x181f ;  /* 0x00381f0002067f89 */ /* 0x00266400000e0000 */
.L_x_2247:
        /* <DEDUP_REMOVED lines=12> */
.L_x_2202:
[----:B------:R-:W-:Y:S05]  /*1e540*/  BSYNC B0 ;  /* 0x0000000000007941 */ /* 0x000fea0003800000 */
.L_x_2201:
[----:B------:R-:W-:Y:S05]  /*1e550*/  BRA.DIV ~URZ, `(.L_x_2203) ;  /* 0x00001cd27f007947 */ /* 0x000fea000b800000 */
[----:B--2---:R2:W3:Y:S02]  /*1e560*/  SHFL.IDX PT, R4, R3, 0x2, 0x181f ;  /* 0x00581f0003047f89 */ /* 0x0044e400000e0000 */
.L_x_2248:
[----:B------:R-:W-:Y:S05]  /*1e570*/  BRA.DIV ~URZ, `(.L_x_2204) ;  /* 0x00001d227f007947 */ /* 0x000fea000b800000 */
[----:B-1----:R1:W2:Y:S02]  /*1e580*/  SHFL.IDX PT, R6, R2, 0x2, 0x181f ;  /* 0x00581f0002067f89 */ /* 0x0022a400000e0000 */
.L_x_2249:
        /* <DEDUP_REMOVED lines=10> */
[----:B------:R2:W-:Y:S04]  /*1e630*/  @!P1 ST.E.128 [R8.64], RZ ;  /* 0x000000ff08009985 */ /* 0x0005e8000c101d08 */
[----:B------:R2:W-:Y:S02]  /*1e640*/  @!P0 ST.E.128 [R6.64], RZ ;  /* 0x000000ff06008985 */ /* 0x0005e4000c101d08 */
.L_x_2206:
[----:B------:R-:W-:Y:S05]  /*1e650*/  BSYNC B0 ;  /* 0x0000000000007941 */ /* 0x000fea0003800000 */
.L_x_2205:
[----:B------:R-:W-:Y:S05]  /*1e660*/  BRA.DIV ~URZ, `(.L_x_2207) ;  /* 0x00001ca27f007947 */ /* 0x000fea000b800000 */
[----:B--23--:R-:W2:Y:S04]  /*1e670*/  SHFL.IDX PT, R3, R3, 0x3, 0x181f ;  /* 0x00781f0003037f89 */ /* 0x00cea800000e0000 */
[----:B-1--4-:R-:W1:Y:S02]  /*1e680*/  SHFL.IDX PT, R2, R2, 0x3, 0x181f ;  /* 0x00781f0002027f89 */ /* 0x012e6400000e0000 */
.L_x_2250:
[----:B------:R-:W-:-:S04]  /*1e690*/  IADD3 R29, R29, 0x60, RZ ;  /* 0x000000601d1d7810 */ /* 0x000fc80007ffe0ff */
        /* <DEDUP_REMOVED lines=10> */
.L_x_2187:
[----:B------:R-:W-:Y:S05]  /*1e740*/  BSYNC B1 ;  /* 0x0000000000017941 */ /* 0x000fea0003800000 */
.L_x_2171:
[----:B------:R-:W-:-:S13]  /*1e750*/  ISETP.NE.AND P0, PT, R220, RZ, PT ;  /* 0x000000ffdc00720c */ /* 0x000fda0003f05270 */
[----:B------:R-:W-:Y:S01]  /*1e760*/  @P0 WARPSYNC 0xffffffff ;  /* 0xffffffff00000948 */ /* 0x000fe20003800000 */
[----:B------:R-:W-:Y:S06]  /*1e770*/  @P0 BAR.SYNC.DEFER_BLOCKING 0x5, 0x100 ;  /* 0x0144000000000b1d */ /* 0x000fec0000010000 */
[----:B------:R-:W4:Y:S04]  /*1e780*/  @P0 LDS.128 R208, [0xe100] ;  /* 0x00e10000ffd00984 */ /* 0x000f280000000c00 */
[----:B------:R-:W-:Y:S06]  /*1e790*/  @P0 BAR.ARV 0x4, 0x100 ;  /* 0x0104000000000b1d */ /* 0x000fec0000002000 */
[----:B------:R-:W-:Y:S05]  /*1e7a0*/  @P0 BRA `(.L_x_2208) ;  /* 0x00000ea000000947 */ /* 0x000fea0003800000 */
[----:B------:R-:W-:Y:S01]  /*1e7b0*/  LOP3.LUT R10, R10, 0x1f, RZ, 0xc0, !PT ;  /* 0x0000001f0a0a7812 */ /* 0x000fe200078ec0ff */
[----:B-1-34-:R-:W-:-:S03]  /*1e7c0*/  IMAD.MOV.U32 R2, RZ, RZ, RZ ;  /* 0x000000ffff027224 */ /* 0x01afc600078e00ff */
[----:B------:R-:W-:Y:S01]  /*1e7d0*/  ISETP.NE.AND P6, PT, R10, 0x1f, PT ;  /* 0x0000001f0a00780c */ /* 0x000fe20003fc5270 */
[----:B------:R-:W-:Y:S10]  /*1e7e0*/  BRA.DIV ~URZ, `(.L_x_2209) ;  /* 0x00001bf27f007947 */ /* 0x000ff4000b800000 */
[----:B------:R1:W3:Y:S02]  /*1e7f0*/  SHFL.IDX PT, R0, R12, RZ, 0x1f ;  /* 0x00001fff0c007589 */ /* 0x0002e400000e0000 */
.L_x_2251:
[----:B------:R-:W-:Y:S05]  /*1e800*/  BRA.DIV ~URZ, `(.L_x_2210) ;  /* 0x00001c427f007947 */ /* 0x000fea000b800000 */
[----:B-1----:R-:W1:Y:S02]  /*1e810*/  SHFL.IDX PT, R12, R12, 0x1, 0x1f ;  /* 0x00201f000c0c7f89 */ /* 0x002e6400000e0000 */
.L_x_2252:
[----:B--2---:R-:W-:Y:S02]  /*1e820*/  IMAD.IADD R5, R211, 0x1, R10 ;  /* 0x00000001d3057824 */ /* 0x004fe400078e020a */
[----:B------:R-:W-:-:S03]  /*1e830*/  IMAD.MOV.U32 R209, RZ, RZ, RZ ;  /* 0x000000ffffd17224 */ /* 0x000fc600078e00ff */
[----:B------:R-:W-:-:S13]  /*1e840*/  ISETP.GE.OR P0, PT, R5, c[0x0][0x53c], !P6 ;  /* 0x00014f0005007a0c */ /* 0x000fda0007706670 */
[----:B------:R-:W-:Y:S01]  /*1e850*/  @!P0 IMAD.MOV.U32 R4, RZ, RZ, 0x4 ;  /* 0x00000004ff048424 */ /* 0x000fe200078e00ff */
[----:B------:R-:W-:-:S03]  /*1e860*/  @!P0 MOV R3, 0x4 ;  /* 0x0000000400038802 */ /* 0x000fc60000000f00 */
[----:B------:R-:W-:-:S04]  /*1e870*/  @!P0 IMAD.WIDE R6, R5, R4, c[0x0][0x580] ;  /* 0x0001600005068625 */ /* 0x000fc800078e0204 */
[----:B------:R-:W-:Y:S01]  /*1e880*/  @!P0 IMAD.WIDE R4, R5, R3, c[0x0][0x578] ;  /* 0x00015e0005048625 */ /* 0x000fe200078e0203 */
[----:B------:R-:W2:Y:S04]  /*1e890*/  @!P0 LDG.E R209, [R6.64] ;  /* 0x0000000806d18981 */ /* 0x000ea8000c1e1900 */
[----:B------:R4:W2:Y:S01]  /*1e8a0*/  @!P0 LDG.E R2, [R4.64] ;  /* 0x0000000804028981 */ /* 0x0008a2000c1e1900 */
[C---:B------:R-:W-:Y:S02]  /*1e8b0*/  ISETP.GE.U32.AND P4, PT, R10.reuse, 0x10, PT ;  /* 0x000000100a00780c */ /* 0x040fe40003f86070 */
[C---:B------:R-:W-:Y:S02]  /*1e8c0*/  ISETP.GE.U32.AND P3, PT, R10.reuse, 0x8, PT ;  /* 0x000000080a00780c */ /* 0x040fe40003f66070 */
[----:B------:R-:W-:-:S02]  /*1e8d0*/  ISETP.GE.U32.AND P2, PT, R10, 0x4, PT ;  /* 0x000000040a00780c */ /* 0x000fc40003f46070 */
[C---:B------:R-:W-:Y:S02]  /*1e8e0*/  ISETP.GE.U32.AND P1, PT, R10.reuse, 0x2, PT ;  /* 0x000000020a00780c */ /* 0x040fe40003f26070 */
[----:B------:R-:W-:Y:S02]  /*1e8f0*/  ISETP.NE.AND P5, PT, R10, RZ, PT ;  /* 0x000000ff0a00720c */ /* 0x000fe40003fa5270 */
[----:B----4-:R-:W-:Y:S01]  /*1e900*/  MOV R5, RZ ;  /* 0x000000ff00057202 */ /* 0x010fe20000000f00 */
[----:B--2---:R-:W-:Y:S01]  /*1e910*/  IMAD R6, R2, R209, RZ ;  /* 0x000000d102067224 */ /* 0x004fe200078e02ff */
[----:B------:R-:W-:Y:S07]  /*1e920*/  BRA.DIV ~URZ, `(.L_x_2211) ;  /* 0x00001b927f007947 */ /* 0x000fee000b800000 */
[----:B------:R2:W4:Y:S02]  /*1e930*/  SHFL.UP PT, R3, R6, 0x1, RZ ;  /* 0x0420000006037989 */ /* 0x00052400000e00ff */
.L_x_2253:
[----:B----4-:R-:W-:-:S04]  /*1e940*/  SEL R3, R3, RZ, P5 ;  /* 0x000000ff03037207 */ /* 0x010fc80002800000 */
[----:B--2---:R-:W-:Y:S01]  /*1e950*/  IADD3 R6, R6, R3, RZ ;  /* 0x0000000306067210 */ /* 0x004fe20007ffe0ff */
[----:B------:R-:W-:Y:S05]  /*1e960*/  BRA.DIV ~URZ, `(.L_x_2212) ;  /* 0x00001ba27f007947 */ /* 0x000fea000b800000 */
        /* <DEDUP_REMOVED lines=12> */
[----:B------:R2:W4:Y:S02]  /*1ea30*/  SHFL.IDX PT, R3, R4, 0x1f, 0x1f ;  /* 0x03e01f0004037f89 */ /* 0x00052400000e0000 */
.L_x_2254:
[----:B----4-:R-:W-:Y:S01]  /*1ea40*/  IMAD R3, R3, c[0x0][0x538], RZ ;  /* 0x00014e0003037a24 */ /* 0x010fe200078e02ff */
[----:B------:R-:W-:Y:S04]  /*1ea50*/  BSSY B1, `(.L_x_2213) ;  /* 0x00000ba000017945 */ /* 0x000fe80003800000 */
[----:B-1----:R-:W-:-:S04]  /*1ea60*/  IADD3 R208, R3, R12, RZ ;  /* 0x0000000c03d07210 */ /* 0x002fc80007ffe0ff */
[----:B---3--:R-:W-:-:S13]  /*1ea70*/  ISETP.GT.AND P0, PT, R208, R0, PT ;  /* 0x00000000d000720c */ /* 0x008fda0003f04270 */
[----:B------:R-:W-:Y:S05]  /*1ea80*/  @P0 BRA `(.L_x_2214) ;  /* 0x0000024000000947 */ /* 0x000fea0003800000 */
.L_x_2218:
[----:B------:R-:W-:-:S04]  /*1ea90*/  IADD3 R211, R211, 0x1f, RZ ;  /* 0x0000001fd3d37810 */ /* 0x000fc80007ffe0ff */
[----:B------:R-:W-:-:S13]  /*1eaa0*/  ISETP.GE.AND P0, PT, R211, c[0x0][0x53c], PT ;  /* 0x00014f00d3007a0c */ /* 0x000fda0003f06270 */
[----:B------:R-:W-:Y:S05]  /*1eab0*/  @P0 BRA `(.L_x_2215) ;  /* 0x00000af000000947 */ /* 0x000fea0003800000 */
[----:B------:R-:W-:Y:S02]  /*1eac0*/  IADD3 R6, R211, R10, RZ ;  /* 0x0000000ad3067210 */ /* 0x000fe40007ffe0ff */
[----:B------:R-:W-:Y:S02]  /*1ead0*/  MOV R209, RZ ;  /* 0x000000ff00d17202 */ /* 0x000fe40000000f00 */
[----:B------:R-:W-:Y:S02]  /*1eae0*/  ISETP.GE.OR P0, PT, R6, c[0x0][0x53c], !P6 ;  /* 0x00014f0006007a0c */ /* 0x000fe40007706670 */
[----:B------:R-:W-:-:S11]  /*1eaf0*/  MOV R2, RZ ;  /* 0x000000ff00027202 */ /* 0x000fd60000000f00 */
[----:B--2---:R-:W-:Y:S02]  /*1eb00*/  @!P0 MOV R4, 0x4 ;  /* 0x0000000400048802 */ /* 0x004fe40000000f00 */
        /* <DEDUP_REMOVED lines=8> */
.L_x_2255:
        /* <DEDUP_REMOVED lines=16> */
.L_x_2256:
[----:B--2---:R-:W-:-:S05]  /*1ec90*/  IMAD R3, R3, c[0x0][0x538], RZ ;  /* 0x00014e0003037a24 */ /* 0x004fca00078e02ff */
[----:B------:R-:W-:-:S04]  /*1eca0*/  IADD3 R208, R3, R208, RZ ;  /* 0x000000d003d07210 */ /* 0x000fc80007ffe0ff */
[----:B------:R-:W-:-:S13]  /*1ecb0*/  ISETP.GT.AND P0, PT, R208, R0, PT ;  /* 0x00000000d000720c */ /* 0x000fda0003f04270 */
[----:B-1----:R-:W-:Y:S05]  /*1ecc0*/  @!P0 BRA `(.L_x_2218) ;  /* 0xfffffdc000008947 */ /* 0x002fea000383ffff */
.L_x_2214:
[----:B------:R-:W-:-:S05]  /*1ecd0*/  IADD3 R208, -R3, R208, RZ ;  /* 0x000000d003d07210 */ /* 0x000fca0007ffe1ff */
[----:B------:R-:W-:-:S05]  /*1ece0*/  IMAD R3, R4, c[0x0][0x538], R208 ;  /* 0x00014e0004037a24 */ /* 0x000fca00078e02d0 */
[----:B------:R-:W-:Y:S01]  /*1ecf0*/  ISETP.GT.AND P0, PT, R3, R0, PT ;  /* 0x000000000300720c */ /* 0x000fe20003f04270 */
[----:B------:R-:W-:-:S12]  /*1ed00*/  BRA.DIV ~URZ, `(.L_x_2219) ;  /* 0x00001bb27f007947 */ /* 0x000fd8000b800000 */
[----:B------:R-:W-:-:S04]  /*1ed10*/  VOTE.ANY R3, PT, !P0 ;  /* 0x0000000000037806 */ /* 0x000fc800040e0100 */
.L_x_2257:
[----:B------:R-:W1:Y:S02]  /*1ed20*/  POPC R6, R3 ;  /* 0x0000000300067309 */ /* 0x000e640000000000 */
[----:B-1----:R-:W-:Y:S01]  /*1ed30*/  IADD3 R211, R6, R211, RZ ;  /* 0x000000d306d37210 */ /* 0x002fe20007ffe0ff */
[----:B------:R-:W-:Y:S05]  /*1ed40*/  BRA.DIV ~URZ, `(.L_x_2220) ;  /* 0x00001bc27f007947 */ /* 0x000fea000b800000 */
[----:B------:R1:W3:Y:S04]  /*1ed50*/  SHFL.IDX PT, R209, R209, R6, 0x1f ;  /* 0x00001f06d1d17589 */ /* 0x0002e800000e0000 */
[----:B------:R1:W4:Y:S02]  /*1ed60*/  SHFL.IDX PT, R2, R2, R6, 0x1f ;  /* 0x00001f0602027589 */ /* 0x00032400000e0000 */
.L_x_2258:
[----:B------:R-:W-:Y:S01]  /*1ed70*/  ISETP.NE.AND P0, PT, R3, RZ, PT ;  /* 0x000000ff0300720c */ /* 0x000fe20003f05270 */
[----:B------:R-:W-:-:S12]  /*1ed80*/  BSSY B0, `(.L_x_2221) ;  /* 0x0000005000007945 */ /* 0x000fd80003800000 */
[----:B------:R-:W-:Y:S05]  /*1ed90*/  @!P0 BRA `(.L_x_2222) ;  /* 0x0000003000008947 */ /* 0x000fea0003800000 */
[----:B------:R-:W-:Y:S01]  /*1eda0*/  IADD3 R5, R6, -0x1, RZ ;  /* 0xffffffff06057810 */ /* 0x000fe20007ffe0ff */
[----:B------:R-:W-:Y:S05]  /*1edb0*/  BRA.DIV ~URZ, `(.L_x_2223) ;  /* 0x00001c227f007947 */ /* 0x000fea000b800000 */
[----:B------:R1:W2:Y:S02]  /*1edc0*/  SHFL.IDX PT, R5, R4, R5, 0x1f ;  /* 0x00001f0504057589 */ /* 0x0002a400000e0000 */
.L_x_2222:
[----:B------:R-:W-:Y:S05]  /*1edd0*/  BSYNC B0 ;  /* 0x0000000000007941 */ /* 0x000fea0003800000 */
.L_x_2221:
[----:B----4-:R-:W-:Y:S01]  /*1ede0*/  ISETP.NE.AND P0, PT, R2, 0x1, PT ;  /* 0x000000010200780c */ /* 0x010fe20003f05270 */
[----:B--2---:R-:W-:Y:S01]  /*1edf0*/  IMAD R208, R5, c[0x0][0x538], R208 ;  /* 0x00014e0005d07a24 */ /* 0x004fe200078e02d0 */
[----:B------:R-:W-:Y:S04]  /*1ee00*/  BSSY B0, `(.L_x_2224) ;  /* 0x0000077000007945 */ /* 0x000fe80003800000 */
[----:B------:R-:W-:-:S07]  /*1ee10*/  IADD3 R5, -R208, R0, RZ ;  /* 0x00000000d0057210 */ /* 0x000fce0007ffe1ff */
[----:B------:R-:W-:Y:S05]  /*1ee20*/  @!P0 BRA `(.L_x_2225) ;  /* 0x0000037000008947 */ /* 0x000fea0003800000 */
[----:B-1-3--:R-:W-:Y:S02]  /*1ee30*/  IABS R6, R209 ;  /* 0x000000d100067213 */ /* 0x00afe40000000000 */
[----:B------:R-:W-:Y:S02]  /*1ee40*/  IABS R7, R2 ;  /* 0x0000000200077213 */ /* 0x000fe40000000000 */
[----:B------:R-:W1:Y:S01]  /*1ee50*/  I2F.RP R12, R6 ;  /* 0x00000006000c7306 */ /* 0x000e620000209400 */
[----:B------:R-:W-:Y:S02]  /*1ee60*/  IABS R3, R5 ;  /* 0x0000000500037213 */ /* 0x000fe40000000000 */
[----:B------:R-:W-:-:S05]  /*1ee70*/  IABS R0, R209 ;  /* 0x000000d100007213 */ /* 0x000fca0000000000 */
[----:B------:R-:W2:Y:S01]  /*1ee80*/  I2F.RP R8, R7 ;  /* 0x0000000700087306 */ /* 0x000ea20000209400 */
[----:B------:R-:W-:-:S07]  /*1ee90*/  IMAD.MOV R0, RZ, RZ, -R0 ;  /* 0x000000ffff007224 */ /* 0x000fce00078e0a00 */
[----:B-1----:R-:W1:Y:S08]  /*1eea0*/  MUFU.RCP R12, R12 ;  /* 0x0000000c000c7308 */ /* 0x002e700000001000 */
[----:B--2---:R-:W2:Y:S01]  /*1eeb0*/  MUFU.RCP R8, R8 ;  /* 0x0000000800087308 */ /* 0x004ea20000001000 */
[----:B-1----:R-:W-:-:S07]  /*1eec0*/  IADD3 R12, R12, 0xffffffe, RZ ;  /* 0x0ffffffe0c0c7810 */ /* 0x002fce0007ffe0ff */
[----:B------:R-:W1:Y:S01]  /*1eed0*/  F2I.FTZ.U32.TRUNC.NTZ R13, R12 ;  /* 0x0000000c000d7305 */ /* 0x000e62000021f000 */
[----:B--2---:R-:W-:-:S07]  /*1eee0*/  IADD3 R8, R8, 0xffffffe, RZ ;  /* 0x0ffffffe08087810 */ /* 0x004fce0007ffe0ff */
[----:B------:R2:W3:Y:S01]  /*1eef0*/  F2I.FTZ.U32.TRUNC.NTZ R9, R8 ;  /* 0x0000000800097305 */ /* 0x0004e2000021f000 */
[----:B-1----:R-:W-:Y:S02]  /*1ef00*/  IMAD.MOV R4, RZ, RZ, -R13 ;  /* 0x000000ffff047224 */ /* 0x002fe400078e0a0d */
[----:B------:R-:W-:Y:S02]  /*1ef10*/  IMAD.MOV.U32 R12, RZ, RZ, RZ ;  /* 0x000000ffff0c7224 */ /* 0x000fe400078e00ff */
[----:B------:R-:W-:-:S04]  /*1ef20*/  IMAD R4, R4, R6, RZ ;  /* 0x0000000604047224 */ /* 0x000fc800078e02ff */
[----:B------:R-:W-:-:S04]  /*1ef30*/  IMAD.HI.U32 R4, R13, R4, R12 ;  /* 0x000000040d047227 */ /* 0x000fc800078e000c */
[----:B--2---:R-:W-:Y:S02]  /*1ef40*/  IMAD.MOV.U32 R8, RZ, RZ, RZ ;  /* 0x000000ffff087224 */ /* 0x004fe400078e00ff */
[----:B------:R-:W-:-:S04]  /*1ef50*/  IMAD.HI.U32 R4, R4, R3, RZ ;  /* 0x0000000304047227 */ /* 0x000fc800078e00ff */
[----:B------:R-:W-:-:S05]  /*1ef60*/  IMAD R0, R4, R0, R3 ;  /* 0x0000000004007224 */ /* 0x000fca00078e0203 */
[----:B------:R-:W-:-:S13]  /*1ef70*/  ISETP.GT.U32.AND P0, PT, R6, R0, PT ;  /* 0x000000000600720c */ /* 0x000fda0003f04070 */
[----:B------:R-:W-:Y:S01]  /*1ef80*/  @!P0 IMAD.IADD R0, R0, 0x1, -R6 ;  /* 0x0000000100008824 */ /* 0x000fe200078e0a06 */
[----:B------:R-:W-:Y:S02]  /*1ef90*/  @!P0 IADD3 R4, R4, 0x1, RZ ;  /* 0x0000000104048810 */ /* 0x000fe40007ffe0ff */
[----:B------:R-:W-:Y:S02]  /*1efa0*/  ISETP.NE.AND P0, PT, R209, RZ, PT ;  /* 0x000000ffd100720c */ /* 0x000fe40003f05270 */
[----:B------:R-:W-:Y:S01]  /*1efb0*/  ISETP.GE.U32.AND P2, PT, R0, R6, PT ;  /* 0x000000060000720c */ /* 0x000fe20003f46070 */
[----:B---3--:R-:W-:Y:S01]  /*1efc0*/  IMAD.MOV R6, RZ, RZ, -R9 ;  /* 0x000000ffff067224 */ /* 0x008fe200078e0a09 */
        /* <DEDUP_REMOVED lines=29> */
.L_x_2225:
[----:B------:R-:W-:-:S04]  /*1f1a0*/  IMAD.MOV.U32 R0, RZ, RZ, 0x4 ;  /* 0x00000004ff007424 */ /* 0x000fc800078e00ff */
[----:B------:R-:W-:-:S06]  /*1f1b0*/  IMAD.WIDE R2, R211, R0, c[0x0][0x590] ;  /* 0x00016400d3027625 */ /* 0x000fcc00078e0200 */
[----:B------:R-:W2:Y:S01]  /*1f1c0*/  LDG.E R3, [R2.64] ;  /* 0x0000000802037981 */ /* 0x000ea2000c1e1900 */
        /* <DEDUP_REMOVED lines=31> */
[----:B------:R-:W-:Y:S01]  /*1f3c0*/  IABS R7, R3 ;  /* 0x0000000300077213 */ /* 0x000fe20000000000 */
[----:B------:R-:W-:Y:S01]  /*1f3d0*/  IMAD.MOV R210, RZ, RZ, -R3 ;  /* 0x000000ffffd27224 */ /* 0x000fe200078e0a03 */
[----:B------:R-:W-:Y:S02]  /*1f3e0*/  IADD3 R4, R4, 0x1000000, R5 ;  /* 0x0100000004047810 */ /* 0x000fe40007ffe005 */
[----:B------:R-:W1:Y:S08]  /*1f3f0*/  I2F.RP R8, R7 ;  /* 0x0000000700087306 */ /* 0x000e700000209400 */
[----:B-1----:R-:W1:Y:S02]  /*1f400*/  MUFU.RCP R8, R8 ;  /* 0x0000000800087308 */ /* 0x002e640000001000 */
[----:B-1----:R-:W-:-:S06]  /*1f410*/  IADD3 R8, R8, 0xffffffe, RZ ;  /* 0x0ffffffe08087810 */ /* 0x002fcc0007ffe0ff */
[----:B------:R-:W1:Y:S02]  /*1f420*/  F2I.FTZ.U32.TRUNC.NTZ R9, R8 ;  /* 0x0000000800097305 */ /* 0x000e64000021f000 */
[----:B-1----:R-:W-:Y:S02]  /*1f430*/  IMAD.MOV R0, RZ, RZ, -R9 ;  /* 0x000000ffff007224 */ /* 0x002fe400078e0a09 */
[----:B------:R-:W-:Y:S02]  /*1f440*/  IMAD.MOV.U32 R8, RZ, RZ, RZ ;  /* 0x000000ffff087224 */ /* 0x000fe400078e00ff */
        /* <DEDUP_REMOVED lines=16> */
[----:B------:R-:W-:Y:S02]  /*1f550*/  IMAD R210, R6, R210, R4 ;  /* 0x000000d206d27224 */ /* 0x000fe400078e0204 */
[----:B------:R-:W-:Y:S02]  /*1f560*/  IMAD.MOV.U32 R3, RZ, RZ, R6 ;  /* 0x000000ffff037224 */ /* 0x000fe400078e0006 */
.L_x_2226:
[----:B------:R-:W-:Y:S05]  /*1f570*/  BSYNC B0 ;  /* 0x0000000000007941 */ /* 0x000fea0003800000 */
.L_x_2224:
[----:B------:R-:W-:-:S04]  /*1f580*/  LOP3.LUT R3, RZ, R3, RZ, 0x33, !PT ;  /* 0x00000003ff037212 */ /* 0x000fc800078e33ff */
[----:B------:R-:W-:Y:S01]  /*1f590*/  IADD3 R209, R3, R209, RZ ;  /* 0x000000d103d17210 */ /* 0x000fe20007ffe0ff */
[----:B------:R-:W-:Y:S05]  /*1f5a0*/  BRA `(.L_x_2227) ;  /* 0x0000004000007947 */ /* 0x000fea0003800000 */
.L_x_2215:
[----:B------:R-:W-:Y:S01]  /*1f5b0*/  IMAD.MOV.U32 R208, RZ, RZ, R0 ;  /* 0x000000ffffd07224 */ /* 0x000fe200078e0000 */
[----:B------:R-:W-:Y:S01]  /*1f5c0*/  MOV R210, RZ ;  /* 0x000000ff00d27202 */ /* 0x000fe20000000f00 */
[----:B------:R-:W-:Y:S01]  /*1f5d0*/  IMAD.MOV.U32 R209, RZ, RZ, RZ ;  /* 0x000000ffffd17224 */ /* 0x000fe200078e00ff */
[----:B------:R-:W-:Y:S02]  /*1f5e0*/  MOV R211, c[0x0][0x53c] ;  /* 0x00014f0000d37a02 */ /* 0x000fe40000000f00 */
.L_x_2227:
[----:B------:R-:W-:Y:S05]  /*1f5f0*/  BSYNC B1 ;  /* 0x0000000000017941 */ /* 0x000fea0003800000 */
.L_x_2213:
[----:B------:R-:W-:Y:S01]  /*1f600*/  WARPSYNC 0xffffffff ;  /* 0xffffffff00007948 */ /* 0x000fe20003800000 */
[----:B------:R-:W-:Y:S01]  /*1f610*/  BAR.SYNC.DEFER_BLOCKING 0x4, 0x100 ;  /* 0x0104000000007b1d */ /* 0x000fe20000010000 */
[----:B------:R-:W-:-:S13]  /*1f620*/  ISETP.NE.AND P0, PT, R10, RZ, PT ;  /* 0x000000ff0a00720c */ /* 0x000fda0003f05270 */
[----:B------:R1:W-:Y:S04]  /*1f630*/  @!P0 STS.128 [0xe100], R208 ;  /* 0x00e100d0ff008388 */ /* 0x0003e80000000c00 */
[----:B------:R-:W-:Y:S06]  /*1f640*/  BAR.ARV 0x5, 0x100 ;  /* 0x0144000000007b1d */ /* 0x000fec0000002000 */
.L_x_2208:
[----:B----4-:R-:W-:-:S13]  /*1f650*/  ISETP.GE.AND P0, PT, R211, c[0x0][0x53c], PT ;  /* 0x00014f00d3007a0c */ /* 0x010fda0003f06270 */
[----:B-123--:R-:W-:Y:S01]  /*1f660*/  @P0 CALL.REL.NOINC `(.L_x_2228) ;  /* 0x0000001000000944 */ /* 0x00efe20003c00000 */
[----:B------:R-:W-:Y:S05]  /*1f670*/  BRA `(.L_x_2229) ;  /* 0xfffe1f3000007947 */ /* 0x000fea000383ffff */
.L_x_2228:
[----:B------:R-:W-:Y:S05]  /*1f680*/  EXIT ;  /* 0x000000000000794d */ /* 0x000fea0003800000 */
.L_x_2019:
[----:B------:R-:W-:Y:S02]  /*1f690*/  MOV R4, 0x1 ;  /* 0x0000000100047802 */ /* 0x000fe40000000f00 */
[----:B------:R-:W-:Y:S02]  /*1f6a0*/  MOV R3, 0x1f6c0 ;  /* 0x0001f6c000037802 */ /* 0x000fe40000000f00 */
[----:B------:R-:W-:Y:S05]  /*1f6b0*/  CALL.REL.NOINC `($__internal_44_$__cuda_sm70_shflsync_up_p) ;  /* 0x0000143000007944 */ /* 0x000fea0003c00000 */
[----:B--2---:R-:W-:Y:S01]  /*1f6c0*/  MOV R3, R4 ;  /* 0x0000000400037202 */ /* 0x004fe20000000f00 */
[----:B-1----:R-:W-:Y:S05]  /*1f6d0*/  BRA `(.L_x_2230) ;  /* 0xfffe0d9000007947 */ /* 0x002fea000383ffff */
.L_x_2020:
[----:B------:R-:W-:Y:S02]  /*1f6e0*/  MOV R4, 0x2 ;  /* 0x0000000200047802 */ /* 0x000fe40000000f00 */
[----:B------:R-:W-:Y:S02]  /*1f6f0*/  MOV R3, 0x1f710 ;  /* 0x0001f71000037802 */ /* 0x000fe40000000f00 */
[----:B------:R-:W-:Y:S05]  /*1f700*/  CALL.REL.NOINC `($__internal_44_$__cuda_sm70_shflsync_up_p) ;  /* 0x000013e000007944 */ /* 0x000fea0003c00000 */
[----:B--2---:R-:W-:Y:S02]  /*1f710*/  SEL R4, R4, RZ, P4 ;  /* 0x000000ff04047207 */ /* 0x004fe40002000000 */
[----:B------:R-:W-:-:S03]  /*1f720*/  MOV R3, 0x1f760 ;  /* 0x0001f76000037802 */ /* 0x000fc60000000f00 */
[----:B-1----:R-:W-:Y:S02]  /*1f730*/  IMAD.IADD R6, R6, 0x1, R4 ;  /* 0x0000000106067824 */ /* 0x002fe400078e0204 */
[----:B------:R-:W-:Y:S02]  /*1f740*/  IMAD.MOV.U32 R4, RZ, RZ, 0x4 ;  /* 0x00000004ff047424 */ /* 0x000fe400078e00ff */
        /* <DEDUP_REMOVED lines=11> */
[----:B--2---:R-:W-:Y:S01]  /*1f800*/  SEL R4, R4, RZ, P1 ;  /* 0x000000ff04047207 */ /* 0x004fe20000800000 */
[----:B------:R-:W-:Y:S01]  /*1f810*/  IMAD.MOV.U32 R70, RZ, RZ, 0x1f ;  /* 0x0000001fff467424 */ /* 0x000fe200078e00ff */
[----:B------:R-:W-:Y:S02]  /*1f820*/  MOV R69, 0x1f ;  /* 0x0000001f00457802 */ /* 0x000fe40000000f00 */
[----:B------:R-:W-:Y:S01]  /*1f830*/  MOV R68, 0x1f870 ;  /* 0x0001f87000447802 */ /* 0x000fe20000000f00 */
[----:B------:R-:W-:-:S04]  /*1f840*/  IMAD.IADD R4, R6, 0x1, R4 ;  /* 0x0000000106047824 */ /* 0x000fc800078e0204 */
[----:B------:R-:W-:Y:S02]  /*1f850*/  IMAD.MOV.U32 R71, RZ, RZ, R4 ;  /* 0x000000ffff477224 */ /* 0x000fe400078e0004 */
[----:B-1----:R-:W-:Y:S05]  /*1f860*/  CALL.REL.NOINC `($__internal_43_$__cuda_sm70_shflsync_idx_p) ;  /* 0x0000123000007944 */ /* 0x002fea0003c00000 */
[----:B------:R-:W-:Y:S05]  /*1f870*/  BRA `(.L_x_2231) ;  /* 0xfffe0cf000007947 */ /* 0x000fea000383ffff */
.L_x_2022:
[----:B------:R-:W-:Y:S02]  /*1f880*/  SEL R6, RZ, 0x1, P0 ;  /* 0x00000001ff067807 */ /* 0x000fe40000000000 */
[----:B------:R-:W-:Y:S02]  /*1f890*/  MOV R3, 0x1f8b0 ;  /* 0x0001f8b000037802 */ /* 0x000fe40000000f00 */
[----:B------:R-:W-:Y:S05]  /*1f8a0*/  CALL.REL.NOINC `($__internal_45_$__cuda_sm70_votesync_ballot) ;  /* 0x0000129000007944 */ /* 0x000fea0003c00000 */
[----:B------:R-:W-:Y:S05]  /*1f8b0*/  BRA `(.L_x_2232) ;  /* 0xfffe0d4000007947 */ /* 0x000fea000383ffff */
.L_x_2023:
[----:B------:R-:W-:Y:S01]  /*1f8c0*/  IMAD.MOV.U32 R71, RZ, RZ, R7 ;  /* 0x000000ffff477224 */ /* 0x000fe200078e0007 */
[----:B------:R-:W-:Y:S01]  /*1f8d0*/  MOV R70, R3 ;  /* 0x0000000300467202 */ /* 0x000fe20000000f00 */
[----:B------:R-:W-:Y:S01]  /*1f8e0*/  IMAD.MOV.U32 R69, RZ, RZ, 0x1f ;  /* 0x0000001fff457424 */ /* 0x000fe200078e00ff */
[----:B------:R-:W-:Y:S02]  /*1f8f0*/  MOV R68, 0x1f910 ;  /* 0x0001f91000447802 */ /* 0x000fe40000000f00 */
[----:B------:R-:W-:Y:S05]  /*1f900*/  CALL.REL.NOINC `($__internal_43_$__cuda_sm70_shflsync_idx_p) ;  /* 0x0000119000007944 */ /* 0x000fea0003c00000 */
[----:B------:R-:W-:Y:S01]  /*1f910*/  IMAD.MOV.U32 R7, RZ, RZ, R69 ;  /* 0x000000ffff077224 */ /* 0x000fe200078e0045 */
[----:B------:R-:W-:Y:S01]  /*1f920*/  MOV R71, R5 ;  /* 0x0000000500477202 */ /* 0x000fe20000000f00 */
[----:B------:R-:W-:Y:S01]  /*1f930*/  IMAD.MOV.U32 R8, RZ, RZ, RZ ;  /* 0x000000ffff087224 */ /* 0x000fe200078e00ff */
[----:B------:R-:W-:Y:S01]  /*1f940*/  MOV R70, R3 ;  /* 0x0000000300467202 */ /* 0x000fe20000000f00 */
[----:B------:R-:W-:Y:S01]  /*1f950*/  IMAD.MOV.U32 R69, RZ, RZ, 0x1f ;  /* 0x0000001fff457424 */ /* 0x000fe200078e00ff */
[----:B------:R-:W-:-:S02]  /*1f960*/  MOV R68, 0x1f980 ;  /* 0x0001f98000447802 */ /* 0x000fc40000000f00 */
[----:B------:R-:W-:Y:S05]  /*1f970*/  CALL.REL.NOINC `($__internal_43_$__cuda_sm70_shflsync_idx_p) ;  /* 0x0000112000007944 */ /* 0x000fea0003c00000 */
[----:B------:R-:W-:Y:S01]  /*1f980*/  MOV R5, R69 ;  /* 0x0000004500057202 */ /* 0x000fe20000000f00 */
[----:B------:R-:W-:Y:S05]  /*1f990*/  BRA `(.L_x_2233) ;  /* 0xfffe0cc000007947 */ /* 0x000fea000383ffff */
.L_x_2026:
[----:B------:R-:W-:Y:S01]  /*1f9a0*/  IMAD.MOV.U32 R71, RZ, RZ, R4 ;  /* 0x000000ffff477224 */ /* 0x000fe200078e0004 */
[----:B------:R-:W-:Y:S01]  /*1f9b0*/  MOV R70, R3 ;  /* 0x0000000300467202 */ /* 0x000fe20000000f00 */
[----:B------:R-:W-:Y:S01]  /*1f9c0*/  IMAD.MOV.U32 R69, RZ, RZ, 0x1f ;  /* 0x0000001fff457424 */ /* 0x000fe200078e00ff */
[----:B------:R-:W-:-:S02]  /*1f9d0*/  MOV R68, 0x1f9f0 ;  /* 0x0001f9f000447802 */ /* 0x000fc40000000f00 */
[----:B--23--:R-:W-:Y:S05]  /*1f9e0*/  CALL.REL.NOINC `($__internal_43_$__cuda_sm70_shflsync_idx_p) ;  /* 0x000010b000007944 */ /* 0x00cfea0003c00000 */
[----:B------:R-:W-:Y:S01]  /*1f9f0*/  MOV R8, R69 ;  /* 0x0000004500087202 */ /* 0x000fe20000000f00 */
[----:B------:R-:W-:Y:S05]  /*1fa00*/  BRA `(.L_x_2025) ;  /* 0xfffe0cb000007947 */ /* 0x000fea000383ffff */
.L_x_2167:
[----:B------:R-:W-:Y:S01]  /*1fa10*/  IMAD.MOV.U32 R7, RZ, RZ, R243 ;  /* 0x000000ffff077224 */ /* 0x000fe200078e00f3 */
[----:B------:R-:W-:-:S02]  /*1fa20*/  MOV R6, 0x2 ;  /* 0x0000000200067802 */ /* 0x000fc40000000f00 */
[----:B------:R-:W-:Y:S02]  /*1fa30*/  MOV R5, 0x1fa50 ;  /* 0x0001fa5000057802 */ /* 0x000fe40000000f00 */
[----:B------:R-:W-:Y:S05]  /*1fa40*/  CALL.REL.NOINC `($__internal_42_$__cuda_sm70_shflsync_bfly_p) ;  /* 0x0000100000007944 */ /* 0x000fea0003c00000 */
[----:B--2---:R-:W-:Y:S01]  /*1fa50*/  MOV R2, R6 ;  /* 0x0000000600027202 */ /* 0x004fe20000000f00 */
[----:B-1----:R-:W-:Y:S05]  /*1fa60*/  BRA `(.L_x_2234) ;  /* 0xffffbbf000007947 */ /* 0x002fea000383ffff */
.L_x_2168:
[----:B------:R-:W-:Y:S01]  /*1fa70*/  IMAD.MOV.U32 R7, RZ, RZ, R2 ;  /* 0x000000ffff077224 */ /* 0x000fe200078e0002 */
[----:B------:R-:W-:Y:S02]  /*1fa80*/  MOV R6, 0x1 ;  /* 0x0000000100067802 */ /* 0x000fe40000000f00 */
[----:B------:R-:W-:Y:S02]  /*1fa90*/  MOV R5, 0x1fab0 ;  /* 0x0001fab000057802 */ /* 0x000fe40000000f00 */
[----:B-1----:R-:W-:Y:S05]  /*1faa0*/  CALL.REL.NOINC `($__internal_42_$__cuda_sm70_shflsync_bfly_p) ;  /* 0x00000fa000007944 */ /* 0x002fea0003c00000 */
[----:B--2---:R-:W-:Y:S01]  /*1fab0*/  FADD.FTZ R2, R2, R6 ;  /* 0x0000000602027221 */ /* 0x004fe20000010000 */
[----:B-1----:R-:W-:Y:S02]  /*1fac0*/  MOV R7, R242 ;  /* 0x000000f200077202 */ /* 0x002fe40000000f00 */
[----:B------:R-:W-:Y:S02]  /*1fad0*/  MOV R6, 0x2 ;  /* 0x0000000200067802 */ /* 0x000fe40000000f00 */
[----:B------:R-:W-:Y:S02]  /*1fae0*/  MOV R5, 0x1fb00 ;  /* 0x0001fb0000057802 */ /* 0x000fe40000000f00 */
[----:B------:R-:W-:Y:S05]  /*1faf0*/  CALL.REL.NOINC `($__internal_42_$__cuda_sm70_shflsync_bfly_p) ;  /* 0x00000f5000007944 */ /* 0x000fea0003c00000 */
[----:B--2---:R-:W-:Y:S01]  /*1fb00*/  FADD.FTZ R242, R242, R6 ;  /* 0x00000006f2f27221 */ /* 0x004fe20000010000 */
[----:B------:R-:W-:-:S02]  /*1fb10*/  MOV R6, 0x1 ;  /* 0x0000000100067802 */ /* 0x000fc40000000f00 */
[----:B------:R-:W-:Y:S02]  /*1fb20*/  MOV R5, 0x1fb50 ;  /* 0x0001fb5000057802 */ /* 0x000fe40000000f00 */
[----:B-1----:R-:W-:Y:S02]  /*1fb30*/  MOV R7, R242 ;  /* 0x000000f200077202 */ /* 0x002fe40000000f00 */
[----:B------:R-:W-:Y:S05]  /*1fb40*/  CALL.REL.NOINC `($__internal_42_$__cuda_sm70_shflsync_bfly_p) ;  /* 0x00000f0000007944 */ /* 0x000fea0003c00000 */
[----:B--2---:R-:W-:Y:S01]  /*1fb50*/  MOV R10, R6 ;  /* 0x00000006000a7202 */ /* 0x004fe20000000f00 */
[----:B-1----:R-:W-:Y:S05]  /*1fb60*/  BRA `(.L_x_2235) ;  /* 0xffffbb6000007947 */ /* 0x002fea000383ffff */
.L_x_2175:
[----:B--234-:R-:W-:Y:S01]  /*1fb70*/  IMAD.MOV.U32 R71, RZ, RZ, R2 ;  /* 0x000000ffff477224 */ /* 0x01cfe200078e0002 */
[----:B------:R-:W-:Y:S01]  /*1fb80*/  MOV R70, RZ ;  /* 0x000000ff00467202 */ /* 0x000fe20000000f00 */
[----:B------:R-:W-:Y:S01]  /*1fb90*/  IMAD.MOV.U32 R69, RZ, RZ, 0x181f ;  /* 0x0000181fff457424 */ /* 0x000fe200078e00ff */
[----:B------:R-:W-:Y:S02]  /*1fba0*/  MOV R68, 0x1fbc0 ;  /* 0x0001fbc000447802 */ /* 0x000fe40000000f00 */
[----:B-1----:R-:W-:Y:S05]  /*1fbb0*/  CALL.REL.NOINC `($__internal_43_$__cuda_sm70_shflsync_idx_p) ;  /* 0x00000ee000007944 */ /* 0x002fea0003c00000 */
[----:B------:R-:W-:Y:S01]  /*1fbc0*/  MOV R3, R69 ;  /* 0x0000004500037202 */ /* 0x000fe20000000f00 */
[----:B------:R-:W-:Y:S05]  /*1fbd0*/  BRA `(.L_x_2236) ;  /* 0xffffcfc000007947 */ /* 0x000fea000383ffff */
.L_x_2176:
[----:B------:R-:W-:Y:S01]  /*1fbe0*/  IMAD.MOV.U32 R71, RZ, RZ, R0 ;  /* 0x000000ffff477224 */ /* 0x000fe200078e0000 */
[----:B------:R-:W-:Y:S01]  /*1fbf0*/  MOV R70, RZ ;  /* 0x000000ff00467202 */ /* 0x000fe20000000f00 */
[----:B------:R-:W-:Y:S01]  /*1fc00*/  IMAD.MOV.U32 R69, RZ, RZ, 0x181f ;  /* 0x0000181fff457424 */ /* 0x000fe200078e00ff */
[----:B------:R-:W-:-:S02]  /*1fc10*/  MOV R68, 0x1fc30 ;  /* 0x0001fc3000447802 */ /* 0x000fc40000000f00 */
[----:B-123--:R-:W-:Y:S05]  /*1fc20*/  CALL.REL.NOINC `($__internal_43_$__cuda_sm70_shflsync_idx_p) ;  /* 0x00000e7000007944 */ /* 0x00efea0003c00000 */
[----:B------:R-:W-:Y:S01]  /*1fc30*/  MOV R8, R69 ;  /* 0x0000004500087202 */ /* 0x000fe20000000f00 */
[----:B------:R-:W-:Y:S05]  /*1fc40*/  BRA `(.L_x_2237) ;  /* 0xffffcf7000007947 */ /* 0x000fea000383ffff */
.L_x_2179:
[----:B------:R-:W-:Y:S01]  /*1fc50*/  IMAD.MOV.U32 R71, RZ, RZ, R2 ;  /* 0x000000ffff477224 */ /* 0x000fe200078e0002 */
[----:B------:R-:W-:Y:S01]  /*1fc60*/  MOV R70, 0x1 ;  /* 0x0000000100467802 */ /* 0x000fe20000000f00 */
[----:B------:R-:W-:Y:S01]  /*1fc70*/  IMAD.MOV.U32 R69, RZ, RZ, 0x181f ;  /* 0x0000181fff457424 */ /* 0x000fe200078e00ff */
[----:B------:R-:W-:-:S02]  /*1fc80*/  MOV R68, 0x1fca0 ;  /* 0x0001fca000447802 */ /* 0x000fc40000000f00 */
[----:B-1234-:R-:W-:Y:S05]  /*1fc90*/  CALL.REL.NOINC `($__internal_43_$__cuda_sm70_shflsync_idx_p) ;  /* 0x00000e0000007944 */ /* 0x01efea0003c00000 */
[----:B------:R-:W-:Y:S01]  /*1fca0*/  IMAD.MOV.U32 R3, RZ, RZ, R69 ;  /* 0x000000ffff037224 */ /* 0x000fe200078e0045 */
[----:B------:R-:W-:Y:S01]  /*1fcb0*/  MOV R70, 0x1 ;  /* 0x0000000100467802 */ /* 0x000fe20000000f00 */
[----:B------:R-:W-:Y:S01]  /*1fcc0*/  IMAD.MOV.U32 R71, RZ, RZ, R0 ;  /* 0x000000ffff477224 */ /* 0x000fe200078e0000 */
[----:B------:R-:W-:-:S02]  /*1fcd0*/  MOV R69, 0x181f ;  /* 0x0000181f00457802 */ /* 0x000fc40000000f00 */
[----:B------:R-:W-:Y:S02]  /*1fce0*/  MOV R68, 0x1fd00 ;  /* 0x0001fd0000447802 */ /* 0x000fe40000000f00 */
[----:B------:R-:W-:Y:S05]  /*1fcf0*/  CALL.REL.NOINC `($__internal_43_$__cuda_sm70_shflsync_idx_p) ;  /* 0x00000da000007944 */ /* 0x000fea0003c00000 */
[----:B------:R-:W-:Y:S01]  /*1fd00*/  MOV R9, R69 ;  /* 0x0000004500097202 */ /* 0x000fe20000000f00 */
[----:B------:R-:W-:Y:S05]  /*1fd10*/  BRA `(.L_x_2238) ;  /* 0xffffcf9000007947 */ /* 0x000fea000383ffff */
.L_x_2182:
[----:B------:R-:W-:Y:S01]  /*1fd20*/  IMAD.MOV.U32 R71, RZ, RZ, R2 ;  /* 0x000000ffff477224 */ /* 0x000fe200078e0002 */
[----:B------:R-:W-:Y:S01]  /*1fd30*/  MOV R70, 0x2 ;  /* 0x0000000200467802 */ /* 0x000fe20000000f00 */
[----:B------:R-:W-:Y:S01]  /*1fd40*/  IMAD.MOV.U32 R69, RZ, RZ, 0x181f ;  /* 0x0000181fff457424 */ /* 0x000fe200078e00ff */
[----:B------:R-:W-:Y:S02]  /*1fd50*/  MOV R68, 0x1fd70 ;  /* 0x0001fd7000447802 */ /* 0x000fe40000000f00 */
[----:B-1234-:R-:W-:Y:S05]  /*1fd60*/  CALL.REL.NOINC `($__internal_43_$__cuda_sm70_shflsync_idx_p) ;  /* 0x00000d3000007944 */ /* 0x01efea0003c00000 */
[----:B------:R-:W-:Y:S01]  /*1fd70*/  MOV R3, R69 ;  /* 0x0000004500037202 */ /* 0x000fe20000000f00 */
[----:B------:R-:W-:Y:S05]  /*1fd80*/  BRA `(.L_x_2239) ;  /* 0xffffd01000007947 */ /* 0x000fea000383ffff */
.L_x_2183:
[----:B------:R-:W-:Y:S01]  /*1fd90*/  IMAD.MOV.U32 R71, RZ, RZ, R0 ;  /* 0x000000ffff477224 */ /* 0x000fe200078e0000 */
[----:B------:R-:W-:Y:S01]  /*1fda0*/  MOV R70, 0x2 ;  /* 0x0000000200467802 */ /* 0x000fe20000000f00 */
[----:B------:R-:W-:Y:S01]  /*1fdb0*/  IMAD.MOV.U32 R69, RZ, RZ, 0x181f ;  /* 0x0000181fff457424 */ /* 0x000fe200078e00ff */
[----:B------:R-:W-:Y:S02]  /*1fdc0*/  MOV R68, 0x1fde0 ;  /* 0x0001fde000447802 */ /* 0x000fe40000000f00 */
[----:B-1234-:R-:W-:Y:S05]  /*1fdd0*/  CALL.REL.NOINC `($__internal_43_$__cuda_sm70_shflsync_idx_p) ;  /* 0x00000cc000007944 */ /* 0x01efea0003c00000 */
[----:B------:R-:W-:Y:S01]  /*1fde0*/  MOV R9, R69 ;  /* 0x0000004500097202 */ /* 0x000fe20000000f00 */
[----:B------:R-:W-:Y:S05]  /*1fdf0*/  BRA `(.L_x_2240) ;  /* 0xffffcfc000007947 */ /* 0x000fea000383ffff */
.L_x_2186:
        /* <DEDUP_REMOVED lines=13> */
.L_x_2188:
[----:B------:R-:W-:Y:S01]  /*1fed0*/  IMAD.MOV.U32 R71, RZ, RZ, R66 ;  /* 0x000000ffff477224 */ /* 0x000fe200078e0042 */
[----:B------:R-:W-:Y:S01]  /*1fee0*/  MOV R70, RZ ;  /* 0x000000ff00467202 */ /* 0x000fe20000000f00 */
[----:B------:R-:W-:Y:S01]  /*1fef0*/  IMAD.MOV.U32 R69, RZ, RZ, 0x1c1f ;  /* 0x00001c1fff457424 */ /* 0x000fe200078e00ff */
[----:B------:R-:W-:Y:S02]  /*1ff00*/  MOV R68, 0x1ff20 ;  /* 0x0001ff2000447802 */ /* 0x000fe40000000f00 */
[----:B------:R-:W-:Y:S05]  /*1ff10*/  CALL.REL.NOINC `($__internal_43_$__cuda_sm70_shflsync_idx_p) ;  /* 0x00000b8000007944 */ /* 0x000fea0003c00000 */
[----:B------:R-:W-:Y:S01]  /*1ff20*/  MOV R72, R69 ;  /* 0x0000004500487202 */ /* 0x000fe20000000f00 */
[----:B------:R-:W-:Y:S05]  /*1ff30*/  BRA `(.L_x_2242) ;  /* 0xffffd26000007947 */ /* 0x000fea000383ffff */
.L_x_2189:
[----:B------:R-:W-:Y:S01]  /*1ff40*/  IMAD.MOV.U32 R71, RZ, RZ, R67 ;  /* 0x000000ffff477224 */ /* 0x000fe200078e0043 */
[----:B------:R-:W-:Y:S01]  /*1ff50*/  MOV R70, RZ ;  /* 0x000000ff00467202 */ /* 0x000fe20000000f00 */
[----:B------:R-:W-:Y:S01]  /*1ff60*/  IMAD.MOV.U32 R69, RZ, RZ, 0x1c1f ;  /* 0x00001c1fff457424 */ /* 0x000fe200078e00ff */
[----:B------:R-:W-:Y:S02]  /*1ff70*/  MOV R68, 0x1ff90 ;  /* 0x0001ff9000447802 */ /* 0x000fe40000000f00 */
[----:B-12---:R-:W-:Y:S05]  /*1ff80*/  CALL.REL.NOINC `($__internal_43_$__cuda_sm70_shflsync_idx_p) ;  /* 0x00000b1000007944 */ /* 0x006fea0003c00000 */
[----:B------:R-:W-:Y:S01]  /*1ff90*/  MOV R68, R69 ;  /* 0x0000004500447202 */ /* 0x000fe20000000f00 */
[----:B------:R-:W-:Y:S05]  /*1ffa0*/  BRA `(.L_x_2243) ;  /* 0xffffd21000007947 */ /* 0x000fea000383ffff */
.L_x_2192:
[----:B------:R-:W-:Y:S01]  /*1ffb0*/  IMAD.MOV.U32 R71, RZ, RZ, R66 ;  /* 0x000000ffff477224 */ /* 0x000fe200078e0042 */
[----:B------:R-:W-:Y:S01]  /*1ffc0*/  MOV R70, 0x1 ;  /* 0x0000000100467802 */ /* 0x000fe20000000f00 */
[----:B----4-:R-:W-:Y:S01]  /*1ffd0*/  IMAD.MOV.U32 R69, RZ, RZ, 0x1c1f ;  /* 0x00001c1fff457424 */ /* 0x010fe200078e00ff */
[----:B------:R-:W-:-:S02]  /*1ffe0*/  MOV R68, 0x20000 ;  /* 0x0002000000447802 */ /* 0x000fc40000000f00 */
[----:B-123--:R-:W-:Y:S05]  /*1fff0*/  CALL.REL.NOINC `($__internal_43_$__cuda_sm70_shflsync_idx_p) ;  /* 0x00000aa000007944 */ /* 0x00efea0003c00000 */
        /* <DEDUP_REMOVED lines=8> */
.L_x_2196:
[----:B------:R-:W-:Y:S01]  /*20080*/  IMAD.MOV.U32 R71, RZ, RZ, R3 ;  /* 0x000000ffff477224 */ /* 0x000fe200078e0003 */
[----:B------:R-:W-:Y:S01]  /*20090*/  MOV R70, RZ ;  /* 0x000000ff00467202 */ /* 0x000fe20000000f00 */
[----:B------:R-:W-:Y:S01]  /*200a0*/  IMAD.MOV.U32 R69, RZ, RZ, 0x181f ;  /* 0x0000181fff457424 */ /* 0x000fe200078e00ff */
[----:B------:R-:W-:Y:S02]  /*200b0*/  MOV R68, 0x200d0 ;  /* 0x000200d000447802 */ /* 0x000fe40000000f00 */
[----:B--2---:R-:W-:Y:S05]  /*200c0*/  CALL.REL.NOINC `($__internal_43_$__cuda_sm70_shflsync_idx_p) ;  /* 0x000009d000007944 */ /* 0x004fea0003c00000 */
[----:B------:R-:W-:Y:S01]  /*200d0*/  MOV R4, R69 ;  /* 0x0000004500047202 */ /* 0x000fe20000000f00 */
[----:B------:R-:W-:Y:S05]  /*200e0*/  BRA `(.L_x_2245) ;  /* 0xffffe27000007947 */ /* 0x000fea000383ffff */
.L_x_2197:
[----:B------:R-:W-:Y:S01]  /*200f0*/  IMAD.MOV.U32 R71, RZ, RZ, R2 ;  /* 0x000000ffff477224 */ /* 0x000fe200078e0002 */
[----:B------:R-:W-:Y:S01]  /*20100*/  MOV R70, RZ ;  /* 0x000000ff00467202 */ /* 0x000fe20000000f00 */
[----:B------:R-:W-:Y:S01]  /*20110*/  IMAD.MOV.U32 R69, RZ, RZ, 0x181f ;  /* 0x0000181fff457424 */ /* 0x000fe200078e00ff */
[----:B------:R-:W-:Y:S02]  /*20120*/  MOV R68, 0x20140 ;  /* 0x0002014000447802 */ /* 0x000fe40000000f00 */
[----:B-123--:R-:W-:Y:S05]  /*20130*/  CALL.REL.NOINC `($__internal_43_$__cuda_sm70_shflsync_idx_p) ;  /* 0x0000096000007944 */ /* 0x00efea0003c00000 */
[----:B------:R-:W-:Y:S01]  /*20140*/  MOV R5, R69 ;  /* 0x0000004500057202 */ /* 0x000fe20000000f00 */
[----:B------:R-:W-:Y:S05]  /*20150*/  BRA `(.L_x_2246) ;  /* 0xffffe22000007947 */ /* 0x000fea000383ffff */
.L_x_2200:
        /* <DEDUP_REMOVED lines=13> */
.L_x_2203:
[----:B------:R-:W-:Y:S01]  /*20230*/  IMAD.MOV.U32 R71, RZ, RZ, R3 ;  /* 0x000000ffff477224 */ /* 0x000fe200078e0003 */
[----:B------:R-:W-:Y:S01]  /*20240*/  MOV R70, 0x2 ;  /* 0x0000000200467802 */ /* 0x000fe20000000f00 */
[----:B------:R-:W-:Y:S01]  /*20250*/  IMAD.MOV.U32 R69, RZ, RZ, 0x181f ;  /* 0x0000181fff457424 */ /* 0x000fe200078e00ff */
[----:B------:R-:W-:Y:S02]  /*20260*/  MOV R68, 0x20280 ;  /* 0x0002028000447802 */ /* 0x000fe40000000f00 */
[----:B-1234-:R-:W-:Y:S05]  /*20270*/  CALL.REL.NOINC `($__internal_43_$__cuda_sm70_shflsync_idx_p) ;  /* 0x0000082000007944 */ /* 0x01efea0003c00000 */
[----:B------:R-:W-:Y:S01]  /*20280*/  MOV R4, R69 ;  /* 0x0000004500047202 */ /* 0x000fe20000000f00 */
[----:B------:R-:W-:Y:S05]  /*20290*/  BRA `(.L_x_2248) ;  /* 0xffffe2d000007947 */ /* 0x000fea000383ffff */
.L_x_2204:
[----:B------:R-:W-:Y:S01]  /*202a0*/  IMAD.MOV.U32 R71, RZ, RZ, R2 ;  /* 0x000000ffff477224 */ /* 0x000fe200078e0002 */
[----:B------:R-:W-:Y:S01]  /*202b0*/  MOV R70, 0x2 ;  /* 0x0000000200467802 */ /* 0x000fe20000000f00 */
[----:B------:R-:W-:Y:S01]  /*202c0*/  IMAD.MOV.U32 R69, RZ, RZ, 0x181f ;  /* 0x0000181fff457424 */ /* 0x000fe200078e00ff */
[----:B------:R-:W-:Y:S02]  /*202d0*/  MOV R68, 0x202f0 ;  /* 0x000202f000447802 */ /* 0x000fe40000000f00 */
[----:B-1234-:R-:W-:Y:S05]  /*202e0*/  CALL.REL.NOINC `($__internal_43_$__cuda_sm70_shflsync_idx_p) ;  /* 0x000007b000007944 */ /* 0x01efea0003c00000 */
[----:B------:R-:W-:Y:S01]  /*202f0*/  MOV R6, R69 ;  /* 0x0000004500067202 */ /* 0x000fe20000000f00 */
[----:B------:R-:W-:Y:S05]  /*20300*/  BRA `(.L_x_2249) ;  /* 0xffffe28000007947 */ /* 0x000fea000383ffff */
.L_x_2207:
        /* <DEDUP_REMOVED lines=13> */
.L_x_2209:
[----:B------:R-:W-:Y:S01]  /*203e0*/  IMAD.MOV.U32 R71, RZ, RZ, R12 ;  /* 0x000000ffff477224 */ /* 0x000fe200078e000c */
[----:B------:R-:W-:Y:S01]  /*203f0*/  MOV R70, RZ ;  /* 0x000000ff00467202 */ /* 0x000fe20000000f00 */
[----:B------:R-:W-:Y:S01]  /*20400*/  IMAD.MOV.U32 R69, RZ, RZ, 0x1f ;  /* 0x0000001fff457424 */ /* 0x000fe200078e00ff */
[----:B------:R-:W-:Y:S02]  /*20410*/  MOV R68, 0x20430 ;  /* 0x0002043000447802 */ /* 0x000fe40000000f00 */
[----:B--2---:R-:W-:Y:S05]  /*20420*/  CALL.REL.NOINC `($__internal_43_$__cuda_sm70_shflsync_idx_p) ;  /* 0x0000067000007944 */ /* 0x004fea0003c00000 */
[----:B------:R-:W-:Y:S01]  /*20430*/  MOV R0, R69 ;  /* 0x0000004500007202 */ /* 0x000fe20000000f00 */
[----:B------:R-:W-:Y:S05]  /*20440*/  BRA `(.L_x_2251) ;  /* 0xffffe3b000007947 */ /* 0x000fea000383ffff */
.L_x_2210:
[----:B------:R-:W-:Y:S01]  /*20450*/  IMAD.MOV.U32 R71, RZ, RZ, R12 ;  /* 0x000000ffff477224 */ /* 0x000fe200078e000c */
[----:B------:R-:W-:Y:S01]  /*20460*/  MOV R70, 0x1 ;  /* 0x0000000100467802 */ /* 0x000fe20000000f00 */
[----:B------:R-:W-:Y:S01]  /*20470*/  IMAD.MOV.U32 R69, RZ, RZ, 0x1f ;  /* 0x0000001fff457424 */ /* 0x000fe200078e00ff */
[----:B------:R-:W-:Y:S02]  /*20480*/  MOV R68, 0x204a0 ;  /* 0x000204a000447802 */ /* 0x000fe40000000f00 */
[----:B-123--:R-:W-:Y:S05]  /*20490*/  CALL.REL.NOINC `($__internal_43_$__cuda_sm70_shflsync_idx_p) ;  /* 0x0000060000007944 */ /* 0x00efea0003c00000 */
[----:B------:R-:W-:Y:S01]  /*204a0*/  MOV R12, R69 ;  /* 0x00000045000c7202 */ /* 0x000fe20000000f00 */
[----:B------:R-:W-:Y:S05]  /*204b0*/  BRA `(.L_x_2252) ;  /* 0xffffe36000007947 */ /* 0x000fea000383ffff */
.L_x_2211:
[----:B------:R-:W-:Y:S02]  /*204c0*/  MOV R4, 0x1 ;  /* 0x0000000100047802 */ /* 0x000fe40000000f00 */
[----:B------:R-:W-:-:S02]  /*204d0*/  MOV R3, 0x204f0 ;  /* 0x000204f000037802 */ /* 0x000fc40000000f00 */
[----:B-1-3--:R-:W-:Y:S05]  /*204e0*/  CALL.REL.NOINC `($__internal_44_$__cuda_sm70_shflsync_up_p) ;  /* 0x0000060000007944 */ /* 0x00afea0003c00000 */
[----:B--2---:R-:W-:Y:S01]  /*204f0*/  MOV R3, R4 ;  /* 0x0000000400037202 */ /* 0x004fe20000000f00 */
[----:B-1----:R-:W-:Y:S05]  /*20500*/  BRA `(.L_x_2253) ;  /* 0xffffe43000007947 */ /* 0x002fea000383ffff */
.L_x_2212:
[----:B------:R-:W-:Y:S02]  /*20510*/  MOV R4, 0x2 ;  /* 0x0000000200047802 */ /* 0x000fe40000000f00 */
[----:B------:R-:W-:-:S02]  /*20520*/  MOV R3, 0x20540 ;  /* 0x0002054000037802 */ /* 0x000fc40000000f00 */
[----:B-1-3--:R-:W-:Y:S05]  /*20530*/  CALL.REL.NOINC `($__internal_44_$__cuda_sm70_shflsync_up_p) ;  /* 0x000005b000007944 */ /* 0x00afea0003c00000 */
        /* <DEDUP_REMOVED lines=22> */
[----:B------:R-:W-:Y:S01]  /*206a0*/  MOV R3, R69 ;  /* 0x0000004500037202 */ /* 0x000fe20000000f00 */
[----:B------:R-:W-:Y:S05]  /*206b0*/  BRA `(.L_x_2254) ;  /* 0xffffe38000007947 */ /* 0x000fea000383ffff */
.L_x_2216:
[----:B------:R-:W-:Y:S02]  /*206c0*/  MOV R4, 0x1 ;  /* 0x0000000100047802 */ /* 0x000fe40000000f00 */
[----:B------:R-:W-:Y:S02]  /*206d0*/  MOV R3, 0x206f0 ;  /* 0x000206f000037802 */ /* 0x000fe40000000f00 */
[----:B------:R-:W-:Y:S05]  /*206e0*/  CALL.REL.NOINC `($__internal_44_$__cuda_sm70_shflsync_up_p) ;  /* 0x0000040000007944 */ /* 0x000fea0003c00000 */
[----:B--2---:R-:W-:Y:S01]  /*206f0*/  MOV R3, R4 ;  /* 0x0000000400037202 */ /* 0x004fe20000000f00 */
[----:B-1----:R-:W-:Y:S05]  /*20700*/  BRA `(.L_x_2255) ;  /* 0xffffe48000007947 */ /* 0x002fea000383ffff */
.L_x_2217:
        /* <DEDUP_REMOVED lines=27> */
.L_x_2219:
[----:B------:R-:W-:Y:S02]  /*208c0*/  SEL R6, RZ, 0x1, P0 ;  /* 0x00000001ff067807 */ /* 0x000fe40000000000 */
[----:B------:R-:W-:Y:S02]  /*208d0*/  MOV R3, 0x208f0 ;  /* 0x000208f000037802 */ /* 0x000fe40000000f00 */
[----:B--2---:R-:W-:Y:S05]  /*208e0*/  CALL.REL.NOINC `($__internal_45_$__cuda_sm70_votesync_ballot) ;  /* 0x0000025000007944 */ /* 0x004fea0003c00000 */
[----:B------:R-:W-:Y:S01]  /*208f0*/  MOV R3, R6 ;  /* 0x0000000600037202 */ /* 0x000fe20000000f00 */
[----:B------:R-:W-:Y:S05]  /*20900*/  BRA `(.L_x_2257) ;  /* 0xffffe41000007947 */ /* 0x000fea000383ffff */
.L_x_2220:
[----:B------:R-:W-:Y:S01]  /*20910*/  IMAD.MOV.U32 R71, RZ, RZ, R209 ;  /* 0x000000ffff477224 */ /* 0x000fe200078e00d1 */
[----:B------:R-:W-:Y:S01]  /*20920*/  MOV R70, R6 ;  /* 0x0000000600467202 */ /* 0x000fe20000000f00 */
[----:B------:R-:W-:Y:S01]  /*20930*/  IMAD.MOV.U32 R69, RZ, RZ, 0x1f ;  /* 0x0000001fff457424 */ /* 0x000fe200078e00ff */
[----:B------:R-:W-:Y:S02]  /*20940*/  MOV R68, 0x20960 ;  /* 0x0002096000447802 */ /* 0x000fe40000000f00 */
[----:B--2---:R-:W-:Y:S05]  /*20950*/  CALL.REL.NOINC `($__internal_43_$__cuda_sm70_shflsync_idx_p) ;  /* 0x0000014000007944 */ /* 0x004fea0003c00000 */
[----:B------:R-:W-:Y:S01]  /*20960*/  IMAD.MOV.U32 R209, RZ, RZ, R69 ;  /* 0x000000ffffd17224 */ /* 0x000fe200078e0045 */
[----:B------:R-:W-:Y:S01]  /*20970*/  MOV R70, R6 ;  /* 0x0000000600467202 */ /* 0x000fe20000000f00 */
[----:B------:R-:W-:Y:S01]  /*20980*/  IMAD.MOV.U32 R71, RZ, RZ, R2 ;  /* 0x000000ffff477224 */ /* 0x000fe200078e0002 */
[----:B------:R-:W-:-:S02]  /*20990*/  MOV R69, 0x1f ;  /* 0x0000001f00457802 */ /* 0x000fc40000000f00 */
[----:B------:R-:W-:Y:S02]  /*209a0*/  MOV R68, 0x209c0 ;  /* 0x000209c000447802 */ /* 0x000fe40000000f00 */
[----:B------:R-:W-:Y:S05]  /*209b0*/  CALL.REL.NOINC `($__internal_43_$__cuda_sm70_shflsync_idx_p) ;  /* 0x000000e000007944 */ /* 0x000fea0003c00000 */
[----:B------:R-:W-:Y:S01]  /*209c0*/  MOV R2, R69 ;  /* 0x0000004500027202 */ /* 0x000fe20000000f00 */
[----:B------:R-:W-:Y:S05]  /*209d0*/  BRA `(.L_x_2258) ;  /* 0xffffe39000007947 */ /* 0x000fea000383ffff */
.L_x_2223:
[----:B------:R-:W-:Y:S01]  /*209e0*/  IMAD.MOV.U32 R71, RZ, RZ, R4 ;  /* 0x000000ffff477224 */ /* 0x000fe200078e0004 */
[----:B------:R-:W-:Y:S01]  /*209f0*/  MOV R70, R5 ;  /* 0x0000000500467202 */ /* 0x000fe20000000f00 */
[----:B------:R-:W-:Y:S01]  /*20a00*/  IMAD.MOV.U32 R69, RZ, RZ, 0x1f ;  /* 0x0000001fff457424 */ /* 0x000fe200078e00ff */
[----:B------:R-:W-:Y:S02]  /*20a10*/  MOV R68, 0x20a30 ;  /* 0x00020a3000447802 */ /* 0x000fe40000000f00 */
[----:B-1234-:R-:W-:Y:S05]  /*20a20*/  CALL.REL.NOINC `($__internal_43_$__cuda_sm70_shflsync_idx_p) ;  /* 0x0000007000007944 */ /* 0x01efea0003c00000 */
[----:B------:R-:W-:Y:S01]  /*20a30*/  MOV R5, R69 ;  /* 0x0000004500057202 */ /* 0x000fe20000000f00 */
[----:B------:R-:W-:Y:S05]  /*20a40*/  BRA `(.L_x_2222) ;  /* 0xffffe38000007947 */ /* 0x000fea000383ffff */
        .weak           $__internal_42_$__cuda_sm70_shflsync_bfly_p
        .type           $__internal_42_$__cuda_sm70_shflsync_bfly_p,@function
        .size           $__internal_42_$__cuda_sm70_shflsync_bfly_p,($__internal_43_$__cuda_sm70_shflsync_idx_p - $__internal_42_$__cuda_sm70_shflsync_bfly_p)
$__internal_42_$__cuda_sm70_shflsync_bfly_p:
[----:B------:R-:W-:Y:S01]  /*20a50*/  MOV R8, R5 ;  /* 0x0000000500087202 */ /* 0x000fe20000000f00 */
[----:B------:R-:W-:Y:S04]  /*20a60*/  WARPSYNC R3 ;  /* 0x0000000300007348 */ /* 0x000fe80003800000 */
[----:B------:R-:W-:Y:S01]  /*20a70*/  MOV R9, 0x0 ;  /* 0x0000000000097802 */ /* 0x000fe20000000f00 */
[----:B------:R1:W2:Y:S03]  /*20a80*/  SHFL.BFLY PT, R6, R7, R6, R4 ;  /* 0x0c00000607067389 */ /* 0x0002a600000e0004 */
[----:B------:R-:W-:Y:S05]  /*20a90*/  RET.REL.NODEC R8 `(_ZN7cutlass13device_kernelIN5flash19enable_sm80_to_sm89INS1_16FlashAttnFwdSm80INS1_25CollectiveMainloopFwdSm80ILi8ELi1ELb1EN4cute5tupleIJNS5_1CILi128EEENS7_ILi96EEES8_EEELi128ENS_6half_tEfNS_4arch4Sm80ELb0ELb1ELb0ELb1ELb0ELb1ELb1ELb1EEENS1_21CollectiveEpilogueFwdINS6_IJS8_S8_S9_EEENS6_IJNS7_ILi1EEESH_SH_EEESB_SD_Li256ELb1ELb1ELb1ELb0EEENS1_36VarlenDynamicPersistentTileSchedulerILi128ELi96ELi256ELi256ELb1ELb1ELb0ELb1ELb0ELb1EEEEEEEEEvNT_6ParamsE) ;  /* 0xfffdf56008007950 */ /* 0x000fea0003c3ffff */
        .weak           $__internal_43_$__cuda_sm70_shflsync_idx_p
        .type           $__internal_43_$__cuda_sm70_shflsync_idx_p,@function
        .size           $__internal_43_$__cuda_sm70_shflsync_idx_p,($__internal_44_$__cuda_sm70_shflsync_up_p - $__internal_43_$__cuda_sm70_shflsync_idx_p)
$__internal_43_$__cuda_sm70_shflsync_idx_p:
[----:B------:R-:W-:Y:S04]  /*20aa0*/  WARPSYNC R213 ;  /* 0x000000d500007348 */ /* 0x000fe80003800000 */
[----:B------:R1:W2:Y:S02]  /*20ab0*/  SHFL.IDX PT, R69, R71, R70, R69 ;  /* 0x0000004647457389 */ /* 0x0002a400000e0045 */
[----:B-1----:R-:W-:-:S02]  /*20ac0*/  MOV R70, R68 ;  /* 0x0000004400467202 */ /* 0x002fc40000000f00 */
[----:B------:R-:W-:-:S04]  /*20ad0*/  MOV R71, 0x0 ;  /* 0x0000000000477802 */ /* 0x000fc80000000f00 */
[----:B--2---:R-:W-:Y:S05]  /*20ae0*/  RET.REL.NODEC R70 `(_ZN7cutlass13device_kernelIN5flash19enable_sm80_to_sm89INS1_16FlashAttnFwdSm80INS1_25CollectiveMainloopFwdSm80ILi8ELi1ELb1EN4cute5tupleIJNS5_1CILi128EEENS7_ILi96EEES8_EEELi128ENS_6half_tEfNS_4arch4Sm80ELb0ELb1ELb0ELb1ELb0ELb1ELb1ELb1EEENS1_21CollectiveEpilogueFwdINS6_IJS8_S8_S9_EEENS6_IJNS7_ILi1EEESH_SH_EEESB_SD_Li256ELb1ELb1ELb1ELb0EEENS1_36VarlenDynamicPersistentTileSchedulerILi128ELi96ELi256ELi256ELb1ELb1ELb0ELb1ELb0ELb1EEEEEEEEEvNT_6ParamsE) ;  /* 0xfffdf51046007950 */ /* 0x004fea0003c3ffff */
        .weak           $__internal_44_$__cuda_sm70_shflsync_up_p
        .type           $__internal_44_$__cuda_sm70_shflsync_up_p,@function
        .size           $__internal_44_$__cuda_sm70_shflsync_up_p,($__internal_45_$__cuda_sm70_votesync_ballot - $__internal_44_$__cuda_sm70_shflsync_up_p)
$__internal_44_$__cuda_sm70_shflsync_up_p:
[----:B------:R-:W-:Y:S01]  /*20af0*/  MOV R8, R3 ;  /* 0x0000000300087202 */ /* 0x000fe20000000f00 */
[----:B------:R-:W-:Y:S04]  /*20b00*/  WARPSYNC R214 ;  /* 0x000000d600007348 */ /* 0x000fe80003800000 */
[----:B------:R-:W-:Y:S01]  /*20b10*/  MOV R9, 0x0 ;  /* 0x0000000000097802 */ /* 0x000fe20000000f00 */
[----:B------:R1:W2:Y:S03]  /*20b20*/  SHFL.UP PT, R4, R6, R4, R215 ;  /* 0x0400000406047389 */ /* 0x0002a600000e00d7 */
[----:B------:R-:W-:Y:S05]  /*20b30*/  RET.REL.NODEC R8 `(_ZN7cutlass13device_kernelIN5flash19enable_sm80_to_sm89INS1_16FlashAttnFwdSm80INS1_25CollectiveMainloopFwdSm80ILi8ELi1ELb1EN4cute5tupleIJNS5_1CILi128EEENS7_ILi96EEES8_EEELi128ENS_6half_tEfNS_4arch4Sm80ELb0ELb1ELb0ELb1ELb0ELb1ELb1ELb1EEENS1_21CollectiveEpilogueFwdINS6_IJS8_S8_S9_EEENS6_IJNS7_ILi1EEESH_SH_EEESB_SD_Li256ELb1ELb1ELb1ELb0EEENS1_36VarlenDynamicPersistentTileSchedulerILi128ELi96ELi256ELi256ELb1ELb1ELb0ELb1ELb0ELb1EEEEEEEEEvNT_6ParamsE) ;  /* 0xfffdf4c008007950 */ /* 0x000fea0003c3ffff */
        .weak           $__internal_45_$__cuda_sm70_votesync_ballot
        .type           $__internal_45_$__cuda_sm70_votesync_ballot,@function
        .size           $__internal_45_$__cuda_sm70_votesync_ballot,(.L_x_2734 - $__internal_45_$__cuda_sm70_votesync_ballot)
$__internal_45_$__cuda_sm70_votesync_ballot:
[----:B------:R-:W-:Y:S01]  /*20b40*/  ISETP.NE.U32.AND P0, PT, R6, 0x1, PT ;  /* 0x000000010600780c */ /* 0x000fe20003f05070 */
[----:B------:R-:W-:Y:S01]  /*20b50*/  IMAD.MOV.U32 R8, RZ, RZ, R3 ;  /* 0x000000ffff087224 */ /* 0x000fe200078e0003 */
[----:B------:R-:W-:Y:S04]  /*20b60*/  WARPSYNC R212 ;  /* 0x000000d400007348 */ /* 0x000fe80003800000 */
[----:B------:R-:W-:-:S07]  /*20b70*/  IMAD.MOV.U32 R9, RZ, RZ, 0x0 ;  /* 0x00000000ff097424 */ /* 0x000fce00078e00ff */
[----:B------:R-:W-:-:S04]  /*20b80*/  VOTE.ANY R6, PT, !P0 ;  /* 0x0000000000067806 */ /* 0x000fc800040e0100 */
[----:B------:R-:W-:Y:S01]  /*20b90*/  LOP3.LUT R6, R6, R212, RZ, 0xc0, !PT ;  /* 0x000000d406067212 */ /* 0x000fe200078ec0ff */
[----:B------:R-:W-:Y:S06]  /*20ba0*/  RET.REL.NODEC R8 `(_ZN7cutlass13device_kernelIN5flash19enable_sm80_to_sm89INS1_16FlashAttnFwdSm80INS1_25CollectiveMainloopFwdSm80ILi8ELi1ELb1EN4cute5tupleIJNS5_1CILi128EEENS7_ILi96EEES8_EEELi128ENS_6half_tEfNS_4arch4Sm80ELb0ELb1ELb0ELb1ELb0ELb1ELb1ELb1EEENS1_21CollectiveEpilogueFwdINS6_IJS8_S8_S9_EEENS6_IJNS7_ILi1EEESH_SH_EEESB_SD_Li256ELb1ELb1ELb1ELb0EEENS1_36VarlenDynamicPersistentTileSchedulerILi128ELi96ELi256ELi256ELb1ELb1ELb0ELb1ELb0ELb1EEEEEEEEEvNT_6ParamsE) ;  /* 0xfffdf45008007950 */ /* 0x000fec0003c3ffff */
.L_x_2259:
        /* <DEDUP_REMOVED lines=13> */
.L_x_2734:


//--------------------- .text._ZN7cutlass13device_kernelIN5flash19enable_sm80_to_sm89INS1_16FlashAttnFwdSm80INS1_25CollectiveMainloopFwdSm80ILi4ELi1ELb0EN4cute5tupleIJNS5_1CILi128EEENS7_ILi64EEES8_EEELi128ENS_6half_tEfNS_4arch4Sm80ELb1ELb0ELb0ELb0ELb0ELb0ELb1ELb1EEENS1_21CollectiveEpilogueFwdINS6_IJS8_S8_S9_EEENS6_IJNS7_ILi1EEESH_SH_EEESB_SD_Li128ELb0ELb1ELb1ELb0EEENS1_30DynamicPersistentTileSchedulerILi128ELi128ELb1ELb1ELb0EEEEEEEEEvNT_6ParamsE --------------------------
	.section	.text._ZN7cutlass13device_kernelIN5flash19enable_sm80_to_sm89INS1_16FlashAttnFwdSm80INS1_25CollectiveMainloopFwdSm80ILi4ELi1ELb0EN4cute5tupleIJNS5_1CILi128EEENS7_ILi64EEES8_EEELi128ENS_6half_tEfNS_4arch4Sm80ELb1ELb0ELb0ELb0ELb0ELb0ELb1ELb1EEENS1_21CollectiveEpilogueFwdINS6_IJS8_S8_S9_EEENS6_IJNS7_ILi1EEESH_SH_EEESB_SD_Li128ELb0ELb1ELb1ELb0EEENS1_30DynamicPersistentTileSchedulerILi128ELi128ELb1ELb1ELb0EEEEEEEEEvNT_6ParamsE,"ax",@progbits
	.sectioninfo	@"SHI_REGISTERS=255"
	.align	128
.text._ZN7cutlass13device_kernelIN5flash19enable_sm80_to_sm89INS1_16FlashAttnFwdSm80INS1_25CollectiveMainloopFwdSm80ILi4ELi1ELb0EN4cute5tupleIJNS5_1CILi128EEENS7_ILi64EEES8_EEELi128ENS_6half_tEfNS_4arch4Sm80ELb1ELb0ELb0ELb0ELb0ELb0ELb1ELb1EEENS1_21CollectiveEpilogueFwdINS6_IJS8_S8_S9_EEENS6_IJNS7_ILi1EEESH_SH_EEESB_SD_Li128ELb0ELb1ELb1ELb0EEENS1_30DynamicPersistentTileSchedulerILi128ELi128ELb1ELb1ELb0EEEEEEEEEvNT_6ParamsE:
        .type           _ZN7cutlass13device_kernelIN5flash19enable_sm80_to_sm89INS1_16FlashAttnFwdSm80INS1_25CollectiveMainloopFwdSm80ILi4ELi1ELb0EN4cute5tupleIJNS5_1CILi128EEENS7_ILi64EEES8_EEELi128ENS_6half_tEfNS_4arch4Sm80ELb1ELb0ELb0ELb0ELb0ELb0ELb1ELb1EEENS1_21CollectiveEpilogueFwdINS6_IJS8_S8_S9_EEENS6_IJNS7_ILi1EEESH_SH_EEESB_SD_Li128ELb0ELb1ELb1ELb0EEENS1_30DynamicPersistentTileSchedulerILi128ELi128ELb1ELb1ELb0EEEEEEEEEvNT_6ParamsE,@function
        .size           _ZN7cutlass13device_kernelIN5flash19enable_sm80_to_sm89INS1_16FlashAttnFwdSm80INS1_25CollectiveMainloopFwdSm80ILi4ELi1ELb0EN4cute5tupleIJNS5_1CILi128EEENS7_ILi64EEES8_EEELi128ENS_6half_tEfNS_4arch4Sm80ELb1ELb0ELb0ELb0ELb0ELb0ELb1ELb1EEENS1_21CollectiveEpilogueFwdINS6_IJS8_S8_S9_EEENS6_IJNS7_ILi1EEESH_SH_EEESB_SD_Li128ELb0ELb1ELb1ELb0EEENS1_30DynamicPersistentTileSchedulerILi128ELi128ELb1ELb1ELb0EEEEEEEEEvNT_6ParamsE,(.L_x_2739 - _ZN7cutlass13device_kernelIN5flash19enable_sm80_to_sm89INS1_16FlashAttnFwdSm80INS1_25CollectiveMainloopFwdSm80ILi4ELi1ELb0EN4cute5tupleIJNS5_1CILi128EEENS7_ILi64EEES8_EEELi128ENS_6half_tEfNS_4arch4Sm80ELb1ELb0ELb0ELb0ELb0ELb0ELb1ELb1EEENS1_21CollectiveEpilogueFwdINS6_IJS8_S8_S9_EEENS6_IJNS7_ILi1EEESH_SH_EEESB_SD_Li128ELb0ELb1ELb1ELb0EEENS1_30DynamicPersistentTileSchedulerILi128ELi128ELb1ELb1ELb0EEEEEEEEEvNT_6ParamsE)
        .other          _ZN7cutlass13device_kernelIN5flash19enable_sm80_to_sm89INS1_16FlashAttnFwdSm80INS1_25CollectiveMainloopFwdSm80ILi4ELi1ELb0EN4cute5tupleIJNS5_1CILi128EEENS7_ILi64EEES8_EEELi128ENS_6half_tEfNS_4arch4Sm80ELb1ELb0ELb0ELb0ELb0ELb0ELb1ELb1EEENS1_21CollectiveEpilogueFwdINS6_IJS8_S8_S9_EEENS6_IJNS7_ILi1EEESH_SH_EEESB_SD_Li128ELb0ELb1ELb1ELb0EEENS1_30DynamicPersistentTileSchedulerILi128ELi128ELb1ELb1ELb0EEEEEEEEEvNT_6ParamsE,@"STO_CUDA_ENTRY STV_DEFAULT"
_ZN7cutlass13device_kernelIN5flash19enable_sm80_to_sm89INS1_16FlashAttnFwdSm80INS1_25CollectiveMainloopFwdSm80ILi4ELi1ELb0EN4cute5tupleIJNS5_1CILi128EEENS7_ILi64EEES8_EEELi128ENS_6half_tEfNS_4arch4Sm80ELb1ELb0ELb0ELb0ELb0ELb0ELb1ELb1EEENS1_21CollectiveEpilogueFwdINS6_IJS8_S8_S9_EEENS6_IJNS7_ILi1EEESH_SH_EEESB_SD_Li128ELb0ELb1ELb1ELb0EEENS1_30DynamicPersistentTileSchedulerILi128ELi128ELb1ELb1ELb0EEEEEEEEEvNT_6ParamsE:
        /* <DEDUP_REMOVED lines=120> */
.L_x_2315:
        /* <DEDUP_REMOVED lines=19> */
.L_x_2261:
[----:B------:R-:W-:-:S04]  /*08b0*/  MOV R0, c[0x0][0x554] ;  /* 0x0001550000007a02 */ /* 0x000fc80000000f00 */
[----:B------:R-:W-:Y:S02]  /*08c0*/  ISETP.NE.AND P0, PT, R0, 0x1, PT ;  /* 0x000000010000780c */ /* 0x000fe40003f05270 */
[----:B------:R-:W-:-:S11]  /*08d0*/  MOV R0, R2 ;  /* 0x0000000200007202 */ /* 0x000fd60000000f00 */
[----:B------:R-:W-:-:S05]  /*08e0*/  @P0 IMAD.HI.U32 R4, R2, c[0x0][0x558], RZ ;  /* 0x0001560002040a27 */ /* 0x000fca00078e00ff */
[----:B------:R-:W-:-:S05]  /*08f0*/  @P0 SHF.R.U32.HI R0, RZ, c[0x0][0x55c], R4 ;  /* 0x00015700ff000a19 */ /* 0x000fca0000011604 */
[----:B------:R-:W-:Y:S02]  /*0900*/  IMAD R4, R0, c[0x0][0x554], RZ ;  /* 0x0001550000047a24 */ /* 0x000fe400078e02ff */
.L_x_2262:
[----:B------:R-:W-:Y:S05]  /*0910*/  BSYNC B0 ;  /* 0x0000000000007941 */ /* 0x000fea0003800000 */
.L_x_2260:
        /* <DEDUP_REMOVED lines=74> */
.L_x_2264:
[----:B------:R-:W-:Y:S05]  /*0dc0*/  BSYNC B0 ;  /* 0x0000000000007941 */ /* 0x000fea0003800000 */
.L_x_2263:
        /* <DEDUP_REMOVED lines=165> */
.L_x_2316:
[----:B------:R-:W-:Y:S05]  /*1820*/  BRA.DIV ~URZ, `(.L_x_2267) ;  /* 0x000108b27f007947 */ /* 0x000fea000b800000 */
[----:B-1----:R1:W4:Y:S02]  /*1830*/  SHFL.IDX PT, R3, R6, RZ, 0x181f ;  /* 0x00181fff06037589 */ /* 0x00232400000e0000 */
.L_x_2317:
        /* <DEDUP_REMOVED lines=17> */
.L_x_2269:
[----:B------:R-:W-:Y:S05]  /*1950*/  BSYNC B0 ;  /* 0x0000000000007941 */ /* 0x000fea0003800000 */
.L_x_2268:
[----:B------:R-:W-:Y:S05]  /*1960*/  BRA.DIV ~URZ, `(.L_x_2270) ;  /* 0x000107e27f007947 */ /* 0x000fea000b800000 */
[----:B---3--:R3:W1:Y:S04]  /*1970*/  SHFL.IDX PT, R7, R5, 0x1, 0x181f ;  /* 0x00381f0005077f89 */ /* 0x00866800000e0000 */
[----:B--2-4-:R3:W2:Y:S02]  /*1980*/  SHFL.IDX PT, R3, R6, 0x1, 0x181f ;  /* 0x00381f0006037f89 */ /* 0x0146a400000e0000 */
.L_x_2318:
        /* <DEDUP_REMOVED lines=16> */
.L_x_2272:
[----:B------:R-:W-:Y:S05]  /*1a90*/  BSYNC B0 ;  /* 0x0000000000007941 */ /* 0x000fea0003800000 */
.L_x_2271:
[----:B------:R-:W-:Y:S05]  /*1aa0*/  BRA.DIV ~URZ, `(.L_x_2273) ;  /* 0x000107727f007947 */ /* 0x000fea000b800000 */
[----:B-1----:R1:W4:Y:S02]  /*1ab0*/  SHFL.IDX PT, R7, R5, 0x2, 0x181f ;  /* 0x00581f0005077f89 */ /* 0x00232400000e0000 */
.L_x_2319:
[----:B------:R-:W-:Y:S05]  /*1ac0*/  BRA.DIV ~URZ, `(.L_x_2274) ;  /* 0x000107c27f007947 */ /* 0x000fea000b800000 */
[----:B--2---:R2:W1:Y:S02]  /*1ad0*/  SHFL.IDX PT, R3, R6, 0x2, 0x181f ;  /* 0x00581f0006037f89 */ /* 0x00446400000e0000 */
.L_x_2320:
        /* <DEDUP_REMOVED lines=16> */
.L_x_2276:
[----:B------:R-:W-:Y:S05]  /*1be0*/  BSYNC B0 ;  /* 0x0000000000007941 */ /* 0x000fea0003800000 */
.L_x_2275:
[----:B------:R-:W-:Y:S05]  /*1bf0*/  BRA.DIV ~URZ, `(.L_x_2277) ;  /* 0x000107027f007947 */ /* 0x000fea000b800000 */
[----:B----4-:R4:W2:Y:S04]  /*1c00*/  SHFL.IDX PT, R7, R5, 0x3, 0x181f ;  /* 0x00781f0005077f89 */ /* 0x0108a800000e0000 */
[----:B-1----:R4:W1:Y:S02]  /*1c10*/  SHFL.IDX PT, R3, R6, 0x3, 0x181f ;  /* 0x00781f0006037f89 */ /* 0x00286400000e0000 */
.L_x_2321:
        /* <DEDUP_REMOVED lines=16> */
.L_x_2279:
[----:B------:R-:W-:Y:S05]  /*1d20*/  BSYNC B0 ;  /* 0x0000000000007941 */ /* 0x000fea0003800000 */
.L_x_2278:
[----:B------:R-:W-:Y:S05]  /*1d30*/  BRA.DIV ~URZ, `(.L_x_2280) ;  /* 0x000106927f007947 */ /* 0x000fea000b800000 */
[----:B--2---:R2:W3:Y:S02]  /*1d40*/  SHFL.IDX PT, R7, R5, 0x4, 0x181f ;  /* 0x00981f0005077f89 */ /* 0x0044e400000e0000 */
.L_x_2322:
[----:B------:R-:W-:Y:S05]  /*1d50*/  BRA.DIV ~URZ, `(.L_x_2281) ;  /* 0x000106e27f007947 */ /* 0x000fea000b800000 */
[----:B-1----:R1:W2:Y:S02]  /*1d60*/  SHFL.IDX PT, R3, R6, 0x4, 0x181f ;  /* 0x00981f0006037f89 */ /* 0x0022a400000e0000 */
.L_x_2323:
        /* <DEDUP_REMOVED lines=16> */
.L_x_2283:
[----:B------:R-:W-:Y:S05]  /*1e70*/  BSYNC B0 ;  /* 0x0000000000007941 */ /* 0x000fea0003800000 */
.L_x_2282:
[----:B------:R-:W-:Y:S05]  /*1e80*/  BRA.DIV ~URZ, `(.L_x_2284) ;  /* 0x000106227f007947 */ /* 0x000fea000b800000 */
[----:B---3--:R3:W1:Y:S04]  /*1e90*/  SHFL.IDX PT, R7, R5, 0x5, 0x181f ;  /* 0x00b81f0005077f89 */ /* 0x00866800000e0000 */
[----:B--2---:R3:W2:Y:S02]  /*1ea0*/  SHFL.IDX PT, R3, R6, 0x5, 0x181f ;  /* 0x00b81f0006037f89 */ /* 0x0046a400000e0000 */
.L_x_2324:
        /* <DEDUP_REMOVED lines=16> */
.L_x_2286:
[----:B------:R-:W-:Y:S05]  /*1fb0*/  BSYNC B0 ;  /* 0x0000000000007941 */ /* 0x000fea0003800000 */
.L_x_2285:
[----:B------:R-:W-:Y:S05]  /*1fc0*/  BRA.DIV ~URZ, `(.L_x_2287) ;  /* 0x000105b27f007947 */ /* 0x000fea000b800000 */
[----:B-1----:R1:W3:Y:S02]  /*1fd0*/  SHFL.IDX PT, R7, R5, 0x6, 0x181f ;  /* 0x00d81f0005077f89 */ /* 0x0022e400000e0000 */
.L_x_2325:
[----:B------:R-:W-:Y:S05]  /*1fe0*/  BRA.DIV ~URZ, `(.L_x_2288) ;  /* 0x000106027f007947 */ /* 0x000fea000b800000 */
[----:B--2---:R2:W1:Y:S02]  /*1ff0*/  SHFL.IDX PT, R3, R6, 0x6, 0x181f ;  /* 0x00d81f0006037f89 */ /* 0x00446400000e0000 */
.L_x_2326:
        /* <DEDUP_REMOVED lines=16> */
.L_x_2290:
[----:B------:R-:W-:Y:S05]  /*2100*/  BSYNC B0 ;  /* 0x0000000000007941 */ /* 0x000fea0003800000 */
.L_x_2289:
[----:B------:R-:W-:Y:S05]  /*2110*/  BRA.DIV ~URZ, `(.L_x_2291) ;  /* 0x000105427f007947 */ /* 0x000fea000b800000 */
[----:B-1-34-:R-:W1:Y:S04]  /*2120*/  SHFL.IDX PT, R5, R5, 0x7, 0x181f ;  /* 0x00f81f0005057f89 */ /* 0x01ae6800000e0000 */
[----:B--2---:R-:W2:Y:S02]  /*2130*/  SHFL.IDX PT, R6, R6, 0x7, 0x181f ;  /* 0x00f81f0006067f89 */ /* 0x004ea400000e0000 */
.L_x_2327:
        /* <DEDUP_REMOVED lines=21> */
[----:B------:R-:W-:-:S02]  /*2290*/  IMAD.WIDE.U32 R4, R60, c[0x0][0x1e0], RZ ;  /* 0x000078003c047a25 */ /* 0x000fc400078e00ff */
[----:B------:R-:W4:Y:S02]  /*22a0*/  LDL R209, [R1+0x18] ;  /* 0x0000180001d17983 */ /* 0x000f240000100800 */
[----:B------:R-:W-:Y:S02]  /*22b0*/  IMAD.MOV.U32 R62, RZ, RZ, c[0x0][0x1e0] ;  /* 0x00007800ff3e7624 */ /* 0x000fe400078e00ff */
[----:B------:R-:W-:Y:S01]  /*22c0*/  IMAD.MOV.U32 R63, RZ, RZ, c[0x0][0x1e4] ;  /* 0x00007900ff3f7624 */ /* 0x000fe200078e00ff */
        /* <DEDUP_REMOVED lines=9> */
[----:B------:R-:W-:-:S03]  /*2360*/  ISETP.GE.AND P4, PT, R0, 0x11, PT ;  /* 0x000000110000780c */ /* 0x000fc60003f86270 */
[----:B------:R-:W-:Y:S01]  /*2370*/  IMAD.IADD R3, R5, 0x1, R3 ;  /* 0x0000000105037824 */ /* 0x000fe200078e0203 */
[----:B------:R-:W-:Y:S07]  /*2380*/  BAR.SYNC.DEFER_BLOCKING 0x0 ;  /* 0x0000000000007b1d */ /* 0x000fee0000010000 */
[----:B------:R-:W-:Y:S02]  /*2390*/  @P1 ISETP.GE.AND P6, PT, R154, c[0x0][0x1d4], PT ;  /* 0x000075009a001a0c */ /* 0x000fe40003fc6270 */
[----:B------:R-:W-:Y:S01]  /*23a0*/  ISETP.GE.AND P2, PT, R0, 0x21, PT ;  /* 0x000000210000780c */ /* 0x000fe20003f46270 */
[----:B------:R-:W-:-:S04]  /*23b0*/  IMAD.WIDE.U32 R10, R62, 0x20, RZ ;  /* 0x000000203e0a7825 */ /* 0x000fc800078e00ff */
[----:B------:R-:W-:Y:S02]  /*23c0*/  IMAD.MOV.U32 R52, RZ, RZ, c[0x0][0x208] ;  /* 0x00008200ff347624 */ /* 0x000fe400078e00ff */
[----:B------:R-:W-:Y:S02]  /*23d0*/  IMAD.MOV.U32 R152, RZ, RZ, -0x40 ;  /* 0xffffffc0ff987424 */ /* 0x000fe400078e00ff */
[----:B------:R-:W-:Y:S02]  /*23e0*/  IMAD.SHL.U32 R53, R52, 0x20, RZ ;  /* 0x0000002034357824 */ /* 0x000fe400078e00ff */
        /* <DEDUP_REMOVED lines=20> */
[----:B-1----:R-:W-:-:S05]  /*2530*/  IMAD.SHL.U32 R4, R63, 0x20, RZ ;  /* 0x000000203f047824 */ /* 0x002fca00078e00ff */
[----:B------:R-:W-:Y:S02]  /*2540*/  @P2 IADD3.X R4, R3, R11, R4, P0, !PT ;  /* 0x0000000b03042210 */ /* 0x000fe400007fe404 */
[----:B------:R-:W-:-:S04]  /*2550*/  @P2 LEA R6, P0, R0, c[0x0][0x1c8], 0x1 ;  /* 0x0000720000062a11 */ /* 0x000fc800078008ff */
[----:B------:R-:W-:Y:S01]  /*2560*/  @P2 LEA.HI.X R7, R0, c[0x0][0x1cc], R4, 0x1, P0 ;  /* 0x0000730000072a11 */ /* 0x000fe200000f0c04 */
[----:B------:R-:W-:Y:S02]  /*2570*/  @P1 IMAD R0, R63, 0x30, RZ ;  /* 0x000000303f001824 */ /* 0x000fe400078e02ff */
[----:B------:R-:W-:Y:S02]  /*2580*/  @P1 IMAD.WIDE.U32 R2, R62, 0x30, R2 ;  /* 0x000000303e021825 */ /* 0x000fe400078e0002 */
[----:B------:R1:W-:Y:S01]  /*2590*/  @P2 LDGSTS.E.BYPASS.LTC128B.128 [R244+0x5100], [R6.64], !P6 ;  /* 0x0510000006f42fae */ /* 0x0003e2000f101d48 */
[----:B------:R-:W-:Y:S01]  /*25a0*/  @P1 ISETP.GE.AND P6, PT, R154, c[0x0][0x1d4], PT ;  /* 0x000075009a001a0c */ /* 0x000fe20003fc6270 */
[----:B------:R-:W-:Y:S01]  /*25b0*/  @P1 IMAD.IADD R0, R3, 0x1, R0 ;  /* 0x0000000103001824 */ /* 0x000fe200078e0200 */
[C---:B------:R-:W-:Y:S01]  /*25c0*/  @P1 LEA R4, P0, R2.reuse, c[0x0][0x1c8], 0x1 ;  /* 0x0000720002041a11 */ /* 0x040fe200078008ff */
[----:B------:R1:W-:Y:S03]  /*25d0*/  @P2 LDGSTS.E.BYPASS.LTC128B.128 [R244+0x7100], [R6.64+0x80], !P5 ;  /* 0x0710008006f42fae */ /* 0x0003e6000e901d48 */
[----:B------:R-:W-:-:S07]  /*25e0*/  @P1 LEA.HI.X R5, R2, c[0x0][0x1cc], R0, 0x1, P0 ;  /* 0x0000730002051a11 */ /* 0x000fce00000f0c00 */
[----:B------:R1:W-:Y:S04]  /*25f0*/  @P1 LDGSTS.E.BYPASS.LTC128B.128 [R244+0x5900], [R4.64], !P6 ;  /* 0x0590000004f41fae */ /* 0x0003e8000f101d48 */
[----:B------:R1:W-:Y:S04]  /*2600*/  @P1 LDGSTS.E.BYPASS.LTC128B.128 [R244+0x7900], [R4.64+0x80], !P5 ;  /* 0x0790008004f41fae */ /* 0x0003e8000e901d48 */
[----:B------:R-:W0:Y:S01]  /*2610*/  LDGDEPBAR ;  /* 0x00000000000079af */ /* 0x000e220000000000 */
[----:B------:R-:W-:-:S04]  /*2620*/  DEPBAR.LE SB0, 0x1 ;  /* 0x000080400000791a */ /* 0x000fc80000000000 */
[----:B------:R-:W-:-:S04]  /*2630*/  DEPBAR.LE SB0, 0x0 ;  /* 0x000080000000791a */ /* 0x000fc80000000000 */
[----:B------:R-:W-:Y:S06]  /*2640*/  BAR.SYNC.DEFER_BLOCKING 0x0 ;  /* 0x0000000000007b1d */ /* 0x000fec0000010000 */
[----:B-1----:R-:W-:Y:S04]  /*2650*/  LDSM.16.M88.4 R4, [R231+0x2000] ;  /* 0x00200000e704783b */ /* 0x002fe80000000200 */
[----:B--2---:R-:W1:Y:S04]  /*2660*/  LDSM.16.M88.4 R8, [R224] ;  /* 0x00000000e008783b */ /* 0x004e680000000200 */
[----:B------:R-:W2:Y:S04]  /*2670*/  LDSM.16.M88.4 R20, [R224+0x800] ;  /* 0x00080000e014783b */ /* 0x000ea80000000200 */
[----:B------:R-:W3:Y:S04]  /*2680*/  LDSM.16.M88.4 R24, [R224+0x1000] ;  /* 0x00100000e018783b */ /* 0x000ee80000000200 */
[----:B------:R-:W3:Y:S04]  /*2690*/  LDSM.16.M88.4 R40, [R224+0x1800] ;  /* 0x00180000e028783b */ /* 0x000ee80000000200 */
[----:B------:R-:W3:Y:S01]  /*26a0*/  LDSM.16.M88.4 R12, [R231] ;  /* 0x00000000e70c783b */ /* 0x000ee20000000200 */
[----:B------:R-:W-:-:S02]  /*26b0*/  IMAD R0, R16, c[0x0][0x208], RZ ;  /* 0x0000820010007a24 */ /* 0x000fc400078e02ff */
[C---:B------:R-:W-:Y:S01]  /*26c0*/  IMAD.WIDE.U32 R2, R60.reuse, c[0x0][0x208], RZ ;  /* 0x000082003c027a25 */ /* 0x040fe200078e00ff */
[----:B------:R-:W-:Y:S04]  /*26d0*/  LDSM.16.M88.4 R32, [R243] ;  /* 0x00000000f320783b */ /* 0x000fe80000000200 */
[----:B------:R-:W-:Y:S01]  /*26e0*/  LDSM.16.M88.4 R36, [R235] ;  /* 0x00000000eb24783b */ /* 0x000fe20000000200 */
[C---:B-1----:R-:W-:Y:S08]  /*26f0*/  HMMA.16816.F32 R44, R4.reuse, R8, RZ ;  /* 0x00000008042c723c */ /* 0x042ff000000018ff */
[C---:B--2---:R-:W-:Y:S08]  /*2700*/  HMMA.16816.F32 R48, R4.reuse, R20, RZ ;  /* 0x000000140430723c */ /* 0x044ff000000018ff */
[C---:B---3--:R-:W-:Y:S08]  /*2710*/  HMMA.16816.F32 R68, R4.reuse, R24, RZ ;  /* 0x000000180444723c */ /* 0x048ff000000018ff */
[C---:B------:R-:W-:Y:S08]  /*2720*/  HMMA.16816.F32 R80, R4.reuse, R40, RZ ;  /* 0x000000280450723c */ /* 0x040ff000000018ff */
[C---:B------:R-:W-:Y:S08]  /*2730*/  HMMA.16816.F32 R96, R4.reuse, R10, RZ ;  /* 0x0000000a0460723c */ /* 0x040ff000000018ff */
[C---:B------:R-:W-:Y:S08]  /*2740*/  HMMA.16816.F32 R108, R4.reuse, R22, RZ ;  /* 0x00000016046c723c */ /* 0x040ff000000018ff */
[C---:B------:R-:W-:Y:S08]  /*2750*/  HMMA.16816.F32 R112, R4.reuse, R26, RZ ;  /* 0x0000001a0470723c */ /* 0x040ff000000018ff */
[----:B------:R-:W-:Y:S07]  /*2760*/  HMMA.16816.F32 R104, R4, R42, RZ ;  /* 0x0000002a0468723c */ /* 0x000fee00000018ff */
[----:B------:R-:W-:Y:S01]  /*2770*/  IMAD R4, R60, c[0x0][0x20c], R0 ;  /* 0x000083003c047a24 */ /* 0x000fe200078e0200 */
[----:B----4-:R-:W-:-:S03]  /*2780*/  LEA R0, P0, R2, R30, 0x6 ;  /* 0x0000001e02007211 */ /* 0x010fc600078030ff */
[----:B------:R-:W-:Y:S02]  /*2790*/  IMAD.IADD R3, R3, 0x1, R4 ;  /* 0x0000000103037824 */ /* 0x000fe400078e0204 */
[----:B------:R-:W-:-:S03]  /*27a0*/  IMAD.MOV.U32 R5, RZ, RZ, 0x5 ;  /* 0x00000005ff057424 */ /* 0x000fc600078e00ff */
[----:B------:R-:W-:Y:S02]  /*27b0*/  LEA.HI.X R3, R2, R18, R3, 0x6, P0 ;  /* 0x0000001202037211 */ /* 0x000fe400000f3403 */
[----:B------:R-:W-:Y:S02]  /*27c0*/  LEA R2, P0, R0, c[0x0][0x1f8], 0x1 ;  /* 0x00007e0000027a11 */ /* 0x000fe400078008ff */
[----:B------:R-:W-:Y:S01]  /*27d0*/  LOP3.LUT R4, R28, 0x1, RZ, 0xc0, !PT ;  /* 0x000000011c047812 */ /* 0x000fe200078ec0ff */
[----:B------:R-:W-:Y:S01]  /*27e0*/  HMMA.16816.F32 R88, R12, R20, RZ ;  /* 0x000000140c58723c */ /* 0x000fe200000018ff */
[----:B------:R-:W-:Y:S02]  /*27f0*/  SHF.L.U64.HI R52, R52, R5, c[0x0][0x20c] ;  /* 0x0000830034347619 */ /* 0x000fe40000010205 */
[----:B------:R-:W-:Y:S02]  /*2800*/  LEA.HI.X R3, R0, c[0x0][0x1fc], R3, 0x1, P0 ;  /* 0x00007f0000037a11 */ /* 0x000fe400000f0c03 */
[----:B------:R-:W-:Y:S01]  /*2810*/  IADD3 R18, P4, R53, R2, RZ ;  /* 0x0000000235127210 */ /* 0x000fe20007f9e0ff */
[----:B------:R-:W-:Y:S01]  /*2820*/  IMAD.IADD R0, R61, 0x1, -R17 ;  /* 0x000000013d007824 */ /* 0x000fe200078e0a11 */
[----:B------:R-:W-:-:S02]  /*2830*/  IADD3 R20, P1, P0, R53, 0x80, R2 ;  /* 0x0000008035147810 */ /* 0x000fc4000783e002 */
[----:B------:R-:W-:Y:S01]  /*2840*/  ISETP.NE.U32.AND P2, PT, R4, 0x1, PT ;  /* 0x000000010400780c */ /* 0x000fe20003f45070 */
[--C-:B------:R-:W-:Y:S01]  /*2850*/  IMAD.X R19, R52, 0x1, R3.reuse, P4 ;  /* 0x0000000134137824 */ /* 0x100fe200020e0603 */
[----:B------:R-:W-:Y:S01]  /*2860*/  IADD3 R16, P4, R18, R53, RZ ;  /* 0x0000003512107210 */ /* 0x000fe20007f9e0ff */
[----:B------:R-:W1:Y:S01]  /*2870*/  LDSM.16.M88.4 R4, [R233+0x2000] ;  /* 0x00200000e904783b */ /* 0x000e620000000200 */
[----:B------:R-:W-:Y:S02]  /*2880*/  IADD3.X R21, R52, RZ, R3, P1, P0 ;  /* 0x000000ff34157210 */ /* 0x000fe40000fe0403 */
[----:B------:R-:W-:Y:S02]  /*2890*/  ISETP.LT.OR P0, PT, R0, 0x1, P2 ;  /* 0x000000010000780c */ /* 0x000fe40001701670 */
[----:B------:R-:W-:Y:S01]  /*28a0*/  LOP3.LUT P1, RZ, R28, 0x2, RZ, 0xc0, !PT ;  /* 0x000000021cff7812 */ /* 0x000fe2000782c0ff */
[----:B------:R-:W-:Y:S01]  /*28b0*/  IMAD.X R17, R19, 0x1, R52, P4 ;  /* 0x0000000113117824 */ /* 0x000fe200020e0634 */
[----:B------:R-:W-:Y:S01]  /*28c0*/  HMMA.16816.F32 R100, R12, R8, RZ ;  /* 0x000000080c64723c */ /* 0x000fe200000018ff */
[----:B------:R-:W2:Y:S01]  /*28d0*/  LDSM.16.M88.4 R28, [R242] ;  /* 0x00000000f21c783b */ /* 0x000ea20000000200 */
[----:B------:R-:W-:-:S06]  /*28e0*/  ISETP.LT.OR P4, PT, R0, 0x1, !P1 ;  /* 0x000000010000780c */ /* 0x000fcc0004f81670 */
[C---:B------:R-:W-:Y:S01]  /*28f0*/  HMMA.16816.F32 R92, R12.reuse, R10, RZ ;  /* 0x0000000a0c5c723c */ /* 0x040fe200000018ff */
[----:B------:R-:W3:Y:S07]  /*2900*/  LDSM.16.M88.4 R8, [R233] ;  /* 0x00000000e908783b */ /* 0x000eee0000000200 */
[C---:B------:R-:W-:Y:S08]  /*2910*/  HMMA.16816.F32 R72, R12.reuse, R24, RZ ;  /* 0x000000180c48723c */ /* 0x040ff000000018ff */
[----:B------:R-:W-:Y:S01]  /*2920*/  HMMA.16816.F32 R76, R12, R26, RZ ;  /* 0x0000001a0c4c723c */ /* 0x000fe200000018ff */
[----:B------:R-:W4:Y:S04]  /*2930*/  LDSM.16.M88.4 R24, [R241] ;  /* 0x00000000f118783b */ /* 0x000f280000000200 */
        /* <DEDUP_REMOVED lines=11> */
[----:B-1----:R-:W-:Y:S01]  /*29f0*/  IADD3 R2, P0, R16, R53, RZ ;  /* 0x0000003510027210 */ /* 0x002fe20007f1e0ff */
[----:B------:R-:W-:Y:S08]  /*2a00*/  HMMA.16816.F32 R64, R12, R40, RZ ;  /* 0x000000280c40723c */ /* 0x000ff000000018ff */
[----:B------:R1:W-:Y:S01]  /*2a10*/  LDGSTS.E.BYPASS.LTC128B.128 [R244+0x1100], [R16.64], !P4 ;  /* 0x0110000010f47fae */ /* 0x0003e2000e101d48 */
[----:B------:R-:W-:Y:S01]  /*2a20*/  IMAD.X R3, R17, 0x1, R52, P0 ;  /* 0x0000000111037824 */ /* 0x000fe200000e0634 */
[----:B------:R-:W-:-:S02]  /*2a30*/  ISETP.LT.OR P0, PT, R0, 0x21, !P1 ;  /* 0x000000210000780c */ /* 0x000fc40004f01670 */
[----:B------:R-:W-:Y:S01]  /*2a40*/  ISETP.LT.OR P1, PT, R0, 0x31, !P1 ;  /* 0x000000310000780c */ /* 0x000fe20004f21670 */
[C---:B------:R-:W-:Y:S08]  /*2a50*/  HMMA.16816.F32 R84, R12.reuse, R22, RZ ;  /* 0x000000160c54723c */ /* 0x040ff000000018ff */
[----:B------:R-:W-:Y:S02]  /*2a60*/  HMMA.16816.F32 R56, R12, R42, RZ ;  /* 0x0000002a0c38723c */ /* 0x000fe400000018ff */
[----:B------:R1:W-:Y:S04]  /*2a70*/  LDGSTS.E.BYPASS.LTC128B.128 [R244+0x3100], [R16.64+0x80], !P0 ;  /* 0x0310008010f47fae */ /* 0x0003e8000c101d48 */
[----:B------:R3:W-:Y:S02]  /*2a80*/  LDGSTS.E.BYPASS.LTC128B.128 [R244+0x1900], [R2.64], !P2 ;  /* 0x0190000002f47fae */ /* 0x0007e4000d101d48 */
[C---:B--2---:R-:W-:Y:S02]  /*2a90*/  HMMA.16816.F32 R20, R4.reuse, R32, R48 ;  /* 0x000000200414723c */ /* 0x044fe40000001830 */
[----:B------:R2:W-:Y:S04]  /*2aa0*/  LDGSTS.E.BYPASS.LTC128B.128 [R244+0x3900], [R2.64+0x80], !P1 ;  /* 0x0390008002f47fae */ /* 0x0005e8000c901d48 */
[----:B------:R-:W-:Y:S04]  /*2ab0*/  LDSM.16.M88.4 R52, [R230] ;  /* 0x00000000e634783b */ /* 0x000fe80000000200 */
[----:B------:R-:W-:Y:S01]  /*2ac0*/  LDSM.16.M88.4 R48, [R230+0x800] ;  /* 0x00080000e630783b */ /* 0x000fe20000000200 */
[C---:B------:R-:W-:Y:S03]  /*2ad0*/  HMMA.16816.F32 R136, R4.reuse, R38, R96 ;  /* 0x000000260488723c */ /* 0x040fe60000001860 */
[----:B------:R-:W-:Y:S04]  /*2ae0*/  LDSM.16.M88.4 R40, [R230+0x1800] ;  /* 0x00180000e628783b */ /* 0x000fe80000000200 */
[----:B------:R-:W0:Y:S04]  /*2af0*/  LDGDEPBAR ;  /* 0x00000000000079af */ /* 0x000e280000000000 */
[----:B-1----:R-:W1:Y:S01]  /*2b00*/  LDSM.16.M88.4 R16, [R232+0x2000] ;  /* 0x00200000e810783b */ /* 0x002e620000000200 */
[C---:B------:R-:W-:Y:S08]  /*2b10*/  HMMA.16816.F32 R128, R4.reuse, R34, R108 ;  /* 0x000000220480723c */ /* 0x040ff0000000186c */
[----:B------:R-:W-:Y:S08]  /*2b20*/  HMMA.16816.F32 R124, R4, R30, R112 ;  /* 0x0000001e047c723c */ /* 0x000ff00000001870 */
[C---:B---3--:R-:W-:Y:S08]  /*2b30*/  HMMA.16816.F32 R132, R8.reuse, R32, R88 ;  /* 0x000000200884723c */ /* 0x048ff00000001858 */
[C---:B----4-:R-:W-:Y:S08]  /*2b40*/  HMMA.16816.F32 R144, R8.reuse, R24, R64 ;  /* 0x000000180890723c */ /* 0x050ff00000001840 */
[C---:B------:R-:W-:Y:S08]  /*2b50*/  HMMA.16816.F32 R96, R8.reuse, R36, R100 ;  /* 0x000000240860723c */ /* 0x040ff00000001864 */
[C---:B------:R-:W-:Y:S08]  /*2b60*/  HMMA.16816.F32 R140, R8.reuse, R28, R72 ;  /* 0x0000001c088c723c */ /* 0x040ff00000001848 */
[C---:B------:R-:W-:Y:S08]  /*2b70*/  HMMA.16816.F32 R64, R8.reuse, R38, R92 ;  /* 0x000000260840723c */ /* 0x040ff0000000185c */
[C---:B------:R-:W-:Y:S08]  /*2b80*/  HMMA.16816.F32 R32, R8.reuse, R34, R84 ;  /* 0x000000220820723c */ /* 0x040ff00000001854 */
[C---:B------:R-:W-:Y:S08]  /*2b90*/  HMMA.16816.F32 R116, R8.reuse, R30, R76 ;  /* 0x0000001e0874723c */ /* 0x040ff0000000184c */
[----:B------:R-:W-:Y:S01]  /*2ba0*/  HMMA.16816.F32 R112, R8, R26, R56 ;  /* 0x0000001a0870723c */ /* 0x000fe20000001838 */
[----:B------:R-:W3:Y:S07]  /*2bb0*/  LDSM.16.M88.4 R8, [R232] ;  /* 0x00000000e808783b */ /* 0x000eee0000000200 */
[C---:B------:R-:W-:Y:S01]  /*2bc0*/  HMMA.16816.F32 R12, R4.reuse, R36, R44 ;  /* 0x00000024040c723c */ /* 0x040fe2000000182c */
[----:B------:R-:W4:Y:S04]  /*2bd0*/  LDSM.16.M88.4 R44, [R230+0x1000] ;  /* 0x00100000e62c783b */ /* 0x000f280000000200 */
[----:B------:R-:W-:Y:S03]  /*2be0*/  LDSM.16.M88.4 R36, [R227+0x1800] ;  /* 0x00180000e324783b */ /* 0x000fe60000000200 */
[C---:B------:R-:W-:Y:S01]  /*2bf0*/  HMMA.16816.F32 R68, R4.reuse, R28, R68 ;  /* 0x0000001c0444723c */ /* 0x040fe20000001844 */
[----:B------:R-:W-:Y:S07]  /*2c00*/  LDSM.16.M88.4 R28, [R227] ;  /* 0x00000000e31c783b */ /* 0x000fee0000000200 */
[C---:B------:R-:W-:Y:S08]  /*2c10*/  HMMA.16816.F32 R80, R4.reuse, R24, R80 ;  /* 0x000000180450723c */ /* 0x040ff00000001850 */
[----:B------:R-:W-:Y:S01]  /*2c20*/  HMMA.16816.F32 R120, R4, R26, R104 ;  /* 0x0000001a0478723c */ /* 0x000fe20000001868 */
[----:B------:R-:W2:Y:S04]  /*2c30*/  LDSM.16.M88.4 R4, [R234+0x2000] ;  /* 0x00200000ea04783b */ /* 0x000ea80000000200 */
[----:B------:R-:W2:Y:S03]  /*2c40*/  LDSM.16.M88.4 R24, [R227+0x800] ;  /* 0x00080000e318783b */ /* 0x000ea60000000200 */
[C---:B-1----:R-:W-:Y:S01]  /*2c50*/  HMMA.16816.F32 R108, R16.reuse, R52, R12 ;  /* 0x00000034106c723c */ /* 0x042fe2000000180c */
[----:B------:R-:W1:Y:S07]  /*2c60*/  LDSM.16.M88.4 R12, [R234] ;  /* 0x00000000ea0c783b */ /* 0x000e6e0000000200 */
[----:B------:R-:W-:Y:S01]  /*2c70*/  HMMA.16816.F32 R104, R16, R48, R20 ;  /* 0x000000301068723c */ /* 0x000fe20000001814 */
[----:B------:R-:W1:Y:S07]  /*2c80*/  LDSM.16.M88.4 R20, [R227+0x1000] ;  /* 0x00100000e314783b */ /* 0x000e6e0000000200 */
[----:B---3--:R-:W-:Y:S08]  /*2c90*/  HMMA.16816.F32 R76, R8, R54, R64 ;  /* 0x00000036084c723c */ /* 0x008ff00000001840 */
[C---:B----4-:R-:W-:Y:S08]  /*2ca0*/  HMMA.16816.F32 R100, R16.reuse, R44, R68 ;  /* 0x0000002c1064723c */ /* 0x050ff00000001844 */
        /* <DEDUP_REMOVED lines=9> */
[C---:B------:R-:W-:Y:S01]  /*2d40*/  HMMA.16816.F32 R32, R8.reuse, R46, R116 ;  /* 0x0000002e0820723c */ /* 0x040fe20000001874 */
[----:B------:R-:W-:Y:S07]  /*2d50*/  LDSM.16.M88.4 R44, [R224+0x2000] ;  /* 0x00200000e02c783b */ /* 0x000fee0000000200 */
[C---:B------:R-:W-:Y:S08]  /*2d60*/  HMMA.16816.F32 R48, R8.reuse, R40, R144 ;  /* 0x000000280830723c */ /* 0x040ff00000001890 */
[----:B------:R-:W-:Y:S01]  /*2d70*/  HMMA.16816.F32 R16, R8, R42, R112 ;  /* 0x0000002a0810723c */ /* 0x000fe20000001870 */
[----:B------:R-:W-:Y:S04]  /*2d80*/  LDSM.16.M88.4 R40, [R224+0x2800] ;  /* 0x00280000e028783b */ /* 0x000fe80000000200 */
[----:B------:R-:W3:Y:S03]  /*2d90*/  LDSM.16.M88.4 R8, [R231+0x6000] ;  /* 0x00600000e708783b */ /* 0x000ee60000000200 */
[C---:B--2---:R-:W-:Y:S08]  /*2da0*/  HMMA.16816.F32 R68, R4.reuse, R28, R108 ;  /* 0x0000001c0444723c */ /* 0x044ff0000000186c */
[C---:B------:R-:W-:Y:S08]  /*2db0*/  HMMA.16816.F32 R116, R4.reuse, R30, R92 ;  /* 0x0000001e0474723c */ /* 0x040ff0000000185c */
[C---:B------:R-:W-:Y:S08]  /*2dc0*/  HMMA.16816.F32 R124, R4.reuse, R24, R104 ;  /* 0x00000018047c723c */ /* 0x040ff00000001868 */
[----:B------:R-:W-:Y:S08]  /*2dd0*/  HMMA.16816.F32 R136, R4, R36, R80 ;  /* 0x000000240488723c */ /* 0x000ff00000001850 */
[C---:B-1----:R-:W-:Y:S08]  /*2de0*/  HMMA.16816.F32 R132, R12.reuse, R28, R96 ;  /* 0x0000001c0c84723c */ /* 0x042ff00000001860 */
[C---:B------:R-:W-:Y:S01]  /*2df0*/  HMMA.16816.F32 R128, R12.reuse, R30, R76 ;  /* 0x0000001e0c80723c */ /* 0x040fe2000000184c */
[----:B------:R-:W-:Y:S07]  /*2e00*/  LDSM.16.M88.4 R28, [R240] ;  /* 0x00000000f01c783b */ /* 0x000fee0000000200 */
[C---:B------:R-:W-:Y:S08]  /*2e10*/  HMMA.16816.F32 R120, R12.reuse, R24, R64 ;  /* 0x000000180c78723c */ /* 0x040ff00000001840 */
[C---:B------:R-:W-:Y:S01]  /*2e20*/  HMMA.16816.F32 R112, R12.reuse, R26, R56 ;  /* 0x0000001a0c70723c */ /* 0x040fe20000001838 */
[----:B------:R-:W-:Y:S07]  /*2e30*/  LDSM.16.M88.4 R56, [R237] ;  /* 0x00000000ed38783b */ /* 0x000fee0000000200 */
[C---:B------:R-:W-:Y:S08]  /*2e40*/  HMMA.16816.F32 R108, R12.reuse, R20, R52 ;  /* 0x000000140c6c723c */ /* 0x040ff00000001834 */
[C---:B------:R-:W-:Y:S01]  /*2e50*/  HMMA.16816.F32 R104, R12.reuse, R22, R32 ;  /* 0x000000160c68723c */ /* 0x040fe20000001820 */
[----:B------:R-:W-:Y:S07]  /*2e60*/  LDSM.16.M88.4 R32, [R224+0x3000] ;  /* 0x00300000e020783b */ /* 0x000fee0000000200 */
[C---:B------:R-:W-:Y:S01]  /*2e70*/  HMMA.16816.F32 R92, R12.reuse, R36, R48 ;  /* 0x000000240c5c723c */ /* 0x040fe20000001830 */
[----:B------:R-:W-:Y:S07]  /*2e80*/  LDSM.16.M88.4 R48, [R238] ;  /* 0x00000000ee30783b */ /* 0x000fee0000000200 */
[----:B------:R-:W-:Y:S01]  /*2e90*/  HMMA.16816.F32 R80, R12, R38, R16 ;  /* 0x000000260c50723c */ /* 0x000fe20000001810 */
[----:B------:R-:W1:Y:S04]  /*2ea0*/  LDSM.16.M88.4 R12, [R231+0x4000] ;  /* 0x00400000e70c783b */ /* 0x000e680000000200 */
[----:B------:R-:W2:Y:S03]  /*2eb0*/  LDSM.16.M88.4 R16, [R224+0x3800] ;  /* 0x00380000e010783b */ /* 0x000ea60000000200 */
[C---:B------:R-:W-:Y:S01]  /*2ec0*/  HMMA.16816.F32 R88, R4.reuse, R26, R88 ;  /* 0x0000001a0458723c */ /* 0x040fe20000001858 */
[----:B------:R-:W-:Y:S07]  /*2ed0*/  LDSM.16.M88.4 R24, [R239] ;  /* 0x00000000ef18783b */ /* 0x000fee0000000200 */
[C---:B------:R-:W-:Y:S08]  /*2ee0*/  HMMA.16816.F32 R140, R4.reuse, R20, R100 ;  /* 0x00000014048c723c */ /* 0x040ff00000001864 */
[C---:B------:R-:W-:Y:S01]  /*2ef0*/  HMMA.16816.F32 R100, R4.reuse, R22, R84 ;  /* 0x000000160464723c */ /* 0x040fe20000001854 */
[----:B------:R-:W4:Y:S07]  /*2f00*/  LDSM.16.M88.4 R20, [R233+0x4000] ;  /* 0x00400000e914783b */ /* 0x000f2e0000000200 */
[----:B------:R-:W-:Y:S01]  /*2f10*/  HMMA.16816.F32 R84, R4, R38, R72 ;  /* 0x000000260454723c */ /* 0x000fe20000001848 */
[----:B------:R-:W2:Y:S07]  /*2f20*/  LDSM.16.M88.4 R4, [R233+0x6000] ;  /* 0x00600000e904783b */ /* 0x000eae0000000200 */
[----:B---3--:R-:W-:Y:S08]  /*2f30*/  HMMA.16816.F32 R72, R8, R44, R68 ;  /* 0x0000002c0848723c */ /* 0x008ff00000001844 */
[----:B-1----:R-:W-:Y:S08]  /*2f40*/  HMMA.16816.F32 R36, R12, R40, R120 ;  /* 0x000000280c24723c */ /* 0x002ff00000001878 */
[C---:B------:R-:W-:Y:S08]  /*2f50*/  HMMA.16816.F32 R52, R8.reuse, R42, R88 ;  /* 0x0000002a0834723c */ /* 0x040ff00000001858 */
[C---:B------:R-:W-:Y:S08]  /*2f60*/  HMMA.16816.F32 R68, R8.reuse, R46, R116 ;  /* 0x0000002e0844723c */ /* 0x040ff00000001874 */
[----:B------:R-:W-:Y:S08]  /*2f70*/  HMMA.16816.F32 R64, R8, R40, R124 ;  /* 0x000000280840723c */ /* 0x000ff0000000187c */
[C---:B------:R-:W-:Y:S08]  /*2f80*/  HMMA.16816.F32 R76, R12.reuse, R44, R132 ;  /* 0x0000002c0c4c723c */ /* 0x040ff00000001884 */
[C---:B------:R-:W-:Y:S08]  /*2f90*/  HMMA.16816.F32 R44, R12.reuse, R46, R128 ;  /* 0x0000002e0c2c723c */ /* 0x040ff00000001880 */
[----:B------:R-:W-:Y:S08]  /*2fa0*/  HMMA.16816.F32 R40, R12, R42, R112 ;  /* 0x0000002a0c28723c */ /* 0x000ff00000001870 */
[C---:B--2---:R-:W-:Y:S08]  /*2fb0*/  HMMA.16816.F32 R84, R8.reuse, R18, R84 ;  /* 0x000000120854723c */ /* 0x044ff00000001854 */
[C---:B------:R-:W-:Y:S08]  /*2fc0*/  HMMA.16816.F32 R88, R8.reuse, R32, R140 ;  /* 0x000000200858723c */ /* 0x040ff0000000188c */
[C---:B------:R-:W-:Y:S08]  /*2fd0*/  HMMA.16816.F32 R100, R8.reuse, R34, R100 ;  /* 0x000000220864723c */ /* 0x040ff00000001864 */
[----:B------:R-:W-:Y:S08]  /*2fe0*/  HMMA.16816.F32 R96, R8, R16, R136 ;  /* 0x000000100860723c */ /* 0x000ff00000001888 */
[C---:B------:R-:W-:Y:S08]  /*2ff0*/  HMMA.16816.F32 R8, R12.reuse, R32, R108 ;  /* 0x000000200c08723c */ /* 0x040ff0000000186c */
[C---:B------:R-:W-:Y:S08]  /*3000*/  HMMA.16816.F32 R32, R12.reuse, R34, R104 ;  /* 0x000000220c20723c */ /* 0x040ff00000001868 */
[C---:B------:R-:W-:Y:S08]  /*3010*/  HMMA.16816.F32 R92, R12.reuse, R16, R92 ;  /* 0x000000100c5c723c */ /* 0x040ff0000000185c */
[----:B------:R-:W-:Y:S01]  /*3020*/  HMMA.16816.F32 R80, R12, R18, R80 ;  /* 0x000000120c50723c */ /* 0x000fe20000001850 */
[----:B------:R-:W-:Y:S04]  /*3030*/  LDSM.16.M88.4 R16, [R232+0x6000] ;  /* 0x00600000e810783b */ /* 0x000fe80000000200 */
[----:B------:R-:W-:Y:S03]  /*3040*/  LDSM.16.M88.4 R12, [R232+0x4000] ;  /* 0x00400000e80c783b */ /* 0x000fe60000000200 */
[----:B----4-:R-:W-:Y:S01]  /*3050*/  HMMA.16816.F32 R116, R20, R24, R36 ;  /* 0x000000181474723c */ /* 0x010fe20000001824 */
[----:B------:R-:W1:Y:S07]  /*3060*/  LDSM.16.M88.4 R36, [R230+0x3800] ;  /* 0x00380000e624783b */ /* 0x000e6e0000000200 */
[----:B------:R-:W-:Y:S01]  /*3070*/  HMMA.16816.F32 R140, R4, R26, R52 ;  /* 0x0000001a048c723c */ /* 0x000fe20000001834 */
[----:B------:R-:W2:Y:S07]  /*3080*/  LDSM.16.M88.4 R52, [R230+0x2000] ;  /* 0x00200000e634783b */ /* 0x000eae0000000200 */
[C---:B------:R-:W-:Y:S01]  /*3090*/  HMMA.16816.F32 R120, R20.reuse, R30, R44 ;  /* 0x0000001e1478723c */ /* 0x040fe2000000182c */
[----:B------:R-:W3:Y:S07]  /*30a0*/  LDSM.16.M88.4 R44, [R230+0x2800] ;  /* 0x00280000e62c783b */ /* 0x000eee0000000200 */
[----:B------:R-:W-:Y:S01]  /*30b0*/  HMMA.16816.F32 R112, R20, R26, R40 ;  /* 0x0000001a1470723c */ /* 0x000fe20000001828 */
[----:B------:R-:W4:Y:S07]  /*30c0*/  LDSM.16.M88.4 R40, [R230+0x3000] ;  /* 0x00300000e628783b */ /* 0x000f2e0000000200 */
[C---:B------:R-:W-:Y:S01]  /*30d0*/  HMMA.16816.F32 R144, R4.reuse, R24, R64 ;  /* 0x000000180490723c */ /* 0x040fe20000001840 */
[----:B------:R-:W-:Y:S07]  /*30e0*/  LDSM.16.M88.4 R24, [R227+0x3000] ;  /* 0x00300000e318783b */ /* 0x000fee0000000200 */
[C---:B------:R-:W-:Y:S08]  /*30f0*/  HMMA.16816.F32 R64, R4.reuse, R58, R84 ;  /* 0x0000003a0440723c */ /* 0x040ff00000001854 */
[C---:B------:R-:W-:Y:S08]  /*3100*/  HMMA.16816.F32 R72, R4.reuse, R28, R72 ;  /* 0x0000001c0448723c */ /* 0x040ff00000001848 */
[----:B------:R-:W-:Y:S08]  /*3110*/  HMMA.16816.F32 R148, R4, R30, R68 ;  /* 0x0000001e0494723c */ /* 0x000ff00000001844 */
[----:B------:R-:W-:Y:S01]  /*3120*/  HMMA.16816.F32 R124, R20, R28, R76 ;  /* 0x0000001c147c723c */ /* 0x000fe2000000184c */
[----:B------:R-:W-:Y:S07]  /*3130*/  LDSM.16.M88.4 R28, [R227+0x2800] ;  /* 0x00280000e31c783b */ /* 0x000fee0000000200 */
[C---:B------:R-:W-:Y:S08]  /*3140*/  HMMA.16816.F32 R136, R4.reuse, R48, R88 ;  /* 0x000000300488723c */ /* 0x040ff00000001858 */
[C---:B------:R-:W-:Y:S08]  /*3150*/  HMMA.16816.F32 R132, R4.reuse, R50, R100 ;  /* 0x000000320484723c */ /* 0x040ff00000001864 */
[----:B------:R-:W-:Y:S01]  /*3160*/  HMMA.16816.F32 R128, R4, R56, R96 ;  /* 0x000000380480723c */ /* 0x000fe20000001860 */
[----:B------:R-:W-:Y:S07]  /*3170*/  LDSM.16.M88.4 R4, [R236+0x6000] ;  /* 0x00600000ec04783b */ /* 0x000fee0000000200 */
[C---:B------:R-:W-:Y:S01]  /*3180*/  HMMA.16816.F32 R108, R20.reuse, R48, R8 ;  /* 0x00000030146c723c */ /* 0x040fe20000001808 */
[----:B------:R-:W-:Y:S07]  /*3190*/  LDSM.16.M88.4 R8, [R234+0x4000] ;  /* 0x00400000ea08783b */ /* 0x000fee0000000200 */
[C---:B------:R-:W-:Y:S01]  /*31a0*/  HMMA.16816.F32 R104, R20.reuse, R50, R32 ;  /* 0x000000321468723c */ /* 0x040fe20000001820 */
[----:B------:R-:W-:Y:S07]  /*31b0*/  LDSM.16.M88.4 R32, [R227+0x2000] ;  /* 0x00200000e320783b */ /* 0x000fee0000000200 */
[C---:B------:R-:W-:Y:S08]  /*31c0*/  HMMA.16816.F32 R100, R20.reuse, R56, R92 ;  /* 0x000000381464723c */ /* 0x040ff0000000185c */
[----:B------:R-:W-:Y:S01]  /*31d0*/  HMMA.16816.F32 R68, R20, R58, R80 ;  /* 0x0000003a1444723c */ /* 0x000fe20000001850 */
[----:B------:R-:W3:Y:S01]  /*31e0*/  LDSM.16.M88.4 R20, [R227+0x3800] ;  /* 0x00380000e314783b */ /* 0x000ee20000000200 */
[----:B------:R-:W-:Y:S01]  /*31f0*/  ISETP.GT.AND P0, PT, R60, R209, PT ;  /* 0x000000d13c00720c */ /* 0x000fe20003f04270 */
[----:B------:R-:W-:-:S05]  /*3200*/  DEPBAR.LE SB0, 0x0 ;  /* 0x000080000000791a */ /* 0x000fca0000000000 */
[C---:B-1----:R-:W-:Y:S08]  /*3210*/  HMMA.16816.F32 R64, R16.reuse, R38, R64 ;  /* 0x000000261040723c */ /* 0x042ff00000001840 */
[C---:B--2---:R-:W-:Y:S08]  /*3220*/  HMMA.16816.F32 R96, R16.reuse, R52, R72 ;  /* 0x000000341060723c */ /* 0x044ff00000001848 */
[----:B------:R-:W-:Y:S08]  /*3230*/  HMMA.16816.F32 R92, R16, R54, R148 ;  /* 0x00000036105c723c */ /* 0x000ff00000001894 */
[C---:B------:R-:W-:Y:S08]  /*3240*/  HMMA.16816.F32 R56, R12.reuse, R52, R124 ;  /* 0x000000340c38723c */ /* 0x040ff0000000187c */
[----:B------:R-:W-:Y:S08]  /*3250*/  HMMA.16816.F32 R52, R12, R54, R120 ;  /* 0x000000360c34723c */ /* 0x000ff00000001878 */
[C---:B---3--:R-:W-:Y:S08]  /*3260*/  HMMA.16816.F32 R88, R16.reuse, R44, R144 ;  /* 0x0000002c1058723c */ /* 0x048ff00000001890 */
[C---:B------:R-:W-:Y:S08]  /*3270*/  HMMA.16816.F32 R84, R16.reuse, R46, R140 ;  /* 0x0000002e1054723c */ /* 0x040ff0000000188c */
[C---:B----4-:R-:W-:Y:S08]  /*3280*/  HMMA.16816.F32 R80, R16.reuse, R40, R136 ;  /* 0x000000281050723c */ /* 0x050ff00000001888 */
[C---:B------:R-:W-:Y:S08]  /*3290*/  HMMA.16816.F32 R76, R16.reuse, R42, R132 ;  /* 0x0000002a104c723c */ /* 0x040ff00000001884 */
[----:B------:R-:W-:Y:S08]  /*32a0*/  HMMA.16816.F32 R72, R16, R36, R128 ;  /* 0x000000241048723c */ /* 0x000ff00000001880 */
[C---:B------:R-:W-:Y:S08]  /*32b0*/  HMMA.16816.F32 R48, R12.reuse, R44, R116 ;  /* 0x0000002c0c30723c */ /* 0x040ff00000001874 */
[C---:B------:R-:W-:Y:S08]  /*32c0*/  HMMA.16816.F32 R44, R12.reuse, R46, R112 ;  /* 0x0000002e0c2c723c */ /* 0x040ff00000001870 */
[C---:B------:R-:W-:Y:S08]  /*32d0*/  HMMA.16816.F32 R16, R12.reuse, R40, R108 ;  /* 0x000000280c10723c */ /* 0x040ff0000000186c */
[C---:B------:R-:W-:Y:S08]  /*32e0*/  HMMA.16816.F32 R104, R12.reuse, R42, R104 ;  /* 0x0000002a0c68723c */ /* 0x040ff00000001868 */
[C---:B------:R-:W-:Y:S08]  /*32f0*/  HMMA.16816.F32 R100, R12.reuse, R36, R100 ;  /* 0x000000240c64723c */ /* 0x040ff00000001864 */
[----:B------:R-:W-:Y:S01]  /*3300*/  HMMA.16816.F32 R12, R12, R38, R68 ;  /* 0x000000260c0c723c */ /* 0x000fe20000001844 */
[----:B------:R-:W-:Y:S07]  /*3310*/  BSSY B0, `(.L_x_2292) ;  /* 0x0000034000007945 */ /* 0x000fee0003800000 */
[----:B------:R-:W-:Y:S08]  /*3320*/  HMMA.16816.F32 R68, R4, R22, R64 ;  /* 0x000000160444723c */ /* 0x000ff00000001840 */
[C---:B------:R-:W-:Y:S08]  /*3330*/  HMMA.16816.F32 R64, R8.reuse, R32, R56 ;  /* 0x000000200840723c */ /* 0x040ff00000001838 */
[C---:B------:R-:W-:Y:S08]  /*3340*/  HMMA.16816.F32 R56, R8.reuse, R34, R52 ;  /* 0x000000220838723c */ /* 0x040ff00000001834 */
[----:B------:R-:W-:Y:S08]  /*3350*/  HMMA.16816.F32 R52, R8, R28, R48 ;  /* 0x0000001c0834723c */ /* 0x000ff00000001830 */
[C---:B------:R-:W-:Y:S08]  /*3360*/  HMMA.16816.F32 R96, R4.reuse, R32, R96 ;  /* 0x000000200460723c */ /* 0x040ff00000001860 */
[----:B------:R-:W-:Y:S08]  /*3370*/  HMMA.16816.F32 R92, R4, R34, R92 ;  /* 0x00000022045c723c */ /* 0x000ff0000000185c */
[----:B------:R-:W-:Y:S08]  /*3380*/  HMMA.16816.F32 R48, R8, R30, R44 ;  /* 0x0000001e0830723c */ /* 0x000ff0000000182c */
        /* <DEDUP_REMOVED lines=10> */
[----:B------:R-:W-:Y:S01]  /*3430*/  @!UPT UIADD3 URZ, URZ, URZ, URZ ;  /* 0x0000003f3f3ff290 */ /* 0x000fe2000fffe03f */
[----:B------:R-:W-:Y:S11]  /*3440*/  @!P0 BRA `(.L_x_2293) ;  /* 0x0000020000008947 */ /* 0x000ff60003800000 */
[----:B-----5:R-:W-:Y:S01]  /*3450*/  IADD3 R0, R208, -0x2, RZ ;  /* 0xfffffffed0007810 */ /* 0x020fe20007ffe0ff */
        /* <DEDUP_REMOVED lines=31> */
.L_x_2293:
[----:B------:R-:W-:Y:S05]  /*3650*/  BSYNC B0 ;  /* 0x0000000000007941 */ /* 0x000fea0003800000 */
.L_x_2292:
[----:B------:R-:W2:Y:S04]  /*3660*/  LDL R0, [R1+0x60] ;  /* 0x0000600001007983 */ /* 0x000ea80000100800 */
[----:B------:R-:W2:Y:S04]  /*3670*/  LDL R180, [R1+0x54] ;  /* 0x0000540001b47983 */ /* 0x000ea80000100800 */
[----:B-1----:R-:W3:Y:S04]  /*3680*/  LDL R4, [R1+0x3c] ;  /* 0x00003c0001047983 */ /* 0x002ee80000100800 */
[----:B------:R-:W-:Y:S04]  /*3690*/  STL [R1+0x84], R234 ;  /* 0x000084ea01007387 */ /* 0x000fe80000100800 */
[----:B------:R-:W-:Y:S04]  /*36a0*/  STL [R1+0x80], R233 ;  /* 0x000080e901007387 */ /* 0x000fe80000100800 */
[----:B------:R-:W-:Y:S04]  /*36b0*/  STL [R1+0x7c], R232 ;  /* 0x00007ce801007387 */ /* 0x000fe80000100800 */
[----:B------:R-:W-:Y:S04]  /*36c0*/  STL [R1+0x78], R231 ;  /* 0x000078e701007387 */ /* 0x000fe80000100800 */
[----:B------:R-:W-:Y:S04]  /*36d0*/  STL [R1+0x74], R230 ;  /* 0x000074e601007387 */ /* 0x000fe80000100800 */
[----:B------:R-:W-:Y:S04]  /*36e0*/  STL [R1+0x70], R227 ;  /* 0x000070e301007387 */ /* 0x000fe80000100800 */
[----:B------:R-:W-:Y:S04]  /*36f0*/  STL [R1+0x6c], R224 ;  /* 0x00006ce001007387 */ /* 0x000fe80000100800 */
[----:B------:R-:W-:Y:S04]  /*3700*/  LDSM.16.MT88.4 R104, [R228+0x2000] ;  /* 0x00200000e468783b */ /* 0x000fe80000004200 */
[----:B------:R-:W0:Y:S01]  /*3710*/  LDGDEPBAR ;  /* 0x00000000000079af */ /* 0x000e220000000000 */
[----:B--2---:R-:W-:-:S04]  /*3720*/  IMAD.IADD R0, R0, 0x1, R180 ;  /* 0x0000000100007824 */ /* 0x004fc800078e02b4 */
[----:B------:R-:W-:Y:S01]  /*3730*/  @P3 IMAD.HI.U32 R2, R0, c[0x0][0x2c8], RZ ;  /* 0x0000b20000023a27 */ /* 0x000fe200078e00ff */
[----:B------:R1:W-:Y:S04]  /*3740*/  STL [R1+0x1c], R0 ;  /* 0x00001c0001007387 */ /* 0x0003e80000100800 */
[----:B-1----:R-:W-:-:S05]  /*3750*/  @P3 SHF.R.U32.HI R0, RZ, c[0x0][0x2cc], R2 ;  /* 0x0000b300ff003a19 */ /* 0x002fca0000011602 */
[----:B------:R-:W1:Y:S04]  /*3760*/  SHFL.IDX PT, R2, R0, RZ, 0x1c1f ;  /* 0x001c1fff00027589 */ /* 0x000e6800000e0000 */
[----:B------:R-:W2:Y:S04]  /*3770*/  SHFL.IDX PT, R3, R0, 0x1, 0x1c1f ;  /* 0x003c1f0000037f89 */ /* 0x000ea800000e0000 */
[----:B------:R-:W4:Y:S04]  /*3780*/  SHFL.IDX PT, R7, R0, 0x2, 0x1c1f ;  /* 0x005c1f0000077f89 */ /* 0x000f2800000e0000 */
[----:B------:R1:W2:Y:S02]  /*3790*/  SHFL.IDX PT, R5, R0, 0x3, 0x1c1f ;  /* 0x007c1f0000057f89 */ /* 0x0002a400000e0000 */
[----:B-1----:R-:W-:-:S05]  /*37a0*/  IMAD R0, R60, R152, 0x1 ;  /* 0x000000013c007424 */ /* 0x002fca00078e0298 */
[----:B---3--:R-:W-:-:S04]  /*37b0*/  IADD3 R0, -R4, c[0x0][0x1d0], R0 ;  /* 0x0000740004007a10 */ /* 0x008fc80007ffe100 */
[----:B------:R-:W-:Y:S01]  /*37c0*/  IADD3 R0, R0, -c[0x0][0x168], RZ ;  /* 0x80005a0000007a10 */ /* 0x000fe20007ffe0ff */
[----:B------:R-:W-:Y:S02]  /*37d0*/  IMAD.IADD R4, R61, 0x1, -R4 ;  /* 0x000000013d047824 */ /* 0x000fe400078e0a04 */
[----:B------:R-:W-:Y:S02]  /*37e0*/  LDSM.16.MT88.4 R60, [R225+0x2000] ;  /* 0x00200000e13c783b */ /* 0x000fe40000004200 */
[----:B------:R-:W-:-:S05]  /*37f0*/  IMAD.IADD R2, R0, 0x1, R2 ;  /* 0x0000000100027824 */ /* 0x000fca00078e0202 */
[----:B------:R-:W-:Y:S01]  /*3800*/  IMNMX R2, R4, R2, PT ;  /* 0x0000000204027217 */ /* 0x000fe20003800200 */
[C---:B--2---:R-:W-:Y:S02]  /*3810*/  IMAD.IADD R6, R0.reuse, 0x1, R3 ;  /* 0x0000000100067824 */ /* 0x044fe400078e0203 */
[----:B----4-:R-:W-:Y:S01]  /*3820*/  IMAD.IADD R3, R0, 0x1, R7 ;  /* 0x0000000100037824 */ /* 0x010fe200078e0207 */
[C---:B------:R-:W-:Y:S02]  /*3830*/  ISETP.GT.AND P2, PT, R2.reuse, RZ, PT ;  /* 0x000000ff0200720c */ /* 0x040fe40003f44270 */
[----:B------:R-:W-:Y:S01]  /*3840*/  ISETP.GT.AND P0, PT, R2, 0x1, PT ;  /* 0x000000010200780c */ /* 0x000fe20003f04270 */
[----:B------:R-:W-:Y:S01]  /*3850*/  IMAD.IADD R5, R0, 0x1, R5 ;  /* 0x0000000100057824 */ /* 0x000fe200078e0205 */
[----:B------:R-:W-:Y:S02]  /*3860*/  ISETP.GT.AND P1, PT, R2, 0x8, PT ;  /* 0x000000080200780c */ /* 0x000fe40003f24270 */
[----:B------:R-:W-:-:S02]  /*3870*/  FSEL R7, R64, -INF , P2 ;  /* 0xff80000040077808 */ /* 0x000fc40001000000 */
[----:B------:R-:W-:Y:S02]  /*3880*/  FSEL R8, R65, -INF , P0 ;  /* 0xff80000041087808 */ /* 0x000fe40000000000 */
[C---:B------:R-:W-:Y:S02]  /*3890*/  IMNMX R0, R4.reuse, R6, PT ;  /* 0x0000000604007217 */ /* 0x040fe40003800200 */
[C---:B------:R-:W-:Y:S02]  /*38a0*/  IMNMX R3, R4.reuse, R3, PT ;  /* 0x0000000304037217 */ /* 0x040fe40003800200 */
[----:B------:R-:W-:Y:S02]  /*38b0*/  IMNMX R4, R4, R5, PT ;  /* 0x0000000504047217 */ /* 0x000fe40003800200 */
[----:B------:R-:W-:Y:S02]  /*38c0*/  ISETP.GT.AND P0, PT, R2, 0x9, PT ;  /* 0x000000090200780c */ /* 0x000fe40003f04270 */
[----:B------:R-:W-:-:S02]  /*38d0*/  FSEL R9, R56, -INF , P1 ;  /* 0xff80000038097808 */ /* 0x000fc40000800000 */
[----:B------:R-:W-:Y:S02]  /*38e0*/  FMNMX.FTZ R5, R7, R8, !PT ;  /* 0x0000000807057209 */ /* 0x000fe40007810000 */
[C---:B------:R-:W-:Y:S02]  /*38f0*/  ISETP.GT.AND P1, PT, R2.reuse, 0x10, PT ;  /* 0x000000100200780c */ /* 0x040fe40003f24270 */
[----:B------:R-:W-:Y:S02]  /*3900*/  FSEL R10, R57, -INF , P0 ;  /* 0xff800000390a7808 */ /* 0x000fe40000000000 */
[----:B------:R-:W-:Y:S02]  /*3910*/  FMNMX.FTZ R5, R9, R5, !PT ;  /* 0x0000000509057209 */ /* 0x000fe40007810000 */
[----:B------:R-:W-:Y:S02]  /*3920*/  ISETP.GT.AND P4, PT, R2, 0x11, PT ;  /* 0x000000110200780c */ /* 0x000fe40003f84270 */
[----:B------:R-:W-:-:S02]  /*3930*/  FSEL R11, R52, -INF , P1 ;  /* 0xff800000340b7808 */ /* 0x000fc40000800000 */
[----:B------:R-:W-:Y:S02]  /*3940*/  FMNMX.FTZ R5, R10, R5, !PT ;  /* 0x000000050a057209 */ /* 0x000fe40007810000 */
[----:B------:R-:W-:Y:S02]  /*3950*/  ISETP.GT.AND P2, PT, R0, RZ, PT ;  /* 0x000000ff0000720c */ /* 0x000fe40003f44270 */
[----:B------:R-:W-:Y:S02]  /*3960*/  ISETP.GT.AND P0, PT, R2, 0x18, PT ;  /* 0x000000180200780c */ /* 0x000fe40003f04270 */
[----:B------:R-:W-:Y:S02]  /*3970*/  FSEL R12, R53, -INF , P4 ;  /* 0xff800000350c7808 */ /* 0x000fe40002000000 */
[----:B------:R-:W-:Y:S02]  /*3980*/  FMNMX.FTZ R5, R11, R5, !PT ;  /* 0x000000050b057209 */ /* 0x000fe40007810000 */
[----:B------:R-:W-:-:S02]  /*3990*/  ISETP.GT.AND P1, PT, R0, 0x1, PT ;  /* 0x000000010000780c */ /* 0x000fc40003f24270 */
[----:B------:R-:W-:Y:S02]  /*39a0*/  FSEL R24, R66, -INF , P2 ;  /* 0xff80000042187808 */ /* 0x000fe40001000000 */
[----:B------:R-:W-:Y:S02]  /*39b0*/  ISETP.GT.AND P2, PT, R2, 0x19, PT ;  /* 0x000000190200780c */ /* 0x000fe40003f44270 */
[----:B------:R-:W-:Y:S02]  /*39c0*/  FSEL R13, R48, -INF , P0 ;  /* 0xff800000300d7808 */ /* 0x000fe40000000000 */
[----:B------:R-:W-:Y:S02]  /*39d0*/  FMNMX.FTZ R5, R12, R5, !PT ;  /* 0x000000050c057209 */ /* 0x000fe40007810000 */
        /* <DEDUP_REMOVED lines=9> */
[----:B------:R-:W-:Y:S02]  /*3a70*/  ISETP.GT.AND P0, PT, R2, 0x28, PT ;  /* 0x000000280200780c */ /* 0x000fe40003f04270 */
[----:B------:R-:W-:Y:S02]  /*3a80*/  FMNMX.FTZ R5, R162, R5, !PT ;  /* 0x00000005a2057209 */ /* 0x000fe40007810000 */
[----:B------:R-:W-:Y:S02]  /*3a90*/  ISETP.GT.AND P1, PT, R0, 0x9, PT ;  /* 0x000000090000780c */ /* 0x000fe40003f24270 */
[----:B------:R-:W-:Y:S02]  /*3aa0*/  FSEL R27, R58, -INF , P2 ;  /* 0xff8000003a1b7808 */ /* 0x000fe40001000000 */
[----:B------:R-:W-:-:S02]  /*3ab0*/  ISETP.GT.AND P2, PT, R2, 0x29, PT ;  /* 0x000000290200780c */ /* 0x000fc40003f44270 */
[----:B------:R-:W-:Y:S02]  /*3ac0*/  FSEL R160, R44, -INF , P0 ;  /* 0xff8000002ca07808 */ /* 0x000fe40000000000 */
[----:B------:R-:W-:Y:S02]  /*3ad0*/  FMNMX.FTZ R5, R161, R5, !PT ;  /* 0x00000005a1057209 */ /* 0x000fe40007810000 */
[----:B------:R-:W-:Y:S02]  /*3ae0*/  FSEL R26, R59, -INF , P1 ;  /* 0xff8000003b1a7808 */ /* 0x000fe40000800000 */
[----:B------:R-:W-:Y:S02]  /*3af0*/  ISETP.GT.AND P1, PT, R2, 0x30, PT ;  /* 0x000000300200780c */ /* 0x000fe40003f24270 */
[----:B------:R-:W-:Y:S02]  /*3b00*/  FSEL R159, R45, -INF , P2 ;  /* 0xff8000002d9f7808 */ /* 0x000fe40001000000 */
[----:B------:R-:W-:-:S02]  /*3b10*/  FMNMX.FTZ R5, R160, R5, !PT ;  /* 0x00000005a0057209 */ /* 0x000fc40007810000 */
[----:B------:R-:W-:Y:S02]  /*3b20*/  ISETP.GT.AND P0, PT, R2, 0x31, PT ;  /* 0x000000310200780c */ /* 0x000fe40003f04270 */
[----:B------:R-:W-:Y:S02]  /*3b30*/  FSEL R170, R36, -INF , P1 ;  /* 0xff80000024aa7808 */ /* 0x000fe40000800000 */
[----:B------:R-:W-:Y:S02]  /*3b40*/  FMNMX.FTZ R5, R159, R5, !PT ;  /* 0x000000059f057209 */ /* 0x000fe40007810000 */
[C---:B------:R-:W-:Y:S02]  /*3b50*/  ISETP.GT.AND P4, PT, R2.reuse, 0x38, PT ;  /* 0x000000380200780c */ /* 0x040fe40003f84270 */
[----:B------:R-:W-:Y:S02]  /*3b60*/  ISETP.GT.AND P2, PT, R2, 0x39, PT ;  /* 0x000000390200780c */ /* 0x000fe40003f44270 */
[----:B------:R-:W-:-:S02]  /*3b70*/  FSEL R169, R37, -INF , P0 ;  /* 0xff80000025a97808 */ /* 0x000fc40000000000 */
[----:B------:R-:W-:Y:S02]  /*3b80*/  FMNMX.FTZ R2, R170, R5, !PT ;  /* 0x00000005aa027209 */ /* 0x000fe40007810000 */
[----:B------:R-:W-:Y:S02]  /*3b90*/  FSEL R168, R32, -INF , P4 ;  /* 0xff80000020a87808 */ /* 0x000fe40002000000 */
[----:B------:R-:W-:Y:S02]  /*3ba0*/  FMNMX.FTZ R2, R169, R2, !PT ;  /* 0x00000002a9027209 */ /* 0x000fe40007810000 */
[----:B------:R-:W-:Y:S02]  /*3bb0*/  FSEL R167, R33, -INF , P2 ;  /* 0xff80000021a77808 */ /* 0x000fe40001000000 */
[----:B------:R-:W-:Y:S02]  /*3bc0*/  FMNMX.FTZ R2, R168, R2, !PT ;  /* 0x00000002a8027209 */ /* 0x000fe40007810000 */
[----:B------:R-:W-:-:S02]  /*3bd0*/  ISETP.GT.AND P1, PT, R0, 0x10, PT ;  /* 0x000000100000780c */ /* 0x000fc40003f24270 */
[----:B------:R-:W-:Y:S02]  /*3be0*/  ISETP.GT.AND P0, PT, R0, 0x11, PT ;  /* 0x000000110000780c */ /* 0x000fe40003f04270 */
[----:B------:R-:W-:Y:S02]  /*3bf0*/  FMNMX.FTZ R2, R167, R2, !PT ;  /* 0x00000002a7027209 */ /* 0x000fe40007810000 */
[----:B------:R-:W-:Y:S02]  /*3c00*/  FSEL R16, R54, -INF , P1 ;  /* 0xff80000036107808 */ /* 0x000fe40000800000 */
[----:B------:R-:W-:Y:S02]  /*3c10*/  FSEL R18, R55, -INF , P0 ;  /* 0xff80000037127808 */ /* 0x000fe40000000000 */
[C---:B------:R-:W-:Y:S02]  /*3c20*/  ISETP.GT.AND P1, PT, R0.reuse, 0x18, PT ;  /* 0x000000180000780c */ /* 0x040fe40003f24270 */
[----:B------:R-:W-:Y:S01]  /*3c30*/  ISETP.GT.AND P0, PT, R0, 0x19, PT ;  /* 0x000000190000780c */ /* 0x000fe20003f04270 */
[----:B------:R-:W1:Y:S01]  /*3c40*/  SHFL.BFLY PT, R6, R2, 0x2, 0x1f ;  /* 0x0c401f0002067f89 */ /* 0x000e6200000e0000 */
[----:B------:R-:W-:-:S02]  /*3c50*/  FSEL R23, R50, -INF , P1 ;  /* 0xff80000032177808 */ /* 0x000fc40000800000 */
[----:B------:R-:W-:Y:S02]  /*3c60*/  FSEL R29, R51, -INF , P0 ;  /* 0xff800000331d7808 */ /* 0x000fe40000000000 */
[C---:B------:R-:W-:Y:S01]  /*3c70*/  ISETP.GT.AND P4, PT, R0.reuse, 0x20, PT ;  /* 0x000000200000780c */ /* 0x040fe20003f84270 */
[----:B------:R-:W-:Y:S01]  /*3c80*/  LDSM.16.MT88.4 R48, [R225] ;  /* 0x00000000e130783b */ /* 0x000fe20000004200 */
[C---:B------:R-:W-:Y:S02]  /*3c90*/  ISETP.GT.AND P2, PT, R0.reuse, 0x21, PT ;  /* 0x000000210000780c */ /* 0x040fe40003f44270 */
[C---:B------:R-:W-:Y:S02]  /*3ca0*/  ISETP.GT.AND P1, PT, R0.reuse, 0x28, PT ;  /* 0x000000280000780c */ /* 0x040fe40003f24270 */
[----:B------:R-:W-:Y:S02]  /*3cb0*/  ISETP.GT.AND P0, PT, R0, 0x29, PT ;  /* 0x000000290000780c */ /* 0x000fe40003f04270 */
[----:B------:R-:W-:-:S02]  /*3cc0*/  FSEL R155, R42, -INF , P4 ;  /* 0xff8000002a9b7808 */ /* 0x000fc40002000000 */
[----:B------:R-:W-:Y:S02]  /*3cd0*/  FSEL R156, R43, -INF , P2 ;  /* 0xff8000002b9c7808 */ /* 0x000fe40001000000 */
[----:B------:R-:W-:Y:S01]  /*3ce0*/  FSEL R158, R46, -INF , P1 ;  /* 0xff8000002e9e7808 */ /* 0x000fe20000800000 */
[----:B------:R-:W-:Y:S01]  /*3cf0*/  LDSM.16.MT88.4 R40, [R226+0x800] ;  /* 0x00080000e228783b */ /* 0x000fe20000004200 */
[----:B------:R-:W-:Y:S02]  /*3d00*/  FSEL R157, R47, -INF , P0 ;  /* 0xff8000002f9d7808 */ /* 0x000fe40000000000 */
[C---:B------:R-:W-:Y:S01]  /*3d10*/  ISETP.GT.AND P4, PT, R0.reuse, 0x30, PT ;  /* 0x000000300000780c */ /* 0x040fe20003f84270 */
[----:B------:R-:W-:Y:S01]  /*3d20*/  LDSM.16.MT88.4 R44, [R225+0x800] ;  /* 0x00080000e12c783b */ /* 0x000fe20000004200 */
[C---:B------:R-:W-:Y:S02]  /*3d30*/  ISETP.GT.AND P2, PT, R0.reuse, 0x31, PT ;  /* 0x000000310000780c */ /* 0x040fe40003f44270 */
[----:B------:R-:W-:-:S02]  /*3d40*/  ISETP.GT.AND P1, PT, R0, 0x38, PT ;  /* 0x000000380000780c */ /* 0x000fc40003f24270 */
[----:B------:R-:W-:Y:S02]  /*3d50*/  ISETP.GT.AND P0, PT, R0, 0x39, PT ;  /* 0x000000390000780c */ /* 0x000fe40003f04270 */
[----:B------:R-:W-:-:S04]  /*3d60*/  FMNMX.FTZ R0, R24, R28, !PT ;  /* 0x0000001c18007209 */ /* 0x000fc80007810000 */
[----:B------:R-:W-:-:S04]  /*3d70*/  FMNMX.FTZ R0, R27, R0, !PT ;  /* 0x000000001b007209 */ /* 0x000fc80007810000 */
[----:B------:R-:W-:-:S04]  /*3d80*/  FMNMX.FTZ R0, R26, R0, !PT ;  /* 0x000000001a007209 */ /* 0x000fc80007810000 */
[----:B------:R-:W-:Y:S02]  /*3d90*/  FMNMX.FTZ R5, R16, R0, !PT ;  /* 0x0000000010057209 */ /* 0x000fe40007810000 */
[----:B-1----:R-:W-:Y:S02]  /*3da0*/  FMNMX.FTZ R0, R2, R6, !PT ;  /* 0x0000000602007209 */ /* 0x002fe40007810000 */
[----:B------:R-:W-:-:S04]  /*3db0*/  FMNMX.FTZ R2, R18, R5, !PT ;  /* 0x0000000512027209 */ /* 0x000fc80007810000 */
[----:B------:R-:W-:Y:S01]  /*3dc0*/  FMNMX.FTZ R2, R23, R2, !PT ;  /* 0x0000000217027209 */ /* 0x000fe20007810000 */
[----:B------:R-:W1:Y:S03]  /*3dd0*/  SHFL.BFLY PT, R5, R0, 0x1, 0x1f ;  /* 0x0c201f0000057f89 */ /* 0x000e6600000e0000 */
[----:B------:R-:W-:-:S04]  /*3de0*/  FMNMX.FTZ R2, R29, R2, !PT ;  /* 0x000000021d027209 */ /* 0x000fc80007810000 */
[----:B------:R-:W-:-:S04]  /*3df0*/  FMNMX.FTZ R2, R155, R2, !PT ;  /* 0x000000029b027209 */ /* 0x000fc80007810000 */
[----:B------:R-:W-:Y:S02]  /*3e00*/  FMNMX.FTZ R2, R156, R2, !PT ;  /* 0x000000029c027209 */ /* 0x000fe40007810000 */
[----:B------:R-:W-:Y:S02]  /*3e10*/  FSEL R165, R34, -INF , P1 ;  /* 0xff80000022a57808 */ /* 0x000fe40000800000 */
[----:B------:R-:W-:Y:S02]  /*3e20*/  FMNMX.FTZ R2, R158, R2, !PT ;  /* 0x000000029e027209 */ /* 0x000fe40007810000 */
[----:B------:R-:W-:Y:S02]  /*3e30*/  ISETP.GT.AND P1, PT, R4, RZ, PT ;  /* 0x000000ff0400720c */ /* 0x000fe40003f24270 */
[----:B------:R-:W-:Y:S02]  /*3e40*/  FSEL R164, R35, -INF , P0 ;  /* 0xff80000023a47808 */ /* 0x000fe40000000000 */
[----:B------:R-:W-:-:S02]  /*3e50*/  FSEL R163, R38, -INF , P4 ;  /* 0xff80000026a37808 */ /* 0x000fc40002000000 */
[----:B------:R-:W-:Y:S02]  /*3e60*/  ISETP.GT.AND P0, PT, R4, 0x1, PT ;  /* 0x000000010400780c */ /* 0x000fe40003f04270 */
[----:B------:R-:W-:Y:S02]  /*3e70*/  FMNMX.FTZ R2, R157, R2, !PT ;  /* 0x000000029d027209 */ /* 0x000fe40007810000 */
[----:B------:R-:W-:Y:S02]  /*3e80*/  FSEL R32, R98, -INF , P1 ;  /* 0xff80000062207808 */ /* 0x000fe40000800000 */
[----:B------:R-:W-:Y:S02]  /*3e90*/  ISETP.GT.AND P1, PT, R4, 0x8, PT ;  /* 0x000000080400780c */ /* 0x000fe40003f24270 */
[----:B------:R-:W-:Y:S02]  /*3ea0*/  FSEL R166, R39, -INF , P2 ;  /* 0xff80000027a67808 */ /* 0x000fe40001000000 */
[----:B------:R-:W-:-:S02]  /*3eb0*/  FSEL R33, R99, -INF , P0 ;  /* 0xff80000063217808 */ /* 0x000fc40000000000 */
[----:B------:R-:W-:Y:S02]  /*3ec0*/  FMNMX.FTZ R2, R163, R2, !PT ;  /* 0x00000002a3027209 */ /* 0x000fe40007810000 */
[C---:B------:R-:W-:Y:S02]  /*3ed0*/  ISETP.GT.AND P4, PT, R3.reuse, RZ, PT ;  /* 0x000000ff0300720c */ /* 0x040fe40003f84270 */
[C---:B------:R-:W-:Y:S02]  /*3ee0*/  ISETP.GT.AND P2, PT, R3.reuse, 0x1, PT ;  /* 0x000000010300780c */ /* 0x040fe40003f44270 */
[----:B------:R-:W-:Y:S02]  /*3ef0*/  ISETP.GT.AND P0, PT, R3, 0x8, PT ;  /* 0x000000080300780c */ /* 0x000fe40003f04270 */
[----:B------:R-:W-:Y:S02]  /*3f00*/  FSEL R30, R94, -INF , P1 ;  /* 0xff8000005e1e7808 */ /* 0x000fe40000800000 */
[----:B------:R-:W-:-:S02]  /*3f10*/  ISETP.GT.AND P1, PT, R4, 0x10, PT ;  /* 0x000000100400780c */ /* 0x000fc40003f24270 */
[----:B------:R-:W-:Y:S02]  /*3f20*/  FMNMX.FTZ R2, R166, R2, !PT ;  /* 0x00000002a6027209 */ /* 0x000fe40007810000 */
[----:B------:R-:W-:Y:S02]  /*3f30*/  FSEL R22, R96, -INF , P4 ;  /* 0xff80000060167808 */ /* 0x000fe40002000000 */
[----:B------:R-:W-:Y:S02]  /*3f40*/  FSEL R25, R97, -INF , P2 ;  /* 0xff80000061197808 */ /* 0x000fe40001000000 */
[----:B------:R-:W-:Y:S02]  /*3f50*/  FSEL R15, R92, -INF , P0 ;  /* 0xff8000005c0f7808 */ /* 0x000fe40000000000 */
[----:B------:R-:W-:Y:S02]  /*3f60*/  ISETP.GT.AND P0, PT, R4, 0x9, PT ;  /* 0x000000090400780c */ /* 0x000fe40003f04270 */
[----:B-1----:R-:W-:-:S02]  /*3f70*/  FMNMX.FTZ R137, R0, R5, !PT ;  /* 0x0000000500897209 */ /* 0x002fc40007810000 */
[----:B------:R-:W-:Y:S02]  /*3f80*/  FSEL R38, R90, -INF , P1 ;  /* 0xff8000005a267808 */ /* 0x000fe40000800000 */
[----:B------:R-:W-:Y:S02]  /*3f90*/  FMNMX.FTZ R0, R165, R2, !PT ;  /* 0x00000002a5007209 */ /* 0x000fe40007810000 */
[----:B------:R-:W-:Y:S02]  /*3fa0*/  ISETP.GT.AND P2, PT, R3, 0x9, PT ;  /* 0x000000090300780c */ /* 0x000fe40003f44270 */
[----:B------:R-:W-:Y:S02]  /*3fb0*/  ISETP.GT.AND P1, PT, R4, 0x18, PT ;  /* 0x000000180400780c */ /* 0x000fe40003f24270 */
        /* <DEDUP_REMOVED lines=8> */
[----:B------:R-:W-:Y:S01]  /*4040*/  FSEL R17, R88, -INF , P0 ;  /* 0xff80000058117808 */ /* 0x000fe20000000000 */
[----:B------:R-:W1:Y:S01]  /*4050*/  SHFL.BFLY PT, R6, R0, 0x2, 0x1f ;  /* 0x0c401f0000067f89 */ /* 0x000e6200000e0000 */
[----:B------:R-:W-:Y:S02]  /*4060*/  ISETP.GT.AND P0, PT, R4, 0x11, PT ;  /* 0x000000110400780c */ /* 0x000fe40003f04270 */
[----:B------:R-:W-:Y:S02]  /*4070*/  ISETP.GT.AND P2, PT, R3, 0x11, PT ;  /* 0x000000110300780c */ /* 0x000fe40003f44270 */
[----:B------:R-:W-:Y:S02]  /*4080*/  FMNMX.FTZ R2, R19, R2, !PT ;  /* 0x0000000213027209 */ /* 0x000fe40007810000 */
[----:B------:R-:W-:Y:S02]  /*4090*/  FSEL R151, R80, -INF , P1 ;  /* 0xff80000050977808 */ /* 0x000fe40000800000 */
[----:B------:R-:W-:-:S02]  /*40a0*/  ISETP.GT.AND P1, PT, R3, 0x29, PT ;  /* 0x000000290300780c */ /* 0x000fc40003f24270 */
[----:B------:R-:W-:Y:S02]  /*40b0*/  FSEL R39, R91, -INF , P0 ;  /* 0xff8000005b277808 */ /* 0x000fe40000000000 */
[----:B------:R-:W-:Y:S02]  /*40c0*/  FSEL R21, R89, -INF , P2 ;  /* 0xff80000059157808 */ /* 0x000fe40001000000 */
[----:B------:R-:W-:Y:S02]  /*40d0*/  ISETP.GT.AND P0, PT, R3, 0x18, PT ;  /* 0x000000180300780c */ /* 0x000fe40003f04270 */
[----:B------:R-:W-:Y:S01]  /*40e0*/  FMNMX.FTZ R5, R17, R2, !PT ;  /* 0x0000000211057209 */ /* 0x000fe20007810000 */
[----:B------:R-:W-:Y:S01]  /*40f0*/  FMUL.FTZ R2, R137, c[0x0][0x2d0] ;  /* 0x0000b40089027a20 */ /* 0x000fe20000410000 */
[----:B------:R-:W-:Y:S02]  /*4100*/  FSEL R147, R77, -INF , P1 ;  /* 0xff8000004d937808 */ /* 0x000fe40000800000 */
[----:B------:R-:W-:-:S02]  /*4110*/  FSETP.NEU.FTZ.AND P1, PT, R137, -INF , PT ;  /* 0xff8000008900780b */ /* 0x000fc40003f3d000 */
[----:B------:R-:W-:Y:S02]  /*4120*/  ISETP.GT.AND P2, PT, R3, 0x19, PT ;  /* 0x000000190300780c */ /* 0x000fe40003f44270 */
[----:B------:R-:W-:Y:S02]  /*4130*/  FSEL R31, R84, -INF , P0 ;  /* 0xff800000541f7808 */ /* 0x000fe40000000000 */
[----:B------:R-:W-:Y:S02]  /*4140*/  FMNMX.FTZ R5, R21, R5, !PT ;  /* 0x0000000515057209 */ /* 0x000fe40007810000 */
[----:B------:R-:W-:Y:S02]  /*4150*/  ISETP.GT.AND P0, PT, R4, 0x19, PT ;  /* 0x000000190400780c */ /* 0x000fe40003f04270 */
[----:B------:R-:W-:Y:S02]  /*4160*/  FSEL R20, R2, RZ, P1 ;  /* 0x000000ff02147208 */ /* 0x000fe40000800000 */
[----:B------:R-:W-:-:S02]  /*4170*/  FSEL R37, R85, -INF , P2 ;  /* 0xff80000055257808 */ /* 0x000fc40001000000 */
[----:B------:R-:W-:Y:S02]  /*4180*/  FMNMX.FTZ R2, R31, R5, !PT ;  /* 0x000000051f027209 */ /* 0x000fe40007810000 */
[----:B------:R-:W-:Y:S02]  /*4190*/  FSEL R57, R87, -INF , P0 ;  /* 0xff80000057397808 */ /* 0x000fe40000000000 */
[C---:B------:R-:W-:Y:S02]  /*41a0*/  ISETP.GT.AND P0, PT, R3.reuse, 0x21, PT ;  /* 0x000000210300780c */ /* 0x040fe40003f04270 */
[----:B------:R-:W-:Y:S01]  /*41b0*/  ISETP.GT.AND P2, PT, R3, 0x28, PT ;  /* 0x000000280300780c */ /* 0x000fe20003f44270 */
[----:B------:R-:W-:Y:S01]  /*41c0*/  FFMA.FTZ R5, R7, c[0x0][0x2d0], -R20 ;  /* 0x0000b40007057a23 */ /* 0x000fe20000010814 */
[----:B------:R-:W-:Y:S02]  /*41d0*/  FMNMX.FTZ R2, R37, R2, !PT ;  /* 0x0000000225027209 */ /* 0x000fe40007810000 */
[----:B------:R-:W-:-:S02]  /*41e0*/  FSEL R150, R81, -INF , P0 ;  /* 0xff80000051967808 */ /* 0x000fc40000000000 */
[----:B------:R-:W-:Y:S01]  /*41f0*/  FSEL R148, R76, -INF , P2 ;  /* 0xff8000004c947808 */ /* 0x000fe20001000000 */
[----:B------:R2:W-:Y:S01]  /*4200*/  MUFU.EX2 R154, R5 ;  /* 0x00000005009a7308 */ /* 0x0005e20000000800 */
[C---:B------:R-:W-:Y:S02]  /*4210*/  ISETP.GT.AND P0, PT, R3.reuse, 0x30, PT ;  /* 0x000000300300780c */ /* 0x040fe40003f04270 */
[C---:B------:R-:W-:Y:S02]  /*4220*/  ISETP.GT.AND P4, PT, R3.reuse, 0x31, PT ;  /* 0x000000310300780c */ /* 0x040fe40003f84270 */
[C---:B------:R-:W-:Y:S02]  /*4230*/  ISETP.GT.AND P2, PT, R3.reuse, 0x38, PT ;  /* 0x000000380300780c */ /* 0x040fe40003f44270 */
[----:B------:R-:W-:Y:S02]  /*4240*/  ISETP.GT.AND P1, PT, R3, 0x39, PT ;  /* 0x000000390300780c */ /* 0x000fe40003f24270 */
[----:B------:R-:W-:Y:S01]  /*4250*/  FMNMX.FTZ R3, R151, R2, !PT ;  /* 0x0000000297037209 */ /* 0x000fe20007810000 */
[----:B------:R-:W-:Y:S01]  /*4260*/  FFMA.FTZ R2, R8, c[0x0][0x2d0], -R20 ;  /* 0x0000b40008027a23 */ /* 0x000fe20000010814 */
[----:B-1----:R-:W-:-:S02]  /*4270*/  FMNMX.FTZ R0, R0, R6, !PT ;  /* 0x0000000600007209 */ /* 0x002fc40007810000 */
[----:B------:R-:W-:Y:S02]  /*4280*/  FMNMX.FTZ R3, R150, R3, !PT ;  /* 0x0000000396037209 */ /* 0x000fe40007810000 */
[----:B--2---:R-:W-:Y:S01]  /*4290*/  FMNMX.FTZ R5, R32, R33, !PT ;  /* 0x0000002120057209 */ /* 0x004fe20007810000 */
[----:B------:R1:W-:Y:S03]  /*42a0*/  MUFU.EX2 R152, R2 ;  /* 0x0000000200987308 */ /* 0x0003e60000000800 */
[----:B------:R-:W-:Y:S01]  /*42b0*/  FMNMX.FTZ R5, R30, R5, !PT ;  /* 0x000000051e057209 */ /* 0x000fe20007810000 */
[----:B------:R-:W2:Y:S01]  /*42c0*/  SHFL.BFLY PT, R6, R0, 0x1, 0x1f ;  /* 0x0c201f0000067f89 */ /* 0x000ea200000e0000 */
[----:B------:R-:W-:Y:S02]  /*42d0*/  FSEL R153, R72, -INF , P0 ;  /* 0xff80000048997808 */ /* 0x000fe40000000000 */
[----:B------:R-:W-:-:S02]  /*42e0*/  FSEL R146, R73, -INF , P4 ;  /* 0xff80000049927808 */ /* 0x000fc40002000000 */
[----:B-1----:R-:W-:Y:S02]  /*42f0*/  FMNMX.FTZ R2, R148, R3, !PT ;  /* 0x0000000394027209 */ /* 0x002fe40007810000 */
[----:B------:R-:W-:Y:S02]  /*4300*/  FMNMX.FTZ R3, R36, R5, !PT ;  /* 0x0000000524037209 */ /* 0x000fe40007810000 */
[----:B------:R-:W-:Y:S02]  /*4310*/  FMNMX.FTZ R2, R147, R2, !PT ;  /* 0x0000000293027209 */ /* 0x000fe40007810000 */
[----:B------:R-:W-:Y:S02]  /*4320*/  FMNMX.FTZ R3, R38, R3, !PT ;  /* 0x0000000326037209 */ /* 0x000fe40007810000 */
[----:B------:R-:W-:Y:S02]  /*4330*/  FMNMX.FTZ R2, R153, R2, !PT ;  /* 0x0000000299027209 */ /* 0x000fe40007810000 */
[----:B------:R-:W-:-:S02]  /*4340*/  FMNMX.FTZ R3, R39, R3, !PT ;  /* 0x0000000327037209 */ /* 0x000fc40007810000 */
[----:B------:R-:W-:Y:S02]  /*4350*/  FMNMX.FTZ R135, R146, R2, !PT ;  /* 0x0000000292877209 */ /* 0x000fe40007810000 */
[----:B------:R-:W-:Y:S02]  /*4360*/  ISETP.GT.AND P0, PT, R4, 0x20, PT ;  /* 0x000000200400780c */ /* 0x000fe40003f04270 */
[----:B------:R-:W-:Y:S02]  /*4370*/  FSEL R144, R68, -INF , P2 ;  /* 0xff80000044907808 */ /* 0x000fe40001000000 */
[----:B------:R-:W-:Y:S01]  /*4380*/  FMNMX.FTZ R2, R56, R3, !PT ;  /* 0x0000000338027209 */ /* 0x000fe20007810000 */
[----:B------:R-:W-:Y:S01]  /*4390*/  FFMA.FTZ R5, R9, c[0x0][0x2d0], -R20 ;  /* 0x0000b40009057a23 */ /* 0x000fe20000010814 */
[----:B------:R-:W-:Y:S02]  /*43a0*/  FSEL R145, R82, -INF , P0 ;  /* 0xff80000052917808 */ /* 0x000fe40000000000 */
[----:B------:R-:W-:-:S02]  /*43b0*/  FSEL R143, R69, -INF , P1 ;  /* 0xff800000458f7808 */ /* 0x000fc40000800000 */
[----:B------:R-:W-:Y:S02]  /*43c0*/  FMNMX.FTZ R135, R144, R135, !PT ;  /* 0x0000008790877209 */ /* 0x000fe40007810000 */
[----:B------:R-:W-:Y:S01]  /*43d0*/  FMNMX.FTZ R3, R57, R2, !PT ;  /* 0x0000000239037209 */ /* 0x000fe20007810000 */
[--C-:B------:R-:W-:Y:S01]  /*43e0*/  FFMA.FTZ R2, R11, c[0x0][0x2d0], -R20.reuse ;  /* 0x0000b4000b027a23 */ /* 0x100fe20000010814 */
[C---:B------:R-:W-:Y:S01]  /*43f0*/  ISETP.GT.AND P0, PT, R4.reuse, 0x21, PT ;  /* 0x000000210400780c */ /* 0x040fe20003f04270 */
[----:B------:R1:W-:Y:S01]  /*4400*/  MUFU.EX2 R245, R5 ;  /* 0x0000000500f57308 */ /* 0x0003e20000000800 */
[----:B------:R-:W-:Y:S02]  /*4410*/  FMNMX.FTZ R135, R143, R135, !PT ;  /* 0x000000878f877209 */ /* 0x000fe40007810000 */
[----:B------:R-:W-:Y:S02]  /*4420*/  FSEL R149, R83, -INF , P0 ;  /* 0xff80000053957808 */ /* 0x000fe40000000000 */
[----:B------:R-:W-:Y:S01]  /*4430*/  ISETP.GT.AND P0, PT, R4, 0x28, PT ;  /* 0x000000280400780c */ /* 0x000fe20003f04270 */
[----:B------:R-:W-:Y:S02]  /*4440*/  LDSM.16.MT88.4 R80, [R226+0x2000] ;  /* 0x00200000e250783b */ /* 0x000fe40000004200 */
[----:B------:R3:W-:Y:S01]  /*4450*/  MUFU.EX2 R211, R2 ;  /* 0x0000000200d37308 */ /* 0x0007e20000000800 */
[----:B--2---:R-:W-:Y:S01]  /*4460*/  FMNMX.FTZ R136, R0, R6, !PT ;  /* 0x0000000600887209 */ /* 0x004fe20007810000 */
[----:B------:R-:W-:-:S02]  /*4470*/  FFMA.FTZ R0, R12, c[0x0][0x2d0], -R20 ;  /* 0x0000b4000c007a23 */ /* 0x000fc40000010814 */
[----:B-1----:R-:W-:Y:S01]  /*4480*/  FFMA.FTZ R5, R10, c[0x0][0x2d0], -R20 ;  /* 0x0000b4000a057a23 */ /* 0x002fe20000010814 */
[----:B------:R-:W-:-:S03]  /*4490*/  ISETP.GT.AND P1, PT, R4, 0x29, PT ;  /* 0x000000290400780c */ /* 0x000fc60003f24270 */
[----:B------:R1:W-:Y:S01]  /*44a0*/  MUFU.EX2 R210, R5 ;  /* 0x0000000500d27308 */ /* 0x0003e20000000800 */
[----:B---3--:R-:W-:Y:S02]  /*44b0*/  FMNMX.FTZ R2, R145, R3, !PT ;  /* 0x0000000391027209 */ /* 0x008fe40007810000 */
[----:B------:R-:W-:Y:S02]  /*44c0*/  FSEL R141, R78, -INF , P0 ;  /* 0xff8000004e8d7808 */ /* 0x000fe40000000000 */
[----:B------:R-:W-:-:S03]  /*44d0*/  FMNMX.FTZ R2, R149, R2, !PT ;  /* 0x0000000295027209 */ /* 0x000fc60007810000 */
[----:B------:R2:W-:Y:S01]  /*44e0*/  MUFU.EX2 R246, R0 ;  /* 0x0000000000f67308 */ /* 0x0005e20000000800 */
[----:B------:R-:W-:Y:S01]  /*44f0*/  FSEL R142, R79, -INF , P1 ;  /* 0xff8000004f8e7808 */ /* 0x000fe20000800000 */
[----:B-1----:R-:W1:Y:S01]  /*4500*/  SHFL.BFLY PT, R5, R135, 0x2, 0x1f ;  /* 0x0c401f0087057f89 */ /* 0x002e6200000e0000 */
[C---:B------:R-:W-:Y:S02]  /*4510*/  ISETP.GT.AND P1, PT, R4.reuse, 0x30, PT ;  /* 0x000000300400780c */ /* 0x040fe40003f24270 */
[C---:B------:R-:W-:Y:S02]  /*4520*/  ISETP.GT.AND P0, PT, R4.reuse, 0x31, PT ;  /* 0x000000310400780c */ /* 0x040fe40003f04270 */
[----:B------:R-:W-:Y:S01]  /*4530*/  ISETP.GT.AND P2, PT, R4, 0x38, PT ;  /* 0x000000380400780c */ /* 0x000fe20003f44270 */
[----:B------:R-:W-:Y:S01]  /*4540*/  FMUL.FTZ R3, R136, c[0x0][0x2d0] ;  /* 0x0000b40088037a20 */ /* 0x000fe20000410000 */
[----:B--2---:R-:W-:Y:S01]  /*4550*/  FMNMX.FTZ R0, R141, R2, !PT ;  /* 0x000000028d007209 */ /* 0x004fe20007810000 */
[----:B------:R-:W-:Y:S01]  /*4560*/  LDSM.16.MT88.4 R76, [R229+0x2000] ;  /* 0x00200000e54c783b */ /* 0x000fe20000004200 */
[----:B------:R-:W-:-:S02]  /*4570*/  FSEL R140, R74, -INF , P1 ;  /* 0xff8000004a8c7808 */ /* 0x000fc40000800000 */
[----:B------:R-:W-:Y:S02]  /*4580*/  FMNMX.FTZ R0, R142, R0, !PT ;  /* 0x000000008e007209 */ /* 0x000fe40007810000 */
[----:B------:R-:W-:Y:S02]  /*4590*/  FSEL R139, R75, -INF , P0 ;  /* 0xff8000004b8b7808 */ /* 0x000fe40000000000 */
[----:B------:R-:W-:Y:S01]  /*45a0*/  FMNMX.FTZ R0, R140, R0, !PT ;  /* 0x000000008c007209 */ /* 0x000fe20007810000 */
[----:B------:R-:W-:Y:S01]  /*45b0*/  FFMA.FTZ R2, R13, c[0x0][0x2d0], -R20 ;  /* 0x0000b4000d027a23 */ /* 0x000fe20000010814 */
[----:B------:R-:W-:Y:S02]  /*45c0*/  ISETP.GT.AND P1, PT, R4, 0x39, PT ;  /* 0x000000390400780c */ /* 0x000fe40003f24270 */
[----:B------:R-:W-:Y:S02]  /*45d0*/  FSEL R138, R70, -INF , P2 ;  /* 0xff800000468a7808 */ /* 0x000fe40001000000 */
[----:B------:R-:W-:-:S02]  /*45e0*/  FMNMX.FTZ R0, R139, R0, !PT ;  /* 0x000000008b007209 */ /* 0x000fc40007810000 */
[----:B------:R-:W-:Y:S01]  /*45f0*/  FSETP.NEU.FTZ.AND P0, PT, R136, -INF , PT ;  /* 0xff8000008800780b */ /* 0x000fe20003f1d000 */
[----:B------:R2:W-:Y:S01]  /*4600*/  MUFU.EX2 R204, R2 ;  /* 0x0000000200cc7308 */ /* 0x0005e20000000800 */
[----:B------:R-:W-:Y:S02]  /*4610*/  FSEL R133, R71, -INF , P1 ;  /* 0xff80000047857808 */ /* 0x000fe40000800000 */
[----:B------:R-:W-:Y:S01]  /*4620*/  FMNMX.FTZ R134, R138, R0, !PT ;  /* 0x000000008a867209 */ /* 0x000fe20007810000 */
[----:B------:R-:W-:Y:S01]  /*4630*/  LDSM.16.MT88.4 R68, [R229+0x800] ;  /* 0x00080000e544783b */ /* 0x000fe20000004200 */
[----:B------:R-:W-:Y:S02]  /*4640*/  FSEL R3, R3, RZ, P0 ;  /* 0x000000ff03037208 */ /* 0x000fe40000000000 */
[----:B-1----:R-:W-:Y:S02]  /*4650*/  FMNMX.FTZ R135, R135, R5, !PT ;  /* 0x0000000587877209 */ /* 0x002fe40007810000 */
[----:B------:R-:W-:Y:S01]  /*4660*/  FMNMX.FTZ R134, R133, R134, !PT ;  /* 0x0000008685867209 */ /* 0x000fe20007810000 */
[----:B------:R-:W-:-:S02]  /*4670*/  FFMA.FTZ R0, R24, c[0x0][0x2d0], -R3 ;  /* 0x0000b40018007a23 */ /* 0x000fc40000010803 */
[----:B--2---:R-:W-:Y:S02]  /*4680*/  FFMA.FTZ R2, R14, c[0x0][0x2d0], -R20 ;  /* 0x0000b4000e027a23 */ /* 0x004fe40000010814 */
[----:B------:R-:W-:Y:S02]  /*4690*/  SHFL.BFLY PT, R4, R134, 0x2, 0x1f ;  /* 0x0c401f0086047f89 */ /* 0x000fe400000e0000 */
[----:B------:R1:W-:Y:S08]  /*46a0*/  MUFU.EX2 R207, R2 ;  /* 0x0000000200cf7308 */ /* 0x0003f00000000800 */
        /* <DEDUP_REMOVED lines=16> */
[----:B-1----:R-:W-:-:S06]  /*47b0*/  FFMA.FTZ R0, R18, c[0x0][0x2d0], -R3 ;  /* 0x0000b40012007a23 */ /* 0x002fcc0000010803 */
[----:B------:R1:W-:Y:S02]  /*47c0*/  MUFU.EX2 R199, R0 ;  /* 0x0000000000c77308 */ /* 0x0003e40000000800 */
[----:B-1----:R-:W-:-:S06]  /*47d0*/  FFMA.FTZ R0, R23, c[0x0][0x2d0], -R3 ;  /* 0x0000b40017007a23 */ /* 0x002fcc0000010803 */
[----:B------:R1:W-:Y:S02]  /*47e0*/  MUFU.EX2 R205, R0 ;  /* 0x0000000000cd7308 */ /* 0x0003e40000000800 */
[----:B-1----:R-:W-:-:S06]  /*47f0*/  FFMA.FTZ R0, R29, c[0x0][0x2d0], -R3 ;  /* 0x0000b4001d007a23 */ /* 0x002fcc0000010803 */
[----:B------:R1:W-:Y:S01]  /*4800*/  MUFU.EX2 R224, R0 ;  /* 0x0000000000e07308 */ /* 0x0003e20000000800 */
[----:B--2---:R-:W-:Y:S01]  /*4810*/  FMNMX.FTZ R134, R134, R4, !PT ;  /* 0x0000000486867209 */ /* 0x004fe20007810000 */
[----:B-1----:R-:W-:-:S06]  /*4820*/  FFMA.FTZ R0, R22, c[0x0][0x2d0], -R2 ;  /* 0x0000b40016007a23 */ /* 0x002fcc0000010802 */
[----:B------:R1:W-:Y:S01]  /*4830*/  MUFU.EX2 R130, R0 ;  /* 0x0000000000827308 */ /* 0x0003e20000000800 */
[--C-:B------:R-:W-:Y:S02]  /*4840*/  FFMA.FTZ R4, R17, c[0x0][0x2d0], -R2.reuse ;  /* 0x0000b40011047a23 */ /* 0x100fe40000010802 */
[----:B-1----:R-:W-:Y:S01]  /*4850*/  FFMA.FTZ R0, R25, c[0x0][0x2d0], -R2 ;  /* 0x0000b40019007a23 */ /* 0x002fe20000010802 */
[----:B------:R-:W-:-:S04]  /*4860*/  FSETP.NEU.FTZ.AND P0, PT, R134, -INF , PT ;  /* 0xff8000008600780b */ /* 0x000fc80003f1d000 */
[----:B------:R-:W-:Y:S01]  /*4870*/  MUFU.EX2 R193, R4 ;  /* 0x0000000400c17308 */ /* 0x000fe20000000800 */
[----:B------:R-:W1:Y:S07]  /*4880*/  LDSM.16.MT88.4 R24, [R229] ;  /* 0x00000000e518783b */ /* 0x000e6e0000004200 */
[----:B------:R2:W3:Y:S02]  /*4890*/  MUFU.EX2 R129, R0 ;  /* 0x0000000000817308 */ /* 0x0004e40000000800 */
[----:B--2---:R-:W-:-:S06]  /*48a0*/  FFMA.FTZ R0, R15, c[0x0][0x2d0], -R2 ;  /* 0x0000b4000f007a23 */ /* 0x004fcc0000010802 */
[----:B------:R2:W-:Y:S01]  /*48b0*/  MUFU.EX2 R186, R0 ;  /* 0x0000000000ba7308 */ /* 0x0005e20000000800 */
[--C-:B------:R-:W-:Y:S02]  /*48c0*/  FFMA.FTZ R4, R21, c[0x0][0x2d0], -R2.reuse ;  /* 0x0000b40015047a23 */ /* 0x100fe40000010802 */
[----:B--2---:R-:W-:-:S05]  /*48d0*/  FFMA.FTZ R0, R19, c[0x0][0x2d0], -R2 ;  /* 0x0000b40013007a23 */ /* 0x004fca0000010802 */
[----:B------:R2:W4:Y:S02]  /*48e0*/  MUFU.EX2 R187, R0 ;  /* 0x0000000000bb7308 */ /* 0x0005240000000800 */
[----:B--2---:R-:W-:-:S06]  /*48f0*/  FMUL.FTZ R0, R134, c[0x0][0x2d0] ;  /* 0x0000b40086007a20 */ /* 0x004fcc0000410000 */
[----:B------:R2:W-:Y:S01]  /*4900*/  MUFU.EX2 R197, R4 ;  /* 0x0000000400c57308 */ /* 0x0005e20000000800 */
[----:B------:R-:W-:-:S05]  /*4910*/  FSEL R0, R0, RZ, P0 ;  /* 0x000000ff00007208 */ /* 0x000fca0000000000 */
[----:B--2---:R-:W-:-:S04]  /*4920*/  FFMA.FTZ R4, R32, c[0x0][0x2d0], -R0 ;  /* 0x0000b40020047a23 */ /* 0x004fc80000010800 */
[----:B------:R2:W-:Y:S02]  /*4930*/  MUFU.EX2 R128, R4 ;  /* 0x0000000400807308 */ /* 0x0005e40000000800 */
[--C-:B--2---:R-:W-:Y:S02]  /*4940*/  FFMA.FTZ R4, R33, c[0x0][0x2d0], -R0.reuse ;  /* 0x0000b40021047a23 */ /* 0x104fe40000010800 */
[----:B------:R-:W2:Y:S04]  /*4950*/  LDSM.16.MT88.4 R32, [R226] ;  /* 0x00000000e220783b */ /* 0x000ea80000004200 */
[----:B------:R1:W1:Y:S02]  /*4960*/  MUFU.EX2 R21, R4 ;  /* 0x0000000400157308 */ /* 0x0002640000000800 */
        /* <DEDUP_REMOVED lines=8> */
[----:B---3--:R-:W-:Y:S02]  /*49f0*/  F2FP.PACK_AB R12, R129, R130 ;  /* 0x00000082810c723e */ /* 0x008fe400000000ff */
[----:B----4-:R-:W-:Y:S02]  /*4a00*/  F2FP.PACK_AB R14, R187, R186 ;  /* 0x000000babb0e723e */ /* 0x010fe400000000ff */
[----:B------:R-:W-:Y:S01]  /*4a10*/  F2FP.PACK_AB R13, R21, R128 ;  /* 0x00000080150d723e */ /* 0x000fe200000000ff */
        /* <DEDUP_REMOVED lines=8> */
[----:B-1----:R-:W-:Y:S01]  /*4aa0*/  FFMA.FTZ R4, R57, c[0x0][0x2d0], -R0 ;  /* 0x0000b40039047a23 */ /* 0x002fe20000010800 */
[----:B------:R-:W-:Y:S01]  /*4ab0*/  F2FP.PACK_AB R16, R152, R154 ;  /* 0x0000009a9810723e */ /* 0x000fe200000000ff */
[----:B------:R-:W-:Y:S01]  /*4ac0*/  HMMA.16816.F32 R84, R12, R24, RZ ;  /* 0x000000180c54723c */ /* 0x000fe200000018ff */
[----:B------:R-:W-:-:S03]  /*4ad0*/  F2FP.PACK_AB R18, R210, R245 ;  /* 0x000000f5d212723e */ /* 0x000fc600000000ff */
[----:B------:R1:W4:Y:S01]  /*4ae0*/  MUFU.EX2 R252, R4 ;  /* 0x0000000400fc7308 */ /* 0x0003220000000800 */
[----:B------:R-:W-:Y:S01]  /*4af0*/  F2FP.PACK_AB R17, R131, R132 ;  /* 0x000000848311723e */ /* 0x000fe200000000ff */
[----:B------:R-:W-:Y:S01]  /*4b00*/  LDSM.16.MT88.4 R56, [R228] ;  /* 0x00000000e438783b */ /* 0x000fe20000004200 */
[----:B------:R-:W-:Y:S02]  /*4b10*/  F2FP.PACK_AB R19, R195, R194 ;  /* 0x000000c2c313723e */ /* 0x000fe400000000ff */
[----:B---3--:R-:W-:Y:S02]  /*4b20*/  F2FP.PACK_AB R5, R196, R192 ;  /* 0x000000c0c405723e */ /* 0x008fe400000000ff */
[----:B------:R-:W-:-:S03]  /*4b30*/  F2FP.PACK_AB R6, R227, R181 ;  /* 0x000000b5e306723e */ /* 0x000fc600000000ff */
[----:B------:R-:W-:Y:S01]  /*4b40*/  HMMA.16816.F32 R28, R16, R24, RZ ;  /* 0x00000018101c723c */ /* 0x000fe200000018ff */
[----:B-1----:R-:W-:Y:S02]  /*4b50*/  F2FP.PACK_AB R4, R197, R193 ;  /* 0x000000c1c504723e */ /* 0x002fe400000000ff */
[----:B----4-:R-:W-:-:S05]  /*4b60*/  F2FP.PACK_AB R7, R252, R247 ;  /* 0x000000f7fc07723e */ /* 0x010fca00000000ff */
        /* <DEDUP_REMOVED lines=117> */
[----:B------:R1:W-:Y:S01]  /*52c0*/  MUFU.EX2 R207, R4 ;  /* 0x0000000400cf7308 */ /* 0x0003e20000000800 */
[----:B------:R-:W-:Y:S02]  /*52d0*/  IMAD.MOV.U32 R83, RZ, RZ, R61 ;  /* 0x000000ffff537224 */ /* 0x000fe400078e003d */
[----:B-1----:R-:W-:-:S05]  /*52e0*/  FFMA.FTZ R4, R160, c[0x0][0x2d0], -R20 ;  /* 0x0000b400a0047a23 */ /* 0x002fca0000010814 */
        /* <DEDUP_REMOVED lines=19> */
[----:B-1----:R-:W-:-:S05]  /*5420*/  FFMA.FTZ R4, R150, c[0x0][0x2d0], -R2 ;  /* 0x0000b40096047a23 */ /* 0x002fca0000010802 */
[----:B------:R1:W3:Y:S01]  /*5430*/  MUFU.EX2 R59, R4 ;  /* 0x00000004003b7308 */ /* 0x0002e20000000800 */
[----:B------:R-:W-:Y:S02]  /*5440*/  IMAD.MOV.U32 R19, RZ, RZ, R56 ;  /* 0x000000ffff137224 */ /* 0x000fe400078e0038 */
[----:B------:R-:W-:Y:S02]  /*5450*/  IMAD.MOV.U32 R38, RZ, RZ, R29 ;  /* 0x000000ffff267224 */ /* 0x000fe400078e001d */
[----:B-1----:R-:W-:-:S04]  /*5460*/  FFMA.FTZ R4, R148, c[0x0][0x2d0], -R2 ;  /* 0x0000b40094047a23 */ /* 0x002fc80000010802 */
[----:B------:R1:W-:Y:S01]  /*5470*/  MUFU.EX2 R60, R4 ;  /* 0x00000004003c7308 */ /* 0x0003e20000000800 */
[----:B------:R-:W-:Y:S02]  /*5480*/  IMAD.MOV.U32 R9, RZ, RZ, R28 ;  /* 0x000000ffff097224 */ /* 0x000fe400078e001c */
[----:B------:R-:W-:Y:S02]  /*5490*/  IMAD.MOV.U32 R162, RZ, RZ, R23 ;  /* 0x000000ffffa27224 */ /* 0x000fe400078e0017 */
[----:B------:R-:W-:Y:S02]  /*54a0*/  IMAD.MOV.U32 R8, RZ, RZ, R22 ;  /* 0x000000ffff087224 */ /* 0x000fe400078e0016 */
[----:B------:R-:W-:Y:S02]  /*54b0*/  FFMA.FTZ R29, R163, c[0x0][0x2d0], -R3 ;  /* 0x0000b400a31d7a23 */ /* 0x000fe40000010803 */
[----:B-1----:R-:W-:-:S04]  /*54c0*/  FFMA.FTZ R4, R147, c[0x0][0x2d0], -R2 ;  /* 0x0000b40093047a23 */ /* 0x002fc80000010802 */
[----:B------:R1:W-:Y:S01]  /*54d0*/  MUFU.EX2 R62, R4 ;  /* 0x00000004003e7308 */ /* 0x0003e20000000800 */
[--C-:B------:R-:W-:Y:S02]  /*54e0*/  FFMA.FTZ R28, R166, c[0x0][0x2d0], -R3.reuse ;  /* 0x0000b400a61c7a23 */ /* 0x100fe40000010803 */
[--C-:B------:R-:W-:Y:S02]  /*54f0*/  FFMA.FTZ R27, R165, c[0x0][0x2d0], -R3.reuse ;  /* 0x0000b400a51b7a23 */ /* 0x100fe40000010803 */
[----:B------:R-:W-:Y:S02]  /*5500*/  FFMA.FTZ R26, R164, c[0x0][0x2d0], -R3 ;  /* 0x0000b400a41a7a23 */ /* 0x000fe40000010803 */
[--C-:B------:R-:W-:Y:S02]  /*5510*/  FFMA.FTZ R25, R153, c[0x0][0x2d0], -R2.reuse ;  /* 0x0000b40099197a23 */ /* 0x100fe40000010802 */
[--C-:B------:R-:W-:Y:S02]  /*5520*/  FFMA.FTZ R24, R146, c[0x0][0x2d0], -R2.reuse ;  /* 0x0000b40092187a23 */ /* 0x100fe40000010802 */
[----:B------:R-:W-:-:S02]  /*5530*/  FFMA.FTZ R23, R144, c[0x0][0x2d0], -R2 ;  /* 0x0000b40090177a23 */ /* 0x000fc40000010802 */
[----:B-1----:R-:W-:Y:S02]  /*5540*/  FFMA.FTZ R4, R145, c[0x0][0x2d0], -R0 ;  /* 0x0000b40091047a23 */ /* 0x002fe40000010800 */
[----:B------:R-:W-:Y:S02]  /*5550*/  FFMA.FTZ R22, R143, c[0x0][0x2d0], -R2 ;  /* 0x0000b4008f167a23 */ /* 0x000fe40000010802 */
[----:B------:R1:W-:Y:S01]  /*5560*/  MUFU.EX2 R56, R4 ;  /* 0x0000000400387308 */ /* 0x0003e20000000800 */
[--C-:B------:R-:W-:Y:S02]  /*5570*/  FFMA.FTZ R3, R141, c[0x0][0x2d0], -R0.reuse ;  /* 0x0000b4008d037a23 */ /* 0x100fe40000010800 */
[----:B------:R-:W-:Y:S02]  /*5580*/  FFMA.FTZ R2, R142, c[0x0][0x2d0], -R0 ;  /* 0x0000b4008e027a23 */ /* 0x000fe40000010800 */
[--C-:B------:R-:W-:Y:S02]  /*5590*/  FFMA.FTZ R34, R170, c[0x0][0x2d0], -R20.reuse ;  /* 0x0000b400aa227a23 */ /* 0x100fe40000010814 */
[----:B------:R-:W-:-:S02]  /*55a0*/  FFMA.FTZ R33, R169, c[0x0][0x2d0], -R20 ;  /* 0x0000b400a9217a23 */ /* 0x000fc40000010814 */
[--C-:B------:R-:W-:Y:S02]  /*55b0*/  FFMA.FTZ R32, R168, c[0x0][0x2d0], -R20.reuse ;  /* 0x0000b400a8207a23 */ /* 0x100fe40000010814 */
[----:B------:R-:W-:Y:S02]  /*55c0*/  FFMA.FTZ R31, R167, c[0x0][0x2d0], -R20 ;  /* 0x0000b400a71f7a23 */ /* 0x000fe40000010814 */
[----:B------:R-:W-:Y:S02]  /*55d0*/  FADD.FTZ R20, R132, R131 ;  /* 0x0000008384147221 */ /* 0x000fe40000010000 */
[----:B-1----:R-:W-:Y:S01]  /*55e0*/  FFMA.FTZ R4, R149, c[0x0][0x2d0], -R0 ;  /* 0x0000b40095047a23 */ /* 0x002fe20000010800 */
[----:B------:R-:W-:Y:S01]  /*55f0*/  MUFU.EX2 R39, R3 ;  /* 0x0000000300277308 */ /* 0x000fe20000000800 */
[----:B------:R-:W-:Y:S02]  /*5600*/  IMAD.MOV.U32 R18, RZ, RZ, R57 ;  /* 0x000000ffff127224 */ /* 0x000fe400078e0039 */
[----:B------:R-:W-:-:S05]  /*5610*/  IMAD.MOV.U32 R132, RZ, RZ, R38 ;  /* 0x000000ffff847224 */ /* 0x000fca00078e0026 */
[----:B------:R3:W1:Y:S08]  /*5620*/  MUFU.EX2 R57, R4 ;  /* 0x0000000400397308 */ /* 0x0006700000000800 */
[----:B------:R-:W4:Y:S01]  /*5630*/  MUFU.EX2 R38, R2 ;  /* 0x0000000200267308 */ /* 0x000f220000000800 */
[----:B------:R-:W-:Y:S02]  /*5640*/  IMAD.MOV.U32 R17, RZ, RZ, R36 ;  /* 0x000000ffff117224 */ /* 0x000fe400078e0024 */
[----:B------:R-:W-:-:S02]  /*5650*/  FFMA.FTZ R35, R139, c[0x0][0x2d0], -R0 ;  /* 0x0000b4008b237a23 */ /* 0x000fc40000010800 */
[----:B------:R-:W-:Y:S02]  /*5660*/  FFMA.FTZ R36, R138, c[0x0][0x2d0], -R0 ;  /* 0x0000b4008a247a23 */ /* 0x000fe40000010800 */
[----:B------:R-:W-:Y:S01]  /*5670*/  IMAD.MOV.U32 R16, RZ, RZ, R37 ;  /* 0x000000ffff107224 */ /* 0x000fe200078e0025 */
[----:B---3--:R-:W-:Y:S01]  /*5680*/  F2FP.PACK_AB R4, R59, R58 ;  /* 0x0000003a3b04723e */ /* 0x008fe200000000ff */
[----:B------:R-:W-:Y:S01]  /*5690*/  IMAD.MOV.U32 R131, RZ, RZ, R5 ;  /* 0x000000ffff837224 */ /* 0x000fe200078e0005 */
[----:B-1----:R-:W-:Y:S01]  /*56a0*/  F2FP.PACK_AB R5, R57, R56 ;  /* 0x000000383905723e */ /* 0x002fe200000000ff */
[----:B------:R-:W-:Y:S01]  /*56b0*/  IMAD.MOV.U32 R138, RZ, RZ, R6 ;  /* 0x000000ffff8a7224 */ /* 0x000fe200078e0006 */
[----:B------:R-:W-:Y:S01]  /*56c0*/  F2FP.PACK_AB R6, R62, R60 ;  /* 0x0000003c3e06723e */ /* 0x000fe200000000ff */
[----:B------:R-:W-:Y:S02]  /*56d0*/  IMAD.MOV.U32 R139, RZ, RZ, R7 ;  /* 0x000000ffff8b7224 */ /* 0x000fe400078e0007 */
[----:B------:R-:W-:Y:S01]  /*56e0*/  FFMA.FTZ R37, R133, c[0x0][0x2d0], -R0 ;  /* 0x0000b40085257a23 */ /* 0x000fe20000010800 */
[----:B----4-:R-:W-:Y:S01]  /*56f0*/  F2FP.PACK_AB R7, R38, R39 ;  /* 0x000000272607723e */ /* 0x010fe200000000ff */
[----:B------:R-:W-:Y:S01]  /*5700*/  IMAD.MOV.U32 R133, RZ, RZ, R8 ;  /* 0x000000ffff857224 */ /* 0x000fe200078e0008 */
[----:B------:R-:W-:Y:S01]  /*5710*/  F2FP.PACK_AB R8, R207, R205 ;  /* 0x000000cdcf08723e */ /* 0x000fe200000000ff */
[----:B------:R-:W-:Y:S01]  /*5720*/  IMAD.MOV.U32 R2, RZ, RZ, R9 ;  /* 0x000000ffff027224 */ /* 0x000fe200078e0009 */
[----:B------:R-:W-:Y:S01]  /*5730*/  F2FP.PACK_AB R9, R63, R61 ;  /* 0x0000003d3f09723e */ /* 0x000fe200000000ff */
[----:B------:R-:W-:Y:S01]  /*5740*/  IMAD.MOV.U32 R160, RZ, RZ, R10 ;  /* 0x000000ffffa07224 */ /* 0x000fe200078e000a */
[----:B------:R-:W-:Y:S01]  /*5750*/  F2FP.PACK_AB R10, R209, R208 ;  /* 0x000000d0d10a723e */ /* 0x000fe200000000ff */
[----:B------:R-:W-:Y:S01]  /*5760*/  IMAD.MOV.U32 R161, RZ, RZ, R11 ;  /* 0x000000ffffa17224 */ /* 0x000fe200078e000b */
[----:B------:R-:W-:Y:S01]  /*5770*/  F2FP.PACK_AB R11, R206, R204 ;  /* 0x000000ccce0b723e */ /* 0x000fe200000000ff */
[----:B------:R-:W-:Y:S01]  /*5780*/  FFMA.FTZ R30, R140, c[0x0][0x2d0], -R0 ;  /* 0x0000b4008c1e7a23 */ /* 0x000fe20000010800 */
[----:B--2---:R-:W-:Y:S01]  /*5790*/  HMMA.16816.F32 R144, R4, R12, R176 ;  /* 0x0000000c0490723c */ /* 0x004fe200000018b0 */
[----:B------:R-:W-:-:S02]  /*57a0*/  FADD.FTZ R0, R130, R129 ;  /* 0x0000008182007221 */ /* 0x000fc40000010000 */
[----:B------:R-:W-:Y:S02]  /*57b0*/  FADD.FTZ R21, R128, R21 ;  /* 0x0000001580157221 */ /* 0x000fe40000010000 */
[----:B------:R-:W-:Y:S02]  /*57c0*/  IMAD.MOV.U32 R163, RZ, RZ, R42 ;  /* 0x000000ffffa37224 */ /* 0x000fe400078e002a */
[----:B------:R-:W-:Y:S01]  /*57d0*/  IMAD.MOV.U32 R130, RZ, RZ, R43 ;  /* 0x000000ffff827224 */ /* 0x000fe200078e002b */
[----:B------:R-:W-:Y:S01]  /*57e0*/  HMMA.16816.F32 R140, R8, R12, R172 ;  /* 0x0000000c088c723c */ /* 0x000fe200000018ac */
[----:B------:R-:W-:Y:S02]  /*57f0*/  IMAD.MOV.U32 R128, RZ, RZ, R41 ;  /* 0x000000ffff807224 */ /* 0x000fe400078e0029 */
[----:B------:R-:W-:-:S05]  /*5800*/  IMAD.MOV.U32 R179, RZ, RZ, R40 ;  /* 0x000000ffffb37224 */ /* 0x000fca00078e0028 */
[-C--:B------:R-:W-:Y:S08]  /*5810*/  HMMA.16816.F32 R148, R4, R14.reuse, R100 ;  /* 0x0000000e0494723c */ /* 0x080ff00000001864 */
[----:B------:R-:W-:Y:S01]  /*5820*/  HMMA.16816.F32 R40, R8, R14, R88 ;  /* 0x0000000e0828723c */ /* 0x000fe20000001858 */
[----:B------:R-:W1:Y:S01]  /*5830*/  LDSM.16.MT88.4 R12, [R226+0x1000] ;  /* 0x00100000e20c783b */ /* 0x000e620000004200 */
[----:B------:R-:W-:-:S06]  /*5840*/  FADD.FTZ R3, R154, R152 ;  /* 0x000000989a037221 */ /* 0x000fcc0000010000 */
        /* <DEDUP_REMOVED lines=47> */
[----:B------:R-:W-:Y:S01]  /*5b40*/  IMAD.MOV.U32 R106, RZ, RZ, R107 ;  /* 0x000000ffff6a7224 */ /* 0x000fe200078e006b */
[----:B------:R-:W-:Y:S01]  /*5b50*/  MUFU.EX2 R32, R32 ;  /* 0x0000002000207308 */ /* 0x000fe20000000800 */
[----:B------:R-:W-:Y:S01]  /*5b60*/  IMAD.MOV.U32 R107, RZ, RZ, R234 ;  /* 0x000000ffff6b7224 */ /* 0x000fe200078e00ea */
[----:B------:R-:W-:Y:S01]  /*5b70*/  LDSM.16.MT88.4 R112, [R229+0x3800] ;  /* 0x00380000e570783b */ /* 0x000fe20000004200 */
[----:B------:R-:W-:Y:S02]  /*5b80*/  FADD.FTZ R3, R245, R3 ;  /* 0x00000003f5037221 */ /* 0x000fe40000010000 */
[----:B------:R-:W-:Y:S01]  /*5b90*/  FADD.FTZ R2, R194, R20 ;  /* 0x00000014c2027221 */ /* 0x000fe20000010000 */
[----:B------:R3:W5:Y:S01]  /*5ba0*/  LDL.LU R234, [R1+0x84] ;  /* 0x0000840001ea7983 */ /* 0x0007620000300800 */
[----:B------:R-:W-:Y:S01]  /*5bb0*/  FADD.FTZ R0, R186, R0 ;  /* 0x00000000ba007221 */ /* 0x000fe20000010000 */
        /* <DEDUP_REMOVED lines=29> */
[----:B------:R-:W-:Y:S02]  /*5d90*/  IMAD.MOV.U32 R200, RZ, RZ, R233 ;  /* 0x000000ffffc87224 */ /* 0x000fe400078e00e9 */
[----:B------:R-:W-:Y:S02]  /*5da0*/  IMAD.MOV.U32 R201, RZ, RZ, R232 ;  /* 0x000000ffffc97224 */ /* 0x000fe400078e00e8 */
[----:B------:R-:W-:-:S02]  /*5db0*/  IMAD.MOV.U32 R202, RZ, RZ, R231 ;  /* 0x000000ffffca7224 */ /* 0x000fc400078e00e7 */
        /* <DEDUP_REMOVED lines=142> */
.L_x_2295:
[----:B------:R-:W-:Y:S04]  /*66a0*/  DEPBAR.LE SB0, 0x0 ;  /* 0x000080000000791a */ /* 0x000fe80000000000 */
[----:B------:R-:W-:Y:S01]  /*66b0*/  WARPSYNC 0xffffffff ;  /* 0xffffffff00007948 */ /* 0x000fe20003800000 */
[----:B------:R-:W-:Y:S08]  /*66c0*/  BAR.SYNC.DEFER_BLOCKING 0x0 ;  /* 0x0000000000007b1d */ /* 0x000ff00000010000 */
[----:B-----5:R-:W-:Y:S08]  /*66d0*/  LDSM.16.M88.4 R64, [R231] ;  /* 0x00000000e740783b */ /* 0x020ff00000000200 */
[----:B------:R-:W2:Y:S08]  /*66e0*/  LDSM.16.M88.4 R16, [R224] ;  /* 0x00000000e010783b */ /* 0x000eb00000000200 */
[----:B------:R-:W3:Y:S08]  /*66f0*/  LDSM.16.M88.4 R60, [R231+0x2000] ;  /* 0x00200000e73c783b */ /* 0x000ef00000000200 */
[----:B------:R-:W3:Y:S08]  /*6700*/  LDSM.16.M88.4 R32, [R224+0x800] ;  /* 0x00080000e020783b */ /* 0x000ef00000000200 */
[----:B------:R-:W4:Y:S06]  /*6710*/  LDL.64 R136, [R1+0x28] ;  /* 0x0000280001887983 */ /* 0x000f2c0000100a00 */
[----:B------:R-:W1:Y:S08]  /*6720*/  LDSM.16.M88.4 R48, [R224+0x1000] ;  /* 0x00100000e030783b */ /* 0x000e700000000200 */
[----:B------:R-:W4:Y:S01]  /*6730*/  LDL R217, [R1+0x18] ;  /* 0x0000180001d97983 */ /* 0x000f220000100800 */
[-C--:B--2---:R-:W-:Y:S03]  /*6740*/  HMMA.16816.F32 R4, R64, R16.reuse, RZ ;  /* 0x000000104004723c */ /* 0x084fe600000018ff */
[----:B------:R-:W2:Y:S04]  /*6750*/  LDL R218, [R1+0x34] ;  /* 0x0000340001da7983 */ /* 0x000ea80000100800 */
[----:B------:R-:W4:Y:S01]  /*6760*/  LDL.LU R216, [R1] ;  /* 0x0000000001d87983 */ /* 0x000f220000300800 */
[C---:B---3--:R-:W-:Y:S03]  /*6770*/  HMMA.16816.F32 R8, R60.reuse, R16, RZ ;  /* 0x000000103c08723c */ /* 0x048fe600000018ff */
[----:B------:R-:W3:Y:S05]  /*6780*/  LDSM.16.M88.4 R204, [R224+0x1800] ;  /* 0x00180000e0cc783b */ /* 0x000eea0000000200 */
[-C--:B------:R-:W-:Y:S03]  /*6790*/  HMMA.16816.F32 R12, R60, R18.reuse, RZ ;  /* 0x000000123c0c723c */ /* 0x080fe600000018ff */
[----:B------:R-:W-:Y:S05]  /*67a0*/  LDSM.16.M88.4 R208, [R233] ;  /* 0x00000000e9d0783b */ /* 0x000fea0000000200 */
[C---:B------:R-:W-:Y:S03]  /*67b0*/  HMMA.16816.F32 R16, R64.reuse, R18, RZ ;  /* 0x000000124010723c */ /* 0x040fe600000018ff */
[----:B------:R-:W-:Y:S05]  /*67c0*/  LDSM.16.M88.4 R212, [R233+0x2000] ;  /* 0x00200000e9d4783b */ /* 0x000fea0000000200 */
[-C--:B------:R-:W-:Y:S03]  /*67d0*/  HMMA.16816.F32 R20, R64, R32.reuse, RZ ;  /* 0x000000204014723c */ /* 0x080fe600000018ff */
[----:B------:R1:W-:Y:S04]  /*67e0*/  STL [R1+0x8c], R130 ;  /* 0x00008c8201007387 */ /* 0x0003e80000100800 */
[----:B------:R3:W-:Y:S01]  /*67f0*/  STL [R1+0x88], R131 ;  /* 0x0000888301007387 */ /* 0x0007e20000100800 */
[C---:B------:R-:W-:Y:S03]  /*6800*/  HMMA.16816.F32 R24, R60.reuse, R32, RZ ;  /* 0x000000203c18723c */ /* 0x040fe600000018ff */
[----:B------:R-:W-:Y:S04]  /*6810*/  STL [R1+0x6c], R235 ;  /* 0x00006ceb01007387 */ /* 0x000fe80000100800 */
[----:B------:R-:W-:Y:S01]  /*6820*/  STL [R1+0x70], R243 ;  /* 0x000070f301007387 */ /* 0x000fe20000100800 */
[-C--:B------:R-:W-:Y:S03]  /*6830*/  HMMA.16816.F32 R28, R60, R34.reuse, RZ ;  /* 0x000000223c1c723c */ /* 0x080fe600000018ff */
[----:B------:R-:W-:Y:S04]  /*6840*/  STL [R1+0x74], R242 ;  /* 0x000074f201007387 */ /* 0x000fe80000100800 */
[----:B------:R-:W-:Y:S01]  /*6850*/  STL [R1+0x78], R241 ;  /* 0x000078f101007387 */ /* 0x000fe20000100800 */
[C---:B------:R-:W-:Y:S03]  /*6860*/  HMMA.16816.F32 R32, R64.reuse, R34, RZ ;  /* 0x000000224020723c */ /* 0x040fe600000018ff */
[----:B-1----:R-:W2:Y:S04]  /*6870*/  LDL R130, [R1+0x3c] ;  /* 0x00003c0001827983 */ /* 0x002ea80000100800 */
[----:B---3--:R-:W3:Y:S01]  /*6880*/  LDL R131, [R1+0x1c] ;  /* 0x00001c0001837983 */ /* 0x008ee20000100800 */
[-C--:B------:R-:W-:Y:S03]  /*6890*/  HMMA.16816.F32 R36, R64, R48.reuse, RZ ;  /* 0x000000304024723c */ /* 0x080fe600000018ff */
[----:B------:R-:W-:Y:S04]  /*68a0*/  STL [R1+0x7c], R231 ;  /* 0x00007ce701007387 */ /* 0x000fe80000100800 */
[----:B------:R-:W-:Y:S01]  /*68b0*/  STL [R1+0x80], R224 ;  /* 0x000080e001007387 */ /* 0x000fe20000100800 */
[C---:B------:R-:W-:Y:S03]  /*68c0*/  HMMA.16816.F32 R40, R60.reuse, R48, RZ ;  /* 0x000000303c28723c */ /* 0x040fe600000018ff */
[----:B------:R-:W-:Y:S05]  /*68d0*/  STL [R1+0x84], R240 ;  /* 0x000084f001007387 */ /* 0x000fea0000100800 */
[-C--:B------:R-:W-:Y:S08]  /*68e0*/  HMMA.16816.F32 R44, R60, R50.reuse, RZ ;  /* 0x000000323c2c723c */ /* 0x080ff000000018ff */
[C---:B------:R-:W-:Y:S08]  /*68f0*/  HMMA.16816.F32 R48, R64.reuse, R50, RZ ;  /* 0x000000324030723c */ /* 0x040ff000000018ff */
[-C--:B------:R-:W-:Y:S08]  /*6900*/  HMMA.16816.F32 R52, R64, R204.reuse, RZ ;  /* 0x000000cc4034723c */ /* 0x080ff000000018ff */
        /* <DEDUP_REMOVED lines=15> */
[C---:B------:R-:W-:Y:S04]  /*6a00*/  HMMA.16816.F32 R40, R212.reuse, R204, R40 ;  /* 0x000000ccd428723c */ /* 0x040fe80000001828 */
[----:B----4-:R-:W-:Y:S04]  /*6a10*/  ISETP.GT.AND P4, PT, R217, R216, PT ;  /* 0x000000d8d900720c */ /* 0x010fe80003f84270 */
[-C--:B------:R-:W-:Y:S08]  /*6a20*/  HMMA.16816.F32 R44, R212, R206.reuse, R44 ;  /* 0x000000ced42c723c */ /* 0x080ff0000000182c */
[C---:B------:R-:W-:Y:S01]  /*6a30*/  HMMA.16816.F32 R48, R208.reuse, R206, R48 ;  /* 0x000000ced030723c */ /* 0x040fe20000001830 */
[----:B------:R-:W1:Y:S03]  /*6a40*/  LDSM.16.M88.4 R204, [R241] ;  /* 0x00000000f1cc783b */ /* 0x000e660000000200 */
[----:B------:R-:W-:Y:S01]  /*6a50*/  @!P4 SHF.R.S32.HI R0, RZ, 0x1f, R216 ;  /* 0x0000001fff00c819 */ /* 0x000fe200000114d8 */
[----:B------:R-:W-:Y:S01]  /*6a60*/  @!P4 IMAD.WIDE.U32 R2, R216, c[0x0][0x208], RZ ;  /* 0x00008200d802ca25 */ /* 0x000fe200078e00ff */
[----:B------:R-:W-:Y:S03]  /*6a70*/  @!P4 MOV R135, 0x5 ;  /* 0x000000050087c802 */ /* 0x000fe60000000f00 */
[----:B------:R-:W-:Y:S04]  /*6a80*/  @!P4 IMAD R0, R0, c[0x0][0x208], RZ ;  /* 0x000082000000ca24 */ /* 0x000fe800078e02ff */
[----:B------:R-:W-:Y:S04]  /*6a90*/  @!P4 IMAD R0, R216, c[0x0][0x20c], R0 ;  /* 0x00008300d800ca24 */ /* 0x000fe800078e0200 */
[----:B------:R-:W-:Y:S01]  /*6aa0*/  @!P4 IMAD.IADD R0, R3, 0x1, R0 ;  /* 0x000000010300c824 */ /* 0x000fe200078e0200 */
[C---:B------:R-:W-:Y:S04]  /*6ab0*/  @!P4 SHF.L.U32 R3, R2.reuse, 0x6, RZ ;  /* 0x000000060203c819 */ /* 0x040fe800000006ff */
[----:B------:R-:W-:Y:S01]  /*6ac0*/  @!P4 SHF.L.U64.HI R134, R2, 0x6, R0 ;  /* 0x000000060286c819 */ /* 0x000fe20000010200 */
[----:B------:R-:W-:Y:S01]  /*6ad0*/  @!P4 IMAD.MOV.U32 R0, RZ, RZ, c[0x0][0x208] ;  /* 0x00008200ff00c624 */ /* 0x000fe200078e00ff */
[C---:B------:R-:W-:Y:S02]  /*6ae0*/  @!P4 IADD3 R2, P2, R3.reuse, R136, RZ ;  /* 0x000000880302c210 */ /* 0x040fe40007f5e0ff */
[----:B------:R-:W-:Y:S02]  /*6af0*/  @!P4 IADD3 R3, P1, P0, R3, 0x40, R136 ;  /* 0x000000400303c810 */ /* 0x000fe4000783e088 */
[----:B--2---:R-:W-:Y:S02]  /*6b00*/  @!P4 IADD3.X R137, R134, R218, RZ, P2, !PT ;  /* 0x000000da8689c210 */ /* 0x004fe400017fe4ff */
[C---:B------:R-:W-:Y:S04]  /*6b10*/  @!P4 LEA R136, P2, R2.reuse, c[0x0][0x1f8], 0x1 ;  /* 0x00007e000288ca11 */ /* 0x040fe800078408ff */
[----:B------:R-:W-:Y:S05]  /*6b20*/  @!P4 LEA.HI.X R137, R2, c[0x0][0x1fc], R137, 0x1, P2 ;  /* 0x00007f000289ca11 */ /* 0x000fea00010f0c89 */
[----:B------:R-:W-:Y:S01]  /*6b30*/  @!PT LDS RZ, [RZ] ;  /* 0x00000000fffff984 */ /* 0x000fe20000000800 */
[----:B------:R-:W-:Y:S01]  /*6b40*/  @!PT LDS RZ, [RZ] ;  /* 0x00000000fffff984 */ /* 0x000fe20000000800 */
[----:B------:R-:W-:Y:S01]  /*6b50*/  @!PT LDS RZ, [RZ] ;  /* 0x00000000fffff984 */ /* 0x000fe20000000800 */
[----:B------:R2:W-:Y:S01]  /*6b60*/  @!P4 LDGSTS.E.BYPASS.LTC128B.128 [R244+0x100], [R136.64], !P6 ;  /* 0x0010000088f4cfae */ /* 0x0005e2000f101d48 */
[-C--:B-1----:R-:W-:Y:S08]  /*6b70*/  HMMA.16816.F32 R52, R208, R204.reuse, R52 ;  /* 0x000000ccd034723c */ /* 0x082ff00000001834 */
[C---:B------:R-:W-:Y:S08]  /*6b80*/  HMMA.16816.F32 R56, R212.reuse, R204, R56 ;  /* 0x000000ccd438723c */ /* 0x040ff00000001838 */
[-C--:B------:R-:W-:Y:S08]  /*6b90*/  HMMA.16816.F32 R60, R212, R206.reuse, R60 ;  /* 0x000000ced43c723c */ /* 0x080ff0000000183c */
[----:B------:R-:W-:Y:S07]  /*6ba0*/  HMMA.16816.F32 R64, R208, R206, R64 ;  /* 0x000000ced040723c */ /* 0x000fee0000001840 */
[C---:B------:R-:W-:Y:S01]  /*6bb0*/  @!P4 IMAD.SHL.U32 R206, R0.reuse, 0x20, RZ ;  /* 0x0000002000cec824 */ /* 0x040fe200078e00ff */
[----:B------:R-:W-:Y:S04]  /*6bc0*/  @!P4 SHF.L.U64.HI R0, R0, R135, c[0x0][0x20c] ;  /* 0x000083000000c619 */ /* 0x000fe80000010287 */
[----:B------:R-:W-:Y:S02]  /*6bd0*/  @!P4 IADD3.X R135, R134, RZ, R218, P1, P0 ;  /* 0x000000ff8687c210 */ /* 0x000fe40000fe04da */
[C---:B------:R-:W-:Y:S02]  /*6be0*/  @!P4 LEA R204, P1, R3.reuse, c[0x0][0x1f8], 0x1 ;  /* 0x00007e0003ccca11 */ /* 0x040fe400078208ff */
[-C--:B------:R-:W-:Y:S02]  /*6bf0*/  @!P4 IADD3 R134, P0, R136, R206.reuse, RZ ;  /* 0x000000ce8886c210 */ /* 0x080fe40007f1e0ff */
[----:B------:R-:W-:Y:S02]  /*6c00*/  @!P4 LEA.HI.X R205, R3, c[0x0][0x1fc], R135, 0x1, P1 ;  /* 0x00007f0003cdca11 */ /* 0x000fe400008f0c87 */
[-C--:B------:R-:W-:Y:S01]  /*6c10*/  @!P4 IADD3 R2, P1, R134, R206.reuse, RZ ;  /* 0x000000ce8602c210 */ /* 0x080fe20007f3e0ff */
[--C-:B------:R-:W-:Y:S02]  /*6c20*/  @!P4 IMAD.X R135, R137, 0x1, R0.reuse, P0 ;  /* 0x000000018987c824 */ /* 0x100fe400000e0600 */
[----:B------:R1:W-:Y:S01]  /*6c30*/  @!P4 LDGSTS.E.BYPASS.LTC128B.128 [R244+0x2100], [R204.64], !P5 ;  /* 0x02100000ccf4cfae */ /* 0x0003e2000e901d48 */
[----:B--2---:R-:W-:Y:S02]  /*6c40*/  @!P4 IADD3 R136, P0, R2, R206, RZ ;  /* 0x000000ce0288c210 */ /* 0x004fe40007f1e0ff */
[----:B------:R-:W-:Y:S05]  /*6c50*/  @!P4 IADD3.X R3, R135, R0, RZ, P1, !PT ;  /* 0x000000008703c210 */ /* 0x000fea0000ffe4ff */
[----:B------:R2:W-:Y:S01]  /*6c60*/  @!P4 LDGSTS.E.BYPASS.LTC128B.128 [R244+0x900], [R134.64], !P6 ;  /* 0x0090000086f4cfae */ /* 0x0005e2000f101d48 */
[----:B------:R-:W-:Y:S01]  /*6c70*/  @!P4 IMAD.X R137, R3, 0x1, R0, P0 ;  /* 0x000000010389c824 */ /* 0x000fe200000e0600 */
[----:B---3--:R-:W-:Y:S06]  /*6c80*/  MOV R0, R131 ;  /* 0x0000008300007202 */ /* 0x008fec0000000f00 */
[----:B------:R2:W-:Y:S08]  /*6c90*/  @!P4 LDGSTS.E.BYPASS.LTC128B.128 [R244+0x2900], [R134.64+0x80], !P5 ;  /* 0x0290008086f4cfae */ /* 0x0005f0000e901d48 */
[----:B------:R3:W-:Y:S08]  /*6ca0*/  @!P4 LDGSTS.E.BYPASS.LTC128B.128 [R244+0x1100], [R2.64], !P6 ;  /* 0x0110000002f4cfae */ /* 0x0007f0000f101d48 */
[----:B------:R3:W-:Y:S08]  /*6cb0*/  @!P4 LDGSTS.E.BYPASS.LTC128B.128 [R244+0x3100], [R2.64+0x80], !P5 ;  /* 0x0310008002f4cfae */ /* 0x0007f0000e901d48 */
[----:B------:R4:W-:Y:S08]  /*6cc0*/  @!P4 LDGSTS.E.BYPASS.LTC128B.128 [R244+0x1900], [R136.64], !P6 ;  /* 0x0190000088f4cfae */ /* 0x0009f0000f101d48 */
[----:B------:R4:W-:Y:S08]  /*6cd0*/  @!P4 LDGSTS.E.BYPASS.LTC128B.128 [R244+0x3900], [R136.64+0x80], !P5 ;  /* 0x0390008088f4cfae */ /* 0x0009f0000e901d48 */
[----:B-1----:R-:W-:Y:S01]  /*6ce0*/  LDSM.16.M88.4 R204, [R232] ;  /* 0x00000000e8cc783b */ /* 0x002fe20000000200 */
[----:B---3--:R-:W-:Y:S07]  /*6cf0*/  @P3 IMAD.HI.U32 R2, R131, c[0x0][0x2c8], RZ ;  /* 0x0000b20083023a27 */ /* 0x008fee00078e00ff */
[----:B------:R-:W1:Y:S01]  /*6d00*/  LDSM.16.M88.4 R208, [R230] ;  /* 0x00000000e6d0783b */ /* 0x000e620000000200 */
[----:B------:R-:W-:Y:S07]  /*6d10*/  @P3 SHF.R.U32.HI R0, RZ, c[0x0][0x2cc], R2 ;  /* 0x0000b300ff003a19 */ /* 0x000fee0000011602 */
[----:B------:R-:W3:Y:S08]  /*6d20*/  LDSM.16.M88.4 R212, [R232+0x2000] ;  /* 0x00200000e8d4783b */ /* 0x000ef00000000200 */
[----:B------:R-:W0:Y:S08]  /*6d30*/  LDGDEPBAR ;  /* 0x00000000000079af */ /* 0x000e300000000000 */
[----:B--2---:R-:W2:Y:S08]  /*6d40*/  SHFL.IDX PT, R134, R0, RZ, 0x1c1f ;  /* 0x001c1fff00867589 */ /* 0x004eb000000e0000 */
[----:B------:R-:W-:Y:S01]  /*6d50*/  SHFL.IDX PT, R2, R0, 0x2, 0x1c1f ;  /* 0x005c1f0000027f89 */ /* 0x000fe200000e0000 */
[-C--:B-1----:R-:W-:Y:S07]  /*6d60*/  HMMA.16816.F32 R4, R204, R208.reuse, R4 ;  /* 0x000000d0cc04723c */ /* 0x082fee0000001804 */
[----:B------:R-:W1:Y:S01]  /*6d70*/  SHFL.IDX PT, R3, R0, 0x1, 0x1c1f ;  /* 0x003c1f0000037f89 */ /* 0x000e6200000e0000 */
[C---:B---3--:R-:W-:Y:S07]  /*6d80*/  HMMA.16816.F32 R8, R212.reuse, R208, R8 ;  /* 0x000000d0d408723c */ /* 0x048fee0000001808 */
[----:B------:R3:W1:Y:S01]  /*6d90*/  SHFL.IDX PT, R135, R0, 0x3, 0x1c1f ;  /* 0x007c1f0000877f89 */ /* 0x00066200000e0000 */
[-C--:B------:R-:W-:Y:S08]  /*6da0*/  HMMA.16816.F32 R12, R212, R210.reuse, R12 ;  /* 0x000000d2d40c723c */ /* 0x080ff0000000180c */
[C---:B------:R-:W-:Y:S01]  /*6db0*/  HMMA.16816.F32 R16, R204.reuse, R210, R16 ;  /* 0x000000d2cc10723c */ /* 0x040fe20000001810 */
[----:B------:R-:W4:Y:S03]  /*6dc0*/  LDSM.16.M88.4 R208, [R230+0x800] ;  /* 0x00080000e6d0783b */ /* 0x000f260000000200 */
[----:B---3--:R-:W-:Y:S04]  /*6dd0*/  IMAD.MOV.U32 R0, RZ, RZ, -0x40 ;  /* 0xffffffc0ff007424 */ /* 0x008fe800078e00ff */
[----:B------:R-:W-:Y:S05]  /*6de0*/  IMAD R0, R216, R0, 0x1 ;  /* 0x00000001d8007424 */ /* 0x000fea00078e0200 */
[----:B------:R-:W-:Y:S02]  /*6df0*/  IADD3 R0, R0, c[0x0][0x1d0], -R130 ;  /* 0x0000740000007a10 */ /* 0x000fe40007ffe882 */
[----:B------:R-:W3:Y:S02]  /*6e00*/  LDL R130, [R1+0x30] ;  /* 0x0000300001827983 */ /* 0x000ee40000100800 */
[----:B------:R-:W-:Y:S04]  /*6e10*/  IADD3 R0, R0, -c[0x0][0x168], RZ ;  /* 0x80005a0000007a10 */ /* 0x000fe80007ffe0ff */
[C---:B--2---:R-:W-:Y:S01]  /*6e20*/  IADD3 R134, R0.reuse, R134, RZ ;  /* 0x0000008600867210 */ /* 0x044fe20007ffe0ff */
[C---:B-1----:R-:W-:Y:S01]  /*6e30*/  IMAD.IADD R3, R0.reuse, 0x1, R3 ;  /* 0x0000000100037824 */ /* 0x042fe200078e0203 */
[C---:B------:R-:W-:Y:S01]  /*6e40*/  IADD3 R2, R0.reuse, R2, RZ ;  /* 0x0000000200027210 */ /* 0x040fe20007ffe0ff */
[----:B------:R-:W-:Y:S01]  /*6e50*/  IMAD.IADD R0, R0, 0x1, R135 ;  /* 0x0000000100007824 */ /* 0x000fe200078e0287 */
[C---:B------:R-:W-:Y:S02]  /*6e60*/  ISETP.GT.AND P4, PT, R134.reuse, RZ, PT ;  /* 0x000000ff8600720c */ /* 0x040fe40003f84270 */
[C---:B------:R-:W-:Y:S02]  /*6e70*/  ISETP.GT.AND P1, PT, R3.reuse, RZ, PT ;  /* 0x000000ff0300720c */ /* 0x040fe40003f24270 */
[----:B------:R-:W-:Y:S02]  /*6e80*/  ISETP.GT.AND P0, PT, R3, 0x1, PT ;  /* 0x000000010300780c */ /* 0x000fe40003f04270 */
[----:B------:R-:W-:Y:S01]  /*6e90*/  ISETP.GT.AND P2, PT, R134, 0x1, PT ;  /* 0x000000018600780c */ /* 0x000fe20003f44270 */
[-C--:B----4-:R-:W-:Y:S08]  /*6ea0*/  HMMA.16816.F32 R20, R204, R208.reuse, R20 ;  /* 0x000000d0cc14723c */ /* 0x090ff00000001814 */
        /* <DEDUP_REMOVED lines=118> */
[----:B------:R-:W1:Y:S01]  /*7610*/  LDSM.16.M88.4 R208, [R227+0x3800] ;  /* 0x00380000e3d0783b */ /* 0x000e620000000200 */
[----:B------:R-:W-:Y:S07]  /*7620*/  DEPBAR.LE SB0, 0x0 ;  /* 0x000080000000791a */ /* 0x000fee0000000000 */
[----:B------:R-:W-:Y:S01]  /*7630*/  BAR.SYNC.DEFER_BLOCKING 0x0 ;  /* 0x0000000000007b1d */ /* 0x000fe20000010000 */
[-C--:B-1----:R-:W-:Y:S08]  /*7640*/  HMMA.16816.F32 R52, R204, R208.reuse, R52 ;  /* 0x000000d0cc34723c */ /* 0x082ff00000001834 */
[C---:B------:R-:W-:Y:S08]  /*7650*/  HMMA.16816.F32 R56, R212.reuse, R208, R56 ;  /* 0x000000d0d438723c */ /* 0x040ff00000001838 */
[-C--:B------:R-:W-:Y:S01]  /*7660*/  HMMA.16816.F32 R60, R212, R210.reuse, R60 ;  /* 0x000000d2d43c723c */ /* 0x080fe2000000183c */
[----:B------:R-:W2:Y:S06]  /*7670*/  LDL.64 R212, [R1+0x20] ;  /* 0x0000200001d47983 */ /* 0x000eac0000100a00 */
[----:B------:R-:W-:Y:S01]  /*7680*/  IADD3 R214, R216, -0x1, RZ ;  /* 0xffffffffd8d67810 */ /* 0x000fe20007ffe0ff */
[----:B------:R-:W-:Y:S07]  /*7690*/  HMMA.16816.F32 R64, R204, R210, R64 ;  /* 0x000000d2cc40723c */ /* 0x000fee0000001840 */
[----:B------:R-:W-:Y:S02]  /*76a0*/  FSEL R207, R6, -INF , P1 ;  /* 0xff80000006cf7808 */ /* 0x000fe40000800000 */
[----:B------:R-:W-:Y:S02]  /*76b0*/  FSEL R206, R7, -INF , P0 ;  /* 0xff80000007ce7808 */ /* 0x000fe40000000000 */
[C---:B------:R-:W-:Y:S02]  /*76c0*/  ISETP.GT.AND P1, PT, R0.reuse, RZ, PT ;  /* 0x000000ff0000720c */ /* 0x040fe40003f24270 */
[----:B------:R-:W-:Y:S02]  /*76d0*/  ISETP.GT.AND P0, PT, R0, 0x1, PT ;  /* 0x000000010000780c */ /* 0x000fe40003f04270 */
[----:B------:R-:W-:Y:S02]  /*76e0*/  FSEL R204, R4, -INF , P4 ;  /* 0xff80000004cc7808 */ /* 0x000fe40002000000 */
[----:B------:R-:W-:Y:S02]  /*76f0*/  FSEL R211, R10, -INF , P1 ;  /* 0xff8000000ad37808 */ /* 0x000fe40000800000 */
[----:B------:R-:W-:Y:S02]  /*7700*/  FSEL R205, R5, -INF , P2 ;  /* 0xff80000005cd7808 */ /* 0x000fe40001000000 */
[----:B------:R-:W-:Y:S02]  /*7710*/  FSEL R210, R11, -INF , P0 ;  /* 0xff8000000bd27808 */ /* 0x000fe40000000000 */
[----:B------:R-:W-:Y:S02]  /*7720*/  ISETP.GT.AND P1, PT, R0, 0x8, PT ;  /* 0x000000080000780c */ /* 0x000fe40003f24270 */
[----:B------:R-:W-:Y:S02]  /*7730*/  ISETP.GT.AND P4, PT, R2, RZ, PT ;  /* 0x000000ff0200720c */ /* 0x000fe40003f84270 */
[----:B------:R-:W-:Y:S02]  /*7740*/  ISETP.GT.AND P0, PT, R0, 0x9, PT ;  /* 0x000000090000780c */ /* 0x000fe40003f04270 */
[----:B------:R-:W-:Y:S02]  /*7750*/  ISETP.GT.AND P2, PT, R2, 0x1, PT ;  /* 0x000000010200780c */ /* 0x000fe40003f44270 */
[----:B------:R-:W-:Y:S02]  /*7760*/  FSEL R14, R14, -INF , P1 ;  /* 0xff8000000e0e7808 */ /* 0x000fe40000800000 */
[----:B------:R-:W-:Y:S02]  /*7770*/  FSEL R209, R8, -INF , P4 ;  /* 0xff80000008d17808 */ /* 0x000fe40002000000 */
[C---:B------:R-:W-:Y:S02]  /*7780*/  ISETP.GT.AND P4, PT, R2.reuse, 0x8, PT ;  /* 0x000000080200780c */ /* 0x040fe40003f84270 */
[----:B------:R-:W-:Y:S02]  /*7790*/  FSEL R208, R9, -INF , P2 ;  /* 0xff80000009d07808 */ /* 0x000fe40001000000 */
[----:B------:R-:W-:Y:S02]  /*77a0*/  ISETP.GT.AND P2, PT, R2, 0x9, PT ;  /* 0x000000090200780c */ /* 0x000fe40003f44270 */
[----:B------:R-:W-:Y:S02]  /*77b0*/  FSEL R15, R15, -INF , P0 ;  /* 0xff8000000f0f7808 */ /* 0x000fe40000000000 */
[C---:B------:R-:W-:Y:S02]  /*77c0*/  ISETP.GT.AND P1, PT, R3.reuse, 0x8, PT ;  /* 0x000000080300780c */ /* 0x040fe40003f24270 */
[----:B------:R-:W-:Y:S02]  /*77d0*/  ISETP.GT.AND P0, PT, R3, 0x9, PT ;  /* 0x000000090300780c */ /* 0x000fe40003f04270 */
[----:B------:R-:W-:Y:S02]  /*77e0*/  FSEL R12, R12, -INF , P4 ;  /* 0xff8000000c0c7808 */ /* 0x000fe40002000000 */
[----:B------:R-:W-:Y:S02]  /*77f0*/  FSEL R13, R13, -INF , P2 ;  /* 0xff8000000d0d7808 */ /* 0x000fe40001000000 */
[----:B------:R-:W-:Y:S02]  /*7800*/  FSEL R19, R19, -INF , P0 ;  /* 0xff80000013137808 */ /* 0x000fe40000000000 */
[C---:B------:R-:W-:Y:S02]  /*7810*/  ISETP.GT.AND P0, PT, R3.reuse, 0x11, PT ;  /* 0x000000110300780c */ /* 0x040fe40003f04270 */
[C---:B------:R-:W-:Y:S02]  /*7820*/  ISETP.GT.AND P4, PT, R134.reuse, 0x8, PT ;  /* 0x000000088600780c */ /* 0x040fe40003f84270 */
[----:B------:R-:W-:Y:S02]  /*7830*/  ISETP.GT.AND P2, PT, R134, 0x9, PT ;  /* 0x000000098600780c */ /* 0x000fe40003f44270 */
[----:B------:R-:W-:Y:S02]  /*7840*/  FSEL R18, R18, -INF , P1 ;  /* 0xff80000012127808 */ /* 0x000fe40000800000 */
[----:B------:R-:W-:Y:S02]  /*7850*/  ISETP.GT.AND P1, PT, R3, 0x10, PT ;  /* 0x000000100300780c */ /* 0x000fe40003f24270 */
[----:B------:R-:W-:Y:S02]  /*7860*/  FSEL R23, R23, -INF , P0 ;  /* 0xff80000017177808 */ /* 0x000fe40000000000 */
[----:B------:R-:W-:Y:S02]  /*7870*/  FSEL R22, R22, -INF , P1 ;  /* 0xff80000016167808 */ /* 0x000fe40000800000 */
[----:B------:R-:W-:Y:S02]  /*7880*/  FSEL R16, R16, -INF , P4 ;  /* 0xff80000010107808 */ /* 0x000fe40002000000 */
[C---:B------:R-:W-:Y:S02]  /*7890*/  ISETP.GT.AND P4, PT, R134.reuse, 0x10, PT ;  /* 0x000000108600780c */ /* 0x040fe40003f84270 */
[----:B------:R-:W-:Y:S02]  /*78a0*/  FSEL R17, R17, -INF , P2 ;  /* 0xff80000011117808 */ /* 0x000fe40001000000 */
[----:B------:R-:W-:Y:S02]  /*78b0*/  ISETP.GT.AND P2, PT, R134, 0x11, PT ;  /* 0x000000118600780c */ /* 0x000fe40003f44270 */
[C---:B------:R-:W-:Y:S02]  /*78c0*/  ISETP.GT.AND P1, PT, R0.reuse, 0x10, PT ;  /* 0x000000100000780c */ /* 0x040fe40003f24270 */
[----:B------:R-:W-:Y:S02]  /*78d0*/  ISETP.GT.AND P0, PT, R0, 0x11, PT ;  /* 0x000000110000780c */ /* 0x000fe40003f04270 */
[----:B------:R-:W-:Y:S02]  /*78e0*/  FSEL R20, R20, -INF , P4 ;  /* 0xff80000014147808 */ /* 0x000fe40002000000 */
[----:B------:R-:W-:Y:S02]  /*78f0*/  FSEL R21, R21, -INF , P2 ;  /* 0xff80000015157808 */ /* 0x000fe40001000000 */
[----:B------:R-:W-:Y:S02]  /*7900*/  FSEL R26, R26, -INF , P1 ;  /* 0xff8000001a1a7808 */ /* 0x000fe40000800000 */
[----:B------:R-:W-:Y:S02]  /*7910*/  FSEL R27, R27, -INF , P0 ;  /* 0xff8000001b1b7808 */ /* 0x000fe40000000000 */
[C---:B------:R-:W-:Y:S02]  /*7920*/  ISETP.GT.AND P4, PT, R2.reuse, 0x10, PT ;  /* 0x000000100200780c */ /* 0x040fe40003f84270 */
[----:B------:R-:W-:Y:S02]  /*7930*/  ISETP.GT.AND P2, PT, R2, 0x11, PT ;  /* 0x000000110200780c */ /* 0x000fe40003f44270 */
[C---:B------:R-:W-:Y:S02]  /*7940*/  ISETP.GT.AND P1, PT, R0.reuse, 0x18, PT ;  /* 0x000000180000780c */ /* 0x040fe40003f24270 */
[----:B------:R-:W-:Y:S02]  /*7950*/  ISETP.GT.AND P0, PT, R0, 0x19, PT ;  /* 0x000000190000780c */ /* 0x000fe40003f04270 */
[----:B------:R-:W-:Y:S02]  /*7960*/  FSEL R24, R24, -INF , P4 ;  /* 0xff80000018187808 */ /* 0x000fe40002000000 */
[----:B------:R-:W-:Y:S02]  /*7970*/  FSEL R25, R25, -INF , P2 ;  /* 0xff80000019197808 */ /* 0x000fe40001000000 */
        /* <DEDUP_REMOVED lines=40> */
[----:B------:R-:W-:Y:S02]  /*7c00*/  ISETP.GT.AND P2, PT, R134, 0x29, PT ;  /* 0x000000298600780c */ /* 0x000fe40003f44270 */
[----:B------:R-:W-:Y:S02]  /*7c10*/  FSEL R50, R50, -INF , P1 ;  /* 0xff80000032327808 */ /* 0x000fe40000800000 */
[----:B------:R-:W-:Y:S02]  /*7c20*/  FSEL R51, R51, -INF , P0 ;  /* 0xff80000033337808 */ /* 0x000fe40000000000 */
[C---:B------:R-:W-:Y:S02]  /*7c30*/  ISETP.GT.AND P1, PT, R3.reuse, 0x30, PT ;  /* 0x000000300300780c */ /* 0x040fe40003f24270 */
[----:B------:R-:W-:Y:S02]  /*7c40*/  ISETP.GT.AND P0, PT, R3, 0x31, PT ;  /* 0x000000310300780c */ /* 0x000fe40003f04270 */
[----:B------:R-:W-:Y:S02]  /*7c50*/  ISETP.GT.AND P4, PT, R134, 0x28, PT ;  /* 0x000000288600780c */ /* 0x000fe40003f84270 */
[----:B------:R-:W-:Y:S02]  /*7c60*/  FSEL R49, R49, -INF , P2 ;  /* 0xff80000031317808 */ /* 0x000fe40001000000 */
[----:B------:R-:W-:Y:S02]  /*7c70*/  FSEL R54, R54, -INF , P1 ;  /* 0xff80000036367808 */ /* 0x000fe40000800000 */
[----:B------:R-:W-:Y:S02]  /*7c80*/  FSEL R55, R55, -INF , P0 ;  /* 0xff80000037377808 */ /* 0x000fe40000000000 */
[----:B------:R-:W-:Y:S02]  /*7c90*/  ISETP.GT.AND P0, PT, R0, 0x31, PT ;  /* 0x000000310000780c */ /* 0x000fe40003f04270 */
[----:B------:R-:W-:Y:S02]  /*7ca0*/  FSEL R48, R48, -INF , P4 ;  /* 0xff80000030307808 */ /* 0x000fe40002000000 */
[C---:B------:R-:W-:Y:S02]  /*7cb0*/  ISETP.GT.AND P2, PT, R134.reuse, 0x31, PT ;  /* 0x000000318600780c */ /* 0x040fe40003f44270 */
[----:B------:R-:W-:Y:S02]  /*7cc0*/  ISETP.GT.AND P4, PT, R134, 0x30, PT ;  /* 0x000000308600780c */ /* 0x000fe40003f84270 */
[----:B------:R-:W-:Y:S02]  /*7cd0*/  ISETP.GT.AND P1, PT, R2, 0x31, PT ;  /* 0x000000310200780c */ /* 0x000fe40003f24270 */
[----:B------:R-:W-:Y:S02]  /*7ce0*/  FMNMX.FTZ R137, R204, R132, !PT ;  /* 0x00000084cc897209 */ /* 0x000fe40007810000 */
[----:B------:R-:W-:Y:S02]  /*7cf0*/  FSEL R53, R53, -INF , P2 ;  /* 0xff80000035357808 */ /* 0x000fe40001000000 */
[----:B------:R-:W-:Y:S02]  /*7d00*/  FSEL R59, R59, -INF , P0 ;  /* 0xff8000003b3b7808 */ /* 0x000fe40000000000 */
[----:B------:R-:W-:Y:S02]  /*7d10*/  ISETP.GT.AND P0, PT, R3, 0x39, PT ;  /* 0x000000390300780c */ /* 0x000fe40003f04270 */
[----:B------:R-:W-:Y:S02]  /*7d20*/  FSEL R52, R52, -INF , P4 ;  /* 0xff80000034347808 */ /* 0x000fe40002000000 */
[----:B------:R-:W-:Y:S02]  /*7d30*/  FSEL R57, R57, -INF , P1 ;  /* 0xff80000039397808 */ /* 0x000fe40000800000 */
[----:B------:R-:W-:Y:S02]  /*7d40*/  ISETP.GT.AND P1, PT, R3, 0x38, PT ;  /* 0x000000380300780c */ /* 0x000fe40003f24270 */
[----:B------:R-:W-:Y:S02]  /*7d50*/  FMNMX.FTZ R3, R207, R133, !PT ;  /* 0x00000085cf037209 */ /* 0x000fe40007810000 */
[----:B------:R-:W-:Y:S02]  /*7d60*/  ISETP.GT.AND P4, PT, R2, 0x30, PT ;  /* 0x000000300200780c */ /* 0x000fe40003f84270 */
[----:B------:R-:W-:Y:S02]  /*7d70*/  ISETP.GT.AND P2, PT, R0, 0x30, PT ;  /* 0x000000300000780c */ /* 0x000fe40003f44270 */
[----:B------:R-:W-:Y:S02]  /*7d80*/  FMNMX.FTZ R137, R205, R137, !PT ;  /* 0x00000089cd897209 */ /* 0x000fe40007810000 */
[----:B------:R-:W-:Y:S02]  /*7d90*/  FMNMX.FTZ R3, R206, R3, !PT ;  /* 0x00000003ce037209 */ /* 0x000fe40007810000 */
[----:B------:R-:W-:Y:S02]  /*7da0*/  FSEL R56, R56, -INF , P4 ;  /* 0xff80000038387808 */ /* 0x000fe40002000000 */
[----:B------:R-:W-:Y:S02]  /*7db0*/  FSEL R58, R58, -INF , P2 ;  /* 0xff8000003a3a7808 */ /* 0x000fe40001000000 */
[C---:B------:R-:W-:Y:S02]  /*7dc0*/  ISETP.GT.AND P4, PT, R134.reuse, 0x38, PT ;  /* 0x000000388600780c */ /* 0x040fe40003f84270 */
[----:B------:R-:W-:Y:S02]  /*7dd0*/  ISETP.GT.AND P2, PT, R134, 0x39, PT ;  /* 0x000000398600780c */ /* 0x000fe40003f44270 */
[----:B------:R-:W-:Y:S02]  /*7de0*/  FMNMX.FTZ R137, R16, R137, !PT ;  /* 0x0000008910897209 */ /* 0x000fe40007810000 */
        /* <DEDUP_REMOVED lines=50> */
[----:B------:R-:W-:Y:S02]  /*8110*/  FSEL R66, R66, -INF , P1 ;  /* 0xff80000042427808 */ /* 0x000fe40000800000 */
[----:B------:R-:W-:Y:S02]  /*8120*/  FMNMX.FTZ R137, R64, R137, !PT ;  /* 0x0000008940897209 */ /* 0x000fe40007810000 */
[----:B------:R-:W-:Y:S02]  /*8130*/  FMNMX.FTZ R3, R45, R3, !PT ;  /* 0x000000032d037209 */ /* 0x000fe40007810000 */
[----:B------:R-:W-:Y:S02]  /*8140*/  FSEL R67, R67, -INF , P0 ;  /* 0xff80000043437808 */ /* 0x000fe40000000000 */
[C---:B------:R-:W-:Y:S02]  /*8150*/  ISETP.GT.AND P0, PT, R0.reuse, 0x39, PT ;  /* 0x000000390000780c */ /* 0x040fe40003f04270 */
[----:B------:R-:W-:Y:S02]  /*8160*/  ISETP.GT.AND P1, PT, R0, 0x38, PT ;  /* 0x000000380000780c */ /* 0x000fe40003f24270 */
[----:B------:R-:W-:Y:S02]  /*8170*/  FMNMX.FTZ R0, R58, R2, !PT ;  /* 0x000000023a007209 */ /* 0x000fe40007810000 */
[----:B------:R-:W-:Y:S02]  /*8180*/  FMNMX.FTZ R137, R65, R137, !PT ;  /* 0x0000008941897209 */ /* 0x000fe40007810000 */
[----:B------:R-:W-:Y:S02]  /*8190*/  FMNMX.FTZ R136, R66, R136, !PT ;  /* 0x0000008842887209 */ /* 0x000fe40007810000 */
[----:B------:R-:W-:Y:S01]  /*81a0*/  FMNMX.FTZ R3, R56, R3, !PT ;  /* 0x0000000338037209 */ /* 0x000fe20007810000 */
[----:B------:R-:W1:Y:S01]  /*81b0*/  SHFL.BFLY PT, R5, R137, 0x2, 0x1f ;  /* 0x0c401f0089057f89 */ /* 0x000e6200000e0000 */
[----:B------:R-:W-:Y:S02]  /*81c0*/  FSEL R62, R62, -INF , P1 ;  /* 0xff8000003e3e7808 */ /* 0x000fe40000800000 */
[----:B------:R-:W-:Y:S02]  /*81d0*/  FMNMX.FTZ R0, R59, R0, !PT ;  /* 0x000000003b007209 */ /* 0x000fe40007810000 */
[----:B------:R-:W-:Y:S02]  /*81e0*/  FSEL R60, R60, -INF , P4 ;  /* 0xff8000003c3c7808 */ /* 0x000fe40002000000 */
[----:B------:R-:W-:Y:S02]  /*81f0*/  FMNMX.FTZ R136, R67, R136, !PT ;  /* 0x0000008843887209 */ /* 0x000fe40007810000 */
[----:B------:R-:W-:Y:S02]  /*8200*/  FMNMX.FTZ R3, R57, R3, !PT ;  /* 0x0000000339037209 */ /* 0x000fe40007810000 */
[----:B------:R-:W-:Y:S01]  /*8210*/  FSEL R6, R63, -INF , P0 ;  /* 0xff8000003f067808 */ /* 0x000fe20000000000 */
[----:B------:R-:W4:Y:S01]  /*8220*/  SHFL.BFLY PT, R4, R136, 0x2, 0x1f ;  /* 0x0c401f0088047f89 */ /* 0x000f2200000e0000 */
[----:B------:R-:W-:Y:S02]  /*8230*/  FMNMX.FTZ R0, R62, R0, !PT ;  /* 0x000000003e007209 */ /* 0x000fe40007810000 */
[----:B------:R-:W-:Y:S02]  /*8240*/  FSEL R61, R61, -INF , P2 ;  /* 0xff8000003d3d7808 */ /* 0x000fe40001000000 */
[----:B------:R-:W-:Y:S02]  /*8250*/  FMNMX.FTZ R3, R60, R3, !PT ;  /* 0x000000033c037209 */ /* 0x000fe40007810000 */
[----:B------:R-:W-:Y:S02]  /*8260*/  FMNMX.FTZ R0, R6, R0, !PT ;  /* 0x0000000006007209 */ /* 0x000fe40007810000 */
[----:B------:R-:W-:Y:S02]  /*8270*/  FMNMX.FTZ R3, R61, R3, !PT ;  /* 0x000000033d037209 */ /* 0x000fe40007810000 */
[----:B------:R-:W-:Y:S01]  /*8280*/  ISETP.GT.AND P4, PT, R216, R217, PT ;  /* 0x000000d9d800720c */ /* 0x000fe20003f84270 */
[----:B------:R-:W2:Y:S01]  /*8290*/  SHFL.BFLY PT, R2, R0, 0x2, 0x1f ;  /* 0x0c401f0000027f89 */ /* 0x000ea200000e0000 */
[----:B-1----:R-:W-:Y:S07]  /*82a0*/  FMNMX.FTZ R137, R137, R5, !PT ;  /* 0x0000000589897209 */ /* 0x002fee0007810000 */
[----:B------:R-:W1:Y:S01]  /*82b0*/  SHFL.BFLY PT, R135, R3, 0x2, 0x1f ;  /* 0x0c401f0003877f89 */ /* 0x000e6200000e0000 */
[----:B----4-:R-:W-:Y:S03]  /*82c0*/  FMNMX.FTZ R136, R136, R4, !PT ;  /* 0x0000000488887209 */ /* 0x010fe60007810000 */
[----:B------:R-:W-:Y:S04]  /*82d0*/  @P4 IMAD.WIDE.U32 R8, R214, c[0x0][0x1e0], RZ ;  /* 0x00007800d6084a25 */ /* 0x000fe800078e00ff */
[----:B------:R-:W4:Y:S01]  /*82e0*/  SHFL.BFLY PT, R5, R137, 0x1, 0x1f ;  /* 0x0c201f0089057f89 */ /* 0x000f2200000e0000 */
[----:B--2---:R-:W-:Y:S07]  /*82f0*/  FMNMX.FTZ R0, R0, R2, !PT ;  /* 0x0000000200007209 */ /* 0x004fee0007810000 */
[----:B------:R-:W2:Y:S01]  /*8300*/  SHFL.BFLY PT, R4, R136, 0x1, 0x1f ;  /* 0x0c201f0088047f89 */ /* 0x000ea200000e0000 */
[----:B------:R-:W-:Y:S05]  /*8310*/  @P4 SHF.R.S32.HI R2, RZ, 0x1f, R214 ;  /* 0x0000001fff024819 */ /* 0x000fea00000114d6 */
[----:B------:R-:W-:Y:S01]  /*8320*/  @P4 IMAD R2, R2, c[0x0][0x1e0], RZ ;  /* 0x0000780002024a24 */ /* 0x000fe200078e02ff */
[----:B-1----:R-:W-:Y:S02]  /*8330*/  FMNMX.FTZ R135, R3, R135, !PT ;  /* 0x0000008703877209 */ /* 0x002fe40007810000 */
[----:B------:R-:W1:Y:S01]  /*8340*/  SHFL.BFLY PT, R3, R0, 0x1, 0x1f ;  /* 0x0c201f0000037f89 */ /* 0x000e6200000e0000 */
[----:B------:R-:W-:Y:S05]  /*8350*/  @P4 IMAD R2, R214, c[0x0][0x1e4], R2 ;  /* 0x00007900d6024a24 */ /* 0x000fea00078e0202 */
[----:B------:R-:W-:Y:S02]  /*8360*/  @P4 IADD3 R2, R9, R2, RZ ;  /* 0x0000000209024210 */ /* 0x000fe40007ffe0ff */
[----:B----4-:R-:W-:Y:S01]  /*8370*/  FMNMX.FTZ R137, R137, R5, !PT ;  /* 0x0000000589897209 */ /* 0x010fe20007810000 */
[----:B------:R-:W4:Y:S03]  /*8380*/  SHFL.BFLY PT, R7, R135, 0x1, 0x1f ;  /* 0x0c201f0087077f89 */ /* 0x000f2600000e0000 */
[C---:B------:R-:W-:Y:S02]  /*8390*/  FSETP.NEU.FTZ.AND P2, PT, R137.reuse, -INF , PT ;  /* 0xff8000008900780b */ /* 0x040fe40003f5d000 */
[----:B--2---:R-:W-:Y:S02]  /*83a0*/  FMNMX.FTZ R136, R136, R4, !PT ;  /* 0x0000000488887209 */ /* 0x004fe40007810000 */
[C---:B------:R-:W-:Y:S01]  /*83b0*/  @P4 SHF.L.U64.HI R4, R8.reuse, 0x6, R2 ;  /* 0x0000000608044819 */ /* 0x040fe20000010202 */
[----:B------:R-:W-:Y:S01]  /*83c0*/  @P4 IMAD.SHL.U32 R8, R8, 0x40, RZ ;  /* 0x0000004008084824 */ /* 0x000fe200078e00ff */
[----:B------:R-:W-:Y:S02]  /*83d0*/  FSEL R2, R137, RZ, P2 ;  /* 0x000000ff89027208 */ /* 0x000fe40001000000 */
[----:B-1----:R-:W-:Y:S03]  /*83e0*/  FMNMX.FTZ R134, R0, R3, !PT ;  /* 0x0000000300867209 */ /* 0x002fe60007810000 */
[----:B------:R-:W-:Y:S01]  /*83f0*/  FADD.FTZ R5, -R2, R132 ;  /* 0x0000008402057221 */ /* 0x000fe20000010100 */
[----:B------:R-:W-:Y:S04]  /*8400*/  @P4 IADD3 R0, P1, R8, R212, RZ ;  /* 0x000000d408004210 */ /* 0x000fe80007f3e0ff */
[----:B------:R-:W-:Y:S02]  /*8410*/  @P4 LEA R10, P0, R0, c[0x0][0x1c8], 0x1 ;  /* 0x00007200000a4a11 */ /* 0x000fe400078008ff */
[----:B---3--:R-:W-:Y:S02]  /*8420*/  @P4 IADD3.X R2, R4, R130, RZ, P1, !PT ;  /* 0x0000008204024210 */ /* 0x008fe40000ffe4ff */
[----:B----4-:R-:W-:Y:S02]  /*8430*/  FMNMX.FTZ R135, R135, R7, !PT ;  /* 0x0000000787877209 */ /* 0x010fe40007810000 */
        /* <DEDUP_REMOVED lines=11> */
[----:B------:R-:W-:Y:S02]  /*84f0*/  FADD.FTZ R4, -R2, R133 ;  /* 0x0000008502047221 */ /* 0x000fe40000010100 */
[----:B------:R-:W-:Y:S02]  /*8500*/  @P4 IMAD.MOV.U32 R2, RZ, RZ, c[0x0][0x1e0] ;  /* 0x00007800ff024624 */ /* 0x000fe400078e00ff */
[----:B------:R-:W-:Y:S01]  /*8510*/  FADD.FTZ R3, -R0, R138 ;  /* 0x0000008a00037221 */ /* 0x000fe20000010100 */
[----:B------:R-:W-:Y:S04]  /*8520*/  @P4 MOV R0, 0x5 ;  /* 0x0000000500004802 */ /* 0x000fe80000000f00 */
[C---:B------:R-:W-:Y:S01]  /*8530*/  @P4 SHF.L.U64.HI R0, R2.reuse, R0, c[0x0][0x1e4] ;  /* 0x0000790002004619 */ /* 0x040fe20000010200 */
[----:B------:R-:W-:Y:S02]  /*8540*/  @P4 IMAD.SHL.U32 R2, R2, 0x20, RZ ;  /* 0x0000002002024824 */ /* 0x000fe400078e00ff */
[----:B--2---:R-:W-:Y:S05]  /*8550*/  FMUL.FTZ R8, R137, c[0x0][0x2d0] ;  /* 0x0000b40089087a20 */ /* 0x004fea0000410000 */
[----:B------:R-:W-:Y:S02]  /*8560*/  FSEL R8, R8, RZ, P2 ;  /* 0x000000ff08087208 */ /* 0x000fe40001000000 */
[----:B-1----:R-:W-:Y:S03]  /*8570*/  @P4 IADD3 R10, P2, R10, R2, RZ ;  /* 0x000000020a0a4210 */ /* 0x002fe60007f5e0ff */
[--C-:B------:R-:W-:Y:S01]  /*8580*/  FFMA.FTZ R7, R204, c[0x0][0x2d0], -R8.reuse ;  /* 0x0000b400cc077a23 */ /* 0x100fe20000010808 */
[----:B------:R-:W-:Y:S01]  /*8590*/  @P4 IADD3.X R11, R0, R11, RZ, P2, !PT ;  /* 0x0000000b000b4210 */ /* 0x000fe200017fe4ff */
[--C-:B------:R-:W-:Y:S02]  /*85a0*/  FFMA.FTZ R9, R17, c[0x0][0x2d0], -R8.reuse ;  /* 0x0000b40011097a23 */ /* 0x100fe40000010808 */
[----:B------:R1:W-:Y:S01]  /*85b0*/  MUFU.EX2 R213, R7 ;  /* 0x0000000700d57308 */ /* 0x0003e20000000800 */
[--C-:B------:R-:W-:Y:S01]  /*85c0*/  FFMA.FTZ R224, R36, c[0x0][0x2d0], -R8.reuse ;  /* 0x0000b40024e07a23 */ /* 0x100fe20000010808 */
[----:B------:R2:W-:Y:S01]  /*85d0*/  @P4 LDGSTS.E.BYPASS.LTC128B.128 [R244+0x4900], [R10.64], !P6 ;  /* 0x049000000af44fae */ /* 0x0005e2000f101d48 */
[----:B------:R-:W-:Y:S01]  /*85e0*/  MOV R36, R214 ;  /* 0x000000d600247202 */ /* 0x000fe20000000f00 */
[--C-:B------:R-:W-:Y:S02]  /*85f0*/  FFMA.FTZ R63, R20, c[0x0][0x2d0], -R8.reuse ;  /* 0x0000b400143f7a23 */ /* 0x100fe40000010808 */
[--C-:B------:R-:W-:Y:S02]  /*8600*/  FFMA.FTZ R130, R21, c[0x0][0x2d0], -R8.reuse ;  /* 0x0000b40015827a23 */ /* 0x100fe40000010808 */
[--C-:B------:R-:W-:Y:S02]  /*8610*/  FFMA.FTZ R131, R32, c[0x0][0x2d0], -R8.reuse ;  /* 0x0000b40020837a23 */ /* 0x100fe40000010808 */
[----:B------:R-:W-:Y:S01]  /*8620*/  MUFU.EX2 R248, R9 ;  /* 0x0000000900f87308 */ /* 0x000fe20000000800 */
[----:B------:R2:W-:Y:S01]  /*8630*/  @P4 LDGSTS.E.BYPASS.LTC128B.128 [R244+0x6900], [R10.64+0x80], !P5 ;  /* 0x069000800af44fae */ /* 0x0005e2000e901d48 */
[--C-:B------:R-:W-:Y:S02]  /*8640*/  FFMA.FTZ R53, R53, c[0x0][0x2d0], -R8.reuse ;  /* 0x0000b40035357a23 */ /* 0x100fe40000010808 */
[--C-:B------:R-:W-:Y:S02]  /*8650*/  FFMA.FTZ R240, R64, c[0x0][0x2d0], -R8.reuse ;  /* 0x0000b40040f07a23 */ /* 0x100fe40000010808 */
[--C-:B------:R-:W-:Y:S02]  /*8660*/  FFMA.FTZ R252, R33, c[0x0][0x2d0], -R8.reuse ;  /* 0x0000b40021fc7a23 */ /* 0x100fe40000010808 */
[--C-:B------:R-:W-:Y:S02]  /*8670*/  FFMA.FTZ R48, R48, c[0x0][0x2d0], -R8.reuse ;  /* 0x0000b40030307a23 */ /* 0x100fe40000010808 */
[----:B------:R-:W-:Y:S02]  /*8680*/  FFMA.FTZ R65, R65, c[0x0][0x2d0], -R8 ;  /* 0x0000b40041417a23 */ /* 0x000fe40000010808 */
[----:B------:R-:W-:Y:S02]  /*8690*/  IMAD.MOV.U32 R33, RZ, RZ, R216 ;  /* 0x000000ffff217224 */ /* 0x000fe400078e00d8 */
[----:B-1----:R-:W-:Y:S04]  /*86a0*/  FFMA.FTZ R7, R205, c[0x0][0x2d0], -R8 ;  /* 0x0000b400cd077a23 */ /* 0x002fe80000010808 */
[----:B------:R1:W3:Y:S01]  /*86b0*/  MUFU.EX2 R220, R7 ;  /* 0x0000000700dc7308 */ /* 0x0002e20000000800 */
[-C--:B--2---:R-:W-:Y:S05]  /*86c0*/  @P4 IADD3 R10, P2, R10, R2.reuse, RZ ;  /* 0x000000020a0a4210 */ /* 0x084fea0007f5e0ff */
[----:B------:R-:W-:Y:S05]  /*86d0*/  @P4 IMAD.X R11, R11, 0x1, R0, P2 ;  /* 0x000000010b0b4824 */ /* 0x000fea00010e0600 */
[----:B------:R2:W-:Y:S01]  /*86e0*/  @P4 LDGSTS.E.BYPASS.LTC128B.128 [R244+0x5100], [R10.64], !P6 ;  /* 0x051000000af44fae */ /* 0x0005e2000f101d48 */
[--C-:B-1----:R-:W-:Y:S01]  /*86f0*/  FFMA.FTZ R7, R16, c[0x0][0x2d0], -R8.reuse ;  /* 0x0000b40010077a23 */ /* 0x102fe20000010808 */
[----:B---3--:R-:W-:Y:S03]  /*8700*/  F2FP.PACK_AB R204, R220, R213 ;  /* 0x000000d5dccc723e */ /* 0x008fe600000000ff */
[----:B------:R1:W3:Y:S03]  /*8710*/  MUFU.EX2 R222, R7 ;  /* 0x0000000700de7308 */ /* 0x0002e60000000800 */
[----:B------:R2:W-:Y:S01]  /*8720*/  @P4 LDGSTS.E.BYPASS.LTC128B.128 [R244+0x7100], [R10.64+0x80], !P5 ;  /* 0x071000800af44fae */ /* 0x0005e2000e901d48 */
[----:B-1----:R-:W-:Y:S05]  /*8730*/  FMUL.FTZ R7, R136, c[0x0][0x2d0] ;  /* 0x0000b40088077a20 */ /* 0x002fea0000410000 */
[----:B------:R-:W-:Y:S02]  /*8740*/  FSEL R7, R7, RZ, P1 ;  /* 0x000000ff07077208 */ /* 0x000fe40000800000 */
[----:B--2---:R-:W-:Y:S03]  /*8750*/  @P4 IADD3 R10, P1, R10, R2, RZ ;  /* 0x000000020a0a4210 */ /* 0x004fe60007f3e0ff */
[--C-:B------:R-:W-:Y:S01]  /*8760*/  FFMA.FTZ R9, R207, c[0x0][0x2d0], -R7.reuse ;  /* 0x0000b400cf097a23 */ /* 0x100fe20000010807 */
[----:B------:R-:W-:Y:S01]  /*8770*/  @P4 IADD3.X R11, R11, R0, RZ, P1, !PT ;  /* 0x000000000b0b4210 */ /* 0x000fe20000ffe4ff */
[--C-:B------:R-:W-:Y:S01]  /*8780*/  FFMA.FTZ R2, R19, c[0x0][0x2d0], -R7.reuse ;  /* 0x0000b40013027a23 */ /* 0x100fe20000010807 */
[----:B------:R-:W-:Y:S01]  /*8790*/  FSETP.NEU.FTZ.AND P1, PT, R134, -INF , PT ;  /* 0xff8000008600780b */ /* 0x000fe20003f3d000 */
[----:B------:R1:W-:Y:S01]  /*87a0*/  MUFU.EX2 R212, R9 ;  /* 0x0000000900d47308 */ /* 0x0003e20000000800 */
[--C-:B------:R-:W-:Y:S01]  /*87b0*/  FFMA.FTZ R250, R22, c[0x0][0x2d0], -R7.reuse ;  /* 0x0000b40016fa7a23 */ /* 0x100fe20000010807 */
[----:B------:R2:W-:Y:S01]  /*87c0*/  @P4 LDGSTS.E.BYPASS.LTC128B.128 [R244+0x5900], [R10.64], !P6 ;  /* 0x059000000af44fae */ /* 0x0005e2000f101d48 */
[----:B------:R-:W-:Y:S01]  /*87d0*/  FSEL R0, R134, RZ, P1 ;  /* 0x000000ff86007208 */ /* 0x000fe20000800000 */
[--C-:B------:R-:W-:Y:S02]  /*87e0*/  FFMA.FTZ R249, R23, c[0x0][0x2d0], -R7.reuse ;  /* 0x0000b40017f97a23 */ /* 0x100fe40000010807 */
[--C-:B------:R-:W-:Y:S02]  /*87f0*/  FFMA.FTZ R32, R38, c[0x0][0x2d0], -R7.reuse ;  /* 0x0000b40026207a23 */ /* 0x100fe40000010807 */
[--C-:B------:R-:W-:Y:S02]  /*8800*/  FFMA.FTZ R19, R39, c[0x0][0x2d0], -R7.reuse ;  /* 0x0000b40027137a23 */ /* 0x100fe40000010807 */
[----:B------:R4:W-:Y:S01]  /*8810*/  MUFU.EX2 R221, R2 ;  /* 0x0000000200dd7308 */ /* 0x0009e20000000800 */
[----:B------:R2:W-:Y:S01]  /*8820*/  @P4 LDGSTS.E.BYPASS.LTC128B.128 [R244+0x7900], [R10.64+0x80], !P5 ;  /* 0x079000800af44fae */ /* 0x0005e2000e901d48 */
[--C-:B------:R-:W-:Y:S02]  /*8830*/  FFMA.FTZ R54, R54, c[0x0][0x2d0], -R7.reuse ;  /* 0x0000b40036367a23 */ /* 0x100fe40000010807 */
[--C-:B------:R-:W-:Y:S02]  /*8840*/  FFMA.FTZ R55, R55, c[0x0][0x2d0], -R7.reuse ;  /* 0x0000b40037377a23 */ /* 0x100fe40000010807 */
[--C-:B------:R-:W-:Y:S02]  /*8850*/  FFMA.FTZ R251, R34, c[0x0][0x2d0], -R7.reuse ;  /* 0x0000b40022fb7a23 */ /* 0x100fe40000010807 */
[--C-:B------:R-:W-:Y:S01]  /*8860*/  FFMA.FTZ R50, R50, c[0x0][0x2d0], -R7.reuse ;  /* 0x0000b40032327a23 */ /* 0x100fe20000010807 */
[----:B------:R-:W2:Y:S01]  /*8870*/  LDSM.16.MT88.4 R20, [R225] ;  /* 0x00000000e114783b */ /* 0x000ea20000004200 */
[--C-:B------:R-:W-:Y:S02]  /*8880*/  FFMA.FTZ R51, R51, c[0x0][0x2d0], -R7.reuse ;  /* 0x0000b40033337a23 */ /* 0x100fe40000010807 */
[--C-:B------:R-:W-:Y:S02]  /*8890*/  FFMA.FTZ R66, R66, c[0x0][0x2d0], -R7.reuse ;  /* 0x0000b40042427a23 */ /* 0x100fe40000010807 */
[--C-:B-1----:R-:W-:Y:S01]  /*88a0*/  FFMA.FTZ R9, R206, c[0x0][0x2d0], -R7.reuse ;  /* 0x0000b400ce097a23 */ /* 0x102fe20000010807 */
[----:B---3--:R-:W-:Y:S01]  /*88b0*/  F2FP.PACK_AB R206, R248, R222 ;  /* 0x000000def8ce723e */ /* 0x008fe200000000ff */
[----:B------:R-:W-:Y:S01]  /*88c0*/  FFMA.FTZ R67, R67, c[0x0][0x2d0], -R7 ;  /* 0x0000b40043437a23 */ /* 0x000fe20000010807 */
[----:B------:R-:W0:Y:S01]  /*88d0*/  LDGDEPBAR ;  /* 0x00000000000079af */ /* 0x000e220000000000 */
[----:B------:R1:W3:Y:S01]  /*88e0*/  MUFU.EX2 R218, R9 ;  /* 0x0000000900da7308 */ /* 0x0002e20000000800 */
[----:B----4-:R-:W-:Y:S02]  /*88f0*/  FADD.FTZ R2, -R0, R139 ;  /* 0x0000008b00027221 */ /* 0x010fe40000010100 */
[----:B-1----:R-:W-:Y:S01]  /*8900*/  FFMA.FTZ R9, R18, c[0x0][0x2d0], -R7 ;  /* 0x0000b40012097a23 */ /* 0x002fe20000010807 */
[----:B---3--:R-:W-:Y:S01]  /*8910*/  F2FP.PACK_AB R205, R218, R212 ;  /* 0x000000d4dacd723e */ /* 0x008fe200000000ff */
[--C-:B------:R-:W-:Y:S05]  /*8920*/  FFMA.FTZ R18, R52, c[0x0][0x2d0], -R8.reuse ;  /* 0x0000b40034127a23 */ /* 0x100fea0000010808 */
[----:B------:R1:W3:Y:S02]  /*8930*/  MUFU.EX2 R219, R9 ;  /* 0x0000000900db7308 */ /* 0x0002e40000000800 */
[----:B-1----:R-:W-:Y:S01]  /*8940*/  FMUL.FTZ R9, R135, c[0x0][0x2d0] ;  /* 0x0000b40087097a20 */ /* 0x002fe20000410000 */
[----:B---3--:R-:W-:Y:S04]  /*8950*/  F2FP.PACK_AB R207, R221, R219 ;  /* 0x000000dbddcf723e */ /* 0x008fe800000000ff */
[----:B------:R-:W-:Y:S05]  /*8960*/  FSEL R9, R9, RZ, P0 ;  /* 0x000000ff09097208 */ /* 0x000fea0000000000 */
[--C-:B------:R-:W-:Y:S02]  /*8970*/  FFMA.FTZ R0, R208, c[0x0][0x2d0], -R9.reuse ;  /* 0x0000b400d0007a23 */ /* 0x100fe40000010809 */
[--C-:B--2---:R-:W-:Y:S02]  /*8980*/  FFMA.FTZ R10, R209, c[0x0][0x2d0], -R9.reuse ;  /* 0x0000b400d10a7a23 */ /* 0x104fe40000010809 */
        /* <DEDUP_REMOVED lines=9> */
[--C-:B------:R-:W-:Y:S02]  /*8a20*/  FFMA.FTZ R45, R45, c[0x0][0x2d0], -R9.reuse ;  /* 0x0000b4002d2d7a23 */ /* 0x100fe40000010809 */
[--C-:B------:R-:W-:Y:S02]  /*8a30*/  FFMA.FTZ R56, R56, c[0x0][0x2d0], -R9.reuse ;  /* 0x0000b40038387a23 */ /* 0x100fe40000010809 */
[--C-:B------:R-:W-:Y:S02]  /*8a40*/  FFMA.FTZ R57, R57, c[0x0][0x2d0], -R9.reuse ;  /* 0x0000b40039397a23 */ /* 0x100fe40000010809 */
[--C-:B------:R-:W-:Y:S02]  /*8a50*/  FFMA.FTZ R60, R60, c[0x0][0x2d0], -R9.reuse ;  /* 0x0000b4003c3c7a23 */ /* 0x100fe40000010809 */
[--C-:B------:R-:W-:Y:S02]  /*8a60*/  FFMA.FTZ R61, R61, c[0x0][0x2d0], -R9.reuse ;  /* 0x0000b4003d3d7a23 */ /* 0x100fe40000010809 */
[----:B-1----:R-:W-:Y:S04]  /*8a70*/  FFMA.FTZ R0, R12, c[0x0][0x2d0], -R9 ;  /* 0x0000b4000c007a23 */ /* 0x002fe80000010809 */
[----:B------:R1:W-:Y:S01]  /*8a80*/  MUFU.EX2 R214, R0 ;  /* 0x0000000000d67308 */ /* 0x0003e20000000800 */
[--C-:B--2---:R-:W-:Y:S02]  /*8a90*/  FFMA.FTZ R10, R37, c[0x0][0x2d0], -R8.reuse ;  /* 0x0000b400250a7a23 */ /* 0x104fe40000010808 */
[----:B------:R-:W-:Y:S02]  /*8aa0*/  FFMA.FTZ R37, R49, c[0x0][0x2d0], -R8 ;  /* 0x0000b40031257a23 */ /* 0x000fe40000010808 */
[----:B------:R-:W-:Y:S02]  /*8ab0*/  FMUL.FTZ R8, R134, c[0x0][0x2d0] ;  /* 0x0000b40086087a20 */ /* 0x000fe40000410000 */
[----:B------:R-:W-:Y:S02]  /*8ac0*/  FFMA.FTZ R49, R35, c[0x0][0x2d0], -R7 ;  /* 0x0000b40023317a23 */ /* 0x000fe40000010807 */
[----:B------:R-:W-:Y:S01]  /*8ad0*/  IMAD.MOV.U32 R52, RZ, RZ, R10 ;  /* 0x000000ffff347224 */ /* 0x000fe200078e000a */
[----:B------:R-:W-:Y:S05]  /*8ae0*/  FSEL R7, R8, RZ, P1 ;  /* 0x000000ff08077208 */ /* 0x000fea0000800000 */
[--C-:B------:R-:W-:Y:S02]  /*8af0*/  FFMA.FTZ R8, R210, c[0x0][0x2d0], -R7.reuse ;  /* 0x0000b400d2087a23 */ /* 0x100fe40000010807 */
[----:B------:R-:W-:Y:S02]  /*8b00*/  FFMA.FTZ R217, R26, c[0x0][0x2d0], -R7 ;  /* 0x0000b4001ad97a23 */ /* 0x000fe40000010807 */
[----:B------:R-:W-:Y:S01]  /*8b10*/  MUFU.EX2 R208, R8 ;  /* 0x0000000800d07308 */ /* 0x000fe20000000800 */
[----:B-1----:R-:W-:Y:S02]  /*8b20*/  FFMA.FTZ R0, R13, c[0x0][0x2d0], -R9 ;  /* 0x0000b4000d007a23 */ /* 0x002fe40000010809 */
        /* <DEDUP_REMOVED lines=14> */
[----:B-1----:R-:W-:Y:S02]  /*8c10*/  FMUL.FTZ R0, R5, c[0x0][0x2d0] ;  /* 0x0000b40005007a20 */ /* 0x002fe40000410000 */
[--C-:B------:R-:W-:Y:S02]  /*8c20*/  FFMA.FTZ R5, R14, c[0x0][0x2d0], -R7.reuse ;  /* 0x0000b4000e057a23 */ /* 0x100fe40000010807 */
[----:B------:R1:W2:Y:S10]  /*8c30*/  MUFU.EX2 R133, R0 ;  /* 0x0000000000857308 */ /* 0x0002b40000000800 */
[----:B------:R3:W-:Y:S01]  /*8c40*/  MUFU.EX2 R209, R5 ;  /* 0x0000000500d17308 */ /* 0x0007e20000000800 */
[----:B-1----:R-:W-:Y:S02]  /*8c50*/  FMUL.FTZ R0, R4, c[0x0][0x2d0] ;  /* 0x0000b40004007a20 */ /* 0x002fe40000410000 */
[----:B------:R-:W-:Y:S07]  /*8c60*/  FFMA.FTZ R4, R15, c[0x0][0x2d0], -R7 ;  /* 0x0000b4000f047a23 */ /* 0x000fee0000010807 */
[----:B------:R1:W4:Y:S01]  /*8c70*/  MUFU.EX2 R132, R0 ;  /* 0x0000000000847308 */ /* 0x0003220000000800 */
[C---:B--2---:R-:W-:Y:S02]  /*8c80*/  FMUL.FTZ R16, R133.reuse, R160 ;  /* 0x000000a085107220 */ /* 0x044fe40000410000 */
[----:B------:R-:W-:Y:S02]  /*8c90*/  IMAD.MOV.U32 R160, RZ, RZ, R18 ;  /* 0x000000ffffa07224 */ /* 0x000fe400078e0012 */
[C---:B------:R-:W-:Y:S01]  /*8ca0*/  FMUL.FTZ R17, R133.reuse, R161 ;  /* 0x000000a185117220 */ /* 0x040fe20000410000 */
[----:B------:R-:W-:Y:S01]  /*8cb0*/  MOV R161, R53 ;  /* 0x0000003500a17202 */ /* 0x000fe20000000f00 */
[C---:B---3--:R-:W-:Y:S01]  /*8cc0*/  FMUL.FTZ R5, R133.reuse, R141 ;  /* 0x0000008d85057220 */ /* 0x048fe20000410000 */
[----:B------:R-:W-:Y:S01]  /*8cd0*/  F2FP.PACK_AB R141, R208, R139 ;  /* 0x0000008bd08d723e */ /* 0x000fe200000000ff */
[C---:B------:R-:W-:Y:S01]  /*8ce0*/  FMUL.FTZ R64, R133.reuse, R200 ;  /* 0x000000c885407220 */ /* 0x040fe20000410000 */
[----:B------:R2:W3:Y:S01]  /*8cf0*/  MUFU.EX2 R243, R4 ;  /* 0x0000000400f37308 */ /* 0x0004e20000000800 */
[C---:B------:R-:W-:Y:S02]  /*8d00*/  FMUL.FTZ R68, R133.reuse, R68 ;  /* 0x0000004485447220 */ /* 0x040fe40000410000 */
[C---:B------:R-:W-:Y:S02]  /*8d10*/  FMUL.FTZ R69, R133.reuse, R69 ;  /* 0x0000004585457220 */ /* 0x040fe40000410000 */
[C---:B------:R-:W-:Y:S02]  /*8d20*/  FMUL.FTZ R80, R133.reuse, R80 ;  /* 0x0000005085507220 */ /* 0x040fe40000410000 */
[C---:B------:R-:W-:Y:S02]  /*8d30*/  FMUL.FTZ R81, R133.reuse, R81 ;  /* 0x0000005185517220 */ /* 0x040fe40000410000 */
[C---:B------:R-:W-:Y:S02]  /*8d40*/  FMUL.FTZ R84, R133.reuse, R84 ;  /* 0x0000005485547220 */ /* 0x040fe40000410000 */
[C---:B------:R-:W-:Y:S02]  /*8d50*/  FMUL.FTZ R85, R133.reuse, R85 ;  /* 0x0000005585557220 */ /* 0x040fe40000410000 */
[----:B------:R-:W-:Y:S02]  /*8d60*/  FMUL.FTZ R96, R133, R96 ;  /* 0x0000006085607220 */ /* 0x000fe40000410000 */
[----:B-1----:R-:W-:Y:S02]  /*8d70*/  FMUL.FTZ R0, R3, c[0x0][0x2d0] ;  /* 0x0000b40003007a20 */ /* 0x002fe40000410000 */
[C---:B----4-:R-:W-:Y:S01]  /*8d80*/  FMUL.FTZ R6, R132.reuse, R142 ;  /* 0x0000008e84067220 */ /* 0x050fe20000410000 */
[----:B------:R-:W-:Y:S01]  /*8d90*/  F2FP.PACK_AB R142, R241, R214 ;  /* 0x000000d6f18e723e */ /* 0x000fe200000000ff */
[----:B------:R1:W4:Y:S01]  /*8da0*/  MUFU.EX2 R3, R0 ;  /* 0x0000000000037308 */ /* 0x0003220000000800 */
[C---:B------:R-:W-:Y:S02]  /*8db0*/  FMUL.FTZ R7, R132.reuse, R143 ;  /* 0x0000008f84077220 */ /* 0x040fe40000410000 */
[C---:B------:R-:W-:Y:S01]  /*8dc0*/  FMUL.FTZ R18, R132.reuse, R162 ;  /* 0x000000a284127220 */ /* 0x040fe20000410000 */
[----:B------:R-:W-:Y:S01]  /*8dd0*/  MOV R162, R19 ;  /* 0x0000001300a27202 */ /* 0x000fe20000000f00 */
[----:B--2---:R-:W-:Y:S01]  /*8de0*/  FMUL.FTZ R4, R133, R140 ;  /* 0x0000008c85047220 */ /* 0x004fe20000410000 */
[----:B------:R-:W-:Y:S01]  /*8df0*/  F2FP.PACK_AB R140, R215, R138 ;  /* 0x0000008ad78c723e */ /* 0x000fe200000000ff */
[C---:B------:R-:W-:Y:S01]  /*8e00*/  FMUL.FTZ R19, R132.reuse, R163 ;  /* 0x000000a384137220 */ /* 0x040fe20000410000 */
[----:B---3--:R-:W-:Y:S01]  /*8e10*/  F2FP.PACK_AB R143, R243, R209 ;  /* 0x000000d1f38f723e */ /* 0x008fe200000000ff */
[C---:B------:R-:W-:Y:S01]  /*8e20*/  FMUL.FTZ R34, R132.reuse, R186 ;  /* 0x000000ba84227220 */ /* 0x040fe20000410000 */
[----:B------:R-:W-:Y:S01]  /*8e30*/  MOV R163, R65 ;  /* 0x0000004100a37202 */ /* 0x000fe20000000f00 */
[C---:B------:R-:W-:Y:S01]  /*8e40*/  FMUL.FTZ R35, R132.reuse, R187 ;  /* 0x000000bb84237220 */ /* 0x040fe20000410000 */
[-C--:B------:R-:W-:Y:S03]  /*8e50*/  HMMA.16816.F32 R4, R204, R20.reuse, R4 ;  /* 0x00000014cc04723c */ /* 0x080fe60000001804 */
[----:B------:R-:W-:Y:S01]  /*8e60*/  IMAD.MOV.U32 R187, RZ, RZ, R44 ;  /* 0x000000ffffbb7224 */ /* 0x000fe200078e002c */
[----:B------:R-:W-:Y:S01]  /*8e70*/  MOV R186, R45 ;  /* 0x0000002d00ba7202 */ /* 0x000fe20000000f00 */
[----:B------:R-:W-:Y:S02]  /*8e80*/  FMUL.FTZ R65, R133, R201 ;  /* 0x000000c985417220 */ /* 0x000fe40000410000 */
[C---:B------:R-:W-:Y:S02]  /*8e90*/  FMUL.FTZ R70, R132.reuse, R70 ;  /* 0x0000004684467220 */ /* 0x040fe40000410000 */
[----:B------:R-:W-:Y:S01]  /*8ea0*/  FMUL.FTZ R71, R132, R71 ;  /* 0x0000004784477220 */ /* 0x000fe20000410000 */
[----:B------:R-:W-:Y:S02]  /*8eb0*/  MUFU.EX2 R186, R186 ;  /* 0x000000ba00ba7308 */ /* 0x000fe40000000800 */
[----:B-1----:R-:W-:Y:S02]  /*8ec0*/  FMUL.FTZ R0, R2, c[0x0][0x2d0] ;  /* 0x0000b40002007a20 */ /* 0x002fe40000410000 */
[C---:B----4-:R-:W-:Y:S02]  /*8ed0*/  FMUL.FTZ R8, R3.reuse, R144 ;  /* 0x0000009003087220 */ /* 0x050fe40000410000 */
[C---:B------:R-:W-:Y:S02]  /*8ee0*/  FMUL.FTZ R9, R3.reuse, R145 ;  /* 0x0000009103097220 */ /* 0x040fe40000410000 */
[C---:B------:R-:W-:Y:S02]  /*8ef0*/  FMUL.FTZ R12, R3.reuse, R148 ;  /* 0x00000094030c7220 */ /* 0x040fe40000410000 */
[----:B------:R-:W1:Y:S01]  /*8f00*/  MUFU.EX2 R0, R0 ;  /* 0x0000000000007308 */ /* 0x000e620000000800 */
[C---:B------:R-:W-:Y:S01]  /*8f10*/  FMUL.FTZ R13, R3.reuse, R149 ;  /* 0x00000095030d7220 */ /* 0x040fe20000410000 */
[----:B------:R-:W-:Y:S01]  /*8f20*/  MOV R149, R60 ;  /* 0x0000003c00957202 */ /* 0x000fe20000000f00 */
[C---:B------:R-:W-:Y:S02]  /*8f30*/  FMUL.FTZ R25, R3.reuse, R153 ;  /* 0x0000009903197220 */ /* 0x040fe40000410000 */
[----:B------:R-:W-:Y:S02]  /*8f40*/  IMAD.MOV.U32 R153, RZ, RZ, R55 ;  /* 0x000000ffff997224 */ /* 0x000fe400078e0037 */
[C---:B------:R-:W-:Y:S01]  /*8f50*/  FMUL.FTZ R24, R3.reuse, R152 ;  /* 0x0000009803187220 */ /* 0x040fe20000410000 */
[----:B------:R-:W-:Y:S01]  /*8f60*/  MOV R152, R50 ;  /* 0x0000003200987202 */ /* 0x000fe20000000f00 */
[C---:B------:R-:W-:Y:S02]  /*8f70*/  FMUL.FTZ R28, R3.reuse, R156 ;  /* 0x0000009c031c7220 */ /* 0x040fe40000410000 */
[----:B------:R-:W-:Y:S01]  /*8f80*/  FMUL.FTZ R29, R3, R157 ;  /* 0x0000009d031d7220 */ /* 0x000fe20000410000 */
[----:B------:R-:W-:Y:S01]  /*8f90*/  MOV R157, R51 ;  /* 0x00000033009d7202 */ /* 0x000fe20000000f00 */
[----:B------:R-:W-:Y:S02]  /*8fa0*/  IMAD.MOV.U32 R156, RZ, RZ, R32 ;  /* 0x000000ffff9c7224 */ /* 0x000fe400078e0020 */
[----:B------:R-:W-:Y:S01]  /*8fb0*/  FMUL.FTZ R32, R133, R184 ;  /* 0x000000b885207220 */ /* 0x000fe20000410000 */
[----:B------:R-:W-:Y:S01]  /*8fc0*/  MOV R184, R47 ;  /* 0x0000002f00b87202 */ /* 0x000fe20000000f00 */
[C---:B------:R-:W-:Y:S02]  /*8fd0*/  FMUL.FTZ R44, R3.reuse, R168 ;  /* 0x000000a8032c7220 */ /* 0x040fe40000410000 */
[C---:B------:R-:W-:Y:S02]  /*8fe0*/  FMUL.FTZ R45, R3.reuse, R169 ;  /* 0x000000a9032d7220 */ /* 0x040fe40000410000 */
[C---:B------:R-:W-:Y:S01]  /*8ff0*/  FMUL.FTZ R50, R132.reuse, R194 ;  /* 0x000000c284327220 */ /* 0x040fe20000410000 */
[----:B------:R2:W-:Y:S01]  /*9000*/  MUFU.EX2 R169, R250 ;  /* 0x000000fa00a97308 */ /* 0x0005e20000000800 */
[----:B------:R-:W-:Y:S02]  /*9010*/  FMUL.FTZ R51, R132, R195 ;  /* 0x000000c384337220 */ /* 0x000fe40000410000 */
[C---:B-1----:R-:W-:Y:S02]  /*9020*/  FMUL.FTZ R10, R0.reuse, R146 ;  /* 0x00000092000a7220 */ /* 0x042fe40000410000 */
[C---:B------:R-:W-:Y:S02]  /*9030*/  FMUL.FTZ R11, R0.reuse, R147 ;  /* 0x00000093000b7220 */ /* 0x040fe40000410000 */
[----:B------:R-:W-:Y:S01]  /*9040*/  LDSM.16.MT88.4 R144, [R228] ;  /* 0x00000000e490783b */ /* 0x000fe20000004200 */
[C---:B------:R-:W-:Y:S02]  /*9050*/  FMUL.FTZ R60, R3.reuse, R180 ;  /* 0x000000b4033c7220 */ /* 0x040fe40000410000 */
[C---:B------:R-:W-:Y:S01]  /*9060*/  FMUL.FTZ R72, R3.reuse, R72 ;  /* 0x0000004803487220 */ /* 0x040fe20000410000 */
[----:B------:R-:W-:Y:S01]  /*9070*/  MUFU.EX2 R184, R184 ;  /* 0x000000b800b87308 */ /* 0x000fe20000000800 */
[C---:B------:R-:W-:Y:S04]  /*9080*/  HMMA.16816.F32 R8, R140.reuse, R20, R8 ;  /* 0x000000148c08723c */ /* 0x040fe80000001808 */
[C---:B------:R-:W-:Y:S02]  /*9090*/  FMUL.FTZ R14, R0.reuse, R150 ;  /* 0x00000096000e7220 */ /* 0x040fe40000410000 */
[----:B------:R-:W-:Y:S01]  /*90a0*/  FMUL.FTZ R15, R0, R151 ;  /* 0x00000097000f7220 */ /* 0x000fe20000410000 */
[----:B------:R-:W-:Y:S01]  /*90b0*/  MOV R151, R56 ;  /* 0x0000003800977202 */ /* 0x000fe20000000f00 */
[C---:B------:R-:W-:Y:S02]  /*90c0*/  FMUL.FTZ R56, R3.reuse, R176 ;  /* 0x000000b003387220 */ /* 0x040fe40000410000 */
[----:B------:R-:W-:Y:S02]  /*90d0*/  MUFU.EX2 R176, R252 ;  /* 0x000000fc00b07308 */ /* 0x000fe40000000800 */
[C---:B------:R-:W-:Y:S01]  /*90e0*/  FMUL.FTZ R73, R3.reuse, R73 ;  /* 0x0000004903497220 */ /* 0x040fe20000410000 */
[-C--:B------:R-:W-:Y:S03]  /*90f0*/  HMMA.16816.F32 R12, R140, R22.reuse, R12 ;  /* 0x000000168c0c723c */ /* 0x080fe6000000180c */
[C---:B------:R-:W-:Y:S01]  /*9100*/  FMUL.FTZ R76, R3.reuse, R76 ;  /* 0x0000004c034c7220 */ /* 0x040fe20000410000 */
[----:B--2---:R-:W-:Y:S01]  /*9110*/  MOV R250, R160 ;  /* 0x000000a000fa7202 */ /* 0x004fe20000000f00 */
[----:B------:R-:W-:Y:S02]  /*9120*/  FMUL.FTZ R77, R3, R77 ;  /* 0x0000004d034d7220 */ /* 0x000fe40000410000 */
[C---:B------:R-:W-:Y:S01]  /*9130*/  FMUL.FTZ R82, R132.reuse, R82 ;  /* 0x0000005284527220 */ /* 0x040fe20000410000 */
[C---:B------:R-:W-:Y:S02]  /*9140*/  HMMA.16816.F32 R16, R204.reuse, R22, R16 ;  /* 0x00000016cc10723c */ /* 0x040fe40000001810 */
[----:B------:R-:W-:Y:S02]  /*9150*/  MUFU.EX2 R250, R250 ;  /* 0x000000fa00fa7308 */ /* 0x000fe40000000800 */
[C---:B------:R-:W-:Y:S02]  /*9160*/  FMUL.FTZ R21, R133.reuse, R173 ;  /* 0x000000ad85157220 */ /* 0x040fe40000410000 */
[----:B------:R-:W-:Y:S01]  /*9170*/  IMAD.MOV.U32 R173, RZ, RZ, R52 ;  /* 0x000000ffffad7224 */ /* 0x000fe200078e0034 */
[----:B------:R-:W-:Y:S01]  /*9180*/  MOV R52, R33 ;  /* 0x0000002100347202 */ /* 0x000fe20000000f00 */
[C---:B------:R-:W-:Y:S01]  /*9190*/  FMUL.FTZ R22, R132.reuse, R174 ;  /* 0x000000ae84167220 */ /* 0x040fe20000410000 */
[----:B------:R-:W-:Y:S03]  /*91a0*/  MOV R174, R48 ;  /* 0x0000003000ae7202 */ /* 0x000fe60000000f00 */
[C---:B------:R-:W-:Y:S02]  /*91b0*/  FMUL.FTZ R23, R132.reuse, R175 ;  /* 0x000000af84177220 */ /* 0x040fe40000410000 */
[----:B------:R-:W-:Y:S02]  /*91c0*/  IMAD.MOV.U32 R175, RZ, RZ, R37 ;  /* 0x000000ffffaf7224 */ /* 0x000fe400078e0025 */
[----:B------:R-:W-:Y:S02]  /*91d0*/  IMAD.MOV.U32 R48, RZ, RZ, R36 ;  /* 0x000000ffff307224 */ /* 0x000fe400078e0024 */
[----:B------:R-:W1:Y:S01]  /*91e0*/  LDSM.16.MT88.4 R36, [R226] ;  /* 0x00000000e224783b */ /* 0x000e620000004200 */
[C---:B------:R-:W-:Y:S02]  /*91f0*/  FMUL.FTZ R20, R133.reuse, R172 ;  /* 0x000000ac85147220 */ /* 0x040fe40000410000 */
[----:B------:R-:W-:Y:S01]  /*9200*/  IMAD.MOV.U32 R172, RZ, RZ, R54 ;  /* 0x000000ffffac7224 */ /* 0x000fe200078e0036 */
[----:B------:R-:W-:Y:S01]  /*9210*/  MOV R2, R48 ;  /* 0x0000003000027202 */ /* 0x000fe20000000f00 */
[----:B------:R-:W-:Y:S01]  /*9220*/  FMUL.FTZ R33, R133, R185 ;  /* 0x000000b985217220 */ /* 0x000fe20000410000 */
[----:B------:R-:W-:Y:S01]  /*9230*/  MOV R185, R52 ;  /* 0x0000003400b97202 */ /* 0x000fe20000000f00 */
[C---:B------:R-:W-:Y:S01]  /*9240*/  FMUL.FTZ R83, R132.reuse, R83 ;  /* 0x0000005384537220 */ /* 0x040fe20000410000 */
[----:B------:R-:W2:Y:S01]  /*9250*/  LDSM.16.MT88.4 R52, [R229] ;  /* 0x00000000e534783b */ /* 0x000ea20000004200 */
        /* <DEDUP_REMOVED lines=16> */
[-C--:B-1----:R-:W-:Y:S03]  /*9360*/  HMMA.16816.F32 R20, R204, R36.reuse, R20 ;  /* 0x00000024cc14723c */ /* 0x082fe60000001814 */
[C---:B------:R-:W-:Y:S01]  /*9370*/  FMUL.FTZ R26, R0.reuse, R154 ;  /* 0x0000009a001a7220 */ /* 0x040fe20000410000 */
[----:B------:R-:W-:Y:S01]  /*9380*/  MOV R154, R66 ;  /* 0x00000042009a7202 */ /* 0x000fe20000000f00 */
[----:B------:R-:W-:Y:S02]  /*9390*/  FMUL.FTZ R27, R0, R155 ;  /* 0x0000009b001b7220 */ /* 0x000fe40000410000 */
[----:B------:R-:W-:Y:S02]  /*93a0*/  IMAD.MOV.U32 R155, RZ, RZ, R67 ;  /* 0x000000ffff9b7224 */ /* 0x000fe400078e0043 */
[----:B------:R-:W-:Y:S03]  /*93b0*/  FMUL.FTZ R66, R132, R202 ;  /* 0x000000ca84427220 */ /* 0x000fe60000410000 */
[C---:B------:R-:W-:Y:S04]  /*93c0*/  HMMA.16816.F32 R24, R140.reuse, R36, R24 ;  /* 0x000000248c18723c */ /* 0x040fe80000001818 */
[C---:B------:R-:W-:Y:S02]  /*93d0*/  FMUL.FTZ R30, R0.reuse, R158 ;  /* 0x0000009e001e7220 */ /* 0x040fe40000410000 */
[----:B------:R-:W-:Y:S01]  /*93e0*/  FMUL.FTZ R31, R0, R159 ;  /* 0x0000009f001f7220 */ /* 0x000fe20000410000 */
[----:B------:R-:W-:Y:S01]  /*93f0*/  MOV R159, R41 ;  /* 0x00000029009f7202 */ /* 0x000fe20000000f00 */
[C---:B------:R-:W-:Y:S01]  /*9400*/  FMUL.FTZ R41, R3.reuse, R165 ;  /* 0x000000a503297220 */ /* 0x040fe20000410000 */
[----:B------:R-:W-:Y:S03]  /*9410*/  MOV R165, R63 ;  /* 0x0000003f00a57202 */ /* 0x000fe60000000f00 */
[C---:B------:R-:W-:Y:S01]  /*9420*/  FMUL.FTZ R67, R132.reuse, R203 ;  /* 0x000000cb84437220 */ /* 0x040fe20000410000 */
[-C--:B------:R-:W-:Y:S01]  /*9430*/  HMMA.16816.F32 R28, R140, R38.reuse, R28 ;  /* 0x000000268c1c723c */ /* 0x080fe2000000181c */
[----:B------:R-:W-:Y:S02]  /*9440*/  MUFU.EX2 R168, R165 ;  /* 0x000000a500a87308 */ /* 0x000fe40000000800 */
[C---:B------:R-:W-:Y:S02]  /*9450*/  FMUL.FTZ R118, R132.reuse, R118 ;  /* 0x0000007684767220 */ /* 0x040fe40000410000 */
[C---:B------:R-:W-:Y:S02]  /*9460*/  FMUL.FTZ R119, R132.reuse, R119 ;  /* 0x0000007784777220 */ /* 0x040fe40000410000 */
[----:B------:R-:W-:Y:S01]  /*9470*/  FMUL.FTZ R120, R3, R120 ;  /* 0x0000007803787220 */ /* 0x000fe20000410000 */
[C---:B------:R-:W-:Y:S04]  /*9480*/  HMMA.16816.F32 R32, R204.reuse, R38, R32 ;  /* 0x00000026cc20723c */ /* 0x040fe80000001820 */
[C---:B------:R-:W-:Y:S02]  /*9490*/  FMUL.FTZ R36, R133.reuse, R188 ;  /* 0x000000bc85247220 */ /* 0x040fe40000410000 */
[----:B------:R-:W-:Y:S02]  /*94a0*/  FMUL.FTZ R37, R133, R189 ;  /* 0x000000bd85257220 */ /* 0x000fe40000410000 */
[C---:B------:R-:W-:Y:S01]  /*94b0*/  FMUL.FTZ R38, R132.reuse, R190 ;  /* 0x000000be84267220 */ /* 0x040fe20000410000 */
[----:B------:R-:W-:Y:S03]  /*94c0*/  MOV R190, R43 ;  /* 0x0000002b00be7202 */ /* 0x000fe60000000f00 */
[----:B------:R-:W-:Y:S02]  /*94d0*/  FMUL.FTZ R39, R132, R191 ;  /* 0x000000bf84277220 */ /* 0x000fe40000410000 */
[C---:B------:R-:W-:Y:S02]  /*94e0*/  FMUL.FTZ R121, R3.reuse, R121 ;  /* 0x0000007903797220 */ /* 0x040fe40000410000 */
[C---:B------:R-:W-:Y:S02]  /*94f0*/  FMUL.FTZ R124, R3.reuse, R124 ;  /* 0x0000007c037c7220 */ /* 0x040fe40000410000 */
[C---:B------:R-:W-:Y:S01]  /*9500*/  FMUL.FTZ R125, R3.reuse, R125 ;  /* 0x0000007d037d7220 */ /* 0x040fe20000410000 */
[-C--:B--2---:R-:W-:Y:S03]  /*9510*/  HMMA.16816.F32 R36, R204, R52.reuse, R36 ;  /* 0x00000034cc24723c */ /* 0x084fe60000001824 */
[----:B------:R-:W-:Y:S02]  /*9520*/  IMAD.MOV.U32 R158, RZ, RZ, R40 ;  /* 0x000000ffff9e7224 */ /* 0x000fe400078e0028 */
[----:B------:R-:W-:Y:S02]  /*9530*/  FMUL.FTZ R40, R3, R164 ;  /* 0x000000a403287220 */ /* 0x000fe40000410000 */
[C---:B------:R-:W-:Y:S02]  /*9540*/  FMUL.FTZ R43, R0.reuse, R167 ;  /* 0x000000a7002b7220 */ /* 0x040fe40000410000 */
[----:B------:R-:W-:Y:S03]  /*9550*/  IMAD.MOV.U32 R189, RZ, RZ, R42 ;  /* 0x000000ffffbd7224 */ /* 0x000fe600078e002a */
[C---:B------:R-:W-:Y:S02]  /*9560*/  FMUL.FTZ R42, R0.reuse, R166 ;  /* 0x000000a6002a7220 */ /* 0x040fe40000410000 */
[C---:B------:R-:W-:Y:S02]  /*9570*/  FMUL.FTZ R47, R0.reuse, R171 ;  /* 0x000000ab002f7220 */ /* 0x040fe40000410000 */
[----:B------:R1:W-:Y:S01]  /*9580*/  MUFU.EX2 R171, R130 ;  /* 0x0000008200ab7308 */ /* 0x0003e20000000800 */
[C---:B------:R-:W-:Y:S02]  /*9590*/  FMUL.FTZ R48, R133.reuse, R192 ;  /* 0x000000c085307220 */ /* 0x040fe40000410000 */
[C---:B------:R-:W-:Y:S04]  /*95a0*/  HMMA.16816.F32 R40, R140.reuse, R52, R40 ;  /* 0x000000348c28723c */ /* 0x040fe80000001828 */
[----:B------:R-:W-:Y:S02]  /*95b0*/  IMAD.MOV.U32 R188, RZ, RZ, R46 ;  /* 0x000000ffffbc7224 */ /* 0x000fe400078e002e */
[C---:B------:R-:W-:Y:S02]  /*95c0*/  FMUL.FTZ R46, R0.reuse, R170 ;  /* 0x000000aa002e7220 */ /* 0x040fe40000410000 */
[C---:B------:R-:W-:Y:S01]  /*95d0*/  FMUL.FTZ R52, R133.reuse, R196 ;  /* 0x000000c485347220 */ /* 0x040fe20000410000 */
[----:B------:R-:W-:Y:S03]  /*95e0*/  MUFU.EX2 R170, R251 ;  /* 0x000000fb00aa7308 */ /* 0x000fe60000000800 */
[C---:B------:R-:W-:Y:S01]  /*95f0*/  FMUL.FTZ R53, R133.reuse, R197 ;  /* 0x000000c585357220 */ /* 0x040fe20000410000 */
[-C--:B------:R-:W-:Y:S03]  /*9600*/  HMMA.16816.F32 R44, R140, R54.reuse, R44 ;  /* 0x000000368c2c723c */ /* 0x080fe6000000182c */
[----:B------:R-:W-:Y:S02]  /*9610*/  IMAD.MOV.U32 R164, RZ, RZ, R49 ;  /* 0x000000ffffa47224 */ /* 0x000fe400078e0031 */
[----:B------:R-:W-:Y:S01]  /*9620*/  FMUL.FTZ R49, R133, R193 ;  /* 0x000000c185317220 */ /* 0x000fe20000410000 */
[----:B------:R-:W-:Y:S01]  /*9630*/  MUFU.EX2 R188, R188 ;  /* 0x000000bc00bc7308 */ /* 0x000fe20000000800 */
[----:B------:R-:W-:Y:S01]  /*9640*/  IMAD.MOV.U32 R150, RZ, RZ, R57 ;  /* 0x000000ffff967224 */ /* 0x000fe200078e0039 */
[----:B-1----:R-:W3:Y:S01]  /*9650*/  LDL.LU R130, [R1+0x8c] ;  /* 0x00008c0001827983 */ /* 0x002ee20000300800 */
[C---:B------:R-:W-:Y:S03]  /*9660*/  FMUL.FTZ R57, R3.reuse, R177 ;  /* 0x000000b103397220 */ /* 0x040fe60000410000 */
[C---:B------:R-:W-:Y:S04]  /*9670*/  HMMA.16816.F32 R48, R204.reuse, R54, R48 ;  /* 0x00000036cc30723c */ /* 0x040fe80000001830 */
[----:B------:R-:W-:Y:S02]  /*9680*/  FMUL.FTZ R59, R0, R179 ;  /* 0x000000b3003b7220 */ /* 0x000fe40000410000 */
[----:B------:R-:W-:Y:S02]  /*9690*/  IMAD.MOV.U32 R191, RZ, RZ, R58 ;  /* 0x000000ffffbf7224 */ /* 0x000fe400078e003a */
[C---:B------:R-:W-:Y:S04]  /*96a0*/  FMUL.FTZ R54, R132.reuse, R198 ;  /* 0x000000c684367220 */ /* 0x040fe80000410000 */
[----:B------:R-:W-:Y:S02]  /*96b0*/  FMUL.FTZ R55, R132, R199 ;  /* 0x000000c784377220 */ /* 0x000fe40000410000 */
[C---:B------:R-:W-:Y:S02]  /*96c0*/  FMUL.FTZ R58, R0.reuse, R178 ;  /* 0x000000b2003a7220 */ /* 0x040fe40000410000 */
[----:B------:R-:W-:Y:S02]  /*96d0*/  IMAD.MOV.U32 R148, RZ, RZ, R61 ;  /* 0x000000ffff947224 */ /* 0x000fe400078e003d */
[----:B------:R-:W-:Y:S01]  /*96e0*/  FMUL.FTZ R61, R3, R181 ;  /* 0x000000b5033d7220 */ /* 0x000fe20000410000 */
[-C--:B------:R-:W-:Y:S03]  /*96f0*/  HMMA.16816.F32 R52, R204, R144.reuse, R52 ;  /* 0x00000090cc34723c */ /* 0x080fe60000001834 */
[C---:B------:R-:W-:Y:S02]  /*9700*/  FMUL.FTZ R62, R0.reuse, R182 ;  /* 0x000000b6003e7220 */ /* 0x040fe40000410000 */
[C---:B------:R-:W-:Y:S02]  /*9710*/  FMUL.FTZ R63, R0.reuse, R183 ;  /* 0x000000b7003f7220 */ /* 0x040fe40000410000 */
[----:B------:R-:W-:Y:S01]  /*9720*/  IMAD.MOV.U32 R183, RZ, RZ, R161 ;  /* 0x000000ffffb77224 */ /* 0x000fe200078e00a1 */
[C---:B------:R-:W-:Y:S04]  /*9730*/  HMMA.16816.F32 R56, R140.reuse, R144, R56 ;  /* 0x000000908c38723c */ /* 0x040fe80000001838 */
[C---:B------:R-:W-:Y:S01]  /*9740*/  FMUL.FTZ R74, R0.reuse, R74 ;  /* 0x0000004a004a7220 */ /* 0x040fe20000410000 */
[----:B------:R-:W-:Y:S01]  /*9750*/  MUFU.EX2 R183, R183 ;  /* 0x000000b700b77308 */ /* 0x000fe20000000800 */
        /* <DEDUP_REMOVED lines=8> */
[C---:B------:R-:W-:Y:S04]  /*97e0*/  FMUL.FTZ R94, R0.reuse, R94 ;  /* 0x0000005e005e7220 */ /* 0x040fe80000410000 */
        /* <DEDUP_REMOVED lines=14> */
[C---:B------:R-:W-:Y:S01]  /*98d0*/  FMUL.FTZ R126, R0.reuse, R126 ;  /* 0x0000007e007e7220 */ /* 0x040fe20000410000 */
[-C--:B-1----:R-:W-:Y:S03]  /*98e0*/  HMMA.16816.F32 R68, R204, R144.reuse, R68 ;  /* 0x00000090cc44723c */ /* 0x082fe60000001844 */
[----:B------:R-:W-:Y:S02]  /*98f0*/  FMUL.FTZ R127, R0, R127 ;  /* 0x0000007f007f7220 */ /* 0x000fe40000410000 */
[C---:B------:R-:W-:Y:S02]  /*9900*/  FMUL.FTZ R128, R133.reuse, R128 ;  /* 0x0000008085807220 */ /* 0x040fe40000410000 */
[----:B------:R-:W-:Y:S01]  /*9910*/  FMUL.FTZ R129, R133, R129 ;  /* 0x0000008185817220 */ /* 0x000fe20000410000 */
[C---:B------:R-:W-:Y:S04]  /*9920*/  HMMA.16816.F32 R72, R140.reuse, R144, R72 ;  /* 0x000000908c48723c */ /* 0x040fe80000001848 */
[----:B------:R-:W-:Y:S01]  /*9930*/  IMAD.MOV.U32 R165, RZ, RZ, R164 ;  /* 0x000000ffffa57224 */ /* 0x000fe200078e00a4 */
[----:B------:R-:W-:Y:S01]  /*9940*/  MOV R164, R191 ;  /* 0x000000bf00a47202 */ /* 0x000fe20000000f00 */
[----:B------:R-:W-:Y:S01]  /*9950*/  IMAD.MOV.U32 R191, RZ, RZ, R190 ;  /* 0x000000ffffbf7224 */ /* 0x000fe200078e00be */
[----:B------:R-:W-:Y:S01]  /*9960*/  MOV R190, R189 ;  /* 0x000000bd00be7202 */ /* 0x000fe20000000f00 */
[-C--:B------:R-:W-:Y:S04]  /*9970*/  HMMA.16816.F32 R76, R140, R146.reuse, R76 ;  /* 0x000000928c4c723c */ /* 0x080fe8000000184c */
[----:B------:R-:W-:Y:S01]  /*9980*/  MOV R167, R165 ;  /* 0x000000a500a77202 */ /* 0x000fe20000000f00 */
[----:B------:R-:W-:Y:S01]  /*9990*/  IMAD.MOV.U32 R189, RZ, RZ, R187 ;  /* 0x000000ffffbd7224 */ /* 0x000fe200078e00bb */
[----:B------:R-:W-:Y:S01]  /*99a0*/  MOV R165, R191 ;  /* 0x000000bf00a57202 */ /* 0x000fe20000000f00 */
[----:B------:R-:W-:Y:S01]  /*99b0*/  IMAD.MOV.U32 R166, RZ, RZ, R164 ;  /* 0x000000ffffa67224 */ /* 0x000fe200078e00a4 */
[C---:B------:R-:W-:Y:S01]  /*99c0*/  HMMA.16816.F32 R80, R204.reuse, R146, R80 ;  /* 0x00000092cc50723c */ /* 0x040fe20000001850 */
[----:B------:R-:W1:Y:S01]  /*99d0*/  LDSM.16.MT88.4 R144, [R226+0x2000] ;  /* 0x00200000e290783b */ /* 0x000e620000004200 */
[----:B------:R-:W-:Y:S02]  /*99e0*/  MUFU.EX2 R177, R167 ;  /* 0x000000a700b17308 */ /* 0x000fe40000000800 */
[----:B------:R-:W-:Y:S01]  /*99f0*/  MOV R197, R165 ;  /* 0x000000a500c57202 */ /* 0x000fe20000000f00 */
[----:B------:R-:W-:Y:S01]  /*9a00*/  IMAD.MOV.U32 R198, RZ, RZ, R166 ;  /* 0x000000ffffc67224 */ /* 0x000fe200078e00a6 */
[----:B------:R-:W-:Y:S01]  /*9a10*/  MOV R191, R189 ;  /* 0x000000bd00bf7202 */ /* 0x000fe20000000f00 */
[----:B------:R-:W-:Y:S01]  /*9a20*/  IMAD.MOV.U32 R164, RZ, RZ, R190 ;  /* 0x000000ffffa47224 */ /* 0x000fe200078e00be */
[----:B------:R-:W-:Y:S01]  /*9a30*/  MOV R187, R159 ;  /* 0x0000009f00bb7202 */ /* 0x000fe20000000f00 */
[----:B------:R-:W-:Y:S03]  /*9a40*/  IMAD.MOV.U32 R159, RZ, RZ, R158 ;  /* 0x000000ffff9f7224 */ /* 0x000fe600078e009e */
[----:B------:R-:W-:Y:S01]  /*9a50*/  MUFU.EX2 R165, R217 ;  /* 0x000000d900a57308 */ /* 0x000fe20000000800 */
        /* <DEDUP_REMOVED lines=9> */
[----:B------:R-:W-:Y:S01]  /*9af0*/  MUFU.EX2 R189, R223 ;  /* 0x000000df00bd7308 */ /* 0x000fe20000000800 */
[----:B------:R-:W-:Y:S01]  /*9b00*/  IMAD.MOV.U32 R187, RZ, RZ, R158 ;  /* 0x000000ffffbb7224 */ /* 0x000fe200078e009e */
[----:B------:R-:W-:Y:S01]  /*9b10*/  MOV R197, R195 ;  /* 0x000000c300c57202 */ /* 0x000fe20000000f00 */
[----:B------:R-:W-:Y:S02]  /*9b20*/  IMAD.MOV.U32 R195, RZ, RZ, R194 ;  /* 0x000000ffffc37224 */ /* 0x000fe400078e00c2 */
[----:B------:R-:W-:Y:S02]  /*9b30*/  IMAD.MOV.U32 R192, RZ, RZ, R187 ;  /* 0x000000ffffc07224 */ /* 0x000fe400078e00bb */
[----:B------:R-:W-:Y:S01]  /*9b40*/  IMAD.MOV.U32 R179, RZ, RZ, R197 ;  /* 0x000000ffffb37224 */ /* 0x000fe200078e00c5 */
[----:B------:R-:W-:Y:S01]  /*9b50*/  MOV R181, R195 ;  /* 0x000000c300b57202 */ /* 0x000fe20000000f00 */
[----:B------:R-:W-:Y:S01]  /*9b60*/  IMAD.MOV.U32 R197, RZ, RZ, R148 ;  /* 0x000000ffffc57224 */ /* 0x000fe200078e0094 */
[----:B------:R-:W3:Y:S01]  /*9b70*/  MUFU.EX2 R167, R216 ;  /* 0x000000d800a77308 */ /* 0x000ee20000000800 */
[----:B------:R-:W-:Y:S01]  /*9b80*/  IMAD.MOV.U32 R157, RZ, RZ, R156 ;  /* 0x000000ffff9d7224 */ /* 0x000fe200078e009c */
[----:B------:R-:W-:Y:S01]  /*9b90*/  MOV R156, R152 ;  /* 0x00000098009c7202 */ /* 0x000fe20000000f00 */
[----:B------:R-:W-:Y:S03]  /*9ba0*/  IMAD.MOV.U32 R152, RZ, RZ, R175 ;  /* 0x000000ffff987224 */ /* 0x000fe600078e00af */
[----:B------:R-:W-:Y:S01]  /*9bb0*/  MOV R159, R157 ;  /* 0x0000009d009f7202 */ /* 0x000fe20000000f00 */
[----:B------:R-:W-:Y:S01]  /*9bc0*/  IMAD.MOV.U32 R158, RZ, RZ, R156 ;  /* 0x000000ffff9e7224 */ /* 0x000fe200078e009c */
[----:B------:R-:W-:Y:S01]  /*9bd0*/  MOV R157, R152 ;  /* 0x00000098009d7202 */ /* 0x000fe20000000f00 */
[-C--:B-1----:R-:W-:Y:S01]  /*9be0*/  HMMA.16816.F32 R84, R204, R144.reuse, R84 ;  /* 0x00000090cc54723c */ /* 0x082fe20000001854 */
[----:B------:R1:W-:Y:S02]  /*9bf0*/  MUFU.EX2 R175, R131 ;  /* 0x0000008300af7308 */ /* 0x0003e40000000800 */
[----:B------:R-:W-:Y:S01]  /*9c00*/  MOV R152, R173 ;  /* 0x000000ad00987202 */ /* 0x000fe20000000f00 */
[----:B------:R-:W-:Y:S01]  /*9c10*/  IMAD.MOV.U32 R156, RZ, RZ, R174 ;  /* 0x000000ffff9c7224 */ /* 0x000fe200078e00ae */
[----:B------:R-:W-:Y:S01]  /*9c20*/  MOV R191, R159 ;  /* 0x0000009f00bf7202 */ /* 0x000fe20000000f00 */
[----:B------:R-:W-:Y:S01]  /*9c30*/  IMAD.MOV.U32 R174, RZ, RZ, R162 ;  /* 0x000000ffffae7224 */ /* 0x000fe200078e00a2 */
[----:B------:R-:W-:Y:S01]  /*9c40*/  MOV R162, R240 ;  /* 0x000000f000a27202 */ /* 0x000fe20000000f00 */
[C---:B------:R-:W-:Y:S03]  /*9c50*/  HMMA.16816.F32 R88, R140.reuse, R144, R88 ;  /* 0x000000908c58723c */ /* 0x040fe60000001858 */
[----:B------:R4:W-:Y:S01]  /*9c60*/  MUFU.EX2 R200, R178 ;  /* 0x000000b200c87308 */ /* 0x0009e20000000800 */
[----:B------:R-:W-:Y:S01]  /*9c70*/  IMAD.MOV.U32 R187, RZ, RZ, R158 ;  /* 0x000000ffffbb7224 */ /* 0x000fe200078e009e */
[----:B------:R-:W-:Y:S01]  /*9c80*/  MOV R159, R157 ;  /* 0x0000009d009f7202 */ /* 0x000fe20000000f00 */
[----:B------:R-:W-:Y:S01]  /*9c90*/  IMAD.MOV.U32 R158, RZ, RZ, R156 ;  /* 0x000000ffff9e7224 */ /* 0x000fe200078e009c */
[----:B------:R-:W-:Y:S01]  /*9ca0*/  MOV R157, R152 ;  /* 0x00000098009d7202 */ /* 0x000fe20000000f00 */
[-C--:B------:R-:W-:Y:S04]  /*9cb0*/  HMMA.16816.F32 R92, R140, R146.reuse, R92 ;  /* 0x000000928c5c723c */ /* 0x080fe8000000185c */
[----:B------:R-:W-:Y:S01]  /*9cc0*/  MOV R152, R172 ;  /* 0x000000ac00987202 */ /* 0x000fe20000000f00 */
[----:B------:R-:W-:Y:S01]  /*9cd0*/  MUFU.EX2 R192, R192 ;  /* 0x000000c000c07308 */ /* 0x000fe20000000800 */
[----:B------:R-:W-:Y:S01]  /*9ce0*/  IMAD.MOV.U32 R156, RZ, RZ, R174 ;  /* 0x000000ffff9c7224 */ /* 0x000fe200078e00ae */
[----:B------:R-:W-:Y:S01]  /*9cf0*/  MOV R194, R191 ;  /* 0x000000bf00c27202 */ /* 0x000fe20000000f00 */
[C---:B------:R-:W-:Y:S01]  /*9d00*/  HMMA.16816.F32 R96, R204.reuse, R146, R96 ;  /* 0x00000092cc60723c */ /* 0x040fe20000001860 */
[----:B------:R-:W3:Y:S03]  /*9d10*/  LDSM.16.MT88.4 R144, [R229+0x2000] ;  /* 0x00200000e590783b */ /* 0x000ee60000004200 */
[----:B------:R-:W-:Y:S01]  /*9d20*/  IMAD.MOV.U32 R191, RZ, RZ, R187 ;  /* 0x000000ffffbf7224 */ /* 0x000fe200078e00bb */
[----:B------:R-:W-:Y:S01]  /*9d30*/  MOV R187, R159 ;  /* 0x0000009f00bb7202 */ /* 0x000fe20000000f00 */
[----:B------:R-:W-:Y:S01]  /*9d40*/  IMAD.MOV.U32 R159, RZ, RZ, R158 ;  /* 0x000000ffff9f7224 */ /* 0x000fe200078e009e */
[----:B------:R3:W-:Y:S01]  /*9d50*/  MUFU.EX2 R201, R179 ;  /* 0x000000b300c97308 */ /* 0x0007e20000000800 */
[----:B------:R-:W-:Y:S01]  /*9d60*/  MOV R158, R157 ;  /* 0x0000009d009e7202 */ /* 0x000fe20000000f00 */
[----:B-1----:R-:W2:Y:S03]  /*9d70*/  LDL.LU R131, [R1+0x88] ;  /* 0x0000880001837983 */ /* 0x002ea60000300800 */
[----:B----4-:R-:W-:Y:S01]  /*9d80*/  MOV R178, R154 ;  /* 0x0000009a00b27202 */ /* 0x010fe20000000f00 */
[----:B------:R1:W5:Y:S01]  /*9d90*/  LDL.LU R240, [R1+0x84] ;  /* 0x0000840001f07983 */ /* 0x0003620000300800 */
        /* <DEDUP_REMOVED lines=9> */
[----:B---3--:R-:W-:Y:S02]  /*9e30*/  F2FP.PACK_AB R149, R167, R165 ;  /* 0x000000a5a795723e */ /* 0x008fe400000000ff */
[----:B------:R-:W-:Y:S01]  /*9e40*/  MOV R252, R156 ;  /* 0x0000009c00fc7202 */ /* 0x000fe20000000f00 */
[----:B------:R-:W-:Y:S01]  /*9e50*/  IMAD.MOV.U32 R202, RZ, RZ, R157 ;  /* 0x000000ffffca7224 */ /* 0x000fe200078e009d */
[----:B------:R3:W-:Y:S01]  /*9e60*/  MUFU.EX2 R203, R182 ;  /* 0x000000b600cb7308 */ /* 0x0007e20000000800 */
[----:B------:R-:W-:Y:S01]  /*9e70*/  MOV R199, R158 ;  /* 0x0000009e00c77202 */ /* 0x000fe20000000f00 */
[----:B------:R-:W-:Y:S01]  /*9e80*/  IMAD.MOV.U32 R158, RZ, RZ, R150 ;  /* 0x000000ffff9e7224 */ /* 0x000fe200078e0096 */
[----:B------:R-:W-:Y:S02]  /*9e90*/  MOV R194, R191 ;  /* 0x000000bf00c27202 */ /* 0x000fe40000000f00 */
[----:B------:R-:W-:Y:S02]  /*9ea0*/  MOV R191, R224 ;  /* 0x000000e000bf7202 */ /* 0x000fe40000000f00 */
[----:B------:R-:W-:Y:S03]  /*9eb0*/  MOV R179, R162 ;  /* 0x000000a200b37202 */ /* 0x000fe60000000f00 */
[----:B------:R-:W-:Y:S01]  /*9ec0*/  MUFU.EX2 R195, R195 ;  /* 0x000000c300c37308 */ /* 0x000fe20000000800 */
[-C--:B------:R-:W-:Y:S09]  /*9ed0*/  HMMA.16816.F32 R100, R204, R144.reuse, R100 ;  /* 0x00000090cc64723c */ /* 0x080ff20000001864 */
[----:B------:R-:W-:Y:S01]  /*9ee0*/  MUFU.EX2 R194, R194 ;  /* 0x000000c200c27308 */ /* 0x000fe20000000800 */
[C---:B------:R-:W-:Y:S04]  /*9ef0*/  HMMA.16816.F32 R104, R140.reuse, R144, R104 ;  /* 0x000000908c68723c */ /* 0x040fe80000001868 */
[----:B---3--:R-:W-:Y:S04]  /*9f00*/  IMAD.MOV.U32 R182, RZ, RZ, R153 ;  /* 0x000000ffffb67224 */ /* 0x008fe800078e0099 */
[-C--:B------:R-:W-:Y:S01]  /*9f10*/  HMMA.16816.F32 R108, R140, R146.reuse, R108 ;  /* 0x000000928c6c723c */ /* 0x080fe2000000186c */
[----:B------:R-:W-:Y:S07]  /*9f20*/  MUFU.EX2 R193, R193 ;  /* 0x000000c100c17308 */ /* 0x000fee0000000800 */
[C---:B------:R-:W-:Y:S01]  /*9f30*/  HMMA.16816.F32 R112, R204.reuse, R146, R112 ;  /* 0x00000092cc70723c */ /* 0x040fe20000001870 */
[----:B------:R-:W3:Y:S02]  /*9f40*/  LDSM.16.MT88.4 R144, [R228+0x2000] ;  /* 0x00200000e490783b */ /* 0x000ee40000004200 */
[----:B------:R4:W-:Y:S10]  /*9f50*/  MUFU.EX2 R173, R249 ;  /* 0x000000f900ad7308 */ /* 0x0009f40000000800 */
[----:B------:R-:W-:Y:S10]  /*9f60*/  MUFU.EX2 R164, R247 ;  /* 0x000000f700a47308 */ /* 0x000ff40000000800 */
[----:B------:R-:W1:Y:S01]  /*9f70*/  MUFU.EX2 R166, R246 ;  /* 0x000000f600a67308 */ /* 0x000e620000000800 */
[----:B----4-:R-:W-:Y:S09]  /*9f80*/  MOV R249, R158 ;  /* 0x0000009e00f97202 */ /* 0x010ff20000000f00 */
[----:B------:R-:W4:Y:S01]  /*9f90*/  MUFU.EX2 R172, R245 ;  /* 0x000000f500ac7308 */ /* 0x000f220000000800 */
[-C--:B---3--:R-:W-:Y:S09]  /*9fa0*/  HMMA.16816.F32 R116, R204, R144.reuse, R116 ;  /* 0x00000090cc74723c */ /* 0x088ff20000001874 */
[----:B------:R-:W-:Y:S03]  /*9fb0*/  MUFU.EX2 R245, R231 ;  /* 0x000000e700f57308 */ /* 0x000fe60000000800 */
[----:B-1----:R-:W-:Y:S01]  /*9fc0*/  F2FP.PACK_AB R148, R166, R164 ;  /* 0x000000a4a694723e */ /* 0x002fe200000000ff */
[C---:B------:R-:W-:Y:S06]  /*9fd0*/  HMMA.16816.F32 R120, R140.reuse, R144, R120 ;  /* 0x000000908c78723c */ /* 0x040fec0000001878 */
[----:B------:R-:W-:Y:S02]  /*9fe0*/  MUFU.EX2 R174, R211 ;  /* 0x000000d300ae7308 */ /* 0x000fe40000000800 */
[-C--:B------:R-:W-:Y:S01]  /*9ff0*/  HMMA.16816.F32 R124, R140, R146.reuse, R124 ;  /* 0x000000928c7c723c */ /* 0x080fe2000000187c */
[----:B------:R-:W3:Y:S03]  /*a000*/  LDL.LU R140, [R1+0x8] ;  /* 0x00000800018c7983 */ /* 0x000ee60000300800 */
[----:B------:R-:W-:Y:S01]  /*a010*/  FMUL.FTZ R130, R132, R130 ;  /* 0x0000008284827220 */ /* 0x000fe20000410000 */
[----:B------:R-:W3:Y:S03]  /*a020*/  LDL.LU R2, [R1+0x4] ;  /* 0x0000040001027983 */ /* 0x000ee60000300800 */
[----:B------:R-:W1:Y:S01]  /*a030*/  MUFU.EX2 R190, R210 ;  /* 0x000000d200be7308 */ /* 0x000e620000000800 */
[----:B------:R-:W-:Y:S03]  /*a040*/  F2FP.PACK_AB R142, R176, R175 ;  /* 0x000000afb08e723e */ /* 0x000fe600000000ff */
[----:B------:R-:W-:Y:S02]  /*a050*/  F2FP.PACK_AB R141, R173, R169 ;  /* 0x000000a9ad8d723e */ /* 0x000fe400000000ff */
[----:B------:R-:W-:Y:S02]  /*a060*/  F2FP.PACK_AB R143, R177, R170 ;  /* 0x000000aab18f723e */ /* 0x000fe400000000ff */
[----:B----4-:R-:W-:Y:S02]  /*a070*/  F2FP.PACK_AB R150, R189, R172 ;  /* 0x000000acbd96723e */ /* 0x010fe400000000ff */
[----:B------:R-:W-:Y:S10]  /*a080*/  MUFU.EX2 R180, R180 ;  /* 0x000000b400b47308 */ /* 0x000ff40000000800 */
[----:B------:R-:W-:Y:S01]  /*a090*/  MUFU.EX2 R181, R181 ;  /* 0x000000b500b57308 */ /* 0x000fe20000000800 */
[----:B-1----:R-:W-:Y:S09]  /*a0a0*/  F2FP.PACK_AB R151, R190, R174 ;  /* 0x000000aebe97723e */ /* 0x002ff200000000ff */
[----:B------:R-:W-:Y:S10]  /*a0b0*/  MUFU.EX2 R196, R196 ;  /* 0x000000c400c47308 */ /* 0x000ff40000000800 */
[----:B------:R-:W-:Y:S10]  /*a0c0*/  MUFU.EX2 R191, R191 ;  /* 0x000000bf00bf7308 */ /* 0x000ff40000000800 */
[----:B------:R-:W-:Y:S10]  /*a0d0*/  MUFU.EX2 R199, R199 ;  /* 0x000000c700c77308 */ /* 0x000ff40000000800 */
[----:B------:R-:W-:Y:S10]  /*a0e0*/  MUFU.EX2 R179, R179 ;  /* 0x000000b300b37308 */ /* 0x000ff40000000800 */
[----:B------:R-:W-:Y:S10]  /*a0f0*/  MUFU.EX2 R182, R182 ;  /* 0x000000b600b67308 */ /* 0x000ff40000000800 */
[----:B------:R-:W-:Y:S10]  /*a100*/  MUFU.EX2 R178, R178 ;  /* 0x000000b200b27308 */ /* 0x000ff40000000800 */
[----:B------:R-:W-:Y:S10]  /*a110*/  MUFU.EX2 R252, R252 ;  /* 0x000000fc00fc7308 */ /* 0x000ff40000000800 */
[----:B------:R-:W-:Y:S01]  /*a120*/  MUFU.EX2 R249, R249 ;  /* 0x000000f900f97308 */ /* 0x000fe20000000800 */
[----:B--2---:R-:W-:Y:S07]  /*a130*/  FMUL.FTZ R131, R132, R131 ;  /* 0x0000008384837220 */ /* 0x004fee0000410000 */
[----:B------:R-:W-:Y:S01]  /*a140*/  HMMA.16816.F32 R128, R204, R146, R128 ;  /* 0x00000092cc80723c */ /* 0x000fe20000001880 */
[----:B------:R-:W1:Y:S06]  /*a150*/  LDSM.16.MT88.4 R144, [R225+0x800] ;  /* 0x00080000e190783b */ /* 0x000e6c0000004200 */
[----:B------:R-:W-:Y:S01]  /*a160*/  MOV R204, R152 ;  /* 0x0000009800cc7202 */ /* 0x000fe20000000f00 */
[----:B------:R-:W-:Y:S01]  /*a170*/  IMAD.MOV.U32 R205, RZ, RZ, R159 ;  /* 0x000000ffffcd7224 */ /* 0x000fe200078e009f */
[----:B------:R-:W-:Y:S01]  /*a180*/  MOV R206, R197 ;  /* 0x000000c500ce7202 */ /* 0x000fe20000000f00 */
[----:B------:R-:W-:Y:S01]  /*a190*/  LDSM.16.MT88.4 R156, [R229+0x1000] ;  /* 0x00100000e59c783b */ /* 0x000fe20000004200 */
[----:B------:R2:W-:Y:S01]  /*a1a0*/  MUFU.EX2 R251, R204 ;  /* 0x000000cc00fb7308 */ /* 0x0005e20000000800 */
[----:B------:R-:W-:Y:S02]  /*a1b0*/  IMAD.MOV.U32 R197, RZ, RZ, R163 ;  /* 0x000000ffffc57224 */ /* 0x000fe400078e00a3 */
[----:B------:R-:W-:Y:S02]  /*a1c0*/  IMAD.MOV.U32 R207, RZ, RZ, R198 ;  /* 0x000000ffffcf7224 */ /* 0x000fe400078e00c6 */
[----:B------:R-:W-:Y:S02]  /*a1d0*/  IMAD.MOV.U32 R198, RZ, RZ, R155 ;  /* 0x000000ffffc67224 */ /* 0x000fe400078e009b */
[----:B------:R-:W-:Y:S03]  /*a1e0*/  LDSM.16.MT88.4 R152, [R226+0x1000] ;  /* 0x00100000e298783b */ /* 0x000fe60000004200 */
[----:B------:R-:W-:Y:S05]  /*a1f0*/  MUFU.EX2 R247, R206 ;  /* 0x000000ce00f77308 */ /* 0x000fea0000000800 */
[----:B------:R-:W-:Y:S05]  /*a200*/  LDSM.16.MT88.4 R160, [R228+0x1000] ;  /* 0x00100000e4a0783b */ /* 0x000fea0000004200 */
[----:B------:R-:W4:Y:S01]  /*a210*/  MUFU.EX2 R197, R197 ;  /* 0x000000c500c57308 */ /* 0x000f220000000800 */
[----:B--2---:R-:W-:Y:S09]  /*a220*/  F2FP.PACK_AB R204, R183, R250 ;  /* 0x000000fab7cc723e */ /* 0x004ff200000000ff */
[----:B------:R-:W2:Y:S10]  /*a230*/  MUFU.EX2 R198, R198 ;  /* 0x000000c600c67308 */ /* 0x000eb40000000800 */
[----:B------:R2:W1:Y:S01]  /*a240*/  MUFU.EX2 R246, R207 ;  /* 0x000000cf00f67308 */ /* 0x0004620000000800 */
[----:B----4-:R-:W-:Y:S02]  /*a250*/  F2FP.PACK_AB R206, R197, R179 ;  /* 0x000000b3c5ce723e */ /* 0x010fe400000000ff */
[----:B--2---:R-:W-:Y:S01]  /*a260*/  F2FP.PACK_AB R207, R198, R178 ;  /* 0x000000b2c6cf723e */ /* 0x004fe200000000ff */
[----:B---3--:R-:W-:Y:S01]  /*a270*/  FFMA.FTZ R133, R133, R140, R213 ;  /* 0x0000008c85857223 */ /* 0x008fe200000100d5 */
[----:B------:R-:W-:Y:S01]  /*a280*/  F2FP.PACK_AB R140, R171, R168 ;  /* 0x000000a8ab8c723e */ /* 0x000fe200000000ff */
[----:B------:R-:W-:Y:S02]  /*a290*/  FFMA.FTZ R2, R132, R2, R212 ;  /* 0x0000000284027223 */ /* 0x000fe400000100d4 */
[----:B------:R-:W2:Y:S04]  /*a2a0*/  LDL.LU R132, [R1+0x10] ;  /* 0x0000100001847983 */ /* 0x000ea80000300800 */
[-C--:B-1----:R-:W-:Y:S01]  /*a2b0*/  HMMA.16816.F32 R4, R140, R144.reuse, R4 ;  /* 0x000000908c04723c */ /* 0x082fe20000001804 */
[----:B------:R1:W5:Y:S04]  /*a2c0*/  LDL.LU R224, [R1+0x80] ;  /* 0x0000800001e07983 */ /* 0x0003680000300800 */
[----:B------:R-:W-:Y:S03]  /*a2d0*/  FADD.FTZ R2, R218, R2 ;  /* 0x00000002da027221 */ /* 0x000fe60000010000 */
[C---:B------:R-:W-:Y:S04]  /*a2e0*/  HMMA.16816.F32 R8, R148.reuse, R144, R8 ;  /* 0x000000909408723c */ /* 0x040fe80000001808 */
[----:B------:R-:W-:Y:S02]  /*a2f0*/  FADD.FTZ R2, R219, R2 ;  /* 0x00000002db027221 */ /* 0x000fe40000010000 */
[----:B------:R-:W-:Y:S02]  /*a300*/  LDSM.16.MT88.4 R216, [R226+0x3800] ;  /* 0x00380000e2d8783b */ /* 0x000fe40000004200 */
[-C--:B------:R-:W-:Y:S08]  /*a310*/  HMMA.16816.F32 R12, R148, R146.reuse, R12 ;  /* 0x00000092940c723c */ /* 0x080ff0000000180c */
[C---:B------:R-:W-:Y:S01]  /*a320*/  HMMA.16816.F32 R16, R140.reuse, R146, R16 ;  /* 0x000000928c10723c */ /* 0x040fe20000001810 */
[----:B------:R-:W3:Y:S07]  /*a330*/  LDSM.16.MT88.4 R144, [R226+0x800] ;  /* 0x00080000e290783b */ /* 0x000eee0000004200 */
[-C--:B---3--:R-:W-:Y:S08]  /*a340*/  HMMA.16816.F32 R20, R140, R144.reuse, R20 ;  /* 0x000000908c14723c */ /* 0x088ff00000001814 */
[C---:B------:R-:W-:Y:S08]  /*a350*/  HMMA.16816.F32 R24, R148.reuse, R144, R24 ;  /* 0x000000909418723c */ /* 0x040ff00000001818 */
        /* <DEDUP_REMOVED lines=17> */
[----:B------:R-:W3:Y:S03]  /*a470*/  LDSM.16.MT88.4 R144, [R226+0x2800] ;  /* 0x00280000e290783b */ /* 0x000ee60000004200 */
[----:B--2---:R-:W-:Y:S05]  /*a480*/  FFMA.FTZ R138, R3, R132, R138 ;  /* 0x00000084038a7223 */ /* 0x004fea000001008a */
[----:B------:R-:W2:Y:S04]  /*a490*/  LDL.LU R3, [R1+0x14] ;  /* 0x0000140001037983 */ /* 0x000ea80000300800 */
[----:B------:R1:W5:Y:S01]  /*a4a0*/  LDL.LU R231, [R1+0x7c] ;  /* 0x00007c0001e77983 */ /* 0x0003620000300800 */
        /* <DEDUP_REMOVED lines=11> */
[C---:B------:R-:W-:Y:S07]  /*a560*/  HMMA.16816.F32 R120, R148.reuse, R144, R120 ;  /* 0x000000909478723c */ /* 0x040fee0000001878 */
[----:B------:R-:W-:Y:S01]  /*a570*/  F2FP.PACK_AB R144, R201, R181 ;  /* 0x000000b5c990723e */ /* 0x000fe200000000ff */
[-C--:B------:R-:W-:Y:S01]  /*a580*/  HMMA.16816.F32 R124, R148, R146.reuse, R124 ;  /* 0x00000092947c723c */ /* 0x080fe2000000187c */
[----:B------:R-:W3:Y:S03]  /*a590*/  LDSM.16.MT88.4 R148, [R225+0x1000] ;  /* 0x00100000e194783b */ /* 0x000ee60000004200 */
        /* <DEDUP_REMOVED lines=8> */
[-C--:B---3--:R-:W-:Y:S08]  /*a620*/  HMMA.16816.F32 R4, R140, R148.reuse, R4 ;  /* 0x000000948c04723c */ /* 0x088ff00000001804 */
[C---:B------:R-:W-:Y:S08]  /*a630*/  HMMA.16816.F32 R8, R144.reuse, R148, R8 ;  /* 0x000000949008723c */ /* 0x040ff00000001808 */
[-C--:B------:R-:W-:Y:S08]  /*a640*/  HMMA.16816.F32 R12, R144, R150.reuse, R12 ;  /* 0x00000096900c723c */ /* 0x080ff0000000180c */
[C---:B------:R-:W-:Y:S01]  /*a650*/  HMMA.16816.F32 R16, R140.reuse, R150, R16 ;  /* 0x000000968c10723c */ /* 0x040fe20000001810 */
[----:B------:R-:W3:Y:S07]  /*a660*/  LDSM.16.MT88.4 R148, [R225+0x3000] ;  /* 0x00300000e194783b */ /* 0x000eee0000004200 */
        /* <DEDUP_REMOVED lines=9> */
[----:B------:R-:W1:Y:S03]  /*a700*/  LDSM.16.MT88.4 R156, [R229+0x3000] ;  /* 0x00300000e59c783b */ /* 0x000e660000004200 */
[----:B--2---:R-:W-:Y:S02]  /*a710*/  FFMA.FTZ R132, R0, R3, R139 ;  /* 0x0000000300847223 */ /* 0x004fe4000001008b */
[----:B------:R-:W-:Y:S01]  /*a720*/  MUFU.EX2 R139, R242 ;  /* 0x000000f2008b7308 */ /* 0x000fe20000000800 */
[----:B------:R-:W-:Y:S01]  /*a730*/  FADD.FTZ R3, R220, R133 ;  /* 0x00000085dc037221 */ /* 0x000fe20000010000 */
[-C--:B------:R-:W-:Y:S04]  /*a740*/  HMMA.16816.F32 R52, R140, R160.reuse, R52 ;  /* 0x000000a08c34723c */ /* 0x080fe80000001834 */
[----:B------:R-:W-:Y:S02]  /*a750*/  FADD.FTZ R3, R222, R3 ;  /* 0x00000003de037221 */ /* 0x000fe40000010000 */
[----:B------:R-:W-:Y:S02]  /*a760*/  FADD.FTZ R0, R215, R138 ;  /* 0x0000008ad7007221 */ /* 0x000fe40000010000 */
[C---:B------:R-:W-:Y:S01]  /*a770*/  HMMA.16816.F32 R56, R144.reuse, R160, R56 ;  /* 0x000000a09038723c */ /* 0x040fe20000001838 */
[----:B------:R-:W2:Y:S03]  /*a780*/  MUFU.EX2 R138, R235 ;  /* 0x000000eb008a7308 */ /* 0x000ea60000000800 */
[----:B------:R-:W-:Y:S02]  /*a790*/  FADD.FTZ R133, R214, R0 ;  /* 0x00000000d6857221 */ /* 0x000fe40000010000 */
[----:B------:R-:W-:Y:S01]  /*a7a0*/  LDSM.16.MT88.4 R212, [R225+0x3800] ;  /* 0x00380000e1d4783b */ /* 0x000fe20000004200 */
[----:B------:R-:W-:Y:S01]  /*a7b0*/  FADD.FTZ R132, R208, R132 ;  /* 0x00000084d0847221 */ /* 0x000fe20000010000 */
[-C--:B------:R-:W-:Y:S04]  /*a7c0*/  HMMA.16816.F32 R60, R144, R162.reuse, R60 ;  /* 0x000000a2903c723c */ /* 0x080fe8000000183c */
[----:B------:R-:W-:Y:S01]  /*a7d0*/  FADD.FTZ R0, R209, R132 ;  /* 0x00000084d1007221 */ /* 0x000fe20000010000 */
[----:B------:R-:W-:Y:S01]  /*a7e0*/  F2FP.PACK_AB R208, R249, R252 ;  /* 0x000000fcf9d0723e */ /* 0x000fe200000000ff */
[----:B------:R-:W-:Y:S01]  /*a7f0*/  FADD.FTZ R132, R221, R2 ;  /* 0x00000002dd847221 */ /* 0x000fe20000010000 */
[----:B------:R-:W-:Y:S01]  /*a800*/  F2FP.PACK_AB R209, R245, R246 ;  /* 0x000000f6f5d1723e */ /* 0x000fe200000000ff */
[C---:B------:R-:W-:Y:S01]  /*a810*/  HMMA.16816.F32 R64, R140.reuse, R162, R64 ;  /* 0x000000a28c40723c */ /* 0x040fe20000001840 */
[----:B------:R-:W1:Y:S03]  /*a820*/  LDSM.16.MT88.4 R160, [R228+0x3000] ;  /* 0x00300000e4a0783b */ /* 0x000e660000004200 */
[----:B------:R-:W-:Y:S02]  /*a830*/  FADD.FTZ R2, R241, R133 ;  /* 0x00000085f1027221 */ /* 0x000fe40000010000 */
[----:B------:R-:W-:Y:S02]  /*a840*/  FADD.FTZ R0, R243, R0 ;  /* 0x00000000f3007221 */ /* 0x000fe40000010000 */
[-C--:B---3--:R-:W-:Y:S01]  /*a850*/  HMMA.16816.F32 R68, R140, R148.reuse, R68 ;  /* 0x000000948c44723c */ /* 0x088fe20000001844 */
[----:B------:R-:W-:Y:S03]  /*a860*/  LDSM.16.MT88.4 R220, [R229+0x3800] ;  /* 0x00380000e5dc783b */ /* 0x000fe60000004200 */
[----:B------:R-:W-:Y:S01]  /*a870*/  FADD.FTZ R132, R169, R132 ;  /* 0x00000084a9847221 */ /* 0x000fe20000010000 */
[----:B------:R-:W-:Y:S01]  /*a880*/  MOV R169, R194 ;  /* 0x000000c200a97202 */ /* 0x000fe20000000f00 */
[----:B------:R-:W-:Y:S01]  /*a890*/  FADD.FTZ R3, R248, R3 ;  /* 0x00000003f8037221 */ /* 0x000fe20000010000 */
[----:B--2---:R-:W-:Y:S01]  /*a8a0*/  F2FP.PACK_AB R211, R138, R139 ;  /* 0x0000008b8ad3723e */ /* 0x004fe200000000ff */
[C---:B------:R-:W-:Y:S01]  /*a8b0*/  HMMA.16816.F32 R72, R144.reuse, R148, R72 ;  /* 0x000000949048723c */ /* 0x040fe20000001848 */
[----:B------:R2:W5:Y:S01]  /*a8c0*/  LDL.LU R241, [R1+0x78] ;  /* 0x0000780001f17983 */ /* 0x0005620000300800 */
[----:B------:R3:W1:Y:S02]  /*a8d0*/  MUFU.EX2 R248, R205 ;  /* 0x000000cd00f87308 */ /* 0x0006640000000800 */
[----:B------:R-:W-:Y:S01]  /*a8e0*/  FADD.FTZ R3, R168, R3 ;  /* 0x00000003a8037221 */ /* 0x000fe20000010000 */
[----:B------:R2:W5:Y:S01]  /*a8f0*/  LDL.LU R242, [R1+0x74] ;  /* 0x0000740001f27983 */ /* 0x0005620000300800 */
[----:B------:R-:W-:Y:S02]  /*a900*/  IMAD.MOV.U32 R168, RZ, RZ, R195 ;  /* 0x000000ffffa87224 */ /* 0x000fe400078e00c3 */
[-C--:B------:R-:W-:Y:S01]  /*a910*/  HMMA.16816.F32 R76, R144, R150.reuse, R76 ;  /* 0x00000096904c723c */ /* 0x080fe2000000184c */
[----:B------:R2:W5:Y:S03]  /*a920*/  LDL.LU R243, [R1+0x70] ;  /* 0x0000700001f37983 */ /* 0x0005660000300800 */
[----:B------:R-:W-:Y:S01]  /*a930*/  FADD.FTZ R3, R171, R3 ;  /* 0x00000003ab037221 */ /* 0x000fe20000010000 */
[----:B------:R2:W5:Y:S01]  /*a940*/  LDL.LU R235, [R1+0x6c] ;  /* 0x00006c0001eb7983 */ /* 0x0005620000300800 */
[----:B------:R-:W-:Y:S02]  /*a950*/  IMAD.MOV.U32 R171, RZ, RZ, R193 ;  /* 0x000000ffffab7224 */ /* 0x000fe400078e00c1 */
[C---:B------:R-:W-:Y:S04]  /*a960*/  HMMA.16816.F32 R80, R140.reuse, R150, R80 ;  /* 0x000000968c50723c */ /* 0x040fe80000001850 */
[----:B------:R-:W-:Y:S01]  /*a970*/  FADD.FTZ R133, R173, R132 ;  /* 0x00000084ad857221 */ /* 0x000fe20000010000 */
[----:B------:R-:W-:Y:S01]  /*a980*/  MOV R173, R186 ;  /* 0x000000ba00ad7202 */ /* 0x000fe20000000f00 */
[----:B------:R-:W-:Y:S02]  /*a990*/  FADD.FTZ R2, R164, R2 ;  /* 0x00000002a4027221 */ /* 0x000fe40000010000 */
[-C--:B----4-:R-:W-:Y:S04]  /*a9a0*/  HMMA.16816.F32 R84, R140, R152.reuse, R84 ;  /* 0x000000988c54723c */ /* 0x090fe80000001854 */
[----:B---3--:R-:W-:Y:S01]  /*a9b0*/  F2FP.PACK_AB R205, R182, R251 ;  /* 0x000000fbb6cd723e */ /* 0x008fe200000000ff */
[----:B------:R-:W-:Y:S01]  /*a9c0*/  FADD.FTZ R133, R170, R133 ;  /* 0x00000085aa857221 */ /* 0x000fe20000010000 */
[----:B-1----:R-:W-:Y:S01]  /*a9d0*/  F2FP.PACK_AB R210, R247, R248 ;  /* 0x000000f8f7d2723e */ /* 0x002fe200000000ff */
[----:B------:R-:W-:Y:S01]  /*a9e0*/  IMAD.MOV.U32 R170, RZ, RZ, R192 ;  /* 0x000000ffffaa7224 */ /* 0x000fe200078e00c0 */
[C---:B------:R-:W-:Y:S01]  /*a9f0*/  HMMA.16816.F32 R88, R144.reuse, R152, R88 ;  /* 0x000000989058723c */ /* 0x040fe20000001858 */
[----:B------:R-:W-:Y:S03]  /*aa00*/  LDSM.16.MT88.4 R192, [R229+0x1800] ;  /* 0x00180000e5c0783b */ /* 0x000fe60000004200 */
[----:B------:R-:W-:Y:S02]  /*aa10*/  FADD.FTZ R0, R165, R0 ;  /* 0x00000000a5007221 */ /* 0x000fe40000010000 */
[----:B------:R-:W-:Y:S01]  /*aa20*/  FADD.FTZ R132, R166, R2 ;  /* 0x00000002a6847221 */ /* 0x000fe20000010000 */
[----:B------:R-:W-:Y:S01]  /*aa30*/  MOV R166, R188 ;  /* 0x000000bc00a67202 */ /* 0x000fe20000000f00 */
[-C--:B------:R-:W-:Y:S04]  /*aa40*/  HMMA.16816.F32 R92, R144, R154.reuse, R92 ;  /* 0x0000009a905c723c */ /* 0x080fe8000000185c */
[----:B------:R-:W-:Y:S02]  /*aa50*/  IMAD.MOV.U32 R188, RZ, RZ, R185 ;  /* 0x000000ffffbc7224 */ /* 0x000fe400078e00b9 */
[----:B------:R-:W-:Y:S02]  /*aa60*/  FADD.FTZ R2, R167, R0 ;  /* 0x00000000a7027221 */ /* 0x000fe40000010000 */
[C---:B------:R-:W-:Y:S01]  /*aa70*/  HMMA.16816.F32 R96, R140.reuse, R154, R96 ;  /* 0x0000009a8c60723c */ /* 0x040fe20000001860 */
[----:B------:R-:W1:Y:S03]  /*aa80*/  LDSM.16.MT88.4 R152, [R225+0x1800] ;  /* 0x00180000e198783b */ /* 0x000e660000004200 */
[----:B------:R-:W-:Y:S02]  /*aa90*/  IMAD.MOV.U32 R167, RZ, RZ, R187 ;  /* 0x000000ffffa77224 */ /* 0x000fe400078e00bb */
[----:B------:R-:W-:Y:S01]  /*aaa0*/  FADD.FTZ R0, R175, R3 ;  /* 0x00000003af007221 */ /* 0x000fe20000010000 */
[----:B------:R-:W-:Y:S01]  /*aab0*/  MOV R175, R184 ;  /* 0x000000b800af7202 */ /* 0x000fe20000000f00 */
[-C--:B------:R-:W-:Y:S01]  /*aac0*/  HMMA.16816.F32 R100, R140, R156.reuse, R100 ;  /* 0x0000009c8c64723c */ /* 0x080fe20000001864 */
[----:B------:R-:W3:Y:S03]  /*aad0*/  LDSM.16.MT88.4 R184, [R226+0x1800] ;  /* 0x00180000e2b8783b */ /* 0x000ee60000004200 */
[----:B------:R-:W-:Y:S02]  /*aae0*/  FADD.FTZ R165, R172, R132 ;  /* 0x00000084aca57221 */ /* 0x000fe40000010000 */
[----:B------:R-:W-:Y:S01]  /*aaf0*/  FADD.FTZ R164, R174, R2 ;  /* 0x00000002aea47221 */ /* 0x000fe20000010000 */
[----:B------:R-:W-:Y:S01]  /*ab00*/  MOV R2, R189 ;  /* 0x000000bd00027202 */ /* 0x000fe20000000f00 */
[C---:B------:R-:W-:Y:S04]  /*ab10*/  HMMA.16816.F32 R104, R144.reuse, R156, R104 ;  /* 0x0000009c9068723c */ /* 0x040fe80000001868 */
[----:B------:R-:W-:Y:S02]  /*ab20*/  FADD.FTZ R3, R177, R133 ;  /* 0x00000085b1037221 */ /* 0x000fe40000010000 */
[----:B------:R-:W-:Y:S01]  /*ab30*/  FADD.FTZ R132, R176, R0 ;  /* 0x00000000b0847221 */ /* 0x000fe20000010000 */
[----:B------:R-:W-:Y:S01]  /*ab40*/  MOV R156, R202 ;  /* 0x000000ca009c7202 */ /* 0x000fe20000000f00 */
[-C--:B------:R-:W-:Y:S04]  /*ab50*/  HMMA.16816.F32 R108, R144, R158.reuse, R108 ;  /* 0x0000009e906c723c */ /* 0x080fe8000000186c */
[----:B------:R-:W-:Y:S01]  /*ab60*/  IMAD.MOV.U32 R157, RZ, RZ, R203 ;  /* 0x000000ffff9d7224 */ /* 0x000fe200078e00cb */
[----:B------:R-:W-:Y:S01]  /*ab70*/  MOV R133, R156 ;  /* 0x0000009c00857202 */ /* 0x000fe20000000f00 */
[----:B------:R-:W-:Y:S02]  /*ab80*/  IMAD.MOV.U32 R0, RZ, RZ, R190 ;  /* 0x000000ffff007224 */ /* 0x000fe400078e00be */
[C---:B------:R-:W-:Y:S07]  /*ab90*/  HMMA.16816.F32 R112, R140.reuse, R158, R112 ;  /* 0x0000009e8c70723c */ /* 0x040fee0000001870 */
[----:B------:R-:W-:Y:S01]  /*aba0*/  IMAD.MOV.U32 R159, RZ, RZ, R201 ;  /* 0x000000ffff9f7224 */ /* 0x000fe200078e00c9 */
[-C--:B------:R-:W-:Y:S04]  /*abb0*/  HMMA.16816.F32 R116, R140, R160.reuse, R116 ;  /* 0x000000a08c74723c */ /* 0x080fe80000001874 */
[----:B------:R-:W-:Y:S02]  /*abc0*/  MOV R158, R200 ;  /* 0x000000c8009e7202 */ /* 0x000fe40000000f00 */
[----:B------:R-:W4:Y:S02]  /*abd0*/  LDSM.16.MT88.4 R200, [R228+0x1800] ;  /* 0x00180000e4c8783b */ /* 0x000f240000004200 */
[C---:B------:R-:W-:Y:S08]  /*abe0*/  HMMA.16816.F32 R120, R144.reuse, R160, R120 ;  /* 0x000000a09078723c */ /* 0x040ff00000001878 */
[-C--:B------:R-:W-:Y:S08]  /*abf0*/  HMMA.16816.F32 R124, R144, R162.reuse, R124 ;  /* 0x000000a2907c723c */ /* 0x080ff0000000187c */
[----:B------:R-:W-:Y:S08]  /*ac00*/  HMMA.16816.F32 R128, R140, R162, R128 ;  /* 0x000000a28c80723c */ /* 0x000ff00000001880 */
[-C--:B-1----:R-:W-:Y:S01]  /*ac10*/  HMMA.16816.F32 R140, R204, R152.reuse, R4 ;  /* 0x00000098cc8c723c */ /* 0x082fe20000001804 */
[----:B------:R-:W1:Y:S07]  /*ac20*/  LDSM.16.MT88.4 R4, [R228+0x3800] ;  /* 0x00380000e404783b */ /* 0x000e6e0000004200 */
[C---:B------:R-:W-:Y:S07]  /*ac30*/  HMMA.16816.F32 R144, R208.reuse, R152, R8 ;  /* 0x00000098d090723c */ /* 0x040fee0000001808 */
[----:B------:R-:W-:Y:S01]  /*ac40*/  IMAD.MOV.U32 R9, RZ, RZ, R159 ;  /* 0x000000ffff097224 */ /* 0x000fe200078e009f */
[-C--:B------:R-:W-:Y:S04]  /*ac50*/  HMMA.16816.F32 R148, R208, R154.reuse, R12 ;  /* 0x0000009ad094723c */ /* 0x080fe8000000180c */
[----:B------:R-:W-:Y:S01]  /*ac60*/  IMAD.MOV.U32 R10, RZ, RZ, R157 ;  /* 0x000000ffff0a7224 */ /* 0x000fe200078e009d */
[----:B------:R-:W-:Y:S02]  /*ac70*/  MOV R11, R199 ;  /* 0x000000c7000b7202 */ /* 0x000fe40000000f00 */
[----:B------:R-:W-:Y:S01]  /*ac80*/  IMAD.MOV.U32 R15, RZ, RZ, R198 ;  /* 0x000000ffff0f7224 */ /* 0x000fe200078e00c6 */
[C---:B------:R-:W-:Y:S04]  /*ac90*/  HMMA.16816.F32 R160, R204.reuse, R154, R16 ;  /* 0x0000009acca0723c */ /* 0x040fe80000001810 */
[----:B------:R-:W-:Y:S01]  /*aca0*/  MOV R8, R191 ;  /* 0x000000bf00087202 */ /* 0x000fe20000000f00 */
[----:B------:R-:W-:Y:S01]  /*acb0*/  IMAD.MOV.U32 R12, RZ, RZ, R179 ;  /* 0x000000ffff0c7224 */ /* 0x000fe200078e00b3 */
[----:B------:R-:W-:Y:S01]  /*acc0*/  MOV R14, R197 ;  /* 0x000000c5000e7202 */ /* 0x000fe20000000f00 */
[----:B------:R-:W-:Y:S01]  /*acd0*/  IMAD.MOV.U32 R16, RZ, RZ, R173 ;  /* 0x000000ffff107224 */ /* 0x000fe200078e00ad */
[----:B------:R-:W-:Y:S01]  /*ace0*/  MOV R17, R175 ;  /* 0x000000af00117202 */ /* 0x000fe20000000f00 */
[----:B------:R-:W-:Y:S01]  /*acf0*/  IMAD.MOV.U32 R18, RZ, RZ, R183 ;  /* 0x000000ffff127224 */ /* 0x000fe200078e00b7 */
[-C--:B---3--:R-:W-:Y:S03]  /*ad00*/  HMMA.16816.F32 R172, R204, R184.reuse, R20 ;  /* 0x000000b8ccac723c */ /* 0x088fe60000001814 */
[----:B------:R-:W-:Y:S01]  /*ad10*/  MOV R13, R178 ;  /* 0x000000b2000d7202 */ /* 0x000fe20000000f00 */
[----:B------:R-:W-:Y:S01]  /*ad20*/  FADD.FTZ R8, R8, R132 ;  /* 0x0000008408087221 */ /* 0x000fe20000010000 */
[----:B------:R-:W-:Y:S02]  /*ad30*/  MOV R19, R182 ;  /* 0x000000b600137202 */ /* 0x000fe40000000f00 */
[----:B------:R-:W-:Y:S01]  /*ad40*/  MOV R23, R170 ;  /* 0x000000aa00177202 */ /* 0x000fe20000000f00 */
[C---:B------:R-:W-:Y:S04]  /*ad50*/  HMMA.16816.F32 R152, R208.reuse, R184, R24 ;  /* 0x000000b8d098723c */ /* 0x040fe80000001818 */
[----:B------:R-:W-:Y:S01]  /*ad60*/  IMAD.MOV.U32 R22, RZ, RZ, R167 ;  /* 0x000000ffff167224 */ /* 0x000fe200078e00a7 */
[----:B------:R-:W-:Y:S01]  /*ad70*/  MOV R21, R166 ;  /* 0x000000a600157202 */ /* 0x000fe20000000f00 */
[----:B------:R-:W-:Y:S01]  /*ad80*/  IMAD.MOV.U32 R20, RZ, RZ, R171 ;  /* 0x000000ffff147224 */ /* 0x000fe200078e00ab */
[----:B------:R-:W-:Y:S01]  /*ad90*/  MOV R25, R158 ;  /* 0x0000009e00197202 */ /* 0x000fe20000000f00 */
[----:B------:R-:W-:Y:S01]  /*ada0*/  IMAD.MOV.U32 R26, RZ, RZ, R168 ;  /* 0x000000ffff1a7224 */ /* 0x000fe200078e00a8 */
[-C--:B------:R-:W-:Y:S03]  /*adb0*/  HMMA.16816.F32 R156, R208, R186.reuse, R28 ;  /* 0x000000bad09c723c */ /* 0x080fe6000000181c */
[----:B------:R-:W-:Y:S01]  /*adc0*/  MOV R27, R169 ;  /* 0x000000a9001b7202 */ /* 0x000fe20000000f00 */
[----:B------:R-:W-:Y:S01]  /*add0*/  FADD.FTZ R11, R11, R8 ;  /* 0x000000080b0b7221 */ /* 0x000fe20000010000 */
[----:B------:R-:W-:Y:S01]  /*ade0*/  MOV R132, R137 ;  /* 0x0000008900847202 */ /* 0x000fe20000000f00 */
[----:B------:R-:W-:Y:S01]  /*adf0*/  IMAD.MOV.U32 R24, RZ, RZ, R196 ;  /* 0x000000ffff187224 */ /* 0x000fe200078e00c4 */
[----:B------:R-:W-:Y:S01]  /*ae00*/  MOV R30, R180 ;  /* 0x000000b4001e7202 */ /* 0x000fe20000000f00 */
[C---:B------:R-:W-:Y:S01]  /*ae10*/  HMMA.16816.F32 R184, R204.reuse, R186, R32 ;  /* 0x000000baccb8723c */ /* 0x040fe20000001820 */
[----:B------:R-:W3:Y:S03]  /*ae20*/  LDL R34, [R1+0x38] ;  /* 0x0000380001227983 */ /* 0x000ee60000100800 */
[----:B------:R-:W-:Y:S01]  /*ae30*/  IMAD.MOV.U32 R28, RZ, RZ, R165 ;  /* 0x000000ffff1c7224 */ /* 0x000fe200078e00a5 */
[----:B------:R-:W-:Y:S01]  /*ae40*/  MOV R29, R164 ;  /* 0x000000a4001d7202 */ /* 0x000fe20000000f00 */
[----:B------:R-:W-:Y:S02]  /*ae50*/  FADD.FTZ R3, R30, R3 ;  /* 0x000000031e037221 */ /* 0x000fe40000010000 */
[----:B------:R-:W-:Y:S02]  /*ae60*/  IMAD.MOV.U32 R35, RZ, RZ, R188 ;  /* 0x000000ffff237224 */ /* 0x000fe400078e00bc */
[-C--:B------:R-:W-:Y:S03]  /*ae70*/  HMMA.16816.F32 R188, R204, R192.reuse, R36 ;  /* 0x000000c0ccbc723c */ /* 0x080fe60000001824 */
[----:B------:R-:W-:Y:S02]  /*ae80*/  FADD.FTZ R10, R10, R3 ;  /* 0x000000030a0a7221 */ /* 0x000fe40000010000 */
[----:B------:R-:W-:Y:S02]  /*ae90*/  FADD.FTZ R3, R26, R11 ;  /* 0x0000000b1a037221 */ /* 0x000fe40000010000 */
[----:B------:R-:W-:Y:S01]  /*aea0*/  IMAD.MOV.U32 R31, RZ, RZ, R181 ;  /* 0x000000ffff1f7224 */ /* 0x000fe200078e00b5 */
        /* <DEDUP_REMOVED lines=9> */
[-C--:B----4-:R-:W-:Y:S04]  /*af40*/  HMMA.16816.F32 R196, R204, R200.reuse, R52 ;  /* 0x000000c8ccc4723c */ /* 0x090fe80000001834 */
        /* <DEDUP_REMOVED lines=22> */
[----:B------:R-:W-:Y:S01]  /*b0b0*/  MOV R222, R133 ;  /* 0x0000008500de7202 */ /* 0x000fe20000000f00 */
        /* <DEDUP_REMOVED lines=22> */
[----:B------:R-:W-:Y:S02]  /*b220*/  FADD.FTZ R2, R138, R0 ;  /* 0x000000008a027221 */ /* 0x000fe40000010000 */
[----:B------:R-:W-:Y:S01]  /*b230*/  IMAD.MOV.U32 R0, RZ, RZ, R133 ;  /* 0x000000ffff007224 */ /* 0x000fe200078e0085 */
[----:B------:R2:W-:Y:S01]  /*b240*/  STL [R1+0x10], R3 ;  /* 0x0000100301007387 */ /* 0x0005e20000100800 */
[----:B------:R-:W-:Y:S02]  /*b250*/  IMAD.MOV.U32 R133, RZ, RZ, R136 ;  /* 0x000000ffff857224 */ /* 0x000fe400078e0088 */
[----:B------:R-:W-:Y:S01]  /*b260*/  IMAD.MOV.U32 R138, RZ, RZ, R135 ;  /* 0x000000ffff8a7224 */ /* 0x000fe200078e0087 */
[----:B------:R2:W-:Y:S04]  /*b270*/  STL [R1+0x14], R2 ;  /* 0x0000140201007387 */ /* 0x0005e80000100800 */
[----:B------:R2:W-:Y:S01]  /*b280*/  STL [R1], R0 ;  /* 0x0000000001007387 */ /* 0x0005e20000100800 */
[----:B---3--:R-:W-:Y:S11]  /*b290*/  ISETP.GT.AND P0, PT, R35, R34, PT ;  /* 0x000000222300720c */ /* 0x008ff60003f04270 */
[----:B------:R-:W-:Y:S02]  /*b2a0*/  @!UPT UIADD3 URZ, URZ, URZ, URZ ;  /* 0x0000003f3f3ff290 */ /* 0x000fe4000fffe03f */
[----:B--2---:R-:W-:-:S05]  /*b2b0*/  @P0 BRA `(.L_x_2295) ;  /* 0xffffb3e000000947 */ /* 0x004fca000383ffff */
.L_x_2294:
[----:B-1----:R-:W2:Y:S02]  /*b2c0*/  LDL R0, [R1+0x18] ;  /* 0x0000180001007983 */ /* 0x002ea40000100800 */
[----:B--2---:R-:W-:-:S13]  /*b2d0*/  ISETP.GE.AND P0, PT, R222, R0, PT ;  /* 0x00000000de00720c */ /* 0x004fda0003f06270 */
[----:B------:R-:W-:Y:S05]  /*b2e0*/  @!P0 BRA `(.L_x_2296) ;  /* 0x000041a000008947 */ /* 0x000fea0003800000 */
[----:B------:R-:W-:Y:S01]  /*b2f0*/  IMAD.MOV.U32 R132, RZ, RZ, R136 ;  /* 0x000000ffff847224 */ /* 0x000fe200078e0088 */
[----:B------:R-:W-:Y:S01]  /*b300*/  MOV R139, R134 ;  /* 0x00000086008b7202 */ /* 0x000fe20000000f00 */
[----:B------:R-:W-:Y:S01]  /*b310*/  IMAD.MOV.U32 R3, RZ, RZ, R137 ;  /* 0x000000ffff037224 */ /* 0x000fe200078e0089 */
[----:B------:R-:W-:Y:S02]  /*b320*/  MOV R138, R135 ;  /* 0x00000087008a7202 */ /* 0x000fe40000000f00 */
.L_x_2297:
        /* <DEDUP_REMOVED lines=17> */
[----:B------:R-:W4:Y:S04]  /*b440*/  LDL R136, [R1+0x34] ;  /* 0x0000340001887983 */ /* 0x000f280000100800 */
[----:B------:R-:W3:Y:S08]  /*b450*/  LDSM.16.M88.4 R48, [R224+0x1000] ;  /* 0x00100000e030783b */ /* 0x000ef00000000200 */
[----:B------:R-:W3:Y:S01]  /*b460*/  LDSM.16.M88.4 R204, [R224+0x1800] ;  /* 0x00180000e0cc783b */ /* 0x000ee20000000200 */
[-C--:B-1----:R-:W-:Y:S07]  /*b470*/  HMMA.16816.F32 R4, R64, R16.reuse, RZ ;  /* 0x000000104004723c */ /* 0x082fee00000018ff */
[----:B------:R-:W4:Y:S01]  /*b480*/  LDL.64 R216, [R1+0x28] ;  /* 0x0000280001d87983 */ /* 0x000f220000100a00 */
[C---:B--2---:R-:W-:Y:S05]  /*b490*/  HMMA.16816.F32 R8, R60.reuse, R16, RZ ;  /* 0x000000103c08723c */ /* 0x044fea00000018ff */
[----:B------:R-:W-:Y:S03]  /*b4a0*/  LDSM.16.M88.4 R208, [R233] ;  /* 0x00000000e9d0783b */ /* 0x000fe60000000200 */
[-C--:B------:R-:W-:Y:S05]  /*b4b0*/  HMMA.16816.F32 R12, R60, R18.reuse, RZ ;  /* 0x000000123c0c723c */ /* 0x080fea00000018ff */
[----:B------:R-:W1:Y:S03]  /*b4c0*/  LDSM.16.M88.4 R212, [R235] ;  /* 0x00000000ebd4783b */ /* 0x000e660000000200 */
[C---:B------:R-:W-:Y:S05]  /*b4d0*/  HMMA.16816.F32 R16, R64.reuse, R18, RZ ;  /* 0x000000124010723c */ /* 0x040fea00000018ff */
[----:B------:R2:W-:Y:S04]  /*b4e0*/  STL [R1+0x74], R129 ;  /* 0x0000748101007387 */ /* 0x0005e80000100800 */
[----:B------:R-:W-:Y:S01]  /*b4f0*/  STL [R1+0x70], R130 ;  /* 0x0000708201007387 */ /* 0x000fe20000100800 */
[-C--:B---3--:R-:W-:Y:S03]  /*b500*/  HMMA.16816.F32 R20, R64, R32.reuse, RZ ;  /* 0x000000204014723c */ /* 0x088fe600000018ff */
[----:B------:R3:W-:Y:S05]  /*b510*/  STL [R1+0x6c], R131 ;  /* 0x00006c8301007387 */ /* 0x0007ea0000100800 */
[C---:B------:R-:W-:Y:S08]  /*b520*/  HMMA.16816.F32 R24, R60.reuse, R32, RZ ;  /* 0x000000203c18723c */ /* 0x040ff000000018ff */
[-C--:B------:R-:W-:Y:S01]  /*b530*/  HMMA.16816.F32 R28, R60, R34.reuse, RZ ;  /* 0x000000223c1c723c */ /* 0x080fe200000018ff */
[----:B--2---:R-:W2:Y:S07]  /*b540*/  LDL R129, [R1+0x18] ;  /* 0x0000180001817983 */ /* 0x004eae0000100800 */
[C---:B------:R-:W-:Y:S01]  /*b550*/  HMMA.16816.F32 R32, R64.reuse, R34, RZ ;  /* 0x000000224020723c */ /* 0x040fe200000018ff */
[----:B---3--:R-:W3:Y:S07]  /*b560*/  LDL.64 R130, [R1+0x20] ;  /* 0x0000200001827983 */ /* 0x008eee0000100a00 */
        /* <DEDUP_REMOVED lines=21> */
[-C--:B------:R-:W-:Y:S04]  /*b6c0*/  HMMA.16816.F32 R44, R204, R214.reuse, R44 ;  /* 0x000000d6cc2c723c */ /* 0x080fe8000000182c */
[C---:B----4-:R-:W-:Y:S04]  /*b6d0*/  IADD3 R2, P1, R0.reuse, R216, RZ ;  /* 0x000000d800027210 */ /* 0x050fe80007f3e0ff */
[C---:B------:R-:W-:Y:S01]  /*b6e0*/  HMMA.16816.F32 R48, R208.reuse, R214, R48 ;  /* 0x000000d6d030723c */ /* 0x040fe20000001830 */
[----:B------:R-:W1:Y:S03]  /*b6f0*/  LDSM.16.M88.4 R212, [R241] ;  /* 0x00000000f1d4783b */ /* 0x000e660000000200 */
[C---:B------:R-:W-:Y:S02]  /*b700*/  IADD3.X R134, R133.reuse, R136, RZ, P1, !PT ;  /* 0x0000008885867210 */ /* 0x040fe40000ffe4ff */
[----:B------:R-:W-:Y:S06]  /*b710*/  IADD3 R0, P2, P1, R0, 0x40, R216 ;  /* 0x0000004000007810 */ /* 0x000fec000795e0d8 */
[----:B------:R-:W-:Y:S01]  /*b720*/  IADD3.X R133, R133, RZ, R136, P2, P1 ;  /* 0x000000ff85857210 */ /* 0x000fe200017e2488 */
        /* <DEDUP_REMOVED lines=20> */
[----:B------:R-:W-:Y:S02]  /*b870*/  IADD3.X R135, R137, R2, RZ, P0, !PT ;  /* 0x0000000289877210 */ /* 0x000fe400007fe4ff */
[C---:B--2---:R-:W-:Y:S03]  /*b880*/  ISETP.GT.AND P0, PT, R222.reuse, R129, PT ;  /* 0x00000081de00720c */ /* 0x044fe60003f04270 */
[----:B------:R-:W2:Y:S01]  /*b890*/  LDL R129, [R1+0x30] ;  /* 0x0000300001817983 */ /* 0x000ea20000100800 */
[----:B------:R-:W-:Y:S01]  /*b8a0*/  IMAD.X R205, R135, 0x1, R2, P1 ;  /* 0x0000000187cd7824 */ /* 0x000fe200008e0602 */
[----:B------:R-:W-:Y:S02]  /*b8b0*/  IADD3 R222, R222, -0x1, RZ ;  /* 0xffffffffdede7810 */ /* 0x000fe40007ffe0ff */
        /* <DEDUP_REMOVED lines=25> */
[-C--:B------:R-:W-:Y:S01]  /*ba50*/  HMMA.16816.F32 R60, R212, R210.reuse, R60 ;  /* 0x000000d2d43c723c */ /* 0x080fe2000000183c */
[----:B------:R-:W-:Y:S07]  /*ba60*/  LDSM.16.M88.4 R212, [R234+0x2000] ;  /* 0x00200000ead4783b */ /* 0x000fee0000000200 */
[----:B------:R-:W-:Y:S01]  /*ba70*/  HMMA.16816.F32 R64, R204, R210, R64 ;  /* 0x000000d2cc40723c */ /* 0x000fe20000001840 */
[----:B------:R-:W-:Y:S08]  /*ba80*/  LDSM.16.M88.4 R204, [R234] ;  /* 0x00000000eacc783b */ /* 0x000ff00000000200 */
[----:B------:R-:W4:Y:S02]  /*ba90*/  LDSM.16.M88.4 R208, [R227] ;  /* 0x00000000e3d0783b */ /* 0x000f240000000200 */
        /* <DEDUP_REMOVED lines=20> */
[----:B------:R-:W-:Y:S08]  /*bbe0*/  LDSM.16.M88.4 R204, [R231+0x4000] ;  /* 0x00400000e7cc783b */ /* 0x000ff00000000200 */
[----:B------:R-:W4:Y:S02]  /*bbf0*/  LDSM.16.M88.4 R208, [R224+0x2000] ;  /* 0x00200000e0d0783b */ /* 0x000f240000000200 */
        /* <DEDUP_REMOVED lines=21> */
[----:B------:R-:W4:Y:S02]  /*bd50*/  LDSM.16.M88.4 R208, [R240] ;  /* 0x00000000f0d0783b */ /* 0x000f240000000200 */
[-C--:B----4-:R-:W-:Y:S08]  /*bd60*/  HMMA.16816.F32 R4, R204, R208.reuse, R4 ;  /* 0x000000d0cc04723c */ /* 0x090ff00000001804 */
[C---:B------:R-:W-:Y:S08]  /*bd70*/  HMMA.16816.F32 R8, R212.reuse, R208, R8 ;  /* 0x000000d0d408723c */ /* 0x040ff00000001808 */
[-C--:B------:R-:W-:Y:S08]  /*bd80*/  HMMA.16816.F32 R12, R212, R210.reuse, R12 ;  /* 0x000000d2d40c723c */ /* 0x080ff0000000180c */
[C---:B------:R-:W-:Y:S01]  /*bd90*/  HMMA.16816.F32 R16, R204.reuse, R210, R16 ;  /* 0x000000d2cc10723c */ /* 0x040fe20000001810 */
[----:B------:R-:W4:Y:S07]  /*bda0*/  LDSM.16.M88.4 R208, [R239] ;  /* 0x00000000efd0783b */ /* 0x000f2e0000000200 */
        /* <DEDUP_REMOVED lines=43> */
[----:B------:R-:W4:Y:S03]  /*c060*/  LDSM.16.M88.4 R208, [R227+0x2800] ;  /* 0x00280000e3d0783b */ /* 0x000f260000000200 */
[----:B------:R-:W-:Y:S02]  /*c070*/  FMNMX.FTZ R0, R4, R3, !PT ;  /* 0x0000000304007209 */ /* 0x000fe40007810000 */
[----:B------:R-:W-:Y:S02]  /*c080*/  FMNMX.FTZ R2, R6, R132, !PT ;  /* 0x0000008406027209 */ /* 0x000fe40007810000 */
[----:B-1----:R-:W-:Y:S04]  /*c090*/  FMNMX.FTZ R134, R10, R139, !PT ;  /* 0x0000008b0a867209 */ /* 0x002fe80007810000 */
        /* <DEDUP_REMOVED lines=13> */
[-C--:B----4-:R-:W-:Y:S08]  /*c170*/  HMMA.16816.F32 R20, R204, R208.reuse, R20 ;  /* 0x000000d0cc14723c */ /* 0x090ff00000001814 */
[C---:B------:R-:W-:Y:S08]  /*c180*/  HMMA.16816.F32 R24, R212.reuse, R208, R24 ;  /* 0x000000d0d418723c */ /* 0x040ff00000001818 */
[-C--:B------:R-:W-:Y:S08]  /*c190*/  HMMA.16816.F32 R28, R212, R210.reuse, R28 ;  /* 0x000000d2d41c723c */ /* 0x080ff0000000181c */
[C---:B------:R-:W-:Y:S01]  /*c1a0*/  HMMA.16816.F32 R32, R204.reuse, R210, R32 ;  /* 0x000000d2cc20723c */ /* 0x040fe20000001820 */
[----:B------:R-:W1:Y:S03]  /*c1b0*/  LDSM.16.M88.4 R208, [R227+0x3000] ;  /* 0x00300000e3d0783b */ /* 0x000e660000000200 */
        /* <DEDUP_REMOVED lines=15> */
[-C--:B-1----:R-:W-:Y:S08]  /*c2b0*/  HMMA.16816.F32 R36, R204, R208.reuse, R36 ;  /* 0x000000d0cc24723c */ /* 0x082ff00000001824 */
[C---:B------:R-:W-:Y:S08]  /*c2c0*/  HMMA.16816.F32 R40, R212.reuse, R208, R40 ;  /* 0x000000d0d428723c */ /* 0x040ff00000001828 */
[-C--:B------:R-:W-:Y:S08]  /*c2d0*/  HMMA.16816.F32 R44, R212, R210.reuse, R44 ;  /* 0x000000d2d42c723c */ /* 0x080ff0000000182c */
[C---:B------:R-:W-:Y:S01]  /*c2e0*/  HMMA.16816.F32 R48, R204.reuse, R210, R48 ;  /* 0x000000d2cc30723c */ /* 0x040fe20000001830 */
[----:B------:R-:W1:Y:S01]  /*c2f0*/  LDSM.16.M88.4 R208, [R227+0x3800] ;  /* 0x00380000e3d0783b */ /* 0x000e620000000200 */
[----:B------:R-:W-:Y:S04]  /*c300*/  DEPBAR.LE SB0, 0x0 ;  /* 0x000080000000791a */ /* 0x000fe80000000000 */
[----:B------:R-:W-:Y:S02]  /*c310*/  FMNMX.FTZ R0, R36, R0, !PT ;  /* 0x0000000024007209 */ /* 0x000fe40007810000 */
[----:B------:R-:W-:Y:S01]  /*c320*/  FMNMX.FTZ R2, R38, R2, !PT ;  /* 0x0000000226027209 */ /* 0x000fe20007810000 */
[----:B------:R-:W-:Y:S03]  /*c330*/  BAR.SYNC.DEFER_BLOCKING 0x0 ;  /* 0x0000000000007b1d */ /* 0x000fe60000010000 */
[----:B------:R-:W-:Y:S02]  /*c340*/  FMNMX.FTZ R2, R39, R2, !PT ;  /* 0x0000000227027209 */ /* 0x000fe40007810000 */
[----:B------:R-:W-:Y:S02]  /*c350*/  FMNMX.FTZ R0, R37, R0, !PT ;  /* 0x0000000025007209 */ /* 0x000fe40007810000 */
[----:B------:R-:W-:Y:S04]  /*c360*/  FMNMX.FTZ R133, R40, R133, !PT ;  /* 0x0000008528857209 */ /* 0x000fe80007810000 */
[----:B------:R-:W-:Y:S04]  /*c370*/  FMNMX.FTZ R133, R41, R133, !PT ;  /* 0x0000008529857209 */ /* 0x000fe80007810000 */
        /* <DEDUP_REMOVED lines=9> */
[----:B------:R-:W-:Y:S04]  /*c410*/  HMMA.16816.F32 R64, R204, R210, R64 ;  /* 0x000000d2cc40723c */ /* 0x000fe80000001840 */
[----:B------:R-:W-:Y:S02]  /*c420*/  FMNMX.FTZ R0, R52, R0, !PT ;  /* 0x0000000034007209 */ /* 0x000fe40007810000 */
[----:B------:R-:W-:Y:S02]  /*c430*/  FMNMX.FTZ R2, R54, R2, !PT ;  /* 0x0000000236027209 */ /* 0x000fe40007810000 */
[----:B------:R-:W-:Y:S04]  /*c440*/  FMNMX.FTZ R0, R53, R0, !PT ;  /* 0x0000000035007209 */ /* 0x000fe80007810000 */
        /* <DEDUP_REMOVED lines=8> */
[----:B------:R-:W-:Y:S01]  /*c4d0*/  FMNMX.FTZ R133, R61, R133, !PT ;  /* 0x000000853d857209 */ /* 0x000fe20007810000 */
[----:B---3--:R-:W1:Y:S08]  /*c4e0*/  SHFL.BFLY PT, R137, R0, 0x2, 0x1f ;  /* 0x0c401f0000897f89 */ /* 0x008e7000000e0000 */
[----:B------:R-:W3:Y:S08]  /*c4f0*/  SHFL.BFLY PT, R136, R2, 0x2, 0x1f ;  /* 0x0c401f0002887f89 */ /* 0x000ef000000e0000 */
[----:B------:R-:W4:Y:S01]  /*c500*/  SHFL.BFLY PT, R204, R133, 0x2, 0x1f ;  /* 0x0c401f0085cc7f89 */ /* 0x000f2200000e0000 */
[----:B-1----:R-:W-:Y:S02]  /*c510*/  FMNMX.FTZ R137, R0, R137, !PT ;  /* 0x0000008900897209 */ /* 0x002fe40007810000 */
[----:B------:R-:W-:Y:S05]  /*c520*/  FMNMX.FTZ R0, R31, R134, !PT ;  /* 0x000000861f007209 */ /* 0x000fea0007810000 */
[----:B------:R-:W1:Y:S01]  /*c530*/  SHFL.BFLY PT, R134, R137, 0x1, 0x1f ;  /* 0x0c201f0089867f89 */ /* 0x000e6200000e0000 */
[----:B------:R-:W-:Y:S02]  /*c540*/  FMNMX.FTZ R0, R42, R0, !PT ;  /* 0x000000002a007209 */ /* 0x000fe40007810000 */
[----:B---3--:R-:W-:Y:S02]  /*c550*/  FMNMX.FTZ R136, R2, R136, !PT ;  /* 0x0000008802887209 */ /* 0x008fe40007810000 */
[----:B------:R-:W-:Y:S03]  /*c560*/  FMNMX.FTZ R0, R43, R0, !PT ;  /* 0x000000002b007209 */ /* 0x000fe60007810000 */
[----:B------:R-:W3:Y:S01]  /*c570*/  SHFL.BFLY PT, R135, R136, 0x1, 0x1f ;  /* 0x0c201f0088877f89 */ /* 0x000ee200000e0000 */
[----:B------:R-:W-:Y:S02]  /*c580*/  FMNMX.FTZ R0, R46, R0, !PT ;  /* 0x000000002e007209 */ /* 0x000fe40007810000 */
[----:B----4-:R-:W-:Y:S02]  /*c590*/  FMNMX.FTZ R204, R133, R204, !PT ;  /* 0x000000cc85cc7209 */ /* 0x010fe40007810000 */
[----:B------:R-:W-:Y:S02]  /*c5a0*/  FMNMX.FTZ R0, R47, R0, !PT ;  /* 0x000000002f007209 */ /* 0x000fe40007810000 */
[----:B------:R-:W-:Y:S01]  /*c5b0*/  @P0 SHF.R.S32.HI R133, RZ, 0x1f, R222 ;  /* 0x0000001fff850819 */ /* 0x000fe200000114de */
[----:B------:R-:W4:Y:S01]  /*c5c0*/  SHFL.BFLY PT, R207, R204, 0x1, 0x1f ;  /* 0x0c201f00cccf7f89 */ /* 0x000f2200000e0000 */
[----:B------:R-:W-:Y:S03]  /*c5d0*/  FMNMX.FTZ R0, R58, R0, !PT ;  /* 0x000000003a007209 */ /* 0x000fe60007810000 */
[----:B------:R-:W-:Y:S01]  /*c5e0*/  @P0 IMAD R205, R133, c[0x0][0x1e0], RZ ;  /* 0x0000780085cd0a24 */ /* 0x000fe200078e02ff */
[----:B------:R-:W-:Y:S02]  /*c5f0*/  FMNMX.FTZ R0, R59, R0, !PT ;  /* 0x000000003b007209 */ /* 0x000fe40007810000 */
[----:B-1----:R-:W-:Y:S01]  /*c600*/  FMNMX.FTZ R137, R137, R134, !PT ;  /* 0x0000008689897209 */ /* 0x002fe20007810000 */
[----:B------:R-:W-:Y:S01]  /*c610*/  @P0 IMAD R205, R222, c[0x0][0x1e4], R205 ;  /* 0x00007900decd0a24 */ /* 0x000fe200078e02cd */
[----:B------:R-:W-:Y:S03]  /*c620*/  FMNMX.FTZ R0, R62, R0, !PT ;  /* 0x000000003e007209 */ /* 0x000fe60007810000 */
[----:B------:R-:W-:Y:S01]  /*c630*/  FMUL.FTZ R206, R137, c[0x0][0x2d0] ;  /* 0x0000b40089ce7a20 */ /* 0x000fe20000410000 */
[----:B------:R-:W-:Y:S01]  /*c640*/  FMNMX.FTZ R2, R63, R0, !PT ;  /* 0x000000003f027209 */ /* 0x000fe20007810000 */
[----:B------:R-:W-:Y:S01]  /*c650*/  FADD.FTZ R0, -R137, R3 ;  /* 0x0000000389007221 */ /* 0x000fe20000010100 */
[----:B---3--:R-:W-:Y:S01]  /*c660*/  FMNMX.FTZ R136, R136, R135, !PT ;  /* 0x0000008788887209 */ /* 0x008fe20007810000 */
[--C-:B------:R-:W-:Y:S02]  /*c670*/  FFMA.FTZ R5, R5, c[0x0][0x2d0], -R206.reuse ;  /* 0x0000b40005057a23 */ /* 0x100fe400000108ce */
[----:B------:R-:W-:Y:S01]  /*c680*/  FMUL.FTZ R0, R0, c[0x0][0x2d0] ;  /* 0x0000b40000007a20 */ /* 0x000fe20000410000 */
[----:B------:R-:W1:Y:S01]  /*c690*/  SHFL.BFLY PT, R3, R2, 0x2, 0x1f ;  /* 0x0c401f0002037f89 */ /* 0x000e6200000e0000 */
[----:B------:R-:W-:Y:S01]  /*c6a0*/  MUFU.EX2 R218, R5 ;  /* 0x0000000500da7308 */ /* 0x000fe20000000800 */
[----:B------:R-:W-:Y:S04]  /*c6b0*/  @P0 IMAD.WIDE.U32 R134, R222, c[0x0][0x1e0], RZ ;  /* 0x00007800de860a25 */ /* 0x000fe800078e00ff */
[--C-:B------:R-:W-:Y:S01]  /*c6c0*/  FFMA.FTZ R208, R4, c[0x0][0x2d0], -R206.reuse ;  /* 0x0000b40004d07a23 */ /* 0x100fe200000108ce */
[----:B------:R-:W-:Y:S01]  /*c6d0*/  @P0 IADD3 R205, R135, R205, RZ ;  /* 0x000000cd87cd0210 */ /* 0x000fe20007ffe0ff */
[--C-:B------:R-:W-:Y:S01]  /*c6e0*/  FFMA.FTZ R210, R48, c[0x0][0x2d0], -R206.reuse ;  /* 0x0000b40030d27a23 */ /* 0x100fe200000108ce */
[----:B----4-:R-:W-:Y:S01]  /*c6f0*/  FMNMX.FTZ R135, R204, R207, !PT ;  /* 0x000000cfcc877209 */ /* 0x010fe20007810000 */
[----:B------:R-:W-:Y:S01]  /*c700*/  FMUL.FTZ R204, R136, c[0x0][0x2d0] ;  /* 0x0000b40088cc7a20 */ /* 0x000fe20000410000 */
[----:B------:R3:W4:Y:S01]  /*c710*/  MUFU.EX2 R133, R0 ;  /* 0x0000000000857308 */ /* 0x0007220000000800 */
[----:B------:R-:W-:Y:S01]  /*c720*/  @P0 SHF.L.U64.HI R205, R134, 0x6, R205 ;  /* 0x0000000686cd0819 */ /* 0x000fe200000102cd */
[----:B------:R-:W-:Y:S01]  /*c730*/  FFMA.FTZ R16, R16, c[0x0][0x2d0], -R206 ;  /* 0x0000b40010107a23 */ /* 0x000fe200000108ce */
[----:B------:R-:W-:Y:S01]  /*c740*/  @P0 SHF.L.U32 R134, R134, 0x6, RZ ;  /* 0x0000000686860819 */ /* 0x000fe200000006ff */
[--C-:B------:R-:W-:Y:S02]  /*c750*/  FFMA.FTZ R7, R7, c[0x0][0x2d0], -R204.reuse ;  /* 0x0000b40007077a23 */ /* 0x100fe400000108cc */
[--C-:B------:R-:W-:Y:S02]  /*c760*/  FFMA.FTZ R207, R6, c[0x0][0x2d0], -R204.reuse ;  /* 0x0000b40006cf7a23 */ /* 0x100fe400000108cc */
[--C-:B------:R-:W-:Y:S02]  /*c770*/  FFMA.FTZ R131, R51, c[0x0][0x2d0], -R204.reuse ;  /* 0x0000b40033837a23 */ /* 0x100fe400000108cc */
[----:B------:R-:W-:Y:S01]  /*c780*/  MUFU.EX2 R216, R7 ;  /* 0x0000000700d87308 */ /* 0x000fe20000000800 */
[--C-:B------:R-:W-:Y:S02]  /*c790*/  FFMA.FTZ R18, R18, c[0x0][0x2d0], -R204.reuse ;  /* 0x0000b40012127a23 */ /* 0x100fe400000108cc */
[----:B------:R-:W-:Y:S02]  /*c7a0*/  FFMA.FTZ R19, R19, c[0x0][0x2d0], -R204 ;  /* 0x0000b40013137a23 */ /* 0x000fe400000108cc */
[--C-:B------:R-:W-:Y:S02]  /*c7b0*/  FFMA.FTZ R252, R21, c[0x0][0x2d0], -R206.reuse ;  /* 0x0000b40015fc7a23 */ /* 0x100fe400000108ce */
[--C-:B------:R-:W-:Y:S02]  /*c7c0*/  FFMA.FTZ R17, R17, c[0x0][0x2d0], -R206.reuse ;  /* 0x0000b40011117a23 */ /* 0x100fe400000108ce */
[--C-:B------:R-:W-:Y:S01]  /*c7d0*/  FFMA.FTZ R37, R37, c[0x0][0x2d0], -R206.reuse ;  /* 0x0000b40025257a23 */ /* 0x100fe200000108ce */
[----:B------:R1:W-:Y:S01]  /*c7e0*/  MUFU.EX2 R215, R18 ;  /* 0x0000001200d77308 */ /* 0x0003e20000000800 */
[--C-:B------:R-:W-:Y:S02]  /*c7f0*/  FFMA.FTZ R211, R49, c[0x0][0x2d0], -R206.reuse ;  /* 0x0000b40031d37a23 */ /* 0x100fe400000108ce */
[----:B------:R-:W-:Y:S02]  /*c800*/  FFMA.FTZ R212, R36, c[0x0][0x2d0], -R206 ;  /* 0x0000b40024d47a23 */ /* 0x000fe400000108ce */
[----:B---3--:R-:W-:Y:S02]  /*c810*/  FADD.FTZ R0, -R136, R132 ;  /* 0x0000008488007221 */ /* 0x008fe40000010100 */
[----:B------:R-:W-:Y:S02]  /*c820*/  FFMA.FTZ R35, R35, c[0x0][0x2d0], -R204 ;  /* 0x0000b40023237a23 */ /* 0x000fe400000108cc */
[----:B------:R-:W-:Y:S01]  /*c830*/  FMUL.FTZ R0, R0, c[0x0][0x2d0] ;  /* 0x0000b40000007a20 */ /* 0x000fe20000410000 */
[----:B------:R-:W-:Y:S01]  /*c840*/  MUFU.EX2 R217, R16 ;  /* 0x0000001000d97308 */ /* 0x000fe20000000800 */
[--C-:B------:R-:W-:Y:S02]  /*c850*/  FFMA.FTZ R36, R52, c[0x0][0x2d0], -R206.reuse ;  /* 0x0000b40034247a23 */ /* 0x100fe400000108ce */
[--C-:B------:R-:W-:Y:S02]  /*c860*/  FFMA.FTZ R251, R32, c[0x0][0x2d0], -R206.reuse ;  /* 0x0000b40020fb7a23 */ /* 0x100fe400000108ce */
[----:B------:R-:W-:Y:S02]  /*c870*/  FFMA.FTZ R250, R33, c[0x0][0x2d0], -R206 ;  /* 0x0000b40021fa7a23 */ /* 0x000fe400000108ce */
[--C-:B------:R-:W-:Y:S02]  /*c880*/  FFMA.FTZ R48, R34, c[0x0][0x2d0], -R204.reuse ;  /* 0x0000b40022307a23 */ /* 0x100fe400000108cc */
[--C-:B------:R-:W-:Y:S01]  /*c890*/  FFMA.FTZ R49, R54, c[0x0][0x2d0], -R204.reuse ;  /* 0x0000b40036317a23 */ /* 0x100fe200000108cc */
[----:B------:R3:W2:Y:S01]  /*c8a0*/  MUFU.EX2 R132, R0 ;  /* 0x0000000000847308 */ /* 0x0006a20000000800 */
[--C-:B------:R-:W-:Y:S01]  /*c8b0*/  FFMA.FTZ R32, R66, c[0x0][0x2d0], -R204.reuse ;  /* 0x0000b40042207a23 */ /* 0x100fe200000108cc */
[----:B------:R-:W-:Y:S01]  /*c8c0*/  MOV R66, R35 ;  /* 0x0000002300427202 */ /* 0x000fe20000000f00 */
[----:B------:R-:W-:Y:S02]  /*c8d0*/  FFMA.FTZ R55, R55, c[0x0][0x2d0], -R204 ;  /* 0x0000b40037377a23 */ /* 0x000fe400000108cc */
[----:B-1----:R-:W-:Y:S02]  /*c8e0*/  FFMA.FTZ R18, R20, c[0x0][0x2d0], -R206 ;  /* 0x0000b40014127a23 */ /* 0x002fe400000108ce */
[C---:B----4-:R-:W-:Y:S02]  /*c8f0*/  FMUL.FTZ R68, R133.reuse, R68 ;  /* 0x0000004485447220 */ /* 0x050fe40000410000 */
[C---:B------:R-:W-:Y:S01]  /*c900*/  FMUL.FTZ R69, R133.reuse, R69 ;  /* 0x0000004585457220 */ /* 0x040fe20000410000 */
[----:B------:R-:W-:Y:S01]  /*c910*/  MUFU.EX2 R208, R208 ;  /* 0x000000d000d07308 */ /* 0x000fe20000000800 */
        /* <DEDUP_REMOVED lines=8> */
[----:B---3--:R-:W-:Y:S01]  /*c9a0*/  FMNMX.FTZ R0, R2, R3, !PT ;  /* 0x0000000302007209 */ /* 0x008fe20007810000 */
[----:B--2---:R-:W-:Y:S01]  /*c9b0*/  FMUL.FTZ R70, R132, R70 ;  /* 0x0000004684467220 */ /* 0x004fe20000410000 */
[----:B------:R-:W-:Y:S01]  /*c9c0*/  @P0 IADD3 R2, P2, R134, R130, RZ ;  /* 0x0000008286020210 */ /* 0x000fe20007f5e0ff */
[C---:B------:R-:W-:Y:S02]  /*c9d0*/  FMUL.FTZ R71, R132.reuse, R71 ;  /* 0x0000004784477220 */ /* 0x040fe40000410000 */
[----:B------:R-:W-:Y:S01]  /*c9e0*/  FMUL.FTZ R82, R132, R82 ;  /* 0x0000005284527220 */ /* 0x000fe20000410000 */
[----:B------:R-:W-:Y:S01]  /*c9f0*/  @P0 LEA R4, P1, R2, c[0x0][0x1c8], 0x1 ;  /* 0x0000720002040a11 */ /* 0x000fe200078208ff */
[C---:B------:R-:W-:Y:S01]  /*ca00*/  FMUL.FTZ R83, R132.reuse, R83 ;  /* 0x0000005384537220 */ /* 0x040fe20000410000 */
[----:B------:R-:W-:Y:S01]  /*ca10*/  @P0 IADD3.X R3, R205, R129, RZ, P2, !PT ;  /* 0x00000081cd030210 */ /* 0x000fe200017fe4ff */
[----:B------:R-:W-:Y:S01]  /*ca20*/  FMUL.FTZ R86, R132, R86 ;  /* 0x0000005684567220 */ /* 0x000fe20000410000 */
[----:B------:R-:W-:Y:S01]  /*ca30*/  @P0 IADD3 R7, P3, P2, R134, 0x40, R130 ;  /* 0x0000004086070810 */ /* 0x000fe20007a7e082 */
[----:B------:R-:W-:Y:S01]  /*ca40*/  FMUL.FTZ R87, R132, R87 ;  /* 0x0000005784577220 */ /* 0x000fe20000410000 */
[----:B------:R-:W-:Y:S01]  /*ca50*/  @P0 LEA.HI.X R5, R2, c[0x0][0x1cc], R3, 0x1, P1 ;  /* 0x0000730002050a11 */ /* 0x000fe200008f0c03 */
[----:B------:R-:W-:Y:S01]  /*ca60*/  FADD.FTZ R2, -R135, R138 ;  /* 0x0000008a87027221 */ /* 0x000fe20000010100 */
[----:B------:R-:W1:Y:S01]  /*ca70*/  SHFL.BFLY PT, R3, R0, 0x1, 0x1f ;  /* 0x0c201f0000037f89 */ /* 0x000e6200000e0000 */
[----:B------:R-:W-:Y:S01]  /*ca80*/  @P0 LEA R6, P1, R7, c[0x0][0x1c8], 0x1 ;  /* 0x0000720007060a11 */ /* 0x000fe200078208ff */
[----:B------:R-:W-:Y:S01]  /*ca90*/  MUFU.EX2 R138, R19 ;  /* 0x00000013008a7308 */ /* 0x000fe20000000800 */
[----:B------:R-:W-:Y:S01]  /*caa0*/  @P0 IADD3.X R205, R205, RZ, R129, P3, P2 ;  /* 0x000000ffcdcd0210 */ /* 0x000fe20001fe4481 */
[----:B------:R-:W-:Y:S02]  /*cab0*/  FFMA.FTZ R129, R53, c[0x0][0x2d0], -R206 ;  /* 0x0000b40035817a23 */ /* 0x000fe400000108ce */
[--C-:B------:R-:W-:Y:S01]  /*cac0*/  FFMA.FTZ R53, R23, c[0x0][0x2d0], -R204.reuse ;  /* 0x0000b40017357a23 */ /* 0x100fe200000108cc */
[----:B------:R-:W-:Y:S01]  /*cad0*/  @P0 LEA.HI.X R7, R7, c[0x0][0x1cc], R205, 0x1, P1 ;  /* 0x0000730007070a11 */ /* 0x000fe200008f0ccd */
[----:B------:R2:W-:Y:S01]  /*cae0*/  @P0 LDGSTS.E.BYPASS.LTC128B.128 [R244+0x4100], [R4.64], !P6 ;  /* 0x0410000004f40fae */ /* 0x0005e2000f101d48 */
[----:B------:R-:W-:Y:S02]  /*caf0*/  FMUL.FTZ R2, R2, c[0x0][0x2d0] ;  /* 0x0000b40002027a20 */ /* 0x000fe40000410000 */
[C---:B------:R-:W-:Y:S01]  /*cb00*/  FMUL.FTZ R98, R132.reuse, R98 ;  /* 0x0000006284627220 */ /* 0x040fe20000410000 */
[----:B------:R-:W3:Y:S01]  /*cb10*/  MUFU.EX2 R130, R17 ;  /* 0x0000001100827308 */ /* 0x000ee20000000800 */
[C---:B------:R-:W-:Y:S02]  /*cb20*/  FMUL.FTZ R99, R132.reuse, R99 ;  /* 0x0000006384637220 */ /* 0x040fe40000410000 */
[C---:B------:R-:W-:Y:S01]  /*cb30*/  FMUL.FTZ R101, R133.reuse, R101 ;  /* 0x0000006585657220 */ /* 0x040fe20000410000 */
[----:B------:R4:W-:Y:S01]  /*cb40*/  @P0 LDGSTS.E.BYPASS.LTC128B.128 [R244+0x6100], [R6.64], !P5 ;  /* 0x0610000006f40fae */ /* 0x0009e2000e901d48 */
[C---:B------:R-:W-:Y:S02]  /*cb50*/  FMUL.FTZ R102, R132.reuse, R102 ;  /* 0x0000006684667220 */ /* 0x040fe40000410000 */
[----:B------:R-:W-:Y:S02]  /*cb60*/  FMUL.FTZ R103, R132, R103 ;  /* 0x0000006784677220 */ /* 0x000fe40000410000 */
[C---:B------:R-:W-:Y:S01]  /*cb70*/  FMUL.FTZ R112, R133.reuse, R112 ;  /* 0x0000007085707220 */ /* 0x040fe20000410000 */
[----:B------:R-:W-:Y:S01]  /*cb80*/  MUFU.EX2 R2, R2 ;  /* 0x0000000200027308 */ /* 0x000fe20000000800 */
[C---:B------:R-:W-:Y:S01]  /*cb90*/  FMUL.FTZ R113, R133.reuse, R113 ;  /* 0x0000007185717220 */ /* 0x040fe20000410000 */
[----:B-1----:R-:W-:Y:S01]  /*cba0*/  FMNMX.FTZ R134, R0, R3, !PT ;  /* 0x0000000300867209 */ /* 0x002fe20007810000 */
[C---:B------:R-:W-:Y:S01]  /*cbb0*/  FMUL.FTZ R114, R132.reuse, R114 ;  /* 0x0000007284727220 */ /* 0x040fe20000410000 */
[----:B------:R-:W-:Y:S01]  /*cbc0*/  @P0 MOV R0, c[0x0][0x1e0] ;  /* 0x0000780000000a02 */ /* 0x000fe20000000f00 */
[----:B------:R-:W-:Y:S02]  /*cbd0*/  FMUL.FTZ R115, R132, R115 ;  /* 0x0000007384737220 */ /* 0x000fe40000410000 */
[C---:B------:R-:W-:Y:S01]  /*cbe0*/  FMUL.FTZ R116, R133.reuse, R116 ;  /* 0x0000007485747220 */ /* 0x040fe20000410000 */
[----:B------:R-:W-:Y:S01]  /*cbf0*/  @P0 SHF.L.U64.HI R3, R0, R219, c[0x0][0x1e4] ;  /* 0x0000790000030619 */ /* 0x000fe200000102db */
[----:B------:R-:W-:Y:S01]  /*cc00*/  FFMA.FTZ R219, R22, c[0x0][0x2d0], -R204 ;  /* 0x0000b40016db7a23 */ /* 0x000fe200000108cc */
[----:B------:R-:W-:Y:S01]  /*cc10*/  @P0 SHF.L.U32 R0, R0, 0x5, RZ ;  /* 0x0000000500000819 */ /* 0x000fe200000006ff */
[C---:B------:R-:W-:Y:S02]  /*cc20*/  FMUL.FTZ R117, R133.reuse, R117 ;  /* 0x0000007585757220 */ /* 0x040fe40000410000 */
[----:B------:R-:W-:Y:S01]  /*cc30*/  FMUL.FTZ R118, R132, R118 ;  /* 0x0000007684767220 */ /* 0x000fe20000410000 */
[----:B--2---:R-:W-:Y:S01]  /*cc40*/  @P0 IADD3 R4, P1, R4, R0, RZ ;  /* 0x0000000004040210 */ /* 0x004fe20007f3e0ff */
[C---:B------:R-:W-:Y:S02]  /*cc50*/  FMUL.FTZ R119, R132.reuse, R119 ;  /* 0x0000007784777220 */ /* 0x040fe40000410000 */
[----:B------:R-:W-:Y:S01]  /*cc60*/  FMUL.FTZ R128, R133, R128 ;  /* 0x0000008085807220 */ /* 0x000fe20000410000 */
[----:B------:R-:W-:Y:S01]  /*cc70*/  @P0 IADD3.X R5, R5, R3, RZ, P1, !PT ;  /* 0x0000000305050210 */ /* 0x000fe20000ffe4ff */
[----:B----4-:R-:W-:Y:S04]  /*cc80*/  FMUL.FTZ R6, R135, c[0x0][0x2d0] ;  /* 0x0000b40087067a20 */ /* 0x010fe80000410000 */
[----:B------:R1:W-:Y:S01]  /*cc90*/  @P0 LDGSTS.E.BYPASS.LTC128B.128 [R244+0x4900], [R4.64], !P6 ;  /* 0x0490000004f40fae */ /* 0x0003e2000f101d48 */
[----:B------:R-:W-:Y:S02]  /*cca0*/  FMUL.FTZ R7, R132, R143 ;  /* 0x0000008f84077220 */ /* 0x000fe40000410000 */
[--C-:B------:R-:W-:Y:S02]  /*ccb0*/  FFMA.FTZ R13, R13, c[0x0][0x2d0], -R6.reuse ;  /* 0x0000b4000d0d7a23 */ /* 0x100fe40000010806 */
[--C-:B------:R-:W-:Y:S02]  /*ccc0*/  FFMA.FTZ R12, R12, c[0x0][0x2d0], -R6.reuse ;  /* 0x0000b4000c0c7a23 */ /* 0x100fe40000010806 */
[----:B------:R-:W2:Y:S01]  /*ccd0*/  MUFU.EX2 R209, R13 ;  /* 0x0000000d00d17308 */ /* 0x000ea20000000800 */
[----:B------:R1:W-:Y:S01]  /*cce0*/  @P0 LDGSTS.E.BYPASS.LTC128B.128 [R244+0x6900], [R4.64+0x80], !P5 ;  /* 0x0690008004f40fae */ /* 0x0003e2000e901d48 */
[--C-:B------:R-:W-:Y:S02]  /*ccf0*/  FFMA.FTZ R249, R24, c[0x0][0x2d0], -R6.reuse ;  /* 0x0000b40018f97a23 */ /* 0x100fe40000010806 */
[--C-:B------:R-:W-:Y:S02]  /*cd00*/  FFMA.FTZ R9, R9, c[0x0][0x2d0], -R6.reuse ;  /* 0x0000b40009097a23 */ /* 0x100fe40000010806 */
[----:B------:R-:W-:Y:S02]  /*cd10*/  FFMA.FTZ R16, R8, c[0x0][0x2d0], -R6 ;  /* 0x0000b40008107a23 */ /* 0x000fe40000010806 */
[--C-:B------:R-:W-:Y:S02]  /*cd20*/  FFMA.FTZ R8, R64, c[0x0][0x2d0], -R206.reuse ;  /* 0x0000b40040087a23 */ /* 0x100fe400000108ce */
[----:B------:R4:W-:Y:S01]  /*cd30*/  MUFU.EX2 R214, R12 ;  /* 0x0000000c00d67308 */ /* 0x0009e20000000800 */
[----:B------:R-:W-:Y:S01]  /*cd40*/  FFMA.FTZ R206, R65, c[0x0][0x2d0], -R206 ;  /* 0x0000b40041ce7a23 */ /* 0x000fe200000108ce */
[----:B---3--:R-:W-:Y:S01]  /*cd50*/  MOV R65, R130 ;  /* 0x0000008200417202 */ /* 0x008fe20000000f00 */
[--C-:B------:R-:W-:Y:S02]  /*cd60*/  FFMA.FTZ R19, R28, c[0x0][0x2d0], -R6.reuse ;  /* 0x0000b4001c137a23 */ /* 0x100fe40000010806 */
[--C-:B------:R-:W-:Y:S02]  /*cd70*/  FFMA.FTZ R17, R29, c[0x0][0x2d0], -R6.reuse ;  /* 0x0000b4001d117a23 */ /* 0x100fe40000010806 */
[--C-:B------:R-:W-:Y:S02]  /*cd80*/  FFMA.FTZ R52, R57, c[0x0][0x2d0], -R6.reuse ;  /* 0x0000b40039347a23 */ /* 0x100fe40000010806 */
[--C-:B------:R-:W-:Y:S01]  /*cd90*/  FFMA.FTZ R130, R60, c[0x0][0x2d0], -R6.reuse ;  /* 0x0000b4003c827a23 */ /* 0x100fe20000010806 */
[----:B------:R3:W-:Y:S01]  /*cda0*/  MUFU.EX2 R213, R9 ;  /* 0x0000000900d57308 */ /* 0x0007e20000000800 */
[--C-:B------:R-:W-:Y:S02]  /*cdb0*/  FFMA.FTZ R33, R45, c[0x0][0x2d0], -R6.reuse ;  /* 0x0000b4002d217a23 */ /* 0x100fe40000010806 */
[--C-:B------:R-:W-:Y:S01]  /*cdc0*/  FFMA.FTZ R220, R25, c[0x0][0x2d0], -R6.reuse ;  /* 0x0000b40019dc7a23 */ /* 0x100fe20000010806 */
[----:B--2---:R-:W-:Y:S01]  /*cdd0*/  MOV R51, R209 ;  /* 0x000000d100337202 */ /* 0x004fe20000000f00 */
[--C-:B------:R-:W-:Y:S01]  /*cde0*/  FFMA.FTZ R34, R40, c[0x0][0x2d0], -R6.reuse ;  /* 0x0000b40028227a23 */ /* 0x100fe20000010806 */
[----:B------:R-:W-:Y:S01]  /*cdf0*/  MOV R13, R37 ;  /* 0x00000025000d7202 */ /* 0x000fe20000000f00 */
[--C-:B------:R-:W-:Y:S01]  /*ce00*/  FFMA.FTZ R37, R44, c[0x0][0x2d0], -R6.reuse ;  /* 0x0000b4002c257a23 */ /* 0x100fe20000010806 */
[----:B-1----:R-:W-:Y:S01]  /*ce10*/  @P0 IADD3 R4, P1, R4, R0, RZ ;  /* 0x0000000004040210 */ /* 0x002fe20007f3e0ff */
[--C-:B------:R-:W-:Y:S01]  /*ce20*/  FFMA.FTZ R35, R41, c[0x0][0x2d0], -R6.reuse ;  /* 0x0000b40029237a23 */ /* 0x100fe20000010806 */
[----:B------:R-:W1:Y:S01]  /*ce30*/  MUFU.EX2 R16, R16 ;  /* 0x0000001000107308 */ /* 0x000e620000000800 */
[----:B------:R-:W-:Y:S01]  /*ce40*/  FFMA.FTZ R64, R61, c[0x0][0x2d0], -R6 ;  /* 0x0000b4003d407a23 */ /* 0x000fe20000010806 */
[----:B------:R-:W-:Y:S01]  /*ce50*/  @P0 IADD3.X R5, R5, R3, RZ, P1, !PT ;  /* 0x0000000305050210 */ /* 0x000fe20000ffe4ff */
[----:B------:R-:W-:Y:S02]  /*ce60*/  FMUL.FTZ R28, R2, R156 ;  /* 0x0000009c021c7220 */ /* 0x000fe40000410000 */
[--C-:B----4-:R-:W-:Y:S01]  /*ce70*/  FFMA.FTZ R12, R38, c[0x0][0x2d0], -R204.reuse ;  /* 0x0000b400260c7a23 */ /* 0x110fe200000108cc */
[----:B------:R-:W-:Y:S01]  /*ce80*/  MOV R38, R210 ;  /* 0x000000d200267202 */ /* 0x000fe20000000f00 */
[----:B------:R2:W-:Y:S01]  /*ce90*/  @P0 LDGSTS.E.BYPASS.LTC128B.128 [R244+0x5100], [R4.64], !P6 ;  /* 0x0510000004f40fae */ /* 0x0005e2000f101d48 */
[C---:B------:R-:W-:Y:S02]  /*cea0*/  FMUL.FTZ R29, R2.reuse, R157 ;  /* 0x0000009d021d7220 */ /* 0x040fe40000410000 */
[C---:B------:R-:W-:Y:S02]  /*ceb0*/  FMUL.FTZ R60, R2.reuse, R180 ;  /* 0x000000b4023c7220 */ /* 0x040fe40000410000 */
[C---:B------:R-:W-:Y:S01]  /*cec0*/  FMUL.FTZ R61, R2.reuse, R181 ;  /* 0x000000b5023d7220 */ /* 0x040fe20000410000 */
[----:B------:R-:W-:Y:S01]  /*ced0*/  MOV R181, R37 ;  /* 0x0000002500b57202 */ /* 0x000fe20000000f00 */
[--C-:B---3--:R-:W-:Y:S01]  /*cee0*/  FFMA.FTZ R9, R39, c[0x0][0x2d0], -R204.reuse ;  /* 0x0000b40027097a23 */ /* 0x108fe200000108cc */
[----:B------:R2:W-:Y:S01]  /*cef0*/  @P0 LDGSTS.E.BYPASS.LTC128B.128 [R244+0x7100], [R4.64+0x80], !P5 ;  /* 0x0710008004f40fae */ /* 0x0005e2000e901d48 */
[----:B------:R-:W-:Y:S01]  /*cf00*/  MOV R39, R211 ;  /* 0x000000d300277202 */ /* 0x000fe20000000f00 */
[----:B------:R-:W-:Y:S02]  /*cf10*/  IMAD.MOV.U32 R180, RZ, RZ, R17 ;  /* 0x000000ffffb47224 */ /* 0x000fe400078e0011 */
[----:B------:R-:W-:Y:S01]  /*cf20*/  FMUL.FTZ R17, R133, R161 ;  /* 0x000000a185117220 */ /* 0x000fe20000410000 */
[----:B------:R-:W-:Y:S01]  /*cf30*/  MOV R161, R38 ;  /* 0x0000002600a17202 */ /* 0x000fe20000000f00 */
[C---:B------:R-:W-:Y:S02]  /*cf40*/  FMUL.FTZ R25, R2.reuse, R153 ;  /* 0x0000009902197220 */ /* 0x040fe40000410000 */
[----:B------:R-:W3:Y:S01]  /*cf50*/  LDL.LU R210, [R1+0x8] ;  /* 0x0000080001d27983 */ /* 0x000ee20000300800 */
[C---:B------:R-:W-:Y:S01]  /*cf60*/  FMUL.FTZ R40, R2.reuse, R164 ;  /* 0x000000a402287220 */ /* 0x040fe20000410000 */
[----:B------:R-:W-:Y:S01]  /*cf70*/  MUFU.EX2 R180, R180 ;  /* 0x000000b400b47308 */ /* 0x000fe20000000800 */
[C---:B------:R-:W-:Y:S01]  /*cf80*/  FMUL.FTZ R41, R2.reuse, R165 ;  /* 0x000000a502297220 */ /* 0x040fe20000410000 */
[----:B------:R-:W4:Y:S01]  /*cf90*/  LDL.LU R24, [R1+0x4] ;  /* 0x0000040001187983 */ /* 0x000f220000300800 */
[C---:B------:R-:W-:Y:S02]  /*cfa0*/  FMUL.FTZ R44, R2.reuse, R168 ;  /* 0x000000a8022c7220 */ /* 0x040fe40000410000 */
[C---:B------:R-:W-:Y:S02]  /*cfb0*/  FMUL.FTZ R45, R2.reuse, R169 ;  /* 0x000000a9022d7220 */ /* 0x040fe40000410000 */
[C---:B------:R-:W-:Y:S02]  /*cfc0*/  FMUL.FTZ R57, R2.reuse, R177 ;  /* 0x000000b102397220 */ /* 0x040fe40000410000 */
[C---:B------:R-:W-:Y:S02]  /*cfd0*/  FMUL.FTZ R72, R2.reuse, R72 ;  /* 0x0000004802487220 */ /* 0x040fe40000410000 */
[C---:B------:R-:W-:Y:S02]  /*cfe0*/  FMUL.FTZ R73, R2.reuse, R73 ;  /* 0x0000004902497220 */ /* 0x040fe40000410000 */
[C---:B------:R-:W-:Y:S02]  /*cff0*/  FMUL.FTZ R76, R2.reuse, R76 ;  /* 0x0000004c024c7220 */ /* 0x040fe40000410000 */
[----:B------:R-:W-:Y:S01]  /*d000*/  FMUL.FTZ R77, R2, R77 ;  /* 0x0000004d024d7220 */ /* 0x000fe20000410000 */
[----:B--2---:R-:W-:Y:S01]  /*d010*/  @P0 IADD3 R4, P1, R4, R0, RZ ;  /* 0x0000000004040210 */ /* 0x004fe20007f3e0ff */
[----:B------:R-:W-:Y:S02]  /*d020*/  FADD.FTZ R0, -R134, R139 ;  /* 0x0000008b86007221 */ /* 0x000fe40000010100 */
[----:B------:R-:W-:Y:S02]  /*d030*/  FMUL.FTZ R88, R2, R88 ;  /* 0x0000005802587220 */ /* 0x000fe40000410000 */
[----:B------:R-:W-:Y:S02]  /*d040*/  @P0 IMAD.X R5, R5, 0x1, R3, P1 ;  /* 0x0000000105050824 */ /* 0x000fe400008e0603 */
[----:B------:R-:W-:Y:S02]  /*d050*/  FMUL.FTZ R3, R134, c[0x0][0x2d0] ;  /* 0x0000b40086037a20 */ /* 0x000fe40000410000 */
[----:B------:R-:W-:Y:S01]  /*d060*/  FMUL.FTZ R0, R0, c[0x0][0x2d0] ;  /* 0x0000b40000007a20 */ /* 0x000fe20000410000 */
[----:B------:R2:W-:Y:S01]  /*d070*/  @P0 LDGSTS.E.BYPASS.LTC128B.128 [R244+0x5900], [R4.64], !P6 ;  /* 0x0590000004f40fae */ /* 0x0005e2000f101d48 */
[--C-:B------:R-:W-:Y:S02]  /*d080*/  FFMA.FTZ R14, R14, c[0x0][0x2d0], -R3.reuse ;  /* 0x0000b4000e0e7a23 */ /* 0x100fe40000010803 */
[--C-:B------:R-:W-:Y:S02]  /*d090*/  FFMA.FTZ R10, R10, c[0x0][0x2d0], -R3.reuse ;  /* 0x0000b4000a0a7a23 */ /* 0x100fe40000010803 */
[----:B------:R2:W-:Y:S01]  /*d0a0*/  MUFU.EX2 R209, R14 ;  /* 0x0000000e00d17308 */ /* 0x0005e20000000800 */
[--C-:B------:R-:W-:Y:S02]  /*d0b0*/  FFMA.FTZ R11, R11, c[0x0][0x2d0], -R3.reuse ;  /* 0x0000b4000b0b7a23 */ /* 0x100fe40000010803 */
[----:B------:R2:W-:Y:S01]  /*d0c0*/  @P0 LDGSTS.E.BYPASS.LTC128B.128 [R244+0x7900], [R4.64+0x80], !P5 ;  /* 0x0790008004f40fae */ /* 0x0005e2000e901d48 */
[--C-:B------:R-:W-:Y:S02]  /*d0d0*/  FFMA.FTZ R15, R15, c[0x0][0x2d0], -R3.reuse ;  /* 0x0000b4000f0f7a23 */ /* 0x100fe40000010803 */
[----:B------:R-:W-:Y:S01]  /*d0e0*/  FFMA.FTZ R211, R27, c[0x0][0x2d0], -R3 ;  /* 0x0000b4001bd37a23 */ /* 0x000fe20000010803 */
[----:B------:R-:W-:Y:S01]  /*d0f0*/  MOV R27, R9 ;  /* 0x00000009001b7202 */ /* 0x000fe20000000f00 */
[----:B------:R-:W-:Y:S02]  /*d100*/  FMUL.FTZ R9, R2, R145 ;  /* 0x0000009102097220 */ /* 0x000fe40000410000 */
[----:B------:R2:W-:Y:S01]  /*d110*/  MUFU.EX2 R139, R10 ;  /* 0x0000000a008b7308 */ /* 0x0005e20000000800 */
[----:B------:R-:W2:Y:S01]  /*d120*/  LDSM.16.MT88.4 R20, [R225] ;  /* 0x00000000e114783b */ /* 0x000ea20000004200 */
[----:B------:R-:W-:Y:S01]  /*d130*/  IMAD.MOV.U32 R157, RZ, RZ, R27 ;  /* 0x000000ffff9d7224 */ /* 0x000fe200078e001b */
[----:B------:R-:W-:Y:S01]  /*d140*/  MOV R27, R66 ;  /* 0x00000042001b7202 */ /* 0x000fe20000000f00 */
[--C-:B------:R-:W-:Y:S01]  /*d150*/  FFMA.FTZ R221, R30, c[0x0][0x2d0], -R3.reuse ;  /* 0x0000b4001edd7a23 */ /* 0x100fe20000010803 */
[----:B------:R-:W-:Y:S01]  /*d160*/  MOV R66, R36 ;  /* 0x0000002400427202 */ /* 0x000fe20000000f00 */
[C---:B------:R-:W-:Y:S01]  /*d170*/  FMUL.FTZ R89, R2.reuse, R89 ;  /* 0x0000005902597220 */ /* 0x040fe20000410000 */
[----:B------:R-:W-:Y:S01]  /*d180*/  MOV R30, R8 ;  /* 0x00000008001e7202 */ /* 0x000fe20000000f00 */
[C---:B------:R-:W-:Y:S01]  /*d190*/  FMUL.FTZ R8, R2.reuse, R144 ;  /* 0x0000009002087220 */ /* 0x040fe20000410000 */
[----:B-1----:R-:W-:Y:S01]  /*d1a0*/  F2FP.PACK_AB R144, R213, R16 ;  /* 0x00000010d590723e */ /* 0x002fe200000000ff */
[----:B------:R-:W-:Y:S01]  /*d1b0*/  MUFU.EX2 R0, R0 ;  /* 0x0000000000007308 */ /* 0x000fe20000000800 */
[C---:B------:R-:W-:Y:S01]  /*d1c0*/  FMUL.FTZ R92, R2.reuse, R92 ;  /* 0x0000005c025c7220 */ /* 0x040fe20000410000 */
[----:B------:R-:W-:Y:S01]  /*d1d0*/  MOV R177, R30 ;  /* 0x0000001e00b17202 */ /* 0x000fe20000000f00 */
[C---:B------:R-:W-:Y:S01]  /*d1e0*/  FMUL.FTZ R93, R2.reuse, R93 ;  /* 0x0000005d025d7220 */ /* 0x040fe20000410000 */
[----:B--2---:R-:W2:Y:S01]  /*d1f0*/  LDL.LU R14, [R1+0x10] ;  /* 0x00001000010e7983 */ /* 0x004ea20000300800 */
[C---:B------:R-:W-:Y:S02]  /*d200*/  FMUL.FTZ R104, R2.reuse, R104 ;  /* 0x0000006802687220 */ /* 0x040fe40000410000 */
[C---:B------:R-:W-:Y:S01]  /*d210*/  FMUL.FTZ R105, R2.reuse, R105 ;  /* 0x0000006902697220 */ /* 0x040fe20000410000 */
[----:B------:R-:W0:Y:S01]  /*d220*/  LDGDEPBAR ;  /* 0x00000000000079af */ /* 0x000e220000000000 */
[----:B------:R-:W-:Y:S01]  /*d230*/  FMUL.FTZ R108, R2, R108 ;  /* 0x0000006c026c7220 */ /* 0x000fe20000410000 */
[----:B------:R-:W-:Y:S01]  /*d240*/  MUFU.EX2 R205, R15 ;  /* 0x0000000f00cd7308 */ /* 0x000fe20000000800 */
[----:B------:R-:W-:Y:S02]  /*d250*/  FFMA.FTZ R4, R50, c[0x0][0x2d0], -R204 ;  /* 0x0000b40032047a23 */ /* 0x000fe400000108cc */
[----:B------:R-:W-:Y:S01]  /*d260*/  IMAD.MOV.U32 R50, RZ, RZ, R138 ;  /* 0x000000ffff327224 */ /* 0x000fe200078e008a */
[----:B------:R-:W-:Y:S01]  /*d270*/  MOV R10, R212 ;  /* 0x000000d4000a7202 */ /* 0x000fe20000000f00 */
[--C-:B------:R-:W-:Y:S01]  /*d280*/  FFMA.FTZ R212, R26, c[0x0][0x2d0], -R3.reuse ;  /* 0x0000b4001ad47a23 */ /* 0x100fe20000010803 */
[----:B------:R-:W-:Y:S01]  /*d290*/  MOV R54, R4 ;  /* 0x0000000400367202 */ /* 0x000fe20000000f00 */
[C---:B------:R-:W-:Y:S01]  /*d2a0*/  FMUL.FTZ R4, R133.reuse, R140 ;  /* 0x0000008c85047220 */ /* 0x040fe20000410000 */
[----:B------:R-:W-:Y:S01]  /*d2b0*/  MOV R26, R12 ;  /* 0x0000000c001a7202 */ /* 0x000fe20000000f00 */
[----:B------:R-:W-:Y:S01]  /*d2c0*/  FMUL.FTZ R5, R133, R141 ;  /* 0x0000008d85057220 */ /* 0x000fe20000410000 */
[----:B------:R1:W1:Y:S01]  /*d2d0*/  MUFU.EX2 R138, R11 ;  /* 0x0000000b008a7308 */ /* 0x0002620000000800 */
[----:B------:R-:W-:Y:S01]  /*d2e0*/  F2FP.PACK_AB R140, R218, R208 ;  /* 0x000000d0da8c723e */ /* 0x000fe200000000ff */
[----:B------:R-:W-:Y:S01]  /*d2f0*/  FFMA.FTZ R204, R67, c[0x0][0x2d0], -R204 ;  /* 0x0000b40043cc7a23 */ /* 0x000fe200000108cc */
[----:B------:R-:W-:Y:S01]  /*d300*/  F2FP.PACK_AB R141, R216, R207 ;  /* 0x000000cfd88d723e */ /* 0x000fe200000000ff */
[----:B------:R-:W-:Y:S01]  /*d310*/  FFMA.FTZ R67, R56, c[0x0][0x2d0], -R6 ;  /* 0x0000b40038437a23 */ /* 0x000fe20000010806 */
[----:B------:R-:W-:Y:S01]  /*d320*/  F2FP.PACK_AB R143, R50, R215 ;  /* 0x000000d7328f723e */ /* 0x000fe200000000ff */
[----:B------:R-:W-:Y:S01]  /*d330*/  FMUL.FTZ R6, R132, R142 ;  /* 0x0000008e84067220 */ /* 0x000fe20000410000 */
[----:B------:R-:W-:Y:S01]  /*d340*/  F2FP.PACK_AB R142, R65, R217 ;  /* 0x000000d9418e723e */ /* 0x000fe200000000ff */
[C---:B------:R-:W-:Y:S01]  /*d350*/  FMUL.FTZ R12, R2.reuse, R148 ;  /* 0x00000094020c7220 */ /* 0x040fe20000410000 */
[----:B------:R-:W-:Y:S01]  /*d360*/  MOV R156, R26 ;  /* 0x0000001a009c7202 */ /* 0x000fe20000000f00 */
[C---:B------:R-:W-:Y:S01]  /*d370*/  FMUL.FTZ R56, R2.reuse, R176 ;  /* 0x000000b002387220 */ /* 0x040fe20000410000 */
[----:B------:R-:W-:Y:S01]  /*d380*/  MOV R26, R54 ;  /* 0x00000036001a7202 */ /* 0x000fe20000000f00 */
[----:B------:R-:W-:Y:S01]  /*d390*/  FMUL.FTZ R109, R2, R109 ;  /* 0x0000006d026d7220 */ /* 0x000fe20000410000 */
[----:B------:R-:W-:Y:S01]  /*d3a0*/  MOV R54, R48 ;  /* 0x0000003000367202 */ /* 0x000fe20000000f00 */
[-C--:B------:R-:W-:Y:S01]  /*d3b0*/  HMMA.16816.F32 R4, R140, R20.reuse, R4 ;  /* 0x000000148c04723c */ /* 0x080fe20000001804 */
[----:B------:R-:W-:Y:S04]  /*d3c0*/  MUFU.EX2 R221, R221 ;  /* 0x000000dd00dd7308 */ /* 0x000fe80000000800 */
[----:B------:R-:W-:Y:S01]  /*d3d0*/  MOV R48, R18 ;  /* 0x0000001200307202 */ /* 0x000fe20000000f00 */
[C---:B------:R-:W-:Y:S01]  /*d3e0*/  FMUL.FTZ R18, R132.reuse, R162 ;  /* 0x000000a284127220 */ /* 0x040fe20000410000 */
[----:B------:R-:W-:Y:S01]  /*d3f0*/  MOV R162, R19 ;  /* 0x0000001300a27202 */ /* 0x000fe20000000f00 */
[----:B------:R-:W-:Y:S01]  /*d400*/  FMUL.FTZ R19, R132, R163 ;  /* 0x000000a384137220 */ /* 0x000fe20000410000 */
[----:B------:R-:W-:Y:S02]  /*d410*/  MOV R163, R39 ;  /* 0x0000002700a37202 */ /* 0x000fe40000000f00 */
[----:B------:R-:W2:Y:S01]  /*d420*/  LDSM.16.MT88.4 R36, [R226] ;  /* 0x00000000e224783b */ /* 0x000ea20000004200 */
[----:B-1----:R-:W-:Y:S01]  /*d430*/  MOV R11, R13 ;  /* 0x0000000d000b7202 */ /* 0x002fe20000000f00 */
[----:B------:R-:W-:Y:S01]  /*d440*/  FMUL.FTZ R13, R2, R149 ;  /* 0x00000095020d7220 */ /* 0x000fe20000410000 */
[----:B------:R-:W-:Y:S01]  /*d450*/  F2FP.PACK_AB R145, R138, R139 ;  /* 0x0000008b8a91723e */ /* 0x000fe200000000ff */
[C---:B------:R-:W-:Y:S01]  /*d460*/  FMUL.FTZ R15, R0.reuse, R151 ;  /* 0x00000097000f7220 */ /* 0x040fe20000410000 */
[----:B------:R-:W-:Y:S01]  /*d470*/  MOV R153, R11 ;  /* 0x0000000b00997202 */ /* 0x000fe20000000f00 */
[----:B------:R-:W-:Y:S01]  /*d480*/  FMUL.FTZ R11, R0, R147 ;  /* 0x00000093000b7220 */ /* 0x000fe20000410000 */
[----:B------:R-:W-:Y:S01]  /*d490*/  F2FP.PACK_AB R147, R205, R209 ;  /* 0x000000d1cd93723e */ /* 0x000fe200000000ff */
[C---:B------:R-:W-:Y:S01]  /*d4a0*/  FMUL.FTZ R120, R2.reuse, R120 ;  /* 0x0000007802787220 */ /* 0x040fe20000410000 */
[----:B------:R-:W-:Y:S01]  /*d4b0*/  MOV R168, R26 ;  /* 0x0000001a00a87202 */ /* 0x000fe20000000f00 */
[C---:B------:R-:W-:Y:S02]  /*d4c0*/  FMUL.FTZ R121, R2.reuse, R121 ;  /* 0x0000007902797220 */ /* 0x040fe40000410000 */
[C---:B------:R-:W-:Y:S02]  /*d4d0*/  FMUL.FTZ R124, R2.reuse, R124 ;  /* 0x0000007c027c7220 */ /* 0x040fe40000410000 */
[----:B------:R-:W-:Y:S02]  /*d4e0*/  FMUL.FTZ R125, R2, R125 ;  /* 0x0000007d027d7220 */ /* 0x000fe40000410000 */
[----:B------:R-:W-:Y:S02]  /*d4f0*/  IMAD.MOV.U32 R176, RZ, RZ, R54 ;  /* 0x000000ffffb07224 */ /* 0x000fe400078e0036 */
[C---:B------:R-:W-:Y:S01]  /*d500*/  FMUL.FTZ R26, R0.reuse, R154 ;  /* 0x0000009a001a7220 */ /* 0x040fe20000410000 */
[----:B------:R-:W-:Y:S01]  /*d510*/  MOV R154, R55 ;  /* 0x00000037009a7202 */ /* 0x000fe20000000f00 */
[C---:B------:R-:W-:Y:S01]  /*d520*/  FMUL.FTZ R30, R0.reuse, R158 ;  /* 0x0000009e001e7220 */ /* 0x040fe20000410000 */
[----:B------:R-:W-:Y:S01]  /*d530*/  MOV R158, R49 ;  /* 0x00000031009e7202 */ /* 0x000fe20000000f00 */
[--C-:B------:R-:W-:Y:S01]  /*d540*/  FFMA.FTZ R248, R31, c[0x0][0x2d0], -R3.reuse ;  /* 0x0000b4001ff87a23 */ /* 0x100fe20000010803 */
[----:B------:R-:W-:Y:S01]  /*d550*/  MUFU.EX2 R176, R176 ;  /* 0x000000b000b07308 */ /* 0x000fe20000000800 */
[----:B------:R-:W-:Y:S01]  /*d560*/  FMUL.FTZ R31, R0, R159 ;  /* 0x0000009f001f7220 */ /* 0x000fe20000410000 */
[----:B------:R-:W-:Y:S01]  /*d570*/  MOV R159, R64 ;  /* 0x00000040009f7202 */ /* 0x000fe20000000f00 */
[--C-:B------:R-:W-:Y:S02]  /*d580*/  FFMA.FTZ R247, R42, c[0x0][0x2d0], -R3.reuse ;  /* 0x0000b4002af77a23 */ /* 0x100fe40000010803 */
[C---:B------:R-:W-:Y:S02]  /*d590*/  FMUL.FTZ R42, R0.reuse, R166 ;  /* 0x000000a6002a7220 */ /* 0x040fe40000410000 */
[--C-:B------:R-:W-:Y:S02]  /*d5a0*/  FFMA.FTZ R246, R43, c[0x0][0x2d0], -R3.reuse ;  /* 0x0000b4002bf67a23 */ /* 0x100fe40000010803 */
[----:B------:R-:W-:Y:S01]  /*d5b0*/  FMUL.FTZ R43, R0, R167 ;  /* 0x000000a7002b7220 */ /* 0x000fe20000410000 */
[----:B------:R-:W-:Y:S01]  /*d5c0*/  MUFU.EX2 R248, R248 ;  /* 0x000000f800f87308 */ /* 0x000fe20000000800 */
[--C-:B------:R-:W-:Y:S02]  /*d5d0*/  FFMA.FTZ R245, R46, c[0x0][0x2d0], -R3.reuse ;  /* 0x0000b4002ef57a23 */ /* 0x100fe40000010803 */
[C---:B------:R-:W-:Y:S02]  /*d5e0*/  FMUL.FTZ R46, R0.reuse, R170 ;  /* 0x000000aa002e7220 */ /* 0x040fe40000410000 */
[--C-:B------:R-:W-:Y:S02]  /*d5f0*/  FFMA.FTZ R223, R47, c[0x0][0x2d0], -R3.reuse ;  /* 0x0000b4002fdf7a23 */ /* 0x100fe40000010803 */
[----:B------:R-:W-:Y:S02]  /*d600*/  FMUL.FTZ R47, R0, R171 ;  /* 0x000000ab002f7220 */ /* 0x000fe40000410000 */
[----:B------:R-:W-:Y:S01]  /*d610*/  IMAD.MOV.U32 R164, RZ, RZ, R48 ;  /* 0x000000ffffa47224 */ /* 0x000fe200078e0030 */
[----:B------:R-:W-:Y:S01]  /*d620*/  MUFU.EX2 R171, R212 ;  /* 0x000000d400ab7308 */ /* 0x000fe20000000800 */
[C---:B------:R-:W-:Y:S02]  /*d630*/  FMUL.FTZ R48, R133.reuse, R192 ;  /* 0x000000c085307220 */ /* 0x040fe40000410000 */
[----:B------:R-:W-:Y:S02]  /*d640*/  FMUL.FTZ R49, R133, R193 ;  /* 0x000000c185317220 */ /* 0x000fe40000410000 */
[--C-:B------:R-:W-:Y:S02]  /*d650*/  FFMA.FTZ R58, R58, c[0x0][0x2d0], -R3.reuse ;  /* 0x0000b4003a3a7a23 */ /* 0x100fe40000010803 */
[--C-:B------:R-:W-:Y:S02]  /*d660*/  FFMA.FTZ R59, R59, c[0x0][0x2d0], -R3.reuse ;  /* 0x0000b4003b3b7a23 */ /* 0x100fe40000010803 */
[--C-:B------:R-:W-:Y:S01]  /*d670*/  FFMA.FTZ R62, R62, c[0x0][0x2d0], -R3.reuse ;  /* 0x0000b4003e3e7a23 */ /* 0x100fe20000010803 */
[----:B------:R-:W-:Y:S01]  /*d680*/  MOV R169, R58 ;  /* 0x0000003a00a97202 */ /* 0x000fe20000000f00 */
[C---:B------:R-:W-:Y:S01]  /*d690*/  FMUL.FTZ R58, R0.reuse, R178 ;  /* 0x000000b2003a7220 */ /* 0x040fe20000410000 */
[----:B------:R-:W-:Y:S01]  /*d6a0*/  MOV R165, R59 ;  /* 0x0000003b00a57202 */ /* 0x000fe20000000f00 */
[C---:B------:R-:W-:Y:S01]  /*d6b0*/  FMUL.FTZ R59, R0.reuse, R179 ;  /* 0x000000b3003b7220 */ /* 0x040fe20000410000 */
[----:B------:R-:W-:Y:S01]  /*d6c0*/  MUFU.EX2 R164, R164 ;  /* 0x000000a400a47308 */ /* 0x000fe20000000800 */
[----:B------:R-:W-:Y:S02]  /*d6d0*/  FFMA.FTZ R3, R63, c[0x0][0x2d0], -R3 ;  /* 0x0000b4003f037a23 */ /* 0x000fe40000010803 */
[C---:B------:R-:W-:Y:S02]  /*d6e0*/  FMUL.FTZ R63, R0.reuse, R183 ;  /* 0x000000b7003f7220 */ /* 0x040fe40000410000 */
[C---:B------:R-:W-:Y:S01]  /*d6f0*/  FMUL.FTZ R64, R133.reuse, R200 ;  /* 0x000000c885407220 */ /* 0x040fe20000410000 */
[----:B------:R-:W-:Y:S01]  /*d700*/  MOV R200, R157 ;  /* 0x0000009d00c87202 */ /* 0x000fe20000000f00 */
[C---:B------:R-:W-:Y:S02]  /*d710*/  FMUL.FTZ R74, R0.reuse, R74 ;  /* 0x0000004a004a7220 */ /* 0x040fe40000410000 */
        /* <DEDUP_REMOVED lines=17> */
[----:B------:R-:W-:Y:S03]  /*d830*/  FMUL.FTZ R127, R0, R127 ;  /* 0x0000007f007f7220 */ /* 0x000fe60000410000 */
[----:B------:R-:W-:Y:S10]  /*d840*/  MUFU.EX2 R247, R247 ;  /* 0x000000f700f77308 */ /* 0x000ff40000000800 */
[----:B------:R-:W-:Y:S10]  /*d850*/  MUFU.EX2 R246, R246 ;  /* 0x000000f600f67308 */ /* 0x000ff40000000800 */
[----:B------:R-:W-:Y:S10]  /*d860*/  MUFU.EX2 R245, R245 ;  /* 0x000000f500f57308 */ /* 0x000ff40000000800 */
[----:B------:R-:W-:Y:S01]  /*d870*/  MUFU.EX2 R223, R223 ;  /* 0x000000df00df7308 */ /* 0x000fe20000000800 */
[----:B---3--:R-:W-:Y:S02]  /*d880*/  FFMA.FTZ R210, R133, R210, R208 ;  /* 0x000000d285d27223 */ /* 0x008fe400000100d0 */
[----:B----4-:R-:W-:Y:S01]  /*d890*/  FFMA.FTZ R208, R132, R24, R207 ;  /* 0x0000001884d07223 */ /* 0x010fe200000100cf */
[----:B------:R-:W-:Y:S01]  /*d8a0*/  MOV R207, R62 ;  /* 0x0000003e00cf7202 */ /* 0x000fe20000000f00 */
[----:B------:R-:W-:Y:S01]  /*d8b0*/  FMUL.FTZ R24, R2, R152 ;  /* 0x0000009802187220 */ /* 0x000fe20000410000 */
[----:B------:R-:W-:Y:S01]  /*d8c0*/  MOV R152, R10 ;  /* 0x0000000a00987202 */ /* 0x000fe20000000f00 */
[C---:B------:R-:W-:Y:S01]  /*d8d0*/  FMUL.FTZ R10, R0.reuse, R146 ;  /* 0x00000092000a7220 */ /* 0x040fe20000410000 */
[----:B------:R-:W-:Y:S01]  /*d8e0*/  F2FP.PACK_AB R146, R51, R214 ;  /* 0x000000d63392723e */ /* 0x000fe200000000ff */
[----:B------:R-:W-:Y:S06]  /*d8f0*/  FMUL.FTZ R62, R0, R182 ;  /* 0x000000b6003e7220 */ /* 0x000fec0000410000 */
[C---:B------:R-:W-:Y:S07]  /*d900*/  HMMA.16816.F32 R8, R144.reuse, R20, R8 ;  /* 0x000000149008723c */ /* 0x040fee0000001808 */
[C---:B------:R-:W-:Y:S01]  /*d910*/  FMUL.FTZ R20, R133.reuse, R172 ;  /* 0x000000ac85147220 */ /* 0x040fe20000410000 */
[----:B------:R-:W-:Y:S01]  /*d920*/  MOV R172, R34 ;  /* 0x0000002200ac7202 */ /* 0x000fe20000000f00 */
[C---:B------:R-:W-:Y:S03]  /*d930*/  FMUL.FTZ R21, R133.reuse, R173 ;  /* 0x000000ad85157220 */ /* 0x040fe60000410000 */
[C---:B------:R-:W-:Y:S01]  /*d940*/  FMUL.FTZ R34, R132.reuse, R186 ;  /* 0x000000ba84227220 */ /* 0x040fe20000410000 */
[----:B------:R-:W-:Y:S01]  /*d950*/  MOV R173, R35 ;  /* 0x0000002300ad7202 */ /* 0x000fe20000000f00 */
[C---:B------:R-:W-:Y:S01]  /*d960*/  FMUL.FTZ R35, R132.reuse, R187 ;  /* 0x000000bb84237220 */ /* 0x040fe20000410000 */
[----:B------:R-:W-:Y:S01]  /*d970*/  MOV R187, R50 ;  /* 0x0000003200bb7202 */ /* 0x000fe20000000f00 */
[----:B------:R-:W-:Y:S01]  /*d980*/  FMUL.FTZ R50, R132, R194 ;  /* 0x000000c284327220 */ /* 0x000fe20000410000 */
[----:B------:R-:W-:Y:S01]  /*d990*/  MOV R186, R65 ;  /* 0x0000004100ba7202 */ /* 0x000fe20000000f00 */
[----:B------:R-:W-:Y:S01]  /*d9a0*/  FMUL.FTZ R65, R133, R201 ;  /* 0x000000c985417220 */ /* 0x000fe20000410000 */
[----:B------:R-:W-:Y:S02]  /*d9b0*/  MOV R194, R161 ;  /* 0x000000a100c27202 */ /* 0x000fe40000000f00 */
[----:B------:R-:W-:Y:S02]  /*d9c0*/  MOV R161, R181 ;  /* 0x000000b500a17202 */ /* 0x000fe40000000f00 */
[----:B------:R-:W-:Y:S02]  /*d9d0*/  MOV R181, R156 ;  /* 0x0000009c00b57202 */ /* 0x000fe40000000f00 */
[----:B------:R-:W-:Y:S10]  /*d9e0*/  MUFU.EX2 R194, R194 ;  /* 0x000000c200c27308 */ /* 0x000ff40000000800 */
[----:B------:R-:W-:Y:S01]  /*d9f0*/  MUFU.EX2 R181, R181 ;  /* 0x000000b500b57308 */ /* 0x000fe20000000800 */
[----:B--2---:R-:W-:Y:S02]  /*da00*/  FFMA.FTZ R2, R2, R14, R16 ;  /* 0x0000000e02027223 */ /* 0x004fe40000010010 */
[----:B------:R-:W-:Y:S02]  /*da10*/  FMUL.FTZ R14, R0, R150 ;  /* 0x00000096000e7220 */ /* 0x000fe40000410000 */
[----:B------:R-:W-:Y:S01]  /*da20*/  LDSM.16.MT88.4 R148, [R228] ;  /* 0x00000000e494783b */ /* 0x000fe20000004200 */
[----:B------:R-:W-:Y:S02]  /*da30*/  FADD.FTZ R2, R213, R2 ;  /* 0x00000002d5027221 */ /* 0x000fe40000010000 */
[C---:B------:R-:W-:Y:S01]  /*da40*/  FMUL.FTZ R16, R133.reuse, R160 ;  /* 0x000000a085107220 */ /* 0x040fe20000410000 */
[----:B------:R-:W-:Y:S01]  /*da50*/  MOV R160, R33 ;  /* 0x0000002100a07202 */ /* 0x000fe20000000f00 */
[-C--:B------:R-:W-:Y:S03]  /*da60*/  HMMA.16816.F32 R12, R144, R22.reuse, R12 ;  /* 0x00000016900c723c */ /* 0x080fe6000000180c */
[C---:B------:R-:W-:Y:S02]  /*da70*/  FMUL.FTZ R33, R133.reuse, R185 ;  /* 0x000000b985217220 */ /* 0x040fe40000410000 */
[----:B------:R-:W-:Y:S03]  /*da80*/  IMAD.MOV.U32 R185, RZ, RZ, R52 ;  /* 0x000000ffffb97224 */ /* 0x000fe600078e0034 */
[C---:B------:R-:W-:Y:S07]  /*da90*/  HMMA.16816.F32 R16, R140.reuse, R22, R16 ;  /* 0x000000168c10723c */ /* 0x040fee0000001810 */
[C---:B------:R-:W-:Y:S01]  /*daa0*/  FMUL.FTZ R22, R132.reuse, R174 ;  /* 0x000000ae84167220 */ /* 0x040fe20000410000 */
[----:B------:R-:W-:Y:S01]  /*dab0*/  MOV R174, R53 ;  /* 0x0000003500ae7202 */ /* 0x000fe20000000f00 */
[----:B------:R-:W-:Y:S01]  /*dac0*/  FMUL.FTZ R23, R132, R175 ;  /* 0x000000af84177220 */ /* 0x000fe20000410000 */
[----:B------:R-:W1:Y:S02]  /*dad0*/  LDSM.16.MT88.4 R52, [R229] ;  /* 0x00000000e534783b */ /* 0x000e640000004200 */
[----:B------:R-:W-:Y:S01]  /*dae0*/  MOV R175, R27 ;  /* 0x0000001b00af7202 */ /* 0x000fe20000000f00 */
[----:B------:R-:W-:Y:S01]  /*daf0*/  FMUL.FTZ R27, R0, R155 ;  /* 0x0000009b001b7220 */ /* 0x000fe20000410000 */
[----:B------:R-:W-:Y:S01]  /*db00*/  MOV R155, R32 ;  /* 0x00000020009b7202 */ /* 0x000fe20000000f00 */
[C---:B------:R-:W-:Y:S01]  /*db10*/  FMUL.FTZ R32, R133.reuse, R184 ;  /* 0x000000b885207220 */ /* 0x040fe20000410000 */
[-C--:B------:R-:W-:Y:S01]  /*db20*/  HMMA.16816.F32 R20, R140, R36.reuse, R20 ;  /* 0x000000248c14723c */ /* 0x080fe20000001814 */
[----:B------:R-:W-:Y:S02]  /*db30*/  MUFU.EX2 R174, R174 ;  /* 0x000000ae00ae7308 */ /* 0x000fe40000000800 */
[----:B------:R-:W-:Y:S01]  /*db40*/  MOV R184, R66 ;  /* 0x0000004200b87202 */ /* 0x000fe20000000f00 */
[C---:B------:R-:W-:Y:S01]  /*db50*/  FMUL.FTZ R66, R132.reuse, R202 ;  /* 0x000000ca84427220 */ /* 0x040fe20000410000 */
[----:B------:R-:W-:Y:S02]  /*db60*/  MOV R166, R175 ;  /* 0x000000af00a67202 */ /* 0x000fe40000000f00 */
[----:B------:R-:W-:Y:S01]  /*db70*/  MOV R175, R162 ;  /* 0x000000a200af7202 */ /* 0x000fe20000000f00 */
[C---:B------:R-:W-:Y:S03]  /*db80*/  HMMA.16816.F32 R24, R144.reuse, R36, R24 ;  /* 0x000000249018723c */ /* 0x040fe60000001818 */
[----:B------:R-:W-:Y:S01]  /*db90*/  MUFU.EX2 R184, R184 ;  /* 0x000000b800b87308 */ /* 0x000fe20000000800 */
[----:B------:R-:W-:Y:S02]  /*dba0*/  MOV R162, R177 ;  /* 0x000000b100a27202 */ /* 0x000fe40000000f00 */
[----:B------:R-:W-:Y:S01]  /*dbb0*/  MOV R167, R166 ;  /* 0x000000a600a77202 */ /* 0x000fe20000000f00 */
[C---:B------:R-:W-:Y:S01]  /*dbc0*/  FMUL.FTZ R36, R133.reuse, R188 ;  /* 0x000000bc85247220 */ /* 0x040fe20000410000 */
[-C--:B------:R-:W-:Y:S04]  /*dbd0*/  HMMA.16816.F32 R28, R144, R38.reuse, R28 ;  /* 0x00000026901c723c */ /* 0x080fe8000000181c */
[C---:B------:R-:W-:Y:S01]  /*dbe0*/  FMUL.FTZ R37, R133.reuse, R189 ;  /* 0x000000bd85257220 */ /* 0x040fe20000410000 */
[----:B------:R-:W-:Y:S01]  /*dbf0*/  MUFU.EX2 R177, R252 ;  /* 0x000000fc00b17308 */ /* 0x000fe20000000800 */
[----:B------:R-:W-:Y:S01]  /*dc00*/  MOV R188, R51 ;  /* 0x0000003300bc7202 */ /* 0x000fe20000000f00 */
[C---:B------:R-:W-:Y:S01]  /*dc10*/  FMUL.FTZ R51, R132.reuse, R195 ;  /* 0x000000c384337220 */ /* 0x040fe20000410000 */
[C---:B------:R-:W-:Y:S04]  /*dc20*/  HMMA.16816.F32 R32, R140.reuse, R38, R32 ;  /* 0x000000268c20723c */ /* 0x040fe80000001820 */
[----:B------:R-:W-:Y:S01]  /*dc30*/  MOV R189, R67 ;  /* 0x0000004300bd7202 */ /* 0x000fe20000000f00 */
[C---:B------:R-:W-:Y:S01]  /*dc40*/  FMUL.FTZ R67, R132.reuse, R203 ;  /* 0x000000cb84437220 */ /* 0x040fe20000410000 */
[----:B------:R-:W-:Y:S01]  /*dc50*/  MOV R170, R167 ;  /* 0x000000a700aa7202 */ /* 0x000fe20000000f00 */
[C---:B------:R-:W-:Y:S01]  /*dc60*/  FMUL.FTZ R38, R132.reuse, R190 ;  /* 0x000000be84267220 */ /* 0x040fe20000410000 */
[----:B------:R-:W-:Y:S01]  /*dc70*/  MOV R190, R155 ;  /* 0x0000009b00be7202 */ /* 0x000fe20000000f00 */
[C---:B------:R-:W-:Y:S01]  /*dc80*/  FMUL.FTZ R39, R132.reuse, R191 ;  /* 0x000000bf84277220 */ /* 0x040fe20000410000 */
[----:B------:R-:W-:Y:S02]  /*dc90*/  MUFU.EX2 R175, R175 ;  /* 0x000000af00af7308 */ /* 0x000fe40000000800 */
[----:B------:R-:W-:Y:S01]  /*dca0*/  MOV R191, R185 ;  /* 0x000000b900bf7202 */ /* 0x000fe20000000f00 */
[----:B------:R-:W-:Y:S01]  /*dcb0*/  IMAD.MOV.U32 R185, RZ, RZ, R129 ;  /* 0x000000ffffb97224 */ /* 0x000fe200078e0081 */
[----:B------:R-:W-:Y:S01]  /*dcc0*/  MOV R155, R154 ;  /* 0x0000009a009b7202 */ /* 0x000fe20000000f00 */
[----:B------:R-:W2:Y:S01]  /*dcd0*/  LDL.LU R129, [R1+0x74] ;  /* 0x0000740001817983 */ /* 0x000ea20000300800 */
[-C--:B-1----:R-:W-:Y:S03]  /*dce0*/  HMMA.16816.F32 R36, R140, R52.reuse, R36 ;  /* 0x000000348c24723c */ /* 0x082fe60000001824 */
[----:B------:R-:W-:Y:S02]  /*dcf0*/  MOV R154, R163 ;  /* 0x000000a3009a7202 */ /* 0x000fe40000000f00 */
[----:B------:R-:W-:Y:S02]  /*dd00*/  MOV R163, R169 ;  /* 0x000000a900a37202 */ /* 0x000fe40000000f00 */
[----:B------:R-:W-:Y:S01]  /*dd10*/  MUFU.EX2 R169, R219 ;  /* 0x000000db00a97308 */ /* 0x000fe20000000800 */
[C---:B------:R-:W-:Y:S04]  /*dd20*/  HMMA.16816.F32 R40, R144.reuse, R52, R40 ;  /* 0x000000349028723c */ /* 0x040fe80000001828 */
[----:B------:R-:W-:Y:S02]  /*dd30*/  MOV R166, R189 ;  /* 0x000000bd00a67202 */ /* 0x000fe40000000f00 */
[----:B------:R-:W-:Y:S01]  /*dd40*/  MOV R189, R188 ;  /* 0x000000bc00bd7202 */ /* 0x000fe20000000f00 */
[C---:B------:R-:W-:Y:S01]  /*dd50*/  FMUL.FTZ R52, R133.reuse, R196 ;  /* 0x000000c485347220 */ /* 0x040fe20000410000 */
[-C--:B------:R-:W-:Y:S04]  /*dd60*/  HMMA.16816.F32 R44, R144, R54.reuse, R44 ;  /* 0x00000036902c723c */ /* 0x080fe8000000182c */
[C---:B------:R-:W-:Y:S01]  /*dd70*/  FMUL.FTZ R53, R133.reuse, R197 ;  /* 0x000000c585357220 */ /* 0x040fe20000410000 */
[----:B------:R-:W-:Y:S01]  /*dd80*/  MOV R167, R166 ;  /* 0x000000a600a77202 */ /* 0x000fe20000000f00 */
[----:B------:R1:W-:Y:S01]  /*dd90*/  MUFU.EX2 R197, R170 ;  /* 0x000000aa00c57308 */ /* 0x0003e20000000800 */
[----:B------:R-:W-:Y:S01]  /*dda0*/  MOV R166, R189 ;  /* 0x000000bd00a67202 */ /* 0x000fe20000000f00 */
[C---:B------:R-:W-:Y:S04]  /*ddb0*/  HMMA.16816.F32 R48, R140.reuse, R54, R48 ;  /* 0x000000368c30723c */ /* 0x040fe80000001830 */
[----:B------:R-:W-:Y:S02]  /*ddc0*/  MOV R188, R187 ;  /* 0x000000bb00bc7202 */ /* 0x000fe40000000f00 */
[----:B------:R-:W-:Y:S01]  /*ddd0*/  MOV R187, R186 ;  /* 0x000000ba00bb7202 */ /* 0x000fe20000000f00 */
[C---:B------:R-:W-:Y:S01]  /*dde0*/  FMUL.FTZ R54, R132.reuse, R198 ;  /* 0x000000c684367220 */ /* 0x040fe20000410000 */
[----:B------:R-:W-:Y:S01]  /*ddf0*/  MOV R186, R159 ;  /* 0x0000009f00ba7202 */ /* 0x000fe20000000f00 */
[----:B------:R-:W-:Y:S03]  /*de00*/  FMUL.FTZ R55, R132, R199 ;  /* 0x000000c784377220 */ /* 0x000fe60000410000 */
[----:B------:R-:W-:Y:S02]  /*de10*/  MOV R199, R153 ;  /* 0x0000009900c77202 */ /* 0x000fe40000000f00 */
[----:B------:R-:W-:Y:S02]  /*de20*/  MOV R192, R167 ;  /* 0x000000a700c07202 */ /* 0x000fe40000000f00 */
[-C--:B------:R-:W-:Y:S02]  /*de30*/  HMMA.16816.F32 R52, R140, R148.reuse, R52 ;  /* 0x000000948c34723c */ /* 0x080fe40000001834 */
[----:B------:R-:W-:Y:S01]  /*de40*/  MUFU.EX2 R199, R199 ;  /* 0x000000c700c77308 */ /* 0x000fe20000000800 */
[----:B------:R-:W-:Y:S02]  /*de50*/  MOV R193, R166 ;  /* 0x000000a600c17202 */ /* 0x000fe40000000f00 */
[----:B------:R-:W-:Y:S02]  /*de60*/  MOV R201, R192 ;  /* 0x000000c000c97202 */ /* 0x000fe40000000f00 */
[----:B------:R-:W-:Y:S01]  /*de70*/  MOV R198, R193 ;  /* 0x000000c100c67202 */ /* 0x000fe20000000f00 */
[C---:B------:R-:W-:Y:S04]  /*de80*/  HMMA.16816.F32 R56, R144.reuse, R148, R56 ;  /* 0x000000949038723c */ /* 0x040fe80000001838 */
[----:B------:R-:W-:Y:S01]  /*de90*/  MUFU.EX2 R192, R161 ;  /* 0x000000a100c07308 */ /* 0x000fe20000000800 */
[----:B------:R-:W-:Y:S01]  /*dea0*/  MOV R159, R158 ;  /* 0x0000009e009f7202 */ /* 0x000fe20000000f00 */
[----:B------:R-:W-:Y:S01]  /*deb0*/  IMAD.MOV.U32 R202, RZ, RZ, R198 ;  /* 0x000000ffffca7224 */ /* 0x000fe200078e00c6 */
[----:B------:R-:W-:Y:S01]  /*dec0*/  MOV R158, R165 ;  /* 0x000000a5009e7202 */ /* 0x000fe20000000f00 */
[-C--:B------:R-:W-:Y:S04]  /*ded0*/  HMMA.16816.F32 R60, R144, R150.reuse, R60 ;  /* 0x00000096903c723c */ /* 0x080fe8000000183c */
[----:B------:R-:W-:Y:S01]  /*dee0*/  IMAD.MOV.U32 R165, RZ, RZ, R130 ;  /* 0x000000ffffa57224 */ /* 0x000fe200078e0082 */
[----:B------:R-:W-:Y:S01]  /*def0*/  MOV R198, R190 ;  /* 0x000000be00c67202 */ /* 0x000fe20000000f00 */
[----:B------:R-:W3:Y:S01]  /*df00*/  LDL.LU R130, [R1+0x70] ;  /* 0x0000700001827983 */ /* 0x000ee20000300800 */
[----:B------:R-:W-:Y:S01]  /*df10*/  MOV R190, R162 ;  /* 0x000000a200be7202 */ /* 0x000fe20000000f00 */
[C---:B------:R-:W-:Y:S02]  /*df20*/  HMMA.16816.F32 R64, R140.reuse, R150, R64 ;  /* 0x000000968c40723c */ /* 0x040fe40000001840 */
[----:B------:R-:W4:Y:S02]  /*df30*/  LDSM.16.MT88.4 R148, [R225+0x2000] ;  /* 0x00200000e194783b */ /* 0x000f240000004200 */
[----:B------:R-:W-:Y:S02]  /*df40*/  MOV R189, R188 ;  /* 0x000000bc00bd7202 */ /* 0x000fe40000000f00 */
[----:B------:R-:W-:Y:S02]  /*df50*/  MOV R188, R187 ;  /* 0x000000bb00bc7202 */ /* 0x000fe40000000f00 */
[----:B------:R-:W-:Y:S04]  /*df60*/  MOV R187, R186 ;  /* 0x000000ba00bb7202 */ /* 0x000fe80000000f00 */
[----:B------:R-:W-:Y:S02]  /*df70*/  MOV R167, R188 ;  /* 0x000000bc00a77202 */ /* 0x000fe40000000f00 */
[----:B------:R-:W-:Y:S02]  /*df80*/  MOV R166, R187 ;  /* 0x000000bb00a67202 */ /* 0x000fe40000000f00 */
[----:B------:R-:W-:Y:S01]  /*df90*/  MOV R186, R159 ;  /* 0x0000009f00ba7202 */ /* 0x000fe20000000f00 */
[----:B------:R-:W-:Y:S01]  /*dfa0*/  IMAD.MOV.U32 R183, RZ, RZ, R167 ;  /* 0x000000ffffb77224 */ /* 0x000fe200078e00a7 */
[----:B------:R-:W-:Y:S01]  /*dfb0*/  MOV R159, R158 ;  /* 0x0000009e009f7202 */ /* 0x000fe20000000f00 */
[----:B------:R-:W-:Y:S01]  /*dfc0*/  IMAD.MOV.U32 R158, RZ, RZ, R155 ;  /* 0x000000ffff9e7224 */ /* 0x000fe200078e009b */
[----:B------:R-:W-:Y:S02]  /*dfd0*/  MOV R155, R173 ;  /* 0x000000ad009b7202 */ /* 0x000fe40000000f00 */
[----:B------:R-:W-:Y:S02]  /*dfe0*/  MOV R173, R172 ;  /* 0x000000ac00ad7202 */ /* 0x000fe40000000f00 */
[----:B------:R-:W-:Y:S02]  /*dff0*/  MOV R172, R131 ;  /* 0x0000008300ac7202 */ /* 0x000fe40000000f00 */
[----:B------:R-:W3:Y:S01]  /*e000*/  LDL.LU R131, [R1+0x6c] ;  /* 0x00006c0001837983 */ /* 0x000ee20000300800 */
[----:B------:R-:W-:Y:S02]  /*e010*/  MOV R188, R159 ;  /* 0x0000009f00bc7202 */ /* 0x000fe40000000f00 */
[----:B------:R-:W-:Y:S02]  /*e020*/  MOV R159, R173 ;  /* 0x000000ad009f7202 */ /* 0x000fe40000000f00 */
[----:B------:R-:W-:Y:S01]  /*e030*/  MOV R187, R158 ;  /* 0x0000009e00bb7202 */ /* 0x000fe20000000f00 */
[----:B------:R-:W-:Y:S01]  /*e040*/  MUFU.EX2 R173, R220 ;  /* 0x000000dc00ad7308 */ /* 0x000fe20000000800 */
[----:B------:R-:W-:Y:S02]  /*e050*/  MOV R158, R172 ;  /* 0x000000ac009e7202 */ /* 0x000fe40000000f00 */
[----:B------:R-:W-:Y:S02]  /*e060*/  MOV R196, R166 ;  /* 0x000000a600c47202 */ /* 0x000fe40000000f00 */
[----:B------:R-:W-:Y:S02]  /*e070*/  MOV R166, R188 ;  /* 0x000000bc00a67202 */ /* 0x000fe40000000f00 */
[----:B------:R-:W-:Y:S02]  /*e080*/  MOV R188, R152 ;  /* 0x0000009800bc7202 */ /* 0x000fe40000000f00 */
[----:B-1----:R-:W-:Y:S01]  /*e090*/  MOV R170, R189 ;  /* 0x000000bd00aa7202 */ /* 0x002fe20000000f00 */
[-C--:B----4-:R-:W-:Y:S01]  /*e0a0*/  HMMA.16816.F32 R68, R140, R148.reuse, R68 ;  /* 0x000000948c44723c */ /* 0x090fe20000001844 */
[----:B------:R-:W1:Y:S02]  /*e0b0*/  MUFU.EX2 R172, R211 ;  /* 0x000000d300ac7308 */ /* 0x000e640000000800 */
[----:B------:R-:W-:Y:S01]  /*e0c0*/  IMAD.MOV.U32 R189, RZ, RZ, R186 ;  /* 0x000000ffffbd7224 */ /* 0x000fe200078e00ba */
[----:B------:R-:W-:Y:S02]  /*e0d0*/  MOV R186, R155 ;  /* 0x0000009b00ba7202 */ /* 0x000fe40000000f00 */
[----:B------:R-:W-:Y:S02]  /*e0e0*/  MOV R155, R168 ;  /* 0x000000a8009b7202 */ /* 0x000fe40000000f00 */
[C---:B------:R-:W-:Y:S03]  /*e0f0*/  HMMA.16816.F32 R72, R144.reuse, R148, R72 ;  /* 0x000000949048723c */ /* 0x040fe60000001848 */
[----:B------:R-:W4:Y:S01]  /*e100*/  MUFU.EX2 R168, R249 ;  /* 0x000000f900a87308 */ /* 0x000f220000000800 */
[----:B------:R-:W-:Y:S02]  /*e110*/  MOV R193, R155 ;  /* 0x0000009b00c17202 */ /* 0x000fe40000000f00 */
[----:B------:R-:W-:Y:S02]  /*e120*/  MOV R167, R189 ;  /* 0x000000bd00a77202 */ /* 0x000fe40000000f00 */
[-C--:B------:R-:W-:Y:S04]  /*e130*/  HMMA.16816.F32 R76, R144, R150.reuse, R76 ;  /* 0x00000096904c723c */ /* 0x080fe8000000184c */
[----:B------:R-:W-:Y:S01]  /*e140*/  MOV R189, R159 ;  /* 0x0000009f00bd7202 */ /* 0x000fe20000000f00 */
[----:B------:R-:W-:Y:S01]  /*e150*/  MUFU.EX2 R193, R193 ;  /* 0x000000c100c17308 */ /* 0x000fe20000000800 */
[----:B------:R-:W-:Y:S02]  /*e160*/  MOV R182, R170 ;  /* 0x000000aa00b67202 */ /* 0x000fe40000000f00 */
[C---:B------:R-:W-:Y:S01]  /*e170*/  HMMA.16816.F32 R80, R140.reuse, R150, R80 ;  /* 0x000000968c50723c */ /* 0x040fe20000001850 */
[----:B------:R-:W1:Y:S03]  /*e180*/  LDSM.16.MT88.4 R148, [R226+0x2000] ;  /* 0x00200000e294783b */ /* 0x000e660000004200 */
[----:B------:R-:W-:Y:S01]  /*e190*/  MOV R170, R187 ;  /* 0x000000bb00aa7202 */ /* 0x000fe20000000f00 */
[----:B------:R-:W-:Y:S01]  /*e1a0*/  IMAD.MOV.U32 R187, RZ, RZ, R154 ;  /* 0x000000ffffbb7224 */ /* 0x000fe200078e009a */
[----:B------:R-:W-:Y:S01]  /*e1b0*/  MOV R195, R186 ;  /* 0x000000ba00c37202 */ /* 0x000fe20000000f00 */
[----:B------:R-:W-:Y:S01]  /*e1c0*/  MUFU.EX2 R189, R189 ;  /* 0x000000bd00bd7308 */ /* 0x000fe20000000800 */
[----:B------:R-:W-:Y:S01]  /*e1d0*/  MOV R186, R158 ;  /* 0x0000009e00ba7202 */ /* 0x000fe20000000f00 */
[----:B------:R-:W-:Y:S03]  /*e1e0*/  LDSM.16.MT88.4 R152, [R226+0x800] ;  /* 0x00080000e298783b */ /* 0x000fe60000004200 */
[----:B------:R-:W-:Y:S02]  /*e1f0*/  MOV R203, R182 ;  /* 0x000000b600cb7202 */ /* 0x000fe40000000f00 */
[----:B------:R-:W-:Y:S02]  /*e200*/  MOV R182, R163 ;  /* 0x000000a300b67202 */ /* 0x000fe40000000f00 */
[----:B------:R-:W-:Y:S01]  /*e210*/  MOV R252, R183 ;  /* 0x000000b700fc7202 */ /* 0x000fe20000000f00 */
[----:B------:R-:W-:Y:S01]  /*e220*/  LDSM.16.MT88.4 R156, [R229+0x800] ;  /* 0x00080000e59c783b */ /* 0x000fe20000004200 */
[----:B------:R-:W-:Y:S01]  /*e230*/  MUFU.EX2 R187, R187 ;  /* 0x000000bb00bb7308 */ /* 0x000fe20000000800 */
[----:B------:R-:W-:Y:S02]  /*e240*/  MOV R183, R191 ;  /* 0x000000bf00b77202 */ /* 0x000fe40000000f00 */
[----:B------:R-:W-:Y:S07]  /*e250*/  MOV R191, R185 ;  /* 0x000000b900bf7202 */ /* 0x000fee0000000f00 */
[----:B------:R4:W-:Y:S10]  /*e260*/  MUFU.EX2 R185, R160 ;  /* 0x000000a000b97308 */ /* 0x0009f40000000800 */
[----:B------:R-:W-:Y:S01]  /*e270*/  MUFU.EX2 R186, R186 ;  /* 0x000000ba00ba7308 */ /* 0x000fe20000000800 */
[-C--:B-1----:R-:W-:Y:S09]  /*e280*/  HMMA.16816.F32 R84, R140, R148.reuse, R84 ;  /* 0x000000948c54723c */ /* 0x082ff20000001854 */
[----:B------:R-:W-:Y:S01]  /*e290*/  MUFU.EX2 R195, R195 ;  /* 0x000000c300c37308 */ /* 0x000fe20000000800 */
[C---:B------:R-:W-:Y:S01]  /*e2a0*/  HMMA.16816.F32 R88, R144.reuse, R148, R88 ;  /* 0x000000949058723c */ /* 0x040fe20000001858 */
[----:B----4-:R-:W-:Y:S07]  /*e2b0*/  LDSM.16.MT88.4 R160, [R226+0x1000] ;  /* 0x00100000e2a0783b */ /* 0x010fee0000004200 */
[-C--:B------:R-:W-:Y:S01]  /*e2c0*/  HMMA.16816.F32 R92, R144, R150.reuse, R92 ;  /* 0x00000096905c723c */ /* 0x080fe2000000185c */
[----:B------:R-:W-:Y:S07]  /*e2d0*/  MUFU.EX2 R188, R188 ;  /* 0x000000bc00bc7308 */ /* 0x000fee0000000800 */
[C---:B------:R-:W-:Y:S01]  /*e2e0*/  HMMA.16816.F32 R96, R140.reuse, R150, R96 ;  /* 0x000000968c60723c */ /* 0x040fe20000001860 */
[----:B------:R-:W1:Y:S02]  /*e2f0*/  LDSM.16.MT88.4 R148, [R229+0x2000] ;  /* 0x00200000e594783b */ /* 0x000e640000004200 */
[----:B------:R-:W-:Y:S05]  /*e300*/  MUFU.EX2 R191, R191 ;  /* 0x000000bf00bf7308 */ /* 0x000fea0000000800 */
[-C--:B-1----:R-:W-:Y:S08]  /*e310*/  HMMA.16816.F32 R100, R140, R148.reuse, R100 ;  /* 0x000000948c64723c */ /* 0x082ff00000001864 */
[C---:B------:R-:W-:Y:S08]  /*e320*/  HMMA.16816.F32 R104, R144.reuse, R148, R104 ;  /* 0x000000949068723c */ /* 0x040ff00000001868 */
[-C--:B------:R-:W-:Y:S08]  /*e330*/  HMMA.16816.F32 R108, R144, R150.reuse, R108 ;  /* 0x00000096906c723c */ /* 0x080ff0000000186c */
[C---:B------:R-:W-:Y:S01]  /*e340*/  HMMA.16816.F32 R112, R140.reuse, R150, R112 ;  /* 0x000000968c70723c */ /* 0x040fe20000001870 */
[----:B------:R-:W1:Y:S03]  /*e350*/  LDSM.16.MT88.4 R148, [R228+0x2000] ;  /* 0x00200000e494783b */ /* 0x000e660000004200 */
[----:B--2---:R-:W-:Y:S04]  /*e360*/  FMUL.FTZ R129, R133, R129 ;  /* 0x0000008185817220 */ /* 0x004fe80000410000 */
[-C--:B-1----:R-:W-:Y:S04]  /*e370*/  HMMA.16816.F32 R116, R140, R148.reuse, R116 ;  /* 0x000000948c74723c */ /* 0x082fe80000001874 */
[----:B------:R-:W-:Y:S04]  /*e380*/  FADD.FTZ R133, R218, R210 ;  /* 0x000000d2da857221 */ /* 0x000fe80000010000 */
[C---:B------:R-:W-:Y:S01]  /*e390*/  HMMA.16816.F32 R120, R144.reuse, R148, R120 ;  /* 0x000000949078723c */ /* 0x040fe20000001878 */
[----:B------:R-:W2:Y:S06]  /*e3a0*/  LDL.LU R148, [R1+0x14] ;  /* 0x0000140001947983 */ /* 0x000eac0000300800 */
[----:B------:R-:W-:Y:S01]  /*e3b0*/  F2FP.PACK_AB R149, R172, R171 ;  /* 0x000000abac95723e */ /* 0x000fe200000000ff */
[-C--:B------:R-:W-:Y:S01]  /*e3c0*/  HMMA.16816.F32 R124, R144, R150.reuse, R124 ;  /* 0x00000096907c723c */ /* 0x080fe2000000187c */
[----:B------:R-:W1:Y:S03]  /*e3d0*/  LDSM.16.MT88.4 R144, [R225+0x800] ;  /* 0x00080000e190783b */ /* 0x000e660000004200 */
[C---:B---3--:R-:W-:Y:S02]  /*e3e0*/  FMUL.FTZ R130, R132.reuse, R130 ;  /* 0x0000008284827220 */ /* 0x048fe40000410000 */
[----:B------:R-:W-:Y:S02]  /*e3f0*/  FMUL.FTZ R131, R132, R131 ;  /* 0x0000008384837220 */ /* 0x000fe40000410000 */
[----:B------:R-:W-:Y:S05]  /*e400*/  FADD.FTZ R132, R216, R208 ;  /* 0x000000d0d8847221 */ /* 0x000fea0000010000 */
        /* <DEDUP_REMOVED lines=8> */
[----:B--2---:R-:W-:Y:S01]  /*e490*/  FFMA.FTZ R0, R0, R148, R139 ;  /* 0x0000009400007223 */ /* 0x004fe2000001008b */
[----:B------:R-:W-:Y:S03]  /*e4a0*/  F2FP.PACK_AB R148, R173, R168 ;  /* 0x000000a8ad94723e */ /* 0x000fe600000000ff */
[----:B------:R-:W-:Y:S02]  /*e4b0*/  FADD.FTZ R138, R138, R0 ;  /* 0x000000008a8a7221 */ /* 0x000fe40000010000 */
[----:B------:R-:W-:Y:S02]  /*e4c0*/  FADD.FTZ R0, R217, R133 ;  /* 0x00000085d9007221 */ /* 0x000fe40000010000 */
[C---:B------:R-:W-:Y:S01]  /*e4d0*/  HMMA.16816.F32 R8, R148.reuse, R144, R8 ;  /* 0x000000909408723c */ /* 0x040fe20000001808 */
[----:B------:R-:W-:Y:S03]  /*e4e0*/  LDSM.16.MT88.4 R216, [R226+0x3800] ;  /* 0x00380000e2d8783b */ /* 0x000fe60000004200 */
        /* <DEDUP_REMOVED lines=9> */
[----:B------:R-:W1:Y:S01]  /*e580*/  LDSM.16.MT88.4 R144, [R228+0x800] ;  /* 0x00080000e490783b */ /* 0x000e620000004200 */
[----:B------:R-:W-:Y:S02]  /*e590*/  MUFU.EX2 R138, R207 ;  /* 0x000000cf008a7308 */ /* 0x000fe40000000800 */
[----:B------:R-:W-:Y:S01]  /*e5a0*/  FADD.FTZ R168, R168, R132 ;  /* 0x00000084a8a87221 */ /* 0x000fe20000010000 */
[----:B------:R-:W-:Y:S01]  /*e5b0*/  MOV R251, R201 ;  /* 0x000000c900fb7202 */ /* 0x000fe20000000f00 */
[----:B------:R-:W-:Y:S01]  /*e5c0*/  FADD.FTZ R0, R252, R0 ;  /* 0x00000000fc007221 */ /* 0x000fe20000010000 */
[----:B------:R-:W-:Y:S01]  /*e5d0*/  MOV R252, R202 ;  /* 0x000000ca00fc7202 */ /* 0x000fe20000000f00 */
[-C--:B------:R-:W-:Y:S04]  /*e5e0*/  HMMA.16816.F32 R20, R140, R152.reuse, R20 ;  /* 0x000000988c14723c */ /* 0x080fe80000001814 */
[----:B------:R-:W2:Y:S01]  /*e5f0*/  MUFU.EX2 R132, R167 ;  /* 0x000000a700847308 */ /* 0x000ea20000000800 */
[----:B------:R-:W-:Y:S01]  /*e600*/  MOV R202, R165 ;  /* 0x000000a500ca7202 */ /* 0x000fe20000000f00 */
[----:B------:R-:W-:Y:S01]  /*e610*/  FADD.FTZ R133, R203, R133 ;  /* 0x00000085cb857221 */ /* 0x000fe20000010000 */
[----:B------:R-:W-:Y:S01]  /*e620*/  MOV R203, R166 ;  /* 0x000000a600cb7202 */ /* 0x000fe20000000f00 */
[C---:B------:R-:W-:Y:S04]  /*e630*/  HMMA.16816.F32 R24, R148.reuse, R152, R24 ;  /* 0x000000989418723c */ /* 0x040fe80000001818 */
[----:B------:R-:W-:Y:S01]  /*e640*/  IMAD.MOV.U32 R183, RZ, RZ, R182 ;  /* 0x000000ffffb77224 */ /* 0x000fe200078e00b6 */
[----:B------:R-:W-:Y:S01]  /*e650*/  MOV R182, R196 ;  /* 0x000000c400b67202 */ /* 0x000fe20000000f00 */
[----:B------:R-:W-:Y:S01]  /*e660*/  MUFU.EX2 R139, R203 ;  /* 0x000000cb008b7308 */ /* 0x000fe20000000800 */
[----:B------:R-:W-:Y:S01]  /*e670*/  MOV R196, R170 ;  /* 0x000000aa00c47202 */ /* 0x000fe20000000f00 */
[-C--:B------:R-:W-:Y:S04]  /*e680*/  HMMA.16816.F32 R28, R148, R154.reuse, R28 ;  /* 0x0000009a941c723c */ /* 0x080fe8000000181c */
[----:B------:R-:W-:Y:S01]  /*e690*/  MOV R201, R182 ;  /* 0x000000b600c97202 */ /* 0x000fe20000000f00 */
[----:B------:R-:W-:Y:S01]  /*e6a0*/  FADD.FTZ R170, R205, R2 ;  /* 0x00000002cdaa7221 */ /* 0x000fe20000010000 */
[----:B------:R-:W-:Y:S01]  /*e6b0*/  MOV R250, R183 ;  /* 0x000000b700fa7202 */ /* 0x000fe20000000f00 */
[----:B------:R-:W-:Y:S01]  /*e6c0*/  FADD.FTZ R2, R164, R0 ;  /* 0x00000000a4027221 */ /* 0x000fe20000010000 */
[C---:B------:R-:W-:Y:S01]  /*e6d0*/  HMMA.16816.F32 R32, R140.reuse, R154, R32 ;  /* 0x0000009a8c20723c */ /* 0x040fe20000001820 */
[----:B------:R-:W3:Y:S01]  /*e6e0*/  LDSM.16.MT88.4 R152, [R225+0x2800] ;  /* 0x00280000e198783b */ /* 0x000ee20000004200 */
[----:B------:R-:W-:Y:S02]  /*e6f0*/  MUFU.EX2 R249, R201 ;  /* 0x000000c900f97308 */ /* 0x000fe40000000800 */
[----:B------:R-:W-:Y:S01]  /*e700*/  FADD.FTZ R0, R171, R170 ;  /* 0x000000aaab007221 */ /* 0x000fe20000010000 */
[----:B--2---:R-:W-:Y:S01]  /*e710*/  MOV R171, R132 ;  /* 0x0000008400ab7202 */ /* 0x004fe20000000f00 */
[----:B------:R-:W-:Y:S02]  /*e720*/  IMAD.MOV.U32 R170, RZ, RZ, R184 ;  /* 0x000000ffffaa7224 */ /* 0x000fe400078e00b8 */
[-C--:B------:R-:W-:Y:S01]  /*e730*/  HMMA.16816.F32 R36, R140, R156.reuse, R36 ;  /* 0x0000009c8c24723c */ /* 0x080fe20000001824 */
[----:B------:R-:W-:Y:S03]  /*e740*/  LDSM.16.MT88.4 R164, [R226+0x3000] ;  /* 0x00300000e2a4783b */ /* 0x000fe60000004200 */
[----:B------:R-:W2:Y:S01]  /*e750*/  MUFU.EX2 R220, R250 ;  /* 0x000000fa00dc7308 */ /* 0x000ea20000000800 */
[----:B------:R-:W-:Y:S02]  /*e760*/  FADD.FTZ R169, R169, R133 ;  /* 0x00000085a9a97221 */ /* 0x000fe40000010000 */
[----:B------:R-:W-:Y:S01]  /*e770*/  FADD.FTZ R0, R172, R0 ;  /* 0x00000000ac007221 */ /* 0x000fe20000010000 */
[C---:B------:R-:W-:Y:S04]  /*e780*/  HMMA.16816.F32 R40, R148.reuse, R156, R40 ;  /* 0x0000009c9428723c */ /* 0x040fe80000001828 */
[----:B------:R-:W-:Y:S02]  /*e790*/  FADD.FTZ R132, R174, R169 ;  /* 0x000000a9ae847221 */ /* 0x000fe40000010000 */
[----:B------:R-:W4:Y:S01]  /*e7a0*/  MUFU.EX2 R250, R202 ;  /* 0x000000ca00fa7308 */ /* 0x000f220000000800 */
[----:B------:R-:W-:Y:S01]  /*e7b0*/  FADD.FTZ R221, R221, R0 ;  /* 0x00000000dddd7221 */ /* 0x000fe20000010000 */
[-C--:B------:R-:W-:Y:S04]  /*e7c0*/  HMMA.16816.F32 R44, R148, R158.reuse, R44 ;  /* 0x0000009e942c723c */ /* 0x080fe8000000182c */
[----:B------:R-:W-:Y:S01]  /*e7d0*/  MOV R0, R197 ;  /* 0x000000c500007202 */ /* 0x000fe20000000f00 */
[----:B------:R-:W-:Y:S02]  /*e7e0*/  FADD.FTZ R132, R176, R132 ;  /* 0x00000084b0847221 */ /* 0x000fe40000010000 */
[----:B------:R-:W-:Y:S01]  /*e7f0*/  FADD.FTZ R2, R177, R2 ;  /* 0x00000002b1027221 */ /* 0x000fe20000010000 */
[C---:B------:R-:W-:Y:S01]  /*e800*/  HMMA.16816.F32 R48, R140.reuse, R158, R48 ;  /* 0x0000009e8c30723c */ /* 0x040fe20000001830 */
[----:B------:R-:W3:Y:S01]  /*e810*/  LDSM.16.MT88.4 R156, [R226+0x2800] ;  /* 0x00280000e29c783b */ /* 0x000ee20000004200 */
[----:B------:R-:W3:Y:S02]  /*e820*/  MUFU.EX2 R133, R3 ;  /* 0x0000000300857308 */ /* 0x000ee40000000800 */
[----:B--2---:R-:W-:Y:S01]  /*e830*/  F2FP.PACK_AB R209, R139, R220 ;  /* 0x000000dc8bd1723e */ /* 0x004fe200000000ff */
[----:B------:R-:W-:Y:S01]  /*e840*/  FADD.FTZ R0, R0, R132 ;  /* 0x0000008400007221 */ /* 0x000fe20000010000 */
[----:B------:R-:W-:Y:S01]  /*e850*/  MOV R132, R136 ;  /* 0x0000008800847202 */ /* 0x000fe20000000f00 */
[----:B------:R-:W-:Y:S01]  /*e860*/  FADD.FTZ R2, R178, R2 ;  /* 0x00000002b2027221 */ /* 0x000fe20000010000 */
[-C--:B-1----:R-:W-:Y:S04]  /*e870*/  HMMA.16816.F32 R52, R140, R144.reuse, R52 ;  /* 0x000000908c34723c */ /* 0x082fe80000001834 */
[----:B------:R-:W1:Y:S01]  /*e880*/  MUFU.EX2 R196, R196 ;  /* 0x000000c400c47308 */ /* 0x000e620000000800 */
[----:B------:R-:W-:Y:S01]  /*e890*/  FADD.FTZ R2, R179, R2 ;  /* 0x00000002b3027221 */ /* 0x000fe20000010000 */
[----:B----4-:R-:W-:Y:S02]  /*e8a0*/  F2FP.PACK_AB R210, R249, R250 ;  /* 0x000000faf9d2723e */ /* 0x010fe400000000ff */
[C---:B------:R-:W-:Y:S06]  /*e8b0*/  HMMA.16816.F32 R56, R148.reuse, R144, R56 ;  /* 0x000000909438723c */ /* 0x040fec0000001838 */
[----:B------:R-:W-:Y:S02]  /*e8c0*/  MUFU.EX2 R183, R190 ;  /* 0x000000be00b77308 */ /* 0x000fe40000000800 */
[-C--:B------:R-:W-:Y:S04]  /*e8d0*/  HMMA.16816.F32 R60, R148, R146.reuse, R60 ;  /* 0x00000092943c723c */ /* 0x080fe8000000183c */
[----:B---3--:R-:W-:Y:S01]  /*e8e0*/  F2FP.PACK_AB R211, R133, R138 ;  /* 0x0000008a85d3723e */ /* 0x008fe200000000ff */
[----:B------:R-:W-:Y:S03]  /*e8f0*/  FADD.FTZ R3, R173, R168 ;  /* 0x000000a8ad037221 */ /* 0x000fe60000010000 */
[C---:B------:R-:W-:Y:S01]  /*e900*/  HMMA.16816.F32 R64, R140.reuse, R146, R64 ;  /* 0x000000928c40723c */ /* 0x040fe20000001840 */
[----:B------:R-:W2:Y:S01]  /*e910*/  LDSM.16.MT88.4 R144, [R229+0x2800] ;  /* 0x00280000e590783b */ /* 0x000ea20000004200 */
[----:B------:R-:W3:Y:S02]  /*e920*/  MUFU.EX2 R190, R206 ;  /* 0x000000ce00be7308 */ /* 0x000ee40000000800 */
[----:B-1----:R-:W-:Y:S01]  /*e930*/  F2FP.PACK_AB R205, R196, R171 ;  /* 0x000000abc4cd723e */ /* 0x002fe200000000ff */
[----:B------:R-:W-:Y:S03]  /*e940*/  FADD.FTZ R3, R175, R3 ;  /* 0x00000003af037221 */ /* 0x000fe60000010000 */
[-C--:B------:R-:W-:Y:S04]  /*e950*/  HMMA.16816.F32 R68, R140, R152.reuse, R68 ;  /* 0x000000988c44723c */ /* 0x080fe80000001844 */
[----:B------:R-:W-:Y:S04]  /*e960*/  MUFU.EX2 R182, R198 ;  /* 0x000000c600b67308 */ /* 0x000fe80000000800 */
[C---:B------:R-:W-:Y:S06]  /*e970*/  HMMA.16816.F32 R72, R148.reuse, R152, R72 ;  /* 0x000000989448723c */ /* 0x040fec0000001848 */
[----:B------:R1:W4:Y:S02]  /*e980*/  MUFU.EX2 R198, R204 ;  /* 0x000000cc00c67308 */ /* 0x0003240000000800 */
[-C--:B------:R-:W-:Y:S04]  /*e990*/  HMMA.16816.F32 R76, R148, R154.reuse, R76 ;  /* 0x0000009a944c723c */ /* 0x080fe8000000184c */
[----:B---3--:R-:W-:Y:S04]  /*e9a0*/  F2FP.PACK_AB R206, R190, R183 ;  /* 0x000000b7bece723e */ /* 0x008fe800000000ff */
[C---:B------:R-:W-:Y:S01]  /*e9b0*/  HMMA.16816.F32 R80, R140.reuse, R154, R80 ;  /* 0x0000009a8c50723c */ /* 0x040fe20000001850 */
[----:B------:R-:W3:Y:S01]  /*e9c0*/  LDSM.16.MT88.4 R152, [R228+0x2800] ;  /* 0x00280000e498783b */ /* 0x000ee20000004200 */
[----:B------:R-:W-:Y:S06]  /*e9d0*/  MUFU.EX2 R252, R252 ;  /* 0x000000fc00fc7308 */ /* 0x000fec0000000800 */
[-C--:B------:R-:W-:Y:S04]  /*e9e0*/  HMMA.16816.F32 R84, R140, R156.reuse, R84 ;  /* 0x0000009c8c54723c */ /* 0x080fe80000001854 */
[----:B------:R-:W2:Y:S01]  /*e9f0*/  MUFU.EX2 R251, R251 ;  /* 0x000000fb00fb7308 */ /* 0x000ea20000000800 */
[----:B-1----:R-:W-:Y:S03]  /*ea00*/  F2FP.PACK_AB R204, R191, R170 ;  /* 0x000000aabfcc723e */ /* 0x002fe600000000ff */
[C---:B------:R-:W-:Y:S04]  /*ea10*/  HMMA.16816.F32 R88, R148.reuse, R156, R88 ;  /* 0x0000009c9458723c */ /* 0x040fe80000001858 */
[----:B----4-:R-:W-:Y:S04]  /*ea20*/  F2FP.PACK_AB R207, R198, R182 ;  /* 0x000000b6c6cf723e */ /* 0x010fe800000000ff */
[-C--:B------:R-:W-:Y:S08]  /*ea30*/  HMMA.16816.F32 R92, R148, R158.reuse, R92 ;  /* 0x0000009e945c723c */ /* 0x080ff0000000185c */
[C---:B------:R-:W-:Y:S01]  /*ea40*/  HMMA.16816.F32 R96, R140.reuse, R158, R96 ;  /* 0x0000009e8c60723c */ /* 0x040fe20000001860 */
[----:B------:R-:W1:Y:S03]  /*ea50*/  LDSM.16.MT88.4 R156, [R225+0x1000] ;  /* 0x00100000e19c783b */ /* 0x000e660000004200 */
[----:B--2---:R-:W-:Y:S04]  /*ea60*/  F2FP.PACK_AB R208, R251, R252 ;  /* 0x000000fcfbd0723e */ /* 0x004fe800000000ff */
[-C--:B------:R-:W-:Y:S08]  /*ea70*/  HMMA.16816.F32 R100, R140, R144.reuse, R100 ;  /* 0x000000908c64723c */ /* 0x080ff00000001864 */
[C---:B------:R-:W-:Y:S07]  /*ea80*/  HMMA.16816.F32 R104, R148.reuse, R144, R104 ;  /* 0x000000909468723c */ /* 0x040fee0000001868 */
[----:B------:R-:W-:Y:S01]  /*ea90*/  F2FP.PACK_AB R144, R195, R189 ;  /* 0x000000bdc390723e */ /* 0x000fe200000000ff */
[-C--:B------:R-:W-:Y:S04]  /*eaa0*/  HMMA.16816.F32 R108, R148, R146.reuse, R108 ;  /* 0x00000092946c723c */ /* 0x080fe8000000186c */
[----:B------:R-:W-:Y:S04]  /*eab0*/  F2FP.PACK_AB R145, R246, R247 ;  /* 0x000000f7f691723e */ /* 0x000fe800000000ff */
[C---:B------:R-:W-:Y:S07]  /*eac0*/  HMMA.16816.F32 R112, R140.reuse, R146, R112 ;  /* 0x000000928c70723c */ /* 0x040fee0000001870 */
[----:B------:R-:W-:Y:S01]  /*ead0*/  F2FP.PACK_AB R146, R185, R192 ;  /* 0x000000c0b992723e */ /* 0x000fe200000000ff */
[-C--:B---3--:R-:W-:Y:S04]  /*eae0*/  HMMA.16816.F32 R116, R140, R152.reuse, R116 ;  /* 0x000000988c74723c */ /* 0x088fe80000001874 */
[----:B------:R-:W-:Y:S04]  /*eaf0*/  F2FP.PACK_AB R147, R223, R245 ;  /* 0x000000f5df93723e */ /* 0x000fe800000000ff */
[C---:B------:R-:W-:Y:S08]  /*eb00*/  HMMA.16816.F32 R120, R148.reuse, R152, R120 ;  /* 0x000000989478723c */ /* 0x040ff00000001878 */
[-C--:B------:R-:W-:Y:S01]  /*eb10*/  HMMA.16816.F32 R124, R148, R154.reuse, R124 ;  /* 0x0000009a947c723c */ /* 0x080fe2000000187c */
[----:B------:R-:W2:Y:S07]  /*eb20*/  LDSM.16.MT88.4 R148, [R229+0x1000] ;  /* 0x00100000e594783b */ /* 0x000eae0000004200 */
[----:B------:R-:W-:Y:S01]  /*eb30*/  HMMA.16816.F32 R128, R140, R154, R128 ;  /* 0x0000009a8c80723c */ /* 0x000fe20000001880 */
[----:B------:R-:W3:Y:S06]  /*eb40*/  LDSM.16.MT88.4 R152, [R228+0x1000] ;  /* 0x00100000e498783b */ /* 0x000eec0000004200 */
[----:B------:R-:W-:Y:S02]  /*eb50*/  F2FP.PACK_AB R141, R200, R181 ;  /* 0x000000b5c88d723e */ /* 0x000fe400000000ff */
[----:B------:R-:W-:Y:S03]  /*eb60*/  F2FP.PACK_AB R142, R187, R194 ;  /* 0x000000c2bb8e723e */ /* 0x000fe600000000ff */
[----:B------:R-:W-:Y:S02]  /*eb70*/  F2FP.PACK_AB R143, R186, R193 ;  /* 0x000000c1ba8f723e */ /* 0x000fe400000000ff */
[----:B------:R-:W-:Y:S07]  /*eb80*/  F2FP.PACK_AB R140, R199, R188 ;  /* 0x000000bcc78c723e */ /* 0x000fee00000000ff */
        /* <DEDUP_REMOVED lines=9> */
[----:B------:R-:W4:Y:S07]  /*ec20*/  LDSM.16.MT88.4 R160, [R229+0x3000] ;  /* 0x00300000e5a0783b */ /* 0x000f2e0000004200 */
[-C--:B--2---:R-:W-:Y:S08]  /*ec30*/  HMMA.16816.F32 R36, R140, R148.reuse, R36 ;  /* 0x000000948c24723c */ /* 0x084ff00000001824 */
[C---:B------:R-:W-:Y:S08]  /*ec40*/  HMMA.16816.F32 R40, R144.reuse, R148, R40 ;  /* 0x000000949028723c */ /* 0x040ff00000001828 */
[-C--:B------:R-:W-:Y:S08]  /*ec50*/  HMMA.16816.F32 R44, R144, R150.reuse, R44 ;  /* 0x00000096902c723c */ /* 0x080ff0000000182c */
[C---:B------:R-:W-:Y:S01]  /*ec60*/  HMMA.16816.F32 R48, R140.reuse, R150, R48 ;  /* 0x000000968c30723c */ /* 0x040fe20000001830 */
[----:B------:R-:W2:Y:S07]  /*ec70*/  LDSM.16.MT88.4 R148, [R228+0x3000] ;  /* 0x00300000e494783b */ /* 0x000eae0000004200 */
[-C--:B---3--:R-:W-:Y:S08]  /*ec80*/  HMMA.16816.F32 R52, R140, R152.reuse, R52 ;  /* 0x000000988c34723c */ /* 0x088ff00000001834 */
[C---:B------:R-:W-:Y:S08]  /*ec90*/  HMMA.16816.F32 R56, R144.reuse, R152, R56 ;  /* 0x000000989038723c */ /* 0x040ff00000001838 */
[-C--:B------:R-:W-:Y:S08]  /*eca0*/  HMMA.16816.F32 R60, R144, R154.reuse, R60 ;  /* 0x0000009a903c723c */ /* 0x080ff0000000183c */
[C---:B------:R-:W-:Y:S01]  /*ecb0*/  HMMA.16816.F32 R64, R140.reuse, R154, R64 ;  /* 0x0000009a8c40723c */ /* 0x040fe20000001840 */
[----:B------:R-:W3:Y:S07]  /*ecc0*/  LDSM.16.MT88.4 R152, [R225+0x1800] ;  /* 0x00180000e198783b */ /* 0x000eee0000004200 */
[-C--:B-1----:R-:W-:Y:S08]  /*ecd0*/  HMMA.16816.F32 R68, R140, R156.reuse, R68 ;  /* 0x0000009c8c44723c */ /* 0x082ff00000001844 */
[C---:B------:R-:W-:Y:S07]  /*ece0*/  HMMA.16816.F32 R72, R144.reuse, R156, R72 ;  /* 0x0000009c9048723c */ /* 0x040fee0000001848 */
[----:B------:R-:W-:Y:S01]  /*ecf0*/  IMAD.MOV.U32 R157, RZ, RZ, R200 ;  /* 0x000000ffff9d7224 */ /* 0x000fe200078e00c8 */
[-C--:B------:R-:W-:Y:S01]  /*ed00*/  HMMA.16816.F32 R76, R144, R158.reuse, R76 ;  /* 0x0000009e904c723c */ /* 0x080fe2000000184c */
[----:B------:R-:W-:Y:S03]  /*ed10*/  LDSM.16.MT88.4 R200, [R228+0x1800] ;  /* 0x00180000e4c8783b */ /* 0x000fe60000004200 */
[----:B------:R-:W-:Y:S04]  /*ed20*/  MOV R156, R195 ;  /* 0x000000c3009c7202 */ /* 0x000fe80000000f00 */
        /* <DEDUP_REMOVED lines=13> */
[----:B------:R-:W1:Y:S02]  /*ee00*/  LDSM.16.MT88.4 R184, [R226+0x1800] ;  /* 0x00180000e2b8783b */ /* 0x000e640000004200 */
[C---:B------:R-:W-:Y:S08]  /*ee10*/  HMMA.16816.F32 R104, R144.reuse, R160, R104 ;  /* 0x000000a09068723c */ /* 0x040ff00000001868 */
[-C--:B------:R-:W-:Y:S08]  /*ee20*/  HMMA.16816.F32 R108, R144, R162.reuse, R108 ;  /* 0x000000a2906c723c */ /* 0x080ff0000000186c */
[C---:B------:R-:W-:Y:S08]  /*ee30*/  HMMA.16816.F32 R112, R140.reuse, R162, R112 ;  /* 0x000000a28c70723c */ /* 0x040ff00000001870 */
[-C--:B--2---:R-:W-:Y:S08]  /*ee40*/  HMMA.16816.F32 R116, R140, R148.reuse, R116 ;  /* 0x000000948c74723c */ /* 0x084ff00000001874 */
[C---:B------:R-:W-:Y:S08]  /*ee50*/  HMMA.16816.F32 R120, R144.reuse, R148, R120 ;  /* 0x000000949078723c */ /* 0x040ff00000001878 */
[-C--:B------:R-:W-:Y:S08]  /*ee60*/  HMMA.16816.F32 R124, R144, R150.reuse, R124 ;  /* 0x00000096907c723c */ /* 0x080ff0000000187c */
[----:B------:R-:W-:Y:S08]  /*ee70*/  HMMA.16816.F32 R128, R140, R150, R128 ;  /* 0x000000968c80723c */ /* 0x000ff00000001880 */
[-C--:B---3--:R-:W-:Y:S01]  /*ee80*/  HMMA.16816.F32 R140, R204, R152.reuse, R4 ;  /* 0x00000098cc8c723c */ /* 0x088fe20000001804 */
[----:B------:R-:W2:Y:S07]  /*ee90*/  LDSM.16.MT88.4 R4, [R229+0x3800] ;  /* 0x00380000e504783b */ /* 0x000eae0000004200 */
[C---:B------:R-:W-:Y:S01]  /*eea0*/  HMMA.16816.F32 R144, R208.reuse, R152, R8 ;  /* 0x00000098d090723c */ /* 0x040fe20000001808 */
[----:B------:R-:W3:Y:S07]  /*eeb0*/  LDSM.16.MT88.4 R8, [R228+0x3800] ;  /* 0x00380000e408783b */ /* 0x000eee0000004200 */
[-C--:B------:R-:W-:Y:S07]  /*eec0*/  HMMA.16816.F32 R148, R208, R154.reuse, R12 ;  /* 0x0000009ad094723c */ /* 0x080fee000000180c */
[----:B------:R-:W-:Y:S01]  /*eed0*/  MOV R14, R190 ;  /* 0x000000be000e7202 */ /* 0x000fe20000000f00 */
[C---:B------:R-:W-:Y:S04]  /*eee0*/  HMMA.16816.F32 R160, R204.reuse, R154, R16 ;  /* 0x0000009acca0723c */ /* 0x040fe80000001810 */
[----:B------:R-:W-:Y:S02]  /*eef0*/  MOV R15, R198 ;  /* 0x000000c6000f7202 */ /* 0x000fe40000000f00 */
[----:B------:R-:W-:Y:S02]  /*ef00*/  MOV R12, R183 ;  /* 0x000000b7000c7202 */ /* 0x000fe40000000f00 */
[-C--:B-1----:R-:W-:Y:S04]  /*ef10*/  HMMA.16816.F32 R172, R204, R184.reuse, R20 ;  /* 0x000000b8ccac723c */ /* 0x082fe80000001814 */
[----:B------:R-:W-:Y:S02]  /*ef20*/  MOV R13, R182 ;  /* 0x000000b6000d7202 */ /* 0x000fe40000000f00 */
[----:B------:R-:W-:Y:S02]  /*ef30*/  MOV R18, R191 ;  /* 0x000000bf00127202 */ /* 0x000fe40000000f00 */
[C---:B------:R-:W-:Y:S04]  /*ef40*/  HMMA.16816.F32 R152, R208.reuse, R184, R24 ;  /* 0x000000b8d098723c */ /* 0x040fe80000001818 */
[----:B------:R-:W-:Y:S02]  /*ef50*/  MOV R23, R166 ;  /* 0x000000a600177202 */ /* 0x000fe40000000f00 */
[----:B------:R-:W-:Y:S01]  /*ef60*/  MOV R22, R167 ;  /* 0x000000a700167202 */ /* 0x000fe20000000f00 */
[----:B------:R-:W-:Y:S01]  /*ef70*/  IMAD.MOV.U32 R25, RZ, RZ, R156 ;  /* 0x000000ffff197224 */ /* 0x000fe200078e009c */
[----:B------:R-:W-:Y:S04]  /*ef80*/  MOV R27, R158 ;  /* 0x0000009e001b7202 */ /* 0x000fe80000000f00 */
[----:B------:R-:W-:Y:S02]  /*ef90*/  MOV R26, R159 ;  /* 0x0000009f001a7202 */ /* 0x000fe40000000f00 */
[----:B------:R-:W-:Y:S02]  /*efa0*/  MOV R24, R157 ;  /* 0x0000009d00187202 */ /* 0x000fe40000000f00 */
[-C--:B------:R-:W-:Y:S03]  /*efb0*/  HMMA.16816.F32 R156, R208, R186.reuse, R28 ;  /* 0x000000bad09c723c */ /* 0x080fe6000000181c */
[----:B------:R-:W-:Y:S02]  /*efc0*/  MOV R17, R171 ;  /* 0x000000ab00117202 */ /* 0x000fe40000000f00 */
[----:B------:R-:W-:Y:S02]  /*efd0*/  MOV R16, R170 ;  /* 0x000000aa00107202 */ /* 0x000fe40000000f00 */
[----:B------:R-:W-:Y:S01]  /*efe0*/  MOV R19, R196 ;  /* 0x000000c400137202 */ /* 0x000fe20000000f00 */
[C---:B------:R-:W-:Y:S04]  /*eff0*/  HMMA.16816.F32 R184, R204.reuse, R186, R32 ;  /* 0x000000baccb8723c */ /* 0x040fe80000001820 */
[----:B------:R-:W-:Y:S01]  /*f000*/  MOV R30, R189 ;  /* 0x000000bd001e7202 */ /* 0x000fe20000000f00 */
[----:B------:R-:W-:Y:S01]  /*f010*/  IMAD.MOV.U32 R28, RZ, RZ, R188 ;  /* 0x000000ffff1c7224 */ /* 0x000fe200078e00bc */
        /* <DEDUP_REMOVED lines=71> */
.L_x_2296:
[----:B------:R-:W-:Y:S02]  /*f490*/  MOV R10, 0x1f ;  /* 0x0000001f000a7802 */ /* 0x000fe40000000f00 */
[----:B------:R-:W-:Y:S01]  /*f4a0*/  MOV R9, 0xffffffff ;  /* 0xffffffff00097802 */ /* 0x000fe20000000f00 */
[----:B------:R-:W-:Y:S05]  /*f4b0*/  BRA.DIV ~URZ, `(.L_x_2298) ;  /* 0x000032727f007947 */ /* 0x000fea000b800000 */
[----:B--2---:R-:W2:Y:S04]  /*f4c0*/  LDL R0, [R1+0x8] ;  /* 0x0000080001007983 */ /* 0x004ea80000100800 */
[----:B--2---:R1:W2:Y:S02]  /*f4d0*/  SHFL.BFLY PT, R7, R0, 0x2, 0x1f ;  /* 0x0c401f0000077f89 */ /* 0x0042a400000e0000 */
.L_x_2328:
        /* <DEDUP_REMOVED lines=19> */
.L_x_2329:
        /* <DEDUP_REMOVED lines=120> */
[----:B------:R1:W3:Y:S01]  /*fd90*/  @P0 MUFU.LG2 R2, R4 ;  /* 0x0000000400020308 */ /* 0x0002e20000000c00 */
[----:B----4-:R-:W-:Y:S02]  /*fda0*/  @P2 FMUL.FTZ R8, R6, 0.69314718246459960938 ;  /* 0x3f31721806082820 */ /* 0x010fe40000410000 */
[----:B------:R-:W-:Y:S02]  /*fdb0*/  @P2 FMUL.FTZ R6, R3, c[0x0][0x2d0] ;  /* 0x0000b40003062a20 */ /* 0x000fe40000410000 */
[----:B------:R-:W-:Y:S02]  /*fdc0*/  @P1 FMUL.FTZ R5, R5, 0.69314718246459960938 ;  /* 0x3f31721805051820 */ /* 0x000fe40000410000 */
[----:B------:R-:W-:Y:S02]  /*fdd0*/  @P1 FMUL.FTZ R3, R10, c[0x0][0x2d0] ;  /* 0x0000b4000a031a20 */ /* 0x000fe40000410000 */
[----:B--2---:R-:W-:-:S02]  /*fde0*/  FMUL.FTZ R146, R0, R146 ;  /* 0x0000009200927220 */ /* 0x004fc40000410000 */
[----:B------:R-:W-:Y:S01]  /*fdf0*/  @P1 FFMA.FTZ R21, R3, R135, R5 ;  /* 0x0000008703151223 */ /* 0x000fe20000010005 */
[----:B------:R-:W-:Y:S01]  /*fe00*/  @P0 MOV R3, 0x3f317218 ;  /* 0x3f31721800030802 */ /* 0x000fe20000000f00 */
[C---:B------:R-:W-:Y:S02]  /*fe10*/  FMUL.FTZ R147, R0.reuse, R147 ;  /* 0x0000009300937220 */ /* 0x040fe40000410000 */
[----:B------:R-:W-:Y:S01]  /*fe20*/  FMUL.FTZ R150, R0, R150 ;  /* 0x0000009600967220 */ /* 0x000fe20000410000 */
[----:B-1----:R-:W-:Y:S01]  /*fe30*/  MOV R4, 0x1 ;  /* 0x0000000100047802 */ /* 0x002fe20000000f00 */
[----:B---3--:R-:W-:Y:S02]  /*fe40*/  @P0 FMUL.FTZ R2, R2, 0.69314718246459960938 ;  /* 0x3f31721802020820 */ /* 0x008fe40000410000 */
[----:B------:R-:W-:Y:S02]  /*fe50*/  @P0 FMUL.FTZ R3, R3, c[0x0][0x2d0] ;  /* 0x0000b40003030a20 */ /* 0x000fe40000410000 */
        /* <DEDUP_REMOVED lines=29> */
[----:B------:R-:W-:Y:S01]  /*10030*/  PRMT R0, R4, 0x7610, R0 ;  /* 0x0000761004007816 */ /* 0x000fe20000000000 */
[----:B------:R-:W-:Y:S02]  /*10040*/  @P3 FFMA.FTZ R19, R7, R137, R9 ;  /* 0x0000008907133223 */ /* 0x000fe40000010009 */
[----:B------:R-:W-:-:S02]  /*10050*/  @P2 FFMA.FTZ R20, R6, R136, R8 ;  /* 0x0000008806142223 */ /* 0x000fc40000010008 */
[----:B------:R-:W-:Y:S02]  /*10060*/  @P0 FFMA.FTZ R18, R3, R134, R2 ;  /* 0x0000008603120223 */ /* 0x000fe40000010002 */
.L_x_2265:
        /* <DEDUP_REMOVED lines=19> */
.L_x_2301:
[----:B--2---:R-:W-:Y:S05]  /*101a0*/  BSYNC B0 ;  /* 0x0000000000007941 */ /* 0x004fea0003800000 */
.L_x_2300:
        /* <DEDUP_REMOVED lines=14> */
[----:B-1----:R-:W-:Y:S05]  /*10290*/  CALL.REL.NOINC `($__internal_47_$__cuda_sm70_shflsync_idx_p) ;  /* 0x0000280000007944 */ /* 0x002fea0003c00000 */
.L_x_2304:
        /* <DEDUP_REMOVED lines=203> */
.L_x_2306:
[----:B------:R-:W-:Y:S05]  /*10f50*/  BSYNC B0 ;  /* 0x0000000000007941 */ /* 0x000fea0003800000 */
.L_x_2305:
        /* <DEDUP_REMOVED lines=68> */
.L_x_2308:
[----:B------:R-:W-:Y:S05]  /*113a0*/  BSYNC B0 ;  /* 0x0000000000007941 */ /* 0x000fea0003800000 */
.L_x_2307:
        /* <DEDUP_REMOVED lines=68> */
.L_x_2310:
[----:B------:R-:W-:Y:S05]  /*117f0*/  BSYNC B0 ;  /* 0x0000000000007941 */ /* 0x000fea0003800000 */
.L_x_2309:
        /* <DEDUP_REMOVED lines=69> */
.L_x_2303:
        /* <DEDUP_REMOVED lines=44> */
.L_x_2311:
[----:B------:R-:W-:Y:S05]  /*11f10*/  BSYNC B1 ;  /* 0x0000000000017941 */ /* 0x000fea0003800000 */
.L_x_2302:
        /* <DEDUP_REMOVED lines=9> */
.L_x_2330:
[----:B------:R-:W5:Y:S01]  /*11fb0*/  S2R R2, SR_TID.X ;  /* 0x0000000000027919 */ /* 0x000f620000002100 */
[----:B------:R-:W-:Y:S03]  /*11fc0*/  WARPSYNC 0xffffffff ;  /* 0xffffffff00007948 */ /* 0x000fe60003800000 */
[----:B------:R-:W-:Y:S06]  /*11fd0*/  BAR.SYNC.DEFER_BLOCKING 0x4, 0x80 ;  /* 0x0102000000007b1d */ /* 0x000fec0000010000 */
[----:B----4-:R4:W-:Y:S01]  /*11fe0*/  STL [R1+0x58], R0 ;  /* 0x0000580001007387 */ /* 0x0109e20000100800 */
[----:B-----5:R-:W-:-:S13]  /*11ff0*/  LOP3.LUT P0, RZ, R2, 0x7f, RZ, 0xc0, !PT ;  /* 0x0000007f02ff7812 */ /* 0x020fda000780c0ff */
[----:B------:R4:W-:Y:S04]  /*12000*/  @!P0 STS [0x10100], R44 ;  /* 0x0101002cff008388 */ /* 0x0009e80000000800 */
[----:B------:R-:W-:Y:S06]  /*12010*/  BAR.ARV 0x5, 0x80 ;  /* 0x0142000000007b1d */ /* 0x000fec0000002000 */
.L_x_2312:
[----:B--2-4-:R-:W2:Y:S02]  /*12020*/  LDL R0, [R1+0x58] ;  /* 0x0000580001007983 */ /* 0x014ea40000100800 */
[----:B--2---:R-:W-:-:S13]  /*12030*/  ISETP.GE.AND P0, PT, R0, c[0x0][0x538], PT ;  /* 0x00014e0000007a0c */ /* 0x004fda0003f06270 */
[----:B-1-3--:R-:W-:Y:S01]  /*12040*/  @P0 CALL.REL.NOINC `(.L_x_2314) ;  /* 0x0000001000000944 */ /* 0x00afe20003c00000 */
[----:B------:R-:W-:Y:S05]  /*12050*/  BRA `(.L_x_2315) ;  /* 0xfffee72000007947 */ /* 0x000fea000383ffff */
.L_x_2314:
[----:B------:R-:W-:Y:S05]  /*12060*/  EXIT ;  /* 0x000000000000794d */ /* 0x000fea0003800000 */
.L_x_2266:
[----:B-1----:R-:W-:Y:S01]  /*12070*/  IMAD.MOV.U32 R9, RZ, RZ, R5 ;  /* 0x000000ffff097224 */ /* 0x002fe200078e0005 */
[----:B------:R-:W-:Y:S01]  /*12080*/  MOV R8, RZ ;  /* 0x000000ff00087202 */ /* 0x000fe20000000f00 */
[----:B------:R-:W-:Y:S01]  /*12090*/  IMAD.MOV.U32 R3, RZ, RZ, 0x181f ;  /* 0x0000181fff037424 */ /* 0x000fe200078e00ff */
[----:B------:R-:W-:Y:S02]  /*120a0*/  MOV R2, 0x120c0 ;  /* 0x000120c000027802 */ /* 0x000fe40000000f00 */
[----:B------:R-:W-:Y:S05]  /*120b0*/  CALL.REL.NOINC `($__internal_47_$__cuda_sm70_shflsync_idx_p) ;  /* 0x000009e000007944 */ /* 0x000fea0003c00000 */
[----:B------:R-:W-:Y:S01]  /*120c0*/  MOV R7, R8 ;  /* 0x0000000800077202 */ /* 0x000fe20000000f00 */
[----:B------:R-:W-:Y:S05]  /*120d0*/  BRA `(.L_x_2316) ;  /* 0xfffef74000007947 */ /* 0x000fea000383ffff */
.L_x_2267:
[----:B-1----:R-:W-:Y:S01]  /*120e0*/  IMAD.MOV.U32 R9, RZ, RZ, R6 ;  /* 0x000000ffff097224 */ /* 0x002fe200078e0006 */
[----:B------:R-:W-:Y:S01]  /*120f0*/  MOV R8, RZ ;  /* 0x000000ff00087202 */ /* 0x000fe20000000f00 */
[----:B------:R-:W-:Y:S01]  /*12100*/  IMAD.MOV.U32 R3, RZ, RZ, 0x181f ;  /* 0x0000181fff037424 */ /* 0x000fe200078e00ff */
[----:B------:R-:W-:Y:S02]  /*12110*/  MOV R2, 0x12130 ;  /* 0x0001213000027802 */ /* 0x000fe40000000f00 */
[----:B--23--:R-:W-:Y:S05]  /*12120*/  CALL.REL.NOINC `($__internal_47_$__cuda_sm70_shflsync_idx_p) ;  /* 0x0000097000007944 */ /* 0x00cfea0003c00000 */
[----:B------:R-:W-:Y:S01]  /*12130*/  MOV R3, R8 ;  /* 0x0000000800037202 */ /* 0x000fe20000000f00 */
[----:B------:R-:W-:Y:S05]  /*12140*/  BRA `(.L_x_2317) ;  /* 0xfffef6f000007947 */ /* 0x000fea000383ffff */
.L_x_2270:
[----:B--2---:R-:W-:Y:S01]  /*12150*/  IMAD.MOV.U32 R9, RZ, RZ, R5 ;  /* 0x000000ffff097224 */ /* 0x004fe200078e0005 */
[----:B------:R-:W-:Y:S01]  /*12160*/  MOV R8, 0x1 ;  /* 0x0000000100087802 */ /* 0x000fe20000000f00 */
[----:B----4-:R-:W-:Y:S01]  /*12170*/  IMAD.MOV.U32 R3, RZ, RZ, 0x181f ;  /* 0x0000181fff037424 */ /* 0x010fe200078e00ff */
[----:B------:R-:W-:-:S02]  /*12180*/  MOV R2, 0x121a0 ;  /* 0x000121a000027802 */ /* 0x000fc40000000f00 */
[----:B-1-3--:R-:W-:Y:S05]  /*12190*/  CALL.REL.NOINC `($__internal_47_$__cuda_sm70_shflsync_idx_p) ;  /* 0x0000090000007944 */ /* 0x00afea0003c00000 */
[----:B------:R-:W-:Y:S01]  /*121a0*/  IMAD.MOV.U32 R7, RZ, RZ, R8 ;  /* 0x000000ffff077224 */ /* 0x000fe200078e0008 */
[----:B------:R-:W-:Y:S01]  /*121b0*/  MOV R8, 0x1 ;  /* 0x0000000100087802 */ /* 0x000fe20000000f00 */
[----:B------:R-:W-:Y:S01]  /*121c0*/  IMAD.MOV.U32 R9, RZ, RZ, R6 ;  /* 0x000000ffff097224 */ /* 0x000fe200078e0006 */
[----:B------:R-:W-:-:S02]  /*121d0*/  MOV R3, 0x181f ;  /* 0x0000181f00037802 */ /* 0x000fc40000000f00 */
[----:B------:R-:W-:Y:S02]  /*121e0*/  MOV R2, 0x12200 ;  /* 0x0001220000027802 */ /* 0x000fe40000000f00 */
[----:B------:R-:W-:Y:S05]  /*121f0*/  CALL.REL.NOINC `($__internal_47_$__cuda_sm70_shflsync_idx_p) ;  /* 0x000008a000007944 */ /* 0x000fea0003c00000 */
[----:B------:R-:W-:Y:S01]  /*12200*/  MOV R3, R8 ;  /* 0x0000000800037202 */ /* 0x000fe20000000f00 */
[----:B------:R-:W-:Y:S05]  /*12210*/  BRA `(.L_x_2318) ;  /* 0xfffef77000007947 */ /* 0x000fea000383ffff */
.L_x_2273:
[----:B-1----:R-:W-:Y:S01]  /*12220*/  IMAD.MOV.U32 R9, RZ, RZ, R5 ;  /* 0x000000ffff097224 */ /* 0x002fe200078e0005 */
[----:B------:R-:W-:Y:S01]  /*12230*/  MOV R8, 0x2 ;  /* 0x0000000200087802 */ /* 0x000fe20000000f00 */
[----:B--2---:R-:W-:Y:S01]  /*12240*/  IMAD.MOV.U32 R3, RZ, RZ, 0x181f ;  /* 0x0000181fff037424 */ /* 0x004fe200078e00ff */
[----:B------:R-:W-:Y:S02]  /*12250*/  MOV R2, 0x12270 ;  /* 0x0001227000027802 */ /* 0x000fe40000000f00 */
[----:B---3--:R-:W-:Y:S05]  /*12260*/  CALL.REL.NOINC `($__internal_47_$__cuda_sm70_shflsync_idx_p) ;  /* 0x0000083000007944 */ /* 0x008fea0003c00000 */
[----:B------:R-:W-:Y:S01]  /*12270*/  MOV R7, R8 ;  /* 0x0000000800077202 */ /* 0x000fe20000000f00 */
[----:B------:R-:W-:Y:S05]  /*12280*/  BRA `(.L_x_2319) ;  /* 0xfffef83000007947 */ /* 0x000fea000383ffff */
.L_x_2274:
[----:B------:R-:W-:Y:S01]  /*12290*/  IMAD.MOV.U32 R9, RZ, RZ, R6 ;  /* 0x000000ffff097224 */ /* 0x000fe200078e0006 */
[----:B------:R-:W-:Y:S01]  /*122a0*/  MOV R8, 0x2 ;  /* 0x0000000200087802 */ /* 0x000fe20000000f00 */
[----:B--2---:R-:W-:Y:S01]  /*122b0*/  IMAD.MOV.U32 R3, RZ, RZ, 0x181f ;  /* 0x0000181fff037424 */ /* 0x004fe200078e00ff */
[----:B------:R-:W-:Y:S02]  /*122c0*/  MOV R2, 0x122e0 ;  /* 0x000122e000027802 */ /* 0x000fe40000000f00 */
[----:B-1-34-:R-:W-:Y:S05]  /*122d0*/  CALL.REL.NOINC `($__internal_47_$__cuda_sm70_shflsync_idx_p) ;  /* 0x000007c000007944 */ /* 0x01afea0003c00000 */
[----:B------:R-:W-:Y:S01]  /*122e0*/  MOV R3, R8 ;  /* 0x0000000800037202 */ /* 0x000fe20000000f00 */
[----:B------:R-:W-:Y:S05]  /*122f0*/  BRA `(.L_x_2320) ;  /* 0xfffef7e000007947 */ /* 0x000fea000383ffff */
.L_x_2277:
[----:B-1----:R-:W-:Y:S01]  /*12300*/  IMAD.MOV.U32 R9, RZ, RZ, R5 ;  /* 0x000000ffff097224 */ /* 0x002fe200078e0005 */
[----:B------:R-:W-:Y:S01]  /*12310*/  MOV R8, 0x3 ;  /* 0x0000000300087802 */ /* 0x000fe20000000f00 */
[----:B------:R-:W-:Y:S01]  /*12320*/  IMAD.MOV.U32 R3, RZ, RZ, 0x181f ;  /* 0x0000181fff037424 */ /* 0x000fe200078e00ff */
[----:B------:R-:W-:-:S02]  /*12330*/  MOV R2, 0x12350 ;  /* 0x0001235000027802 */ /* 0x000fc40000000f00 */
[----:B--234-:R-:W-:Y:S05]  /*12340*/  CALL.REL.NOINC `($__internal_47_$__cuda_sm70_shflsync_idx_p) ;  /* 0x0000075000007944 */ /* 0x01cfea0003c00000 */
        /* <DEDUP_REMOVED lines=8> */
.L_x_2280:
[----:B-1----:R-:W-:Y:S01]  /*123d0*/  IMAD.MOV.U32 R9, RZ, RZ, R5 ;  /* 0x000000ffff097224 */ /* 0x002fe200078e0005 */
[----:B------:R-:W-:Y:S01]  /*123e0*/  MOV R8, 0x4 ;  /* 0x0000000400087802 */ /* 0x000fe20000000f00 */
[----:B------:R-:W-:Y:S01]  /*123f0*/  IMAD.MOV.U32 R3, RZ, RZ, 0x181f ;  /* 0x0000181fff037424 */ /* 0x000fe200078e00ff */
[----:B------:R-:W-:Y:S02]  /*12400*/  MOV R2, 0x12420 ;  /* 0x0001242000027802 */ /* 0x000fe40000000f00 */
[----:B--234-:R-:W-:Y:S05]  /*12410*/  CALL.REL.NOINC `($__internal_47_$__cuda_sm70_shflsync_idx_p) ;  /* 0x0000068000007944 */ /* 0x01cfea0003c00000 */
[----:B------:R-:W-:Y:S01]  /*12420*/  MOV R7, R8 ;  /* 0x0000000800077202 */ /* 0x000fe20000000f00 */
[----:B------:R-:W-:Y:S05]  /*12430*/  BRA `(.L_x_2322) ;  /* 0xfffef91000007947 */ /* 0x000fea000383ffff */
.L_x_2281:
[----:B-1----:R-:W-:Y:S01]  /*12440*/  IMAD.MOV.U32 R9, RZ, RZ, R6 ;  /* 0x000000ffff097224 */ /* 0x002fe200078e0006 */
[----:B------:R-:W-:Y:S01]  /*12450*/  MOV R8, 0x4 ;  /* 0x0000000400087802 */ /* 0x000fe20000000f00 */
[----:B------:R-:W-:Y:S01]  /*12460*/  IMAD.MOV.U32 R3, RZ, RZ, 0x181f ;  /* 0x0000181fff037424 */ /* 0x000fe200078e00ff */
[----:B------:R-:W-:Y:S02]  /*12470*/  MOV R2, 0x12490 ;  /* 0x0001249000027802 */ /* 0x000fe40000000f00 */
[----:B--234-:R-:W-:Y:S05]  /*12480*/  CALL.REL.NOINC `($__internal_47_$__cuda_sm70_shflsync_idx_p) ;  /* 0x0000061000007944 */ /* 0x01cfea0003c00000 */
[----:B------:R-:W-:Y:S01]  /*12490*/  MOV R3, R8 ;  /* 0x0000000800037202 */ /* 0x000fe20000000f00 */
[----:B------:R-:W-:Y:S05]  /*124a0*/  BRA `(.L_x_2323) ;  /* 0xfffef8c000007947 */ /* 0x000fea000383ffff */
.L_x_2284:
[----:B--2---:R-:W-:Y:S01]  /*124b0*/  IMAD.MOV.U32 R9, RZ, RZ, R5 ;  /* 0x000000ffff097224 */ /* 0x004fe200078e0005 */
[----:B------:R-:W-:Y:S01]  /*124c0*/  MOV R8, 0x5 ;  /* 0x0000000500087802 */ /* 0x000fe20000000f00 */
[----:B------:R-:W-:Y:S01]  /*124d0*/  IMAD.MOV.U32 R3, RZ, RZ, 0x181f ;  /* 0x0000181fff037424 */ /* 0x000fe200078e00ff */
[----:B------:R-:W-:-:S02]  /*124e0*/  MOV R2, 0x12500 ;  /* 0x0001250000027802 */ /* 0x000fc40000000f00 */
[----:B-1-34-:R-:W-:Y:S05]  /*124f0*/  CALL.REL.NOINC `($__internal_47_$__cuda_sm70_shflsync_idx_p) ;  /* 0x000005a000007944 */ /* 0x01afea0003c00000 */
        /* <DEDUP_REMOVED lines=8> */
.L_x_2287:
[----:B-1----:R-:W-:Y:S01]  /*12580*/  IMAD.MOV.U32 R9, RZ, RZ, R5 ;  /* 0x000000ffff097224 */ /* 0x002fe200078e0005 */
[----:B------:R-:W-:Y:S01]  /*12590*/  MOV R8, 0x6 ;  /* 0x0000000600087802 */ /* 0x000fe20000000f00 */
[----:B--2---:R-:W-:Y:S01]  /*125a0*/  IMAD.MOV.U32 R3, RZ, RZ, 0x181f ;  /* 0x0000181fff037424 */ /* 0x004fe200078e00ff */
[----:B------:R-:W-:Y:S02]  /*125b0*/  MOV R2, 0x125d0 ;  /* 0x000125d000027802 */ /* 0x000fe40000000f00 */
[----:B---34-:R-:W-:Y:S05]  /*125c0*/  CALL.REL.NOINC `($__internal_47_$__cuda_sm70_shflsync_idx_p) ;  /* 0x000004d000007944 */ /* 0x018fea0003c00000 */
[----:B------:R-:W-:Y:S01]  /*125d0*/  MOV R7, R8 ;  /* 0x0000000800077202 */ /* 0x000fe20000000f00 */
[----:B------:R-:W-:Y:S05]  /*125e0*/  BRA `(.L_x_2325) ;  /* 0xfffef9f000007947 */ /* 0x000fea000383ffff */
.L_x_2288:
[----:B------:R-:W-:Y:S01]  /*125f0*/  IMAD.MOV.U32 R9, RZ, RZ, R6 ;  /* 0x000000ffff097224 */ /* 0x000fe200078e0006 */
[----:B------:R-:W-:Y:S01]  /*12600*/  MOV R8, 0x6 ;  /* 0x0000000600087802 */ /* 0x000fe20000000f00 */
[----:B--2---:R-:W-:Y:S01]  /*12610*/  IMAD.MOV.U32 R3, RZ, RZ, 0x181f ;  /* 0x0000181fff037424 */ /* 0x004fe200078e00ff */
[----:B------:R-:W-:Y:S02]  /*12620*/  MOV R2, 0x12640 ;  /* 0x0001264000027802 */ /* 0x000fe40000000f00 */
[----:B-1-34-:R-:W-:Y:S05]  /*12630*/  CALL.REL.NOINC `($__internal_47_$__cuda_sm70_shflsync_idx_p) ;  /* 0x0000046000007944 */ /* 0x01afea0003c00000 */
[----:B------:R-:W-:Y:S01]  /*12640*/  MOV R3, R8 ;  /* 0x0000000800037202 */ /* 0x000fe20000000f00 */
[----:B------:R-:W-:Y:S05]  /*12650*/  BRA `(.L_x_2326) ;  /* 0xfffef9a000007947 */ /* 0x000fea000383ffff */
.L_x_2291:
        /* <DEDUP_REMOVED lines=13> */
.L_x_2298:
[----:B--2---:R1:W5:Y:S01]  /*12730*/  LDL R0, [R1+0x8] ;  /* 0x0000080001007983 */ /* 0x0043620000100800 */
[----:B------:R-:W-:Y:S02]  /*12740*/  MOV R3, 0x2 ;  /* 0x0000000200037802 */ /* 0x000fe40000000f00 */
[----:B------:R-:W-:Y:S02]  /*12750*/  MOV R2, 0x12770 ;  /* 0x0001277000027802 */ /* 0x000fe40000000f00 */
[----:B-1---5:R-:W-:Y:S05]  /*12760*/  CALL.REL.NOINC `($__internal_46_$__cuda_sm70_shflsync_bfly_p) ;  /* 0x000002f000007944 */ /* 0x022fea0003c00000 */
[----:B------:R-:W-:Y:S01]  /*12770*/  MOV R7, R8 ;  /* 0x0000000800077202 */ /* 0x000fe20000000f00 */
[----:B------:R-:W-:Y:S05]  /*12780*/  BRA `(.L_x_2328) ;  /* 0xffffcd5000007947 */ /* 0x000fea000383ffff */
.L_x_2299:
[----:B------:R-:W-:Y:S01]  /*12790*/  IMAD.MOV.U32 R0, RZ, RZ, R7 ;  /* 0x000000ffff007224 */ /* 0x000fe200078e0007 */
[----:B------:R-:W-:Y:S02]  /*127a0*/  MOV R3, 0x1 ;  /* 0x0000000100037802 */ /* 0x000fe40000000f00 */
[----:B------:R-:W-:Y:S02]  /*127b0*/  MOV R2, 0x127d0 ;  /* 0x000127d000027802 */ /* 0x000fe40000000f00 */
[----:B-----5:R-:W-:Y:S05]  /*127c0*/  CALL.REL.NOINC `($__internal_46_$__cuda_sm70_shflsync_bfly_p) ;  /* 0x0000029000007944 */ /* 0x020fea0003c00000 */
[----:B------:R1:W5:Y:S01]  /*127d0*/  LDL R0, [R1+0x4] ;  /* 0x0000040001007983 */ /* 0x0003620000100800 */
[----:B------:R-:W-:Y:S01]  /*127e0*/  FADD.FTZ R7, R7, R8 ;  /* 0x0000000807077221 */ /* 0x000fe20000010000 */
[----:B------:R-:W-:-:S02]  /*127f0*/  MOV R3, 0x2 ;  /* 0x0000000200037802 */ /* 0x000fc40000000f00 */
[----:B------:R-:W-:Y:S02]  /*12800*/  MOV R2, 0x12820 ;  /* 0x0001282000027802 */ /* 0x000fe40000000f00 */
[----:B-1---5:R-:W-:Y:S05]  /*12810*/  CALL.REL.NOINC `($__internal_46_$__cuda_sm70_shflsync_bfly_p) ;  /* 0x0000024000007944 */ /* 0x022fea0003c00000 */
[----:B------:R-:W2:Y:S01]  /*12820*/  LDL.LU R0, [R1+0x4] ;  /* 0x0000040001007983 */ /* 0x000ea20000300800 */
[----:B------:R-:W-:Y:S02]  /*12830*/  MOV R3, 0x1 ;  /* 0x0000000100037802 */ /* 0x000fe40000000f00 */
[----:B------:R-:W-:Y:S01]  /*12840*/  MOV R2, 0x12880 ;  /* 0x0001288000027802 */ /* 0x000fe20000000f00 */
[----:B--2---:R-:W-:-:S05]  /*12850*/  FADD.FTZ R6, R0, R8 ;  /* 0x0000000800067221 */ /* 0x004fca0000010000 */
[----:B------:R-:W-:Y:S02]  /*12860*/  MOV R0, R6 ;  /* 0x0000000600007202 */ /* 0x000fe40000000f00 */
[----:B------:R-:W-:Y:S05]  /*12870*/  CALL.REL.NOINC `($__internal_46_$__cuda_sm70_shflsync_bfly_p) ;  /* 0x000001e000007944 */ /* 0x000fea0003c00000 */
[----:B------:R1:W5:Y:S01]  /*12880*/  LDL R0, [R1+0x10] ;  /* 0x0000100001007983 */ /* 0x0003620000100800 */
[----:B------:R-:W-:Y:S01]  /*12890*/  FADD.FTZ R6, R6, R8 ;  /* 0x0000000806067221 */ /* 0x000fe20000010000 */
[----:B------:R-:W-:Y:S02]  /*128a0*/  MOV R3, 0x2 ;  /* 0x0000000200037802 */ /* 0x000fe40000000f00 */
        /* <DEDUP_REMOVED lines=19> */
[----:B------:R-:W-:Y:S05]  /*129e0*/  BRA `(.L_x_2329) ;  /* 0xffffcc2000007947 */ /* 0x000fea000383ffff */
.L_x_2313:
[----:B------:R-:W-:Y:S01]  /*129f0*/  IMAD.MOV.U32 R9, RZ, RZ, R44 ;  /* 0x000000ffff097224 */ /* 0x000fe200078e002c */
[----:B------:R-:W-:Y:S01]  /*12a00*/  MOV R8, RZ ;  /* 0x000000ff00087202 */ /* 0x000fe20000000f00 */
[----:B------:R-:W-:Y:S01]  /*12a10*/  IMAD.MOV.U32 R3, RZ, RZ, 0x1f ;  /* 0x0000001fff037424 */ /* 0x000fe200078e00ff */
[----:B------:R-:W-:Y:S02]  /*12a20*/  MOV R2, 0x12a40 ;  /* 0x00012a4000027802 */ /* 0x000fe40000000f00 */
[----:B-123--:R-:W-:Y:S05]  /*12a30*/  CALL.REL.NOINC `($__internal_47_$__cuda_sm70_shflsync_idx_p) ;  /* 0x0000006000007944 */ /* 0x00efea0003c00000 */
[----:B------:R-:W-:Y:S01]  /*12a40*/  MOV R0, R8 ;  /* 0x0000000800007202 */ /* 0x000fe20000000f00 */
[----:B------:R-:W-:Y:S05]  /*12a50*/  BRA `(.L_x_2330) ;  /* 0xfffff55000007947 */ /* 0x000fea000383ffff */
        .weak           $__internal_46_$__cuda_sm70_shflsync_bfly_p
        .type           $__internal_46_$__cuda_sm70_shflsync_bfly_p,@function
        .size           $__internal_46_$__cuda_sm70_shflsync_bfly_p,($__internal_47_$__cuda_sm70_shflsync_idx_p - $__internal_46_$__cuda_sm70_shflsync_bfly_p)
$__internal_46_$__cuda_sm70_shflsync_bfly_p:
[----:B------:R-:W-:Y:S04]  /*12a60*/  WARPSYNC R9 ;  /* 0x0000000900007348 */ /* 0x000fe80003800000 */
[----:B------:R1:W2:Y:S02]  /*12a70*/  SHFL.BFLY PT, R8, R0, R3, R10 ;  /* 0x0c00000300087389 */ /* 0x0002a400000e000a */
[----:B-1----:R-:W-:-:S04]  /*12a80*/  MOV R3, 0x0 ;  /* 0x0000000000037802 */ /* 0x002fc80000000f00 */
[----:B--2---:R-:W-:Y:S05]  /*12a90*/  RET.REL.NODEC R2 `(_ZN7cutlass13device_kernelIN5flash19enable_sm80_to_sm89INS1_16FlashAttnFwdSm80INS1_25CollectiveMainloopFwdSm80ILi4ELi1ELb0EN4cute5tupleIJNS5_1CILi128EEENS7_ILi64EEES8_EEELi128ENS_6half_tEfNS_4arch4Sm80ELb1ELb0ELb0ELb0ELb0ELb0ELb1ELb1EEENS1_21CollectiveEpilogueFwdINS6_IJS8_S8_S9_EEENS6_IJNS7_ILi1EEESH_SH_EEESB_SD_Li128ELb0ELb1ELb1ELb0EEENS1_30DynamicPersistentTileSchedulerILi128ELi128ELb1ELb1ELb0EEEEEEEEEvNT_6ParamsE) ;  /* 0xfffed56002007950 */ /* 0x004fea0003c3ffff */
        .weak           $__internal_47_$__cuda_sm70_shflsync_idx_p
        .type           $__internal_47_$__cuda_sm70_shflsync_idx_p,@function
        .size           $__internal_47_$__cuda_sm70_shflsync_idx_p,(.L_x_2739 - $__internal_47_$__cuda_sm70_shflsync_idx_p)
$__internal_47_$__cuda_sm70_shflsync_idx_p:
[----:B------:R-:W-:-:S04]  /*12aa0*/  MOV R11, 0xffffffff ;  /* 0xffffffff000b7802 */ /* 0x000fc80000000f00 */
[----:B------:R-:W-:Y:S04]  /*12ab0*/  WARPSYNC R11 ;  /* 0x0000000b00007348 */ /* 0x000fe80003800000 */
[----:B------:R1:W2:Y:S02]  /*12ac0*/  SHFL.IDX PT, R8, R9, R8, R3 ;  /* 0x0000000809087389 */ /* 0x0002a400000e0003 */
[----:B-1----:R-:W-:-:S04]  /*12ad0*/  MOV R3, 0x0 ;  /* 0x0000000000037802 */ /* 0x002fc80000000f00 */
[----:B--2---:R-:W-:Y:S05]  /*12ae0*/  RET.REL.NODEC R2 `(_ZN7cutlass13device_kernelIN5flash19enable_sm80_to_sm89INS1_16FlashAttnFwdSm80INS1_25CollectiveMainloopFwdSm80ILi4ELi1ELb0EN4cute5tupleIJNS5_1CILi128EEENS7_ILi64EEES8_EEELi128ENS_6half_tEfNS_4arch4Sm80ELb1ELb0ELb0ELb0ELb0ELb0ELb1ELb1EEENS1_21CollectiveEpilogueFwdINS6_IJS8_S8_S9_EEENS6_IJNS7_ILi1EEESH_SH_EEESB_SD_Li128ELb0ELb1ELb1ELb0EEENS1_30DynamicPersistentTileSchedulerILi128ELi128ELb1ELb1ELb0EEEEEEEEEvNT_6ParamsE) ;  /* 0xfffed51002007950 */ /* 0x004fea0003c3ffff */
.L_x_2331:
        /* <DEDUP_REMOVED lines=9> */
.L_x_2739:


//--------------------- .text._ZN7cutlass13device_kernelIN5flash19enable_sm80_to_sm89INS1_16FlashAttnFwdSm80INS1_25CollectiveMainloopFwdSm80ILi8ELi1ELb1EN4cute5tupleIJNS5_1CILi128EEENS7_ILi112EEES8_EEELi128ENS_6half_tEfNS_4arch4Sm80ELb1ELb0ELb0ELb1ELb0ELb0ELb1ELb1EEENS1_21CollectiveEpilogueFwdINS6_IJS8_S8_S9_EEENS6_IJNS7_ILi1EEESH_SH_EEESB_SD_Li256ELb1ELb1ELb1ELb0EEENS1_36VarlenDynamicPersistentTileSchedulerILi128ELi112ELi256ELi256ELb1ELb1ELb0ELb1ELb1ELb1EEEEEEEEEvNT_6ParamsE --------------------------
	.section	.text._ZN7cutlass13device_kernelIN5flash19enable_sm80_to_sm89INS1_16FlashAttnFwdSm80INS1_25CollectiveMainloopFwdSm80ILi8ELi1ELb1EN4cute5tupleIJNS5_1CILi128EEENS7_ILi112EEES8_EEELi128ENS_6half_tEfNS_4arch4Sm80ELb1ELb0ELb0ELb1ELb0ELb0ELb1ELb1EEENS1_21CollectiveEpilogueFwdINS6_IJS8_S8_S9_EEENS6_IJNS7_ILi1EEESH_SH_EEESB_SD_Li256ELb1ELb1ELb1ELb0EEENS1_36VarlenDynamicPersistentTileSchedulerILi128ELi112ELi256ELi256ELb1ELb1ELb0ELb1ELb1ELb1EEEEEEEEEvNT_6ParamsE,"ax",@progbits
	.sectioninfo	@"SHI_REGISTERS=255"
	.align	128
.text._ZN7cutlass13device_kernelIN5flash19enable_sm80_to_sm89INS1_16FlashAttnFwdSm80INS1_25CollectiveMainloopFwdSm80ILi8ELi1ELb1EN4cute5tupleIJNS5_1CILi128EEENS7_ILi112EEES8_EEELi128ENS_6half_tEfNS_4arch4Sm80ELb1ELb0ELb0ELb1ELb0ELb0ELb1ELb1EEENS1_21CollectiveEpilogueFwdINS6_IJS8_S8_S9_EEENS6_IJNS7_ILi1EEESH_SH_EEESB_SD_Li256ELb1ELb1ELb1ELb0EEENS1_36VarlenDynamicPersistentTileSchedulerILi128ELi112ELi256ELi256ELb1ELb1ELb0ELb1ELb1ELb1EEEEEEEEEvNT_6ParamsE:
        .type           _ZN7cutlass13device_kernelIN5flash19enable_sm80_to_sm89INS1_16FlashAttnFwdSm80INS1_25CollectiveMainloopFwdSm80ILi8ELi1ELb1EN4cute5tupleIJNS5_1CILi128EEENS7_ILi112EEES8_EEELi128ENS_6half_tEfNS_4arch4Sm80ELb1ELb0ELb0ELb1ELb0ELb0ELb1ELb1EEENS1_21CollectiveEpilogueFwdINS6_IJS8_S8_S9_EEENS6_IJNS7_ILi1EEESH_SH_EEESB_SD_Li256ELb1ELb1ELb1ELb0EEENS1_36VarlenDynamicPersistentTileSchedulerILi128ELi112ELi256ELi256ELb1ELb1ELb0ELb1ELb1ELb1EEEEEEEEEvNT_6ParamsE,@function
        .size           _ZN7cutlass13device_kernelIN5flash19enable_sm80_to_sm89INS1_16FlashAttnFwdSm80INS1_25CollectiveMainloopFwdSm80ILi8ELi1ELb1EN4cute5tupleIJNS5_1CILi128EEENS7_ILi112EEES8_EEELi128ENS_6half_tEfNS_4arch4Sm80ELb1ELb0ELb0ELb1ELb0ELb0ELb1ELb1EEENS1_21CollectiveEpilogueFwdINS6_IJS8_S8_S9_EEENS6_IJNS7_ILi1EEESH_SH_EEESB_SD_Li256ELb1ELb1ELb1ELb0EEENS1_36VarlenDynamicPersistentTileSchedulerILi128ELi112ELi256ELi256ELb1ELb1ELb0ELb1ELb1ELb1EEEEEEEEEvNT_6ParamsE,(.L_x_2742 - _ZN7cutlass13device_kernelIN5flash19enable_sm80_to_sm89INS1_16FlashAttnFwdSm80INS1_25CollectiveMainloopFwdSm80ILi8ELi1ELb1EN4cute5tupleIJNS5_1CILi128EEENS7_ILi112EEES8_EEELi128ENS_6half_tEfNS_4arch4Sm80ELb1ELb0ELb0ELb1ELb0ELb0ELb1ELb1EEENS1_21CollectiveEpilogueFwdINS6_IJS8_S8_S9_EEENS6_IJNS7_ILi1EEESH_SH_EEESB_SD_Li256ELb1ELb1ELb1ELb0EEENS1_36VarlenDynamicPersistentTileSchedulerILi128ELi112ELi256ELi256ELb1ELb1ELb0ELb1ELb1ELb1EEEEEEEEEvNT_6ParamsE)
        .other          _ZN7cutlass13device_kernelIN5flash19enable_sm80_to_sm89INS1_16FlashAttnFwdSm80INS1_25CollectiveMainloopFwdSm80ILi8ELi1ELb1EN4cute5tupleIJNS5_1CILi128EEENS7_ILi112EEES8_EEELi128ENS_6half_tEfNS_4arch4Sm80ELb1ELb0ELb0ELb1ELb0ELb0ELb1ELb1EEENS1_21CollectiveEpilogueFwdINS6_IJS8_S8_S9_EEENS6_IJNS7_ILi1EEESH_SH_EEESB_SD_Li256ELb1ELb1ELb1ELb0EEENS1_36VarlenDynamicPersistentTileSchedulerILi128ELi112ELi256ELi256ELb1ELb1ELb0ELb1ELb1ELb1EEEEEEEEEvNT_6ParamsE,@"STO_CUDA_ENTRY STV_DEFAULT"
_ZN7cutlass13device_kernelIN5flash19enable_sm80_to_sm89INS1_16FlashAttnFwdSm80INS1_25CollectiveMainloopFwdSm80ILi8ELi1ELb1EN4cute5tupleIJNS5_1CILi128EEENS7_ILi112EEES8_EEELi128ENS_6half_tEfNS_4arch4Sm80ELb1ELb0ELb0ELb1ELb0ELb0ELb1ELb1EEENS1_21CollectiveEpilogueFwdINS6_IJS8_S8_S9_EEENS6_IJNS7_ILi1EEESH_SH_EEESB_SD_Li256ELb1ELb1ELb1ELb0EEENS1_36VarlenDynamicPersistentTileSchedulerILi128ELi112ELi256ELi256ELb1ELb1ELb0ELb1ELb1ELb1EEEEEEEEEvNT_6ParamsE:
        /* <DEDUP_REMOVED lines=54> */
.L_x_2337:
        /* <DEDUP_REMOVED lines=16> */
.L_x_2428:
        /* <DEDUP_REMOVED lines=16> */
.L_x_2429:
[----:B--2---:R-:W-:-:S05]  /*0560*/  IMAD R0, R0, c[0x0][0x538], RZ ;  /* 0x00014e0000007a24 */ /* 0x004fca00078e02ff */
[----:B------:R-:W-:-:S04]  /*0570*/  IADD3 R6, R0, R6, RZ ;  /* 0x0000000600067210 */ /* 0x000fc80007ffe0ff */
[----:B------:R-:W-:-:S13]  /*0580*/  ISETP.GT.AND P0, PT, R6, UR4, PT ;  /* 0x0000000406007c0c */ /* 0x000fda000bf04270 */
[----:B-1----:R-:W-:Y:S05]  /*0590*/  @!P0 BRA `(.L_x_2337) ;  /* 0xfffffdc000008947 */ /* 0x002fea000383ffff */
.L_x_2333:
[----:B------:R-:W-:-:S05]  /*05a0*/  IADD3 R11, -R0, R6, RZ ;  /* 0x00000006000b7210 */ /* 0x000fca0007ffe1ff */
[----:B------:R-:W-:-:S05]  /*05b0*/  IMAD R0, R4, c[0x0][0x538], R11 ;  /* 0x00014e0004007a24 */ /* 0x000fca00078e020b */
[----:B------:R-:W-:Y:S01]  /*05c0*/  ISETP.GT.AND P0, PT, R0, UR4, PT ;  /* 0x0000000400007c0c */ /* 0x000fe2000bf04270 */
[----:B------:R-:W-:-:S12]  /*05d0*/  BRA.DIV ~URZ, `(.L_x_2338) ;  /* 0x000116027f007947 */ /* 0x000fd8000b800000 */
[----:B------:R-:W-:-:S04]  /*05e0*/  VOTE.ANY R10, PT, !P0 ;  /* 0x00000000000a7806 */ /* 0x000fc800040e0100 */
.L_x_2430:
[----:B------:R-:W1:Y:S02]  /*05f0*/  POPC R6, R10 ;  /* 0x0000000a00067309 */ /* 0x000e640000000000 */
[----:B-1----:R-:W-:-:S05]  /*0600*/  IADD3 R0, R6, R7, RZ ;  /* 0x0000000706007210 */ /* 0x002fca0007ffe0ff */
[----:B------:R1:W-:Y:S01]  /*0610*/  STL [R1+0x54], R0 ;  /* 0x0000540001007387 */ /* 0x0003e20000100800 */
[----:B------:R-:W-:Y:S05]  /*0620*/  BRA.DIV ~URZ, `(.L_x_2339) ;  /* 0x000116027f007947 */ /* 0x000fea000b800000 */
[----:B------:R2:W3:Y:S01]  /*0630*/  SHFL.IDX PT, R12, R9, R6, 0x1f ;  /* 0x00001f06090c7589 */ /* 0x0004e200000e0000 */
[----:B------:R-:W-:-:S03]  /*0640*/  MOV R7, RZ ;  /* 0x000000ff00077202 */ /* 0x000fc60000000f00 */
[----:B------:R2:W4:Y:S04]  /*0650*/  SHFL.IDX PT, R9, R8, R6, 0x1f ;  /* 0x00001f0608097589 */ /* 0x00052800000e0000 */
.L_x_2431:
[----:B------:R-:W-:Y:S01]  /*0660*/  ISETP.NE.AND P0, PT, R10, RZ, PT ;  /* 0x000000ff0a00720c */ /* 0x000fe20003f05270 */
[----:B------:R-:W-:-:S12]  /*0670*/  BSSY B0, `(.L_x_2340) ;  /* 0x0000005000007945 */ /* 0x000fd80003800000 */
[----:B------:R-:W-:Y:S05]  /*0680*/  @!P0 BRA `(.L_x_2341) ;  /* 0x0000003000008947 */ /* 0x000fea0003800000 */
[----:B------:R-:W-:Y:S01]  /*0690*/  IADD3 R3, R6, -0x1, RZ ;  /* 0xffffffff06037810 */ /* 0x000fe20007ffe0ff */
[----:B------:R-:W-:Y:S05]  /*06a0*/  BRA.DIV ~URZ, `(.L_x_2342) ;  /* 0x000116627f007947 */ /* 0x000fea000b800000 */
[----:B------:R1:W2:Y:S02]  /*06b0*/  SHFL.IDX PT, R7, R4, R3, 0x1f ;  /* 0x00001f0304077589 */ /* 0x0002a400000e0000 */
.L_x_2341:
[----:B------:R-:W-:Y:S05]  /*06c0*/  BSYNC B0 ;  /* 0x0000000000007941 */ /* 0x000fea0003800000 */
.L_x_2340:
        /* <DEDUP_REMOVED lines=69> */
.L_x_2344:
        /* <DEDUP_REMOVED lines=70> */
.L_x_2345:
[----:B------:R-:W-:Y:S05]  /*0f80*/  BSYNC B0 ;  /* 0x0000000000007941 */ /* 0x000fea0003800000 */
.L_x_2343:
[----:B------:R-:W-:-:S04]  /*0f90*/  LOP3.LUT R0, RZ, R0, RZ, 0x33, !PT ;  /* 0x00000000ff007212 */ /* 0x000fc800078e33ff */
[----:B------:R-:W-:-:S05]  /*0fa0*/  IADD3 R0, R0, R12, RZ ;  /* 0x0000000c00007210 */ /* 0x000fca0007ffe0ff */
[----:B------:R2:W-:Y:S01]  /*0fb0*/  STL [R1+0x4c], R0 ;  /* 0x00004c0001007387 */ /* 0x0005e20000100800 */
[----:B------:R-:W-:Y:S05]  /*0fc0*/  BRA `(.L_x_2346) ;  /* 0x0000006000007947 */ /* 0x000fea0003800000 */
.L_x_2334:
[----:B------:R-:W-:Y:S01]  /*0fd0*/  MOV R0, UR4 ;  /* 0x0000000400007c02 */ /* 0x000fe20008000f00 */
[----:B------:R-:W-:Y:S04]  /*0fe0*/  STL [R1+0x4c], RZ ;  /* 0x00004cff01007387 */ /* 0x000fe80000100800 */
[----:B------:R-:W-:Y:S04]  /*0ff0*/  STL [R1+0x50], RZ ;  /* 0x000050ff01007387 */ /* 0x000fe80000100800 */
[----:B------:R1:W-:Y:S02]  /*1000*/  STL [R1+0x48], R0 ;  /* 0x0000480001007387 */ /* 0x0003e40000100800 */
[----:B-1----:R-:W-:-:S05]  /*1010*/  MOV R0, c[0x0][0x53c] ;  /* 0x00014f0000007a02 */ /* 0x002fca0000000f00 */
[----:B------:R1:W-:Y:S02]  /*1020*/  STL [R1+0x54], R0 ;  /* 0x0000540001007387 */ /* 0x0003e40000100800 */
.L_x_2346:
        /* <DEDUP_REMOVED lines=8> */
.L_x_2332:
        /* <DEDUP_REMOVED lines=125> */
.L_x_2427:
        /* <DEDUP_REMOVED lines=41> */
.L_x_2347:
[----:B------:R-:W-:-:S04]  /*1b10*/  ISETP.NE.U32.AND P0, PT, RZ, c[0x0][0x368], PT ;  /* 0x0000da00ff007a0c */ /* 0x000fc80003f05070 */
[----:B------:R-:W-:-:S13]  /*1b20*/  ISETP.NE.AND.EX P0, PT, RZ, c[0x0][0x36c], PT, P0 ;  /* 0x0000db00ff007a0c */ /* 0x000fda0003f05300 */
[----:B------:R-:W-:Y:S05]  /*1b30*/  @!P0 BRA `(.L_x_2348) ;  /* 0x0000004000008947 */ /* 0x000fea0003800000 */
[----:B-1----:R-:W-:-:S04]  /*1b40*/  LEA R2, P0, R19, c[0x0][0x368], 0x2 ;  /* 0x0000da0013027a11 */ /* 0x002fc800078010ff */
[----:B------:R-:W-:-:S05]  /*1b50*/  LEA.HI.X R3, R19, c[0x0][0x36c], R12, 0x2, P0 ;  /* 0x0000db0013037a11 */ /* 0x000fca00000f140c */
[----:B------:R1:W5:Y:S01]  /*1b60*/  LDG.E R0, [R2.64] ;  /* 0x0000000602007981 */ /* 0x000362000c1e1900 */
[----:B------:R-:W-:Y:S05]  /*1b70*/  BRA `(.L_x_2349) ;  /* 0x0000005000007947 */ /* 0x000fea0003800000 */
.L_x_2348:
[----:B-1----:R-:W-:Y:S01]  /*1b80*/  MOV R0, c[0x0][0x1d0] ;  /* 0x0000740000007a02 */ /* 0x002fe20000000f00 */
[----:B------:R-:W-:Y:S05]  /*1b90*/  @!P6 BRA `(.L_x_2349) ;  /* 0x000000300000e947 */ /* 0x000fea0003800000 */
[----:B------:R-:W2:Y:S04]  /*1ba0*/  LDG.E R4, [R2.64] ;  /* 0x0000000602047981 */ /* 0x000ea8000c1e1900 */
[----:B------:R-:W2:Y:S02]  /*1bb0*/  LDG.E R0, [R2.64+0x4] ;  /* 0x0000040602007981 */ /* 0x000ea4000c1e1900 */
[----:B--2---:R-:W-:Y:S02]  /*1bc0*/  IADD3 R0, -R4, R0, RZ ;  /* 0x0000000004007210 */ /* 0x004fe40007ffe1ff */
.L_x_2349:
        /* <DEDUP_REMOVED lines=71> */
.L_x_2351:
[----:B------:R-:W-:Y:S05]  /*2040*/  BSYNC B0 ;  /* 0x0000000000007941 */ /* 0x000fea0003800000 */
.L_x_2350:
[----:B------:R-:W-:Y:S01]  /*2050*/  IMAD R149, R15, R2, RZ ;  /* 0x000000020f957224 */ /* 0x000fe200078e02ff */
[----:B------:R-:W-:Y:S01]  /*2060*/  PRMT R0, RZ, 0x7610, R0 ;  /* 0x00007610ff007816 */ /* 0x000fe20000000000 */
[----:B------:R-:W-:Y:S01]  /*2070*/  IMAD.MOV.U32 R20, RZ, RZ, RZ ;  /* 0x000000ffff147224 */ /* 0x000fe200078e00ff */
[----:B-1----:R-:W-:Y:S01]  /*2080*/  MOV R15, RZ ;  /* 0x000000ff000f7202 */ /* 0x002fe20000000f00 */
        /* <DEDUP_REMOVED lines=37> */
[----:B-1----:R-:W2:Y:S01]  /*22e0*/  LDL.64 R20, [R1+0x30] ;  /* 0x0000300001147983 */ /* 0x002ea20000100a00 */
[----:B------:R-:W-:-:S03]  /*22f0*/  ISETP.NE.U32.AND P0, PT, RZ, c[0x0][0x340], PT ;  /* 0x0000d000ff007a0c */ /* 0x000fc60003f05070 */
[----:B------:R1:W2:Y:S01]  /*2300*/  LDL.64 R26, [R1+0x30] ;  /* 0x00003000011a7983 */ /* 0x0002a20000100a00 */
[----:B------:R-:W-:-:S03]  /*2310*/  ISETP.NE.AND.EX P3, PT, RZ, c[0x0][0x344], PT, P0 ;  /* 0x0000d100ff007a0c */ /* 0x000fc60003f65300 */
[----:B------:R-:W3:Y:S04]  /*2320*/  LDL R25, [R1+0x2c] ;  /* 0x00002c0001197983 */ /* 0x000ee80000100800 */
[----:B------:R-:W4:Y:S06]  /*2330*/  S2R R4, SR_TID.X ;  /* 0x0000000000047919 */ /* 0x000f2c0000002100 */
[----:B------:R-:W-:-:S05]  /*2340*/  @P3 IMAD.WIDE R2, R19, R14, c[0x0][0x340] ;  /* 0x0000d00013023625 */ /* 0x000fca00078e020e */
[----:B------:R5:W3:Y:S01]  /*2350*/  @P3 LDG.E R17, [R2.64] ;  /* 0x0000000602113981 */ /* 0x000ae2000c1e1900 */
[----:B------:R-:W-:Y:S02]  /*2360*/  SHF.R.S32.HI R0, RZ, 0x1f, R11 ;  /* 0x0000001fff007819 */ /* 0x000fe4000001140b */
[--C-:B----4-:R-:W-:Y:S02]  /*2370*/  SHF.R.S32.HI R110, RZ, 0x1f, R4.reuse ;  /* 0x0000001fff6e7819 */ /* 0x110fe40000011404 */
[----:B------:R-:W-:Y:S02]  /*2380*/  SHF.R.S32.HI R23, RZ, 0x1f, R4 ;  /* 0x0000001fff177819 */ /* 0x000fe40000011404 */
[-C--:B------:R-:W-:Y:S02]  /*2390*/  LEA.HI R110, R110, R4.reuse, RZ, 0x3 ;  /* 0x000000046e6e7211 */ /* 0x080fe400078f18ff */
[----:B------:R-:W-:Y:S02]  /*23a0*/  LEA.HI R23, R23, R4, RZ, 0x3 ;  /* 0x0000000417177211 */ /* 0x000fe400078f18ff */
[----:B------:R-:W-:-:S02]  /*23b0*/  LOP3.LUT R110, R110, 0xfffffff8, RZ, 0xc0, !PT ;  /* 0xfffffff86e6e7812 */ /* 0x000fc400078ec0ff */
[----:B------:R-:W-:Y:S01]  /*23c0*/  SHF.R.S32.HI R23, RZ, 0x3, R23 ;  /* 0x00000003ff177819 */ /* 0x000fe20000011417 */
[----:B------:R-:W-:Y:S02]  /*23d0*/  IMAD R0, R0, c[0x0][0x178], RZ ;  /* 0x00005e0000007a24 */ /* 0x000fe400078e02ff */
[----:B------:R-:W-:Y:S02]  /*23e0*/  IMAD.IADD R110, R4, 0x1, -R110 ;  /* 0x00000001046e7824 */ /* 0x000fe400078e0a6e */
[----:B-----5:R-:W-:-:S04]  /*23f0*/  IMAD.WIDE.U32 R2, R11, c[0x0][0x178], RZ ;  /* 0x00005e000b027a25 */ /* 0x020fc800078e00ff */
[----:B------:R-:W-:Y:S02]  /*2400*/  IMAD R5, R110, 0x20, R23 ;  /* 0x000000206e057824 */ /* 0x000fe400078e0217 */
[----:B------:R-:W-:Y:S02]  /*2410*/  IMAD R0, R11, c[0x0][0x17c], R0 ;  /* 0x00005f000b007a24 */ /* 0x000fe400078e0200 */
[----:B------:R-:W-:Y:S02]  /*2420*/  IMAD.IADD R5, R142, 0x1, R5 ;  /* 0x000000018e057824 */ /* 0x000fe400078e0205 */
        /* <DEDUP_REMOVED lines=8> */
[----:B------:R-:W-:Y:S01]  /*24b0*/  IMAD R6, R6, c[0x0][0x1c0], RZ ;  /* 0x0000700006067a24 */ /* 0x000fe200078e02ff */
[----:B------:R-:W-:Y:S01]  /*24c0*/  SHF.R.S32.HI R7, RZ, 0x1f, R0 ;  /* 0x0000001fff077819 */ /* 0x000fe20000011400 */
[----:B------:R-:W-:-:S04]  /*24d0*/  IMAD.WIDE.U32 R2, R4, c[0x0][0x1c0], R2 ;  /* 0x0000700004027a25 */ /* 0x000fc800078e0002 */
[----:B------:R-:W-:Y:S02]  /*24e0*/  IMAD R6, R4, c[0x0][0x1c4], R6 ;  /* 0x0000710004067a24 */ /* 0x000fe400078e0206 */
        /* <DEDUP_REMOVED lines=12> */
[----:B------:R-:W-:Y:S01]  /*25b0*/  LEA R9, P0, R2, c[0x0][0x160], 0x1 ;  /* 0x0000580002097a11 */ /* 0x000fe200078008ff */
[----:B------:R-:W-:Y:S01]  /*25c0*/  WARPSYNC 0xffffffff ;  /* 0xffffffff00007948 */ /* 0x000fe20003800000 */
[----:B------:R-:W-:Y:S01]  /*25d0*/  IMAD R15, R154, c[0x0][0x2c4], RZ ;  /* 0x0000b1009a0f7a24 */ /* 0x000fe200078e02ff */
[----:B------:R-:W-:Y:S01]  /*25e0*/  BAR.SYNC.DEFER_BLOCKING 0x0 ;  /* 0x0000000000007b1d */ /* 0x000fe20000010000 */
[----:B------:R-:W-:-:S05]  /*25f0*/  LEA.HI.X R8, R2, c[0x0][0x164], R0, 0x1, P0 ;  /* 0x0000590002087a11 */ /* 0x000fca00000f0c00 */
[----:B------:R-:W4:Y:S01]  /*2600*/  SHFL.IDX PT, R0, R9, RZ, 0x181f ;  /* 0x00181fff09007589 */ /* 0x000f2200000e0000 */
[C---:B------:R-:W-:Y:S01]  /*2610*/  IMAD.IADD R10, R23.reuse, 0x1, R142 ;  /* 0x00000001170a7824 */ /* 0x040fe200078e028e */
[----:B------:R-:W-:Y:S01]  /*2620*/  SHF.R.S32.HI R3, RZ, 0x1f, R13 ;  /* 0x0000001fff037819 */ /* 0x000fe2000001140d */
[----:B------:R-:W-:Y:S01]  /*2630*/  ULDC.64 UR4, c[0x0][0x208] ;  /* 0x0000820000047ab9 */ /* 0x000fe20000000a00 */
[----:B------:R-:W5:Y:S02]  /*2640*/  SHFL.IDX PT, R2, R8, RZ, 0x181f ;  /* 0x00181fff08027589 */ /* 0x000f6400000e0000 */
[----:B------:R-:W-:Y:S02]  /*2650*/  ISETP.GE.AND P1, PT, R10, R15, PT ;  /* 0x0000000f0a00720c */ /* 0x000fe40003f26270 */
[----:B------:R-:W1:Y:S01]  /*2660*/  SHFL.IDX PT, R11, R9, 0x1, 0x181f ;  /* 0x00381f00090b7f89 */ /* 0x000e6200000e0000 */
[----:B------:R-:W-:Y:S02]  /*2670*/  IADD3 R16, P2, R23, R13, RZ ;  /* 0x0000000d17107210 */ /* 0x000fe40007f5e0ff */
[----:B------:R-:W-:-:S04]  /*2680*/  IADD3 R141, R152, -0x1, RZ ;  /* 0xffffffff988d7810 */ /* 0x000fc80007ffe0ff */
[----:B------:R-:W-:Y:S01]  /*2690*/  SHF.R.S32.HI R22, RZ, 0x1f, R141 ;  /* 0x0000001fff167819 */ /* 0x000fe2000001148d */
[----:B--2---:R-:W-:-:S05]  /*26a0*/  IMAD.MOV.U32 R26, RZ, RZ, R20 ;  /* 0x000000ffff1a7224 */ /* 0x004fca00078e0014 */
[----:B------:R-:W-:Y:S02]  /*26b0*/  SHF.R.S32.HI R27, RZ, 0x1f, R26 ;  /* 0x0000001fff1b7819 */ /* 0x000fe4000001141a */
[----:B----4-:R-:W-:-:S04]  /*26c0*/  @!P1 LEA R6, P0, R26, R0, 0x1 ;  /* 0x000000001a069211 */ /* 0x010fc800078008ff */
[----:B-----5:R-:W-:Y:S02]  /*26d0*/  @!P1 LEA.HI.X R7, R26, R2, R27, 0x1, P0 ;  /* 0x000000021a079211 */ /* 0x020fe400000f0c1b */
[----:B---3--:R-:W-:Y:S02]  /*26e0*/  @!P1 LEA R4, P0, R25, R0, 0x1 ;  /* 0x0000000019049211 */ /* 0x008fe400078008ff */
[----:B------:R-:W2:Y:S01]  /*26f0*/  SHFL.IDX PT, R0, R8, 0x1, 0x181f ;  /* 0x00381f0008007f89 */ /* 0x000ea200000e0000 */
[----:B------:R-:W-:Y:S02]  /*2700*/  SHF.R.S32.HI R18, RZ, 0x1f, R25 ;  /* 0x0000001fff127819 */ /* 0x000fe40000011419 */
[----:B------:R-:W-:Y:S02]  /*2710*/  LEA.HI.X.SX32 R20, R23, R3, 0x1, P2 ;  /* 0x0000000317147211 */ /* 0x000fe400010f0eff */
[----:B------:R-:W-:Y:S02]  /*2720*/  IADD3 R3, R10, 0x20, RZ ;  /* 0x000000200a037810 */ /* 0x000fe40007ffe0ff */
[----:B------:R-:W-:-:S02]  /*2730*/  ISETP.GE.AND P5, PT, R26, c[0x0][0x198], PT ;  /* 0x000066001a007a0c */ /* 0x000fc40003fa6270 */
[----:B------:R-:W-:Y:S02]  /*2740*/  @!P1 LEA.HI.X R5, R25, R2, R18, 0x1, P0 ;  /* 0x0000000219059211 */ /* 0x000fe400000f0c12 */
[----:B------:R-:W-:Y:S02]  /*2750*/  ISETP.GE.AND P0, PT, R3, R15, PT ;  /* 0x0000000f0300720c */ /* 0x000fe40003f06270 */
[----:B------:R-:W-:Y:S01]  /*2760*/  ISETP.GE.AND P4, PT, R25, c[0x0][0x198], PT ;  /* 0x0000660019007a0c */ /* 0x000fe20003f86270 */
[----:B------:R-:W-:-:S06]  /*2770*/  IMAD R14, R20, c[0x0][0x1e0], RZ ;  /* 0x00007800140e7a24 */ /* 0x000fcc00078e02ff */
[----:B------:R3:W-:Y:S01]  /*2780*/  @!P1 LDGSTS.E.BYPASS.LTC128B.128 [R216+0x100], [R6.64], !P5 ;  /* 0x0010000006d89fae */ /* 0x0007e2000e901d46 */
[----:B------:R-:W-:Y:S01]  /*2790*/  @P3 SHF.R.S32.HI R13, RZ, 0x1f, R17 ;  /* 0x0000001fff0d3819 */ /* 0x000fe20000011411 */
[----:B------:R-:W-:-:S04]  /*27a0*/  @!P3 IMAD.MOV.U32 R13, RZ, RZ, R12 ;  /* 0x000000ffff0db224 */ /* 0x000fc800078e000c */
[----:B------:R4:W-:Y:S01]  /*27b0*/  @!P1 LDGSTS.E.BYPASS.LTC128B.128 [R216+0x4100], [R4.64], !P4 ;  /* 0x0410000004d89fae */ /* 0x0009e2000e101d46 */
[C---:B------:R-:W-:Y:S02]  /*27c0*/  IMAD R12, R16.reuse, c[0x0][0x1e4], R14 ;  /* 0x00007900100c7a24 */ /* 0x040fe400078e020e */
[----:B------:R-:W-:-:S04]  /*27d0*/  IMAD.WIDE.U32 R2, R16, c[0x0][0x1e0], R26 ;  /* 0x0000780010027a25 */ /* 0x000fc800078e001a */
[----:B------:R-:W-:Y:S01]  /*27e0*/  @!P3 IMAD.MOV.U32 R17, RZ, RZ, R19 ;  /* 0x000000ffff11b224 */ /* 0x000fe200078e0013 */
[----:B---3--:R-:W-:Y:S02]  /*27f0*/  IADD3 R7, R10, 0x40, RZ ;  /* 0x000000400a077810 */ /* 0x008fe40007ffe0ff */
[C---:B-1----:R-:W-:Y:S02]  /*2800*/  @!P0 LEA R6, P2, R26.reuse, R11, 0x1 ;  /* 0x0000000b1a068211 */ /* 0x042fe400078408ff */
[----:B------:R-:W-:Y:S02]  /*2810*/  ISETP.GE.AND P1, PT, R7, R15, PT ;  /* 0x0000000f0700720c */ /* 0x000fe40003f26270 */
[----:B--2---:R-:W-:Y:S02]  /*2820*/  @!P0 LEA.HI.X R7, R26, R0, R27, 0x1, P2 ;  /* 0x000000001a078211 */ /* 0x004fe400010f0c1b */
[----:B----4-:R-:W-:Y:S02]  /*2830*/  @!P0 LEA R4, P2, R25, R11, 0x1 ;  /* 0x0000000b19048211 */ /* 0x010fe400078408ff */
[----:B------:R-:W-:Y:S01]  /*2840*/  IADD3 R11, R10, 0x60, RZ ;  /* 0x000000600a0b7810 */ /* 0x000fe20007ffe0ff */
[----:B------:R-:W-:Y:S01]  /*2850*/  IMAD.IADD R3, R3, 0x1, R12 ;  /* 0x0000000103037824 */ /* 0x000fe200078e020c */
[----:B------:R-:W1:Y:S02]  /*2860*/  SHFL.IDX PT, R10, R9, 0x2, 0x181f ;  /* 0x00581f00090a7f89 */ /* 0x000e6400000e0000 */
[----:B------:R-:W-:-:S02]  /*2870*/  ISETP.GE.AND P3, PT, R11, R15, PT ;  /* 0x0000000f0b00720c */ /* 0x000fc40003f66270 */
[----:B------:R-:W2:Y:S01]  /*2880*/  SHFL.IDX PT, R11, R8, 0x2, 0x181f ;  /* 0x00581f00080b7f89 */ /* 0x000ea200000e0000 */
[----:B------:R-:W-:-:S03]  /*2890*/  IMAD.MOV.U32 R21, RZ, RZ, 0x70 ;  /* 0x00000070ff157424 */ /* 0x000fc600078e00ff */
[----:B------:R-:W3:Y:S01]  /*28a0*/  SHFL.IDX PT, R12, R9, 0x3, 0x181f ;  /* 0x00781f00090c7f89 */ /* 0x000ee200000e0000 */
[----:B------:R-:W-:-:S03]  /*28b0*/  IMAD R21, R152, -0x70, R21 ;  /* 0xffffff9098157824 */ /* 0x000fc600078e0215 */
[----:B------:R4:W5:Y:S01]  /*28c0*/  SHFL.IDX PT, R9, R8, 0x3, 0x181f ;  /* 0x00781f0008097f89 */ /* 0x00096200000e0000 */
[----:B------:R-:W-:Y:S01]  /*28d0*/  IMAD.IADD R140, R153, 0x1, R21 ;  /* 0x00000001998c7824 */ /* 0x000fe200078e0215 */
[----:B------:R-:W-:Y:S01]  /*28e0*/  @!P0 LEA.HI.X R5, R25, R0, R18, 0x1, P2 ;  /* 0x0000000019058211 */ /* 0x000fe200010f0c12 */
[----:B------:R-:W-:Y:S01]  /*28f0*/  IMAD.WIDE.U32 R2, R24, c[0x0][0x1e8], R2 ;  /* 0x00007a0018027a25 */ /* 0x000fe200078e0002 */
[----:B------:R-:W-:Y:S01]  /*2900*/  SEL R19, R13, RZ, !P6 ;  /* 0x000000ff0d137207 */ /* 0x000fe20007000000 */
[----:B------:R1:W-:Y:S01]  /*2910*/  @!P0 LDGSTS.E.BYPASS.LTC128B.128 [R216+0x1100], [R6.64], !P5 ;  /* 0x0110000006d88fae */ /* 0x0003e2000e901d46 */
[----:B------:R-:W-:Y:S02]  /*2920*/  IMNMX R0, R140, 0x70, PT ;  /* 0x000000708c007817 */ /* 0x000fe40003800200 */
[----:B------:R-:W-:Y:S01]  /*2930*/  SEL R17, R17, RZ, !P6 ;  /* 0x000000ff11117207 */ /* 0x000fe20007000000 */
[----:B------:R2:W-:Y:S01]  /*2940*/  @!P0 LDGSTS.E.BYPASS.LTC128B.128 [R216+0x5100], [R4.64], !P4 ;  /* 0x0510000004d88fae */ /* 0x0005e2000e101d46 */
[----:B------:R-:W-:Y:S01]  /*2950*/  ISETP.GE.AND P6, PT, R25, c[0x0][0x198], PT ;  /* 0x0000660019007a0c */ /* 0x000fe20003fc6270 */
[----:B------:R-:W-:-:S02]  /*2960*/  IMAD R3, R24, c[0x0][0x1ec], R3 ;  /* 0x00007b0018037a24 */ /* 0x000fc400078e0203 */
[----:B------:R-:W-:Y:S02]  /*2970*/  IMAD.IADD R0, R0, 0x1, -R23 ;  /* 0x0000000100007824 */ /* 0x000fe400078e0a17 */
[----:B------:R-:W-:-:S03]  /*2980*/  IMAD.WIDE.U32 R146, R17, c[0x0][0x1f0], R2 ;  /* 0x00007c0011927a25 */ /* 0x000fc600078e0002 */
[----:B------:R-:W-:Y:S01]  /*2990*/  ISETP.GE.AND P4, PT, R0, 0x1, PT ;  /* 0x000000010000780c */ /* 0x000fe20003f86270 */
[----:B------:R-:W-:Y:S01]  /*29a0*/  IMAD.WIDE.U32 R14, R141, c[0x0][0x1e0], RZ ;  /* 0x000078008d0e7a25 */ /* 0x000fe200078e00ff */
[----:B-1----:R-:W-:-:S03]  /*29b0*/  @!P1 LEA R6, P0, R26, R10, 0x1 ;  /* 0x0000000a1a069211 */ /* 0x002fc600078008ff */
[----:B--2---:R-:W-:Y:S02]  /*29c0*/  IMAD R4, R22, c[0x0][0x1e0], RZ ;  /* 0x0000780016047a24 */ /* 0x004fe400078e02ff */
[----:B------:R-:W-:Y:S01]  /*29d0*/  IMAD R5, R19, c[0x0][0x1f0], RZ ;  /* 0x00007c0013057a24 */ /* 0x000fe200078e02ff */
[CC--:B------:R-:W-:Y:S01]  /*29e0*/  @!P1 LEA.HI.X R7, R26.reuse, R11.reuse, R27, 0x1, P0 ;  /* 0x0000000b1a079211 */ /* 0x0c0fe200000f0c1b */
[----:B------:R-:W-:Y:S01]  /*29f0*/  IMAD R13, R141, c[0x0][0x1e4], R4 ;  /* 0x000079008d0d7a24 */ /* 0x000fe200078e0204 */
[----:B------:R-:W-:Y:S01]  /*2a00*/  @!P1 LEA R4, P2, R25, R10, 0x1 ;  /* 0x0000000a19049211 */ /* 0x000fe200078408ff */
[----:B----4-:R-:W-:Y:S01]  /*2a10*/  IMAD R8, R17, c[0x0][0x1f4], R5 ;  /* 0x00007d0011087a24 */ /* 0x010fe200078e0205 */
[CC--:B---3--:R-:W-:Y:S01]  /*2a20*/  @!P3 LEA R10, P0, R26.reuse, R12.reuse, 0x1 ;  /* 0x0000000c1a0ab211 */ /* 0x0c8fe200078008ff */
[----:B------:R-:W-:Y:S01]  /*2a30*/  IMAD.MOV.U32 R144, RZ, RZ, R146 ;  /* 0x000000ffff907224 */ /* 0x000fe200078e0092 */
[----:B------:R-:W-:Y:S01]  /*2a40*/  @!P1 LEA.HI.X R5, R25, R11, R18, 0x1, P2 ;  /* 0x0000000b19059211 */ /* 0x000fe200010f0c12 */
[----:B------:R-:W-:Y:S01]  /*2a50*/  IMAD.IADD R145, R147, 0x1, R8 ;  /* 0x0000000193917824 */ /* 0x000fe200078e0208 */
[----:B-----5:R-:W-:Y:S01]  /*2a60*/  @!P3 LEA.HI.X R11, R26, R9, R27, 0x1, P0 ;  /* 0x000000091a0bb211 */ /* 0x020fe200000f0c1b */
[----:B------:R1:W-:Y:S01]  /*2a70*/  @!P1 LDGSTS.E.BYPASS.LTC128B.128 [R216+0x2100], [R6.64], !P5 ;  /* 0x0210000006d89fae */ /* 0x0003e2000e901d46 */
[----:B------:R-:W-:Y:S01]  /*2a80*/  @!P3 LEA R8, P0, R25, R12, 0x1 ;  /* 0x0000000c1908b211 */ /* 0x000fe200078008ff */
[----:B------:R-:W-:-:S02]  /*2a90*/  IMAD.IADD R12, R15, 0x1, R13 ;  /* 0x000000010f0c7824 */ /* 0x000fc400078e020d */
[----:B------:R2:W-:Y:S01]  /*2aa0*/  @!P1 LDGSTS.E.BYPASS.LTC128B.128 [R216+0x6100], [R4.64], !P6 ;  /* 0x0610000004d89fae */ /* 0x0005e2000f101d46 */
[C---:B------:R-:W-:Y:S01]  /*2ab0*/  ISETP.GE.AND P1, PT, R25.reuse, c[0x0][0x198], PT ;  /* 0x0000660019007a0c */ /* 0x040fe20003f26270 */
[----:B------:R-:W-:Y:S01]  /*2ac0*/  IMAD.WIDE.U32 R2, R14, 0x70, R144 ;  /* 0x000000700e027825 */ /* 0x000fe200078e0090 */
[----:B------:R-:W-:Y:S01]  /*2ad0*/  ISETP.GE.AND P6, PT, R26, c[0x0][0x1d4], PT ;  /* 0x000075001a007a0c */ /* 0x000fe20003fc6270 */
[----:B------:R3:W-:Y:S02]  /*2ae0*/  @!P3 LDGSTS.E.BYPASS.LTC128B.128 [R216+0x3100], [R10.64], !P5 ;  /* 0x031000000ad8bfae */ /* 0x0007e4000e901d46 */
[----:B------:R-:W-:Y:S01]  /*2af0*/  IMAD R12, R12, 0x70, RZ ;  /* 0x000000700c0c7824 */ /* 0x000fe200078e02ff */
[C---:B------:R-:W-:Y:S02]  /*2b00*/  ISETP.GE.AND P5, PT, R25.reuse, c[0x0][0x1d4], PT ;  /* 0x0000750019007a0c */ /* 0x040fe40003fa6270 */
[----:B------:R-:W-:Y:S01]  /*2b10*/  @!P3 LEA.HI.X R9, R25, R9, R18, 0x1, P0 ;  /* 0x000000091909b211 */ /* 0x000fe200000f0c12 */
[----:B------:R-:W-:Y:S01]  /*2b20*/  IMAD.IADD R3, R3, 0x1, R12 ;  /* 0x0000000103037824 */ /* 0x000fe200078e020c */
[----:B------:R-:W-:-:S03]  /*2b30*/  ISETP.GE.AND P2, PT, R0, 0x21, PT ;  /* 0x000000210000780c */ /* 0x000fc60003f46270 */
[----:B------:R4:W-:Y:S01]  /*2b40*/  @!P3 LDGSTS.E.BYPASS.LTC128B.128 [R216+0x7100], [R8.64], !P1 ;  /* 0x0710000008d8bfae */ /* 0x0009e2000c901d46 */
[----:B------:R-:W-:-:S03]  /*2b50*/  ISETP.GE.AND P1, PT, R0, 0x41, PT ;  /* 0x000000410000780c */ /* 0x000fc60003f26270 */
[----:B------:R-:W0:Y:S01]  /*2b60*/  LDGDEPBAR ;  /* 0x00000000000079af */ /* 0x000e220000000000 */
[----:B--2---:R-:W-:Y:S01]  /*2b70*/  @P4 LEA R4, P0, R2, c[0x0][0x1c8], 0x1 ;  /* 0x0000720002044a11 */ /* 0x004fe200078008ff */
[----:B---3--:R-:W-:-:S03]  /*2b80*/  IMAD.MOV.U32 R10, RZ, RZ, 0x20 ;  /* 0x00000020ff0a7424 */ /* 0x008fc600078e00ff */
[----:B------:R-:W-:Y:S01]  /*2b90*/  @P4 LEA.HI.X R5, R2, c[0x0][0x1cc], R3, 0x1, P0 ;  /* 0x0000730002054a11 */ /* 0x000fe200000f0c03 */
[----:B-1----:R-:W-:Y:S01]  /*2ba0*/  IMAD.WIDE.U32 R6, R10, c[0x0][0x1e0], RZ ;  /* 0x000078000a067a25 */ /* 0x002fe200078e00ff */
[----:B------:R-:W-:-:S03]  /*2bb0*/  ISETP.GE.AND P0, PT, R0, 0x61, PT ;  /* 0x000000610000780c */ /* 0x000fc60003f06270 */
[----:B------:R1:W-:Y:S04]  /*2bc0*/  @P4 LDGSTS.E.BYPASS.LTC128B.128 [R216+0x8100], [R4.64], !P6 ;  /* 0x0810000004d84fae */ /* 0x0003e8000f101d46 */
[----:B------:R1:W-:Y:S01]  /*2bd0*/  @P4 LDGSTS.E.BYPASS.LTC128B.128 [R216+0xb900], [R4.64+0x80], !P5 ;  /* 0x0b90008004d84fae */ /* 0x0003e2000e901d46 */
[----:B------:R-:W-:Y:S01]  /*2be0*/  @P2 IADD3 R0, P3, R2, R6, RZ ;  /* 0x0000000602002210 */ /* 0x000fe20007f7e0ff */
[----:B------:R-:W-:Y:S02]  /*2bf0*/  IMAD.MOV.U32 R11, RZ, RZ, 0x40 ;  /* 0x00000040ff0b7424 */ /* 0x000fe400078e00ff */
[----:B-1----:R-:W-:-:S05]  /*2c00*/  IMAD R4, R10, c[0x0][0x1e4], RZ ;  /* 0x000079000a047a24 */ /* 0x002fca00078e02ff */
[----:B------:R-:W-:Y:S01]  /*2c10*/  @P2 IADD3.X R4, R3, R7, R4, P3, !PT ;  /* 0x0000000703042210 */ /* 0x000fe20001ffe404 */
[----:B------:R-:W-:Y:S01]  /*2c20*/  IMAD.WIDE.U32 R6, R11, c[0x0][0x1e0], RZ ;  /* 0x000078000b067a25 */ /* 0x000fe200078e00ff */
[----:B----4-:R-:W-:-:S03]  /*2c30*/  @P2 LEA R8, P3, R0, c[0x0][0x1c8], 0x1 ;  /* 0x0000720000082a11 */ /* 0x010fc600078608ff */
        /* <DEDUP_REMOVED lines=17> */
[----:B------:R3:W-:Y:S04]  /*2d50*/  @P0 LDGSTS.E.BYPASS.LTC128B.128 [R216+0xe900], [R4.64+0x80], !P5 ;  /* 0x0e90008004d80fae */ /* 0x0007e8000e901d46 */
[----:B------:R-:W0:Y:S01]  /*2d60*/  LDGDEPBAR ;  /* 0x00000000000079af */ /* 0x000e220000000000 */
[----:B------:R-:W-:-:S04]  /*2d70*/  DEPBAR.LE SB0, 0x1 ;  /* 0x000080400000791a */ /* 0x000fc80000000000 */
[----:B------:R-:W-:Y:S01]  /*2d80*/  BAR.SYNC.DEFER_BLOCKING 0x0 ;  /* 0x0000000000007b1d */ /* 0x000fe20000010000 */
[----:B------:R-:W-:Y:S02]  /*2d90*/  IMAD R0, R20, c[0x0][0x208], RZ ;  /* 0x0000820014007a24 */ /* 0x000fe400078e02ff */
[----:B------:R-:W-:-:S04]  /*2da0*/  IMAD.WIDE.U32 R2, R16, c[0x0][0x208], R26 ;  /* 0x0000820010027a25 */ /* 0x000fc800078e001a */
[----:B------:R-:W-:Y:S01]  /*2db0*/  IMAD R0, R16, c[0x0][0x20c], R0 ;  /* 0x0000830010007a24 */ /* 0x000fe200078e0200 */
        /* <DEDUP_REMOVED lines=9> */
[----:B------:R-:W-:-:S04]  /*2e50*/  IMAD.IADD R3, R3, 0x1, R0 ;  /* 0x0000000103037824 */ /* 0x000fc800078e0200 */
[----:B------:R-:W-:-:S04]  /*2e60*/  IMAD.WIDE.U32 R2, R24, c[0x0][0x210], R2 ;  /* 0x0000840018027a25 */ /* 0x000fc800078e0002 */
[----:B------:R-:W-:Y:S01]  /*2e70*/  IMAD R3, R24, c[0x0][0x214], R3 ;  /* 0x0000850018037a24 */ /* 0x000fe200078e0203 */
[----:B------:R-:W-:Y:S03]  /*2e80*/  STL [R1+0x34], R27 ;  /* 0x0000341b01007387 */ /* 0x000fe60000100800 */
[----:B-1----:R-:W-:Y:S01]  /*2e90*/  IMAD.WIDE.U32 R8, R17, c[0x0][0x218], R2 ;  /* 0x0000860011087a25 */ /* 0x002fe200078e0002 */
[----:B------:R-:W-:Y:S01]  /*2ea0*/  STL.64 [R1+0x18], R146 ;  /* 0x0000189201007387 */ /* 0x000fe20000100a00 */
[----:B------:R-:W-:-:S04]  /*2eb0*/  DEPBAR.LE SB0, 0x0 ;  /* 0x000080000000791a */ /* 0x000fc80000000000 */
[----:B------:R-:W-:Y:S01]  /*2ec0*/  BAR.SYNC.DEFER_BLOCKING 0x0 ;  /* 0x0000000000007b1d */ /* 0x000fe20000010000 */
[----:B--2---:R-:W-:-:S05]  /*2ed0*/  IMAD.MOV.U32 R6, RZ, RZ, R8 ;  /* 0x000000ffff067224 */ /* 0x004fca00078e0008 */
[----:B------:R-:W-:Y:S04]  /*2ee0*/  STL.64 [R1+0x10], R144 ;  /* 0x0000109001007387 */ /* 0x000fe80000100a00 */
[----:B------:R1:W-:Y:S01]  /*2ef0*/  STL.64 [R1+0x8], R8 ;  /* 0x0000080801007387 */ /* 0x0003e20000100a00 */
[----:B------:R-:W-:Y:S02]  /*2f00*/  IMAD R0, R19, c[0x0][0x218], RZ ;  /* 0x0000860013007a24 */ /* 0x000fe400078e02ff */
[----:B---3--:R-:W-:Y:S02]  /*2f10*/  IMAD R4, R22, c[0x0][0x208], RZ ;  /* 0x0000820016047a24 */ /* 0x008fe400078e02ff */
[----:B------:R-:W-:Y:S02]  /*2f20*/  IMAD R0, R17, c[0x0][0x21c], R0 ;  /* 0x0000870011007a24 */ /* 0x000fe400078e0200 */
[----:B------:R-:W-:-:S04]  /*2f30*/  IMAD.WIDE.U32 R2, R141, c[0x0][0x208], RZ ;  /* 0x000082008d027a25 */ /* 0x000fc800078e00ff */
[----:B------:R-:W-:Y:S02]  /*2f40*/  IMAD R4, R141, c[0x0][0x20c], R4 ;  /* 0x000083008d047a24 */ /* 0x000fe400078e0204 */
[----:B------:R-:W-:Y:S01]  /*2f50*/  IMAD.IADD R7, R9, 0x1, R0 ;  /* 0x0000000109077824 */ /* 0x000fe200078e0200 */
[----:B------:R-:W2:Y:S01]  /*2f60*/  LDSM.16.M88.4 R32, [R188+0x800] ;  /* 0x00080000bc20783b */ /* 0x000ea20000000200 */
[----:B------:R-:W-:Y:S02]  /*2f70*/  LOP3.LUT P1, RZ, R110, 0x2, RZ, 0xc0, !PT ;  /* 0x000000026eff7812 */ /* 0x000fe4000782c0ff */
[----:B------:R-:W-:Y:S01]  /*2f80*/  SEL R5, RZ, 0x1, P6 ;  /* 0x00000001ff057807 */ /* 0x000fe20003000000 */
[----:B------:R-:W-:Y:S01]  /*2f90*/  USHF.L.U32 UR9, UR4, 0x6, URZ ;  /* 0x0000000604097899 */ /* 0x000fe2000800063f */
[----:B------:R-:W-:Y:S01]  /*2fa0*/  IADD3 R195, R188, 0x20, RZ ;  /* 0x00000020bcc37810 */ /* 0x000fe20007ffe0ff */
[----:B------:R-:W-:Y:S01]  /*2fb0*/  UMOV UR8, 0x6 ;  /* 0x0000000600087882 */ /* 0x000fe20000000000 */
[----:B------:R-:W3:Y:S04]  /*2fc0*/  LDSM.16.M88.4 R12, [R188] ;  /* 0x00000000bc0c783b */ /* 0x000ee80000000200 */
[----:B------:R-:W-:Y:S04]  /*2fd0*/  LDSM.16.M88.4 R44, [R188+0x1800] ;  /* 0x00180000bc2c783b */ /* 0x000fe80000000200 */
[----:B-1----:R-:W1:Y:S01]  /*2fe0*/  S2R R8, SR_TID.X ;  /* 0x0000000000087919 */ /* 0x002e620000002100 */
[----:B------:R-:W-:Y:S01]  /*2ff0*/  IMAD.IADD R0, R3, 0x1, R4 ;  /* 0x0000000103007824 */ /* 0x000fe200078e0204 */
[----:B------:R-:W-:Y:S01]  /*3000*/  SEL R4, RZ, 0x2, P5 ;  /* 0x00000002ff047807 */ /* 0x000fe20002800000 */
[----:B------:R-:W-:Y:S01]  /*3010*/  IMAD.WIDE.U32 R2, R2, 0x70, R6 ;  /* 0x0000007002027825 */ /* 0x000fe200078e0006 */
[----:B------:R-:W-:Y:S03]  /*3020*/  LDSM.16.M88.4 R56, [R188+0x1000] ;  /* 0x00100000bc38783b */ /* 0x000fe60000000200 */
[----:B------:R-:W-:Y:S01]  /*3030*/  IMAD R0, R0, 0x70, RZ ;  /* 0x0000007000007824 */ /* 0x000fe200078e02ff */
[----:B------:R4:W-:Y:S01]  /*3040*/  STL.64 [R1], R6 ;  /* 0x0000000601007387 */ /* 0x0009e20000100a00 */
[----:B------:R-:W-:-:S02]  /*3050*/  IMAD.IADD R10, R5, 0x1, R4 ;  /* 0x00000001050a7824 */ /* 0x000fc400078e0204 */
[----:B------:R-:W-:Y:S01]  /*3060*/  IMAD.IADD R0, R3, 0x1, R0 ;  /* 0x0000000103007824 */ /* 0x000fe200078e0200 */
[----:B------:R-:W-:Y:S01]  /*3070*/  USHF.L.U64.HI UR5, UR4, UR8, UR5 ;  /* 0x0000000804057299 */ /* 0x000fe20008010205 */
[----:B------:R-:W-:Y:S01]  /*3080*/  @P1 IADD3 R195, R188, -0x20, RZ ;  /* 0xffffffe0bcc31810 */ /* 0x000fe20007ffe0ff */
[----:B------:R-:W-:Y:S01]  /*3090*/  LDSM.16.M88.4 R48, [R188+0x2000] ;  /* 0x00200000bc30783b */ /* 0x000fe20000000200 */
[----:B------:R-:W-:-:S03]  /*30a0*/  LOP3.LUT P1, RZ, R10, 0x1, RZ, 0xc0, !PT ;  /* 0x000000010aff7812 */ /* 0x000fc6000782c0ff */
[----:B------:R-:W5:Y:S04]  /*30b0*/  LDSM.16.M88.4 R24, [R195+0x800] ;  /* 0x00080000c318783b */ /* 0x000f680000000200 */
[----:B------:R-:W2:Y:S01]  /*30c0*/  LDSM.16.M88.4 R28, [R195] ;  /* 0x00000000c31c783b */ /* 0x000ea20000000200 */
[----:B-1----:R-:W-:-:S03]  /*30d0*/  ISETP.GT.AND P3, PT, R8, 0x7f, PT ;  /* 0x0000007f0800780c */ /* 0x002fc60003f64270 */
[----:B------:R-:W-:Y:S04]  /*30e0*/  LDSM.16.M88.4 R60, [R188+0x2800] ;  /* 0x00280000bc3c783b */ /* 0x000fe80000000200 */
[----:B------:R-:W1:Y:S04]  /*30f0*/  LDSM.16.M88.4 R64, [R188+0x3000] ;  /* 0x00300000bc40783b */ /* 0x000e680000000200 */
[----:B------:R-:W-:Y:S01]  /*3100*/  LDSM.16.M88.4 R68, [R195+0x1800] ;  /* 0x00180000c344783b */ /* 0x000fe20000000200 */
[----:B----4-:R-:W-:-:S03]  /*3110*/  LEA R6, P0, R2, c[0x0][0x1f8], 0x1 ;  /* 0x00007e0002067a11 */ /* 0x010fc600078008ff */
[----:B------:R-:W-:Y:S01]  /*3120*/  LDSM.16.M88.4 R72, [R195+0x2000] ;  /* 0x00200000c348783b */ /* 0x000fe20000000200 */
[----:B------:R-:W-:Y:S02]  /*3130*/  LEA.HI.X R7, R2, c[0x0][0x1fc], R0, 0x1, P0 ;  /* 0x00007f0002077a11 */ /* 0x000fe400000f0c00 */
[----:B------:R-:W-:Y:S01]  /*3140*/  IADD3 R4, P0, R6, UR9, RZ ;  /* 0x0000000906047c10 */ /* 0x000fe2000ff1e0ff */
[----:B------:R-:W-:Y:S01]  /*3150*/  LDSM.16.M88.4 R76, [R195+0x2800] ;  /* 0x00280000c34c783b */ /* 0x000fe20000000200 */
[----:B------:R-:W-:Y:S02]  /*3160*/  IADD3 R0, R21, R153, -R23 ;  /* 0x0000009915007210 */ /* 0x000fe40007ffe817 */
[----:B------:R-:W-:Y:S01]  /*3170*/  IADD3.X R5, R7, UR5, RZ, P0, !PT ;  /* 0x0000000507057c10 */ /* 0x000fe200087fe4ff */
[----:B------:R-:W4:Y:S01]  /*3180*/  LDSM.16.M88.4 R20, [R195+0x1000] ;  /* 0x00100000c314783b */ /* 0x000f220000000200 */
[----:B------:R-:W-:Y:S02]  /*3190*/  IADD3 R2, P0, R4, UR9, RZ ;  /* 0x0000000904027c10 */ /* 0x000fe4000ff1e0ff */
[----:B------:R-:W-:Y:S01]  /*31a0*/  ISETP.LT.OR P2, PT, R0, 0x1, !P1 ;  /* 0x000000010000780c */ /* 0x000fe20004f41670 */
[----:B------:R-:W-:Y:S01]  /*31b0*/  LDSM.16.M88.4 R80, [R195+0x3000] ;  /* 0x00300000c350783b */ /* 0x000fe20000000200 */
[----:B------:R-:W-:-:S02]  /*31c0*/  IADD3.X R3, R5, UR5, RZ, P0, !PT ;  /* 0x0000000505037c10 */ /* 0x000fc400087fe4ff */
[----:B------:R-:W-:-:S04]  /*31d0*/  @!P3 IADD3 R8, P0, R2, UR9, RZ ;  /* 0x000000090208bc10 */ /* 0x000fc8000ff1e0ff */
[----:B------:R-:W-:Y:S02]  /*31e0*/  @!P3 IADD3.X R9, R3, UR5, RZ, P0, !PT ;  /* 0x000000050309bc10 */ /* 0x000fe400087fe4ff */
[----:B------:R-:W-:-:S03]  /*31f0*/  LOP3.LUT P0, RZ, R10, 0x2, RZ, 0xc0, !PT ;  /* 0x000000020aff7812 */ /* 0x000fc6000780c0ff */
[----:B------:R-:W-:Y:S01]  /*3200*/  @!PT LDS RZ, [RZ] ;  /* 0x00000000fffff984 */ /* 0x000fe20000000800 */
[----:B------:R-:W-:Y:S01]  /*3210*/  @!PT LDS RZ, [RZ] ;  /* 0x00000000fffff984 */ /* 0x000fe20000000800 */
[----:B------:R-:W-:Y:S01]  /*3220*/  @!PT LDS RZ, [RZ] ;  /* 0x00000000fffff984 */ /* 0x000fe20000000800 */
[----:B------:R1:W-:Y:S01]  /*3230*/  LDGSTS.E.BYPASS.LTC128B.128 [R216+0x100], [R6.64], !P2 ;  /* 0x0010000006d87fae */ /* 0x0003e2000d101d46 */
[C---:B------:R-:W-:Y:S01]  /*3240*/  ISETP.LT.OR P2, PT, R0.reuse, 0x1, !P0 ;  /* 0x000000010000780c */ /* 0x040fe20004741670 */
[C---:B--2---:R-:W-:Y:S08]  /*3250*/  HMMA.16816.F32 R36, R128.reuse, R32, RZ ;  /* 0x000000208024723c */ /* 0x044ff000000018ff */
[----:B------:R-:W-:Y:S04]  /*3260*/  HMMA.16816.F32 R32, R128, R34, RZ ;  /* 0x000000228020723c */ /* 0x000fe800000018ff */
[----:B------:R1:W-:Y:S01]  /*3270*/  LDGSTS.E.BYPASS.LTC128B.128 [R216+0x3900], [R6.64+0x80], !P2 ;  /* 0x0390008006d87fae */ /* 0x0003e2000d101d46 */
[----:B------:R-:W-:-:S02]  /*3280*/  ISETP.LT.OR P2, PT, R0, 0x21, !P1 ;  /* 0x000000210000780c */ /* 0x000fc40004f41670 */
[C---:B------:R-:W-:Y:S01]  /*3290*/  ISETP.LT.OR P1, PT, R0.reuse, 0x41, !P1 ;  /* 0x000000410000780c */ /* 0x040fe20004f21670 */
[----:B---3--:R-:W-:Y:S10]  /*32a0*/  HMMA.16816.F32 R52, R128, R12, RZ ;  /* 0x0000000c8034723c */ /* 0x008ff400000018ff */
[----:B------:R1:W-:Y:S01]  /*32b0*/  LDGSTS.E.BYPASS.LTC128B.128 [R216+0x1100], [R4.64], !P2 ;  /* 0x0110000004d87fae */ /* 0x0003e2000d101d46 */
[----:B------:R-:W-:-:S02]  /*32c0*/  ISETP.LT.OR P2, PT, R0, 0x21, !P0 ;  /* 0x000000210000780c */ /* 0x000fc40004741670 */
[C---:B------:R-:W-:Y:S01]  /*32d0*/  ISETP.LT.OR P0, PT, R0.reuse, 0x41, !P0 ;  /* 0x000000410000780c */ /* 0x040fe20004701670 */
[----:B------:R-:W-:Y:S08]  /*32e0*/  HMMA.16816.F32 R40, R128, R14, RZ ;  /* 0x0000000e8028723c */ /* 0x000ff000000018ff */
[----:B-----5:R-:W-:Y:S02]  /*32f0*/  HMMA.16816.F32 R84, R132, R26, R32 ;  /* 0x0000001a8454723c */ /* 0x020fe40000001820 */
[----:B------:R1:W-:Y:S06]  /*3300*/  LDGSTS.E.BYPASS.LTC128B.128 [R216+0x4900], [R4.64+0x80], !P2 ;  /* 0x0490008004d87fae */ /* 0x0003ec000d101d46 */
[----:B------:R-:W-:Y:S01]  /*3310*/  HMMA.16816.F32 R32, R128, R44, RZ ;  /* 0x0000002c8020723c */ /* 0x000fe200000018ff */
[C---:B------:R-:W-:Y:S01]  /*3320*/  @!P3 ISETP.LT.OR P2, PT, R0.reuse, 0x61, P6 ;  /* 0x000000610000b80c */ /* 0x040fe20003741670 */
[----:B------:R2:W-:Y:S01]  /*3330*/  LDGSTS.E.BYPASS.LTC128B.128 [R216+0x2100], [R2.64], !P1 ;  /* 0x0210000002d87fae */ /* 0x0005e2000c901d46 */
[----:B------:R-:W-:-:S03]  /*3340*/  @!P3 ISETP.LT.OR P1, PT, R0, 0x61, P5 ;  /* 0x000000610000b80c */ /* 0x000fc60002f21670 */
[----:B------:R2:W-:Y:S01]  /*3350*/  LDGSTS.E.BYPASS.LTC128B.128 [R216+0x5900], [R2.64+0x80], !P0 ;  /* 0x0590008002d87fae */ /* 0x0005e2000c101d46 */
[----:B------:R-:W-:Y:S01]  /*3360*/  LOP3.LUT P0, RZ, R110, 0x4, RZ, 0xc0, !PT ;  /* 0x000000046eff7812 */ /* 0x000fe2000780c0ff */
[----:B------:R-:W-:Y:S03]  /*3370*/  HMMA.16816.F32 R16, R128, R56, RZ ;  /* 0x000000388010723c */ /* 0x000fe600000018ff */
[----:B------:R-:W-:-:S03]  /*3380*/  SEL R0, R11, 0xffffffc0, !P0 ;  /* 0xffffffc00b007807 */ /* 0x000fc60004000000 */
[----:B------:R3:W-:Y:S02]  /*3390*/  @!P3 LDGSTS.E.BYPASS.LTC128B.128 [R216+0x3100], [R8.64], !P2 ;  /* 0x0310000008d8bfae */ /* 0x0007e4000d101d46 */
[----:B------:R-:W-:Y:S01]  /*33a0*/  HMMA.16816.F32 R12, R128, R58, RZ ;  /* 0x0000003a800c723c */ /* 0x000fe200000018ff */
[--C-:B------:R-:W-:Y:S01]  /*33b0*/  IMAD.IADD R190, R188, 0x1, R0.reuse ;  /* 0x00000001bcbe7824 */ /* 0x100fe200078e0200 */
[----:B------:R3:W-:Y:S06]  /*33c0*/  @!P3 LDGSTS.E.BYPASS.LTC128B.128 [R216+0x6900], [R8.64+0x80], !P1 ;  /* 0x0690008008d8bfae */ /* 0x0007ec000c901d46 */
[C---:B------:R-:W-:Y:S01]  /*33d0*/  HMMA.16816.F32 R88, R132.reuse, R28, R52 ;  /* 0x0000001c8458723c */ /* 0x040fe20000001834 */
[----:B------:R-:W5:Y:S07]  /*33e0*/  LDSM.16.M88.4 R52, [R190+0x800] ;  /* 0x00080000be34783b */ /* 0x000f6e0000000200 */
[----:B------:R-:W-:Y:S08]  /*33f0*/  HMMA.16816.F32 R100, R132, R30, R40 ;  /* 0x0000001e8464723c */ /* 0x000ff00000001828 */
[----:B-1----:R-:W-:Y:S08]  /*3400*/  HMMA.16816.F32 R4, R128, R64, RZ ;  /* 0x000000408004723c */ /* 0x002ff000000018ff */
[C---:B------:R-:W-:Y:S08]  /*3410*/  HMMA.16816.F32 R96, R132.reuse, R24, R36 ;  /* 0x000000188460723c */ /* 0x040ff00000001824 */
[----:B----4-:R-:W-:Y:S01]  /*3420*/  HMMA.16816.F32 R92, R132, R20, R16 ;  /* 0x00000014845c723c */ /* 0x010fe20000001810 */
[----:B------:R-:W-:Y:S01]  /*3430*/  IMAD.IADD R189, R195, 0x1, R0 ;  /* 0x00000001c3bd7824 */ /* 0x000fe200078e0200 */
[----:B------:R-:W-:Y:S04]  /*3440*/  LDSM.16.M88.4 R136, [R195+0x6000] ;  /* 0x00600000c388783b */ /* 0x000fe80000000200 */
[----:B------:R-:W0:Y:S02]  /*3450*/  LDGDEPBAR ;  /* 0x00000000000079af */ /* 0x000e240000000000 */
[C---:B------:R-:W-:Y:S02]  /*3460*/  HMMA.16816.F32 R28, R128.reuse, R46, RZ ;  /* 0x0000002e801c723c */ /* 0x040fe400000018ff */
[----:B------:R-:W-:Y:S06]  /*3470*/  LDSM.16.M88.4 R44, [R190] ;  /* 0x00000000be2c783b */ /* 0x000fec0000000200 */
[----:B---3--:R-:W-:Y:S08]  /*3480*/  HMMA.16816.F32 R8, R128, R66, RZ ;  /* 0x000000428008723c */ /* 0x008ff000000018ff */
[----:B------:R-:W-:Y:S01]  /*3490*/  HMMA.16816.F32 R64, R132, R68, R32 ;  /* 0x000000448440723c */ /* 0x000fe20000001820 */
[----:B------:R-:W1:Y:S07]  /*34a0*/  LDSM.16.M88.4 R32, [R190+0x1000] ;  /* 0x00100000be20783b */ /* 0x000e6e0000000200 */
[----:B------:R-:W-:Y:S08]  /*34b0*/  HMMA.16816.F32 R24, R128, R48, RZ ;  /* 0x000000308018723c */ /* 0x000ff000000018ff */
[----:B------:R-:W-:Y:S08]  /*34c0*/  HMMA.16816.F32 R104, R132, R22, R12 ;  /* 0x000000168468723c */ /* 0x000ff0000000180c */
[C---:B------:R-:W-:Y:S08]  /*34d0*/  HMMA.16816.F32 R16, R128.reuse, R60, RZ ;  /* 0x0000003c8010723c */ /* 0x040ff000000018ff */
[C---:B------:R-:W-:Y:S08]  /*34e0*/  HMMA.16816.F32 R12, R128.reuse, R62, RZ ;  /* 0x0000003e800c723c */ /* 0x040ff000000018ff */
[----:B------:R-:W-:Y:S08]  /*34f0*/  HMMA.16816.F32 R20, R128, R50, RZ ;  /* 0x000000328014723c */ /* 0x000ff000000018ff */
[C---:B------:R-:W-:Y:S01]  /*3500*/  HMMA.16816.F32 R60, R132.reuse, R70, R28 ;  /* 0x00000046843c723c */ /* 0x040fe2000000181c */
[----:B------:R-:W3:Y:S07]  /*3510*/  LDSM.16.M88.4 R28, [R190+0x1800] ;  /* 0x00180000be1c783b */ /* 0x000eee0000000200 */
[C---:B------:R-:W-:Y:S01]  /*3520*/  HMMA.16816.F32 R56, R132.reuse, R72, R24 ;  /* 0x000000488438723c */ /* 0x040fe20000001818 */
[----:B------:R-:W4:Y:S07]  /*3530*/  LDSM.16.M88.4 R24, [R190+0x2000] ;  /* 0x00200000be18783b */ /* 0x000f2e0000000200 */
[C---:B------:R-:W-:Y:S01]  /*3540*/  HMMA.16816.F32 R40, R132.reuse, R76, R16 ;  /* 0x0000004c8428723c */ /* 0x040fe20000001810 */
[----:B------:R-:W-:Y:S07]  /*3550*/  LDSM.16.M88.4 R16, [R190+0x3000] ;  /* 0x00300000be10783b */ /* 0x000fee0000000200 */
[C---:B------:R-:W-:Y:S08]  /*3560*/  HMMA.16816.F32 R36, R132.reuse, R78, R12 ;  /* 0x0000004e8424723c */ /* 0x040ff0000000180c */
[----:B------:R-:W-:Y:S01]  /*3570*/  HMMA.16816.F32 R48, R132, R74, R20 ;  /* 0x0000004a8430723c */ /* 0x000fe20000001814 */
[----:B------:R-:W2:Y:S07]  /*3580*/  LDSM.16.M88.4 R20, [R190+0x2800] ;  /* 0x00280000be14783b */ /* 0x000eae0000000200 */
[C---:B-----5:R-:W-:Y:S08]  /*3590*/  HMMA.16816.F32 R76, R164.reuse, R54, R84 ;  /* 0x00000036a44c723c */ /* 0x060ff00000001854 */
[C---:B-1----:R-:W-:Y:S08]  /*35a0*/  HMMA.16816.F32 R84, R164.reuse, R32, R92 ;  /* 0x00000020a454723c */ /* 0x042ff0000000185c */
[----:B------:R-:W-:Y:S01]  /*35b0*/  HMMA.16816.F32 R104, R164, R34, R104 ;  /* 0x00000022a468723c */ /* 0x000fe20000001868 */
[----:B------:R-:W1:Y:S07]  /*35c0*/  LDSM.16.M88.4 R32, [R189] ;  /* 0x00000000bd20783b */ /* 0x000e6e0000000200 */
[----:B------:R-:W-:Y:S08]  /*35d0*/  HMMA.16816.F32 R12, R132, R80, R4 ;  /* 0x00000050840c723c */ /* 0x000ff00000001804 */
[----:B------:R-:W-:Y:S08]  /*35e0*/  HMMA.16816.F32 R4, R164, R44, R88 ;  /* 0x0000002ca404723c */ /* 0x000ff00000001858 */
[----:B------:R-:W-:Y:S08]  /*35f0*/  HMMA.16816.F32 R8, R132, R82, R8 ;  /* 0x000000528408723c */ /* 0x000ff00000001808 */
[C---:B------:R-:W-:Y:S08]  /*3600*/  HMMA.16816.F32 R68, R164.reuse, R46, R100 ;  /* 0x0000002ea444723c */ /* 0x040ff00000001864 */
[C---:B---3--:R-:W-:Y:S08]  /*3610*/  HMMA.16816.F32 R80, R164.reuse, R28, R64 ;  /* 0x0000001ca450723c */ /* 0x048ff00000001840 */
[C---:B------:R-:W-:Y:S01]  /*3620*/  HMMA.16816.F32 R64, R164.reuse, R30, R60 ;  /* 0x0000001ea440723c */ /* 0x040fe2000000183c */
[----:B------:R-:W3:Y:S07]  /*3630*/  LDSM.16.M88.4 R28, [R189+0x800] ;  /* 0x00080000bd1c783b */ /* 0x000eee0000000200 */
[C---:B----4-:R-:W-:Y:S08]  /*3640*/  HMMA.16816.F32 R60, R164.reuse, R24, R56 ;  /* 0x00000018a43c723c */ /* 0x050ff00000001838 */
[C---:B------:R-:W-:Y:S01]  /*3650*/  HMMA.16816.F32 R56, R164.reuse, R26, R48 ;  /* 0x0000001aa438723c */ /* 0x040fe20000001830 */
[----:B------:R-:W4:Y:S07]  /*3660*/  LDSM.16.M88.4 R24, [R189+0x1000] ;  /* 0x00100000bd18783b */ /* 0x000f2e0000000200 */
[C---:B------:R-:W-:Y:S08]  /*3670*/  HMMA.16816.F32 R72, R164.reuse, R52, R96 ;  /* 0x00000034a448723c */ /* 0x040ff00000001860 */
[C---:B--2---:R-:W-:Y:S08]  /*3680*/  HMMA.16816.F32 R48, R164.reuse, R22, R36 ;  /* 0x00000016a430723c */ /* 0x044ff00000001824 */
[----:B------:R-:W-:Y:S01]  /*3690*/  HMMA.16816.F32 R52, R164, R20, R40 ;  /* 0x00000014a434723c */ /* 0x000fe20000001828 */
[----:B------:R-:W-:Y:S07]  /*36a0*/  LDSM.16.M88.4 R20, [R189+0x1800] ;  /* 0x00180000bd14783b */ /* 0x000fee0000000200 */
[----:B-1----:R-:W-:Y:S01]  /*36b0*/  HMMA.16816.F32 R36, R168, R32, R4 ;  /* 0x00000020a824723c */ /* 0x002fe20000001804 */
[----:B------:R-:W1:Y:S07]  /*36c0*/  LDSM.16.M88.4 R4, [R189+0x2000] ;  /* 0x00200000bd04783b */ /* 0x000e6e0000000200 */
[C---:B------:R-:W-:Y:S08]  /*36d0*/  HMMA.16816.F32 R44, R164.reuse, R16, R12 ;  /* 0x00000010a42c723c */ /* 0x040ff0000000180c */
[----:B------:R-:W-:Y:S08]  /*36e0*/  HMMA.16816.F32 R40, R164, R18, R8 ;  /* 0x00000012a428723c */ /* 0x000ff00000001808 */
[C---:B------:R-:W-:Y:S01]  /*36f0*/  HMMA.16816.F32 R16, R168.reuse, R34, R68 ;  /* 0x00000022a810723c */ /* 0x040fe20000001844 */
[----:B------:R-:W2:Y:S07]  /*3700*/  LDSM.16.M88.4 R32, [R189+0x2800] ;  /* 0x00280000bd20783b */ /* 0x000eae0000000200 */
[C---:B---3--:R-:W-:Y:S01]  /*3710*/  HMMA.16816.F32 R12, R168.reuse, R28, R72 ;  /* 0x0000001ca80c723c */ /* 0x048fe20000001848 */
[----:B------:R-:W-:Y:S07]  /*3720*/  LDSM.16.M88.4 R72, [R195+0x3800] ;  /* 0x00380000c348783b */ /* 0x000fee0000000200 */
[C---:B------:R-:W-:Y:S01]  /*3730*/  HMMA.16816.F32 R8, R168.reuse, R30, R76 ;  /* 0x0000001ea808723c */ /* 0x040fe2000000184c */
[----:B------:R-:W3:Y:S07]  /*3740*/  LDSM.16.M88.4 R28, [R189+0x3000] ;  /* 0x00300000bd1c783b */ /* 0x000eee0000000200 */
[C---:B----4-:R-:W-:Y:S08]  /*3750*/  HMMA.16816.F32 R84, R168.reuse, R24, R84 ;  /* 0x00000018a854723c */ /* 0x050ff00000001854 */
[C---:B------:R-:W-:Y:S01]  /*3760*/  HMMA.16816.F32 R104, R168.reuse, R26, R104 ;  /* 0x0000001aa868723c */ /* 0x040fe20000001868 */
[----:B------:R-:W4:Y:S07]  /*3770*/  LDSM.16.M88.4 R24, [R188+0x3800] ;  /* 0x00380000bc18783b */ /* 0x000f2e0000000200 */
[C---:B-1----:R-:W-:Y:S08]  /*3780*/  HMMA.16816.F32 R116, R168.reuse, R4, R60 ;  /* 0x00000004a874723c */ /* 0x042ff0000000183c */
[C---:B------:R-:W-:Y:S01]  /*3790*/  HMMA.16816.F32 R112, R168.reuse, R6, R56 ;  /* 0x00000006a870723c */ /* 0x040fe20000001838 */
[----:B------:R-:W1:Y:S04]  /*37a0*/  LDSM.16.M88.4 R4, [R188+0x4800] ;  /* 0x00480000bc04783b */ /* 0x000e680000000200 */
[----:B------:R-:W-:Y:S03]  /*37b0*/  LDSM.16.M88.4 R56, [R188+0x5000] ;  /* 0x00500000bc38783b */ /* 0x000fe60000000200 */
[C---:B------:R-:W-:Y:S01]  /*37c0*/  HMMA.16816.F32 R124, R168.reuse, R20, R80 ;  /* 0x00000014a87c723c */ /* 0x040fe20000001850 */
[----:B------:R-:W-:Y:S07]  /*37d0*/  LDSM.16.M88.4 R80, [R195+0x4000] ;  /* 0x00400000c350783b */ /* 0x000fee0000000200 */
[C---:B------:R-:W-:Y:S01]  /*37e0*/  HMMA.16816.F32 R120, R168.reuse, R22, R64 ;  /* 0x00000016a878723c */ /* 0x040fe20000001840 */
[----:B------:R-:W5:Y:S04]  /*37f0*/  LDSM.16.M88.4 R20, [R188+0x4000] ;  /* 0x00400000bc14783b */ /* 0x000f680000000200 */
[----:B------:R-:W-:Y:S03]  /*3800*/  LDSM.16.M88.4 R64, [R188+0x6800] ;  /* 0x00680000bc40783b */ /* 0x000fe60000000200 */
[C---:B--2---:R-:W-:Y:S01]  /*3810*/  HMMA.16816.F32 R100, R168.reuse, R34, R48 ;  /* 0x00000022a864723c */ /* 0x044fe20000001830 */
[----:B------:R-:W2:Y:S07]  /*3820*/  LDSM.16.M88.4 R48, [R188+0x5800] ;  /* 0x00580000bc30783b */ /* 0x000eae0000000200 */
[C---:B------:R-:W-:Y:S01]  /*3830*/  HMMA.16816.F32 R108, R168.reuse, R32, R52 ;  /* 0x00000020a86c723c */ /* 0x040fe20000001834 */
[----:B------:R-:W2:Y:S04]  /*3840*/  LDSM.16.M88.4 R52, [R188+0x6000] ;  /* 0x00600000bc34783b */ /* 0x000ea80000000200 */
[----:B------:R-:W-:Y:S03]  /*3850*/  LDSM.16.M88.4 R32, [R195+0x5800] ;  /* 0x00580000c320783b */ /* 0x000fe60000000200 */
[----:B---3--:R-:W-:Y:S01]  /*3860*/  HMMA.16816.F32 R96, R168, R28, R44 ;  /* 0x0000001ca860723c */ /* 0x008fe2000000182c */
[----:B------:R-:W3:Y:S07]  /*3870*/  LDSM.16.M88.4 R44, [R195+0x4800] ;  /* 0x00480000c32c783b */ /* 0x000eee0000000200 */
[----:B----4-:R-:W-:Y:S01]  /*3880*/  HMMA.16816.F32 R88, R172, R24, R36 ;  /* 0x00000018ac58723c */ /* 0x010fe20000001824 */
[----:B------:R-:W4:Y:S07]  /*3890*/  LDSM.16.M88.4 R36, [R195+0x5000] ;  /* 0x00500000c324783b */ /* 0x000f2e0000000200 */
[----:B------:R-:W-:Y:S08]  /*38a0*/  HMMA.16816.F32 R92, R168, R30, R40 ;  /* 0x0000001ea85c723c */ /* 0x000ff00000001828 */
[C---:B-1----:R-:W-:Y:S08]  /*38b0*/  HMMA.16816.F32 R40, R172.reuse, R4, R84 ;  /* 0x00000004ac28723c */ /* 0x042ff00000001854 */
[C---:B------:R-:W-:Y:S08]  /*38c0*/  HMMA.16816.F32 R68, R172.reuse, R26, R16 ;  /* 0x0000001aac44723c */ /* 0x040ff00000001810 */
[C---:B------:R-:W-:Y:S08]  /*38d0*/  HMMA.16816.F32 R28, R172.reuse, R6, R104 ;  /* 0x00000006ac1c723c */ /* 0x040ff00000001868 */
[C---:B-----5:R-:W-:Y:S08]  /*38e0*/  HMMA.16816.F32 R76, R172.reuse, R20, R12 ;  /* 0x00000014ac4c723c */ /* 0x060ff0000000180c */
[C---:B------:R-:W-:Y:S08]  /*38f0*/  HMMA.16816.F32 R60, R172.reuse, R22, R8 ;  /* 0x00000016ac3c723c */ /* 0x040ff00000001808 */
[C---:B------:R-:W-:Y:S01]  /*3900*/  HMMA.16816.F32 R24, R172.reuse, R56, R124 ;  /* 0x00000038ac18723c */ /* 0x040fe2000000187c */
[----:B------:R-:W1:Y:S07]  /*3910*/  LDSM.16.M88.4 R124, [R195+0x6800] ;  /* 0x00680000c37c783b */ /* 0x000e6e0000000200 */
[C---:B--2---:R-:W-:Y:S08]  /*3920*/  HMMA.16816.F32 R16, R172.reuse, R48, R116 ;  /* 0x00000030ac10723c */ /* 0x044ff00000001874 */
[C---:B------:R-:W-:Y:S01]  /*3930*/  HMMA.16816.F32 R12, R172.reuse, R50, R112 ;  /* 0x00000032ac0c723c */ /* 0x040fe20000001870 */
[----:B------:R-:W-:Y:S07]  /*3940*/  LDSM.16.M88.4 R112, [R190+0x4000] ;  /* 0x00400000be70783b */ /* 0x000fee0000000200 */
[C---:B------:R-:W-:Y:S08]  /*3950*/  HMMA.16816.F32 R8, R172.reuse, R52, R108 ;  /* 0x00000034ac08723c */ /* 0x040ff0000000186c */
[C---:B------:R-:W-:Y:S01]  /*3960*/  HMMA.16816.F32 R4, R172.reuse, R54, R100 ;  /* 0x00000036ac04723c */ /* 0x040fe20000001864 */
[----:B------:R-:W2:Y:S07]  /*3970*/  LDSM.16.M88.4 R52, [R190+0x3800] ;  /* 0x00380000be34783b */ /* 0x000eae0000000200 */
[C---:B------:R-:W-:Y:S01]  /*3980*/  HMMA.16816.F32 R20, R172.reuse, R58, R120 ;  /* 0x0000003aac14723c */ /* 0x040fe20000001878 */
[----:B------:R-:W-:Y:S07]  /*3990*/  LDSM.16.M88.4 R120, [R189+0x6000] ;  /* 0x00600000bd78783b */ /* 0x000fee0000000200 */
[C---:B------:R-:W-:Y:S01]  /*39a0*/  HMMA.16816.F32 R48, R172.reuse, R64, R96 ;  /* 0x00000040ac30723c */ /* 0x040fe20000001860 */
[----:B------:R-:W-:Y:S07]  /*39b0*/  LDSM.16.M88.4 R96, [R189+0x3800] ;  /* 0x00380000bd60783b */ /* 0x000fee0000000200 */
[----:B------:R-:W-:Y:S08]  /*39c0*/  HMMA.16816.F32 R92, R172, R66, R92 ;  /* 0x00000042ac5c723c */ /* 0x000ff0000000185c */
[C---:B---3--:R-:W-:Y:S08]  /*39d0*/  HMMA.16816.F32 R108, R176.reuse, R44, R40 ;  /* 0x0000002cb06c723c */ /* 0x048ff00000001828 */
[C---:B------:R-:W-:Y:S08]  /*39e0*/  HMMA.16816.F32 R40, R176.reuse, R46, R28 ;  /* 0x0000002eb028723c */ /* 0x040ff0000000181c */
[C---:B------:R-:W-:Y:S01]  /*39f0*/  HMMA.16816.F32 R84, R176.reuse, R72, R88 ;  /* 0x00000048b054723c */ /* 0x040fe20000001858 */
[----:B------:R-:W-:Y:S07]  /*3a00*/  LDSM.16.M88.4 R88, [R190+0x6800] ;  /* 0x00680000be58783b */ /* 0x000fee0000000200 */
[C---:B------:R-:W-:Y:S01]  /*3a10*/  HMMA.16816.F32 R56, R176.reuse, R74, R68 ;  /* 0x0000004ab038723c */ /* 0x040fe20000001844 */
[----:B------:R-:W-:Y:S04]  /*3a20*/  LDSM.16.M88.4 R72, [R189+0x4000] ;  /* 0x00400000bd48783b */ /* 0x000fe80000000200 */
[----:B------:R-:W-:Y:S03]  /*3a30*/  LDSM.16.M88.4 R68, [R189+0x4800] ;  /* 0x00480000bd44783b */ /* 0x000fe60000000200 */
[C---:B------:R-:W-:Y:S08]  /*3a40*/  HMMA.16816.F32 R64, R176.reuse, R80, R76 ;  /* 0x00000050b040723c */ /* 0x040ff0000000184c */
[C---:B------:R-:W-:Y:S01]  /*3a50*/  HMMA.16816.F32 R116, R176.reuse, R82, R60 ;  /* 0x00000052b074723c */ /* 0x040fe2000000183c */
[----:B------:R-:W-:Y:S07]  /*3a60*/  LDSM.16.M88.4 R60, [R189+0x5800] ;  /* 0x00580000bd3c783b */ /* 0x000fee0000000200 */
[C---:B----4-:R-:W-:Y:S08]  /*3a70*/  HMMA.16816.F32 R104, R176.reuse, R36, R24 ;  /* 0x00000024b068723c */ /* 0x050ff00000001818 */
[C---:B------:R-:W-:Y:S08]  /*3a80*/  HMMA.16816.F32 R28, R176.reuse, R32, R16 ;  /* 0x00000020b01c723c */ /* 0x040ff00000001810 */
[C---:B------:R-:W-:Y:S01]  /*3a90*/  HMMA.16816.F32 R24, R176.reuse, R34, R12 ;  /* 0x00000022b018723c */ /* 0x040fe2000000180c */
[----:B------:R-:W3:Y:S07]  /*3aa0*/  LDSM.16.M88.4 R12, [R190+0x4800] ;  /* 0x00480000be0c783b */ /* 0x000eee0000000200 */
[C---:B------:R-:W-:Y:S01]  /*3ab0*/  HMMA.16816.F32 R16, R176.reuse, R136, R8 ;  /* 0x00000088b010723c */ /* 0x040fe20000001808 */
[----:B------:R-:W4:Y:S07]  /*3ac0*/  LDSM.16.M88.4 R8, [R190+0x5000] ;  /* 0x00500000be08783b */ /* 0x000f2e0000000200 */
[C---:B------:R-:W-:Y:S01]  /*3ad0*/  HMMA.16816.F32 R80, R176.reuse, R138, R4 ;  /* 0x0000008ab050723c */ /* 0x040fe20000001804 */
[----:B------:R-:W5:Y:S07]  /*3ae0*/  LDSM.16.M88.4 R4, [R190+0x5800] ;  /* 0x00580000be04783b */ /* 0x000f6e0000000200 */
[C---:B------:R-:W-:Y:S01]  /*3af0*/  HMMA.16816.F32 R100, R176.reuse, R38, R20 ;  /* 0x00000026b064723c */ /* 0x040fe20000001814 */
[----:B------:R-:W3:Y:S07]  /*3b00*/  LDSM.16.M88.4 R20, [R190+0x6000] ;  /* 0x00600000be14783b */ /* 0x000eee0000000200 */
[C---:B-1----:R-:W-:Y:S08]  /*3b10*/  HMMA.16816.F32 R76, R176.reuse, R124, R48 ;  /* 0x0000007cb04c723c */ /* 0x042ff00000001830 */
[----:B------:R-:W-:Y:S08]  /*3b20*/  HMMA.16816.F32 R92, R176, R126, R92 ;  /* 0x0000007eb05c723c */ /* 0x000ff0000000185c */
[C---:B--2---:R-:W-:Y:S08]  /*3b30*/  HMMA.16816.F32 R84, R180.reuse, R52, R84 ;  /* 0x00000034b454723c */ /* 0x044ff00000001854 */
[C---:B------:R-:W-:Y:S08]  /*3b40*/  HMMA.16816.F32 R56, R180.reuse, R54, R56 ;  /* 0x00000036b438723c */ /* 0x040ff00000001838 */
[C---:B------:R-:W-:Y:S01]  /*3b50*/  HMMA.16816.F32 R52, R180.reuse, R112, R64 ;  /* 0x00000070b434723c */ /* 0x040fe20000001840 */
[----:B------:R-:W1:Y:S07]  /*3b60*/  LDSM.16.M88.4 R64, [R189+0x5000] ;  /* 0x00500000bd40783b */ /* 0x000e6e0000000200 */
[----:B------:R-:W-:Y:S01]  /*3b70*/  HMMA.16816.F32 R48, R180, R114, R116 ;  /* 0x00000072b430723c */ /* 0x000fe20000001874 */
[----:B------:R-:W2:Y:S01]  /*3b80*/  LDSM.16.M88.4 R112, [R189+0x6800] ;  /* 0x00680000bd70783b */ /* 0x000ea20000000200 */
[----:B------:R-:W-:Y:S01]  /*3b90*/  ISETP.GT.AND P0, PT, R141, R149, PT ;  /* 0x000000958d00720c */ /* 0x000fe20003f04270 */
[----:B------:R-:W-:-:S05]  /*3ba0*/  DEPBAR.LE SB0, 0x0 ;  /* 0x000080000000791a */ /* 0x000fca0000000000 */
        /* <DEDUP_REMOVED lines=9> */
[----:B------:R-:W-:Y:S01]  /*3c40*/  HMMA.16816.F32 R4, R180, R90, R92 ;  /* 0x0000005ab404723c */ /* 0x000fe2000000185c */
[----:B------:R-:W-:Y:S01]  /*3c50*/  BSSY B0, `(.L_x_2353) ;  /* 0x0000053000007945 */ /* 0x000fe20003800000 */
[----:B------:R-:W-:-:S06]  /*3c60*/  IADD3 R209, R195, 0x3000, RZ ;  /* 0x00003000c3d17810 */ /* 0x000fcc0007ffe0ff */
[----:B------:R-:W-:Y:S01]  /*3c70*/  HMMA.16816.F32 R76, R184, R72, R52 ;  /* 0x00000048b84c723c */ /* 0x000fe20000001834 */
[C---:B------:R-:W-:Y:S02]  /*3c80*/  IADD3 R208, R195.reuse, 0x2800, RZ ;  /* 0x00002800c3d07810 */ /* 0x040fe40007ffe0ff */
[----:B------:R-:W-:-:S05]  /*3c90*/  IADD3 R207, R195, 0x2000, RZ ;  /* 0x00002000c3cf7810 */ /* 0x000fca0007ffe0ff */
        /* <DEDUP_REMOVED lines=12> */
[----:B-1----:R-:W-:Y:S01]  /*3d60*/  HMMA.16816.F32 R20, R184, R64, R36 ;  /* 0x00000040b814723c */ /* 0x002fe20000001824 */
[C---:B------:R-:W-:Y:S02]  /*3d70*/  IADD3 R198, R195.reuse, 0x4800, RZ ;  /* 0x00004800c3c67810 */ /* 0x040fe40007ffe0ff */
[----:B------:R-:W-:-:S05]  /*3d80*/  IADD3 R197, R195, 0x4000, RZ ;  /* 0x00004000c3c57810 */ /* 0x000fca0007ffe0ff */
[C---:B------:R-:W-:Y:S08]  /*3d90*/  HMMA.16816.F32 R40, R184.reuse, R70, R40 ;  /* 0x00000046b828723c */ /* 0x040ff00000001828 */
[C---:B------:R-:W-:Y:S08]  /*3da0*/  HMMA.16816.F32 R64, R184.reuse, R66, R32 ;  /* 0x00000042b840723c */ /* 0x040ff00000001820 */
[C---:B------:R-:W-:Y:S08]  /*3db0*/  HMMA.16816.F32 R28, R184.reuse, R60, R28 ;  /* 0x0000003cb81c723c */ /* 0x040ff0000000181c */
[C---:B------:R-:W-:Y:S08]  /*3dc0*/  HMMA.16816.F32 R24, R184.reuse, R62, R24 ;  /* 0x0000003eb818723c */ /* 0x040ff00000001818 */
[C---:B------:R-:W-:Y:S08]  /*3dd0*/  HMMA.16816.F32 R44, R184.reuse, R120, R16 ;  /* 0x00000078b82c723c */ /* 0x040ff00000001810 */
[C---:B------:R-:W-:Y:S08]  /*3de0*/  HMMA.16816.F32 R12, R184.reuse, R122, R12 ;  /* 0x0000007ab80c723c */ /* 0x040ff0000000180c */
[C---:B--2---:R-:W-:Y:S08]  /*3df0*/  HMMA.16816.F32 R52, R184.reuse, R112, R8 ;  /* 0x00000070b834723c */ /* 0x044ff00000001808 */
[----:B------:R-:W-:Y:S01]  /*3e00*/  HMMA.16816.F32 R56, R184, R114, R4 ;  /* 0x00000072b838723c */ /* 0x000fe20000001804 */
[----:B------:R-:W-:Y:S06]  /*3e10*/  BAR.SYNC.DEFER_BLOCKING 0x0 ;  /* 0x0000000000007b1d */ /* 0x000fec0000010000 */
[----:B------:R-:W-:Y:S01]  /*3e20*/  @!UPT UIADD3 URZ, URZ, URZ, URZ ;  /* 0x0000003f3f3ff290 */ /* 0x000fe2000fffe03f */
[----:B------:R-:W-:Y:S11]  /*3e30*/  @!P0 BRA `(.L_x_2354) ;  /* 0x0000034000008947 */ /* 0x000ff60003800000 */
[----:B------:R-:W-:Y:S02]  /*3e40*/  IADD3 R0, R152, -0x2, RZ ;  /* 0xfffffffe98007810 */ /* 0x000fe40007ffe0ff */
[----:B------:R-:W-:-:S02]  /*3e50*/  ISETP.GE.AND P0, PT, R220, 0x1, PT ;  /* 0x00000001dc00780c */ /* 0x000fc40003f06270 */
[----:B------:R-:W-:Y:S02]  /*3e60*/  SHF.R.S32.HI R2, RZ, 0x1f, R0 ;  /* 0x0000001fff027819 */ /* 0x000fe40000011400 */
        /* <DEDUP_REMOVED lines=49> */
.L_x_2354:
[----:B------:R-:W-:Y:S05]  /*4180*/  BSYNC B0 ;  /* 0x0000000000007941 */ /* 0x000fea0003800000 */
.L_x_2353:
[----:B------:R-:W2:Y:S04]  /*4190*/  LDL R0, [R1+0x90] ;  /* 0x0000900001007983 */ /* 0x000ea80000100800 */
[----:B-1----:R-:W3:Y:S01]  /*41a0*/  LDL R3, [R1+0x58] ;  /* 0x0000580001037983 */ /* 0x002ee20000100800 */
        /* <DEDUP_REMOVED lines=15> */
[----:B------:R-:W-:Y:S02]  /*42a0*/  ISETP.GT.AND P2, PT, R2, 0x1, PT ;  /* 0x000000010200780c */ /* 0x000fe40003f44270 */
[----:B------:R-:W-:Y:S02]  /*42b0*/  FSEL R6, R84, -INF , P3 ;  /* 0xff80000054067808 */ /* 0x000fe40001800000 */
[----:B------:R-:W-:-:S02]  /*42c0*/  ISETP.GT.AND P3, PT, R2, 0x8, PT ;  /* 0x000000080200780c */ /* 0x000fc40003f64270 */
[----:B------:R-:W-:Y:S02]  /*42d0*/  FSEL R7, R85, -INF , P2 ;  /* 0xff80000055077808 */ /* 0x000fe40001000000 */
[----:B------:R-:W-:Y:S02]  /*42e0*/  ISETP.GT.AND P0, PT, R0, 0x1, PT ;  /* 0x000000010000780c */ /* 0x000fe40003f04270 */
[----:B------:R-:W-:Y:S02]  /*42f0*/  ISETP.GT.AND P2, PT, R2, 0x9, PT ;  /* 0x000000090200780c */ /* 0x000fe40003f44270 */
[----:B------:R-:W-:Y:S02]  /*4300*/  FSEL R8, R96, -INF , P3 ;  /* 0xff80000060087808 */ /* 0x000fe40001800000 */
[----:B------:R-:W-:Y:S02]  /*4310*/  FMNMX.FTZ R3, R6, R7, !PT ;  /* 0x0000000706037209 */ /* 0x000fe40007810000 */
[----:B------:R-:W-:-:S02]  /*4320*/  FSEL R16, R87, -INF , P0 ;  /* 0xff80000057107808 */ /* 0x000fc40000000000 */
[C---:B------:R-:W-:Y:S02]  /*4330*/  ISETP.GT.AND P0, PT, R0.reuse, 0x9, PT ;  /* 0x000000090000780c */ /* 0x040fe40003f04270 */
[----:B------:R-:W-:Y:S02]  /*4340*/  ISETP.GT.AND P1, PT, R0, RZ, PT ;  /* 0x000000ff0000720c */ /* 0x000fe40003f24270 */
[----:B------:R-:W-:Y:S02]  /*4350*/  FSEL R9, R97, -INF , P2 ;  /* 0xff80000061097808 */ /* 0x000fe40001000000 */
[----:B------:R-:W-:Y:S02]  /*4360*/  ISETP.GT.AND P3, PT, R2, 0x10, PT ;  /* 0x000000100200780c */ /* 0x000fe40003f64270 */
[----:B------:R-:W-:Y:S02]  /*4370*/  FMNMX.FTZ R3, R8, R3, !PT ;  /* 0x0000000308037209 */ /* 0x000fe40007810000 */
[----:B------:R-:W-:-:S02]  /*4380*/  FSEL R18, R99, -INF , P0 ;  /* 0xff80000063127808 */ /* 0x000fc40000000000 */
[----:B------:R-:W-:Y:S02]  /*4390*/  FSEL R10, R86, -INF , P1 ;  /* 0xff800000560a7808 */ /* 0x000fe40000800000 */
[----:B------:R-:W-:Y:S02]  /*43a0*/  ISETP.GT.AND P2, PT, R2, 0x11, PT ;  /* 0x000000110200780c */ /* 0x000fe40003f44270 */
[----:B------:R-:W-:Y:S02]  /*43b0*/  FSEL R19, R76, -INF , P3 ;  /* 0xff8000004c137808 */ /* 0x000fe40001800000 */
[C---:B------:R-:W-:Y:S02]  /*43c0*/  ISETP.GT.AND P0, PT, R0.reuse, 0x11, PT ;  /* 0x000000110000780c */ /* 0x040fe40003f04270 */
        /* <DEDUP_REMOVED lines=8> */
[----:B------:R-:W-:Y:S02]  /*4450*/  ISETP.GT.AND P1, PT, R0, 0x10, PT ;  /* 0x000000100000780c */ /* 0x000fe40003f24270 */
[----:B------:R-:W-:Y:S02]  /*4460*/  ISETP.GT.AND P2, PT, R2, 0x19, PT ;  /* 0x000000190200780c */ /* 0x000fe40003f44270 */
[----:B------:R-:W-:Y:S02]  /*4470*/  FSEL R33, R72, -INF , P3 ;  /* 0xff80000048217808 */ /* 0x000fe40001800000 */
[----:B------:R-:W-:Y:S02]  /*4480*/  FMNMX.FTZ R3, R32, R3, !PT ;  /* 0x0000000320037209 */ /* 0x000fe40007810000 */
[----:B------:R-:W-:Y:S02]  /*4490*/  FSEL R38, R75, -INF , P0 ;  /* 0xff8000004b267808 */ /* 0x000fe40000000000 */
[----:B------:R-:W-:-:S02]  /*44a0*/  FSEL R35, R78, -INF , P1 ;  /* 0xff8000004e237808 */ /* 0x000fc40000800000 */
[----:B------:R-:W-:Y:S02]  /*44b0*/  ISETP.GT.AND P0, PT, R2, 0x28, PT ;  /* 0x000000280200780c */ /* 0x000fe40003f04270 */
[----:B------:R-:W-:Y:S02]  /*44c0*/  ISETP.GT.AND P1, PT, R0, 0x18, PT ;  /* 0x000000180000780c */ /* 0x000fe40003f24270 */
[----:B------:R-:W-:Y:S02]  /*44d0*/  FSEL R34, R73, -INF , P2 ;  /* 0xff80000049227808 */ /* 0x000fe40001000000 */
[----:B------:R-:W-:Y:S02]  /*44e0*/  ISETP.GT.AND P2, PT, R2, 0x20, PT ;  /* 0x000000200200780c */ /* 0x000fe40003f44270 */
[----:B------:R-:W-:Y:S02]  /*44f0*/  FMNMX.FTZ R4, R10, R16, !PT ;  /* 0x000000100a047209 */ /* 0x000fe40007810000 */
[----:B------:R-:W-:-:S02]  /*4500*/  FMNMX.FTZ R3, R33, R3, !PT ;  /* 0x0000000321037209 */ /* 0x000fc40007810000 */
[----:B------:R-:W-:Y:S02]  /*4510*/  FSEL R111, R40, -INF , P0 ;  /* 0xff800000286f7808 */ /* 0x000fe40000000000 */
[----:B------:R-:W-:Y:S02]  /*4520*/  FSEL R37, R74, -INF , P1 ;  /* 0xff8000004a257808 */ /* 0x000fe40000800000 */
[----:B------:R-:W-:Y:S02]  /*4530*/  ISETP.GT.AND P0, PT, R0, 0x29, PT ;  /* 0x000000290000780c */ /* 0x000fe40003f04270 */
        /* <DEDUP_REMOVED lines=13> */
[C---:B------:R-:W-:Y:S02]  /*4610*/  ISETP.GT.AND P0, PT, R0.reuse, 0x31, PT ;  /* 0x000000310000780c */ /* 0x040fe40003f04270 */
[----:B------:R-:W-:-:S02]  /*4620*/  ISETP.GT.AND P2, PT, R0, 0x21, PT ;  /* 0x000000210000780c */ /* 0x000fc40003f44270 */
[----:B------:R-:W-:Y:S02]  /*4630*/  FSEL R110, R41, -INF , P4 ;  /* 0xff800000296e7808 */ /* 0x000fe40002000000 */
[----:B------:R-:W-:Y:S02]  /*4640*/  FMNMX.FTZ R4, R36, R4, !PT ;  /* 0x0000000424047209 */ /* 0x000fe40007810000 */
[----:B------:R-:W-:Y:S02]  /*4650*/  FMNMX.FTZ R3, R111, R3, !PT ;  /* 0x000000036f037209 */ /* 0x000fe40007810000 */
[----:B------:R-:W-:Y:S02]  /*4660*/  FSEL R142, R23, -INF , P0 ;  /* 0xff800000178e7808 */ /* 0x000fe40000000000 */
[----:B------:R-:W-:Y:S02]  /*4670*/  ISETP.GT.AND P0, PT, R2, 0x38, PT ;  /* 0x000000380200780c */ /* 0x000fe40003f04270 */
[----:B------:R-:W-:-:S02]  /*4680*/  FSEL R136, R51, -INF , P2 ;  /* 0xff80000033887808 */ /* 0x000fc40001000000 */
[----:B------:R-:W-:Y:S02]  /*4690*/  ISETP.GT.AND P3, PT, R0, 0x20, PT ;  /* 0x000000200000780c */ /* 0x000fe40003f64270 */
[----:B------:R-:W-:Y:S02]  /*46a0*/  ISETP.GT.AND P2, PT, R2, 0x31, PT ;  /* 0x000000310200780c */ /* 0x000fe40003f44270 */
[----:B------:R-:W-:Y:S02]  /*46b0*/  FMNMX.FTZ R4, R37, R4, !PT ;  /* 0x0000000425047209 */ /* 0x000fe40007810000 */
[----:B------:R-:W-:Y:S02]  /*46c0*/  FMNMX.FTZ R3, R110, R3, !PT ;  /* 0x000000036e037209 */ /* 0x000fe40007810000 */
[----:B------:R-:W-:Y:S02]  /*46d0*/  FSEL R138, R64, -INF , P0 ;  /* 0xff800000408a7808 */ /* 0x000fe40000000000 */
[----:B------:R-:W-:-:S02]  /*46e0*/  ISETP.GT.AND P0, PT, R0, 0x39, PT ;  /* 0x000000390000780c */ /* 0x000fc40003f04270 */
[----:B------:R-:W-:Y:S02]  /*46f0*/  FSEL R112, R50, -INF , P3 ;  /* 0xff80000032707808 */ /* 0x000fe40001800000 */
[----:B------:R-:W-:Y:S02]  /*4700*/  FSEL R141, R21, -INF , P2 ;  /* 0xff800000158d7808 */ /* 0x000fe40001000000 */
[----:B------:R-:W-:Y:S02]  /*4710*/  FMNMX.FTZ R4, R38, R4, !PT ;  /* 0x0000000426047209 */ /* 0x000fe40007810000 */
[----:B------:R-:W-:Y:S02]  /*4720*/  FMNMX.FTZ R3, R139, R3, !PT ;  /* 0x000000038b037209 */ /* 0x000fe40007810000 */
[----:B------:R-:W-:Y:S02]  /*4730*/  FSEL R144, R67, -INF , P0 ;  /* 0xff80000043907808 */ /* 0x000fe40000000000 */
[----:B------:R-:W-:-:S02]  /*4740*/  ISETP.GT.AND P1, PT, R0, 0x28, PT ;  /* 0x000000280000780c */ /* 0x000fc40003f24270 */
[C---:B------:R-:W-:Y:S02]  /*4750*/  ISETP.GT.AND P2, PT, R2.reuse, 0x39, PT ;  /* 0x000000390200780c */ /* 0x040fe40003f44270 */
[----:B------:R-:W-:Y:S02]  /*4760*/  ISETP.GT.AND P0, PT, R2, 0x40, PT ;  /* 0x000000400200780c */ /* 0x000fe40003f04270 */
[----:B------:R-:W-:Y:S02]  /*4770*/  FMNMX.FTZ R4, R112, R4, !PT ;  /* 0x0000000470047209 */ /* 0x000fe40007810000 */
[----:B------:R-:W-:Y:S02]  /*4780*/  FMNMX.FTZ R3, R141, R3, !PT ;  /* 0x000000038d037209 */ /* 0x000fe40007810000 */
[----:B------:R-:W-:Y:S02]  /*4790*/  FSEL R115, R42, -INF , P1 ;  /* 0xff8000002a737808 */ /* 0x000fe40000800000 */
[----:B------:R-:W-:-:S02]  /*47a0*/  FSEL R140, R65, -INF , P2 ;  /* 0xff800000418c7808 */ /* 0x000fc40001000000 */
[----:B------:R-:W-:Y:S02]  /*47b0*/  FSEL R147, R28, -INF , P0 ;  /* 0xff8000001c937808 */ /* 0x000fe40000000000 */
[----:B------:R-:W-:Y:S02]  /*47c0*/  FMNMX.FTZ R4, R136, R4, !PT ;  /* 0x0000000488047209 */ /* 0x000fe40007810000 */
[----:B------:R-:W-:Y:S02]  /*47d0*/  FMNMX.FTZ R3, R138, R3, !PT ;  /* 0x000000038a037209 */ /* 0x000fe40007810000 */
[C---:B------:R-:W-:Y:S02]  /*47e0*/  ISETP.GT.AND P0, PT, R0.reuse, 0x41, PT ;  /* 0x000000410000780c */ /* 0x040fe40003f04270 */
[----:B------:R-:W-:Y:S02]  /*47f0*/  ISETP.GT.AND P1, PT, R0, 0x30, PT ;  /* 0x000000300000780c */ /* 0x000fe40003f24270 */
[----:B------:R-:W-:-:S02]  /*4800*/  ISETP.GT.AND P2, PT, R2, 0x41, PT ;  /* 0x000000410200780c */ /* 0x000fc40003f44270 */
[----:B------:R-:W-:Y:S02]  /*4810*/  FMNMX.FTZ R4, R115, R4, !PT ;  /* 0x0000000473047209 */ /* 0x000fe40007810000 */
[----:B------:R-:W-:Y:S02]  /*4820*/  FMNMX.FTZ R3, R140, R3, !PT ;  /* 0x000000038c037209 */ /* 0x000fe40007810000 */
[----:B------:R-:W-:Y:S02]  /*4830*/  FSEL R158, R31, -INF , P0 ;  /* 0xff8000001f9e7808 */ /* 0x000fe40000000000 */
[----:B------:R-:W-:Y:S02]  /*4840*/  ISETP.GT.AND P0, PT, R2, 0x48, PT ;  /* 0x000000480200780c */ /* 0x000fe40003f04270 */
[----:B------:R-:W-:Y:S02]  /*4850*/  FSEL R143, R22, -INF , P1 ;  /* 0xff800000168f7808 */ /* 0x000fe40000800000 */
[----:B------:R-:W-:Y:S01]  /*4860*/  FSEL R148, R29, -INF , P2 ;  /* 0xff8000001d947808 */ /* 0x000fe20001000000 */
[----:B------:R-:W-:Y:S01]  /*4870*/  LDSM.16.MT88.4 R20, [R192] ;  /* 0x00000000c014783b */ /* 0x000fe20000004200 */
[----:B------:R-:W-:-:S02]  /*4880*/  FMNMX.FTZ R4, R137, R4, !PT ;  /* 0x0000000489047209 */ /* 0x000fc40007810000 */
[----:B------:R-:W-:Y:S02]  /*4890*/  FMNMX.FTZ R3, R147, R3, !PT ;  /* 0x0000000393037209 */ /* 0x000fe40007810000 */
[----:B------:R-:W-:Y:S02]  /*48a0*/  FSEL R146, R24, -INF , P0 ;  /* 0xff80000018927808 */ /* 0x000fe40000000000 */
[C---:B------:R-:W-:Y:S02]  /*48b0*/  ISETP.GT.AND P0, PT, R0.reuse, 0x49, PT ;  /* 0x000000490000780c */ /* 0x040fe40003f04270 */
[----:B------:R-:W-:Y:S02]  /*48c0*/  ISETP.GT.AND P1, PT, R0, 0x38, PT ;  /* 0x000000380000780c */ /* 0x000fe40003f24270 */
[----:B------:R-:W-:Y:S02]  /*48d0*/  ISETP.GT.AND P2, PT, R2, 0x49, PT ;  /* 0x000000490200780c */ /* 0x000fe40003f44270 */
        /* <DEDUP_REMOVED lines=8> */
[----:B------:R-:W-:Y:S02]  /*4960*/  ISETP.GT.AND P1, PT, R0, 0x40, PT ;  /* 0x000000400000780c */ /* 0x000fe40003f24270 */
[----:B------:R-:W-:Y:S02]  /*4970*/  ISETP.GT.AND P2, PT, R2, 0x51, PT ;  /* 0x000000510200780c */ /* 0x000fe40003f44270 */
[----:B------:R-:W-:Y:S02]  /*4980*/  FSEL R214, R44, -INF , P0 ;  /* 0xff8000002cd67808 */ /* 0x000fe40000000000 */
[----:B------:R-:W-:Y:S02]  /*4990*/  FMNMX.FTZ R4, R145, R4, !PT ;  /* 0x0000000491047209 */ /* 0x000fe40007810000 */
[----:B------:R-:W-:-:S02]  /*49a0*/  FMNMX.FTZ R3, R151, R3, !PT ;  /* 0x0000000397037209 */ /* 0x000fc40007810000 */
[----:B------:R-:W-:Y:S02]  /*49b0*/  FSEL R157, R30, -INF , P1 ;  /* 0xff8000001e9d7808 */ /* 0x000fe40000800000 */
[----:B------:R-:W-:Y:S01]  /*49c0*/  ISETP.GT.AND P1, PT, R0, 0x48, PT ;  /* 0x000000480000780c */ /* 0x000fe20003f24270 */
[----:B------:R-:W-:Y:S01]  /*49d0*/  LDSM.16.MT88.4 R28, [R196] ;  /* 0x00000000c41c783b */ /* 0x000fe20000004200 */
[----:B------:R-:W-:Y:S02]  /*49e0*/  ISETP.GT.AND P3, PT, R2, 0x58, PT ;  /* 0x000000580200780c */ /* 0x000fe40003f64270 */
[----:B------:R-:W-:Y:S02]  /*49f0*/  FSEL R163, R45, -INF , P2 ;  /* 0xff8000002da37808 */ /* 0x000fe40001000000 */
        /* <DEDUP_REMOVED lines=8> */
[----:B------:R-:W-:-:S02]  /*4a80*/  ISETP.GT.AND P0, PT, R2, 0x60, PT ;  /* 0x000000600200780c */ /* 0x000fc40003f04270 */
[----:B------:R-:W-:Y:S02]  /*4a90*/  FSEL R217, R13, -INF , P1 ;  /* 0xff8000000dd97808 */ /* 0x000fe40000800000 */
[----:B------:R-:W-:Y:S02]  /*4aa0*/  FMNMX.FTZ R4, R158, R4, !PT ;  /* 0x000000049e047209 */ /* 0x000fe40007810000 */
[----:B------:R-:W-:Y:S02]  /*4ab0*/  FMNMX.FTZ R3, R218, R3, !PT ;  /* 0x00000003da037209 */ /* 0x000fe40007810000 */
[C---:B------:R-:W-:Y:S02]  /*4ac0*/  ISETP.GT.AND P4, PT, R2.reuse, 0x61, PT ;  /* 0x000000610200780c */ /* 0x040fe40003f84270 */
[C---:B------:R-:W-:Y:S02]  /*4ad0*/  ISETP.GT.AND P3, PT, R2.reuse, 0x68, PT ;  /* 0x000000680200780c */ /* 0x040fe40003f64270 */
[----:B------:R-:W-:-:S02]  /*4ae0*/  ISETP.GT.AND P2, PT, R2, 0x69, PT ;  /* 0x000000690200780c */ /* 0x000fc40003f44270 */
[----:B------:R-:W-:Y:S02]  /*4af0*/  FSEL R234, R52, -INF , P0 ;  /* 0xff80000034ea7808 */ /* 0x000fe40000000000 */
[----:B------:R-:W-:Y:S02]  /*4b00*/  ISETP.GT.AND P1, PT, R0, 0x50, PT ;  /* 0x000000500000780c */ /* 0x000fe40003f24270 */
[----:B------:R-:W-:Y:S02]  /*4b10*/  FMNMX.FTZ R2, R156, R4, !PT ;  /* 0x000000049c027209 */ /* 0x000fe40007810000 */
        /* <DEDUP_REMOVED lines=17> */
[----:B------:R-:W-:Y:S01]  /*4c30*/  ISETP.GT.AND P1, PT, R0, 0x60, PT ;  /* 0x000000600000780c */ /* 0x000fe20003f24270 */
[----:B------:R-:W-:Y:S01]  /*4c40*/  LDSM.16.MT88.4 R12, [R193] ;  /* 0x00000000c10c783b */ /* 0x000fe20000004200 */
[----:B------:R-:W-:Y:S02]  /*4c50*/  FMNMX.FTZ R2, R162, R2, !PT ;  /* 0x00000002a2027209 */ /* 0x000fe40007810000 */
[----:B------:R-:W-:Y:S02]  /*4c60*/  FMNMX.FTZ R3, R231, R3, !PT ;  /* 0x00000003e7037209 */ /* 0x000fe40007810000 */
[----:B------:R-:W-:-:S02]  /*4c70*/  ISETP.GT.AND P0, PT, R0, 0x61, PT ;  /* 0x000000610000780c */ /* 0x000fc40003f04270 */
[----:B------:R-:W-:Y:S01]  /*4c80*/  FSEL R230, R54, -INF , P1 ;  /* 0xff80000036e67808 */ /* 0x000fe20000800000 */
[----:B------:R-:W1:Y:S01]  /*4c90*/  SHFL.BFLY PT, R5, R3, 0x2, 0x1f ;  /* 0x0c401f0003057f89 */ /* 0x000e6200000e0000 */
[----:B------:R-:W-:Y:S02]  /*4ca0*/  FMNMX.FTZ R2, R221, R2, !PT ;  /* 0x00000002dd027209 */ /* 0x000fe40007810000 */
[----:B------:R-:W-:Y:S02]  /*4cb0*/  FSEL R237, R55, -INF , P0 ;  /* 0xff80000037ed7808 */ /* 0x000fe40000000000 */
[----:B------:R-:W-:Y:S02]  /*4cc0*/  ISETP.GT.AND P1, PT, R0, 0x68, PT ;  /* 0x000000680000780c */ /* 0x000fe40003f24270 */
[----:B------:R-:W-:Y:S02]  /*4cd0*/  FMNMX.FTZ R2, R230, R2, !PT ;  /* 0x00000002e6027209 */ /* 0x000fe40007810000 */
[----:B------:R-:W-:-:S02]  /*4ce0*/  ISETP.GT.AND P0, PT, R0, 0x69, PT ;  /* 0x000000690000780c */ /* 0x000fc40003f04270 */
        /* <DEDUP_REMOVED lines=42> */
[C---:B-1----:R-:W-:Y:S08]  /*4f90*/  HMMA.16816.F32 R56, R4.reuse, R8, RZ ;  /* 0x000000080438723c */ /* 0x042ff000000018ff */
[----:B------:R-:W-:Y:S01]  /*4fa0*/  HMMA.16816.F32 R68, R4, R10, RZ ;  /* 0x0000000a0444723c */ /* 0x000fe200000018ff */
[----:B------:R-:W1:Y:S01]  /*4fb0*/  LDSM.16.MT88.4 R8, [R194+0x3800] ;  /* 0x00380000c208783b */ /* 0x000e620000004200 */
[----:B--2---:R-:W-:-:S06]  /*4fc0*/  FFMA.FTZ R3, R32, c[0x0][0x2d0], -R2 ;  /* 0x0000b40020037a23 */ /* 0x004fcc0000010802 */
[C---:B------:R-:W-:Y:S01]  /*4fd0*/  HMMA.16816.F32 R72, R4.reuse, R12, RZ ;  /* 0x0000000c0448723c */ /* 0x040fe200000018ff */
[----:B------:R2:W3:Y:S07]  /*4fe0*/  MUFU.EX2 R247, R3 ;  /* 0x0000000300f77308 */ /* 0x0004ee0000000800 */
[C---:B------:R-:W-:Y:S01]  /*4ff0*/  HMMA.16816.F32 R64, R4.reuse, R14, RZ ;  /* 0x0000000e0440723c */ /* 0x040fe200000018ff */
[----:B------:R-:W4:Y:S07]  /*5000*/  LDSM.16.MT88.4 R12, [R192+0x3800] ;  /* 0x00380000c00c783b */ /* 0x000f2e0000004200 */
[----:B------:R-:W-:Y:S01]  /*5010*/  HMMA.16816.F32 R60, R4, R20, RZ ;  /* 0x00000014043c723c */ /* 0x000fe200000018ff */
[----:B--2---:R-:W-:-:S04]  /*5020*/  FFMA.FTZ R3, R33, c[0x0][0x2d0], -R2 ;  /* 0x0000b40021037a23 */ /* 0x004fc80000010802 */
[----:B------:R2:W-:Y:S03]  /*5030*/  MUFU.EX2 R244, R3 ;  /* 0x0000000300f47308 */ /* 0x0005e60000000800 */
[C---:B------:R-:W-:Y:S01]  /*5040*/  HMMA.16816.F32 R52, R4.reuse, R22, RZ ;  /* 0x000000160434723c */ /* 0x040fe200000018ff */
[----:B------:R-:W-:Y:S07]  /*5050*/  LDSM.16.MT88.4 R20, [R191+0x800] ;  /* 0x00080000bf14783b */ /* 0x000fee0000004200 */
[----:B------:R-:W-:Y:S01]  /*5060*/  HMMA.16816.F32 R40, R4, R24, RZ ;  /* 0x000000180428723c */ /* 0x000fe200000018ff */
[----:B--2---:R-:W-:-:S07]  /*5070*/  FFMA.FTZ R3, R34, c[0x0][0x2d0], -R2 ;  /* 0x0000b40022037a23 */ /* 0x004fce0000010802 */
[C---:B-1----:R-:W-:Y:S01]  /*5080*/  HMMA.16816.F32 R104, R4.reuse, R8, RZ ;  /* 0x000000080468723c */ /* 0x042fe200000018ff */
[----:B------:R1:W-:Y:S07]  /*5090*/  MUFU.EX2 R248, R3 ;  /* 0x0000000300f87308 */ /* 0x0003ee0000000800 */
[C---:B------:R-:W-:Y:S01]  /*50a0*/  HMMA.16816.F32 R92, R4.reuse, R10, RZ ;  /* 0x0000000a045c723c */ /* 0x040fe200000018ff */
[----:B------:R-:W2:Y:S07]  /*50b0*/  LDSM.16.MT88.4 R8, [R192+0x800] ;  /* 0x00080000c008783b */ /* 0x000eae0000004200 */
[----:B----4-:R-:W-:Y:S01]  /*50c0*/  HMMA.16816.F32 R76, R4, R14, RZ ;  /* 0x0000000e044c723c */ /* 0x010fe200000018ff */
[----:B-1----:R-:W-:-:S04]  /*50d0*/  FFMA.FTZ R3, R35, c[0x0][0x2d0], -R0 ;  /* 0x0000b40023037a23 */ /* 0x002fc80000010800 */
[----:B------:R1:W-:Y:S03]  /*50e0*/  MUFU.EX2 R239, R3 ;  /* 0x0000000300ef7308 */ /* 0x0003e60000000800 */
[C---:B------:R-:W-:Y:S08]  /*50f0*/  HMMA.16816.F32 R48, R4.reuse, R28, RZ ;  /* 0x0000001c0430723c */ /* 0x040ff000000018ff */
[----:B------:R-:W-:Y:S01]  /*5100*/  HMMA.16816.F32 R44, R4, R30, RZ ;  /* 0x0000001e042c723c */ /* 0x000fe200000018ff */
[----:B-1----:R-:W-:-:S07]  /*5110*/  FFMA.FTZ R3, R36, c[0x0][0x2d0], -R0 ;  /* 0x0000b40024037a23 */ /* 0x002fce0000010800 */
[C---:B------:R-:W-:Y:S01]  /*5120*/  HMMA.16816.F32 R32, R4.reuse, R16, RZ ;  /* 0x000000100420723c */ /* 0x040fe200000018ff */
[----:B------:R1:W4:Y:S07]  /*5130*/  MUFU.EX2 R240, R3 ;  /* 0x0000000300f07308 */ /* 0x00032e0000000800 */
[----:B------:R-:W-:Y:S01]  /*5140*/  HMMA.16816.F32 R28, R4, R18, RZ ;  /* 0x00000012041c723c */ /* 0x000fe200000018ff */
[----:B------:R-:W-:Y:S01]  /*5150*/  LDSM.16.MT88.4 R16, [R194+0x800] ;  /* 0x00080000c210783b */ /* 0x000fe20000004200 */
[----:B-1----:R-:W-:-:S04]  /*5160*/  FFMA.FTZ R3, R37, c[0x0][0x2d0], -R0 ;  /* 0x0000b40025037a23 */ /* 0x002fc80000010800 */
[----:B------:R1:W-:Y:S02]  /*5170*/  MUFU.EX2 R238, R3 ;  /* 0x0000000300ee7308 */ /* 0x0003e40000000800 */
[----:B-1----:R-:W-:Y:S02]  /*5180*/  FFMA.FTZ R3, R38, c[0x0][0x2d0], -R0 ;  /* 0x0000b40026037a23 */ /* 0x002fe40000010800 */
[C---:B------:R-:W-:Y:S04]  /*5190*/  HMMA.16816.F32 R36, R4.reuse, R26, RZ ;  /* 0x0000001a0424723c */ /* 0x040fe800000018ff */
[----:B------:R1:W5:Y:S04]  /*51a0*/  MUFU.EX2 R241, R3 ;  /* 0x0000000300f17308 */ /* 0x0003680000000800 */
[----:B------:R-:W-:Y:S01]  /*51b0*/  HMMA.16816.F32 R24, R4, R12, RZ ;  /* 0x0000000c0418723c */ /* 0x000fe200000018ff */
[----:B------:R-:W2:Y:S06]  /*51c0*/  LDSM.16.MT88.4 R12, [R193+0x800] ;  /* 0x00080000c10c783b */ /* 0x000eac0000004200 */
[----:B---3--:R-:W-:-:S02]  /*51d0*/  F2FP.PACK_AB R4, R247, R245 ;  /* 0x000000f5f704723e */ /* 0x008fc400000000ff */
[----:B----4-:R-:W-:Y:S01]  /*51e0*/  F2FP.PACK_AB R5, R240, R239 ;  /* 0x000000eff005723e */ /* 0x010fe200000000ff */
[--C-:B-1----:R-:W-:Y:S01]  /*51f0*/  FFMA.FTZ R3, R109, c[0x0][0x2d0], -R2.reuse ;  /* 0x0000b4006d037a23 */ /* 0x102fe20000010802 */
[----:B------:R-:W-:Y:S02]  /*5200*/  F2FP.PACK_AB R6, R248, R244 ;  /* 0x000000f4f806723e */ /* 0x000fe400000000ff */
[----:B-----5:R-:W-:Y:S01]  /*5210*/  F2FP.PACK_AB R7, R241, R238 ;  /* 0x000000eef107723e */ /* 0x020fe200000000ff */
[----:B------:R1:W-:Y:S06]  /*5220*/  MUFU.EX2 R227, R3 ;  /* 0x0000000300e37308 */ /* 0x0003ec0000000800 */
[C---:B--2---:R-:W-:Y:S08]  /*5230*/  HMMA.16816.F32 R124, R4.reuse, R8, R60 ;  /* 0x00000008047c723c */ /* 0x044ff0000000183c */
        /* <DEDUP_REMOVED lines=13> */
[----:B-1----:R-:W-:-:S04]  /*5310*/  FFMA.FTZ R3, R110, c[0x0][0x2d0], -R2 ;  /* 0x0000b4006e037a23 */ /* 0x002fc80000010802 */
[----:B------:R1:W-:Y:S03]  /*5320*/  MUFU.EX2 R228, R3 ;  /* 0x0000000300e47308 */ /* 0x0003e60000000800 */
[C---:B--2---:R-:W-:Y:S08]  /*5330*/  HMMA.16816.F32 R64, R4.reuse, R8, R32 ;  /* 0x000000080440723c */ /* 0x044ff00000001820 */
[----:B------:R-:W-:Y:S01]  /*5340*/  HMMA.16816.F32 R56, R4, R10, R28 ;  /* 0x0000000a0438723c */ /* 0x000fe2000000181c */
[----:B------:R-:W2:Y:S01]  /*5350*/  LDSM.16.MT88.4 R8, [R194+0x4000] ;  /* 0x00400000c208783b */ /* 0x000ea20000004200 */
[----:B-1----:R-:W-:-:S06]  /*5360*/  FFMA.FTZ R3, R112, c[0x0][0x2d0], -R0 ;  /* 0x0000b40070037a23 */ /* 0x002fcc0000010800 */
[C---:B----4-:R-:W-:Y:S01]  /*5370*/  HMMA.16816.F32 R72, R4.reuse, R20, R40 ;  /* 0x000000140448723c */ /* 0x050fe20000001828 */
[----:B------:R-:W-:Y:S01]  /*5380*/  IMAD.MOV.U32 R112, RZ, RZ, R150 ;  /* 0x000000ffff707224 */ /* 0x000fe200078e0096 */
[----:B------:R1:W-:Y:S06]  /*5390*/  MUFU.EX2 R225, R3 ;  /* 0x0000000300e17308 */ /* 0x0003ec0000000800 */
[C---:B------:R-:W-:Y:S01]  /*53a0*/  HMMA.16816.F32 R80, R4.reuse, R18, R44 ;  /* 0x000000120450723c */ /* 0x040fe2000000182c */
[----:B------:R-:W-:Y:S07]  /*53b0*/  LDSM.16.MT88.4 R16, [R191+0x4800] ;  /* 0x00480000bf10783b */ /* 0x000fee0000004200 */
[----:B-----5:R-:W-:Y:S01]  /*53c0*/  HMMA.16816.F32 R40, R4, R12, R24 ;  /* 0x0000000c0428723c */ /* 0x020fe20000001818 */
[----:B-1----:R-:W-:-:S02]  /*53d0*/  FFMA.FTZ R3, R136, c[0x0][0x2d0], -R0 ;  /* 0x0000b40088037a23 */ /* 0x002fc40000010800 */
[----:B------:R-:W-:Y:S02]  /*53e0*/  IMAD.MOV.U32 R136, RZ, RZ, R149 ;  /* 0x000000ffff887224 */ /* 0x000fe400078e0095 */
[----:B------:R1:W4:Y:S03]  /*53f0*/  MUFU.EX2 R223, R3 ;  /* 0x0000000300df7308 */ /* 0x0003260000000800 */
[C---:B------:R-:W-:Y:S01]  /*5400*/  HMMA.16816.F32 R32, R4.reuse, R14, R76 ;  /* 0x0000000e0420723c */ /* 0x040fe2000000184c */
[----:B------:R-:W5:Y:S07]  /*5410*/  LDSM.16.MT88.4 R12, [R191+0x1000] ;  /* 0x00100000bf0c783b */ /* 0x000f6e0000004200 */
[----:B------:R-:W-:Y:S01]  /*5420*/  HMMA.16816.F32 R68, R4, R22, R36 ;  /* 0x000000160444723c */ /* 0x000fe20000001824 */
[----:B------:R-:W5:Y:S01]  /*5430*/  LDSM.16.MT88.4 R20, [R193+0x1000] ;  /* 0x00100000c114783b */ /* 0x000f620000004200 */
[----:B-1----:R-:W-:-:S06]  /*5440*/  FFMA.FTZ R3, R115, c[0x0][0x2d0], -R0 ;  /* 0x0000b40073037a23 */ /* 0x002fcc0000010800 */
[C---:B--2---:R-:W-:Y:S01]  /*5450*/  HMMA.16816.F32 R28, R4.reuse, R8, R104 ;  /* 0x00000008041c723c */ /* 0x044fe20000001868 */
[----:B------:R1:W-:Y:S07]  /*5460*/  MUFU.EX2 R222, R3 ;  /* 0x0000000300de7308 */ /* 0x0003ee0000000800 */
[----:B------:R-:W-:Y:S01]  /*5470*/  HMMA.16816.F32 R24, R4, R10, R92 ;  /* 0x0000000a0418723c */ /* 0x000fe2000000185c */
[----:B------:R-:W2:Y:S06]  /*5480*/  LDSM.16.MT88.4 R8, [R194+0x1000] ;  /* 0x00100000c208783b */ /* 0x000eac0000004200 */
[----:B---3--:R-:W-:-:S02]  /*5490*/  F2FP.PACK_AB R4, R229, R227 ;  /* 0x000000e3e504723e */ /* 0x008fc400000000ff */
[----:B----4-:R-:W-:Y:S01]  /*54a0*/  F2FP.PACK_AB R5, R223, R225 ;  /* 0x000000e1df05723e */ /* 0x010fe200000000ff */
        /* <DEDUP_REMOVED lines=8> */
[C---:B------:R-:W-:Y:S08]  /*5530*/  HMMA.16816.F32 R48, R4.reuse, R20, R84 ;  /* 0x000000140430723c */ /* 0x040ff00000001854 */
[C---:B------:R-:W-:Y:S01]  /*5540*/  HMMA.16816.F32 R44, R4.reuse, R22, R120 ;  /* 0x00000016042c723c */ /* 0x040fe20000001878 */
[----:B------:R-:W3:Y:S04]  /*5550*/  LDSM.16.MT88.4 R20, [R193+0x4800] ;  /* 0x00480000c114783b */ /* 0x000ee80000004200 */
[----:B------:R-:W-:Y:S03]  /*5560*/  LDSM.16.MT88.4 R120, [R191+0x3000] ;  /* 0x00300000bf78783b */ /* 0x000fe60000004200 */
[C---:B--2---:R-:W-:Y:S08]  /*5570*/  HMMA.16816.F32 R100, R4.reuse, R10, R80 ;  /* 0x0000000a0464723c */ /* 0x044ff00000001850 */
[C---:B------:R-:W-:Y:S08]  /*5580*/  HMMA.16816.F32 R88, R4.reuse, R16, R72 ;  /* 0x000000100458723c */ /* 0x040ff00000001848 */
[C---:B------:R-:W-:Y:S01]  /*5590*/  HMMA.16816.F32 R80, R4.reuse, R18, R68 ;  /* 0x000000120450723c */ /* 0x040fe20000001844 */
[----:B------:R-:W-:Y:S07]  /*55a0*/  LDSM.16.MT88.4 R16, [R191+0x1800] ;  /* 0x00180000bf10783b */ /* 0x000fee0000004200 */
[C---:B-1----:R-:W-:Y:S08]  /*55b0*/  HMMA.16816.F32 R104, R4.reuse, R14, R116 ;  /* 0x0000000e0468723c */ /* 0x042ff00000001874 */
[C---:B------:R-:W-:Y:S01]  /*55c0*/  HMMA.16816.F32 R116, R4.reuse, R8, R96 ;  /* 0x000000080474723c */ /* 0x040fe20000001860 */
[----:B------:R-:W1:Y:S07]  /*55d0*/  LDSM.16.MT88.4 R8, [R192+0x4800] ;  /* 0x00480000c008783b */ /* 0x000e6e0000004200 */
[C---:B------:R-:W-:Y:S01]  /*55e0*/  HMMA.16816.F32 R36, R4.reuse, R12, R124 ;  /* 0x0000000c0424723c */ /* 0x040fe2000000187c */
[----:B------:R2:W-:Y:S01]  /*55f0*/  MUFU.EX2 R124, R3 ;  /* 0x00000003007c7308 */ /* 0x0005e20000000800 */
[----:B------:R-:W4:Y:S05]  /*5600*/  LDSM.16.MT88.4 R12, [R194+0x4800] ;  /* 0x00480000c20c783b */ /* 0x000f2a0000004200 */
[----:B------:R-:W-:Y:S01]  /*5610*/  IMAD.MOV.U32 R127, RZ, RZ, R154 ;  /* 0x000000ffff7f7224 */ /* 0x000fe200078e009a */
[----:B---3--:R-:W-:Y:S01]  /*5620*/  HMMA.16816.F32 R72, R4, R22, R56 ;  /* 0x000000160448723c */ /* 0x008fe20000001838 */
[----:B------:R-:W-:-:S02]  /*5630*/  IMAD.MOV.U32 R126, RZ, RZ, R153 ;  /* 0x000000ffff7e7224 */ /* 0x000fc400078e0099 */
[----:B------:R-:W-:-:S05]  /*5640*/  IMAD.MOV.U32 R125, RZ, RZ, R152 ;  /* 0x000000ffff7d7224 */ /* 0x000fca00078e0098 */
[C---:B------:R-:W-:Y:S01]  /*5650*/  HMMA.16816.F32 R76, R4.reuse, R20, R64 ;  /* 0x00000014044c723c */ /* 0x040fe20000001840 */
[--C-:B--2---:R-:W-:Y:S01]  /*5660*/  FFMA.FTZ R3, R141, c[0x0][0x2d0], -R2.reuse ;  /* 0x0000b4008d037a23 */ /* 0x104fe20000010802 */
[----:B------:R-:W-:Y:S03]  /*5670*/  LDSM.16.MT88.4 R20, [R192+0x1800] ;  /* 0x00180000c014783b */ /* 0x000fe60000004200 */
[----:B------:R2:W3:Y:S03]  /*5680*/  MUFU.EX2 R161, R3 ;  /* 0x0000000300a17308 */ /* 0x0004e60000000800 */
[----:B-1----:R-:W-:Y:S01]  /*5690*/  HMMA.16816.F32 R56, R4, R8, R40 ;  /* 0x000000080438723c */ /* 0x002fe20000001828 */
[----:B--2---:R-:W-:-:S04]  /*56a0*/  FFMA.FTZ R3, R138, c[0x0][0x2d0], -R2 ;  /* 0x0000b4008a037a23 */ /* 0x004fc80000010802 */
[----:B------:R1:W-:Y:S03]  /*56b0*/  MUFU.EX2 R160, R3 ;  /* 0x0000000300a07308 */ /* 0x0003e60000000800 */
[C---:B------:R-:W-:Y:S01]  /*56c0*/  HMMA.16816.F32 R68, R4.reuse, R10, R32 ;  /* 0x0000000a0444723c */ /* 0x040fe20000001820 */
[----:B------:R-:W2:Y:S07]  /*56d0*/  LDSM.16.MT88.4 R8, [R193+0x1800] ;  /* 0x00180000c108783b */ /* 0x000eae0000004200 */
[----:B----4-:R-:W-:Y:S01]  /*56e0*/  HMMA.16816.F32 R84, R4, R12, R28 ;  /* 0x0000000c0454723c */ /* 0x010fe2000000181c */
[----:B-1----:R-:W-:-:S07]  /*56f0*/  FFMA.FTZ R3, R140, c[0x0][0x2d0], -R2 ;  /* 0x0000b4008c037a23 */ /* 0x002fce0000010802 */
[----:B------:R-:W-:Y:S01]  /*5700*/  HMMA.16816.F32 R64, R4, R14, R24 ;  /* 0x0000000e0440723c */ /* 0x000fe20000001818 */
[----:B------:R-:W1:Y:S01]  /*5710*/  LDSM.16.MT88.4 R12, [R194+0x1800] ;  /* 0x00180000c20c783b */ /* 0x000e620000004200 */
[----:B------:R4:W5:Y:S05]  /*5720*/  MUFU.EX2 R159, R3 ;  /* 0x00000003009f7308 */ /* 0x00096a0000000800 */
[----:B---3--:R-:W-:Y:S01]  /*5730*/  F2FP.PACK_AB R4, R161, R124 ;  /* 0x0000007ca104723e */ /* 0x008fe200000000ff */
[----:B----4-:R-:W-:Y:S01]  /*5740*/  FFMA.FTZ R3, R143, c[0x0][0x2d0], -R0 ;  /* 0x0000b4008f037a23 */ /* 0x010fe20000010800 */
[----:B-----5:R-:W-:-:S03]  /*5750*/  F2FP.PACK_AB R6, R159, R160 ;  /* 0x000000a09f06723e */ /* 0x020fc600000000ff */
[----:B------:R3:W-:Y:S02]  /*5760*/  MUFU.EX2 R154, R3 ;  /* 0x00000003009a7308 */ /* 0x0007e40000000800 */
[----:B---3--:R-:W-:-:S06]  /*5770*/  FFMA.FTZ R3, R142, c[0x0][0x2d0], -R0 ;  /* 0x0000b4008e037a23 */ /* 0x008fcc0000010800 */
[----:B------:R3:W4:Y:S02]  /*5780*/  MUFU.EX2 R150, R3 ;  /* 0x0000000300967308 */ /* 0x0007240000000800 */
[----:B---3--:R-:W-:Y:S01]  /*5790*/  FFMA.FTZ R3, R145, c[0x0][0x2d0], -R0 ;  /* 0x0000b40091037a23 */ /* 0x008fe20000010800 */
[----:B----4-:R-:W-:-:S05]  /*57a0*/  F2FP.PACK_AB R5, R150, R154 ;  /* 0x0000009a9605723e */ /* 0x010fca00000000ff */
[----:B------:R3:W-:Y:S02]  /*57b0*/  MUFU.EX2 R153, R3 ;  /* 0x0000000300997308 */ /* 0x0007e40000000800 */
[----:B---3--:R-:W-:-:S06]  /*57c0*/  FFMA.FTZ R3, R144, c[0x0][0x2d0], -R0 ;  /* 0x0000b40090037a23 */ /* 0x008fcc0000010800 */
        /* <DEDUP_REMOVED lines=8> */
[C---:B------:R-:W-:Y:S01]  /*5850*/  HMMA.16816.F32 R44, R4.reuse, R20, R36 ;  /* 0x00000014042c723c */ /* 0x040fe20000001824 */
[----:B------:R3:W4:Y:S07]  /*5860*/  MUFU.EX2 R149, R3 ;  /* 0x0000000300957308 */ /* 0x00072e0000000800 */
[C---:B------:R-:W-:Y:S01]  /*5870*/  HMMA.16816.F32 R40, R4.reuse, R22, R104 ;  /* 0x000000160428723c */ /* 0x040fe20000001868 */
[----:B------:R-:W5:Y:S07]  /*5880*/  LDSM.16.MT88.4 R20, [R192+0x5000] ;  /* 0x00500000c014783b */ /* 0x000f6e0000004200 */
[----:B------:R-:W-:Y:S01]  /*5890*/  HMMA.16816.F32 R60, R4, R16, R60 ;  /* 0x00000010043c723c */ /* 0x000fe2000000183c */
[----:B---3--:R-:W-:-:S04]  /*58a0*/  FFMA.FTZ R3, R146, c[0x0][0x2d0], -R2 ;  /* 0x0000b40092037a23 */ /* 0x008fc80000010802 */
[----:B------:R3:W-:Y:S03]  /*58b0*/  MUFU.EX2 R146, R3 ;  /* 0x0000000300927308 */ /* 0x0007e60000000800 */
[C---:B------:R-:W-:Y:S01]  /*58c0*/  HMMA.16816.F32 R96, R4.reuse, R18, R52 ;  /* 0x000000120460723c */ /* 0x040fe20000001834 */
[----:B------:R-:W4:Y:S07]  /*58d0*/  LDSM.16.MT88.4 R16, [R193+0x5000] ;  /* 0x00500000c110783b */ /* 0x000f2e0000004200 */
[----:B-1----:R-:W-:Y:S01]  /*58e0*/  HMMA.16816.F32 R28, R4, R12, R116 ;  /* 0x0000000c041c723c */ /* 0x002fe20000001874 */
[----:B---3--:R-:W-:-:S07]  /*58f0*/  FFMA.FTZ R3, R151, c[0x0][0x2d0], -R2 ;  /* 0x0000b40097037a23 */ /* 0x008fce0000010802 */
[C---:B--2---:R-:W-:Y:S01]  /*5900*/  HMMA.16816.F32 R24, R4.reuse, R8, R88 ;  /* 0x000000080418723c */ /* 0x044fe20000001858 */
[----:B------:R-:W-:Y:S01]  /*5910*/  IMAD.MOV.U32 R151, RZ, RZ, R136 ;  /* 0x000000ffff977224 */ /* 0x000fe200078e0088 */
[----:B------:R1:W-:Y:S06]  /*5920*/  MUFU.EX2 R148, R3 ;  /* 0x0000000300947308 */ /* 0x0003ec0000000800 */
[C---:B------:R-:W-:Y:S01]  /*5930*/  HMMA.16816.F32 R32, R4.reuse, R10, R80 ;  /* 0x0000000a0420723c */ /* 0x040fe20000001850 */
[----:B------:R-:W2:Y:S07]  /*5940*/  LDSM.16.MT88.4 R8, [R194+0x5000] ;  /* 0x00500000c208783b */ /* 0x000eae0000004200 */
[----:B-----5:R-:W-:Y:S01]  /*5950*/  HMMA.16816.F32 R56, R4, R20, R56 ;  /* 0x000000140438723c */ /* 0x020fe20000001838 */
[----:B-1----:R-:W-:-:S02]  /*5960*/  FFMA.FTZ R3, R157, c[0x0][0x2d0], -R0 ;  /* 0x0000b4009d037a23 */ /* 0x002fc40000010800 */
[----:B------:R-:W-:Y:S02]  /*5970*/  IMAD.MOV.U32 R157, RZ, RZ, R112 ;  /* 0x000000ffff9d7224 */ /* 0x000fe400078e0070 */
[----:B------:R1:W-:Y:S03]  /*5980*/  MUFU.EX2 R142, R3 ;  /* 0x00000003008e7308 */ /* 0x0003e60000000800 */
[C---:B------:R-:W-:Y:S01]  /*5990*/  HMMA.16816.F32 R68, R4.reuse, R22, R68 ;  /* 0x000000160444723c */ /* 0x040fe20000001844 */
[----:B------:R-:W3:Y:S07]  /*59a0*/  LDSM.16.MT88.4 R20, [R191+0x2000] ;  /* 0x00200000bf14783b */ /* 0x000eee0000004200 */
[----:B------:R-:W-:Y:S01]  /*59b0*/  HMMA.16816.F32 R36, R4, R14, R100 ;  /* 0x0000000e0424723c */ /* 0x000fe20000001864 */
[----:B------:R-:W-:Y:S01]  /*59c0*/  LDSM.16.MT88.4 R12, [R193+0x2000] ;  /* 0x00200000c10c783b */ /* 0x000fe20000004200 */
[----:B-1----:R-:W-:-:S06]  /*59d0*/  FFMA.FTZ R3, R158, c[0x0][0x2d0], -R0 ;  /* 0x0000b4009e037a23 */ /* 0x002fcc0000010800 */
[C---:B----4-:R-:W-:Y:S01]  /*59e0*/  HMMA.16816.F32 R48, R4.reuse, R16, R76 ;  /* 0x000000100430723c */ /* 0x050fe2000000184c */
[----:B------:R-:W-:Y:S01]  /*59f0*/  IMAD.MOV.U32 R158, RZ, RZ, R125 ;  /* 0x000000ffff9e7224 */ /* 0x000fe200078e007d */
[----:B------:R1:W4:Y:S06]  /*5a00*/  MUFU.EX2 R143, R3 ;  /* 0x00000003008f7308 */ /* 0x00032c0000000800 */
[C---:B------:R-:W-:Y:S01]  /*5a10*/  HMMA.16816.F32 R52, R4.reuse, R18, R72 ;  /* 0x000000120434723c */ /* 0x040fe20000001848 */
[----:B------:R-:W-:Y:S07]  /*5a20*/  LDSM.16.MT88.4 R16, [R194+0x2000] ;  /* 0x00200000c210783b */ /* 0x000fee0000004200 */
[----:B--2---:R-:W-:Y:S01]  /*5a30*/  HMMA.16816.F32 R80, R4, R8, R84 ;  /* 0x000000080450723c */ /* 0x004fe20000001854 */
[----:B-1----:R-:W-:-:S02]  /*5a40*/  FFMA.FTZ R3, R156, c[0x0][0x2d0], -R0 ;  /* 0x0000b4009c037a23 */ /* 0x002fc40000010800 */
[----:B------:R-:W-:Y:S02]  /*5a50*/  IMAD.MOV.U32 R156, RZ, RZ, R126 ;  /* 0x000000ffff9c7224 */ /* 0x000fe400078e007e */
[----:B------:R1:W-:Y:S03]  /*5a60*/  MUFU.EX2 R144, R3 ;  /* 0x0000000300907308 */ /* 0x0003e60000000800 */
[----:B------:R-:W-:Y:S01]  /*5a70*/  HMMA.16816.F32 R64, R4, R10, R64 ;  /* 0x0000000a0440723c */ /* 0x000fe20000001840 */
[----:B------:R-:W2:Y:S06]  /*5a80*/  LDSM.16.MT88.4 R8, [R192+0x2000] ;  /* 0x00200000c008783b */ /* 0x000eac0000004200 */
[----:B------:R-:W-:-:S02]  /*5a90*/  F2FP.PACK_AB R4, R149, R147 ;  /* 0x000000939504723e */ /* 0x000fc400000000ff */
[----:B----4-:R-:W-:Y:S02]  /*5aa0*/  F2FP.PACK_AB R5, R143, R142 ;  /* 0x0000008e8f05723e */ /* 0x010fe400000000ff */
[----:B------:R-:W-:Y:S01]  /*5ab0*/  F2FP.PACK_AB R6, R148, R146 ;  /* 0x000000929406723e */ /* 0x000fe200000000ff */
[----:B-1----:R-:W-:Y:S02]  /*5ac0*/  FFMA.FTZ R3, R155, c[0x0][0x2d0], -R0 ;  /* 0x0000b4009b037a23 */ /* 0x002fe40000010800 */
[----:B------:R-:W-:Y:S02]  /*5ad0*/  IMAD.MOV.U32 R155, RZ, RZ, R127 ;  /* 0x000000ffff9b7224 */ /* 0x000fe400078e007f */
        /* <DEDUP_REMOVED lines=11> */
[----:B------:R-:W4:Y:S07]  /*5b90*/  LDSM.16.MT88.4 R8, [R193+0x5800] ;  /* 0x00580000c108783b */ /* 0x000f2e0000004200 */
[----:B------:R-:W-:Y:S01]  /*5ba0*/  HMMA.16816.F32 R88, R4, R18, R36 ;  /* 0x000000120458723c */ /* 0x000fe20000001824 */
[----:B-1----:R-:W-:-:S04]  /*5bb0*/  FFMA.FTZ R3, R218, c[0x0][0x2d0], -R2 ;  /* 0x0000b400da037a23 */ /* 0x002fc80000010802 */
[----:B------:R1:W-:Y:S03]  /*5bc0*/  MUFU.EX2 R139, R3 ;  /* 0x00000003008b7308 */ /* 0x0003e60000000800 */
[C---:B------:R-:W-:Y:S01]  /*5bd0*/  HMMA.16816.F32 R76, R4.reuse, R12, R108 ;  /* 0x0000000c044c723c */ /* 0x040fe2000000186c */
[----:B------:R-:W-:Y:S01]  /*5be0*/  IMAD.MOV.U32 R214, RZ, RZ, c[0x0][0x2c4] ;  /* 0x0000b100ffd67624 */ /* 0x000fe200078e00ff */
[----:B------:R-:W-:Y:S06]  /*5bf0*/  LDSM.16.MT88.4 R108, [R192+0x6800] ;  /* 0x00680000c06c783b */ /* 0x000fec0000004200 */
[----:B------:R-:W-:Y:S01]  /*5c00*/  HMMA.16816.F32 R96, R4, R14, R92 ;  /* 0x0000000e0460723c */ /* 0x000fe2000000185c */
[----:B------:R-:W5:Y:S01]  /*5c10*/  LDSM.16.MT88.4 R12, [R192+0x5800] ;  /* 0x00580000c00c783b */ /* 0x000f620000004200 */
[----:B-1----:R-:W-:-:S06]  /*5c20*/  FFMA.FTZ R3, R217, c[0x0][0x2d0], -R2 ;  /* 0x0000b400d9037a23 */ /* 0x002fcc0000010802 */
[C---:B---3--:R-:W-:Y:S01]  /*5c30*/  HMMA.16816.F32 R60, R4.reuse, R20, R24 ;  /* 0x00000014043c723c */ /* 0x048fe20000001818 */
[----:B------:R1:W-:Y:S07]  /*5c40*/  MUFU.EX2 R141, R3 ;  /* 0x00000003008d7308 */ /* 0x0003ee0000000800 */
[C---:B------:R-:W-:Y:S01]  /*5c50*/  HMMA.16816.F32 R40, R4.reuse, R22, R32 ;  /* 0x000000160428723c */ /* 0x040fe20000001820 */
[----:B------:R-:W-:Y:S07]  /*5c60*/  LDSM.16.MT88.4 R20, [R193+0x2800] ;  /* 0x00280000c114783b */ /* 0x000fee0000004200 */
[----:B----4-:R-:W-:Y:S01]  /*5c70*/  HMMA.16816.F32 R36, R4, R8, R48 ;  /* 0x000000080424723c */ /* 0x010fe20000001830 */
[----:B-1----:R-:W-:-:S04]  /*5c80*/  FFMA.FTZ R3, R215, c[0x0][0x2d0], -R0 ;  /* 0x0000b400d7037a23 */ /* 0x002fc80000010800 */
[----:B------:R1:W-:Y:S03]  /*5c90*/  MUFU.EX2 R137, R3 ;  /* 0x0000000300897308 */ /* 0x0003e60000000800 */
[C---:B------:R-:W-:Y:S01]  /*5ca0*/  HMMA.16816.F32 R24, R4.reuse, R10, R52 ;  /* 0x0000000a0418723c */ /* 0x040fe20000001834 */
[----:B------:R-:W3:Y:S07]  /*5cb0*/  LDSM.16.MT88.4 R8, [R194+0x5800] ;  /* 0x00580000c208783b */ /* 0x000eee0000004200 */
[----:B------:R-:W-:Y:S01]  /*5cc0*/  HMMA.16816.F32 R92, R4, R16, R28 ;  /* 0x00000010045c723c */ /* 0x000fe2000000181c */
[----:B------:R-:W4:Y:S01]  /*5cd0*/  LDSM.16.MT88.4 R16, [R192+0x2800] ;  /* 0x00280000c010783b */ /* 0x000f220000004200 */
[----:B-1----:R-:W-:-:S06]  /*5ce0*/  FFMA.FTZ R3, R219, c[0x0][0x2d0], -R0 ;  /* 0x0000b400db037a23 */ /* 0x002fcc0000010800 */
[C---:B-----5:R-:W-:Y:S01]  /*5cf0*/  HMMA.16816.F32 R44, R4.reuse, R12, R56 ;  /* 0x0000000c042c723c */ /* 0x060fe20000001838 */
[----:B------:R1:W5:Y:S07]  /*5d00*/  MUFU.EX2 R115, R3 ;  /* 0x0000000300737308 */ /* 0x00036e0000000800 */
[----:B------:R-:W-:Y:S01]  /*5d10*/  HMMA.16816.F32 R28, R4, R14, R68 ;  /* 0x0000000e041c723c */ /* 0x000fe20000001844 */
[----:B------:R-:W-:Y:S01]  /*5d20*/  LDSM.16.MT88.4 R12, [R191+0x2800] ;  /* 0x00280000bf0c783b */ /* 0x000fe20000004200 */
[----:B-1----:R-:W-:-:S04]  /*5d30*/  FFMA.FTZ R3, R162, c[0x0][0x2d0], -R0 ;  /* 0x0000b400a2037a23 */ /* 0x002fc80000010800 */
[----:B------:R1:W-:Y:S02]  /*5d40*/  MUFU.EX2 R112, R3 ;  /* 0x0000000300707308 */ /* 0x0003e40000000800 */
[C---:B---3--:R-:W-:Y:S01]  /*5d50*/  HMMA.16816.F32 R48, R4.reuse, R8, R80 ;  /* 0x000000080430723c */ /* 0x048fe20000001850 */
[----:B------:R-:W-:Y:S01]  /*5d60*/  ISETP.NE.AND P4, PT, R214, 0x1, PT ;  /* 0x00000001d600780c */ /* 0x000fe20003f85270 */
[----:B------:R-:W-:Y:S06]  /*5d70*/  LDSM.16.MT88.4 R80, [R192+0x3000] ;  /* 0x00300000c050783b */ /* 0x000fec0000004200 */
[----:B------:R-:W-:Y:S01]  /*5d80*/  HMMA.16816.F32 R32, R4, R10, R64 ;  /* 0x0000000a0420723c */ /* 0x000fe20000001840 */
[----:B------:R-:W3:Y:S01]  /*5d90*/  LDSM.16.MT88.4 R8, [R191+0x6000] ;  /* 0x00600000bf08783b */ /* 0x000ee20000004200 */
[----:B-1----:R-:W-:-:S05]  /*5da0*/  FFMA.FTZ R3, R221, c[0x0][0x2d0], -R0 ;  /* 0x0000b400dd037a23 */ /* 0x002fca0000010800 */
[----:B--2---:R-:W-:Y:S01]  /*5db0*/  F2FP.PACK_AB R4, R140, R138 ;  /* 0x0000008a8c04723e */ /* 0x004fe200000000ff */
[----:B------:R-:W1:Y:S01]  /*5dc0*/  MUFU.EX2 R136, R3 ;  /* 0x0000000300887308 */ /* 0x000e620000000800 */
[----:B-----5:R-:W-:Y:S02]  /*5dd0*/  F2FP.PACK_AB R5, R115, R137 ;  /* 0x000000897305723e */ /* 0x020fe400000000ff */
[----:B------:R-:W-:Y:S02]  /*5de0*/  F2FP.PACK_AB R6, R141, R139 ;  /* 0x0000008b8d06723e */ /* 0x000fe400000000ff */
[----:B-1----:R-:W-:Y:S01]  /*5df0*/  F2FP.PACK_AB R7, R136, R112 ;  /* 0x000000708807723e */ /* 0x002fe200000000ff */
[----:B------:R-:W-:-:S06]  /*5e00*/  FFMA.FTZ R3, R234, c[0x0][0x2d0], -R2 ;  /* 0x0000b400ea037a23 */ /* 0x000fcc0000010802 */
[C---:B------:R-:W-:Y:S08]  /*5e10*/  HMMA.16816.F32 R68, R4.reuse, R20, R76 ;  /* 0x000000140444723c */ /* 0x040ff0000000184c */
[C---:B----4-:R-:W-:Y:S01]  /*5e20*/  HMMA.16816.F32 R76, R4.reuse, R16, R100 ;  /* 0x00000010044c723c */ /* 0x050fe20000001864 */
[----:B------:R1:W-:Y:S01]  /*5e30*/  MUFU.EX2 R17, R3 ;  /* 0x0000000300117308 */ /* 0x0003e20000000800 */
[----:B------:R-:W-:Y:S06]  /*5e40*/  LDSM.16.MT88.4 R100, [R193+0x6800] ;  /* 0x00680000c164783b */ /* 0x000fec0000004200 */
[C---:B---3--:R-:W-:Y:S08]  /*5e50*/  HMMA.16816.F32 R60, R4.reuse, R8, R60 ;  /* 0x00000008043c723c */ /* 0x048ff0000000183c */
[----:B------:R-:W-:Y:S01]  /*5e60*/  HMMA.16816.F32 R40, R4, R10, R40 ;  /* 0x0000000a0428723c */ /* 0x000fe20000001828 */
[----:B------:R-:W2:Y:S01]  /*5e70*/  LDSM.16.MT88.4 R8, [R192+0x6000] ;  /* 0x00600000c008783b */ /* 0x000ea20000004200 */
[----:B-1----:R-:W-:-:S06]  /*5e80*/  FFMA.FTZ R3, R233, c[0x0][0x2d0], -R2 ;  /* 0x0000b400e9037a23 */ /* 0x002fcc0000010802 */
[C---:B------:R-:W-:Y:S01]  /*5e90*/  HMMA.16816.F32 R84, R4.reuse, R18, R84 ;  /* 0x000000120454723c */ /* 0x040fe20000001854 */
[----:B------:R1:W3:Y:S07]  /*5ea0*/  MUFU.EX2 R18, R3 ;  /* 0x0000000300127308 */ /* 0x0002ee0000000800 */
[C---:B------:R-:W-:Y:S01]  /*5eb0*/  HMMA.16816.F32 R56, R4.reuse, R22, R96 ;  /* 0x000000160438723c */ /* 0x040fe20000001860 */
[----:B------:R-:W4:Y:S04]  /*5ec0*/  LDSM.16.MT88.4 R20, [R193+0x6000] ;  /* 0x00600000c114783b */ /* 0x000f280000004200 */
[----:B------:R-:W-:Y:S03]  /*5ed0*/  LDSM.16.MT88.4 R96, [R191+0x6800] ;  /* 0x00680000bf60783b */ /* 0x000fe60000004200 */
[----:B------:R-:W-:Y:S01]  /*5ee0*/  HMMA.16816.F32 R116, R4, R12, R116 ;  /* 0x0000000c0474723c */ /* 0x000fe20000001874 */
[--C-:B-1----:R-:W-:Y:S01]  /*5ef0*/  FFMA.FTZ R3, R232, c[0x0][0x2d0], -R2.reuse ;  /* 0x0000b400e8037a23 */ /* 0x102fe20000010802 */
[----:B------:R-:W-:Y:S01]  /*5f00*/  IADD3 R217, R158, -0x2, RZ ;  /* 0xfffffffe9ed97810 */ /* 0x000fe20007ffe0ff */
[----:B------:R-:W-:Y:S01]  /*5f10*/  FFMA.FTZ R2, R231, c[0x0][0x2d0], -R2 ;  /* 0x0000b400e7027a23 */ /* 0x000fe20000010802 */
[----:B---3--:R-:W-:-:S03]  /*5f20*/  F2FP.PACK_AB R64, R18, R17 ;  /* 0x000000111240723e */ /* 0x008fc600000000ff */
[----:B------:R1:W-:Y:S01]  /*5f30*/  MUFU.EX2 R19, R2 ;  /* 0x0000000200137308 */ /* 0x0003e20000000800 */
[C---:B------:R-:W-:Y:S01]  /*5f40*/  HMMA.16816.F32 R52, R4.reuse, R14, R72 ;  /* 0x0000000e0434723c */ /* 0x040fe20000001848 */
[----:B------:R-:W3:Y:S04]  /*5f50*/  LDSM.16.MT88.4 R12, [R194+0x2800] ;  /* 0x00280000c20c783b */ /* 0x000ee80000004200 */
[----:B------:R-:W-:Y:S03]  /*5f60*/  LDSM.16.MT88.4 R72, [R193+0x3000] ;  /* 0x00300000c148783b */ /* 0x000fe60000004200 */
[----:B--2---:R-:W-:Y:S01]  /*5f70*/  HMMA.16816.F32 R44, R4, R8, R44 ;  /* 0x00000008042c723c */ /* 0x004fe2000000182c */
[----:B-1----:R-:W-:-:S07]  /*5f80*/  FFMA.FTZ R2, R230, c[0x0][0x2d0], -R0 ;  /* 0x0000b400e6027a23 */ /* 0x002fce0000010800 */
[C---:B------:R-:W-:Y:S01]  /*5f90*/  HMMA.16816.F32 R28, R4.reuse, R10, R28 ;  /* 0x0000000a041c723c */ /* 0x040fe2000000181c */
[----:B------:R1:W-:Y:S07]  /*5fa0*/  MUFU.EX2 R16, R2 ;  /* 0x0000000200107308 */ /* 0x0003ee0000000800 */
[C---:B----4-:R-:W-:Y:S01]  /*5fb0*/  HMMA.16816.F32 R36, R4.reuse, R20, R36 ;  /* 0x000000140424723c */ /* 0x050fe20000001824 */
[----:B------:R-:W2:Y:S07]  /*5fc0*/  MUFU.EX2 R20, R3 ;  /* 0x0000000300147308 */ /* 0x000eae0000000800 */
[----:B------:R-:W-:Y:S01]  /*5fd0*/  HMMA.16816.F32 R24, R4, R22, R24 ;  /* 0x000000160418723c */ /* 0x000fe20000001818 */
[----:B-1----:R-:W-:-:S04]  /*5fe0*/  FFMA.FTZ R2, R237, c[0x0][0x2d0], -R0 ;  /* 0x0000b400ed027a23 */ /* 0x002fc80000010800 */
[----:B------:R1:W4:Y:S03]  /*5ff0*/  MUFU.EX2 R9, R2 ;  /* 0x0000000200097308 */ /* 0x0003260000000800 */
[----:B---3--:R-:W-:Y:S01]  /*6000*/  HMMA.16816.F32 R92, R4, R12, R92 ;  /* 0x0000000c045c723c */ /* 0x008fe2000000185c */
[----:B--2---:R-:W-:-:S07]  /*6010*/  F2FP.PACK_AB R66, R19, R20 ;  /* 0x000000141342723e */ /* 0x004fce00000000ff */
[----:B------:R-:W-:Y:S01]  /*6020*/  HMMA.16816.F32 R104, R4, R14, R88 ;  /* 0x0000000e0468723c */ /* 0x000fe20000001858 */
[----:B------:R-:W2:Y:S04]  /*6030*/  LDSM.16.MT88.4 R12, [R194+0x6000] ;  /* 0x00600000c20c783b */ /* 0x000ea80000004200 */
[----:B------:R-:W3:Y:S01]  /*6040*/  LDSM.16.MT88.4 R88, [R194+0x3000] ;  /* 0x00300000c258783b */ /* 0x000ee20000004200 */
[--C-:B-1----:R-:W-:Y:S01]  /*6050*/  FFMA.FTZ R2, R236, c[0x0][0x2d0], -R0.reuse ;  /* 0x0000b400ec027a23 */ /* 0x102fe20000010800 */
[----:B----4-:R-:W-:Y:S01]  /*6060*/  F2FP.PACK_AB R65, R9, R16 ;  /* 0x000000100941723e */ /* 0x010fe200000000ff */
[----:B------:R-:W-:Y:S02]  /*6070*/  FFMA.FTZ R0, R235, c[0x0][0x2d0], -R0 ;  /* 0x0000b400eb007a23 */ /* 0x000fe40000010800 */
[----:B------:R1:W-:Y:S08]  /*6080*/  MUFU.EX2 R10, R2 ;  /* 0x00000002000a7308 */ /* 0x0003f00000000800 */
[----:B------:R-:W4:Y:S01]  /*6090*/  MUFU.EX2 R8, R0 ;  /* 0x0000000000087308 */ /* 0x000f220000000800 */
[----:B-1----:R-:W-:-:S04]  /*60a0*/  FADD.FTZ R2, R252, R251 ;  /* 0x000000fbfc027221 */ /* 0x002fc80000010000 */
[----:B------:R-:W-:-:S04]  /*60b0*/  FADD.FTZ R2, R250, R2 ;  /* 0x00000002fa027221 */ /* 0x000fc80000010000 */
[----:B------:R-:W-:Y:S01]  /*60c0*/  FADD.FTZ R2, R157, R2 ;  /* 0x000000029d027221 */ /* 0x000fe20000010000 */
[----:B----4-:R-:W-:Y:S01]  /*60d0*/  F2FP.PACK_AB R67, R8, R10 ;  /* 0x0000000a0843723e */ /* 0x010fe200000000ff */
[----:B------:R-:W4:Y:S01]  /*60e0*/  LDL R157, [R1+0x64] ;  /* 0x00006400019d7983 */ /* 0x000f220000100800 */
[----:B------:R-:W-:-:S04]  /*60f0*/  FADD.FTZ R0, R246, R243 ;  /* 0x000000f3f6007221 */ /* 0x000fc80000010000 */
[----:B------:R-:W-:Y:S01]  /*6100*/  FADD.FTZ R0, R242, R0 ;  /* 0x00000000f2007221 */ /* 0x000fe20000010000 */
[C---:B--2---:R-:W-:Y:S01]  /*6110*/  HMMA.16816.F32 R48, R4.reuse, R12, R48 ;  /* 0x0000000c0430723c */ /* 0x044fe20000001830 */
[----:B------:R-:W-:Y:S02]  /*6120*/  FADD.FTZ R2, R245, R2 ;  /* 0x00000002f5027221 */ /* 0x000fe40000010000 */
[----:B------:R-:W-:Y:S02]  /*6130*/  FADD.FTZ R0, R249, R0 ;  /* 0x00000000f9007221 */ /* 0x000fe40000010000 */
[----:B------:R-:W-:Y:S02]  /*6140*/  FADD.FTZ R2, R247, R2 ;  /* 0x00000002f7027221 */ /* 0x000fe40000010000 */
[----:B------:R-:W-:Y:S01]  /*6150*/  FADD.FTZ R0, R239, R0 ;  /* 0x00000000ef007221 */ /* 0x000fe20000010000 */
[----:B------:R-:W-:Y:S01]  /*6160*/  HMMA.16816.F32 R32, R4, R14, R32 ;  /* 0x0000000e0420723c */ /* 0x000fe20000001820 */
[----:B------:R-:W-:Y:S01]  /*6170*/  FADD.FTZ R3, R244, R2 ;  /* 0x00000002f4037221 */ /* 0x000fe20000010000 */
[----:B------:R-:W1:Y:S01]  /*6180*/  LDSM.16.MT88.4 R12, [R194+0x6800] ;  /* 0x00680000c20c783b */ /* 0x000e620000004200 */
        /* <DEDUP_REMOVED lines=17> */
[C---:B---3--:R-:W-:Y:S01]  /*62a0*/  HMMA.16816.F32 R84, R64.reuse, R88, R92 ;  /* 0x000000584054723c */ /* 0x048fe2000000185c */
        /* <DEDUP_REMOVED lines=14> */
[----:B------:R-:W-:Y:S01]  /*6390*/  HMMA.16816.F32 R92, R64, R96, R60 ;  /* 0x00000060405c723c */ /* 0x000fe2000000183c */
[----:B------:R-:W-:-:S04]  /*63a0*/  FADD.FTZ R2, R148, R2 ;  /* 0x0000000294027221 */ /* 0x000fc80000010000 */
        /* <DEDUP_REMOVED lines=9> */
[----:B------:R-:W-:Y:S01]  /*6440*/  HMMA.16816.F32 R64, R64, R14, R32 ;  /* 0x0000000e4040723c */ /* 0x000fe20000001820 */
[----:B----4-:R-:W-:-:S04]  /*6450*/  @P4 IMAD.HI.U32 R4, R157, c[0x0][0x2c8], RZ ;  /* 0x0000b2009d044a27 */ /* 0x010fc800078e00ff */
[----:B------:R-:W-:Y:S01]  /*6460*/  IMAD.MOV.U32 R0, RZ, RZ, R157 ;  /* 0x000000ffff007224 */ /* 0x000fe200078e009d */
[----:B------:R-:W-:Y:S01]  /*6470*/  @P4 SHF.R.U32.HI R0, RZ, c[0x0][0x2cc], R4 ;  /* 0x0000b300ff004a19 */ /* 0x000fe20000011604 */
[----:B------:R-:W-:-:S03]  /*6480*/  FADD.FTZ R4, R145, R3 ;  /* 0x0000000391047221 */ /* 0x000fc60000010000 */
[----:B------:R-:W-:Y:S01]  /*6490*/  IADD3 R3, R0, R156, -R155 ;  /* 0x0000009c00037210 */ /* 0x000fe20007ffe89b */
[----:B------:R-:W-:Y:S02]  /*64a0*/  FADD.FTZ R0, R140, R2 ;  /* 0x000000028c007221 */ /* 0x000fe40000010000 */
[----:B------:R-:W-:Y:S02]  /*64b0*/  IMAD.MOV.U32 R2, RZ, RZ, RZ ;  /* 0x000000ffff027224 */ /* 0x000fe400078e00ff */
[----:B------:R-:W-:Y:S02]  /*64c0*/  FADD.FTZ R4, R137, R4 ;  /* 0x0000000489047221 */ /* 0x000fe40000010000 */
[----:B------:R-:W-:-:S04]  /*64d0*/  IMAD.HI R2, R3, -0x6db6db6d, R2 ;  /* 0x9249249303027827 */ /* 0x000fc800078e0202 */
[----:B------:R-:W-:Y:S02]  /*64e0*/  FADD.FTZ R3, R115, R4 ;  /* 0x0000000473037221 */ /* 0x000fe40000010000 */
[----:B------:R-:W-:Y:S02]  /*64f0*/  FADD.FTZ R0, R139, R0 ;  /* 0x000000008b007221 */ /* 0x000fe40000010000 */
[----:B------:R-:W-:Y:S02]  /*6500*/  FADD.FTZ R3, R112, R3 ;  /* 0x0000000370037221 */ /* 0x000fe40000010000 */
[----:B------:R-:W-:Y:S01]  /*6510*/  FADD.FTZ R4, R141, R0 ;  /* 0x000000008d047221 */ /* 0x000fe20000010000 */
[----:B------:R-:W-:Y:S01]  /*6520*/  SHF.R.U32.HI R0, RZ, 0x1f, R2 ;  /* 0x0000001fff007819 */ /* 0x000fe20000011602 */
[----:B------:R-:W-:-:S03]  /*6530*/  FADD.FTZ R3, R136, R3 ;  /* 0x0000000388037221 */ /* 0x000fc60000010000 */
[----:B------:R-:W-:Y:S01]  /*6540*/  LEA.HI.SX32 R2, R2, R0, 0x1a ;  /* 0x0000000002027211 */ /* 0x000fe200078fd2ff */
[----:B------:R-:W-:Y:S02]  /*6550*/  FADD.FTZ R0, R17, R4 ;  /* 0x0000000411007221 */ /* 0x000fe40000010000 */
[----:B------:R-:W-:Y:S01]  /*6560*/  FADD.FTZ R3, R16, R3 ;  /* 0x0000000310037221 */ /* 0x000fe20000010000 */
[----:B------:R-:W-:Y:S01]  /*6570*/  IMNMX R4, R151, R2, !PT ;  /* 0x0000000297047217 */ /* 0x000fe20007800200 */
[----:B------:R-:W-:Y:S02]  /*6580*/  FADD.FTZ R0, R18, R0 ;  /* 0x0000000012007221 */ /* 0x000fe40000010000 */
[----:B------:R-:W-:Y:S02]  /*6590*/  FADD.FTZ R2, R9, R3 ;  /* 0x0000000309027221 */ /* 0x000fe40000010000 */
[----:B------:R-:W-:Y:S02]  /*65a0*/  FADD.FTZ R0, R20, R0 ;  /* 0x0000000014007221 */ /* 0x000fe40000010000 */
[----:B------:R-:W-:-:S02]  /*65b0*/  FADD.FTZ R2, R10, R2 ;  /* 0x000000020a027221 */ /* 0x000fc40000010000 */
[----:B------:R-:W-:Y:S02]  /*65c0*/  FADD.FTZ R3, R19, R0 ;  /* 0x0000000013037221 */ /* 0x000fe40000010000 */
[----:B------:R-:W-:Y:S01]  /*65d0*/  FADD.FTZ R0, R8, R2 ;  /* 0x0000000208007221 */ /* 0x000fe20000010000 */
[----:B------:R1:W-:Y:S04]  /*65e0*/  STL [R1+0x3c], R4 ;  /* 0x00003c0401007387 */ /* 0x0003e80000100800 */
[----:B------:R1:W-:Y:S04]  /*65f0*/  STL [R1+0x20], R0 ;  /* 0x0000200001007387 */ /* 0x0003e80000100800 */
[----:B------:R1:W-:Y:S01]  /*6600*/  STL [R1+0x24], R3 ;  /* 0x0000240301007387 */ /* 0x0003e20000100800 */
[----:B------:R-:W-:Y:S11]  /*6610*/  ISETP.GE.AND P0, PT, R217, R4, PT ;  /* 0x00000004d900720c */ /* 0x000ff60003f06270 */
[----:B------:R-:W-:Y:S02]  /*6620*/  @!UPT UIADD3 URZ, URZ, URZ, URZ ;  /* 0x0000003f3f3ff290 */ /* 0x000fe4000fffe03f */
[----:B------:R-:W-:Y:S05]  /*6630*/  @!P0 BRA `(.L_x_2355) ;  /* 0x00003c4000008947 */ /* 0x000fea0003800000 */
[----:B------:R-:W2:Y:S01]  /*6640*/  LDL R151, [R1+0x90] ;  /* 0x0000900001977983 */ /* 0x000ea20000100800 */
[----:B------:R-:W-:Y:S01]  /*6650*/  IMAD.MOV.U32 R115, RZ, RZ, R113 ;  /* 0x000000ffff737224 */ /* 0x000fe200078e0071 */
[----:B-1----:R-:W-:Y:S02]  /*6660*/  MOV R3, R114 ;  /* 0x0000007200037202 */ /* 0x002fe40000000f00 */
[----:B------:R-:W-:Y:S01]  /*6670*/  MOV R214, R217 ;  /* 0x000000d900d67202 */ /* 0x000fe20000000f00 */
[----:B--2---:R-:W-:-:S05]  /*6680*/  IMAD.IADD R0, R151, 0x1, R157 ;  /* 0x0000000197007824 */ /* 0x004fca00078e029d */
[----:B------:R1:W-:Y:S02]  /*6690*/  STL [R1+0x38], R0 ;  /* 0x0000380001007387 */ /* 0x0003e40000100800 */
[----:B-1----:R-:W-:-:S05]  /*66a0*/  @P4 IMAD.HI.U32 R0, R0, c[0x0][0x2c8], RZ ;  /* 0x0000b20000004a27 */ /* 0x002fca00078e00ff */
[----:B------:R-:W-:-:S05]  /*66b0*/  @P4 SHF.R.U32.HI R0, RZ, c[0x0][0x2cc], R0 ;  /* 0x0000b300ff004a19 */ /* 0x000fca0000011600 */
[----:B------:R1:W-:Y:S02]  /*66c0*/  @P4 STL [R1+0x40], R0 ;  /* 0x0000400001004387 */ /* 0x0003e40000100800 */
.L_x_2360:
        /* <DEDUP_REMOVED lines=80> */
.L_x_2357:
[----:B-1-34-:R-:W-:Y:S05]  /*6bd0*/  BSYNC B0 ;  /* 0x0000000000007941 */ /* 0x01afea0003800000 */
.L_x_2356:
        /* <DEDUP_REMOVED lines=140> */
[----:B------:R-:W-:Y:S01]  /*74a0*/  HMMA.16816.F32 R56, R180, R154, R56 ;  /* 0x0000009ab438723c */ /* 0x000fe20000001838 */
[----:B------:R-:W5:Y:S07]  /*74b0*/  LDSM.16.M88.4 R152, [R189+0x6000] ;  /* 0x00600000bd98783b */ /* 0x000f6e0000000200 */
[C---:B------:R-:W-:Y:S08]  /*74c0*/  HMMA.16816.F32 R4, R184.reuse, R156, R4 ;  /* 0x0000009cb804723c */ /* 0x040ff00000001804 */
[C---:B------:R-:W-:Y:S01]  /*74d0*/  HMMA.16816.F32 R8, R184.reuse, R158, R8 ;  /* 0x0000009eb808723c */ /* 0x040fe20000001808 */
[----:B------:R-:W4:Y:S01]  /*74e0*/  LDSM.16.M88.4 R156, [R189+0x6800] ;  /* 0x00680000bd9c783b */ /* 0x000f220000000200 */
[----:B------:R-:W-:Y:S06]  /*74f0*/  DEPBAR.LE SB0, 0x0 ;  /* 0x000080000000791a */ /* 0x000fec0000000000 */
[C---:B-1----:R-:W-:Y:S01]  /*7500*/  HMMA.16816.F32 R12, R184.reuse, R136, R12 ;  /* 0x00000088b80c723c */ /* 0x042fe2000000180c */
[----:B------:R-:W-:Y:S07]  /*7510*/  BAR.SYNC.DEFER_BLOCKING 0x0 ;  /* 0x0000000000007b1d */ /* 0x000fee0000010000 */
[C---:B------:R-:W-:Y:S08]  /*7520*/  HMMA.16816.F32 R16, R184.reuse, R138, R16 ;  /* 0x0000008ab810723c */ /* 0x040ff00000001810 */
[C---:B--2---:R-:W-:Y:S08]  /*7530*/  HMMA.16816.F32 R20, R184.reuse, R140, R20 ;  /* 0x0000008cb814723c */ /* 0x044ff00000001814 */
[C---:B------:R-:W-:Y:S08]  /*7540*/  HMMA.16816.F32 R24, R184.reuse, R142, R24 ;  /* 0x0000008eb818723c */ /* 0x040ff00000001818 */
[C---:B---3--:R-:W-:Y:S08]  /*7550*/  HMMA.16816.F32 R28, R184.reuse, R144, R28 ;  /* 0x00000090b81c723c */ /* 0x048ff0000000181c */
[C---:B------:R-:W-:Y:S08]  /*7560*/  HMMA.16816.F32 R32, R184.reuse, R146, R32 ;  /* 0x00000092b820723c */ /* 0x040ff00000001820 */
[C---:B----4-:R-:W-:Y:S08]  /*7570*/  HMMA.16816.F32 R36, R184.reuse, R148, R36 ;  /* 0x00000094b824723c */ /* 0x050ff00000001824 */
[C---:B------:R-:W-:Y:S08]  /*7580*/  HMMA.16816.F32 R40, R184.reuse, R150, R40 ;  /* 0x00000096b828723c */ /* 0x040ff00000001828 */
[C---:B-----5:R-:W-:Y:S08]  /*7590*/  HMMA.16816.F32 R44, R184.reuse, R152, R44 ;  /* 0x00000098b82c723c */ /* 0x060ff0000000182c */
[C---:B------:R-:W-:Y:S08]  /*75a0*/  HMMA.16816.F32 R48, R184.reuse, R154, R48 ;  /* 0x0000009ab830723c */ /* 0x040ff00000001830 */
[C---:B------:R-:W-:Y:S08]  /*75b0*/  HMMA.16816.F32 R52, R184.reuse, R156, R52 ;  /* 0x0000009cb834723c */ /* 0x040ff00000001834 */
[----:B------:R-:W-:Y:S01]  /*75c0*/  HMMA.16816.F32 R56, R184, R158, R56 ;  /* 0x0000009eb838723c */ /* 0x000fe20000001838 */
[----:B------:R-:W-:Y:S07]  /*75d0*/  @!UPT UIADD3 URZ, URZ, URZ, URZ ;  /* 0x0000003f3f3ff290 */ /* 0x000fee000fffe03f */
[----:B------:R-:W-:-:S11]  /*75e0*/  @!P0 BRA `(.L_x_2359) ;  /* 0x0000036000008947 */ /* 0x000fd60003800000 */
[----:B------:R-:W-:Y:S01]  /*75f0*/  IADD3 R0, R214, -0x1, RZ ;  /* 0xffffffffd6007810 */ /* 0x000fe20007ffe0ff */
        /* <DEDUP_REMOVED lines=53> */
.L_x_2359:
[----:B------:R-:W-:Y:S05]  /*7950*/  BSYNC B0 ;  /* 0x0000000000007941 */ /* 0x000fea0003800000 */
.L_x_2358:
[----:B------:R-:W-:Y:S01]  /*7960*/  IMAD.MOV.U32 R0, RZ, RZ, c[0x0][0x2c4] ;  /* 0x0000b100ff007624 */ /* 0x000fe200078e00ff */
[----:B------:R-:W2:Y:S04]  /*7970*/  LDL R2, [R1+0x40] ;  /* 0x0000400001027983 */ /* 0x000ea80000100800 */
[----:B------:R-:W-:Y:S01]  /*7980*/  ISETP.NE.AND P0, PT, R0, 0x1, PT ;  /* 0x000000010000780c */ /* 0x000fe20003f05270 */
[----:B-1----:R-:W3:Y:S04]  /*7990*/  LDL R137, [R1+0x58] ;  /* 0x0000580001897983 */ /* 0x002ee80000100800 */
[----:B------:R1:W2:Y:S04]  /*79a0*/  LDL R0, [R1+0x38] ;  /* 0x0000380001007983 */ /* 0x0002a80000100800 */
[----:B------:R-:W4:Y:S04]  /*79b0*/  LDL R136, [R1+0x4c] ;  /* 0x00004c0001887983 */ /* 0x000f280000100800 */
[----:B------:R-:W4:Y:S04]  /*79c0*/  LDL R114, [R1+0x44] ;  /* 0x0000440001727983 */ /* 0x000f280000100800 */
        /* <DEDUP_REMOVED lines=58> */
[----:B------:R-:W-:Y:S01]  /*7d70*/  ISETP.GT.AND P3, PT, R112, 0x18, PT ;  /* 0x000000187000780c */ /* 0x000fe20003f64270 */
[----:B------:R-:W-:Y:S01]  /*7d80*/  LDSM.16.MT88.4 R12, [R191] ;  /* 0x00000000bf0c783b */ /* 0x000fe20000004200 */
        /* <DEDUP_REMOVED lines=19> */
[----:B------:R-:W-:Y:S02]  /*7ec0*/  FMNMX.FTZ R2, R163, R2, !PT ;  /* 0x00000002a3027209 */ /* 0x000fe40007810000 */
[----:B------:R-:W-:Y:S02]  /*7ed0*/  ISETP.GT.AND P0, PT, R0, 0x39, PT ;  /* 0x000000390000780c */ /* 0x000fe40003f04270 */
[----:B------:R-:W-:Y:S02]  /*7ee0*/  FSEL R215, R34, -INF , P1 ;  /* 0xff80000022d77808 */ /* 0x000fe40000800000 */
[----:B------:R-:W-:Y:S02]  /*7ef0*/  FSEL R150, R21, -INF , P2 ;  /* 0xff80000015967808 */ /* 0x000fe40001000000 */
[----:B------:R-:W-:Y:S01]  /*7f00*/  FMNMX.FTZ R4, R151, R4, !PT ;  /* 0x0000000497047209 */ /* 0x000fe20007810000 */
[----:B------:R-:W-:Y:S01]  /*7f10*/  LDSM.16.MT88.4 R20, [R193] ;  /* 0x00000000c114783b */ /* 0x000fe20000004200 */
[----:B------:R-:W-:Y:S02]  /*7f20*/  ISETP.GT.AND P3, PT, R112, 0x28, PT ;  /* 0x000000287000780c */ /* 0x000fe40003f64270 */
[----:B------:R-:W-:Y:S02]  /*7f30*/  FSEL R217, R35, -INF , P0 ;  /* 0xff80000023d97808 */ /* 0x000fe40000000000 */
[----:B------:R-:W-:Y:S02]  /*7f40*/  ISETP.GT.AND P1, PT, R0, 0x40, PT ;  /* 0x000000400000780c */ /* 0x000fe40003f24270 */
[----:B------:R-:W-:Y:S02]  /*7f50*/  ISETP.GT.AND P2, PT, R112, 0x29, PT ;  /* 0x000000297000780c */ /* 0x000fe40003f44270 */
[----:B------:R-:W-:Y:S02]  /*7f60*/  FMNMX.FTZ R5, R215, R2, !PT ;  /* 0x00000002d7057209 */ /* 0x000fe40007810000 */
[----:B------:R-:W-:Y:S02]  /*7f70*/  FSEL R154, R24, -INF , P3 ;  /* 0xff800000189a7808 */ /* 0x000fe40001800000 */
[----:B------:R-:W-:Y:S02]  /*7f80*/  FMNMX.FTZ R2, R150, R4, !PT ;  /* 0x0000000496027209 */ /* 0x000fe40007810000 */
[----:B------:R-:W-:Y:S02]  /*7f90*/  FSEL R224, R38, -INF , P1 ;  /* 0xff80000026e07808 */ /* 0x000fe40000800000 */
[----:B------:R-:W-:Y:S02]  /*7fa0*/  FSEL R155, R25, -INF , P2 ;  /* 0xff800000199b7808 */ /* 0x000fe40001000000 */
[----:B------:R-:W-:Y:S02]  /*7fb0*/  ISETP.GT.AND P2, PT, R112, 0x31, PT ;  /* 0x000000317000780c */ /* 0x000fe40003f44270 */
[----:B------:R-:W-:Y:S02]  /*7fc0*/  ISETP.GT.AND P0, PT, R0, 0x41, PT ;  /* 0x000000410000780c */ /* 0x000fe40003f04270 */
[----:B------:R-:W-:Y:S02]  /*7fd0*/  FMNMX.FTZ R5, R217, R5, !PT ;  /* 0x00000005d9057209 */ /* 0x000fe40007810000 */
[----:B------:R-:W-:Y:S02]  /*7fe0*/  ISETP.GT.AND P3, PT, R112, 0x30, PT ;  /* 0x000000307000780c */ /* 0x000fe40003f64270 */
[----:B------:R-:W-:Y:S02]  /*7ff0*/  FMNMX.FTZ R4, R154, R2, !PT ;  /* 0x000000029a047209 */ /* 0x000fe40007810000 */
[----:B------:R-:W-:Y:S02]  /*8000*/  FSEL R159, R29, -INF , P2 ;  /* 0xff8000001d9f7808 */ /* 0x000fe40001000000 */
[----:B------:R-:W-:Y:S02]  /*8010*/  FSEL R225, R39, -INF , P0 ;  /* 0xff80000027e17808 */ /* 0x000fe40000000000 */
[----:B------:R-:W-:Y:S02]  /*8020*/  ISETP.GT.AND P2, PT, R112, 0x39, PT ;  /* 0x000000397000780c */ /* 0x000fe40003f44270 */
[----:B------:R-:W-:Y:S02]  /*8030*/  ISETP.GT.AND P1, PT, R0, 0x48, PT ;  /* 0x000000480000780c */ /* 0x000fe40003f24270 */
[----:B------:R-:W-:Y:S02]  /*8040*/  FMNMX.FTZ R2, R224, R5, !PT ;  /* 0x00000005e0027209 */ /* 0x000fe40007810000 */
[----:B------:R-:W-:Y:S02]  /*8050*/  FSEL R158, R28, -INF , P3 ;  /* 0xff8000001c9e7808 */ /* 0x000fe40001800000 */
[----:B------:R-:W-:Y:S01]  /*8060*/  FMNMX.FTZ R4, R155, R4, !PT ;  /* 0x000000049b047209 */ /* 0x000fe20007810000 */
[----:B------:R-:W-:Y:S01]  /*8070*/  LDSM.16.MT88.4 R28, [R192] ;  /* 0x00000000c01c783b */ /* 0x000fe20000004200 */
[C---:B------:R-:W-:Y:S02]  /*8080*/  ISETP.GT.AND P3, PT, R112.reuse, 0x38, PT ;  /* 0x000000387000780c */ /* 0x040fe40003f64270 */
[----:B------:R-:W-:Y:S02]  /*8090*/  FSEL R162, R33, -INF , P2 ;  /* 0xff80000021a27808 */ /* 0x000fe40001000000 */
[----:B------:R-:W-:Y:S02]  /*80a0*/  ISETP.GT.AND P2, PT, R112, 0x41, PT ;  /* 0x000000417000780c */ /* 0x000fe40003f44270 */
[----:B------:R-:W-:Y:S02]  /*80b0*/  ISETP.GT.AND P0, PT, R0, 0x49, PT ;  /* 0x000000490000780c */ /* 0x000fe40003f04270 */
[----:B------:R-:W-:Y:S02]  /*80c0*/  FSEL R235, R42, -INF , P1 ;  /* 0xff8000002aeb7808 */ /* 0x000fe40000800000 */
[----:B------:R-:W-:Y:S02]  /*80d0*/  FMNMX.FTZ R2, R225, R2, !PT ;  /* 0x00000002e1027209 */ /* 0x000fe40007810000 */
[----:B------:R-:W-:Y:S02]  /*80e0*/  FMNMX.FTZ R5, R158, R4, !PT ;  /* 0x000000049e057209 */ /* 0x000fe40007810000 */
[----:B------:R-:W-:Y:S02]  /*80f0*/  FSEL R221, R37, -INF , P2 ;  /* 0xff80000025dd7808 */ /* 0x000fe40001000000 */
[----:B------:R-:W-:Y:S02]  /*8100*/  FSEL R161, R32, -INF , P3 ;  /* 0xff80000020a17808 */ /* 0x000fe40001800000 */
[C---:B------:R-:W-:Y:S02]  /*8110*/  ISETP.GT.AND P3, PT, R112.reuse, 0x40, PT ;  /* 0x000000407000780c */ /* 0x040fe40003f64270 */
[----:B------:R-:W-:Y:S02]  /*8120*/  ISETP.GT.AND P2, PT, R112, 0x49, PT ;  /* 0x000000497000780c */ /* 0x000fe40003f44270 */
[----:B------:R-:W-:Y:S02]  /*8130*/  FSEL R240, R43, -INF , P0 ;  /* 0xff8000002bf07808 */ /* 0x000fe40000000000 */
[----:B------:R-:W-:Y:S02]  /*8140*/  ISETP.GT.AND P0, PT, R0, 0x50, PT ;  /* 0x000000500000780c */ /* 0x000fe40003f04270 */
[----:B------:R-:W-:Y:S02]  /*8150*/  FMNMX.FTZ R2, R235, R2, !PT ;  /* 0x00000002eb027209 */ /* 0x000fe40007810000 */
[----:B------:R-:W-:Y:S02]  /*8160*/  FMNMX.FTZ R5, R159, R5, !PT ;  /* 0x000000059f057209 */ /* 0x000fe40007810000 */
[----:B------:R-:W-:Y:S02]  /*8170*/  FSEL R219, R36, -INF , P3 ;  /* 0xff80000024db7808 */ /* 0x000fe40001800000 */
[----:B------:R-:W-:Y:S01]  /*8180*/  FSEL R243, R46, -INF , P0 ;  /* 0xff8000002ef37808 */ /* 0x000fe20000000000 */
[----:B------:R-:W-:Y:S01]  /*8190*/  LDSM.16.MT88.4 R36, [R196] ;  /* 0x00000000c424783b */ /* 0x000fe20000004200 */
[----:B------:R-:W-:Y:S02]  /*81a0*/  FSEL R227, R41, -INF , P2 ;  /* 0xff80000029e37808 */ /* 0x000fe40001000000 */
[----:B------:R-:W-:Y:S02]  /*81b0*/  ISETP.GT.AND P2, PT, R0, 0x51, PT ;  /* 0x000000510000780c */ /* 0x000fe40003f44270 */
        /* <DEDUP_REMOVED lines=12> */
[C---:B------:R-:W-:Y:S02]  /*8280*/  ISETP.GT.AND P1, PT, R0.reuse, 0x60, PT ;  /* 0x000000600000780c */ /* 0x040fe40003f24270 */
[C---:B------:R-:W-:Y:S02]  /*8290*/  ISETP.GT.AND P0, PT, R0.reuse, 0x61, PT ;  /* 0x000000610000780c */ /* 0x040fe40003f04270 */
[C---:B------:R-:W-:Y:S02]  /*82a0*/  ISETP.GT.AND P2, PT, R0.reuse, 0x68, PT ;  /* 0x000000680000780c */ /* 0x040fe40003f44270 */
        /* <DEDUP_REMOVED lines=17> */
[----:B------:R-:W-:Y:S01]  /*83c0*/  LDSM.16.MT88.4 R44, [R191+0x3800] ;  /* 0x00380000bf2c783b */ /* 0x000fe20000004200 */
        /* <DEDUP_REMOVED lines=9> */
[C---:B------:R-:W-:Y:S02]  /*8460*/  ISETP.GT.AND P1, PT, R112.reuse, 0x60, PT ;  /* 0x000000607000780c */ /* 0x040fe40003f24270 */
[----:B------:R-:W-:Y:S02]  /*8470*/  FSEL R232, R49, -INF , P0 ;  /* 0xff80000031e87808 */ /* 0x000fe40000000000 */
[----:B------:R-:W-:Y:S02]  /*8480*/  ISETP.GT.AND P0, PT, R112, 0x61, PT ;  /* 0x000000617000780c */ /* 0x000fe40003f04270 */
[----:B------:R-:W-:Y:S02]  /*8490*/  FSEL R231, R52, -INF , P1 ;  /* 0xff80000034e77808 */ /* 0x000fe40000800000 */
[----:B------:R-:W-:Y:S02]  /*84a0*/  FSEL R230, R53, -INF , P0 ;  /* 0xff80000035e67808 */ /* 0x000fe40000000000 */
[C---:B------:R-:W-:Y:S01]  /*84b0*/  ISETP.GT.AND P1, PT, R112.reuse, 0x68, PT ;  /* 0x000000687000780c */ /* 0x040fe20003f24270 */
[----:B------:R-:W-:Y:S01]  /*84c0*/  LDSM.16.MT88.4 R52, [R193+0x3800] ;  /* 0x00380000c134783b */ /* 0x000fe20000004200 */
[----:B------:R-:W-:Y:S02]  /*84d0*/  ISETP.GT.AND P0, PT, R112, 0x69, PT ;  /* 0x000000697000780c */ /* 0x000fe40003f04270 */
[----:B------:R-:W-:Y:S02]  /*84e0*/  FMNMX.FTZ R4, R232, R4, !PT ;  /* 0x00000004e8047209 */ /* 0x000fe40007810000 */
[----:B------:R-:W-:Y:S02]  /*84f0*/  FSEL R228, R57, -INF , P0 ;  /* 0xff80000039e47808 */ /* 0x000fe40000000000 */
        /* <DEDUP_REMOVED lines=15> */
[----:B------:R3:W-:Y:S02]  /*85f0*/  MUFU.EX2 R244, R0 ;  /* 0x0000000000f47308 */ /* 0x0007e40000000800 */
[--C-:B---3--:R-:W-:Y:S01]  /*8600*/  FFMA.FTZ R0, R114, c[0x0][0x2d0], -R141.reuse ;  /* 0x0000b40072007a23 */ /* 0x108fe2000001088d */
[----:B--2---:R-:W-:Y:S07]  /*8610*/  FMNMX.FTZ R114, R4, R2, !PT ;  /* 0x0000000204727209 */ /* 0x004fee0007810000 */
[----:B------:R2:W3:Y:S01]  /*8620*/  MUFU.EX2 R247, R0 ;  /* 0x0000000000f77308 */ /* 0x0004e20000000800 */
[C---:B------:R-:W-:Y:S01]  /*8630*/  FSETP.NEU.FTZ.AND P1, PT, R114.reuse, -INF , PT ;  /* 0xff8000007200780b */ /* 0x040fe20003f3d000 */
[----:B------:R-:W-:Y:S05]  /*8640*/  FMUL.FTZ R2, R114, c[0x0][0x2d0] ;  /* 0x0000b40072027a20 */ /* 0x000fea0000410000 */
[----:B------:R-:W-:Y:S05]  /*8650*/  FSEL R140, R2, RZ, P1 ;  /* 0x000000ff028c7208 */ /* 0x000fea0000800000 */
[--C-:B------:R-:W-:Y:S02]  /*8660*/  FFMA.FTZ R2, R9, c[0x0][0x2d0], -R140.reuse ;  /* 0x0000b40009027a23 */ /* 0x100fe4000001088c */
[--C-:B------:R-:W-:Y:S02]  /*8670*/  FFMA.FTZ R4, R137, c[0x0][0x2d0], -R140.reuse ;  /* 0x0000b40089047a23 */ /* 0x100fe4000001088c */
[----:B------:R4:W-:Y:S01]  /*8680*/  MUFU.EX2 R233, R2 ;  /* 0x0000000200e97308 */ /* 0x0009e20000000800 */
[--C-:B------:R-:W-:Y:S02]  /*8690*/  FFMA.FTZ R5, R136, c[0x0][0x2d0], -R140.reuse ;  /* 0x0000b40088057a23 */ /* 0x100fe4000001088c */
[--C-:B--2---:R-:W-:Y:S01]  /*86a0*/  FFMA.FTZ R0, R7, c[0x0][0x2d0], -R141.reuse ;  /* 0x0000b40007007a23 */ /* 0x104fe2000001088d */
[----:B---3--:R-:W-:Y:S06]  /*86b0*/  F2FP.PACK_AB R137, R247, R244 ;  /* 0x000000f4f789723e */ /* 0x008fec00000000ff */
[----:B------:R-:W-:Y:S10]  /*86c0*/  MUFU.EX2 R138, R4 ;  /* 0x00000004008a7308 */ /* 0x000ff40000000800 */
[----:B------:R2:W-:Y:S01]  /*86d0*/  MUFU.EX2 R241, R0 ;  /* 0x0000000000f17308 */ /* 0x0005e20000000800 */
[----:B----4-:R-:W-:Y:S09]  /*86e0*/  FSEL R2, R112, RZ, P0 ;  /* 0x000000ff70027208 */ /* 0x010ff20000000000 */
[----:B------:R-:W-:Y:S01]  /*86f0*/  MUFU.EX2 R245, R5 ;  /* 0x0000000500f57308 */ /* 0x000fe20000000800 */
[----:B--2---:R-:W-:Y:S09]  /*8700*/  FFMA.FTZ R0, R11, c[0x0][0x2d0], -R141 ;  /* 0x0000b4000b007a23 */ /* 0x004ff2000001088d */
[----:B------:R2:W3:Y:S02]  /*8710*/  MUFU.EX2 R236, R0 ;  /* 0x0000000000ec7308 */ /* 0x0004e40000000800 */
[--C-:B--2---:R-:W-:Y:S01]  /*8720*/  FFMA.FTZ R0, R8, c[0x0][0x2d0], -R140.reuse ;  /* 0x0000b40008007a23 */ /* 0x104fe2000001088c */
[----:B---3--:R-:W-:Y:S07]  /*8730*/  F2FP.PACK_AB R139, R236, R241 ;  /* 0x000000f1ec8b723e */ /* 0x008fee00000000ff */
[----:B------:R2:W-:Y:S02]  /*8740*/  MUFU.EX2 R237, R0 ;  /* 0x0000000000ed7308 */ /* 0x0005e40000000800 */
[----:B--2---:R-:W-:Y:S05]  /*8750*/  FSEL R0, R114, RZ, P1 ;  /* 0x000000ff72007208 */ /* 0x004fea0000800000 */
[----:B------:R-:W-:Y:S04]  /*8760*/  FADD.FTZ R0, -R0, R3 ;  /* 0x0000000300007221 */ /* 0x000fe80000010100 */
[----:B------:R-:W-:Y:S04]  /*8770*/  FMUL.FTZ R0, R0, c[0x0][0x2d0] ;  /* 0x0000b40000007a20 */ /* 0x000fe80000410000 */
[----:B------:R2:W3:Y:S02]  /*8780*/  MUFU.EX2 R3, R0 ;  /* 0x0000000000037308 */ /* 0x0004e40000000800 */
[----:B--2---:R-:W-:Y:S02]  /*8790*/  FADD.FTZ R0, -R2, R115 ;  /* 0x0000007302007221 */ /* 0x004fe40000010100 */
[----:B------:R-:W-:Y:S02]  /*87a0*/  FFMA.FTZ R2, R142, c[0x0][0x2d0], -R140 ;  /* 0x0000b4008e027a23 */ /* 0x000fe4000001088c */
[C---:B---3--:R-:W-:Y:S04]  /*87b0*/  FMUL.FTZ R9, R3.reuse, R121 ;  /* 0x0000007903097220 */ /* 0x048fe80000410000 */
[----:B------:R2:W-:Y:S01]  /*87c0*/  MUFU.EX2 R121, R2 ;  /* 0x0000000200797308 */ /* 0x0005e20000000800 */
[C---:B------:R-:W-:Y:S02]  /*87d0*/  FMUL.FTZ R4, R3.reuse, R116 ;  /* 0x0000007403047220 */ /* 0x040fe40000410000 */
[----:B------:R-:W-:Y:S02]  /*87e0*/  FMUL.FTZ R0, R0, c[0x0][0x2d0] ;  /* 0x0000b40000007a20 */ /* 0x000fe40000410000 */
[C---:B------:R-:W-:Y:S02]  /*87f0*/  FMUL.FTZ R57, R3.reuse, R109 ;  /* 0x0000006d03397220 */ /* 0x040fe40000410000 */
[C---:B------:R-:W-:Y:S02]  /*8800*/  FMUL.FTZ R8, R3.reuse, R120 ;  /* 0x0000007803087220 */ /* 0x040fe40000410000 */
[----:B------:R-:W-:Y:S01]  /*8810*/  IMAD.MOV.U32 R120, RZ, RZ, R241 ;  /* 0x000000ffff787224 */ /* 0x000fe200078e00f1 */
[----:B------:R-:W3:Y:S01]  /*8820*/  MUFU.EX2 R0, R0 ;  /* 0x0000000000007308 */ /* 0x000ee20000000800 */
[----:B------:R-:W-:Y:S02]  /*8830*/  FMUL.FTZ R56, R3, R108 ;  /* 0x0000006c03387220 */ /* 0x000fe40000410000 */
[----:B------:R-:W-:Y:S01]  /*8840*/  IMAD.MOV.U32 R115, RZ, RZ, R138 ;  /* 0x000000ffff737224 */ /* 0x000fe200078e008a */
[----:B------:R-:W-:Y:S01]  /*8850*/  F2FP.PACK_AB R138, R233, R237 ;  /* 0x000000ede98a723e */ /* 0x000fe200000000ff */
[C---:B------:R-:W-:Y:S02]  /*8860*/  FMUL.FTZ R5, R3.reuse, R117 ;  /* 0x0000007503057220 */ /* 0x040fe40000410000 */
[----:B------:R-:W-:Y:S01]  /*8870*/  FMUL.FTZ R16, R3, R72 ;  /* 0x0000004803107220 */ /* 0x000fe20000410000 */
[----:B------:R-:W-:Y:S01]  /*8880*/  F2FP.PACK_AB R136, R115, R245 ;  /* 0x000000f57388723e */ /* 0x000fe200000000ff */
[C---:B------:R-:W-:Y:S02]  /*8890*/  FMUL.FTZ R17, R3.reuse, R73 ;  /* 0x0000004903117220 */ /* 0x040fe40000410000 */
[C---:B------:R-:W-:Y:S02]  /*88a0*/  FMUL.FTZ R24, R3.reuse, R80 ;  /* 0x0000005003187220 */ /* 0x040fe40000410000 */
[----:B------:R-:W-:Y:S02]  /*88b0*/  FMUL.FTZ R25, R3, R81 ;  /* 0x0000005103197220 */ /* 0x000fe40000410000 */
[----:B--2---:R-:W-:Y:S02]  /*88c0*/  FFMA.FTZ R2, R143, c[0x0][0x2d0], -R140 ;  /* 0x0000b4008f027a23 */ /* 0x004fe4000001088c */
[----:B------:R-:W-:Y:S02]  /*88d0*/  IMAD.MOV.U32 R117, RZ, RZ, R233 ;  /* 0x000000ffff757224 */ /* 0x000fe400078e00e9 */
[----:B------:R2:W4:Y:S01]  /*88e0*/  MUFU.EX2 R242, R2 ;  /* 0x0000000200f27308 */ /* 0x0005220000000800 */
[C---:B------:R-:W-:Y:S02]  /*88f0*/  FMUL.FTZ R33, R3.reuse, R89 ;  /* 0x0000005903217220 */ /* 0x040fe40000410000 */
[C---:B------:R-:W-:Y:S02]  /*8900*/  FMUL.FTZ R32, R3.reuse, R88 ;  /* 0x0000005803207220 */ /* 0x040fe40000410000 */
[C---:B---3--:R-:W-:Y:S02]  /*8910*/  FMUL.FTZ R58, R0.reuse, R110 ;  /* 0x0000006e003a7220 */ /* 0x048fe40000410000 */
[C---:B------:R-:W-:Y:S02]  /*8920*/  FMUL.FTZ R59, R0.reuse, R111 ;  /* 0x0000006f003b7220 */ /* 0x040fe40000410000 */
[C---:B------:R-:W-:Y:S02]  /*8930*/  FMUL.FTZ R6, R0.reuse, R118 ;  /* 0x0000007600067220 */ /* 0x040fe40000410000 */
[C---:B------:R-:W-:Y:S02]  /*8940*/  FMUL.FTZ R7, R0.reuse, R119 ;  /* 0x0000007700077220 */ /* 0x040fe40000410000 */
[----:B------:R-:W-:Y:S02]  /*8950*/  IMAD.MOV.U32 R119, RZ, RZ, R237 ;  /* 0x000000ffff777224 */ /* 0x000fe400078e00ed */
[C---:B------:R-:W-:Y:S02]  /*8960*/  FMUL.FTZ R18, R0.reuse, R74 ;  /* 0x0000004a00127220 */ /* 0x040fe40000410000 */
[C---:B------:R-:W-:Y:S01]  /*8970*/  FMUL.FTZ R19, R0.reuse, R75 ;  /* 0x0000004b00137220 */ /* 0x040fe20000410000 */
[C---:B------:R-:W-:Y:S01]  /*8980*/  HMMA.16816.F32 R4, R136.reuse, R12, R4 ;  /* 0x0000000c8804723c */ /* 0x040fe20000001804 */
[----:B------:R-:W-:Y:S04]  /*8990*/  LDSM.16.MT88.4 R72, [R194+0x3800] ;  /* 0x00380000c248783b */ /* 0x000fe80000004200 */
[----:B------:R-:W-:Y:S02]  /*89a0*/  FMUL.FTZ R10, R0, R122 ;  /* 0x0000007a000a7220 */ /* 0x000fe40000410000 */
[----:B--2---:R-:W-:Y:S02]  /*89b0*/  FFMA.FTZ R2, R144, c[0x0][0x2d0], -R141 ;  /* 0x0000b40090027a23 */ /* 0x004fe4000001088d */
[----:B----4-:R-:W-:Y:S02]  /*89c0*/  IMAD.MOV.U32 R111, RZ, RZ, R242 ;  /* 0x000000ffff6f7224 */ /* 0x010fe400078e00f2 */
[----:B------:R2:W-:Y:S01]  /*89d0*/  MUFU.EX2 R116, R2 ;  /* 0x0000000200747308 */ /* 0x0005e20000000800 */
[C---:B------:R-:W-:Y:S02]  /*89e0*/  FMUL.FTZ R11, R0.reuse, R123 ;  /* 0x0000007b000b7220 */ /* 0x040fe40000410000 */
[C---:B------:R-:W-:Y:S02]  /*89f0*/  FMUL.FTZ R12, R3.reuse, R68 ;  /* 0x00000044030c7220 */ /* 0x040fe40000410000 */
[----:B------:R-:W-:Y:S02]  /*8a00*/  FMUL.FTZ R13, R3, R69 ;  /* 0x00000045030d7220 */ /* 0x000fe40000410000 */
[C---:B------:R-:W-:Y:S01]  /*8a10*/  FMUL.FTZ R26, R0.reuse, R82 ;  /* 0x00000052001a7220 */ /* 0x040fe20000410000 */
[C---:B------:R-:W-:Y:S03]  /*8a20*/  HMMA.16816.F32 R8, R136.reuse, R14, R8 ;  /* 0x0000000e8808723c */ /* 0x040fe60000001808 */
[----:B------:R-:W-:Y:S02]  /*8a30*/  IMAD.MOV.U32 R118, RZ, RZ, R236 ;  /* 0x000000ffff767224 */ /* 0x000fe400078e00ec */
[C---:B------:R-:W-:Y:S02]  /*8a40*/  FMUL.FTZ R27, R0.reuse, R83 ;  /* 0x00000053001b7220 */ /* 0x040fe40000410000 */
[C---:B------:R-:W-:Y:S01]  /*8a50*/  FMUL.FTZ R14, R0.reuse, R70 ;  /* 0x00000046000e7220 */ /* 0x040fe20000410000 */
[----:B------:R-:W-:Y:S01]  /*8a60*/  LDSM.16.MT88.4 R80, [R193+0x800] ;  /* 0x00080000c150783b */ /* 0x000fe20000004200 */
[C---:B------:R-:W-:Y:S03]  /*8a70*/  FMUL.FTZ R15, R0.reuse, R71 ;  /* 0x00000047000f7220 */ /* 0x040fe60000410000 */
[C---:B------:R-:W-:Y:S02]  /*8a80*/  FMUL.FTZ R35, R0.reuse, R91 ;  /* 0x0000005b00237220 */ /* 0x040fe40000410000 */
[----:B------:R-:W-:Y:S02]  /*8a90*/  IMAD.MOV.U32 R122, RZ, RZ, R223 ;  /* 0x000000ffff7a7224 */ /* 0x000fe400078e00df */
[C---:B------:R-:W-:Y:S01]  /*8aa0*/  HMMA.16816.F32 R12, R136.reuse, R20, R12 ;  /* 0x00000014880c723c */ /* 0x040fe2000000180c */
[----:B------:R-:W3:Y:S02]  /*8ab0*/  LDSM.16.MT88.4 R68, [R192+0x3800] ;  /* 0x00380000c044783b */ /* 0x000ee40000004200 */
[--C-:B--2---:R-:W-:Y:S02]  /*8ac0*/  FFMA.FTZ R2, R145, c[0x0][0x2d0], -R141.reuse ;  /* 0x0000b40091027a23 */ /* 0x104fe4000001088d */
[----:B------:R-:W-:Y:S02]  /*8ad0*/  IMAD.MOV.U32 R123, RZ, RZ, R222 ;  /* 0x000000ffff7b7224 */ /* 0x000fe400078e00de */
[----:B------:R2:W4:Y:S01]  /*8ae0*/  MUFU.EX2 R252, R2 ;  /* 0x0000000200fc7308 */ /* 0x0005220000000800 */
[C---:B------:R-:W-:Y:S04]  /*8af0*/  HMMA.16816.F32 R16, R136.reuse, R22, R16 ;  /* 0x000000168810723c */ /* 0x040fe80000001810 */
[C---:B------:R-:W-:Y:S02]  /*8b00*/  FMUL.FTZ R20, R3.reuse, R76 ;  /* 0x0000004c03147220 */ /* 0x040fe40000410000 */
[C---:B------:R-:W-:Y:S02]  /*8b10*/  FMUL.FTZ R21, R3.reuse, R77 ;  /* 0x0000004d03157220 */ /* 0x040fe40000410000 */
[C---:B------:R-:W-:Y:S04]  /*8b20*/  FMUL.FTZ R22, R0.reuse, R78 ;  /* 0x0000004e00167220 */ /* 0x040fe80000410000 */
[----:B------:R-:W-:Y:S02]  /*8b30*/  FMUL.FTZ R23, R0, R79 ;  /* 0x0000004f00177220 */ /* 0x000fe40000410000 */
[----:B------:R-:W2:Y:S01]  /*8b40*/  LDSM.16.MT88.4 R76, [R191+0x800] ;  /* 0x00080000bf4c783b */ /* 0x000ea20000004200 */
[--C-:B------:R-:W-:Y:S02]  /*8b50*/  FFMA.FTZ R89, R234, c[0x0][0x2d0], -R140.reuse ;  /* 0x0000b400ea597a23 */ /* 0x100fe4000001088c */
[----:B------:R-:W-:Y:S02]  /*8b60*/  FMUL.FTZ R34, R0, R90 ;  /* 0x0000005a00227220 */ /* 0x000fe40000410000 */
[C---:B------:R-:W-:Y:S03]  /*8b70*/  HMMA.16816.F32 R20, R136.reuse, R28, R20 ;  /* 0x0000001c8814723c */ /* 0x040fe60000001814 */
[--C-:B------:R-:W-:Y:S02]  /*8b80*/  FFMA.FTZ R90, R232, c[0x0][0x2d0], -R140.reuse ;  /* 0x0000b400e85a7a23 */ /* 0x100fe4000001088c */
[--C-:B--2---:R-:W-:Y:S02]  /*8b90*/  FFMA.FTZ R2, R146, c[0x0][0x2d0], -R140.reuse ;  /* 0x0000b40092027a23 */ /* 0x104fe4000001088c */
[C---:B------:R-:W-:Y:S01]  /*8ba0*/  FMUL.FTZ R28, R3.reuse, R84 ;  /* 0x00000054031c7220 */ /* 0x040fe20000410000 */
[C---:B------:R-:W-:Y:S01]  /*8bb0*/  HMMA.16816.F32 R24, R136.reuse, R30, R24 ;  /* 0x0000001e8818723c */ /* 0x040fe20000001818 */
[----:B------:R2:W-:Y:S03]  /*8bc0*/  MUFU.EX2 R251, R2 ;  /* 0x0000000200fb7308 */ /* 0x0005e60000000800 */
[C---:B------:R-:W-:Y:S02]  /*8bd0*/  FMUL.FTZ R29, R3.reuse, R85 ;  /* 0x00000055031d7220 */ /* 0x040fe40000410000 */
[----:B------:R-:W-:Y:S02]  /*8be0*/  FMUL.FTZ R40, R3, R96 ;  /* 0x0000006003287220 */ /* 0x000fe40000410000 */
[C---:B------:R-:W-:Y:S04]  /*8bf0*/  FMUL.FTZ R30, R0.reuse, R86 ;  /* 0x00000056001e7220 */ /* 0x040fe80000410000 */
[----:B------:R-:W-:Y:S02]  /*8c00*/  FMUL.FTZ R31, R0, R87 ;  /* 0x00000057001f7220 */ /* 0x000fe40000410000 */
[----:B------:R-:W1:Y:S01]  /*8c10*/  LDSM.16.MT88.4 R84, [R192+0x800] ;  /* 0x00080000c054783b */ /* 0x000e620000004200 */
[--C-:B------:R-:W-:Y:S02]  /*8c20*/  FFMA.FTZ R96, R123, c[0x0][0x2d0], -R141.reuse ;  /* 0x0000b4007b607a23 */ /* 0x100fe4000001088d */
[----:B------:R-:W-:Y:S02]  /*8c30*/  FMUL.FTZ R41, R3, R97 ;  /* 0x0000006103297220 */ /* 0x000fe40000410000 */
[C---:B------:R-:W-:Y:S01]  /*8c40*/  HMMA.16816.F32 R28, R136.reuse, R36, R28 ;  /* 0x00000024881c723c */ /* 0x040fe2000000181c */
[----:B------:R-:W-:Y:S02]  /*8c50*/  MUFU.EX2 R143, R96 ;  /* 0x00000060008f7308 */ /* 0x000fe40000000800 */
[--C-:B------:R-:W-:Y:S02]  /*8c60*/  FFMA.FTZ R97, R122, c[0x0][0x2d0], -R141.reuse ;  /* 0x0000b4007a617a23 */ /* 0x100fe4000001088d */
[C---:B------:R-:W-:Y:S02]  /*8c70*/  FMUL.FTZ R42, R0.reuse, R98 ;  /* 0x00000062002a7220 */ /* 0x040fe40000410000 */
[--C-:B--2---:R-:W-:Y:S01]  /*8c80*/  FFMA.FTZ R2, R147, c[0x0][0x2d0], -R140.reuse ;  /* 0x0000b40093027a23 */ /* 0x104fe2000001088c */
[C---:B------:R-:W-:Y:S03]  /*8c90*/  HMMA.16816.F32 R32, R136.reuse, R38, R32 ;  /* 0x000000268820723c */ /* 0x040fe60000001820 */
[----:B------:R2:W-:Y:S01]  /*8ca0*/  MUFU.EX2 R248, R2 ;  /* 0x0000000200f87308 */ /* 0x0005e20000000800 */
[C---:B------:R-:W-:Y:S02]  /*8cb0*/  FMUL.FTZ R36, R3.reuse, R92 ;  /* 0x0000005c03247220 */ /* 0x040fe40000410000 */
[----:B------:R-:W-:Y:S01]  /*8cc0*/  FMUL.FTZ R37, R3, R93 ;  /* 0x0000005d03257220 */ /* 0x000fe20000410000 */
[----:B------:R-:W5:Y:S01]  /*8cd0*/  LDL.LU R92, [R1+0x20] ;  /* 0x00002000015c7983 */ /* 0x000f620000300800 */
[C---:B------:R-:W-:Y:S03]  /*8ce0*/  FMUL.FTZ R38, R0.reuse, R94 ;  /* 0x0000005e00267220 */ /* 0x040fe60000410000 */
[----:B------:R-:W5:Y:S01]  /*8cf0*/  LDL.LU R91, [R1+0x24] ;  /* 0x00002400015b7983 */ /* 0x000f620000300800 */
[C---:B------:R-:W-:Y:S02]  /*8d00*/  FMUL.FTZ R39, R0.reuse, R95 ;  /* 0x0000005f00277220 */ /* 0x040fe40000410000 */
[----:B------:R-:W-:Y:S02]  /*8d10*/  FMUL.FTZ R43, R0, R99 ;  /* 0x00000063002b7220 */ /* 0x000fe40000410000 */
[--C-:B------:R-:W-:Y:S02]  /*8d20*/  FFMA.FTZ R99, R231, c[0x0][0x2d0], -R140.reuse ;  /* 0x0000b400e7637a23 */ /* 0x100fe4000001088c */
[C---:B------:R-:W-:Y:S01]  /*8d30*/  FMUL.FTZ R48, R3.reuse, R100 ;  /* 0x0000006403307220 */ /* 0x040fe20000410000 */
[C---:B------:R-:W-:Y:S01]  /*8d40*/  HMMA.16816.F32 R36, R136.reuse, R44, R36 ;  /* 0x0000002c8824723c */ /* 0x040fe20000001824 */
[----:B------:R-:W-:Y:S02]  /*8d50*/  MUFU.EX2 R145, R99 ;  /* 0x0000006300917308 */ /* 0x000fe40000000800 */
[--C-:B------:R-:W-:Y:S02]  /*8d60*/  FFMA.FTZ R100, R230, c[0x0][0x2d0], -R140.reuse ;  /* 0x0000b400e6647a23 */ /* 0x100fe4000001088c */
[----:B------:R-:W-:Y:S02]  /*8d70*/  FMUL.FTZ R49, R3, R101 ;  /* 0x0000006503317220 */ /* 0x000fe40000410000 */
[----:B------:R-:W-:Y:S01]  /*8d80*/  FFMA.FTZ R101, R229, c[0x0][0x2d0], -R140 ;  /* 0x0000b400e5657a23 */ /* 0x000fe2000001088c */
[C---:B------:R-:W-:Y:S03]  /*8d90*/  HMMA.16816.F32 R40, R136.reuse, R46, R40 ;  /* 0x0000002e8828723c */ /* 0x040fe60000001828 */
[----:B------:R-:W-:Y:S01]  /*8da0*/  MUFU.EX2 R146, R100 ;  /* 0x0000006400927308 */ /* 0x000fe20000000800 */
[----:B--2---:R-:W-:Y:S02]  /*8db0*/  FFMA.FTZ R2, R148, c[0x0][0x2d0], -R141 ;  /* 0x0000b40094027a23 */ /* 0x004fe4000001088d */
[C---:B------:R-:W-:Y:S02]  /*8dc0*/  FMUL.FTZ R44, R3.reuse, R124 ;  /* 0x0000007c032c7220 */ /* 0x040fe40000410000 */
[C---:B------:R-:W-:Y:S04]  /*8dd0*/  FMUL.FTZ R46, R0.reuse, R126 ;  /* 0x0000007e002e7220 */ /* 0x040fe80000410000 */
[C---:B------:R-:W-:Y:S01]  /*8de0*/  FMUL.FTZ R47, R0.reuse, R127 ;  /* 0x0000007f002f7220 */ /* 0x040fe20000410000 */
[----:B------:R2:W-:Y:S01]  /*8df0*/  MUFU.EX2 R110, R2 ;  /* 0x00000002006e7308 */ /* 0x0005e20000000800 */
[C---:B------:R-:W-:Y:S02]  /*8e00*/  FMUL.FTZ R45, R3.reuse, R125 ;  /* 0x0000007d032d7220 */ /* 0x040fe40000410000 */
[C---:B------:R-:W-:Y:S02]  /*8e10*/  FMUL.FTZ R50, R0.reuse, R102 ;  /* 0x0000006600327220 */ /* 0x040fe40000410000 */
[----:B------:R-:W-:Y:S02]  /*8e20*/  IMAD.MOV.U32 R102, RZ, RZ, R120 ;  /* 0x000000ffff667224 */ /* 0x000fe400078e0078 */
[C---:B------:R-:W-:Y:S01]  /*8e30*/  FMUL.FTZ R51, R0.reuse, R103 ;  /* 0x0000006700337220 */ /* 0x040fe20000410000 */
[C---:B------:R-:W-:Y:S03]  /*8e40*/  HMMA.16816.F32 R44, R136.reuse, R52, R44 ;  /* 0x00000034882c723c */ /* 0x040fe6000000182c */
[----:B------:R-:W-:Y:S02]  /*8e50*/  IMAD.MOV.U32 R103, RZ, RZ, R115 ;  /* 0x000000ffff677224 */ /* 0x000fe400078e0073 */
[----:B------:R-:W-:Y:S02]  /*8e60*/  IMAD.MOV.U32 R142, RZ, RZ, R218 ;  /* 0x000000ffff8e7224 */ /* 0x000fe400078e00da */
[C---:B------:R-:W-:Y:S01]  /*8e70*/  FMUL.FTZ R60, R3.reuse, R60 ;  /* 0x0000003c033c7220 */ /* 0x040fe20000410000 */
[C---:B------:R-:W-:Y:S04]  /*8e80*/  HMMA.16816.F32 R48, R136.reuse, R54, R48 ;  /* 0x000000368830723c */ /* 0x040fe80000001830 */
[C---:B------:R-:W-:Y:S02]  /*8e90*/  FMUL.FTZ R52, R3.reuse, R104 ;  /* 0x0000006803347220 */ /* 0x040fe40000410000 */
[----:B------:R-:W-:Y:S02]  /*8ea0*/  FMUL.FTZ R53, R3, R105 ;  /* 0x0000006903357220 */ /* 0x000fe40000410000 */
[--C-:B--2---:R-:W-:Y:S04]  /*8eb0*/  FFMA.FTZ R2, R149, c[0x0][0x2d0], -R141.reuse ;  /* 0x0000b40095027a23 */ /* 0x104fe8000001088d */
[----:B------:R2:W1:Y:S01]  /*8ec0*/  MUFU.EX2 R109, R2 ;  /* 0x00000002006d7308 */ /* 0x0004620000000800 */
[C---:B------:R-:W-:Y:S02]  /*8ed0*/  FMUL.FTZ R54, R0.reuse, R106 ;  /* 0x0000006a00367220 */ /* 0x040fe40000410000 */
[C---:B------:R-:W-:Y:S02]  /*8ee0*/  FMUL.FTZ R55, R0.reuse, R107 ;  /* 0x0000006b00377220 */ /* 0x040fe40000410000 */
[C---:B------:R-:W-:Y:S02]  /*8ef0*/  FMUL.FTZ R61, R3.reuse, R61 ;  /* 0x0000003d033d7220 */ /* 0x040fe40000410000 */
[C---:B------:R-:W-:Y:S02]  /*8f00*/  FMUL.FTZ R62, R0.reuse, R62 ;  /* 0x0000003e003e7220 */ /* 0x040fe40000410000 */
[C---:B------:R-:W-:Y:S01]  /*8f10*/  FMUL.FTZ R63, R0.reuse, R63 ;  /* 0x0000003f003f7220 */ /* 0x040fe20000410000 */
[C---:B---3--:R-:W-:Y:S03]  /*8f20*/  HMMA.16816.F32 R52, R136.reuse, R68, R52 ;  /* 0x000000448834723c */ /* 0x048fe60000001834 */
[C---:B------:R-:W-:Y:S02]  /*8f30*/  FMUL.FTZ R64, R3.reuse, R64 ;  /* 0x0000004003407220 */ /* 0x040fe40000410000 */
[----:B------:R-:W-:Y:S02]  /*8f40*/  FMUL.FTZ R65, R3, R65 ;  /* 0x0000004103417220 */ /* 0x000fe40000410000 */
[----:B------:R-:W-:Y:S01]  /*8f50*/  F2FP.PACK_AB R68, R111, R121 ;  /* 0x000000796f44723e */ /* 0x000fe200000000ff */
[C---:B------:R-:W-:Y:S04]  /*8f60*/  HMMA.16816.F32 R56, R136.reuse, R70, R56 ;  /* 0x000000468838723c */ /* 0x040fe80000001838 */
[----:B------:R-:W-:Y:S01]  /*8f70*/  FMUL.FTZ R66, R0, R66 ;  /* 0x0000004200427220 */ /* 0x000fe20000410000 */
[----:B----4-:R-:W-:Y:S01]  /*8f80*/  F2FP.PACK_AB R69, R252, R116 ;  /* 0x00000074fc45723e */ /* 0x010fe200000000ff */
[--C-:B--2---:R-:W-:Y:S01]  /*8f90*/  FFMA.FTZ R2, R151, c[0x0][0x2d0], -R140.reuse ;  /* 0x0000b40097027a23 */ /* 0x104fe2000001088c */
[----:B-1----:R-:W-:Y:S01]  /*8fa0*/  F2FP.PACK_AB R71, R109, R110 ;  /* 0x0000006e6d47723e */ /* 0x002fe200000000ff */
[C---:B------:R-:W-:Y:S01]  /*8fb0*/  HMMA.16816.F32 R60, R136.reuse, R72, R60 ;  /* 0x00000048883c723c */ /* 0x040fe2000000183c */
[----:B------:R-:W-:Y:S03]  /*8fc0*/  MUFU.EX2 R151, R90 ;  /* 0x0000005a00977308 */ /* 0x000fe60000000800 */
[----:B------:R-:W-:Y:S01]  /*8fd0*/  FMUL.FTZ R67, R0, R67 ;  /* 0x0000004300437220 */ /* 0x000fe20000410000 */
[----:B------:R-:W-:Y:S01]  /*8fe0*/  F2FP.PACK_AB R70, R248, R251 ;  /* 0x000000fbf846723e */ /* 0x000fe200000000ff */
[--C-:B------:R-:W-:Y:S05]  /*8ff0*/  FFMA.FTZ R88, R225, c[0x0][0x2d0], -R141.reuse ;  /* 0x0000b400e1587a23 */ /* 0x100fea000001088d */
[----:B------:R-:W-:Y:S01]  /*9000*/  HMMA.16816.F32 R64, R136, R74, R64 ;  /* 0x0000004a8840723c */ /* 0x000fe20000001840 */
[----:B------:R1:W-:Y:S01]  /*9010*/  MUFU.EX2 R242, R2 ;  /* 0x0000000200f27308 */ /* 0x0003e20000000800 */
[----:B------:R-:W2:Y:S05]  /*9020*/  LDSM.16.MT88.4 R72, [R194+0x800] ;  /* 0x00080000c248783b */ /* 0x000eaa0000004200 */
[----:B------:R-:W-:Y:S01]  /*9030*/  F2FP.PACK_AB R136, R146, R145 ;  /* 0x000000919288723e */ /* 0x000fe200000000ff */
[C---:B------:R-:W-:Y:S03]  /*9040*/  HMMA.16816.F32 R4, R68.reuse, R76, R4 ;  /* 0x0000004c4404723c */ /* 0x040fe60000001804 */
[----:B------:R3:W-:Y:S05]  /*9050*/  MUFU.EX2 R105, R88 ;  /* 0x0000005800697308 */ /* 0x0007ea0000000800 */
[C---:B------:R-:W-:Y:S01]  /*9060*/  HMMA.16816.F32 R8, R68.reuse, R78, R8 ;  /* 0x0000004e4408723c */ /* 0x040fe20000001808 */
[----:B------:R-:W4:Y:S07]  /*9070*/  LDSM.16.MT88.4 R76, [R191+0x4000] ;  /* 0x00400000bf4c783b */ /* 0x000f2e0000004200 */
[C---:B------:R-:W-:Y:S04]  /*9080*/  HMMA.16816.F32 R12, R68.reuse, R80, R12 ;  /* 0x00000050440c723c */ /* 0x040fe8000000180c */
[--C-:B-1----:R-:W-:Y:S04]  /*9090*/  FFMA.FTZ R2, R150, c[0x0][0x2d0], -R140.reuse ;  /* 0x0000b40096027a23 */ /* 0x102fe8000001088c */
[C---:B------:R-:W-:Y:S01]  /*90a0*/  HMMA.16816.F32 R16, R68.reuse, R82, R16 ;  /* 0x000000524410723c */ /* 0x040fe20000001810 */
[----:B------:R1:W1:Y:S01]  /*90b0*/  MUFU.EX2 R241, R2 ;  /* 0x0000000200f17308 */ /* 0x0002620000000800 */
[----:B------:R-:W4:Y:S02]  /*90c0*/  LDSM.16.MT88.4 R80, [R193+0x4000] ;  /* 0x00400000c150783b */ /* 0x000f240000004200 */
[--C-:B---3--:R-:W-:Y:S04]  /*90d0*/  FFMA.FTZ R88, R238, c[0x0][0x2d0], -R140.reuse ;  /* 0x0000b400ee587a23 */ /* 0x108fe8000001088c */
[C---:B------:R-:W-:Y:S08]  /*90e0*/  HMMA.16816.F32 R20, R68.reuse, R84, R20 ;  /* 0x000000544414723c */ /* 0x040ff00000001814 */
[C---:B------:R-:W-:Y:S01]  /*90f0*/  HMMA.16816.F32 R24, R68.reuse, R86, R24 ;  /* 0x000000564418723c */ /* 0x040fe20000001818 */
[----:B------:R-:W3:Y:S07]  /*9100*/  LDSM.16.MT88.4 R84, [R192+0x4000] ;  /* 0x00400000c054783b */ /* 0x000eee0000004200 */
[C---:B--2---:R-:W-:Y:S04]  /*9110*/  HMMA.16816.F32 R28, R68.reuse, R72, R28 ;  /* 0x00000048441c723c */ /* 0x044fe8000000181c */
[--C-:B-1----:R-:W-:Y:S02]  /*9120*/  FFMA.FTZ R2, R152, c[0x0][0x2d0], -R141.reuse ;  /* 0x0000b40098027a23 */ /* 0x102fe4000001088d */
[----:B------:R-:W-:Y:S02]  /*9130*/  MUFU.EX2 R152, R89 ;  /* 0x0000005900987308 */ /* 0x000fe40000000800 */
[C---:B------:R-:W-:Y:S01]  /*9140*/  HMMA.16816.F32 R32, R68.reuse, R74, R32 ;  /* 0x0000004a4420723c */ /* 0x040fe20000001820 */
[----:B------:R-:W1:Y:S07]  /*9150*/  LDSM.16.MT88.4 R72, [R194+0x4000] ;  /* 0x00400000c248783b */ /* 0x000e6e0000004200 */
[C---:B----4-:R-:W-:Y:S01]  /*9160*/  HMMA.16816.F32 R36, R68.reuse, R76, R36 ;  /* 0x0000004c4424723c */ /* 0x050fe20000001824 */
[----:B------:R2:W-:Y:S07]  /*9170*/  MUFU.EX2 R108, R2 ;  /* 0x00000002006c7308 */ /* 0x0005ee0000000800 */
[C---:B------:R-:W-:Y:S01]  /*9180*/  HMMA.16816.F32 R40, R68.reuse, R78, R40 ;  /* 0x0000004e4428723c */ /* 0x040fe20000001828 */
[----:B------:R-:W4:Y:S07]  /*9190*/  LDSM.16.MT88.4 R76, [R191+0x1000] ;  /* 0x00100000bf4c783b */ /* 0x000f2e0000004200 */
[C---:B------:R-:W-:Y:S08]  /*91a0*/  HMMA.16816.F32 R44, R68.reuse, R80, R44 ;  /* 0x00000050442c723c */ /* 0x040ff0000000182c */
[C---:B------:R-:W-:Y:S01]  /*91b0*/  HMMA.16816.F32 R48, R68.reuse, R82, R48 ;  /* 0x000000524430723c */ /* 0x040fe20000001830 */
[----:B------:R-:W4:Y:S03]  /*91c0*/  LDSM.16.MT88.4 R80, [R193+0x1000] ;  /* 0x00100000c150783b */ /* 0x000f260000004200 */
[--C-:B--2---:R-:W-:Y:S02]  /*91d0*/  FFMA.FTZ R2, R153, c[0x0][0x2d0], -R141.reuse ;  /* 0x0000b40099027a23 */ /* 0x104fe4000001088d */
[----:B------:R-:W-:Y:S02]  /*91e0*/  MUFU.EX2 R153, R88 ;  /* 0x0000005800997308 */ /* 0x000fe40000000800 */
[C---:B---3--:R-:W-:Y:S08]  /*91f0*/  HMMA.16816.F32 R52, R68.reuse, R84, R52 ;  /* 0x000000544434723c */ /* 0x048ff00000001834 */
[C---:B------:R-:W-:Y:S01]  /*9200*/  HMMA.16816.F32 R56, R68.reuse, R86, R56 ;  /* 0x000000564438723c */ /* 0x040fe20000001838 */
[----:B------:R2:W3:Y:S01]  /*9210*/  MUFU.EX2 R237, R2 ;  /* 0x0000000200ed7308 */ /* 0x0004e20000000800 */
[----:B------:R-:W4:Y:S06]  /*9220*/  LDSM.16.MT88.4 R84, [R192+0x1000] ;  /* 0x00100000c054783b */ /* 0x000f2c0000004200 */
[C---:B-1----:R-:W-:Y:S08]  /*9230*/  HMMA.16816.F32 R60, R68.reuse, R72, R60 ;  /* 0x00000048443c723c */ /* 0x042ff0000000183c */
[----:B------:R-:W-:Y:S01]  /*9240*/  HMMA.16816.F32 R64, R68, R74, R64 ;  /* 0x0000004a4440723c */ /* 0x000fe20000001840 */
[----:B------:R-:W1:Y:S06]  /*9250*/  LDSM.16.MT88.4 R72, [R194+0x1000] ;  /* 0x00100000c248783b */ /* 0x000e6c0000004200 */
[----:B------:R-:W-:Y:S01]  /*9260*/  F2FP.PACK_AB R68, R241, R242 ;  /* 0x000000f2f144723e */ /* 0x000fe200000000ff */
[--C-:B--2---:R-:W-:Y:S01]  /*9270*/  FFMA.FTZ R2, R154, c[0x0][0x2d0], -R140.reuse ;  /* 0x0000b4009a027a23 */ /* 0x104fe2000001088c */
[----:B---3--:R-:W-:Y:S03]  /*9280*/  F2FP.PACK_AB R69, R237, R108 ;  /* 0x0000006ced45723e */ /* 0x008fe600000000ff */
[----:B------:R2:W-:Y:S02]  /*9290*/  MUFU.EX2 R236, R2 ;  /* 0x0000000200ec7308 */ /* 0x0005e40000000800 */
[----:B--2---:R-:W-:Y:S08]  /*92a0*/  FFMA.FTZ R2, R155, c[0x0][0x2d0], -R140 ;  /* 0x0000b4009b027a23 */ /* 0x004ff0000001088c */
[----:B------:R2:W3:Y:S02]  /*92b0*/  MUFU.EX2 R233, R2 ;  /* 0x0000000200e97308 */ /* 0x0004e40000000800 */
[----:B--2---:R-:W-:Y:S01]  /*92c0*/  FFMA.FTZ R2, R156, c[0x0][0x2d0], -R141 ;  /* 0x0000b4009c027a23 */ /* 0x004fe2000001088d */
[----:B---3--:R-:W-:Y:S07]  /*92d0*/  F2FP.PACK_AB R70, R233, R236 ;  /* 0x000000ece946723e */ /* 0x008fee00000000ff */
[----:B------:R2:W3:Y:S01]  /*92e0*/  MUFU.EX2 R223, R2 ;  /* 0x0000000200df7308 */ /* 0x0004e20000000800 */
[----:B-----5:R-:W-:Y:S02]  /*92f0*/  FFMA.FTZ R0, R0, R92, R244 ;  /* 0x0000005c00007223 */ /* 0x020fe400000100f4 */
[----:B------:R-:W-:Y:S01]  /*9300*/  LDSM.16.MT88.4 R92, [R193+0x6000] ;  /* 0x00600000c15c783b */ /* 0x000fe20000004200 */
[----:B------:R-:W-:Y:S02]  /*9310*/  FFMA.FTZ R98, R3, R91, R245 ;  /* 0x0000005b03627223 */ /* 0x000fe400000100f5 */
[----:B------:R-:W-:Y:S05]  /*9320*/  FADD.FTZ R0, R247, R0 ;  /* 0x00000000f7007221 */ /* 0x000fea0000010000 */
[----:B------:R-:W-:Y:S01]  /*9330*/  LDSM.16.MT88.4 R88, [R191+0x6000] ;  /* 0x00600000bf58783b */ /* 0x000fe20000004200 */
[----:B------:R-:W-:Y:S04]  /*9340*/  FADD.FTZ R0, R102, R0 ;  /* 0x0000000066007221 */ /* 0x000fe80000010000 */
[----:B------:R-:W-:Y:S02]  /*9350*/  FADD.FTZ R0, R118, R0 ;  /* 0x0000000076007221 */ /* 0x000fe40000010000 */
[--C-:B--2---:R-:W-:Y:S02]  /*9360*/  FFMA.FTZ R2, R157, c[0x0][0x2d0], -R141.reuse ;  /* 0x0000b4009d027a23 */ /* 0x104fe4000001088d */
[----:B------:R-:W-:Y:S02]  /*9370*/  FADD.FTZ R0, R116, R0 ;  /* 0x0000000074007221 */ /* 0x000fe40000010000 */
[----:B------:R2:W5:Y:S02]  /*9380*/  MUFU.EX2 R222, R2 ;  /* 0x0000000200de7308 */ /* 0x0005640000000800 */
[----:B------:R-:W-:Y:S04]  /*9390*/  FADD.FTZ R0, R252, R0 ;  /* 0x00000000fc007221 */ /* 0x000fe80000010000 */
[----:B------:R-:W-:Y:S04]  /*93a0*/  FADD.FTZ R0, R110, R0 ;  /* 0x000000006e007221 */ /* 0x000fe80000010000 */
[----:B------:R-:W-:Y:S04]  /*93b0*/  FADD.FTZ R0, R109, R0 ;  /* 0x000000006d007221 */ /* 0x000fe80000010000 */
[----:B------:R-:W-:Y:S04]  /*93c0*/  FADD.FTZ R0, R108, R0 ;  /* 0x000000006c007221 */ /* 0x000fe80000010000 */
[----:B------:R-:W-:Y:S04]  /*93d0*/  FADD.FTZ R0, R237, R0 ;  /* 0x00000000ed007221 */ /* 0x000fe80000010000 */
[----:B---3--:R-:W-:Y:S02]  /*93e0*/  FADD.FTZ R0, R223, R0 ;  /* 0x00000000df007221 */ /* 0x008fe40000010000 */
[----:B--2---:R-:W-:Y:S01]  /*93f0*/  FFMA.FTZ R2, R158, c[0x0][0x2d0], -R140 ;  /* 0x0000b4009e027a23 */ /* 0x004fe2000001088c */
[C---:B-----5:R-:W-:Y:S01]  /*9400*/  F2FP.PACK_AB R71, R222.reuse, R223 ;  /* 0x000000dfde47723e */ /* 0x060fe200000000ff */
[----:B------:R-:W-:Y:S02]  /*9410*/  FADD.FTZ R0, R222, R0 ;  /* 0x00000000de007221 */ /* 0x000fe40000010000 */
[----:B------:R2:W-:Y:S04]  /*9420*/  MUFU.EX2 R218, R2 ;  /* 0x0000000200da7308 */ /* 0x0005e80000000800 */
[C---:B----4-:R-:W-:Y:S08]  /*9430*/  HMMA.16816.F32 R4, R68.reuse, R76, R4 ;  /* 0x0000004c4404723c */ /* 0x050ff00000001804 */
[C---:B------:R-:W-:Y:S01]  /*9440*/  HMMA.16816.F32 R8, R68.reuse, R78, R8 ;  /* 0x0000004e4408723c */ /* 0x040fe20000001808 */
[----:B------:R-:W3:Y:S07]  /*9450*/  LDSM.16.MT88.4 R76, [R191+0x4800] ;  /* 0x00480000bf4c783b */ /* 0x000eee0000004200 */
[C---:B------:R-:W-:Y:S04]  /*9460*/  HMMA.16816.F32 R12, R68.reuse, R80, R12 ;  /* 0x00000050440c723c */ /* 0x040fe8000000180c */
[----:B--2---:R-:W-:Y:S04]  /*9470*/  FFMA.FTZ R2, R159, c[0x0][0x2d0], -R140 ;  /* 0x0000b4009f027a23 */ /* 0x004fe8000001088c */
[C---:B------:R-:W-:Y:S01]  /*9480*/  HMMA.16816.F32 R16, R68.reuse, R82, R16 ;  /* 0x000000524410723c */ /* 0x040fe20000001810 */
[----:B------:R2:W-:Y:S01]  /*9490*/  MUFU.EX2 R127, R2 ;  /* 0x00000002007f7308 */ /* 0x0005e20000000800 */
[----:B------:R-:W4:Y:S06]  /*94a0*/  LDSM.16.MT88.4 R80, [R193+0x4800] ;  /* 0x00480000c150783b */ /* 0x000f2c0000004200 */
[C---:B------:R-:W-:Y:S08]  /*94b0*/  HMMA.16816.F32 R20, R68.reuse, R84, R20 ;  /* 0x000000544414723c */ /* 0x040ff00000001814 */
[C---:B------:R-:W-:Y:S01]  /*94c0*/  HMMA.16816.F32 R24, R68.reuse, R86, R24 ;  /* 0x000000564418723c */ /* 0x040fe20000001818 */
[----:B------:R-:W5:Y:S07]  /*94d0*/  LDSM.16.MT88.4 R84, [R192+0x4800] ;  /* 0x00480000c054783b */ /* 0x000f6e0000004200 */
[C---:B-1----:R-:W-:Y:S04]  /*94e0*/  HMMA.16816.F32 R28, R68.reuse, R72, R28 ;  /* 0x00000048441c723c */ /* 0x042fe8000000181c */
[--C-:B--2---:R-:W-:Y:S04]  /*94f0*/  FFMA.FTZ R2, R160, c[0x0][0x2d0], -R141.reuse ;  /* 0x0000b400a0027a23 */ /* 0x104fe8000001088d */
[C---:B------:R-:W-:Y:S01]  /*9500*/  HMMA.16816.F32 R32, R68.reuse, R74, R32 ;  /* 0x0000004a4420723c */ /* 0x040fe20000001820 */
[----:B------:R1:W2:Y:S01]  /*9510*/  MUFU.EX2 R125, R2 ;  /* 0x00000002007d7308 */ /* 0x0002a20000000800 */
[----:B------:R-:W5:Y:S06]  /*9520*/  LDSM.16.MT88.4 R72, [R194+0x4800] ;  /* 0x00480000c248783b */ /* 0x000f6c0000004200 */
[C---:B---3--:R-:W-:Y:S08]  /*9530*/  HMMA.16816.F32 R36, R68.reuse, R76, R36 ;  /* 0x0000004c4424723c */ /* 0x048ff00000001824 */
[C---:B------:R-:W-:Y:S01]  /*9540*/  HMMA.16816.F32 R40, R68.reuse, R78, R40 ;  /* 0x0000004e4428723c */ /* 0x040fe20000001828 */
[----:B------:R-:W3:Y:S07]  /*9550*/  LDSM.16.MT88.4 R76, [R191+0x1800] ;  /* 0x00180000bf4c783b */ /* 0x000eee0000004200 */
[C---:B----4-:R-:W-:Y:S04]  /*9560*/  HMMA.16816.F32 R44, R68.reuse, R80, R44 ;  /* 0x00000050442c723c */ /* 0x050fe8000000182c */
[----:B-1----:R-:W-:Y:S02]  /*9570*/  FFMA.FTZ R2, R163, c[0x0][0x2d0], -R141 ;  /* 0x0000b400a3027a23 */ /* 0x002fe4000001088d */
[----:B------:R-:W-:Y:S02]  /*9580*/  IMAD.MOV.U32 R163, RZ, RZ, R121 ;  /* 0x000000ffffa37224 */ /* 0x000fe400078e0079 */
[C---:B------:R-:W-:Y:S01]  /*9590*/  HMMA.16816.F32 R48, R68.reuse, R82, R48 ;  /* 0x000000524430723c */ /* 0x040fe20000001830 */
[----:B------:R1:W4:Y:S01]  /*95a0*/  MUFU.EX2 R126, R2 ;  /* 0x00000002007e7308 */ /* 0x0003220000000800 */
[----:B------:R-:W3:Y:S02]  /*95b0*/  LDSM.16.MT88.4 R80, [R193+0x1800] ;  /* 0x00180000c150783b */ /* 0x000ee40000004200 */
[----:B--2---:R-:W-:Y:S04]  /*95c0*/  FADD.FTZ R0, R125, R0 ;  /* 0x000000007d007221 */ /* 0x004fe80000010000 */
[C---:B-----5:R-:W-:Y:S02]  /*95d0*/  HMMA.16816.F32 R52, R68.reuse, R84, R52 ;  /* 0x000000544434723c */ /* 0x060fe40000001834 */
[----:B------:R-:W-:Y:S06]  /*95e0*/  LDSM.16.MT88.4 R120, [R191+0x3000] ;  /* 0x00300000bf78783b */ /* 0x000fec0000004200 */
[C---:B------:R-:W-:Y:S02]  /*95f0*/  HMMA.16816.F32 R56, R68.reuse, R86, R56 ;  /* 0x000000564438723c */ /* 0x040fe40000001838 */
[----:B------:R-:W2:Y:S06]  /*9600*/  LDSM.16.MT88.4 R84, [R192+0x1800] ;  /* 0x00180000c054783b */ /* 0x000eac0000004200 */
[C---:B------:R-:W-:Y:S04]  /*9610*/  HMMA.16816.F32 R60, R68.reuse, R72, R60 ;  /* 0x00000048443c723c */ /* 0x040fe8000000183c */
[----:B-1----:R-:W-:Y:S02]  /*9620*/  FFMA.FTZ R2, R161, c[0x0][0x2d0], -R140 ;  /* 0x0000b400a1027a23 */ /* 0x002fe4000001088c */
[C---:B----4-:R-:W-:Y:S02]  /*9630*/  FADD.FTZ R0, R126.reuse, R0 ;  /* 0x000000007e007221 */ /* 0x050fe40000010000 */
[----:B------:R-:W-:Y:S01]  /*9640*/  HMMA.16816.F32 R64, R68, R74, R64 ;  /* 0x0000004a4440723c */ /* 0x000fe20000001840 */
[----:B------:R1:W-:Y:S01]  /*9650*/  MUFU.EX2 R161, R2 ;  /* 0x0000000200a17308 */ /* 0x0003e20000000800 */
[----:B------:R-:W4:Y:S05]  /*9660*/  LDSM.16.MT88.4 R72, [R194+0x1800] ;  /* 0x00180000c248783b */ /* 0x000f2a0000004200 */
[----:B------:R-:W-:Y:S02]  /*9670*/  F2FP.PACK_AB R68, R127, R218 ;  /* 0x000000da7f44723e */ /* 0x000fe400000000ff */
[----:B------:R-:W-:Y:S03]  /*9680*/  F2FP.PACK_AB R69, R126, R125 ;  /* 0x0000007d7e45723e */ /* 0x000fe600000000ff */
[----:B-1----:R-:W-:Y:S04]  /*9690*/  FFMA.FTZ R2, R162, c[0x0][0x2d0], -R140 ;  /* 0x0000b400a2027a23 */ /* 0x002fe8000001088c */
[----:B------:R1:W5:Y:S02]  /*96a0*/  MUFU.EX2 R160, R2 ;  /* 0x0000000200a07308 */ /* 0x0003640000000800 */
[--C-:B-1----:R-:W-:Y:S01]  /*96b0*/  FFMA.FTZ R2, R215, c[0x0][0x2d0], -R141.reuse ;  /* 0x0000b400d7027a23 */ /* 0x102fe2000001088d */
[----:B-----5:R-:W-:Y:S07]  /*96c0*/  F2FP.PACK_AB R70, R160, R161 ;  /* 0x000000a1a046723e */ /* 0x020fee00000000ff */
[----:B------:R1:W5:Y:S02]  /*96d0*/  MUFU.EX2 R124, R2 ;  /* 0x00000002007c7308 */ /* 0x0003640000000800 */
[--C-:B-1----:R-:W-:Y:S01]  /*96e0*/  FFMA.FTZ R2, R217, c[0x0][0x2d0], -R141.reuse ;  /* 0x0000b400d9027a23 */ /* 0x102fe2000001088d */
[----:B------:R-:W-:Y:S01]  /*96f0*/  IADD3 R217, R214, -0x1, RZ ;  /* 0xffffffffd6d97810 */ /* 0x000fe20007ffe0ff */
[----:B-----5:R-:W-:Y:S06]  /*9700*/  FADD.FTZ R0, R124, R0 ;  /* 0x000000007c007221 */ /* 0x020fec0000010000 */
[----:B------:R1:W5:Y:S02]  /*9710*/  MUFU.EX2 R159, R2 ;  /* 0x00000002009f7308 */ /* 0x0003640000000800 */
[----:B-1----:R-:W-:Y:S01]  /*9720*/  FFMA.FTZ R2, R219, c[0x0][0x2d0], -R140 ;  /* 0x0000b400db027a23 */ /* 0x002fe2000001088c */
[C---:B-----5:R-:W-:Y:S01]  /*9730*/  F2FP.PACK_AB R71, R159.reuse, R124 ;  /* 0x0000007c9f47723e */ /* 0x060fe200000000ff */
[----:B------:R-:W-:Y:S06]  /*9740*/  FADD.FTZ R0, R159, R0 ;  /* 0x000000009f007221 */ /* 0x000fec0000010000 */
[----:B------:R1:W-:Y:S01]  /*9750*/  MUFU.EX2 R158, R2 ;  /* 0x00000002009e7308 */ /* 0x0003e20000000800 */
[C---:B---3--:R-:W-:Y:S08]  /*9760*/  HMMA.16816.F32 R4, R68.reuse, R76, R4 ;  /* 0x0000004c4404723c */ /* 0x048ff00000001804 */
[C---:B------:R-:W-:Y:S01]  /*9770*/  HMMA.16816.F32 R8, R68.reuse, R78, R8 ;  /* 0x0000004e4408723c */ /* 0x040fe20000001808 */
[----:B------:R-:W3:Y:S07]  /*9780*/  LDSM.16.MT88.4 R76, [R191+0x5000] ;  /* 0x00500000bf4c783b */ /* 0x000eee0000004200 */
[C---:B------:R-:W-:Y:S04]  /*9790*/  HMMA.16816.F32 R12, R68.reuse, R80, R12 ;  /* 0x00000050440c723c */ /* 0x040fe8000000180c */
        /* <DEDUP_REMOVED lines=12> */
[C---:B---3--:R-:W-:Y:S08]  /*9860*/  HMMA.16816.F32 R36, R68.reuse, R76, R36 ;  /* 0x0000004c4424723c */ /* 0x048ff00000001824 */
[C---:B------:R-:W-:Y:S01]  /*9870*/  HMMA.16816.F32 R40, R68.reuse, R78, R40 ;  /* 0x0000004e4428723c */ /* 0x040fe20000001828 */
[----:B------:R-:W3:Y:S07]  /*9880*/  LDSM.16.MT88.4 R76, [R191+0x2000] ;  /* 0x00200000bf4c783b */ /* 0x000eee0000004200 */
[C---:B-----5:R-:W-:Y:S04]  /*9890*/  HMMA.16816.F32 R44, R68.reuse, R80, R44 ;  /* 0x00000050442c723c */ /* 0x060fe8000000182c */
[----:B-1----:R-:W-:Y:S02]  /*98a0*/  FFMA.FTZ R2, R226, c[0x0][0x2d0], -R140 ;  /* 0x0000b400e2027a23 */ /* 0x002fe4000001088c */
[----:B----4-:R-:W-:Y:S02]  /*98b0*/  FADD.FTZ R0, R106, R0 ;  /* 0x000000006a007221 */ /* 0x010fe40000010000 */
[C---:B------:R-:W-:Y:S01]  /*98c0*/  HMMA.16816.F32 R48, R68.reuse, R82, R48 ;  /* 0x000000524430723c */ /* 0x040fe20000001830 */
[----:B------:R1:W-:Y:S01]  /*98d0*/  MUFU.EX2 R157, R2 ;  /* 0x00000002009d7308 */ /* 0x0003e20000000800 */
[----:B------:R-:W4:Y:S02]  /*98e0*/  LDSM.16.MT88.4 R80, [R193+0x2000] ;  /* 0x00200000c150783b */ /* 0x000f240000004200 */
[----:B------:R-:W-:Y:S04]  /*98f0*/  FADD.FTZ R0, R105, R0 ;  /* 0x0000000069007221 */ /* 0x000fe80000010000 */
[C---:B--2---:R-:W-:Y:S08]  /*9900*/  HMMA.16816.F32 R52, R68.reuse, R84, R52 ;  /* 0x000000544434723c */ /* 0x044ff00000001834 */
[C---:B------:R-:W-:Y:S01]  /*9910*/  HMMA.16816.F32 R56, R68.reuse, R86, R56 ;  /* 0x000000564438723c */ /* 0x040fe20000001838 */
[----:B------:R-:W-:Y:S07]  /*9920*/  LDSM.16.MT88.4 R84, [R194+0x2000] ;  /* 0x00200000c254783b */ /* 0x000fee0000004200 */
[C---:B------:R-:W-:Y:S04]  /*9930*/  HMMA.16816.F32 R60, R68.reuse, R72, R60 ;  /* 0x00000048443c723c */ /* 0x040fe8000000183c */
[----:B-1----:R-:W-:Y:S04]  /*9940*/  FFMA.FTZ R2, R227, c[0x0][0x2d0], -R140 ;  /* 0x0000b400e3027a23 */ /* 0x002fe8000001088c */
[----:B------:R-:W-:Y:S01]  /*9950*/  HMMA.16816.F32 R64, R68, R74, R64 ;  /* 0x0000004a4440723c */ /* 0x000fe20000001840 */
[----:B------:R1:W2:Y:S01]  /*9960*/  MUFU.EX2 R156, R2 ;  /* 0x00000002009c7308 */ /* 0x0002a20000000800 */
[----:B------:R-:W5:Y:S05]  /*9970*/  LDSM.16.MT88.4 R72, [R192+0x2000] ;  /* 0x00200000c048783b */ /* 0x000f6a0000004200 */
[----:B------:R-:W-:Y:S02]  /*9980*/  F2FP.PACK_AB R68, R107, R158 ;  /* 0x0000009e6b44723e */ /* 0x000fe400000000ff */
[----:B------:R-:W-:Y:S03]  /*9990*/  F2FP.PACK_AB R69, R105, R106 ;  /* 0x0000006a6945723e */ /* 0x000fe600000000ff */
[--C-:B-1----:R-:W-:Y:S01]  /*99a0*/  FFMA.FTZ R2, R235, c[0x0][0x2d0], -R141.reuse ;  /* 0x0000b400eb027a23 */ /* 0x102fe2000001088d */
[----:B--2---:R-:W-:Y:S03]  /*99b0*/  F2FP.PACK_AB R70, R156, R157 ;  /* 0x0000009d9c46723e */ /* 0x004fe600000000ff */
[----:B------:R1:W2:Y:S02]  /*99c0*/  MUFU.EX2 R104, R2 ;  /* 0x0000000200687308 */ /* 0x0002a40000000800 */
[--C-:B-1----:R-:W-:Y:S02]  /*99d0*/  FFMA.FTZ R2, R240, c[0x0][0x2d0], -R141.reuse ;  /* 0x0000b400f0027a23 */ /* 0x102fe4000001088d */
[----:B--2---:R-:W-:Y:S06]  /*99e0*/  FADD.FTZ R0, R104, R0 ;  /* 0x0000000068007221 */ /* 0x004fec0000010000 */
[----:B------:R1:W2:Y:S02]  /*99f0*/  MUFU.EX2 R155, R2 ;  /* 0x00000002009b7308 */ /* 0x0002a40000000800 */
[--C-:B-1----:R-:W-:Y:S01]  /*9a00*/  FFMA.FTZ R2, R239, c[0x0][0x2d0], -R140.reuse ;  /* 0x0000b400ef027a23 */ /* 0x102fe2000001088c */
[C---:B--2---:R-:W-:Y:S01]  /*9a10*/  F2FP.PACK_AB R71, R155.reuse, R104 ;  /* 0x000000689b47723e */ /* 0x044fe200000000ff */
[----:B------:R-:W-:Y:S06]  /*9a20*/  FFMA.FTZ R140, R228, c[0x0][0x2d0], -R140 ;  /* 0x0000b400e48c7a23 */ /* 0x000fec000001088c */
[----:B------:R1:W-:Y:S01]  /*9a30*/  MUFU.EX2 R154, R2 ;  /* 0x00000002009a7308 */ /* 0x0003e20000000800 */
[----:B------:R-:W-:Y:S01]  /*9a40*/  FADD.FTZ R0, R155, R0 ;  /* 0x000000009b007221 */ /* 0x000fe20000010000 */
[C---:B---3--:R-:W-:Y:S08]  /*9a50*/  HMMA.16816.F32 R4, R68.reuse, R76, R4 ;  /* 0x0000004c4404723c */ /* 0x048ff00000001804 */
[----:B------:R-:W-:Y:S01]  /*9a60*/  MUFU.EX2 R115, R140 ;  /* 0x0000008c00737308 */ /* 0x000fe20000000800 */
        /* <DEDUP_REMOVED lines=12> */
[----:B---3--:R-:W-:Y:S02]  /*9b30*/  FADD.FTZ R0, R149, R0 ;  /* 0x0000000095007221 */ /* 0x008fe40000010000 */
[C---:B------:R-:W-:Y:S01]  /*9b40*/  HMMA.16816.F32 R32, R68.reuse, R86, R32 ;  /* 0x000000564420723c */ /* 0x040fe20000001820 */
[----:B------:R1:W3:Y:S01]  /*9b50*/  MUFU.EX2 R150, R2 ;  /* 0x0000000200967308 */ /* 0x0002e20000000800 */
[----:B------:R-:W5:Y:S06]  /*9b60*/  LDSM.16.MT88.4 R84, [R194+0x5800] ;  /* 0x00580000c254783b */ /* 0x000f6c0000004200 */
[C---:B--2---:R-:W-:Y:S08]  /*9b70*/  HMMA.16816.F32 R36, R68.reuse, R76, R36 ;  /* 0x0000004c4424723c */ /* 0x044ff00000001824 */
[C---:B------:R-:W-:Y:S01]  /*9b80*/  HMMA.16816.F32 R40, R68.reuse, R78, R40 ;  /* 0x0000004e4428723c */ /* 0x040fe20000001828 */
[----:B------:R-:W2:Y:S07]  /*9b90*/  LDSM.16.MT88.4 R76, [R191+0x2800] ;  /* 0x00280000bf4c783b */ /* 0x000eae0000004200 */
[C---:B----4-:R-:W-:Y:S04]  /*9ba0*/  HMMA.16816.F32 R44, R68.reuse, R80, R44 ;  /* 0x00000050442c723c */ /* 0x050fe8000000182c */
[--C-:B-1----:R-:W-:Y:S02]  /*9bb0*/  FFMA.FTZ R2, R249, c[0x0][0x2d0], -R141.reuse ;  /* 0x0000b400f9027a23 */ /* 0x102fe4000001088d */
[----:B---3--:R-:W-:Y:S02]  /*9bc0*/  FADD.FTZ R0, R150, R0 ;  /* 0x0000000096007221 */ /* 0x008fe40000010000 */
        /* <DEDUP_REMOVED lines=9> */
[----:B------:R-:W-:Y:S01]  /*9c60*/  HMMA.16816.F32 R64, R68, R86, R64 ;  /* 0x000000564440723c */ /* 0x000fe20000001840 */
[----:B------:R-:W1:Y:S01]  /*9c70*/  MUFU.EX2 R147, R2 ;  /* 0x0000000200937308 */ /* 0x000e620000000800 */
[----:B------:R-:W3:Y:S05]  /*9c80*/  LDSM.16.MT88.4 R84, [R194+0x2800] ;  /* 0x00280000c254783b */ /* 0x000eea0000004200 */
[----:B------:R-:W-:Y:S02]  /*9c90*/  F2FP.PACK_AB R68, R153, R154 ;  /* 0x0000009a9944723e */ /* 0x000fe400000000ff */
[----:B------:R-:W-:Y:S03]  /*9ca0*/  F2FP.PACK_AB R69, R150, R149 ;  /* 0x000000959645723e */ /* 0x000fe600000000ff */
[----:B------:R-:W-:Y:S02]  /*9cb0*/  F2FP.PACK_AB R70, R151, R152 ;  /* 0x000000989746723e */ /* 0x000fe400000000ff */
[----:B-1----:R-:W-:Y:S01]  /*9cc0*/  F2FP.PACK_AB R71, R147, R148 ;  /* 0x000000949347723e */ /* 0x002fe200000000ff */
[--C-:B------:R-:W-:Y:S02]  /*9cd0*/  FFMA.FTZ R2, R142, c[0x0][0x2d0], -R141.reuse ;  /* 0x0000b4008e027a23 */ /* 0x100fe4000001088d */
[----:B------:R-:W1:Y:S01]  /*9ce0*/  MUFU.EX2 R142, R101 ;  /* 0x00000065008e7308 */ /* 0x000e620000000800 */
[----:B------:R-:W-:Y:S02]  /*9cf0*/  FFMA.FTZ R141, R113, c[0x0][0x2d0], -R141 ;  /* 0x0000b400718d7a23 */ /* 0x000fe4000001088d */
[----:B------:R-:W-:Y:S01]  /*9d00*/  FADD.FTZ R0, R147, R0 ;  /* 0x0000000093007221 */ /* 0x000fe20000010000 */
[C---:B--2---:R-:W-:Y:S06]  /*9d10*/  HMMA.16816.F32 R4, R68.reuse, R76, R4 ;  /* 0x0000004c4404723c */ /* 0x044fec0000001804 */
[----:B------:R-:W-:Y:S02]  /*9d20*/  MUFU.EX2 R113, R97 ;  /* 0x0000006100717308 */ /* 0x000fe40000000800 */
[C---:B------:R-:W-:Y:S01]  /*9d30*/  HMMA.16816.F32 R8, R68.reuse, R78, R8 ;  /* 0x0000004e4408723c */ /* 0x040fe20000001808 */
[----:B------:R-:W2:Y:S07]  /*9d40*/  LDSM.16.MT88.4 R76, [R192+0x6000] ;  /* 0x00600000c04c783b */ /* 0x000eae0000004200 */
[C---:B----4-:R-:W-:Y:S01]  /*9d50*/  HMMA.16816.F32 R12, R68.reuse, R80, R12 ;  /* 0x00000050440c723c */ /* 0x050fe2000000180c */
[----:B------:R4:W3:Y:S03]  /*9d60*/  MUFU.EX2 R144, R2 ;  /* 0x0000000200907308 */ /* 0x0008e60000000800 */
[----:B-1----:R-:W-:Y:S04]  /*9d70*/  F2FP.PACK_AB R138, R115, R142 ;  /* 0x0000008e738a723e */ /* 0x002fe800000000ff */
[C---:B------:R-:W-:Y:S01]  /*9d80*/  HMMA.16816.F32 R16, R68.reuse, R82, R16 ;  /* 0x000000524410723c */ /* 0x040fe20000001810 */
[----:B------:R-:W1:Y:S02]  /*9d90*/  LDSM.16.MT88.4 R80, [R194+0x6000] ;  /* 0x00600000c250783b */ /* 0x000e640000004200 */
[----:B------:R-:W2:Y:S05]  /*9da0*/  MUFU.EX2 R3, R141 ;  /* 0x0000008d00037308 */ /* 0x000eaa0000000800 */
[C---:B-----5:R-:W-:Y:S08]  /*9db0*/  HMMA.16816.F32 R20, R68.reuse, R72, R20 ;  /* 0x000000484414723c */ /* 0x060ff00000001814 */
[C---:B------:R-:W-:Y:S01]  /*9dc0*/  HMMA.16816.F32 R24, R68.reuse, R74, R24 ;  /* 0x0000004a4418723c */ /* 0x040fe20000001818 */
[----:B------:R-:W5:Y:S03]  /*9dd0*/  LDSM.16.MT88.4 R72, [R193+0x3000] ;  /* 0x00300000c148783b */ /* 0x000f660000004200 */
[----:B----4-:R-:W-:Y:S01]  /*9de0*/  FADD.FTZ R2, R103, R98 ;  /* 0x0000006267027221 */ /* 0x010fe20000010000 */
[----:B---3--:R-:W-:Y:S01]  /*9df0*/  F2FP.PACK_AB R137, R143, R144 ;  /* 0x000000908f89723e */ /* 0x008fe200000000ff */
[----:B------:R-:W-:Y:S02]  /*9e00*/  FADD.FTZ R0, R144, R0 ;  /* 0x0000000090007221 */ /* 0x000fe40000010000 */
[C---:B------:R-:W-:Y:S01]  /*9e10*/  HMMA.16816.F32 R28, R68.reuse, R84, R28 ;  /* 0x00000054441c723c */ /* 0x040fe2000000181c */
[----:B------:R-:W-:Y:S03]  /*9e20*/  LDSM.16.MT88.4 R96, [R191+0x6800] ;  /* 0x00680000bf60783b */ /* 0x000fe60000004200 */
[----:B------:R-:W-:Y:S01]  /*9e30*/  FADD.FTZ R2, R119, R2 ;  /* 0x0000000277027221 */ /* 0x000fe20000010000 */
[----:B--2---:R-:W-:Y:S01]  /*9e40*/  F2FP.PACK_AB R139, R3, R113 ;  /* 0x00000071038b723e */ /* 0x004fe200000000ff */
[----:B------:R-:W-:Y:S02]  /*9e50*/  FADD.FTZ R0, R143, R0 ;  /* 0x000000008f007221 */ /* 0x000fe40000010000 */
[C---:B------:R-:W-:Y:S01]  /*9e60*/  HMMA.16816.F32 R32, R68.reuse, R86, R32 ;  /* 0x000000564420723c */ /* 0x040fe20000001820 */
[----:B------:R-:W2:Y:S03]  /*9e70*/  LDSM.16.MT88.4 R84, [R192+0x3000] ;  /* 0x00300000c054783b */ /* 0x000ea60000004200 */
[----:B------:R-:W-:Y:S02]  /*9e80*/  FADD.FTZ R2, R117, R2 ;  /* 0x0000000275027221 */ /* 0x000fe40000010000 */
[----:B------:R-:W-:Y:S02]  /*9e90*/  FADD.FTZ R0, R113, R0 ;  /* 0x0000000071007221 */ /* 0x000fe40000010000 */
[C---:B------:R-:W-:Y:S01]  /*9ea0*/  HMMA.16816.F32 R36, R68.reuse, R88, R36 ;  /* 0x000000584424723c */ /* 0x040fe20000001824 */
[----:B------:R-:W-:Y:S03]  /*9eb0*/  LDSM.16.MT88.4 R100, [R193+0x6800] ;  /* 0x00680000c164783b */ /* 0x000fe60000004200 */
[----:B------:R-:W-:Y:S02]  /*9ec0*/  FADD.FTZ R3, R3, R0 ;  /* 0x0000000003037221 */ /* 0x000fe40000010000 */
[----:B------:R-:W-:Y:S02]  /*9ed0*/  FADD.FTZ R2, R163, R2 ;  /* 0x00000002a3027221 */ /* 0x000fe40000010000 */
[C---:B------:R-:W-:Y:S01]  /*9ee0*/  HMMA.16816.F32 R40, R68.reuse, R90, R40 ;  /* 0x0000005a4428723c */ /* 0x040fe20000001828 */
[----:B------:R-:W3:Y:S03]  /*9ef0*/  LDSM.16.MT88.4 R88, [R194+0x3000] ;  /* 0x00300000c258783b */ /* 0x000ee60000004200 */
[----:B------:R-:W-:Y:S02]  /*9f00*/  FADD.FTZ R2, R111, R2 ;  /* 0x000000026f027221 */ /* 0x000fe40000010000 */
[----:B------:R-:W-:Y:S02]  /*9f10*/  IMAD.MOV.U32 R113, RZ, RZ, R112 ;  /* 0x000000ffff717224 */ /* 0x000fe400078e0070 */
[C---:B------:R-:W-:Y:S01]  /*9f20*/  HMMA.16816.F32 R44, R68.reuse, R92, R44 ;  /* 0x0000005c442c723c */ /* 0x040fe2000000182c */
[----:B------:R-:W2:Y:S03]  /*9f30*/  LDSM.16.MT88.4 R108, [R192+0x6800] ;  /* 0x00680000c06c783b */ /* 0x000ea60000004200 */
        /* <DEDUP_REMOVED lines=10> */
[----:B------:R-:W-:Y:S04]  /*9fe0*/  FADD.FTZ R2, R233, R2 ;  /* 0x00000002e9027221 */ /* 0x000fe80000010000 */
[C---:B------:R-:W-:Y:S01]  /*9ff0*/  HMMA.16816.F32 R116, R136.reuse, R120, R4 ;  /* 0x000000788874723c */ /* 0x040fe20000001804 */
[----:B------:R-:W1:Y:S04]  /*a000*/  LDSM.16.MT88.4 R4, [R194+0x6800] ;  /* 0x00680000c204783b */ /* 0x000e680000004200 */
[----:B------:R-:W-:Y:S03]  /*a010*/  FADD.FTZ R2, R218, R2 ;  /* 0x00000002da027221 */ /* 0x000fe60000010000 */
[C---:B------:R-:W-:Y:S01]  /*a020*/  HMMA.16816.F32 R120, R136.reuse, R122, R8 ;  /* 0x0000007a8878723c */ /* 0x040fe20000001808 */
[----:B------:R-:W4:Y:S03]  /*a030*/  LDL R8, [R1+0x3c] ;  /* 0x00003c0001087983 */ /* 0x000f260000100800 */
[----:B------:R-:W-:Y:S01]  /*a040*/  FADD.FTZ R2, R127, R2 ;  /* 0x000000027f027221 */ /* 0x000fe20000010000 */
[----:B------:R3:W-:Y:S03]  /*a050*/  STL [R1+0x20], R3 ;  /* 0x0000200301007387 */ /* 0x0007e60000100800 */
[C---:B-----5:R-:W-:Y:S04]  /*a060*/  HMMA.16816.F32 R68, R136.reuse, R72, R12 ;  /* 0x000000488844723c */ /* 0x060fe8000000180c */
[----:B------:R-:W-:Y:S04]  /*a070*/  FADD.FTZ R2, R161, R2 ;  /* 0x00000002a1027221 */ /* 0x000fe80000010000 */
[C---:B------:R-:W-:Y:S04]  /*a080*/  HMMA.16816.F32 R72, R136.reuse, R74, R16 ;  /* 0x0000004a8848723c */ /* 0x040fe80000001810 */
[----:B------:R-:W-:Y:S04]  /*a090*/  FADD.FTZ R2, R160, R2 ;  /* 0x00000002a0027221 */ /* 0x000fe80000010000 */
[C---:B--2---:R-:W-:Y:S04]  /*a0a0*/  HMMA.16816.F32 R76, R136.reuse, R84, R20 ;  /* 0x00000054884c723c */ /* 0x044fe80000001814 */
[----:B------:R-:W-:Y:S02]  /*a0b0*/  FADD.FTZ R2, R158, R2 ;  /* 0x000000029e027221 */ /* 0x000fe40000010000 */
[----:B---3--:R-:W-:Y:S02]  /*a0c0*/  IMAD.MOV.U32 R3, RZ, RZ, R114 ;  /* 0x000000ffff037224 */ /* 0x008fe400078e0072 */
        /* <DEDUP_REMOVED lines=21> */
[----:B------:R-:W-:Y:S02]  /*a220*/  FADD.FTZ R0, R115, R2 ;  /* 0x0000000273007221 */ /* 0x000fe40000010000 */
[----:B------:R-:W-:Y:S03]  /*a230*/  IMAD.MOV.U32 R115, RZ, RZ, R112 ;  /* 0x000000ffff737224 */ /* 0x000fe600078e0070 */
[----:B------:R1:W-:Y:S01]  /*a240*/  STL [R1+0x24], R0 ;  /* 0x0000240001007387 */ /* 0x0003e20000100800 */
[----:B----4-:R-:W-:Y:S02]  /*a250*/  ISETP.GT.AND P0, PT, R214, R8, PT ;  /* 0x00000008d600720c */ /* 0x010fe40003f04270 */
[----:B------:R-:W-:Y:S11]  /*a260*/  IMAD.MOV.U32 R214, RZ, RZ, R217 ;  /* 0x000000ffffd67224 */ /* 0x000ff600078e00d9 */
[----:B-1----:R-:W-:-:S05]  /*a270*/  @P0 BRA `(.L_x_2360) ;  /* 0xffffc45000000947 */ /* 0x002fca000383ffff */
.L_x_2355:
[----:B-1----:R-:W2:Y:S02]  /*a280*/  LDL R0, [R1+0x28] ;  /* 0x0000280001007983 */ /* 0x002ea40000100800 */
[----:B--2---:R-:W-:-:S13]  /*a290*/  ISETP.GE.AND P0, PT, R217, R0, PT ;  /* 0x00000000d900720c */ /* 0x004fda0003f06270 */
[----:B------:R-:W-:Y:S05]  /*a2a0*/  @!P0 BRA `(.L_x_2361) ;  /* 0x0000327000008947 */ /* 0x000fea0003800000 */
.L_x_2364:
[----:B------:R-:W2:Y:S01]  /*a2b0*/  LDL.64 R218, [R1+0x8] ;  /* 0x0000080001da7983 */ /* 0x000ea20000100a00 */
[----:B------:R-:W-:Y:S04]  /*a2c0*/  DEPBAR.LE SB0, 0x0 ;  /* 0x000080000000791a */ /* 0x000fe80000000000 */
[----:B------:R-:W3:Y:S01]  /*a2d0*/  LDL.64 R214, [R1] ;  /* 0x0000000001d67983 */ /* 0x000ee20000100a00 */
[----:B------:R-:W-:Y:S01]  /*a2e0*/  WARPSYNC 0xffffffff ;  /* 0xffffffff00007948 */ /* 0x000fe20003800000 */
[----:B-1----:R-:W-:Y:S01]  /*a2f0*/  SHF.R.S32.HI R0, RZ, 0x1f, R217 ;  /* 0x0000001fff007819 */ /* 0x002fe200000114d9 */
[C---:B------:R-:W-:Y:S01]  /*a300*/  IMAD.WIDE.U32 R28, R217.reuse, c[0x0][0x208], RZ ;  /* 0x00008200d91c7a25 */ /* 0x040fe200078e00ff */
[----:B------:R-:W-:Y:S01]  /*a310*/  ULDC.64 UR4, c[0x0][0x208] ;  /* 0x0000820000047ab9 */ /* 0x000fe20000000a00 */
[----:B------:R-:W4:Y:S01]  /*a320*/  LDL.64 R44, [R1+0x30] ;  /* 0x00003000012c7983 */ /* 0x000f220000100a00 */
[----:B------:R-:W-:Y:S01]  /*a330*/  UMOV UR9, 0x5 ;  /* 0x0000000500097882 */ /* 0x000fe20000000000 */
[----:B------:R-:W-:Y:S01]  /*a340*/  IMAD R0, R0, c[0x0][0x208], RZ ;  /* 0x0000820000007a24 */ /* 0x000fe200078e02ff */
[----:B------:R-:W-:Y:S01]  /*a350*/  USHF.L.U32 UR8, UR4, 0x5, URZ ;  /* 0x0000000504087899 */ /* 0x000fe2000800063f */
[----:B------:R-:W-:Y:S01]  /*a360*/  BSSY B0, `(.L_x_2362) ;  /* 0x000011e000007945 */ /* 0x000fe20003800000 */
[----:B------:R-:W5:Y:S01]  /*a370*/  LDL R31, [R1+0x2c] ;  /* 0x00002c00011f7983 */ /* 0x000f620000100800 */
[----:B------:R-:W-:Y:S01]  /*a380*/  IMAD R0, R217, c[0x0][0x20c], R0 ;  /* 0x00008300d9007a24 */ /* 0x000fe200078e0200 */
[----:B------:R-:W-:Y:S02]  /*a390*/  USHF.L.U64.HI UR9, UR4, UR9, UR5 ;  /* 0x0000000904097299 */ /* 0x000fe40008010205 */
[----:B------:R-:W-:Y:S01]  /*a3a0*/  UIADD3 UR5, UP0, UR8, UR8, URZ ;  /* 0x0000000808057290 */ /* 0x000fe2000ff1e03f */
[----:B------:R-:W-:Y:S01]  /*a3b0*/  BAR.SYNC.DEFER_BLOCKING 0x0 ;  /* 0x0000000000007b1d */ /* 0x000fe20000010000 */
[----:B------:R-:W-:Y:S02]  /*a3c0*/  IMAD.IADD R0, R29, 0x1, R0 ;  /* 0x000000011d007824 */ /* 0x000fe400078e0200 */
[----:B------:R-:W-:Y:S01]  /*a3d0*/  IMAD.U32 R20, RZ, RZ, UR8 ;  /* 0x00000008ff147e24 */ /* 0x000fe2000f8e00ff */
[----:B------:R-:W-:Y:S01]  /*a3e0*/  UIADD3.X UR4, UR9, UR9, URZ, UP0, !UPT ;  /* 0x0000000909047290 */ /* 0x000fe200087fe43f */
[----:B------:R-:W-:Y:S02]  /*a3f0*/  IMAD R47, R0, 0x70, RZ ;  /* 0x00000070002f7824 */ /* 0x000fe400078e02ff */
[----:B------:R-:W-:Y:S04]  /*a400*/  IMAD.U32 R21, RZ, RZ, UR9 ;  /* 0x00000009ff157e24 */ /* 0x000fe8000f8e00ff */
[----:B------:R-:W-:Y:S01]  /*a410*/  IMAD.WIDE.U32 R20, R28, 0x70, R20 ;  /* 0x000000701c147825 */ /* 0x000fe200078e0014 */
[----:B------:R-:W1:Y:S05]  /*a420*/  LDSM.16.M88.4 R8, [R188] ;  /* 0x00000000bc08783b */ /* 0x000e6a0000000200 */
[----:B------:R-:W1:Y:S05]  /*a430*/  LDSM.16.M88.4 R16, [R188+0x800] ;  /* 0x00080000bc10783b */ /* 0x000e6a0000000200 */
[----:B------:R-:W2:Y:S05]  /*a440*/  LDSM.16.M88.4 R24, [R188+0x1000] ;  /* 0x00100000bc18783b */ /* 0x000eaa0000000200 */
[----:B------:R-:W5:Y:S05]  /*a450*/  LDL R112, [R1+0x28] ;  /* 0x0000280001707983 */ /* 0x000f6a0000100800 */
[----:B------:R-:W2:Y:S05]  /*a460*/  LDSM.16.M88.4 R32, [R188+0x1800] ;  /* 0x00180000bc20783b */ /* 0x000eaa0000000200 */
[----:B------:R-:W2:Y:S05]  /*a470*/  LDSM.16.M88.4 R40, [R188+0x2000] ;  /* 0x00200000bc28783b */ /* 0x000eaa0000000200 */
[----:B------:R-:W2:Y:S05]  /*a480*/  LDSM.16.M88.4 R48, [R188+0x2800] ;  /* 0x00280000bc30783b */ /* 0x000eaa0000000200 */
[----:B------:R-:W2:Y:S01]  /*a490*/  LDSM.16.M88.4 R56, [R188+0x3000] ;  /* 0x00300000bc38783b */ /* 0x000ea20000000200 */
[C---:B-1----:R-:W-:Y:S04]  /*a4a0*/  HMMA.16816.F32 R4, R128.reuse, R8, RZ ;  /* 0x000000088004723c */ /* 0x042fe800000018ff */
[----:B------:R-:W1:Y:S05]  /*a4b0*/  LDSM.16.M88.4 R136, [R195] ;  /* 0x00000000c388783b */ /* 0x000e6a0000000200 */
[----:B------:R-:W1:Y:S01]  /*a4c0*/  LDSM.16.M88.4 R140, [R204] ;  /* 0x00000000cc8c783b */ /* 0x000e620000000200 */
[C---:B------:R-:W-:Y:S04]  /*a4d0*/  HMMA.16816.F32 R8, R128.reuse, R10, RZ ;  /* 0x0000000a8008723c */ /* 0x040fe800000018ff */
[----:B------:R-:W1:Y:S04]  /*a4e0*/  LDSM.16.M88.4 R144, [R205] ;  /* 0x00000000cd90783b */ /* 0x000e680000000200 */
[C---:B------:R-:W-:Y:S01]  /*a4f0*/  HMMA.16816.F32 R12, R128.reuse, R16, RZ ;  /* 0x00000010800c723c */ /* 0x040fe200000018ff */
[----:B------:R-:W1:Y:S05]  /*a500*/  LDSM.16.M88.4 R148, [R206] ;  /* 0x00000000ce94783b */ /* 0x000e6a0000000200 */
[----:B------:R-:W1:Y:S02]  /*a510*/  LDSM.16.M88.4 R152, [R207] ;  /* 0x00000000cf98783b */ /* 0x000e640000000200 */
[C---:B------:R-:W-:Y:S03]  /*a520*/  HMMA.16816.F32 R16, R128.reuse, R18, RZ ;  /* 0x000000128010723c */ /* 0x040fe600000018ff */
[----:B------:R-:W1:Y:S05]  /*a530*/  LDSM.16.M88.4 R156, [R208] ;  /* 0x00000000d09c783b */ /* 0x000e6a0000000200 */
[----:B------:R-:W1:Y:S05]  /*a540*/  LDSM.16.M88.4 R160, [R209] ;  /* 0x00000000d1a0783b */ /* 0x000e6a0000000200 */
[----:B------:R-:W1:Y:S02]  /*a550*/  S2R R30, SR_TID.X ;  /* 0x00000000001e7919 */ /* 0x000e640000002100 */
[----:B-1----:R-:W-:Y:S01]  /*a560*/  ISETP.GT.AND P4, PT, R30, 0x7f, PT ;  /* 0x0000007f1e00780c */ /* 0x002fe20003f84270 */
[----:B--2---:R-:W-:Y:S01]  /*a570*/  IMAD.MOV.U32 R2, RZ, RZ, R218 ;  /* 0x000000ffff027224 */ /* 0x004fe200078e00da */
[----:B------:R-:W-:Y:S01]  /*a580*/  IADD3 R38, P1, R218, R20, RZ ;  /* 0x00000014da267210 */ /* 0x000fe20007f3e0ff */
[----:B---3--:R-:W-:Y:S04]  /*a590*/  IMAD.MOV.U32 R3, RZ, RZ, R215 ;  /* 0x000000ffff037224 */ /* 0x008fe800078e00d7 */
[----:B------:R-:W-:Y:S01]  /*a5a0*/  IMAD.WIDE.U32 R2, R28, 0x70, R2 ;  /* 0x000000701c027825 */ /* 0x000fe200078e0002 */
[----:B----4-:R-:W-:Y:S03]  /*a5b0*/  ISETP.GE.AND P5, PT, R44, c[0x0][0x1d4], PT ;  /* 0x000075002c007a0c */ /* 0x010fe60003fa6270 */
[----:B------:R-:W-:Y:S01]  /*a5c0*/  IMAD.IADD R0, R3, 0x1, R47 ;  /* 0x0000000103007824 */ /* 0x000fe200078e022f */
[C---:B------:R-:W-:Y:S01]  /*a5d0*/  LEA R36, P0, R2.reuse, c[0x0][0x1f8], 0x1 ;  /* 0x00007e0002247a11 */ /* 0x040fe200078008ff */
[----:B------:R-:W-:Y:S01]  /*a5e0*/  IMAD.U32 R3, RZ, RZ, UR4 ;  /* 0x00000004ff037e24 */ /* 0x000fe2000f8e00ff */
[----:B-----5:R-:W-:Y:S02]  /*a5f0*/  ISETP.GE.AND P6, PT, R31, c[0x0][0x1d4], PT ;  /* 0x000075001f007a0c */ /* 0x020fe40003fc6270 */
[----:B------:R-:W-:Y:S01]  /*a600*/  LEA.HI.X R37, R2, c[0x0][0x1fc], R0, 0x1, P0 ;  /* 0x00007f0002257a11 */ /* 0x000fe200000f0c00 */
[----:B------:R-:W-:Y:S01]  /*a610*/  IMAD.IADD R0, R47, 0x1, R21 ;  /* 0x000000012f007824 */ /* 0x000fe200078e0215 */
[----:B------:R-:W-:Y:S01]  /*a620*/  IADD3 R39, P0, R20, UR8, RZ ;  /* 0x0000000814277c10 */ /* 0x000fe2000ff1e0ff */
[----:B------:R-:W-:Y:S01]  /*a630*/  IMAD.U32 R2, RZ, RZ, UR5 ;  /* 0x00000005ff027e24 */ /* 0x000fe2000f8e00ff */
[C---:B------:R-:W-:Y:S01]  /*a640*/  HMMA.16816.F32 R20, R128.reuse, R24, RZ ;  /* 0x000000188014723c */ /* 0x040fe200000018ff */
[----:B------:R-:W-:Y:S01]  /*a650*/  @!PT LDS RZ, [RZ] ;  /* 0x00000000fffff984 */ /* 0x000fe20000000800 */
[----:B------:R-:W-:Y:S01]  /*a660*/  @!PT LDS RZ, [RZ] ;  /* 0x00000000fffff984 */ /* 0x000fe20000000800 */
[----:B------:R-:W-:Y:S01]  /*a670*/  @!PT LDS RZ, [RZ] ;  /* 0x00000000fffff984 */ /* 0x000fe20000000800 */
[----:B------:R1:W-:Y:S01]  /*a680*/  LDGSTS.E.BYPASS.LTC128B.128 [R216+0x100], [R36.64], !P5 ;  /* 0x0010000024d87fae */ /* 0x0003e2000e901d46 */
[----:B------:R-:W-:Y:S01]  /*a690*/  IADD3.X R44, R0, UR9, RZ, P0, !PT ;  /* 0x00000009002c7c10 */ /* 0x000fe200087fe4ff */
[----:B------:R-:W-:Y:S04]  /*a6a0*/  IMAD.WIDE.U32 R52, R28, 0x70, R2 ;  /* 0x000000701c347825 */ /* 0x000fe800078e0002 */
[----:B------:R1:W-:Y:S01]  /*a6b0*/  LDGSTS.E.BYPASS.LTC128B.128 [R216+0x3900], [R36.64+0x80], !P6 ;  /* 0x0390008024d87fae */ /* 0x0003e2000f101d46 */
[C---:B------:R-:W-:Y:S01]  /*a6c0*/  HMMA.16816.F32 R24, R128.reuse, R26, RZ ;  /* 0x0000001a8018723c */ /* 0x040fe200000018ff */
[----:B------:R-:W-:Y:S03]  /*a6d0*/  IMAD.X R3, R0, 0x1, R215, P1 ;  /* 0x0000000100037824 */ /* 0x000fe600008e06d7 */
[C---:B------:R-:W-:Y:S02]  /*a6e0*/  LEA R2, P1, R38.reuse, c[0x0][0x1f8], 0x1 ;  /* 0x00007e0026027a11 */ /* 0x040fe400078208ff */
[----:B------:R-:W-:Y:S02]  /*a6f0*/  IADD3 R0, P0, R39, R218, RZ ;  /* 0x000000da27007210 */ /* 0x000fe40007f1e0ff */
[C---:B------:R-:W-:Y:S01]  /*a700*/  HMMA.16816.F32 R28, R128.reuse, R32, RZ ;  /* 0x00000020801c723c */ /* 0x040fe200000018ff */
[----:B------:R-:W-:Y:S03]  /*a710*/  LEA.HI.X R3, R38, c[0x0][0x1fc], R3, 0x1, P1 ;  /* 0x00007f0026037a11 */ /* 0x000fe600008f0c03 */
[----:B------:R-:W-:Y:S02]  /*a720*/  LEA R54, P2, R0, c[0x0][0x1f8], 0x1 ;  /* 0x00007e0000367a11 */ /* 0x000fe400078408ff */
[----:B------:R2:W-:Y:S01]  /*a730*/  LDGSTS.E.BYPASS.LTC128B.128 [R216+0x1100], [R2.64], !P5 ;  /* 0x0110000002d87fae */ /* 0x0005e2000e901d46 */
[----:B------:R-:W-:Y:S01]  /*a740*/  IADD3 R45, P3, R218, R52, RZ ;  /* 0x00000034da2d7210 */ /* 0x000fe20007f7e0ff */
[C---:B------:R-:W-:Y:S03]  /*a750*/  HMMA.16816.F32 R32, R128.reuse, R34, RZ ;  /* 0x000000228020723c */ /* 0x040fe600000018ff */
[----:B------:R2:W-:Y:S01]  /*a760*/  LDGSTS.E.BYPASS.LTC128B.128 [R216+0x4900], [R2.64+0x80], !P6 ;  /* 0x0490008002d87fae */ /* 0x0005e2000f101d46 */
[----:B------:R-:W-:Y:S01]  /*a770*/  IADD3.X R47, R215, R47, R53, P3, !PT ;  /* 0x0000002fd72f7210 */ /* 0x000fe20001ffe435 */
[----:B-1----:R-:W-:Y:S01]  /*a780*/  IMAD.X R36, R44, 0x1, R215, P0 ;  /* 0x000000012c247824 */ /* 0x002fe200000e06d7 */
[----:B------:R-:W-:Y:S02]  /*a790*/  @!P4 IADD3 R46, P1, P0, R218, UR8, R39 ;  /* 0x00000008da2ecc10 */ /* 0x000fe4000f83e027 */
[----:B------:R-:W-:Y:S01]  /*a7a0*/  ISETP.GT.AND P3, PT, R217, R112, PT ;  /* 0x00000070d900720c */ /* 0x000fe20003f64270 */
[----:B------:R-:W-:Y:S03]  /*a7b0*/  IMAD.MOV.U32 R112, RZ, RZ, R114 ;  /* 0x000000ffff707224 */ /* 0x000fe600078e0072 */
        /* <DEDUP_REMOVED lines=8> */
[----:B------:R-:W-:Y:S03]  /*a840*/  @!P4 LEA.HI.X R215, R46, c[0x0][0x1fc], R0, 0x1, P0 ;  /* 0x00007f002ed7ca11 */ /* 0x000fe600000f0c00 */
[----:B------:R1:W-:Y:S04]  /*a850*/  LDGSTS.E.BYPASS.LTC128B.128 [R216+0x5900], [R52.64+0x80], !P6 ;  /* 0x0590008034d87fae */ /* 0x0003e8000f101d46 */
[C---:B------:R-:W-:Y:S01]  /*a860*/  HMMA.16816.F32 R44, R128.reuse, R48, RZ ;  /* 0x00000030802c723c */ /* 0x040fe200000018ff */
[----:B------:R2:W-:Y:S05]  /*a870*/  @!P4 LDGSTS.E.BYPASS.LTC128B.128 [R216+0x3100], [R214.64], !P5 ;  /* 0x03100000d6d8cfae */ /* 0x0005ea000e901d46 */
[----:B------:R2:W-:Y:S02]  /*a880*/  @!P4 LDGSTS.E.BYPASS.LTC128B.128 [R216+0x6900], [R214.64+0x80], !P6 ;  /* 0x06900080d6d8cfae */ /* 0x0005e4000f101d46 */
[C---:B------:R-:W-:Y:S03]  /*a890*/  HMMA.16816.F32 R48, R128.reuse, R50, RZ ;  /* 0x000000328030723c */ /* 0x040fe600000018ff */
[----:B------:R-:W0:Y:S05]  /*a8a0*/  LDGDEPBAR ;  /* 0x00000000000079af */ /* 0x000e2a0000000000 */
[C---:B-1----:R-:W-:Y:S08]  /*a8b0*/  HMMA.16816.F32 R52, R128.reuse, R56, RZ ;  /* 0x000000388034723c */ /* 0x042ff000000018ff */
[----:B------:R-:W-:Y:S08]  /*a8c0*/  HMMA.16816.F32 R56, R128, R58, RZ ;  /* 0x0000003a8038723c */ /* 0x000ff000000018ff */
[C---:B------:R-:W-:Y:S08]  /*a8d0*/  HMMA.16816.F32 R4, R132.reuse, R136, R4 ;  /* 0x000000888404723c */ /* 0x040ff00000001804 */
[C---:B------:R-:W-:Y:S01]  /*a8e0*/  HMMA.16816.F32 R8, R132.reuse, R138, R8 ;  /* 0x0000008a8408723c */ /* 0x040fe20000001808 */
[----:B------:R-:W1:Y:S07]  /*a8f0*/  LDSM.16.M88.4 R136, [R190] ;  /* 0x00000000be88783b */ /* 0x000e6e0000000200 */
        /* <DEDUP_REMOVED lines=122> */
[----:B------:R-:W2:Y:S01]  /*b0a0*/  LDSM.16.M88.4 R160, [R189+0x6800] ;  /* 0x00680000bda0783b */ /* 0x000ea20000000200 */
[----:B------:R-:W-:Y:S04]  /*b0b0*/  DEPBAR.LE SB0, 0x0 ;  /* 0x000080000000791a */ /* 0x000fe80000000000 */
[----:B------:R-:W-:Y:S02]  /*b0c0*/  BAR.SYNC.DEFER_BLOCKING 0x0 ;  /* 0x0000000000007b1d */ /* 0x000fe40000010000 */
[C---:B-1----:R-:W-:Y:S08]  /*b0d0*/  HMMA.16816.F32 R4, R184.reuse, R136, R4 ;  /* 0x00000088b804723c */ /* 0x042ff00000001804 */
[C---:B------:R-:W-:Y:S08]  /*b0e0*/  HMMA.16816.F32 R8, R184.reuse, R138, R8 ;  /* 0x0000008ab808723c */ /* 0x040ff00000001808 */
[C---:B---3--:R-:W-:Y:S08]  /*b0f0*/  HMMA.16816.F32 R12, R184.reuse, R140, R12 ;  /* 0x0000008cb80c723c */ /* 0x048ff0000000180c */
[C---:B------:R-:W-:Y:S07]  /*b100*/  HMMA.16816.F32 R16, R184.reuse, R142, R16 ;  /* 0x0000008eb810723c */ /* 0x040fee0000001810 */
[----:B------:R-:W-:Y:S01]  /*b110*/  P2R R142, PR, RZ, 0x8 ;  /* 0x00000008ff8e7803 */ /* 0x000fe20000000000 */
[C---:B----4-:R-:W-:Y:S08]  /*b120*/  HMMA.16816.F32 R20, R184.reuse, R144, R20 ;  /* 0x00000090b814723c */ /* 0x050ff00000001814 */
[C---:B------:R-:W-:Y:S08]  /*b130*/  HMMA.16816.F32 R24, R184.reuse, R146, R24 ;  /* 0x00000092b818723c */ /* 0x040ff00000001818 */
[C---:B-----5:R-:W-:Y:S08]  /*b140*/  HMMA.16816.F32 R28, R184.reuse, R148, R28 ;  /* 0x00000094b81c723c */ /* 0x060ff0000000181c */
[C---:B------:R-:W-:Y:S08]  /*b150*/  HMMA.16816.F32 R32, R184.reuse, R150, R32 ;  /* 0x00000096b820723c */ /* 0x040ff00000001820 */
[C---:B--2---:R-:W-:Y:S08]  /*b160*/  HMMA.16816.F32 R36, R184.reuse, R152, R36 ;  /* 0x00000098b824723c */ /* 0x044ff00000001824 */
[C---:B------:R-:W-:Y:S08]  /*b170*/  HMMA.16816.F32 R40, R184.reuse, R154, R40 ;  /* 0x0000009ab828723c */ /* 0x040ff00000001828 */
[C---:B------:R-:W-:Y:S08]  /*b180*/  HMMA.16816.F32 R44, R184.reuse, R156, R44 ;  /* 0x0000009cb82c723c */ /* 0x040ff0000000182c */
[C---:B------:R-:W-:Y:S08]  /*b190*/  HMMA.16816.F32 R48, R184.reuse, R158, R48 ;  /* 0x0000009eb830723c */ /* 0x040ff00000001830 */
[C---:B------:R-:W-:Y:S08]  /*b1a0*/  HMMA.16816.F32 R52, R184.reuse, R160, R52 ;  /* 0x000000a0b834723c */ /* 0x040ff00000001834 */
[----:B------:R-:W-:Y:S01]  /*b1b0*/  HMMA.16816.F32 R56, R184, R162, R56 ;  /* 0x000000a2b838723c */ /* 0x000fe20000001838 */
[----:B------:R-:W-:Y:S07]  /*b1c0*/  @!UPT UIADD3 URZ, URZ, URZ, URZ ;  /* 0x0000003f3f3ff290 */ /* 0x000fee000fffe03f */
[----:B------:R-:W-:-:S11]  /*b1d0*/  @!P3 BRA `(.L_x_2363) ;  /* 0x000003600000b947 */ /* 0x000fd60003800000 */
[----:B------:R-:W-:Y:S01]  /*b1e0*/  IADD3 R0, R217, -0x1, RZ ;  /* 0xffffffffd9007810 */ /* 0x000fe20007ffe0ff */
        /* <DEDUP_REMOVED lines=53> */
.L_x_2363:
[----:B------:R-:W-:Y:S05]  /*b540*/  BSYNC B0 ;  /* 0x0000000000007941 */ /* 0x000fea0003800000 */
.L_x_2362:
        /* <DEDUP_REMOVED lines=11> */
[----:B------:R-:W2:Y:S01]  /*b600*/  LDL.LU R229, [R1+0x24] ;  /* 0x0000240001e57983 */ /* 0x000ea20000300800 */
[----:B------:R-:W-:Y:S02]  /*b610*/  FMNMX.FTZ R2, R14, R2, !PT ;  /* 0x000000020e027209 */ /* 0x000fe40007810000 */
[----:B------:R-:W-:Y:S01]  /*b620*/  FMNMX.FTZ R0, R13, R0, !PT ;  /* 0x000000000d007209 */ /* 0x000fe20007810000 */
[----:B------:R-:W3:Y:S01]  /*b630*/  LDL.LU R228, [R1+0x20] ;  /* 0x0000200001e47983 */ /* 0x000ee20000300800 */
        /* <DEDUP_REMOVED lines=48> */
[----:B------:R-:W1:Y:S01]  /*b940*/  SHFL.BFLY PT, R114, R3, 0x2, 0x1f ;  /* 0x0c401f0003727f89 */ /* 0x000e6200000e0000 */
[----:B------:R-:W-:Y:S07]  /*b950*/  FMNMX.FTZ R0, R59, R0, !PT ;  /* 0x000000003b007209 */ /* 0x000fee0007810000 */
[----:B------:R-:W4:Y:S01]  /*b960*/  SHFL.BFLY PT, R2, R0, 0x2, 0x1f ;  /* 0x0c401f0000027f89 */ /* 0x000f2200000e0000 */
[----:B-1----:R-:W-:Y:S07]  /*b970*/  FMNMX.FTZ R114, R3, R114, !PT ;  /* 0x0000007203727209 */ /* 0x002fee0007810000 */
[----:B------:R-:W1:Y:S01]  /*b980*/  SHFL.BFLY PT, R115, R114, 0x1, 0x1f ;  /* 0x0c201f0072737f89 */ /* 0x000e6200000e0000 */
[----:B----4-:R-:W-:Y:S07]  /*b990*/  FMNMX.FTZ R0, R0, R2, !PT ;  /* 0x0000000200007209 */ /* 0x010fee0007810000 */
[----:B------:R-:W4:Y:S01]  /*b9a0*/  SHFL.BFLY PT, R3, R0, 0x1, 0x1f ;  /* 0x0c201f0000037f89 */ /* 0x000f2200000e0000 */
[----:B-1----:R-:W-:Y:S05]  /*b9b0*/  FMNMX.FTZ R114, R114, R115, !PT ;  /* 0x0000007372727209 */ /* 0x002fea0007810000 */
[----:B------:R-:W-:Y:S01]  /*b9c0*/  FADD.FTZ R2, -R114, R112 ;  /* 0x0000007072027221 */ /* 0x000fe20000010100 */
[----:B----4-:R-:W-:Y:S03]  /*b9d0*/  FMNMX.FTZ R3, R0, R3, !PT ;  /* 0x0000000300037209 */ /* 0x010fe60007810000 */
[----:B------:R-:W-:Y:S04]  /*b9e0*/  FMUL.FTZ R0, R2, c[0x0][0x2d0] ;  /* 0x0000b40002007a20 */ /* 0x000fe80000410000 */
[----:B------:R1:W4:Y:S01]  /*b9f0*/  MUFU.EX2 R2, R0 ;  /* 0x0000000000027308 */ /* 0x0003220000000800 */
[----:B------:R-:W-:Y:S04]  /*ba00*/  FMUL.FTZ R112, R3, c[0x0][0x2d0] ;  /* 0x0000b40003707a20 */ /* 0x000fe80000410000 */
        /* <DEDUP_REMOVED lines=12> */
[----:B-1----:R-:W-:Y:S02]  /*bad0*/  FADD.FTZ R0, -R3, R113 ;  /* 0x0000007103007221 */ /* 0x002fe40000010100 */
[----:B------:R-:W-:Y:S02]  /*bae0*/  FMUL.FTZ R113, R114, c[0x0][0x2d0] ;  /* 0x0000b40072717a20 */ /* 0x000fe40000410000 */
[----:B------:R-:W-:Y:S01]  /*baf0*/  FMUL.FTZ R0, R0, c[0x0][0x2d0] ;  /* 0x0000b40000007a20 */ /* 0x000fe20000410000 */
[----:B------:R-:W-:Y:S01]  /*bb00*/  MUFU.EX2 R214, R14 ;  /* 0x0000000e00d67308 */ /* 0x000fe20000000800 */
[--C-:B------:R-:W-:Y:S02]  /*bb10*/  FFMA.FTZ R4, R4, c[0x0][0x2d0], -R113.reuse ;  /* 0x0000b40004047a23 */ /* 0x100fe40000010871 */
[--C-:B------:R-:W-:Y:S02]  /*bb20*/  FFMA.FTZ R5, R5, c[0x0][0x2d0], -R113.reuse ;  /* 0x0000b40005057a23 */ /* 0x100fe40000010871 */
[C---:B----4-:R-:W-:Y:S02]  /*bb30*/  FMUL.FTZ R68, R2.reuse, R68 ;  /* 0x0000004402447220 */ /* 0x050fe40000410000 */
        /* <DEDUP_REMOVED lines=17> */
[--C-:B-1----:R-:W-:Y:S02]  /*bc50*/  FFMA.FTZ R4, R8, c[0x0][0x2d0], -R113.reuse ;  /* 0x0000b40008047a23 */ /* 0x102fe40000010871 */
[C---:B------:R-:W-:Y:S02]  /*bc60*/  FMUL.FTZ R8, R2.reuse, R120 ;  /* 0x0000007802087220 */ /* 0x040fe40000410000 */
[C---:B------:R-:W-:Y:S01]  /*bc70*/  FMUL.FTZ R93, R2.reuse, R93 ;  /* 0x0000005d025d7220 */ /* 0x040fe20000410000 */
[----:B------:R1:W-:Y:S01]  /*bc80*/  MUFU.EX2 R227, R4 ;  /* 0x0000000400e37308 */ /* 0x0003e20000000800 */
[C---:B------:R-:W-:Y:S02]  /*bc90*/  FMUL.FTZ R96, R2.reuse, R96 ;  /* 0x0000006002607220 */ /* 0x040fe40000410000 */
[----:B------:R-:W-:Y:S02]  /*bca0*/  FMUL.FTZ R97, R2, R97 ;  /* 0x0000006102617220 */ /* 0x000fe40000410000 */
[C---:B----4-:R-:W-:Y:S02]  /*bcb0*/  FMUL.FTZ R6, R0.reuse, R118 ;  /* 0x0000007600067220 */ /* 0x050fe40000410000 */
[C---:B------:R-:W-:Y:S02]  /*bcc0*/  FMUL.FTZ R7, R0.reuse, R119 ;  /* 0x0000007700077220 */ /* 0x040fe40000410000 */
[C---:B------:R-:W-:Y:S01]  /*bcd0*/  FMUL.FTZ R70, R0.reuse, R70 ;  /* 0x0000004600467220 */ /* 0x040fe20000410000 */
[----:B------:R4:W-:Y:S01]  /*bce0*/  MUFU.EX2 R218, R12 ;  /* 0x0000000c00da7308 */ /* 0x0009e20000000800 */
[C---:B------:R-:W-:Y:S02]  /*bcf0*/  FMUL.FTZ R71, R0.reuse, R71 ;  /* 0x0000004700477220 */ /* 0x040fe40000410000 */
[----:B------:R-:W-:Y:S02]  /*bd00*/  FMUL.FTZ R74, R0, R74 ;  /* 0x0000004a004a7220 */ /* 0x000fe40000410000 */
[----:B-----5:R-:W-:Y:S01]  /*bd10*/  FMUL.FTZ R5, R2, R117 ;  /* 0x0000007502057220 */ /* 0x020fe20000410000 */
[----:B------:R-:W-:Y:S01]  /*bd20*/  F2FP.PACK_AB R117, R219, R221 ;  /* 0x000000dddb75723e */ /* 0x000fe200000000ff */
        /* <DEDUP_REMOVED lines=8> */
[----:B------:R-:W1:Y:S01]  /*bdb0*/  MUFU.EX2 R226, R4 ;  /* 0x0000000400e27308 */ /* 0x000e620000000800 */
        /* <DEDUP_REMOVED lines=9> */
[C---:B----4-:R-:W-:Y:S02]  /*be50*/  FMUL.FTZ R12, R2.reuse, R124 ;  /* 0x0000007c020c7220 */ /* 0x050fe40000410000 */
[----:B-----5:R-:W-:Y:S01]  /*be60*/  FMUL.FTZ R13, R2, R125 ;  /* 0x0000007d020d7220 */ /* 0x020fe20000410000 */
[----:B------:R-:W-:Y:S01]  /*be70*/  MUFU.EX2 R160, R18 ;  /* 0x0000001200a07308 */ /* 0x000fe20000000800 */
[----:B------:R-:W-:Y:S02]  /*be80*/  FMUL.FTZ R14, R0, R126 ;  /* 0x0000007e000e7220 */ /* 0x000fe40000410000 */
[----:B------:R-:W-:Y:S01]  /*be90*/  FMUL.FTZ R100, R2, R100 ;  /* 0x0000006402647220 */ /* 0x000fe20000410000 */
[----:B-1----:R-:W-:Y:S01]  /*bea0*/  F2FP.PACK_AB R118, R226, R227 ;  /* 0x000000e3e276723e */ /* 0x002fe200000000ff */
[--C-:B------:R-:W-:Y:S02]  /*beb0*/  FFMA.FTZ R4, R10, c[0x0][0x2d0], -R112.reuse ;  /* 0x0000b4000a047a23 */ /* 0x100fe40000010870 */
[----:B------:R-:W-:Y:S02]  /*bec0*/  FMUL.FTZ R10, R0, R122 ;  /* 0x0000007a000a7220 */ /* 0x000fe40000410000 */
[----:B------:R-:W-:Y:S01]  /*bed0*/  FMUL.FTZ R101, R2, R101 ;  /* 0x0000006502657220 */ /* 0x000fe20000410000 */
[----:B------:R1:W-:Y:S01]  /*bee0*/  MUFU.EX2 R225, R4 ;  /* 0x0000000400e17308 */ /* 0x0003e20000000800 */
[C---:B------:R-:W-:Y:S02]  /*bef0*/  FMUL.FTZ R102, R0.reuse, R102 ;  /* 0x0000006600667220 */ /* 0x040fe40000410000 */
[C---:B------:R-:W-:Y:S02]  /*bf00*/  FMUL.FTZ R103, R0.reuse, R103 ;  /* 0x0000006700677220 */ /* 0x040fe40000410000 */
[----:B--2---:R-:W-:Y:S02]  /*bf10*/  FMUL.FTZ R15, R0, R127 ;  /* 0x0000007f000f7220 */ /* 0x004fe40000410000 */
[----:B------:R-:W-:Y:S01]  /*bf20*/  LDSM.16.MT88.4 R124, [R194+0x3800] ;  /* 0x00380000c27c783b */ /* 0x000fe20000004200 */
[C---:B------:R-:W-:Y:S02]  /*bf30*/  FMUL.FTZ R104, R2.reuse, R104 ;  /* 0x0000006802687220 */ /* 0x040fe40000410000 */
[----:B------:R-:W-:Y:S01]  /*bf40*/  FMUL.FTZ R105, R2, R105 ;  /* 0x0000006902697220 */ /* 0x000fe20000410000 */
[----:B------:R-:W2:Y:S01]  /*bf50*/  MUFU.EX2 R159, R19 ;  /* 0x00000013009f7308 */ /* 0x000ea20000000800 */
[C---:B------:R-:W-:Y:S02]  /*bf60*/  FMUL.FTZ R106, R0.reuse, R106 ;  /* 0x0000006a006a7220 */ /* 0x040fe40000410000 */
[----:B------:R-:W-:Y:S02]  /*bf70*/  FMUL.FTZ R107, R0, R107 ;  /* 0x0000006b006b7220 */ /* 0x000fe40000410000 */
[--C-:B------:R-:W-:Y:S02]  /*bf80*/  FFMA.FTZ R16, R16, c[0x0][0x2d0], -R113.reuse ;  /* 0x0000b40010107a23 */ /* 0x100fe40000010871 */
[--C-:B------:R-:W-:Y:S02]  /*bf90*/  FFMA.FTZ R17, R17, c[0x0][0x2d0], -R113.reuse ;  /* 0x0000b40011117a23 */ /* 0x100fe40000010871 */
[C---:B------:R-:W-:Y:S01]  /*bfa0*/  FMUL.FTZ R108, R2.reuse, R108 ;  /* 0x0000006c026c7220 */ /* 0x040fe20000410000 */
[----:B------:R4:W-:Y:S01]  /*bfb0*/  MUFU.EX2 R162, R16 ;  /* 0x0000001000a27308 */ /* 0x0009e20000000800 */
[----:B------:R-:W-:Y:S02]  /*bfc0*/  FMUL.FTZ R109, R2, R109 ;  /* 0x0000006d026d7220 */ /* 0x000fe40000410000 */
[--C-:B-1----:R-:W-:Y:S02]  /*bfd0*/  FFMA.FTZ R4, R11, c[0x0][0x2d0], -R112.reuse ;  /* 0x0000b4000b047a23 */ /* 0x102fe40000010870 */
[C---:B------:R-:W-:Y:S02]  /*bfe0*/  FMUL.FTZ R11, R0.reuse, R123 ;  /* 0x0000007b000b7220 */ /* 0x040fe40000410000 */
[----:B------:R-:W1:Y:S01]  /*bff0*/  LDSM.16.MT88.4 R120, [R196] ;  /* 0x00000000c478783b */ /* 0x000e620000004200 */
[C---:B------:R-:W-:Y:S02]  /*c000*/  FMUL.FTZ R110, R0.reuse, R110 ;  /* 0x0000006e006e7220 */ /* 0x040fe40000410000 */
[----:B------:R-:W5:Y:S01]  /*c010*/  MUFU.EX2 R224, R4 ;  /* 0x0000000400e07308 */ /* 0x000f620000000800 */
[----:B------:R-:W-:Y:S02]  /*c020*/  FMUL.FTZ R111, R0, R111 ;  /* 0x0000006f006f7220 */ /* 0x000fe40000410000 */
[C---:B------:R-:W-:Y:S01]  /*c030*/  FMUL.FTZ R60, R2.reuse, R60 ;  /* 0x0000003c023c7220 */ /* 0x040fe20000410000 */
[----:B--2---:R-:W-:Y:S01]  /*c040*/  F2FP.PACK_AB R19, R159, R160 ;  /* 0x000000a09f13723e */ /* 0x004fe200000000ff */
[----:B------:R-:W-:Y:S02]  /*c050*/  FMUL.FTZ R61, R2, R61 ;  /* 0x0000003d023d7220 */ /* 0x000fe40000410000 */
[C---:B------:R-:W-:Y:S02]  /*c060*/  FMUL.FTZ R62, R0.reuse, R62 ;  /* 0x0000003e003e7220 */ /* 0x040fe40000410000 */
[----:B------:R-:W-:Y:S01]  /*c070*/  FMUL.FTZ R63, R0, R63 ;  /* 0x0000003f003f7220 */ /* 0x000fe20000410000 */
[----:B------:R2:W1:Y:S01]  /*c080*/  MUFU.EX2 R161, R17 ;  /* 0x0000001100a17308 */ /* 0x0004620000000800 */
[C---:B------:R-:W-:Y:S02]  /*c090*/  FMUL.FTZ R64, R2.reuse, R64 ;  /* 0x0000004002407220 */ /* 0x040fe40000410000 */
[----:B------:R-:W-:Y:S01]  /*c0a0*/  FMUL.FTZ R65, R2, R65 ;  /* 0x0000004102417220 */ /* 0x000fe20000410000 */
[----:B----4-:R-:W-:Y:S01]  /*c0b0*/  F2FP.PACK_AB R16, R215, R218 ;  /* 0x000000dad710723e */ /* 0x010fe200000000ff */
[C---:B------:R-:W-:Y:S02]  /*c0c0*/  FMUL.FTZ R66, R0.reuse, R66 ;  /* 0x0000004200427220 */ /* 0x040fe40000410000 */
        /* <DEDUP_REMOVED lines=10> */
[----:B------:R-:W-:Y:S01]  /*c170*/  MUFU.EX2 R157, R21 ;  /* 0x00000015009d7308 */ /* 0x000fe20000000800 */
[----:B------:R-:W-:Y:S02]  /*c180*/  FFMA.FTZ R39, R39, c[0x0][0x2d0], -R112 ;  /* 0x0000b40027277a23 */ /* 0x000fe40000010870 */
[C---:B------:R-:W-:Y:S05]  /*c190*/  HMMA.16816.F32 R4, R116.reuse, R136, R4 ;  /* 0x000000887404723c */ /* 0x040fea0000001804 */
[----:B--2---:R-:W-:Y:S01]  /*c1a0*/  F2FP.PACK_AB R17, R163, R214 ;  /* 0x000000d6a311723e */ /* 0x004fe200000000ff */
[----:B------:R-:W-:Y:S01]  /*c1b0*/  FFMA.FTZ R28, R28, c[0x0][0x2d0], -R113 ;  /* 0x0000b4001c1c7a23 */ /* 0x000fe20000010871 */
[----:B------:R-:W-:Y:S01]  /*c1c0*/  MUFU.EX2 R155, R23 ;  /* 0x00000017009b7308 */ /* 0x000fe20000000800 */
[C---:B------:R-:W-:Y:S01]  /*c1d0*/  HMMA.16816.F32 R8, R116.reuse, R138, R8 ;  /* 0x0000008a7408723c */ /* 0x040fe20000001808 */
[----:B------:R-:W2:Y:S03]  /*c1e0*/  LDSM.16.MT88.4 R136, [R191+0x3800] ;  /* 0x00380000bf88783b */ /* 0x000ea60000004200 */
[----:B-1----:R-:W-:Y:S01]  /*c1f0*/  F2FP.PACK_AB R18, R161, R162 ;  /* 0x000000a2a112723e */ /* 0x002fe200000000ff */
[----:B------:R-:W-:Y:S02]  /*c200*/  FFMA.FTZ R2, R2, R229, R223 ;  /* 0x000000e502027223 */ /* 0x000fe400000100df */
[----:B---3--:R-:W-:Y:S01]  /*c210*/  FFMA.FTZ R0, R0, R228, R221 ;  /* 0x000000e400007223 */ /* 0x008fe200000100dd */
[C---:B------:R-:W-:Y:S01]  /*c220*/  HMMA.16816.F32 R68, R116.reuse, R140, R68 ;  /* 0x0000008c7444723c */ /* 0x040fe20000001844 */
[----:B------:R-:W-:Y:S03]  /*c230*/  MUFU.EX2 R153, R25 ;  /* 0x0000001900997308 */ /* 0x000fe60000000800 */
[----:B------:R-:W-:Y:S02]  /*c240*/  FADD.FTZ R2, R222, R2 ;  /* 0x00000002de027221 */ /* 0x000fe40000010000 */
[----:B------:R-:W-:Y:S02]  /*c250*/  FADD.FTZ R0, R219, R0 ;  /* 0x00000000db007221 */ /* 0x000fe40000010000 */
[C---:B------:R-:W-:Y:S01]  /*c260*/  HMMA.16816.F32 R72, R116.reuse, R142, R72 ;  /* 0x0000008e7448723c */ /* 0x040fe20000001848 */
[----:B------:R-:W1:Y:S02]  /*c270*/  LDSM.16.MT88.4 R140, [R193+0x3800] ;  /* 0x00380000c18c783b */ /* 0x000e640000004200 */
[----:B------:R-:W-:Y:S01]  /*c280*/  MUFU.EX2 R152, R26 ;  /* 0x0000001a00987308 */ /* 0x000fe20000000800 */
[----:B------:R-:W-:Y:S02]  /*c290*/  FADD.FTZ R2, R227, R2 ;  /* 0x00000002e3027221 */ /* 0x000fe40000010000 */
[----:B------:R-:W-:Y:S02]  /*c2a0*/  FADD.FTZ R0, R225, R0 ;  /* 0x00000000e1007221 */ /* 0x000fe40000010000 */
[C---:B------:R-:W-:Y:S04]  /*c2b0*/  HMMA.16816.F32 R76, R116.reuse, R144, R76 ;  /* 0x00000090744c723c */ /* 0x040fe8000000184c */
[----:B------:R-:W-:Y:S01]  /*c2c0*/  FADD.FTZ R2, R226, R2 ;  /* 0x00000002e2027221 */ /* 0x000fe20000010000 */
[----:B------:R-:W-:Y:S01]  /*c2d0*/  MUFU.EX2 R151, R27 ;  /* 0x0000001b00977308 */ /* 0x000fe20000000800 */
[----:B------:R-:W-:Y:S02]  /*c2e0*/  FADD.FTZ R0, R224, R0 ;  /* 0x00000000e0007221 */ /* 0x000fe40000010000 */
[C---:B------:R-:W-:Y:S01]  /*c2f0*/  HMMA.16816.F32 R80, R116.reuse, R146, R80 ;  /* 0x000000927450723c */ /* 0x040fe20000001850 */
[----:B------:R-:W-:Y:S03]  /*c300*/  LDSM.16.MT88.4 R144, [R194+0x800] ;  /* 0x00080000c290783b */ /* 0x000fe60000004200 */
[----:B------:R-:W-:Y:S02]  /*c310*/  FADD.FTZ R2, R218, R2 ;  /* 0x00000002da027221 */ /* 0x000fe40000010000 */
[----:B------:R-:W-:Y:S01]  /*c320*/  FADD.FTZ R0, R214, R0 ;  /* 0x00000000d6007221 */ /* 0x000fe20000010000 */
[----:B------:R3:W4:Y:S01]  /*c330*/  MUFU.EX2 R158, R20 ;  /* 0x00000014009e7308 */ /* 0x0007220000000800 */
[C---:B------:R-:W-:Y:S04]  /*c340*/  HMMA.16816.F32 R84, R116.reuse, R120, R84 ;  /* 0x000000787454723c */ /* 0x040fe80000001854 */
[----:B------:R-:W-:Y:S02]  /*c350*/  FADD.FTZ R2, R215, R2 ;  /* 0x00000002d7027221 */ /* 0x000fe40000010000 */
[----:B------:R-:W-:Y:S02]  /*c360*/  FADD.FTZ R0, R163, R0 ;  /* 0x00000000a3007221 */ /* 0x000fe40000010000 */
[C---:B------:R-:W-:Y:S01]  /*c370*/  HMMA.16816.F32 R88, R116.reuse, R122, R88 ;  /* 0x0000007a7458723c */ /* 0x040fe20000001858 */
[----:B------:R-:W5:Y:S03]  /*c380*/  LDSM.16.MT88.4 R120, [R192+0x3800] ;  /* 0x00380000c078783b */ /* 0x000f660000004200 */
[----:B------:R-:W-:Y:S02]  /*c390*/  FADD.FTZ R2, R162, R2 ;  /* 0x00000002a2027221 */ /* 0x000fe40000010000 */
[----:B------:R-:W-:Y:S02]  /*c3a0*/  FADD.FTZ R0, R160, R0 ;  /* 0x00000000a0007221 */ /* 0x000fe40000010000 */
[C---:B--2---:R-:W-:Y:S04]  /*c3b0*/  HMMA.16816.F32 R92, R116.reuse, R136, R92 ;  /* 0x00000088745c723c */ /* 0x044fe8000000185c */
[----:B------:R-:W-:Y:S02]  /*c3c0*/  FADD.FTZ R2, R161, R2 ;  /* 0x00000002a1027221 */ /* 0x000fe40000010000 */
[----:B------:R-:W-:Y:S02]  /*c3d0*/  FADD.FTZ R0, R159, R0 ;  /* 0x000000009f007221 */ /* 0x000fe40000010000 */
[C---:B------:R-:W-:Y:S01]  /*c3e0*/  HMMA.16816.F32 R96, R116.reuse, R138, R96 ;  /* 0x0000008a7460723c */ /* 0x040fe20000001860 */
[----:B------:R-:W2:Y:S03]  /*c3f0*/  LDSM.16.MT88.4 R136, [R191+0x800] ;  /* 0x00080000bf88783b */ /* 0x000ea60000004200 */
[--C-:B---3--:R-:W-:Y:S02]  /*c400*/  FFMA.FTZ R20, R24, c[0x0][0x2d0], -R113.reuse ;  /* 0x0000b40018147a23 */ /* 0x108fe40000010871 */
[----:B----4-:R-:W-:Y:S02]  /*c410*/  FADD.FTZ R2, R158, R2 ;  /* 0x000000029e027221 */ /* 0x010fe40000010000 */
[C---:B-1----:R-:W-:Y:S01]  /*c420*/  HMMA.16816.F32 R12, R116.reuse, R140, R12 ;  /* 0x0000008c740c723c */ /* 0x042fe2000000180c */
[----:B------:R-:W-:Y:S01]  /*c430*/  LDSM.16.MT88.4 R24, [R192+0x1000] ;  /* 0x00100000c018783b */ /* 0x000fe20000004200 */
[----:B------:R-:W1:Y:S02]  /*c440*/  MUFU.EX2 R154, R20 ;  /* 0x00000014009a7308 */ /* 0x000e640000000800 */
[----:B------:R-:W-:Y:S02]  /*c450*/  FADD.FTZ R2, R157, R2 ;  /* 0x000000029d027221 */ /* 0x000fe40000010000 */
[----:B------:R-:W-:Y:S02]  /*c460*/  FADD.FTZ R0, R156, R0 ;  /* 0x000000009c007221 */ /* 0x000fe40000010000 */
[C---:B------:R-:W-:Y:S01]  /*c470*/  HMMA.16816.F32 R100, R116.reuse, R142, R100 ;  /* 0x0000008e7464723c */ /* 0x040fe20000001864 */
[----:B------:R-:W3:Y:S03]  /*c480*/  LDSM.16.MT88.4 R140, [R193+0x800] ;  /* 0x00080000c18c783b */ /* 0x000ee60000004200 */
[----:B------:R-:W-:Y:S04]  /*c490*/  FADD.FTZ R0, R155, R0 ;  /* 0x000000009b007221 */ /* 0x000fe80000010000 */
[----:B------:R-:W-:Y:S01]  /*c4a0*/  FADD.FTZ R0, R152, R0 ;  /* 0x0000000098007221 */ /* 0x000fe20000010000 */
[C---:B-----5:R-:W-:Y:S03]  /*c4b0*/  HMMA.16816.F32 R104, R116.reuse, R120, R104 ;  /* 0x000000787468723c */ /* 0x060fe60000001868 */
[----:B------:R-:W-:Y:S05]  /*c4c0*/  FADD.FTZ R0, R151, R0 ;  /* 0x0000000097007221 */ /* 0x000fea0000010000 */
[C---:B------:R-:W-:Y:S01]  /*c4d0*/  HMMA.16816.F32 R108, R116.reuse, R122, R108 ;  /* 0x0000007a746c723c */ /* 0x040fe2000000186c */
[----:B------:R-:W4:Y:S03]  /*c4e0*/  LDSM.16.MT88.4 R120, [R192+0x800] ;  /* 0x00080000c078783b */ /* 0x000f260000004200 */
[----:B-1----:R-:W-:Y:S04]  /*c4f0*/  FADD.FTZ R2, R154, R2 ;  /* 0x000000029a027221 */ /* 0x002fe80000010000 */
[C---:B------:R-:W-:Y:S01]  /*c500*/  HMMA.16816.F32 R60, R116.reuse, R124, R60 ;  /* 0x0000007c743c723c */ /* 0x040fe2000000183c */
[----:B------:R-:W-:Y:S03]  /*c510*/  LDSM.16.MT88.4 R20, [R192+0x4000] ;  /* 0x00400000c014783b */ /* 0x000fe60000004200 */
[----:B------:R-:W-:Y:S04]  /*c520*/  FADD.FTZ R2, R153, R2 ;  /* 0x0000000299027221 */ /* 0x000fe80000010000 */
[----:B------:R-:W-:Y:S01]  /*c530*/  HMMA.16816.F32 R64, R116, R126, R64 ;  /* 0x0000007e7440723c */ /* 0x000fe20000001840 */
[----:B------:R-:W1:Y:S07]  /*c540*/  LDSM.16.MT88.4 R116, [R191+0x4000] ;  /* 0x00400000bf74783b */ /* 0x000e6e0000004200 */
[C---:B--2---:R-:W-:Y:S01]  /*c550*/  HMMA.16816.F32 R4, R16.reuse, R136, R4 ;  /* 0x000000881004723c */ /* 0x044fe20000001804 */
[----:B------:R-:W2:Y:S07]  /*c560*/  LDSM.16.MT88.4 R124, [R193+0x4000] ;  /* 0x00400000c17c783b */ /* 0x000eae0000004200 */
[C---:B------:R-:W-:Y:S01]  /*c570*/  HMMA.16816.F32 R8, R16.reuse, R138, R8 ;  /* 0x0000008a1008723c */ /* 0x040fe20000001808 */
[----:B------:R-:W-:Y:S07]  /*c580*/  LDSM.16.MT88.4 R136, [R193+0x1000] ;  /* 0x00100000c188783b */ /* 0x000fee0000004200 */
[C---:B---3--:R-:W-:Y:S08]  /*c590*/  HMMA.16816.F32 R68, R16.reuse, R140, R68 ;  /* 0x0000008c1044723c */ /* 0x048ff00000001844 */
[C---:B------:R-:W-:Y:S01]  /*c5a0*/  HMMA.16816.F32 R72, R16.reuse, R142, R72 ;  /* 0x0000008e1048723c */ /* 0x040fe20000001848 */
[----:B------:R-:W-:Y:S07]  /*c5b0*/  MUFU.EX2 R143, R39 ;  /* 0x00000027008f7308 */ /* 0x000fee0000000800 */
[C---:B----4-:R-:W-:Y:S08]  /*c5c0*/  HMMA.16816.F32 R76, R16.reuse, R120, R76 ;  /* 0x00000078104c723c */ /* 0x050ff0000000184c */
[C---:B------:R-:W-:Y:S01]  /*c5d0*/  HMMA.16816.F32 R80, R16.reuse, R122, R80 ;  /* 0x0000007a1050723c */ /* 0x040fe20000001850 */
[----:B------:R-:W3:Y:S07]  /*c5e0*/  LDSM.16.MT88.4 R120, [R194+0x4000] ;  /* 0x00400000c278783b */ /* 0x000eee0000004200 */
[C---:B------:R-:W-:Y:S08]  /*c5f0*/  HMMA.16816.F32 R84, R16.reuse, R144, R84 ;  /* 0x000000901054723c */ /* 0x040ff00000001854 */
[C---:B------:R-:W-:Y:S01]  /*c600*/  HMMA.16816.F32 R88, R16.reuse, R146, R88 ;  /* 0x000000921058723c */ /* 0x040fe20000001858 */
[----:B------:R-:W-:Y:S07]  /*c610*/  MUFU.EX2 R147, R35 ;  /* 0x0000002300937308 */ /* 0x000fee0000000800 */
[C---:B-1----:R-:W-:Y:S08]  /*c620*/  HMMA.16816.F32 R92, R16.reuse, R116, R92 ;  /* 0x00000074105c723c */ /* 0x042ff0000000185c */
[C---:B------:R-:W-:Y:S01]  /*c630*/  HMMA.16816.F32 R96, R16.reuse, R118, R96 ;  /* 0x000000761060723c */ /* 0x040fe20000001860 */
[----:B------:R-:W1:Y:S07]  /*c640*/  LDSM.16.MT88.4 R116, [R191+0x1000] ;  /* 0x00100000bf74783b */ /* 0x000e6e0000004200 */
[C---:B--2---:R-:W-:Y:S08]  /*c650*/  HMMA.16816.F32 R12, R16.reuse, R124, R12 ;  /* 0x0000007c100c723c */ /* 0x044ff0000000180c */
[C---:B------:R-:W-:Y:S01]  /*c660*/  HMMA.16816.F32 R100, R16.reuse, R126, R100 ;  /* 0x0000007e1064723c */ /* 0x040fe20000001864 */
[----:B------:R-:W-:Y:S07]  /*c670*/  MUFU.EX2 R126, R29 ;  /* 0x0000001d007e7308 */ /* 0x000fee0000000800 */
[C---:B------:R-:W-:Y:S03]  /*c680*/  HMMA.16816.F32 R104, R16.reuse, R20, R104 ;  /* 0x000000141068723c */ /* 0x040fe60000001868 */
[----:B------:R2:W4:Y:S05]  /*c690*/  MUFU.EX2 R127, R28 ;  /* 0x0000001c007f7308 */ /* 0x00052a0000000800 */
[C---:B------:R-:W-:Y:S01]  /*c6a0*/  HMMA.16816.F32 R108, R16.reuse, R22, R108 ;  /* 0x00000016106c723c */ /* 0x040fe2000000186c */
[----:B------:R-:W5:Y:S07]  /*c6b0*/  LDSM.16.MT88.4 R20, [R194+0x1000] ;  /* 0x00100000c214783b */ /* 0x000f6e0000004200 */
[C---:B---3--:R-:W-:Y:S08]  /*c6c0*/  HMMA.16816.F32 R60, R16.reuse, R120, R60 ;  /* 0x00000078103c723c */ /* 0x048ff0000000183c */
[----:B------:R-:W-:Y:S01]  /*c6d0*/  HMMA.16816.F32 R64, R16, R122, R64 ;  /* 0x0000007a1040723c */ /* 0x000fe20000001840 */
[----:B------:R-:W-:Y:S03]  /*c6e0*/  LDSM.16.MT88.4 R120, [R193+0x4800] ;  /* 0x00480000c178783b */ /* 0x000fe60000004200 */
[--C-:B--2---:R-:W-:Y:S02]  /*c6f0*/  FFMA.FTZ R28, R33, c[0x0][0x2d0], -R113.reuse ;  /* 0x0000b400211c7a23 */ /* 0x104fe40000010871 */
[----:B----4-:R-:W-:Y:S01]  /*c700*/  FADD.FTZ R2, R127, R2 ;  /* 0x000000027f027221 */ /* 0x010fe20000010000 */
[----:B------:R-:W-:Y:S01]  /*c710*/  F2FP.PACK_AB R16, R157, R158 ;  /* 0x0000009e9d10723e */ /* 0x000fe200000000ff */
[----:B------:R2:W-:Y:S01]  /*c720*/  MUFU.EX2 R149, R28 ;  /* 0x0000001c00957308 */ /* 0x0005e20000000800 */
[----:B------:R-:W-:Y:S03]  /*c730*/  F2FP.PACK_AB R17, R155, R156 ;  /* 0x0000009c9b11723e */ /* 0x000fe600000000ff */
[----:B------:R-:W-:Y:S01]  /*c740*/  F2FP.PACK_AB R18, R153, R154 ;  /* 0x0000009a9912723e */ /* 0x000fe200000000ff */
[----:B------:R-:W-:Y:S01]  /*c750*/  FADD.FTZ R2, R126, R2 ;  /* 0x000000027e027221 */ /* 0x000fe20000010000 */
[----:B------:R-:W-:Y:S07]  /*c760*/  F2FP.PACK_AB R19, R151, R152 ;  /* 0x000000989713723e */ /* 0x000fee00000000ff */
[C---:B-1----:R-:W-:Y:S08]  /*c770*/  HMMA.16816.F32 R4, R16.reuse, R116, R4 ;  /* 0x000000741004723c */ /* 0x042ff00000001804 */
[C---:B------:R-:W-:Y:S01]  /*c780*/  HMMA.16816.F32 R8, R16.reuse, R118, R8 ;  /* 0x000000761008723c */ /* 0x040fe20000001808 */
[----:B------:R-:W1:Y:S03]  /*c790*/  LDSM.16.MT88.4 R116, [R191+0x4800] ;  /* 0x00480000bf74783b */ /* 0x000e660000004200 */
[--C-:B--2---:R-:W-:Y:S04]  /*c7a0*/  FFMA.FTZ R28, R34, c[0x0][0x2d0], -R112.reuse ;  /* 0x0000b400221c7a23 */ /* 0x104fe80000010870 */
[C---:B------:R-:W-:Y:S01]  /*c7b0*/  HMMA.16816.F32 R68, R16.reuse, R136, R68 ;  /* 0x000000881044723c */ /* 0x040fe20000001844 */
[----:B------:R-:W-:Y:S07]  /*c7c0*/  MUFU.EX2 R148, R28 ;  /* 0x0000001c00947308 */ /* 0x000fee0000000800 */
[C---:B------:R-:W-:Y:S08]  /*c7d0*/  HMMA.16816.F32 R72, R16.reuse, R138, R72 ;  /* 0x0000008a1048723c */ /* 0x040ff00000001848 */
[C---:B------:R-:W-:Y:S07]  /*c7e0*/  HMMA.16816.F32 R76, R16.reuse, R24, R76 ;  /* 0x00000018104c723c */ /* 0x040fee000000184c */
[--C-:B------:R-:W-:Y:S01]  /*c7f0*/  FFMA.FTZ R24, R30, c[0x0][0x2d0], -R112.reuse ;  /* 0x0000b4001e187a23 */ /* 0x100fe20000010870 */
[C---:B------:R-:W-:Y:S03]  /*c800*/  HMMA.16816.F32 R80, R16.reuse, R26, R80 ;  /* 0x0000001a1050723c */ /* 0x040fe60000001850 */
[----:B------:R2:W3:Y:S05]  /*c810*/  MUFU.EX2 R125, R24 ;  /* 0x00000018007d7308 */ /* 0x0004ea0000000800 */
[C---:B-----5:R-:W-:Y:S07]  /*c820*/  HMMA.16816.F32 R84, R16.reuse, R20, R84 ;  /* 0x000000141054723c */ /* 0x060fee0000001854 */
[--C-:B------:R-:W-:Y:S01]  /*c830*/  FFMA.FTZ R20, R32, c[0x0][0x2d0], -R113.reuse ;  /* 0x0000b40020147a23 */ /* 0x100fe20000010871 */
[C---:B------:R-:W-:Y:S01]  /*c840*/  HMMA.16816.F32 R88, R16.reuse, R22, R88 ;  /* 0x000000161058723c */ /* 0x040fe20000001858 */
[----:B------:R-:W-:Y:S02]  /*c850*/  LDSM.16.MT88.4 R32, [R192+0x1800] ;  /* 0x00180000c020783b */ /* 0x000fe40000004200 */
[----:B------:R-:W4:Y:S05]  /*c860*/  MUFU.EX2 R150, R20 ;  /* 0x0000001400967308 */ /* 0x000f2a0000000800 */
[C---:B-1----:R-:W-:Y:S04]  /*c870*/  HMMA.16816.F32 R92, R16.reuse, R116, R92 ;  /* 0x00000074105c723c */ /* 0x042fe8000000185c */
[----:B--2---:R-:W-:Y:S02]  /*c880*/  FFMA.FTZ R24, R31, c[0x0][0x2d0], -R112 ;  /* 0x0000b4001f187a23 */ /* 0x004fe40000010870 */
[----:B------:R-:W-:Y:S01]  /*c890*/  LDSM.16.MT88.4 R28, [R191+0x1800] ;  /* 0x00180000bf1c783b */ /* 0x000fe20000004200 */
[----:B---3--:R-:W-:Y:S01]  /*c8a0*/  FADD.FTZ R0, R125, R0 ;  /* 0x000000007d007221 */ /* 0x008fe20000010000 */
[C---:B------:R-:W-:Y:S01]  /*c8b0*/  HMMA.16816.F32 R96, R16.reuse, R118, R96 ;  /* 0x000000761060723c */ /* 0x040fe20000001860 */
[----:B------:R-:W1:Y:S05]  /*c8c0*/  MUFU.EX2 R124, R24 ;  /* 0x00000018007c7308 */ /* 0x000e6a0000000800 */
[----:B------:R-:W-:Y:S02]  /*c8d0*/  LDSM.16.MT88.4 R116, [R193+0x1800] ;  /* 0x00180000c174783b */ /* 0x000fe40000004200 */
[C---:B------:R-:W-:Y:S04]  /*c8e0*/  HMMA.16816.F32 R12, R16.reuse, R120, R12 ;  /* 0x00000078100c723c */ /* 0x040fe8000000180c */
[----:B----4-:R-:W-:Y:S02]  /*c8f0*/  FADD.FTZ R2, R150, R2 ;  /* 0x0000000296027221 */ /* 0x010fe40000010000 */
[----:B------:R-:W-:Y:S02]  /*c900*/  LDSM.16.MT88.4 R20, [R194+0x4800] ;  /* 0x00480000c214783b */ /* 0x000fe40000004200 */
[C---:B------:R-:W-:Y:S04]  /*c910*/  HMMA.16816.F32 R100, R16.reuse, R122, R100 ;  /* 0x0000007a1064723c */ /* 0x040fe80000001864 */
[----:B------:R-:W-:Y:S02]  /*c920*/  FADD.FTZ R2, R149, R2 ;  /* 0x0000000295027221 */ /* 0x000fe40000010000 */
[----:B------:R-:W-:Y:S01]  /*c930*/  LDSM.16.MT88.4 R120, [R191+0x3000] ;  /* 0x00300000bf78783b */ /* 0x000fe20000004200 */
[----:B-1----:R-:W-:Y:S05]  /*c940*/  FADD.FTZ R0, R124, R0 ;  /* 0x000000007c007221 */ /* 0x002fea0000010000 */
[----:B------:R-:W-:Y:S02]  /*c950*/  FADD.FTZ R0, R148, R0 ;  /* 0x0000000094007221 */ /* 0x000fe40000010000 */
[----:B------:R-:W1:Y:S02]  /*c960*/  LDSM.16.MT88.4 R24, [R192+0x4800] ;  /* 0x00480000c018783b */ /* 0x000e640000004200 */
[----:B------:R-:W-:Y:S01]  /*c970*/  FADD.FTZ R0, R147, R0 ;  /* 0x0000000093007221 */ /* 0x000fe20000010000 */
[C---:B-1----:R-:W-:Y:S08]  /*c980*/  HMMA.16816.F32 R104, R16.reuse, R24, R104 ;  /* 0x000000181068723c */ /* 0x042ff00000001868 */
[C---:B------:R-:W-:Y:S01]  /*c990*/  HMMA.16816.F32 R108, R16.reuse, R26, R108 ;  /* 0x0000001a106c723c */ /* 0x040fe2000000186c */
[----:B------:R-:W-:Y:S07]  /*c9a0*/  LDSM.16.MT88.4 R24, [R191+0x5000] ;  /* 0x00500000bf18783b */ /* 0x000fee0000004200 */
[C---:B------:R-:W-:Y:S08]  /*c9b0*/  HMMA.16816.F32 R60, R16.reuse, R20, R60 ;  /* 0x00000014103c723c */ /* 0x040ff0000000183c */
[----:B------:R-:W-:Y:S01]  /*c9c0*/  HMMA.16816.F32 R64, R16, R22, R64 ;  /* 0x000000161040723c */ /* 0x000fe20000001840 */
[----:B------:R-:W1:Y:S06]  /*c9d0*/  LDSM.16.MT88.4 R20, [R194+0x1800] ;  /* 0x00180000c214783b */ /* 0x000e6c0000004200 */
[----:B------:R-:W-:Y:S02]  /*c9e0*/  F2FP.PACK_AB R16, R126, R127 ;  /* 0x0000007f7e10723e */ /* 0x000fe400000000ff */
[----:B------:R-:W-:Y:S03]  /*c9f0*/  F2FP.PACK_AB R17, R124, R125 ;  /* 0x0000007d7c11723e */ /* 0x000fe600000000ff */
[----:B------:R-:W-:Y:S02]  /*ca00*/  F2FP.PACK_AB R18, R149, R150 ;  /* 0x000000969512723e */ /* 0x000fe400000000ff */
[----:B------:R-:W-:Y:S07]  /*ca10*/  F2FP.PACK_AB R19, R147, R148 ;  /* 0x000000949313723e */ /* 0x000fee00000000ff */
[C---:B------:R-:W-:Y:S07]  /*ca20*/  HMMA.16816.F32 R4, R16.reuse, R28, R4 ;  /* 0x0000001c1004723c */ /* 0x040fee0000001804 */
[--C-:B------:R-:W-:Y:S01]  /*ca30*/  FFMA.FTZ R28, R36, c[0x0][0x2d0], -R113.reuse ;  /* 0x0000b400241c7a23 */ /* 0x100fe20000010871 */
[C---:B------:R-:W-:Y:S03]  /*ca40*/  HMMA.16816.F32 R8, R16.reuse, R30, R8 ;  /* 0x0000001e1008723c */ /* 0x040fe60000001808 */
[----:B------:R2:W3:Y:S05]  /*ca50*/  MUFU.EX2 R146, R28 ;  /* 0x0000001c00927308 */ /* 0x0004ea0000000800 */
[C---:B------:R-:W-:Y:S08]  /*ca60*/  HMMA.16816.F32 R68, R16.reuse, R116, R68 ;  /* 0x000000741044723c */ /* 0x040ff00000001844 */
[C---:B------:R-:W-:Y:S08]  /*ca70*/  HMMA.16816.F32 R72, R16.reuse, R118, R72 ;  /* 0x000000761048723c */ /* 0x040ff00000001848 */
[C---:B------:R-:W-:Y:S01]  /*ca80*/  HMMA.16816.F32 R76, R16.reuse, R32, R76 ;  /* 0x00000020104c723c */ /* 0x040fe2000000184c */
[----:B--2---:R-:W2:Y:S03]  /*ca90*/  LDSM.16.MT88.4 R28, [R193+0x5000] ;  /* 0x00500000c11c783b */ /* 0x004ea60000004200 */
[----:B---3--:R-:W-:Y:S03]  /*caa0*/  FADD.FTZ R2, R146, R2 ;  /* 0x0000000292027221 */ /* 0x008fe60000010000 */
[--C-:B------:R-:W-:Y:S01]  /*cab0*/  FFMA.FTZ R32, R37, c[0x0][0x2d0], -R113.reuse ;  /* 0x0000b40025207a23 */ /* 0x100fe20000010871 */
[C---:B------:R-:W-:Y:S03]  /*cac0*/  HMMA.16816.F32 R80, R16.reuse, R34, R80 ;  /* 0x000000221050723c */ /* 0x040fe60000001850 */
[----:B------:R3:W4:Y:S05]  /*cad0*/  MUFU.EX2 R145, R32 ;  /* 0x0000002000917308 */ /* 0x00072a0000000800 */
[C---:B-1----:R-:W-:Y:S07]  /*cae0*/  HMMA.16816.F32 R84, R16.reuse, R20, R84 ;  /* 0x000000141054723c */ /* 0x042fee0000001854 */
[--C-:B------:R-:W-:Y:S01]  /*caf0*/  FFMA.FTZ R20, R40, c[0x0][0x2d0], -R113.reuse ;  /* 0x0000b40028147a23 */ /* 0x100fe20000010871 */
[C---:B------:R-:W-:Y:S03]  /*cb00*/  HMMA.16816.F32 R88, R16.reuse, R22, R88 ;  /* 0x000000161058723c */ /* 0x040fe60000001858 */
[----:B------:R1:W5:Y:S05]  /*cb10*/  MUFU.EX2 R142, R20 ;  /* 0x00000014008e7308 */ /* 0x00036a0000000800 */
[C---:B------:R-:W-:Y:S04]  /*cb20*/  HMMA.16816.F32 R92, R16.reuse, R24, R92 ;  /* 0x00000018105c723c */ /* 0x040fe8000000185c */
[----:B---3--:R-:W-:Y:S02]  /*cb30*/  FFMA.FTZ R32, R38, c[0x0][0x2d0], -R112 ;  /* 0x0000b40026207a23 */ /* 0x008fe40000010870 */
[----:B------:R-:W-:Y:S01]  /*cb40*/  LDSM.16.MT88.4 R36, [R194+0x5000] ;  /* 0x00500000c224783b */ /* 0x000fe20000004200 */
[----:B----4-:R-:W-:Y:S01]  /*cb50*/  FADD.FTZ R2, R145, R2 ;  /* 0x0000000291027221 */ /* 0x010fe20000010000 */
[C---:B------:R-:W-:Y:S01]  /*cb60*/  HMMA.16816.F32 R96, R16.reuse, R26, R96 ;  /* 0x0000001a1060723c */ /* 0x040fe20000001860 */
[----:B------:R3:W4:Y:S05]  /*cb70*/  MUFU.EX2 R144, R32 ;  /* 0x0000002000907308 */ /* 0x00072a0000000800 */
[----:B------:R-:W-:Y:S02]  /*cb80*/  LDSM.16.MT88.4 R24, [R193+0x2000] ;  /* 0x00200000c118783b */ /* 0x000fe40000004200 */
[C---:B--2---:R-:W-:Y:S04]  /*cb90*/  HMMA.16816.F32 R12, R16.reuse, R28, R12 ;  /* 0x0000001c100c723c */ /* 0x044fe8000000180c */
[--C-:B-1----:R-:W-:Y:S02]  /*cba0*/  FFMA.FTZ R20, R41, c[0x0][0x2d0], -R113.reuse ;  /* 0x0000b40029147a23 */ /* 0x102fe40000010871 */
[----:B-----5:R-:W-:Y:S02]  /*cbb0*/  FADD.FTZ R2, R142, R2 ;  /* 0x000000028e027221 */ /* 0x020fe40000010000 */
[C---:B------:R-:W-:Y:S01]  /*cbc0*/  HMMA.16816.F32 R100, R16.reuse, R30, R100 ;  /* 0x0000001e1064723c */ /* 0x040fe20000001864 */
[----:B------:R1:W2:Y:S03]  /*cbd0*/  MUFU.EX2 R141, R20 ;  /* 0x00000014008d7308 */ /* 0x0002a60000000800 */
[----:B------:R-:W-:Y:S01]  /*cbe0*/  FFMA.FTZ R28, R43, c[0x0][0x2d0], -R112 ;  /* 0x0000b4002b1c7a23 */ /* 0x000fe20000010870 */
[----:B---3--:R-:W3:Y:S06]  /*cbf0*/  LDSM.16.MT88.4 R32, [R192+0x5000] ;  /* 0x00500000c020783b */ /* 0x008eec0000004200 */
[----:B------:R5:W-:Y:S01]  /*cc00*/  MUFU.EX2 R139, R28 ;  /* 0x0000001c008b7308 */ /* 0x000be20000000800 */
[----:B----4-:R-:W-:Y:S04]  /*cc10*/  FADD.FTZ R0, R144, R0 ;  /* 0x0000000090007221 */ /* 0x010fe80000010000 */
[----:B------:R-:W-:Y:S02]  /*cc20*/  FADD.FTZ R0, R143, R0 ;  /* 0x000000008f007221 */ /* 0x000fe40000010000 */
[----:B-1----:R-:W-:Y:S02]  /*cc30*/  FFMA.FTZ R20, R42, c[0x0][0x2d0], -R112 ;  /* 0x0000b4002a147a23 */ /* 0x002fe40000010870 */
[----:B--2---:R-:W-:Y:S02]  /*cc40*/  FADD.FTZ R2, R141, R2 ;  /* 0x000000028d027221 */ /* 0x004fe40000010000 */
[----:B------:R1:W2:Y:S01]  /*cc50*/  MUFU.EX2 R140, R20 ;  /* 0x00000014008c7308 */ /* 0x0002a20000000800 */
[----:B-----5:R-:W-:Y:S01]  /*cc60*/  LDSM.16.MT88.4 R28, [R192+0x2000] ;  /* 0x00200000c01c783b */ /* 0x020fe20000004200 */
[C---:B---3--:R-:W-:Y:S07]  /*cc70*/  HMMA.16816.F32 R104, R16.reuse, R32, R104 ;  /* 0x000000201068723c */ /* 0x048fee0000001868 */
[----:B-1----:R-:W1:Y:S01]  /*cc80*/  LDSM.16.MT88.4 R20, [R191+0x2000] ;  /* 0x00200000bf14783b */ /* 0x002e620000004200 */
[----:B--2---:R-:W-:Y:S01]  /*cc90*/  FADD.FTZ R0, R140, R0 ;  /* 0x000000008c007221 */ /* 0x004fe20000010000 */
[C---:B------:R-:W-:Y:S06]  /*cca0*/  HMMA.16816.F32 R108, R16.reuse, R34, R108 ;  /* 0x00000022106c723c */ /* 0x040fec000000186c */
[----:B------:R-:W2:Y:S01]  /*ccb0*/  LDSM.16.MT88.4 R32, [R194+0x2000] ;  /* 0x00200000c220783b */ /* 0x000ea20000004200 */
[----:B------:R-:W-:Y:S01]  /*ccc0*/  FADD.FTZ R0, R139, R0 ;  /* 0x000000008b007221 */ /* 0x000fe20000010000 */
[C---:B------:R-:W-:Y:S07]  /*ccd0*/  HMMA.16816.F32 R60, R16.reuse, R36, R60 ;  /* 0x00000024103c723c */ /* 0x040fee000000183c */
[--C-:B------:R-:W-:Y:S01]  /*cce0*/  FFMA.FTZ R36, R49, c[0x0][0x2d0], -R113.reuse ;  /* 0x0000b40031247a23 */ /* 0x100fe20000010871 */
[----:B------:R-:W-:Y:S07]  /*ccf0*/  HMMA.16816.F32 R64, R16, R38, R64 ;  /* 0x000000261040723c */ /* 0x000fee0000001840 */
[----:B------:R-:W-:Y:S02]  /*cd00*/  F2FP.PACK_AB R16, R145, R146 ;  /* 0x000000929110723e */ /* 0x000fe400000000ff */
[----:B------:R-:W-:Y:S03]  /*cd10*/  F2FP.PACK_AB R17, R143, R144 ;  /* 0x000000908f11723e */ /* 0x000fe600000000ff */
[----:B------:R-:W-:Y:S02]  /*cd20*/  F2FP.PACK_AB R18, R141, R142 ;  /* 0x0000008e8d12723e */ /* 0x000fe400000000ff */
[----:B------:R-:W-:Y:S07]  /*cd30*/  F2FP.PACK_AB R19, R139, R140 ;  /* 0x0000008c8b13723e */ /* 0x000fee00000000ff */
[C---:B-1----:R-:W-:Y:S07]  /*cd40*/  HMMA.16816.F32 R4, R16.reuse, R20, R4 ;  /* 0x000000141004723c */ /* 0x042fee0000001804 */
[--C-:B------:R-:W-:Y:S01]  /*cd50*/  FFMA.FTZ R20, R44, c[0x0][0x2d0], -R113.reuse ;  /* 0x0000b4002c147a23 */ /* 0x100fe20000010871 */
[C---:B------:R-:W-:Y:S03]  /*cd60*/  HMMA.16816.F32 R8, R16.reuse, R22, R8 ;  /* 0x000000161008723c */ /* 0x040fe60000001808 */
[----:B------:R1:W3:Y:S05]  /*cd70*/  MUFU.EX2 R138, R20 ;  /* 0x00000014008a7308 */ /* 0x0002ea0000000800 */
[C---:B------:R-:W-:Y:S07]  /*cd80*/  HMMA.16816.F32 R68, R16.reuse, R24, R68 ;  /* 0x000000181044723c */ /* 0x040fee0000001844 */
[--C-:B------:R-:W-:Y:S01]  /*cd90*/  FFMA.FTZ R24, R45, c[0x0][0x2d0], -R113.reuse ;  /* 0x0000b4002d187a23 */ /* 0x100fe20000010871 */
[C---:B------:R-:W-:Y:S03]  /*cda0*/  HMMA.16816.F32 R72, R16.reuse, R26, R72 ;  /* 0x0000001a1048723c */ /* 0x040fe60000001848 */
[----:B------:R4:W5:Y:S05]  /*cdb0*/  MUFU.EX2 R137, R24 ;  /* 0x0000001800897308 */ /* 0x00096a0000000800 */
[C---:B------:R-:W-:Y:S01]  /*cdc0*/  HMMA.16816.F32 R76, R16.reuse, R28, R76 ;  /* 0x0000001c104c723c */ /* 0x040fe2000000184c */
[----:B-1----:R-:W1:Y:S03]  /*cdd0*/  LDSM.16.MT88.4 R20, [R191+0x5800] ;  /* 0x00580000bf14783b */ /* 0x002e660000004200 */
[----:B---3--:R-:W-:Y:S03]  /*cde0*/  FADD.FTZ R2, R138, R2 ;  /* 0x000000028a027221 */ /* 0x008fe60000010000 */
[----:B------:R-:W-:Y:S01]  /*cdf0*/  FFMA.FTZ R28, R46, c[0x0][0x2d0], -R112 ;  /* 0x0000b4002e1c7a23 */ /* 0x000fe20000010870 */
[C---:B------:R-:W-:Y:S01]  /*ce00*/  HMMA.16816.F32 R80, R16.reuse, R30, R80 ;  /* 0x0000001e1050723c */ /* 0x040fe20000001850 */
[----:B------:R3:W-:Y:S07]  /*ce10*/  MUFU.EX2 R46, R36 ;  /* 0x00000024002e7308 */ /* 0x0007ee0000000800 */
[C---:B--2---:R-:W-:Y:S03]  /*ce20*/  HMMA.16816.F32 R84, R16.reuse, R32, R84 ;  /* 0x000000201054723c */ /* 0x044fe60000001854 */
[----:B------:R2:W1:Y:S01]  /*ce30*/  MUFU.EX2 R136, R28 ;  /* 0x0000001c00887308 */ /* 0x0004620000000800 */
[----:B----4-:R-:W4:Y:S01]  /*ce40*/  LDSM.16.MT88.4 R24, [R193+0x5800] ;  /* 0x00580000c118783b */ /* 0x010f220000004200 */
[----:B-----5:R-:W-:Y:S03]  /*ce50*/  FADD.FTZ R2, R137, R2 ;  /* 0x0000000289027221 */ /* 0x020fe60000010000 */
[C---:B------:R-:W-:Y:S04]  /*ce60*/  HMMA.16816.F32 R88, R16.reuse, R34, R88 ;  /* 0x000000221058723c */ /* 0x040fe80000001858 */
[----:B------:R-:W-:Y:S08]  /*ce70*/  LDSM.16.MT88.4 R32, [R194+0x5800] ;  /* 0x00580000c220783b */ /* 0x000ff00000004200 */
[----:B---3--:R-:W-:Y:S01]  /*ce80*/  LDSM.16.MT88.4 R36, [R193+0x2800] ;  /* 0x00280000c124783b */ /* 0x008fe20000004200 */
[C---:B-1----:R-:W-:Y:S03]  /*ce90*/  HMMA.16816.F32 R92, R16.reuse, R20, R92 ;  /* 0x00000014105c723c */ /* 0x042fe6000000185c */
[----:B--2---:R-:W-:Y:S02]  /*cea0*/  FFMA.FTZ R28, R47, c[0x0][0x2d0], -R112 ;  /* 0x0000b4002f1c7a23 */ /* 0x004fe40000010870 */
[----:B------:R-:W-:Y:S02]  /*ceb0*/  FADD.FTZ R0, R136, R0 ;  /* 0x0000000088007221 */ /* 0x000fe40000010000 */
[----:B------:R1:W2:Y:S01]  /*cec0*/  MUFU.EX2 R115, R28 ;  /* 0x0000001c00737308 */ /* 0x0002a20000000800 */
[C---:B------:R-:W-:Y:S04]  /*ced0*/  HMMA.16816.F32 R96, R16.reuse, R22, R96 ;  /* 0x000000161060723c */ /* 0x040fe80000001860 */
[--C-:B------:R-:W-:Y:S04]  /*cee0*/  FFMA.FTZ R20, R50, c[0x0][0x2d0], -R112.reuse ;  /* 0x0000b40032147a23 */ /* 0x100fe80000010870 */
[C---:B----4-:R-:W-:Y:S01]  /*cef0*/  HMMA.16816.F32 R12, R16.reuse, R24, R12 ;  /* 0x00000018100c723c */ /* 0x050fe2000000180c */
[----:B------:R3:W4:Y:S06]  /*cf00*/  MUFU.EX2 R45, R20 ;  /* 0x00000014002d7308 */ /* 0x00072c0000000800 */
[----:B------:R-:W-:Y:S01]  /*cf10*/  FFMA.FTZ R24, R51, c[0x0][0x2d0], -R112 ;  /* 0x0000b40033187a23 */ /* 0x000fe20000010870 */
[C---:B------:R-:W-:Y:S03]  /*cf20*/  HMMA.16816.F32 R100, R16.reuse, R26, R100 ;  /* 0x0000001a1064723c */ /* 0x040fe60000001864 */
[----:B------:R5:W-:Y:S01]  /*cf30*/  MUFU.EX2 R44, R24 ;  /* 0x00000018002c7308 */ /* 0x000be20000000800 */
[--C-:B-1----:R-:W-:Y:S02]  /*cf40*/  FFMA.FTZ R28, R48, c[0x0][0x2d0], -R113.reuse ;  /* 0x0000b400301c7a23 */ /* 0x102fe40000010871 */
[----:B--2---:R-:W-:Y:S07]  /*cf50*/  FADD.FTZ R0, R115, R0 ;  /* 0x0000000073007221 */ /* 0x004fee0000010000 */
[----:B------:R1:W2:Y:S01]  /*cf60*/  MUFU.EX2 R47, R28 ;  /* 0x0000001c002f7308 */ /* 0x0002a20000000800 */
[----:B---3--:R-:W-:Y:S01]  /*cf70*/  LDSM.16.MT88.4 R20, [R191+0x2800] ;  /* 0x00280000bf14783b */ /* 0x008fe20000004200 */
[----:B----4-:R-:W-:Y:S07]  /*cf80*/  FADD.FTZ R0, R45, R0 ;  /* 0x000000002d007221 */ /* 0x010fee0000010000 */
[----:B-----5:R-:W-:Y:S08]  /*cf90*/  LDSM.16.MT88.4 R24, [R192+0x2800] ;  /* 0x00280000c018783b */ /* 0x020ff00000004200 */
[----:B-1----:R-:W1:Y:S01]  /*cfa0*/  LDSM.16.MT88.4 R28, [R192+0x5800] ;  /* 0x00580000c01c783b */ /* 0x002e620000004200 */
[----:B--2---:R-:W-:Y:S01]  /*cfb0*/  FADD.FTZ R2, R47, R2 ;  /* 0x000000022f027221 */ /* 0x004fe20000010000 */
[C---:B-1----:R-:W-:Y:S08]  /*cfc0*/  HMMA.16816.F32 R104, R16.reuse, R28, R104 ;  /* 0x0000001c1068723c */ /* 0x042ff00000001868 */
[C---:B------:R-:W-:Y:S01]  /*cfd0*/  HMMA.16816.F32 R108, R16.reuse, R30, R108 ;  /* 0x0000001e106c723c */ /* 0x040fe2000000186c */
[----:B------:R-:W1:Y:S07]  /*cfe0*/  LDSM.16.MT88.4 R28, [R194+0x2800] ;  /* 0x00280000c21c783b */ /* 0x000e6e0000004200 */
        /* <DEDUP_REMOVED lines=8> */
[C---:B------:R-:W-:Y:S01]  /*d070*/  HMMA.16816.F32 R4, R16.reuse, R20, R4 ;  /* 0x000000141004723c */ /* 0x040fe20000001804 */
[----:B--2---:R-:W-:Y:S07]  /*d080*/  LDSM.16.MT88.4 R32, [R193+0x6000] ;  /* 0x00600000c120783b */ /* 0x004fee0000004200 */
[C---:B------:R-:W-:Y:S01]  /*d090*/  HMMA.16816.F32 R8, R16.reuse, R22, R8 ;  /* 0x000000161008723c */ /* 0x040fe20000001808 */
[----:B------:R-:W2:Y:S07]  /*d0a0*/  LDSM.16.MT88.4 R20, [R191+0x6000] ;  /* 0x00600000bf14783b */ /* 0x000eae0000004200 */
[C---:B------:R-:W-:Y:S07]  /*d0b0*/  HMMA.16816.F32 R68, R16.reuse, R36, R68 ;  /* 0x000000241044723c */ /* 0x040fee0000001844 */
[--C-:B------:R-:W-:Y:S01]  /*d0c0*/  FFMA.FTZ R36, R56, c[0x0][0x2d0], -R113.reuse ;  /* 0x0000b40038247a23 */ /* 0x100fe20000010871 */
[C---:B------:R-:W-:Y:S03]  /*d0d0*/  HMMA.16816.F32 R72, R16.reuse, R38, R72 ;  /* 0x000000261048723c */ /* 0x040fe60000001848 */
[----:B------:R-:W-:Y:S05]  /*d0e0*/  MUFU.EX2 R39, R36 ;  /* 0x0000002400277308 */ /* 0x000fea0000000800 */
[C---:B------:R-:W-:Y:S07]  /*d0f0*/  HMMA.16816.F32 R76, R16.reuse, R24, R76 ;  /* 0x00000018104c723c */ /* 0x040fee000000184c */
[--C-:B------:R-:W-:Y:S01]  /*d100*/  FFMA.FTZ R24, R53, c[0x0][0x2d0], -R113.reuse ;  /* 0x0000b40035187a23 */ /* 0x100fe20000010871 */
[C---:B------:R-:W-:Y:S03]  /*d110*/  HMMA.16816.F32 R80, R16.reuse, R26, R80 ;  /* 0x0000001a1050723c */ /* 0x040fe60000001850 */
[----:B------:R3:W4:Y:S05]  /*d120*/  MUFU.EX2 R42, R24 ;  /* 0x00000018002a7308 */ /* 0x00072a0000000800 */
[C---:B-1----:R-:W-:Y:S07]  /*d130*/  HMMA.16816.F32 R84, R16.reuse, R28, R84 ;  /* 0x0000001c1054723c */ /* 0x042fee0000001854 */
[--C-:B------:R-:W-:Y:S01]  /*d140*/  FFMA.FTZ R28, R55, c[0x0][0x2d0], -R112.reuse ;  /* 0x0000b400371c7a23 */ /* 0x100fe20000010870 */
[C---:B------:R-:W-:Y:S03]  /*d150*/  HMMA.16816.F32 R88, R16.reuse, R30, R88 ;  /* 0x0000001e1058723c */ /* 0x040fe60000001858 */
[----:B------:R1:W-:Y:S05]  /*d160*/  MUFU.EX2 R40, R28 ;  /* 0x0000001c00287308 */ /* 0x0003ea0000000800 */
[C---:B--2---:R-:W-:Y:S04]  /*d170*/  HMMA.16816.F32 R92, R16.reuse, R20, R92 ;  /* 0x00000014105c723c */ /* 0x044fe8000000185c */
[--C-:B---3--:R-:W-:Y:S03]  /*d180*/  FFMA.FTZ R24, R54, c[0x0][0x2d0], -R112.reuse ;  /* 0x0000b40036187a23 */ /* 0x108fe60000010870 */
[----:B------:R-:W-:Y:S01]  /*d190*/  FFMA.FTZ R20, R57, c[0x0][0x2d0], -R113 ;  /* 0x0000b40039147a23 */ /* 0x000fe20000010871 */
[C---:B------:R-:W-:Y:S01]  /*d1a0*/  HMMA.16816.F32 R96, R16.reuse, R22, R96 ;  /* 0x000000161060723c */ /* 0x040fe20000001860 */
[----:B------:R2:W3:Y:S03]  /*d1b0*/  MUFU.EX2 R41, R24 ;  /* 0x0000001800297308 */ /* 0x0004e60000000800 */
[----:B------:R-:W-:Y:S04]  /*d1c0*/  MOV R113, R3 ;  /* 0x0000000300717202 */ /* 0x000fe80000000f00 */
[C---:B------:R-:W-:Y:S03]  /*d1d0*/  HMMA.16816.F32 R12, R16.reuse, R32, R12 ;  /* 0x00000020100c723c */ /* 0x040fe6000000180c */
[----:B------:R5:W3:Y:S01]  /*d1e0*/  MUFU.EX2 R38, R20 ;  /* 0x0000001400267308 */ /* 0x000ae20000000800 */
[----:B-1----:R-:W-:Y:S04]  /*d1f0*/  LDSM.16.MT88.4 R28, [R194+0x6000] ;  /* 0x00600000c21c783b */ /* 0x002fe80000004200 */
[C---:B------:R-:W-:Y:S04]  /*d200*/  HMMA.16816.F32 R100, R16.reuse, R34, R100 ;  /* 0x000000221064723c */ /* 0x040fe80000001864 */
[----:B------:R-:W-:Y:S08]  /*d210*/  LDSM.16.MT88.4 R32, [R192+0x3000] ;  /* 0x00300000c020783b */ /* 0x000ff00000004200 */
[----:B--2---:R-:W1:Y:S01]  /*d220*/  LDSM.16.MT88.4 R24, [R192+0x6000] ;  /* 0x00600000c018783b */ /* 0x004e620000004200 */
[--C-:B-----5:R-:W-:Y:S02]  /*d230*/  FFMA.FTZ R20, R58, c[0x0][0x2d0], -R112.reuse ;  /* 0x0000b4003a147a23 */ /* 0x120fe40000010870 */
[----:B------:R-:W-:Y:S02]  /*d240*/  FFMA.FTZ R112, R59, c[0x0][0x2d0], -R112 ;  /* 0x0000b4003b707a23 */ /* 0x000fe40000010870 */
[----:B------:R2:W-:Y:S10]  /*d250*/  MUFU.EX2 R37, R20 ;  /* 0x0000001400257308 */ /* 0x0005f40000000800 */
[----:B------:R-:W5:Y:S01]  /*d260*/  MUFU.EX2 R36, R112 ;  /* 0x0000007000247308 */ /* 0x000f620000000800 */
[----:B--2---:R-:W2:Y:S01]  /*d270*/  LDSM.16.MT88.4 R20, [R193+0x3000] ;  /* 0x00300000c114783b */ /* 0x004ea20000004200 */
[C---:B-1----:R-:W-:Y:S08]  /*d280*/  HMMA.16816.F32 R104, R16.reuse, R24, R104 ;  /* 0x000000181068723c */ /* 0x042ff00000001868 */
[C---:B------:R-:W-:Y:S01]  /*d290*/  HMMA.16816.F32 R108, R16.reuse, R26, R108 ;  /* 0x0000001a106c723c */ /* 0x040fe2000000186c */
[----:B------:R-:W1:Y:S07]  /*d2a0*/  LDSM.16.MT88.4 R24, [R194+0x3000] ;  /* 0x00300000c218783b */ /* 0x000e6e0000004200 */
        /* <DEDUP_REMOVED lines=15> */
[C---:B-1----:R-:W-:Y:S08]  /*d3a0*/  HMMA.16816.F32 R84, R16.reuse, R24, R84 ;  /* 0x000000181054723c */ /* 0x042ff00000001854 */
[C---:B------:R-:W-:Y:S08]  /*d3b0*/  HMMA.16816.F32 R88, R16.reuse, R26, R88 ;  /* 0x0000001a1058723c */ /* 0x040ff00000001858 */
[C---:B---3--:R-:W-:Y:S08]  /*d3c0*/  HMMA.16816.F32 R92, R16.reuse, R4, R92 ;  /* 0x00000004105c723c */ /* 0x048ff0000000185c */
[C---:B------:R-:W-:Y:S01]  /*d3d0*/  HMMA.16816.F32 R96, R16.reuse, R6, R96 ;  /* 0x000000061060723c */ /* 0x040fe20000001860 */
[----:B------:R-:W1:Y:S07]  /*d3e0*/  LDSM.16.MT88.4 R4, [R194+0x6800] ;  /* 0x00680000c204783b */ /* 0x000e6e0000004200 */
[C---:B----4-:R-:W-:Y:S08]  /*d3f0*/  HMMA.16816.F32 R124, R16.reuse, R8, R12 ;  /* 0x00000008107c723c */ /* 0x050ff0000000180c */
        /* <DEDUP_REMOVED lines=14> */
[----:B------:R-:W-:Y:S03]  /*d4e0*/  FADD.FTZ R0, R36, R0 ;  /* 0x0000000024007221 */ /* 0x000fe60000010000 */
[----:B------:R1:W-:Y:S04]  /*d4f0*/  STL [R1+0x24], R2 ;  /* 0x0000240201007387 */ /* 0x0003e80000100800 */
[----:B------:R1:W-:Y:S01]  /*d500*/  STL [R1+0x20], R0 ;  /* 0x0000200001007387 */ /* 0x0003e20000100800 */
[----:B------:R-:W-:-:S05]  /*d510*/  @P0 BRA `(.L_x_2364) ;  /* 0xffffcd9000000947 */ /* 0x000fca000383ffff */
.L_x_2361:
[----:B------:R-:W-:Y:S02]  /*d520*/  MOV R7, 0x1f ;  /* 0x0000001f00077802 */ /* 0x000fe40000000f00 */
[----:B------:R-:W-:Y:S01]  /*d530*/  MOV R6, 0xffffffff ;  /* 0xffffffff00067802 */ /* 0x000fe20000000f00 */
[----:B------:R-:W-:Y:S05]  /*d540*/  BRA.DIV ~URZ, `(.L_x_2365) ;  /* 0x000048227f007947 */ /* 0x000fea000b800000 */
[----:B-1----:R-:W2:Y:S04]  /*d550*/  LDL R2, [R1+0x24] ;  /* 0x0000240001027983 */ /* 0x002ea80000100800 */
[----:B--2---:R1:W2:Y:S02]  /*d560*/  SHFL.BFLY PT, R0, R2, 0x2, 0x1f ;  /* 0x0c401f0002007f89 */ /* 0x0042a400000e0000 */
.L_x_2432:
        /* <DEDUP_REMOVED lines=9> */
.L_x_2433:
        /* <DEDUP_REMOVED lines=85> */
.L_x_2352:
[----:B-1----:R1:W5:Y:S04]  /*db50*/  LDL R6, [R1+0x48] ;  /* 0x0000480001067983 */ /* 0x0023680000100800 */
[----:B------:R-:W2:Y:S01]  /*db60*/  S2R R2, SR_TID.X ;  /* 0x0000000000027919 */ /* 0x000ea20000002100 */
[----:B------:R-:W-:Y:S01]  /*db70*/  BSSY B0, `(.L_x_2367) ;  /* 0x0000011000007945 */ /* 0x000fe20003800000 */
[----:B--2---:R-:W-:-:S13]  /*db80*/  LOP3.LUT P0, RZ, R2, 0xff, RZ, 0xc0, !PT ;  /* 0x000000ff02ff7812 */ /* 0x004fda000780c0ff */
[----:B------:R-:W-:Y:S05]  /*db90*/  @P0 BRA `(.L_x_2368) ;  /* 0x000000e000000947 */ /* 0x000fea0003800000 */
[----:B-1----:R-:W1:Y:S01]  /*dba0*/  S2R R4, SR_LANEID ;  /* 0x0000000000047919 */ /* 0x002e620000000000 */
        /* <DEDUP_REMOVED lines=11> */
[----:B--2--5:R-:W-:-:S05]  /*dc60*/  IADD3 R6, R3, c[0x0][0xc], R2 ;  /* 0x0000030003067a10 */ /* 0x024fca0007ffe002 */
[----:B------:R1:W-:Y:S02]  /*dc70*/  STL [R1+0x48], R6 ;  /* 0x0000480601007387 */ /* 0x0003e40000100800 */
.L_x_2368:
[----:B-1----:R-:W-:Y:S05]  /*dc80*/  BSYNC B0 ;  /* 0x0000000000007941 */ /* 0x002fea0003800000 */
.L_x_2367:
[----:B------:R-:W2:Y:S04]  /*dc90*/  LDL.64 R4, [R1+0x30] ;  /* 0x0000300001047983 */ /* 0x000ea80000100a00 */
        /* <DEDUP_REMOVED lines=105> */
.L_x_2371:
        /* <DEDUP_REMOVED lines=122> */
.L_x_2434:
[----:B------:R-:W-:Y:S05]  /*ead0*/  BRA.DIV ~URZ, `(.L_x_2374) ;  /* 0x000034727f007947 */ /* 0x000fea000b800000 */
[----:B------:R3:W4:Y:S02]  /*eae0*/  SHFL.IDX PT, R0, R8, RZ, 0x181f ;  /* 0x00181fff08007589 */ /* 0x00072400000e0000 */
.L_x_2435:
        /* <DEDUP_REMOVED lines=13> */
.L_x_2376:
[----:B------:R-:W-:Y:S05]  /*ebc0*/  BSYNC B0 ;  /* 0x0000000000007941 */ /* 0x000fea0003800000 */
.L_x_2375:
[----:B------:R-:W-:Y:S05]  /*ebd0*/  BRA.DIV ~URZ, `(.L_x_2377) ;  /* 0x000033d27f007947 */ /* 0x000fea000b800000 */
[----:B--2---:R2:W1:Y:S04]  /*ebe0*/  SHFL.IDX PT, R9, R7, 0x1, 0x181f ;  /* 0x00381f0007097f89 */ /* 0x00446800000e0000 */
[----:B----4-:R2:W4:Y:S02]  /*ebf0*/  SHFL.IDX PT, R0, R8, 0x1, 0x181f ;  /* 0x00381f0008007f89 */ /* 0x01052400000e0000 */
.L_x_2436:
        /* <DEDUP_REMOVED lines=14> */
.L_x_2379:
[----:B------:R-:W-:Y:S05]  /*ece0*/  BSYNC B0 ;  /* 0x0000000000007941 */ /* 0x000fea0003800000 */
.L_x_2378:
[----:B------:R-:W-:Y:S05]  /*ecf0*/  BRA.DIV ~URZ, `(.L_x_2380) ;  /* 0x000033727f007947 */ /* 0x000fea000b800000 */
[----:B-1----:R1:W2:Y:S02]  /*ed00*/  SHFL.IDX PT, R9, R7, 0x2, 0x181f ;  /* 0x00581f0007097f89 */ /* 0x0022a400000e0000 */
.L_x_2437:
[----:B------:R-:W-:Y:S05]  /*ed10*/  BRA.DIV ~URZ, `(.L_x_2381) ;  /* 0x000033c27f007947 */ /* 0x000fea000b800000 */
[----:B----4-:R4:W1:Y:S02]  /*ed20*/  SHFL.IDX PT, R0, R8, 0x2, 0x181f ;  /* 0x00581f0008007f89 */ /* 0x01086400000e0000 */
.L_x_2438:
        /* <DEDUP_REMOVED lines=14> */
.L_x_2383:
[----:B------:R-:W-:Y:S05]  /*ee10*/  BSYNC B0 ;  /* 0x0000000000007941 */ /* 0x000fea0003800000 */
.L_x_2382:
[----:B------:R-:W-:Y:S05]  /*ee20*/  BRA.DIV ~URZ, `(.L_x_2384) ;  /* 0x000033127f007947 */ /* 0x000fea000b800000 */
[----:B-12---:R-:W1:Y:S04]  /*ee30*/  SHFL.IDX PT, R7, R7, 0x3, 0x181f ;  /* 0x00781f0007077f89 */ /* 0x006e6800000e0000 */
[----:B------:R2:W3:Y:S02]  /*ee40*/  SHFL.IDX PT, R0, R8, 0x3, 0x181f ;  /* 0x00781f0008007f89 */ /* 0x0004e400000e0000 */
.L_x_2439:
        /* <DEDUP_REMOVED lines=15> */
.L_x_2372:
        /* <DEDUP_REMOVED lines=34> */
.L_x_2440:
[----:B------:R-:W-:Y:S05]  /*f160*/  BRA.DIV ~URZ, `(.L_x_2387) ;  /* 0x000031027f007947 */ /* 0x000fea000b800000 */
[----:B------:R3:W4:Y:S02]  /*f170*/  SHFL.IDX PT, R0, R28, RZ, 0x1c1f ;  /* 0x001c1fff1c007589 */ /* 0x00072400000e0000 */
.L_x_2441:
        /* <DEDUP_REMOVED lines=98> */
.L_x_2389:
[----:B------:R-:W-:Y:S05]  /*f7a0*/  BSYNC B0 ;  /* 0x0000000000007941 */ /* 0x000fea0003800000 */
.L_x_2388:
[----:B------:R-:W-:Y:S05]  /*f7b0*/  BRA.DIV ~URZ, `(.L_x_2390) ;  /* 0x00002b127f007947 */ /* 0x000fea000b800000 */
[----:B--2---:R2:W1:Y:S04]  /*f7c0*/  SHFL.IDX PT, R4, R14, 0x1, 0x1c1f ;  /* 0x003c1f000e047f89 */ /* 0x00446800000e0000 */
[----:B----4-:R2:W4:Y:S02]  /*f7d0*/  SHFL.IDX PT, R0, R28, 0x1, 0x1c1f ;  /* 0x003c1f001c007f89 */ /* 0x01052400000e0000 */
.L_x_2442:
        /* <DEDUP_REMOVED lines=71> */
.L_x_2370:
        /* <DEDUP_REMOVED lines=21> */
.L_x_2391:
        /* <DEDUP_REMOVED lines=57> */
.L_x_2393:
[----:B------:R-:W-:Y:S05]  /*10130*/  BSYNC B0 ;  /* 0x0000000000007941 */ /* 0x000fea0003800000 */
.L_x_2392:
        /* <DEDUP_REMOVED lines=47> */
.L_x_2443:
[----:B------:R-:W-:Y:S05]  /*10430*/  BRA.DIV ~URZ, `(.L_x_2395) ;  /* 0x00001fc27f007947 */ /* 0x000fea000b800000 */
[----:B------:R3:W4:Y:S02]  /*10440*/  SHFL.IDX PT, R0, R9, RZ, 0x181f ;  /* 0x00181fff09007589 */ /* 0x00072400000e0000 */
.L_x_2444:
        /* <DEDUP_REMOVED lines=14> */
.L_x_2397:
[----:B------:R-:W-:Y:S05]  /*10530*/  BSYNC B0 ;  /* 0x0000000000007941 */ /* 0x000fea0003800000 */
.L_x_2396:
[----:B------:R-:W-:Y:S05]  /*10540*/  BRA.DIV ~URZ, `(.L_x_2398) ;  /* 0x00001f127f007947 */ /* 0x000fea000b800000 */
[----:B--2---:R2:W1:Y:S04]  /*10550*/  SHFL.IDX PT, R10, R6, 0x1, 0x181f ;  /* 0x00381f00060a7f89 */ /* 0x00446800000e0000 */
[----:B----4-:R2:W4:Y:S02]  /*10560*/  SHFL.IDX PT, R0, R9, 0x1, 0x181f ;  /* 0x00381f0009007f89 */ /* 0x01052400000e0000 */
.L_x_2445:
        /* <DEDUP_REMOVED lines=14> */
.L_x_2400:
[----:B------:R-:W-:Y:S05]  /*10650*/  BSYNC B0 ;  /* 0x0000000000007941 */ /* 0x000fea0003800000 */
.L_x_2399:
[----:B------:R-:W-:Y:S05]  /*10660*/  BRA.DIV ~URZ, `(.L_x_2401) ;  /* 0x00001eb27f007947 */ /* 0x000fea000b800000 */
[----:B-1----:R1:W2:Y:S02]  /*10670*/  SHFL.IDX PT, R10, R6, 0x2, 0x181f ;  /* 0x00581f00060a7f89 */ /* 0x0022a400000e0000 */
.L_x_2446:
[----:B------:R-:W-:Y:S05]  /*10680*/  BRA.DIV ~URZ, `(.L_x_2402) ;  /* 0x00001f027f007947 */ /* 0x000fea000b800000 */
[----:B----4-:R4:W1:Y:S02]  /*10690*/  SHFL.IDX PT, R0, R9, 0x2, 0x181f ;  /* 0x00581f0009007f89 */ /* 0x01086400000e0000 */
.L_x_2447:
        /* <DEDUP_REMOVED lines=14> */
.L_x_2404:
[----:B------:R-:W-:Y:S05]  /*10780*/  BSYNC B0 ;  /* 0x0000000000007941 */ /* 0x000fea0003800000 */
.L_x_2403:
[----:B------:R-:W-:Y:S05]  /*10790*/  BRA.DIV ~URZ, `(.L_x_2405) ;  /* 0x00001e527f007947 */ /* 0x000fea000b800000 */
[----:B-12---:R-:W1:Y:S04]  /*107a0*/  SHFL.IDX PT, R6, R6, 0x3, 0x181f ;  /* 0x00781f0006067f89 */ /* 0x006e6800000e0000 */
[----:B------:R2:W3:Y:S02]  /*107b0*/  SHFL.IDX PT, R0, R9, 0x3, 0x181f ;  /* 0x00781f0009007f89 */ /* 0x0004e400000e0000 */
.L_x_2448:
        /* <DEDUP_REMOVED lines=13> */
.L_x_2385:
[----:B------:R-:W-:Y:S05]  /*10890*/  BSYNC B1 ;  /* 0x0000000000017941 */ /* 0x000fea0003800000 */
.L_x_2369:
        /* <DEDUP_REMOVED lines=15> */
.L_x_2449:
[----:B------:R-:W-:Y:S05]  /*10990*/  BRA.DIV ~URZ, `(.L_x_2408) ;  /* 0x00001d827f007947 */ /* 0x000fea000b800000 */
[----:B------:R3:W4:Y:S02]  /*109a0*/  SHFL.IDX PT, R8, R67, 0x1, 0x1f ;  /* 0x00201f0043087f89 */ /* 0x00072400000e0000 */
.L_x_2450:
        /* <DEDUP_REMOVED lines=19> */
.L_x_2451:
        /* <DEDUP_REMOVED lines=16> */
.L_x_2452:
[----:B---3--:R-:W-:Y:S01]  /*10be0*/  IMAD R0, R0, c[0x0][0x538], RZ ;  /* 0x00014e0000007a24 */ /* 0x008fe200078e02ff */
[----:B------:R-:W-:Y:S04]  /*10bf0*/  BSSY B1, `(.L_x_2411) ;  /* 0x00000cf000017945 */ /* 0x000fe80003800000 */
[----:B----4-:R-:W-:-:S04]  /*10c00*/  IADD3 R8, R0, R8, RZ ;  /* 0x0000000800087210 */ /* 0x010fc80007ffe0ff */
[----:B--2---:R-:W-:-:S13]  /*10c10*/  ISETP.GT.AND P0, PT, R8, R9, PT ;  /* 0x000000090800720c */ /* 0x004fda0003f04270 */
[----:B------:R-:W-:Y:S05]  /*10c20*/  @P0 BRA `(.L_x_2412) ;  /* 0x0000025000000947 */ /* 0x000fea0003800000 */
.L_x_2416:
        /* <DEDUP_REMOVED lines=17> */
.L_x_2453:
        /* <DEDUP_REMOVED lines=16> */
.L_x_2454:
[----:B--2---:R-:W-:-:S05]  /*10e40*/  IMAD R0, R0, c[0x0][0x538], RZ ;  /* 0x00014e0000007a24 */ /* 0x004fca00078e02ff */
[----:B------:R-:W-:-:S04]  /*10e50*/  IADD3 R8, R0, R8, RZ ;  /* 0x0000000800087210 */ /* 0x000fc80007ffe0ff */
[----:B------:R-:W-:-:S13]  /*10e60*/  ISETP.GT.AND P0, PT, R8, R9, PT ;  /* 0x000000090800720c */ /* 0x000fda0003f04270 */
[----:B-1----:R-:W-:Y:S05]  /*10e70*/  @!P0 BRA `(.L_x_2416) ;  /* 0xfffffdb000008947 */ /* 0x002fea000383ffff */
.L_x_2412:
[----:B------:R-:W-:-:S05]  /*10e80*/  IADD3 R11, -R0, R8, RZ ;  /* 0x00000008000b7210 */ /* 0x000fca0007ffe1ff */
[----:B------:R-:W-:-:S05]  /*10e90*/  IMAD R0, R4, c[0x0][0x538], R11 ;  /* 0x00014e0004007a24 */ /* 0x000fca00078e020b */
[----:B------:R-:W-:Y:S01]  /*10ea0*/  ISETP.GT.AND P0, PT, R0, R9, PT ;  /* 0x000000090000720c */ /* 0x000fe20003f04270 */
[----:B------:R-:W-:-:S12]  /*10eb0*/  BRA.DIV ~URZ, `(.L_x_2417) ;  /* 0x00001ca27f007947 */ /* 0x000fd8000b800000 */
[----:B------:R-:W-:-:S03]  /*10ec0*/  VOTE.ANY R10, PT, !P0 ;  /* 0x00000000000a7806 */ /* 0x000fc600040e0100 */
.L_x_2455:
[----:B------:R-:W2:Y:S01]  /*10ed0*/  LDL.LU R0, [R1+0x54] ;  /* 0x0000540001007983 */ /* 0x000ea20000300800 */
[----:B------:R-:W2:Y:S02]  /*10ee0*/  POPC R8, R10 ;  /* 0x0000000a00087309 */ /* 0x000ea40000000000 */
[----:B--2---:R-:W-:-:S05]  /*10ef0*/  IADD3 R0, R8, R0, RZ ;  /* 0x0000000008007210 */ /* 0x004fca0007ffe0ff */
[----:B------:R2:W-:Y:S01]  /*10f00*/  STL [R1+0x54], R0 ;  /* 0x0000540001007387 */ /* 0x0005e20000100800 */
[----:B------:R-:W-:Y:S05]  /*10f10*/  BRA.DIV ~URZ, `(.L_x_2418) ;  /* 0x00001c927f007947 */ /* 0x000fea000b800000 */
[----:B------:R3:W4:Y:S04]  /*10f20*/  SHFL.IDX PT, R12, R6, R8, 0x1f ;  /* 0x00001f08060c7589 */ /* 0x00072800000e0000 */
[----:B------:R3:W1:Y:S02]  /*10f30*/  SHFL.IDX PT, R7, R7, R8, 0x1f ;  /* 0x00001f0807077589 */ /* 0x00066400000e0000 */
.L_x_2456:
[----:B------:R-:W-:Y:S01]  /*10f40*/  ISETP.NE.AND P0, PT, R10, RZ, PT ;  /* 0x000000ff0a00720c */ /* 0x000fe20003f05270 */
[----:B------:R-:W-:-:S12]  /*10f50*/  BSSY B0, `(.L_x_2419) ;  /* 0x0000005000007945 */ /* 0x000fd80003800000 */
[----:B------:R-:W-:Y:S05]  /*10f60*/  @!P0 BRA `(.L_x_2420) ;  /* 0x0000003000008947 */ /* 0x000fea0003800000 */
[----:B------:R-:W-:Y:S01]  /*10f70*/  IADD3 R3, R8, -0x1, RZ ;  /* 0xffffffff08037810 */ /* 0x000fe20007ffe0ff */
[----:B------:R-:W-:Y:S05]  /*10f80*/  BRA.DIV ~URZ, `(.L_x_2421) ;  /* 0x00001cf27f007947 */ /* 0x000fea000b800000 */
[----:B------:R2:W3:Y:S02]  /*10f90*/  SHFL.IDX PT, R13, R4, R3, 0x1f ;  /* 0x00001f03040d7589 */ /* 0x0004e400000e0000 */
.L_x_2420:
[----:B------:R-:W-:Y:S05]  /*10fa0*/  BSYNC B0 ;  /* 0x0000000000007941 */ /* 0x000fea0003800000 */
.L_x_2419:
        /* <DEDUP_REMOVED lines=68> */
.L_x_2423:
        /* <DEDUP_REMOVED lines=69> */
.L_x_2424:
[----:B------:R-:W-:Y:S05]  /*11840*/  BSYNC B0 ;  /* 0x0000000000007941 */ /* 0x000fea0003800000 */
.L_x_2422:
[----:B------:R-:W-:-:S04]  /*11850*/  LOP3.LUT R2, RZ, R2, RZ, 0x33, !PT ;  /* 0x00000002ff027212 */ /* 0x000fc800078e33ff */
[----:B-1----:R-:W-:-:S05]  /*11860*/  IADD3 R0, R2, R12, RZ ;  /* 0x0000000c02007210 */ /* 0x002fca0007ffe0ff */
[----:B------:R1:W-:Y:S01]  /*11870*/  STL [R1+0x4c], R0 ;  /* 0x00004c0001007387 */ /* 0x0003e20000100800 */
[----:B------:R-:W-:Y:S05]  /*11880*/  BRA `(.L_x_2425) ;  /* 0x0000005000007947 */ /* 0x000fea0003800000 */
.L_x_2413:
[----:B------:R-:W-:Y:S01]  /*11890*/  MOV R0, c[0x0][0x53c] ;  /* 0x00014f0000007a02 */ /* 0x000fe20000000f00 */
[----:B------:R2:W-:Y:S04]  /*118a0*/  STL [R1+0x48], R9 ;  /* 0x0000480901007387 */ /* 0x0005e80000100800 */
[----:B------:R2:W-:Y:S04]  /*118b0*/  STL [R1+0x4c], RZ ;  /* 0x00004cff01007387 */ /* 0x0005e80000100800 */
[----:B------:R2:W-:Y:S04]  /*118c0*/  STL [R1+0x50], RZ ;  /* 0x000050ff01007387 */ /* 0x0005e80000100800 */
[----:B------:R2:W-:Y:S02]  /*118d0*/  STL [R1+0x54], R0 ;  /* 0x0000540001007387 */ /* 0x0005e40000100800 */
.L_x_2425:
[----:B------:R-:W-:Y:S05]  /*118e0*/  BSYNC B1 ;  /* 0x0000000000017941 */ /* 0x000fea0003800000 */
.L_x_2411:
        /* <DEDUP_REMOVED lines=9> */
.L_x_2406:
[----:B--2---:R-:W2:Y:S02]  /*11980*/  LDL R0, [R1+0x54] ;  /* 0x0000540001007983 */ /* 0x004ea40000100800 */
[----:B--2---:R-:W-:-:S13]  /*11990*/  ISETP.GE.AND P0, PT, R0, c[0x0][0x53c], PT ;  /* 0x00014f0000007a0c */ /* 0x004fda0003f06270 */
[----:B-1----:R-:W-:Y:S01]  /*119a0*/  @P0 CALL.REL.NOINC `(.L_x_2426) ;  /* 0x0000001000000944 */ /* 0x002fe20003c00000 */
[----:B------:R-:W-:Y:S05]  /*119b0*/  BRA `(.L_x_2427) ;  /* 0xfffefec000007947 */ /* 0x000fea000383ffff */
.L_x_2426:
[----:B------:R-:W-:Y:S05]  /*119c0*/  EXIT ;  /* 0x000000000000794d */ /* 0x000fea0003800000 */
.L_x_2335:
[----:B------:R-:W-:Y:S01]  /*119d0*/  IMAD.MOV.U32 R0, RZ, RZ, R5 ;  /* 0x000000ffff007224 */ /* 0x000fe200078e0005 */
[----:B------:R-:W-:Y:S02]  /*119e0*/  MOV R2, 0x1 ;  /* 0x0000000100027802 */ /* 0x000fe40000000f00 */
[----:B------:R-:W-:Y:S02]  /*119f0*/  MOV R3, 0x11a10 ;  /* 0x00011a1000037802 */ /* 0x000fe40000000f00 */
[----:B------:R-:W-:Y:S05]  /*11a00*/  CALL.REL.NOINC `($__internal_50_$__cuda_sm70_shflsync_up_p) ;  /* 0x0000136000007944 */ /* 0x000fea0003c00000 */
[----:B------:R-:W-:Y:S01]  /*11a10*/  MOV R0, R4 ;  /* 0x0000000400007202 */ /* 0x000fe20000000f00 */
[----:B------:R-:W-:Y:S05]  /*11a20*/  BRA `(.L_x_2428) ;  /* 0xfffeea3000007947 */ /* 0x000fea000383ffff */
.L_x_2336:
[----:B------:R-:W-:Y:S01]  /*11a30*/  IMAD.MOV.U32 R0, RZ, RZ, R5 ;  /* 0x000000ffff007224 */ /* 0x000fe200078e0005 */
[----:B------:R-:W-:Y:S02]  /*11a40*/  MOV R2, 0x2 ;  /* 0x0000000200027802 */ /* 0x000fe40000000f00 */
[----:B------:R-:W-:Y:S02]  /*11a50*/  MOV R3, 0x11a70 ;  /* 0x00011a7000037802 */ /* 0x000fe40000000f00 */
[----:B------:R-:W-:Y:S05]  /*11a60*/  CALL.REL.NOINC `($__internal_50_$__cuda_sm70_shflsync_up_p) ;  /* 0x0000130000007944 */ /* 0x000fea0003c00000 */
[----:B------:R-:W-:Y:S01]  /*11a70*/  SEL R0, R4, RZ, P4 ;  /* 0x000000ff04007207 */ /* 0x000fe20002000000 */
[----:B------:R-:W-:Y:S01]  /*11a80*/  IMAD.MOV.U32 R2, RZ, RZ, 0x4 ;  /* 0x00000004ff027424 */ /* 0x000fe200078e00ff */
[----:B------:R-:W-:-:S03]  /*11a90*/  MOV R3, 0x11ac0 ;  /* 0x00011ac000037802 */ /* 0x000fc60000000f00 */
[----:B------:R-:W-:Y:S02]  /*11aa0*/  IMAD.IADD R0, R5, 0x1, R0 ;  /* 0x0000000105007824 */ /* 0x000fe400078e0200 */
        /* <DEDUP_REMOVED lines=14> */
[----:B------:R-:W-:Y:S01]  /*11b90*/  IMAD.IADD R4, R0, 0x1, R4 ;  /* 0x0000000100047824 */ /* 0x000fe200078e0204 */
[----:B------:R-:W-:-:S03]  /*11ba0*/  MOV R0, 0x1f ;  /* 0x0000001f00007802 */ /* 0x000fc60000000f00 */
[----:B------:R-:W-:Y:S02]  /*11bb0*/  IMAD.MOV.U32 R5, RZ, RZ, R4 ;  /* 0x000000ffff057224 */ /* 0x000fe400078e0004 */
[----:B------:R-:W-:Y:S05]  /*11bc0*/  CALL.REL.NOINC `($__internal_49_$__cuda_sm70_shflsync_idx_p) ;  /* 0x0000115000007944 */ /* 0x000fea0003c00000 */
[----:B------:R-:W-:Y:S05]  /*11bd0*/  BRA `(.L_x_2429) ;  /* 0xfffee98000007947 */ /* 0x000fea000383ffff */
.L_x_2338:
[----:B------:R-:W-:Y:S02]  /*11be0*/  SEL R0, RZ, 0x1, P0 ;  /* 0x00000001ff007807 */ /* 0x000fe40000000000 */
[----:B------:R-:W-:Y:S02]  /*11bf0*/  MOV R2, 0x11c10 ;  /* 0x00011c1000027802 */ /* 0x000fe40000000f00 */
[----:B------:R-:W-:Y:S05]  /*11c00*/  CALL.REL.NOINC `($__internal_51_$__cuda_sm70_votesync_ballot) ;  /* 0x000011d000007944 */ /* 0x000fea0003c00000 */
[----:B------:R-:W-:Y:S01]  /*11c10*/  MOV R10, R0 ;  /* 0x00000000000a7202 */ /* 0x000fe20000000f00 */
[----:B------:R-:W-:Y:S05]  /*11c20*/  BRA `(.L_x_2430) ;  /* 0xfffee9c000007947 */ /* 0x000fea000383ffff */
.L_x_2339:
[----:B------:R-:W-:Y:S01]  /*11c30*/  IMAD.MOV.U32 R5, RZ, RZ, R9 ;  /* 0x000000ffff057224 */ /* 0x000fe200078e0009 */
[----:B------:R-:W-:Y:S01]  /*11c40*/  MOV R3, R6 ;  /* 0x0000000600037202 */ /* 0x000fe20000000f00 */
[----:B-1----:R-:W-:Y:S01]  /*11c50*/  IMAD.MOV.U32 R0, RZ, RZ, 0x1f ;  /* 0x0000001fff007424 */ /* 0x002fe200078e00ff */
[----:B------:R-:W-:Y:S02]  /*11c60*/  MOV R2, 0x11c80 ;  /* 0x00011c8000027802 */ /* 0x000fe40000000f00 */
[----:B------:R-:W-:Y:S05]  /*11c70*/  CALL.REL.NOINC `($__internal_49_$__cuda_sm70_shflsync_idx_p) ;  /* 0x000010a000007944 */ /* 0x000fea0003c00000 */
[----:B------:R-:W-:Y:S01]  /*11c80*/  IMAD.MOV.U32 R12, RZ, RZ, R0 ;  /* 0x000000ffff0c7224 */ /* 0x000fe200078e0000 */
[----:B------:R-:W-:Y:S01]  /*11c90*/  MOV R5, R8 ;  /* 0x0000000800057202 */ /* 0x000fe20000000f00 */
[----:B------:R-:W-:Y:S01]  /*11ca0*/  IMAD.MOV.U32 R7, RZ, RZ, RZ ;  /* 0x000000ffff077224 */ /* 0x000fe200078e00ff */
[----:B------:R-:W-:Y:S01]  /*11cb0*/  MOV R3, R6 ;  /* 0x0000000600037202 */ /* 0x000fe20000000f00 */
[----:B------:R-:W-:Y:S01]  /*11cc0*/  IMAD.MOV.U32 R0, RZ, RZ, 0x1f ;  /* 0x0000001fff007424 */ /* 0x000fe200078e00ff */
[----:B------:R-:W-:-:S02]  /*11cd0*/  MOV R2, 0x11cf0 ;  /* 0x00011cf000027802 */ /* 0x000fc40000000f00 */
[----:B------:R-:W-:Y:S05]  /*11ce0*/  CALL.REL.NOINC `($__internal_49_$__cuda_sm70_shflsync_idx_p) ;  /* 0x0000103000007944 */ /* 0x000fea0003c00000 */
[----:B------:R-:W-:Y:S01]  /*11cf0*/  MOV R9, R0 ;  /* 0x0000000000097202 */ /* 0x000fe20000000f00 */
[----:B------:R-:W-:Y:S05]  /*11d00*/  BRA `(.L_x_2431) ;  /* 0xfffee95000007947 */ /* 0x000fea000383ffff */
.L_x_2342:
[----:B------:R-:W-:Y:S01]  /*11d10*/  IMAD.MOV.U32 R5, RZ, RZ, R4 ;  /* 0x000000ffff057224 */ /* 0x000fe200078e0004 */
[----:B-1----:R-:W-:-:S02]  /*11d20*/  MOV R0, 0x1f ;  /* 0x0000001f00007802 */ /* 0x002fc40000000f00 */
[----:B------:R-:W-:Y:S02]  /*11d30*/  MOV R2, 0x11d50 ;  /* 0x00011d5000027802 */ /* 0x000fe40000000f00 */
[----:B--234-:R-:W-:Y:S05]  /*11d40*/  CALL.REL.NOINC `($__internal_49_$__cuda_sm70_shflsync_idx_p) ;  /* 0x00000fd000007944 */ /* 0x01cfea0003c00000 */
[----:B------:R-:W-:Y:S01]  /*11d50*/  MOV R7, R0 ;  /* 0x0000000000077202 */ /* 0x000fe20000000f00 */
[----:B------:R-:W-:Y:S05]  /*11d60*/  BRA `(.L_x_2341) ;  /* 0xfffee95000007947 */ /* 0x000fea000383ffff */
.L_x_2365:
[----:B-1----:R1:W5:Y:S01]  /*11d70*/  LDL R2, [R1+0x24] ;  /* 0x0000240001027983 */ /* 0x0023620000100800 */
[----:B------:R-:W-:Y:S02]  /*11d80*/  MOV R5, 0x2 ;  /* 0x0000000200057802 */ /* 0x000fe40000000f00 */
[----:B------:R-:W-:Y:S02]  /*11d90*/  MOV R4, 0x11db0 ;  /* 0x00011db000047802 */ /* 0x000fe40000000f00 */
[----:B-1---5:R-:W-:Y:S05]  /*11da0*/  CALL.REL.NOINC `($__internal_48_$__cuda_sm70_shflsync_bfly_p) ;  /* 0x00000f3000007944 */ /* 0x022fea0003c00000 */
[----:B------:R-:W-:Y:S01]  /*11db0*/  MOV R0, R2 ;  /* 0x0000000200007202 */ /* 0x000fe20000000f00 */
[----:B------:R-:W-:Y:S05]  /*11dc0*/  BRA `(.L_x_2432) ;  /* 0xffffb7a000007947 */ /* 0x000fea000383ffff */
.L_x_2366:
[----:B------:R-:W-:Y:S01]  /*11dd0*/  IMAD.MOV.U32 R2, RZ, RZ, R0 ;  /* 0x000000ffff027224 */ /* 0x000fe200078e0000 */
[----:B------:R-:W-:Y:S02]  /*11de0*/  MOV R5, 0x1 ;  /* 0x0000000100057802 */ /* 0x000fe40000000f00 */
[----:B------:R-:W-:Y:S02]  /*11df0*/  MOV R4, 0x11e10 ;  /* 0x00011e1000047802 */ /* 0x000fe40000000f00 */
[----:B------:R-:W-:Y:S05]  /*11e00*/  CALL.REL.NOINC `($__internal_48_$__cuda_sm70_shflsync_bfly_p) ;  /* 0x00000ed000007944 */ /* 0x000fea0003c00000 */
[----:B------:R-:W-:Y:S02]  /*11e10*/  FADD.FTZ R0, R0, R2 ;  /* 0x0000000200007221 */ /* 0x000fe40000010000 */
[----:B------:R1:W5:Y:S01]  /*11e20*/  LDL R2, [R1+0x20] ;  /* 0x0000200001027983 */ /* 0x0003620000100800 */
[----:B------:R-:W-:-:S02]  /*11e30*/  MOV R5, 0x2 ;  /* 0x0000000200057802 */ /* 0x000fc40000000f00 */
[----:B------:R-:W-:Y:S02]  /*11e40*/  MOV R4, 0x11e60 ;  /* 0x00011e6000047802 */ /* 0x000fe40000000f00 */
[----:B-1---5:R-:W-:Y:S05]  /*11e50*/  CALL.REL.NOINC `($__internal_48_$__cuda_sm70_shflsync_bfly_p) ;  /* 0x00000e8000007944 */ /* 0x022fea0003c00000 */
[----:B------:R-:W2:Y:S01]  /*11e60*/  LDL.LU R3, [R1+0x20] ;  /* 0x0000200001037983 */ /* 0x000ea20000300800 */
[----:B------:R-:W-:Y:S02]  /*11e70*/  MOV R5, 0x1 ;  /* 0x0000000100057802 */ /* 0x000fe40000000f00 */
[----:B------:R-:W-:Y:S01]  /*11e80*/  MOV R4, 0x11ec0 ;  /* 0x00011ec000047802 */ /* 0x000fe20000000f00 */
[----:B--2---:R-:W-:-:S05]  /*11e90*/  FADD.FTZ R3, R3, R2 ;  /* 0x0000000203037221 */ /* 0x004fca0000010000 */
[----:B------:R-:W-:Y:S02]  /*11ea0*/  MOV R2, R3 ;  /* 0x0000000300027202 */ /* 0x000fe40000000f00 */
[----:B------:R-:W-:Y:S05]  /*11eb0*/  CALL.REL.NOINC `($__internal_48_$__cuda_sm70_shflsync_bfly_p) ;  /* 0x00000e2000007944 */ /* 0x000fea0003c00000 */
[----:B------:R-:W-:Y:S01]  /*11ec0*/  MOV R4, R2 ;  /* 0x0000000200047202 */ /* 0x000fe20000000f00 */
[----:B------:R-:W-:Y:S05]  /*11ed0*/  BRA `(.L_x_2433) ;  /* 0xffffb72000007947 */ /* 0x000fea000383ffff */
.L_x_2373:
[----:B-1234-:R-:W-:Y:S01]  /*11ee0*/  IMAD.MOV.U32 R5, RZ, RZ, R7 ;  /* 0x000000ffff057224 */ /* 0x01efe200078e0007 */
[----:B------:R-:W-:Y:S01]  /*11ef0*/  MOV R3, RZ ;  /* 0x000000ff00037202 */ /* 0x000fe20000000f00 */
[----:B------:R-:W-:Y:S01]  /*11f00*/  IMAD.MOV.U32 R0, RZ, RZ, 0x181f ;  /* 0x0000181fff007424 */ /* 0x000fe200078e00ff */
[----:B------:R-:W-:Y:S02]  /*11f10*/  MOV R2, 0x11f30 ;  /* 0x00011f3000027802 */ /* 0x000fe40000000f00 */
[----:B------:R-:W-:Y:S05]  /*11f20*/  CALL.REL.NOINC `($__internal_49_$__cuda_sm70_shflsync_idx_p) ;  /* 0x00000df000007944 */ /* 0x000fea0003c00000 */
[----:B------:R-:W-:Y:S01]  /*11f30*/  MOV R9, R0 ;  /* 0x0000000000097202 */ /* 0x000fe20000000f00 */
[----:B------:R-:W-:Y:S05]  /*11f40*/  BRA `(.L_x_2434) ;  /* 0xffffcb8000007947 */ /* 0x000fea000383ffff */
.L_x_2374:
[----:B------:R-:W-:Y:S01]  /*11f50*/  IMAD.MOV.U32 R5, RZ, RZ, R8 ;  /* 0x000000ffff057224 */ /* 0x000fe200078e0008 */
[----:B------:R-:W-:Y:S01]  /*11f60*/  MOV R3, RZ ;  /* 0x000000ff00037202 */ /* 0x000fe20000000f00 */
[----:B------:R-:W-:Y:S01]  /*11f70*/  IMAD.MOV.U32 R0, RZ, RZ, 0x181f ;  /* 0x0000181fff007424 */ /* 0x000fe200078e00ff */
[----:B------:R-:W-:Y:S02]  /*11f80*/  MOV R2, 0x11fa0 ;  /* 0x00011fa000027802 */ /* 0x000fe40000000f00 */
[----:B-12---:R-:W-:Y:S05]  /*11f90*/  CALL.REL.NOINC `($__internal_49_$__cuda_sm70_shflsync_idx_p) ;  /* 0x00000d8000007944 */ /* 0x006fea0003c00000 */
[----:B------:R-:W-:Y:S05]  /*11fa0*/  BRA `(.L_x_2435) ;  /* 0xffffcb4000007947 */ /* 0x000fea000383ffff */
.L_x_2377:
[----:B--2---:R-:W-:Y:S01]  /*11fb0*/  IMAD.MOV.U32 R5, RZ, RZ, R7 ;  /* 0x000000ffff057224 */ /* 0x004fe200078e0007 */
[----:B------:R-:W-:Y:S01]  /*11fc0*/  MOV R3, 0x1 ;  /* 0x0000000100037802 */ /* 0x000fe20000000f00 */
[----:B----4-:R-:W-:Y:S01]  /*11fd0*/  IMAD.MOV.U32 R0, RZ, RZ, 0x181f ;  /* 0x0000181fff007424 */ /* 0x010fe200078e00ff */
[----:B------:R-:W-:-:S02]  /*11fe0*/  MOV R2, 0x12000 ;  /* 0x0001200000027802 */ /* 0x000fc40000000f00 */
[----:B-1-3--:R-:W-:Y:S05]  /*11ff0*/  CALL.REL.NOINC `($__internal_49_$__cuda_sm70_shflsync_idx_p) ;  /* 0x00000d2000007944 */ /* 0x00afea0003c00000 */
[----:B------:R-:W-:Y:S01]  /*12000*/  IMAD.MOV.U32 R9, RZ, RZ, R0 ;  /* 0x000000ffff097224 */ /* 0x000fe200078e0000 */
[----:B------:R-:W-:Y:S01]  /*12010*/  MOV R3, 0x1 ;  /* 0x0000000100037802 */ /* 0x000fe20000000f00 */
[----:B------:R-:W-:Y:S01]  /*12020*/  IMAD.MOV.U32 R5, RZ, RZ, R8 ;  /* 0x000000ffff057224 */ /* 0x000fe200078e0008 */
[----:B------:R-:W-:-:S02]  /*12030*/  MOV R0, 0x181f ;  /* 0x0000181f00007802 */ /* 0x000fc40000000f00 */
[----:B------:R-:W-:Y:S02]  /*12040*/  MOV R2, 0x12060 ;  /* 0x0001206000027802 */ /* 0x000fe40000000f00 */
[----:B------:R-:W-:Y:S05]  /*12050*/  CALL.REL.NOINC `($__internal_49_$__cuda_sm70_shflsync_idx_p) ;  /* 0x00000cc000007944 */ /* 0x000fea0003c00000 */
[----:B------:R-:W-:Y:S05]  /*12060*/  BRA `(.L_x_2436) ;  /* 0xffffcb9000007947 */ /* 0x000fea000383ffff */
.L_x_2380:
[----:B-1----:R-:W-:Y:S01]  /*12070*/  IMAD.MOV.U32 R5, RZ, RZ, R7 ;  /* 0x000000ffff057224 */ /* 0x002fe200078e0007 */
[----:B------:R-:W-:Y:S01]  /*12080*/  MOV R3, 0x2 ;  /* 0x0000000200037802 */ /* 0x000fe20000000f00 */
[----:B----4-:R-:W-:Y:S01]  /*12090*/  IMAD.MOV.U32 R0, RZ, RZ, 0x181f ;  /* 0x0000181fff007424 */ /* 0x010fe200078e00ff */
[----:B------:R-:W-:Y:S02]  /*120a0*/  MOV R2, 0x120c0 ;  /* 0x000120c000027802 */ /* 0x000fe40000000f00 */
[----:B--23--:R-:W-:Y:S05]  /*120b0*/  CALL.REL.NOINC `($__internal_49_$__cuda_sm70_shflsync_idx_p) ;  /* 0x00000c6000007944 */ /* 0x00cfea0003c00000 */
[----:B------:R-:W-:Y:S01]  /*120c0*/  MOV R9, R0 ;  /* 0x0000000000097202 */ /* 0x000fe20000000f00 */
[----:B------:R-:W-:Y:S05]  /*120d0*/  BRA `(.L_x_2437) ;  /* 0xffffcc3000007947 */ /* 0x000fea000383ffff */
.L_x_2381:
[----:B------:R-:W-:Y:S01]  /*120e0*/  IMAD.MOV.U32 R5, RZ, RZ, R8 ;  /* 0x000000ffff057224 */ /* 0x000fe200078e0008 */
[----:B------:R-:W-:Y:S01]  /*120f0*/  MOV R3, 0x2 ;  /* 0x0000000200037802 */ /* 0x000fe20000000f00 */
[----:B----4-:R-:W-:Y:S01]  /*12100*/  IMAD.MOV.U32 R0, RZ, RZ, 0x181f ;  /* 0x0000181fff007424 */ /* 0x010fe200078e00ff */
[----:B------:R-:W-:Y:S02]  /*12110*/  MOV R2, 0x12130 ;  /* 0x0001213000027802 */ /* 0x000fe40000000f00 */
[----:B-123--:R-:W-:Y:S05]  /*12120*/  CALL.REL.NOINC `($__internal_49_$__cuda_sm70_shflsync_idx_p) ;  /* 0x00000bf000007944 */ /* 0x00efea0003c00000 */
[----:B------:R-:W-:Y:S05]  /*12130*/  BRA `(.L_x_2438) ;  /* 0xffffcbf000007947 */ /* 0x000fea000383ffff */
.L_x_2384:
[----:B-1----:R-:W-:Y:S01]  /*12140*/  IMAD.MOV.U32 R5, RZ, RZ, R7 ;  /* 0x000000ffff057224 */ /* 0x002fe200078e0007 */
[----:B------:R-:W-:Y:S01]  /*12150*/  MOV R3, 0x3 ;  /* 0x0000000300037802 */ /* 0x000fe20000000f00 */
[----:B------:R-:W-:Y:S01]  /*12160*/  IMAD.MOV.U32 R0, RZ, RZ, 0x181f ;  /* 0x0000181fff007424 */ /* 0x000fe200078e00ff */
[----:B------:R-:W-:-:S02]  /*12170*/  MOV R2, 0x12190 ;  /* 0x0001219000027802 */ /* 0x000fc40000000f00 */
[----:B--234-:R-:W-:Y:S05]  /*12180*/  CALL.REL.NOINC `($__internal_49_$__cuda_sm70_shflsync_idx_p) ;  /* 0x00000b9000007944 */ /* 0x01cfea0003c00000 */
[----:B------:R-:W-:Y:S01]  /*12190*/  IMAD.MOV.U32 R7, RZ, RZ, R0 ;  /* 0x000000ffff077224 */ /* 0x000fe200078e0000 */
[----:B------:R-:W-:Y:S01]  /*121a0*/  MOV R3, 0x3 ;  /* 0x0000000300037802 */ /* 0x000fe20000000f00 */
[----:B------:R-:W-:Y:S01]  /*121b0*/  IMAD.MOV.U32 R5, RZ, RZ, R8 ;  /* 0x000000ffff057224 */ /* 0x000fe200078e0008 */
[----:B------:R-:W-:-:S02]  /*121c0*/  MOV R0, 0x181f ;  /* 0x0000181f00007802 */ /* 0x000fc40000000f00 */
[----:B------:R-:W-:Y:S02]  /*121d0*/  MOV R2, 0x121f0 ;  /* 0x000121f000027802 */ /* 0x000fe40000000f00 */
[----:B------:R-:W-:Y:S05]  /*121e0*/  CALL.REL.NOINC `($__internal_49_$__cuda_sm70_shflsync_idx_p) ;  /* 0x00000b3000007944 */ /* 0x000fea0003c00000 */
[----:B------:R-:W-:Y:S05]  /*121f0*/  BRA `(.L_x_2439) ;  /* 0xffffcc5000007947 */ /* 0x000fea000383ffff */
.L_x_2386:
[----:B------:R-:W-:Y:S01]  /*12200*/  IMAD.MOV.U32 R5, RZ, RZ, R14 ;  /* 0x000000ffff057224 */ /* 0x000fe200078e000e */
[----:B------:R-:W-:Y:S01]  /*12210*/  MOV R3, RZ ;  /* 0x000000ff00037202 */ /* 0x000fe20000000f00 */
[----:B------:R-:W-:Y:S01]  /*12220*/  IMAD.MOV.U32 R0, RZ, RZ, 0x1c1f ;  /* 0x00001c1fff007424 */ /* 0x000fe200078e00ff */
[----:B------:R-:W-:Y:S02]  /*12230*/  MOV R2, 0x12250 ;  /* 0x0001225000027802 */ /* 0x000fe40000000f00 */
[----:B------:R-:W-:Y:S05]  /*12240*/  CALL.REL.NOINC `($__internal_49_$__cuda_sm70_shflsync_idx_p) ;  /* 0x00000ad000007944 */ /* 0x000fea0003c00000 */
[----:B------:R-:W-:Y:S01]  /*12250*/  MOV R4, R0 ;  /* 0x0000000000047202 */ /* 0x000fe20000000f00 */
[----:B------:R-:W-:Y:S05]  /*12260*/  BRA `(.L_x_2440) ;  /* 0xffffcef000007947 */ /* 0x000fea000383ffff */
.L_x_2387:
[----:B------:R-:W-:Y:S01]  /*12270*/  IMAD.MOV.U32 R5, RZ, RZ, R28 ;  /* 0x000000ffff057224 */ /* 0x000fe200078e001c */
[----:B------:R-:W-:Y:S01]  /*12280*/  MOV R3, RZ ;  /* 0x000000ff00037202 */ /* 0x000fe20000000f00 */
[----:B------:R-:W-:Y:S01]  /*12290*/  IMAD.MOV.U32 R0, RZ, RZ, 0x1c1f ;  /* 0x00001c1fff007424 */ /* 0x000fe200078e00ff */
[----:B------:R-:W-:Y:S02]  /*122a0*/  MOV R2, 0x122c0 ;  /* 0x000122c000027802 */ /* 0x000fe40000000f00 */
[----:B-12---:R-:W-:Y:S05]  /*122b0*/  CALL.REL.NOINC `($__internal_49_$__cuda_sm70_shflsync_idx_p) ;  /* 0x00000a6000007944 */ /* 0x006fea0003c00000 */
[----:B------:R-:W-:Y:S05]  /*122c0*/  BRA `(.L_x_2441) ;  /* 0xffffceb000007947 */ /* 0x000fea000383ffff */
.L_x_2390:
[----:B------:R-:W-:Y:S01]  /*122d0*/  IMAD.MOV.U32 R5, RZ, RZ, R14 ;  /* 0x000000ffff057224 */ /* 0x000fe200078e000e */
[----:B----4-:R-:W-:Y:S01]  /*122e0*/  MOV R3, 0x1 ;  /* 0x0000000100037802 */ /* 0x010fe20000000f00 */
[----:B------:R-:W-:Y:S01]  /*122f0*/  IMAD.MOV.U32 R0, RZ, RZ, 0x1c1f ;  /* 0x00001c1fff007424 */ /* 0x000fe200078e00ff */
[----:B------:R-:W-:-:S02]  /*12300*/  MOV R2, 0x12320 ;  /* 0x0001232000027802 */ /* 0x000fc40000000f00 */
[----:B-123--:R-:W-:Y:S05]  /*12310*/  CALL.REL.NOINC `($__internal_49_$__cuda_sm70_shflsync_idx_p) ;  /* 0x00000a0000007944 */ /* 0x00efea0003c00000 */
[----:B------:R-:W-:Y:S01]  /*12320*/  IMAD.MOV.U32 R4, RZ, RZ, R0 ;  /* 0x000000ffff047224 */ /* 0x000fe200078e0000 */
[----:B------:R-:W-:Y:S01]  /*12330*/  MOV R3, 0x1 ;  /* 0x0000000100037802 */ /* 0x000fe20000000f00 */
[----:B------:R-:W-:Y:S01]  /*12340*/  IMAD.MOV.U32 R5, RZ, RZ, R28 ;  /* 0x000000ffff057224 */ /* 0x000fe200078e001c */
[----:B------:R-:W-:-:S02]  /*12350*/  MOV R0, 0x1c1f ;  /* 0x00001c1f00007802 */ /* 0x000fc40000000f00 */
[----:B------:R-:W-:Y:S02]  /*12360*/  MOV R2, 0x12380 ;  /* 0x0001238000027802 */ /* 0x000fe40000000f00 */
[----:B------:R-:W-:Y:S05]  /*12370*/  CALL.REL.NOINC `($__internal_49_$__cuda_sm70_shflsync_idx_p) ;  /* 0x000009a000007944 */ /* 0x000fea0003c00000 */
[----:B------:R-:W-:Y:S05]  /*12380*/  BRA `(.L_x_2442) ;  /* 0xffffd45000007947 */ /* 0x000fea000383ffff */
.L_x_2394:
[----:B------:R-:W-:Y:S01]  /*12390*/  IMAD.MOV.U32 R5, RZ, RZ, R6 ;  /* 0x000000ffff057224 */ /* 0x000fe200078e0006 */
[----:B------:R-:W-:Y:S01]  /*123a0*/  MOV R3, RZ ;  /* 0x000000ff00037202 */ /* 0x000fe20000000f00 */
[----:B------:R-:W-:Y:S01]  /*123b0*/  IMAD.MOV.U32 R0, RZ, RZ, 0x181f ;  /* 0x0000181fff007424 */ /* 0x000fe200078e00ff */
[----:B------:R-:W-:Y:S02]  /*123c0*/  MOV R2, 0x123e0 ;  /* 0x000123e000027802 */ /* 0x000fe40000000f00 */
[----:B------:R-:W-:Y:S05]  /*123d0*/  CALL.REL.NOINC `($__internal_49_$__cuda_sm70_shflsync_idx_p) ;  /* 0x0000094000007944 */ /* 0x000fea0003c00000 */
[----:B------:R-:W-:Y:S01]  /*123e0*/  MOV R10, R0 ;  /* 0x00000000000a7202 */ /* 0x000fe20000000f00 */
[----:B------:R-:W-:Y:S05]  /*123f0*/  BRA `(.L_x_2443) ;  /* 0xffffe03000007947 */ /* 0x000fea000383ffff */
.L_x_2395:
[----:B------:R-:W-:Y:S01]  /*12400*/  IMAD.MOV.U32 R5, RZ, RZ, R9 ;  /* 0x000000ffff057224 */ /* 0x000fe200078e0009 */
[----:B------:R-:W-:Y:S01]  /*12410*/  MOV R3, RZ ;  /* 0x000000ff00037202 */ /* 0x000fe20000000f00 */
[----:B------:R-:W-:Y:S01]  /*12420*/  IMAD.MOV.U32 R0, RZ, RZ, 0x181f ;  /* 0x0000181fff007424 */ /* 0x000fe200078e00ff */
[----:B------:R-:W-:Y:S02]  /*12430*/  MOV R2, 0x12450 ;  /* 0x0001245000027802 */ /* 0x000fe40000000f00 */
[----:B-12---:R-:W-:Y:S05]  /*12440*/  CALL.REL.NOINC `($__internal_49_$__cuda_sm70_shflsync_idx_p) ;  /* 0x000008d000007944 */ /* 0x006fea0003c00000 */
[----:B------:R-:W-:Y:S05]  /*12450*/  BRA `(.L_x_2444) ;  /* 0xffffdff000007947 */ /* 0x000fea000383ffff */
.L_x_2398:
        /* <DEDUP_REMOVED lines=12> */
.L_x_2401:
[----:B-1----:R-:W-:Y:S01]  /*12520*/  IMAD.MOV.U32 R5, RZ, RZ, R6 ;  /* 0x000000ffff057224 */ /* 0x002fe200078e0006 */
[----:B------:R-:W-:Y:S01]  /*12530*/  MOV R3, 0x2 ;  /* 0x0000000200037802 */ /* 0x000fe20000000f00 */
[----:B----4-:R-:W-:Y:S01]  /*12540*/  IMAD.MOV.U32 R0, RZ, RZ, 0x181f ;  /* 0x0000181fff007424 */ /* 0x010fe200078e00ff */
[----:B------:R-:W-:Y:S02]  /*12550*/  MOV R2, 0x12570 ;  /* 0x0001257000027802 */ /* 0x000fe40000000f00 */
[----:B--23--:R-:W-:Y:S05]  /*12560*/  CALL.REL.NOINC `($__internal_49_$__cuda_sm70_shflsync_idx_p) ;  /* 0x000007b000007944 */ /* 0x00cfea0003c00000 */
[----:B------:R-:W-:Y:S01]  /*12570*/  MOV R10, R0 ;  /* 0x00000000000a7202 */ /* 0x000fe20000000f00 */
[----:B------:R-:W-:Y:S05]  /*12580*/  BRA `(.L_x_2446) ;  /* 0xffffe0f000007947 */ /* 0x000fea000383ffff */
.L_x_2402:
[----:B------:R-:W-:Y:S01]  /*12590*/  IMAD.MOV.U32 R5, RZ, RZ, R9 ;  /* 0x000000ffff057224 */ /* 0x000fe200078e0009 */
[----:B------:R-:W-:Y:S01]  /*125a0*/  MOV R3, 0x2 ;  /* 0x0000000200037802 */ /* 0x000fe20000000f00 */
[----:B----4-:R-:W-:Y:S01]  /*125b0*/  IMAD.MOV.U32 R0, RZ, RZ, 0x181f ;  /* 0x0000181fff007424 */ /* 0x010fe200078e00ff */
[----:B------:R-:W-:Y:S02]  /*125c0*/  MOV R2, 0x125e0 ;  /* 0x000125e000027802 */ /* 0x000fe40000000f00 */
[----:B-123--:R-:W-:Y:S05]  /*125d0*/  CALL.REL.NOINC `($__internal_49_$__cuda_sm70_shflsync_idx_p) ;  /* 0x0000074000007944 */ /* 0x00efea0003c00000 */
[----:B------:R-:W-:Y:S05]  /*125e0*/  BRA `(.L_x_2447) ;  /* 0xffffe0b000007947 */ /* 0x000fea000383ffff */
.L_x_2405:
        /* <DEDUP_REMOVED lines=12> */
.L_x_2407:
[----:B------:R-:W-:Y:S01]  /*126b0*/  IMAD.MOV.U32 R5, RZ, RZ, R67 ;  /* 0x000000ffff057224 */ /* 0x000fe200078e0043 */
[----:B------:R-:W-:Y:S01]  /*126c0*/  MOV R3, RZ ;  /* 0x000000ff00037202 */ /* 0x000fe20000000f00 */
[----:B------:R-:W-:Y:S01]  /*126d0*/  IMAD.MOV.U32 R0, RZ, RZ, 0x1f ;  /* 0x0000001fff007424 */ /* 0x000fe200078e00ff */
[----:B------:R-:W-:Y:S02]  /*126e0*/  MOV R2, 0x12700 ;  /* 0x0001270000027802 */ /* 0x000fe40000000f00 */
[----:B------:R-:W-:Y:S05]  /*126f0*/  CALL.REL.NOINC `($__internal_49_$__cuda_sm70_shflsync_idx_p) ;  /* 0x0000062000007944 */ /* 0x000fea0003c00000 */
[----:B------:R-:W-:Y:S01]  /*12700*/  MOV R9, R0 ;  /* 0x0000000000097202 */ /* 0x000fe20000000f00 */
[----:B------:R-:W-:Y:S05]  /*12710*/  BRA `(.L_x_2449) ;  /* 0xffffe27000007947 */ /* 0x000fea000383ffff */
.L_x_2408:
[----:B------:R-:W-:Y:S01]  /*12720*/  IMAD.MOV.U32 R5, RZ, RZ, R67 ;  /* 0x000000ffff057224 */ /* 0x000fe200078e0043 */
[----:B------:R-:W-:Y:S01]  /*12730*/  MOV R3, 0x1 ;  /* 0x0000000100037802 */ /* 0x000fe20000000f00 */
[----:B------:R-:W-:Y:S01]  /*12740*/  IMAD.MOV.U32 R0, RZ, RZ, 0x1f ;  /* 0x0000001fff007424 */ /* 0x000fe200078e00ff */
[----:B------:R-:W-:Y:S02]  /*12750*/  MOV R2, 0x12770 ;  /* 0x0001277000027802 */ /* 0x000fe40000000f00 */
[----:B-12---:R-:W-:Y:S05]  /*12760*/  CALL.REL.NOINC `($__internal_49_$__cuda_sm70_shflsync_idx_p) ;  /* 0x000005b000007944 */ /* 0x006fea0003c00000 */
[----:B------:R-:W-:Y:S01]  /*12770*/  MOV R8, R0 ;  /* 0x0000000000087202 */ /* 0x000fe20000000f00 */
[----:B------:R-:W-:Y:S05]  /*12780*/  BRA `(.L_x_2450) ;  /* 0xffffe22000007947 */ /* 0x000fea000383ffff */
.L_x_2409:
[----:B------:R-:W-:Y:S02]  /*12790*/  MOV R2, 0x1 ;  /* 0x0000000100027802 */ /* 0x000fe40000000f00 */
[----:B------:R-:W-:-:S02]  /*127a0*/  MOV R3, 0x127c0 ;  /* 0x000127c000037802 */ /* 0x000fc40000000f00 */
[----:B-1234-:R-:W-:Y:S05]  /*127b0*/  CALL.REL.NOINC `($__internal_50_$__cuda_sm70_shflsync_up_p) ;  /* 0x000005b000007944 */ /* 0x01efea0003c00000 */
[----:B------:R-:W-:Y:S05]  /*127c0*/  BRA `(.L_x_2451) ;  /* 0xffffe31000007947 */ /* 0x000fea000383ffff */
.L_x_2410:
[----:B------:R-:W-:Y:S02]  /*127d0*/  MOV R2, 0x2 ;  /* 0x0000000200027802 */ /* 0x000fe40000000f00 */
[----:B------:R-:W-:-:S02]  /*127e0*/  MOV R3, 0x12800 ;  /* 0x0001280000037802 */ /* 0x000fc40000000f00 */
[----:B--2-4-:R-:W-:Y:S05]  /*127f0*/  CALL.REL.NOINC `($__internal_50_$__cuda_sm70_shflsync_up_p) ;  /* 0x0000057000007944 */ /* 0x014fea0003c00000 */
[----:B------:R-:W-:Y:S01]  /*12800*/  SEL R3, R4, RZ, P1 ;  /* 0x000000ff04037207 */ /* 0x000fe20000800000 */
[----:B------:R-:W-:-:S04]  /*12810*/  IMAD.MOV.U32 R2, RZ, RZ, 0x4 ;  /* 0x00000004ff027424 */ /* 0x000fc800078e00ff */
[----:B------:R-:W-:Y:S01]  /*12820*/  IMAD.IADD R0, R0, 0x1, R3 ;  /* 0x0000000100007824 */ /* 0x000fe200078e0203 */
        /* <DEDUP_REMOVED lines=20> */
.L_x_2414:
[----:B------:R-:W-:Y:S02]  /*12970*/  MOV R2, 0x1 ;  /* 0x0000000100027802 */ /* 0x000fe40000000f00 */
[----:B------:R-:W-:Y:S02]  /*12980*/  MOV R3, 0x129a0 ;  /* 0x000129a000037802 */ /* 0x000fe40000000f00 */
[----:B------:R-:W-:Y:S05]  /*12990*/  CALL.REL.NOINC `($__internal_50_$__cuda_sm70_shflsync_up_p) ;  /* 0x000003d000007944 */ /* 0x000fea0003c00000 */
[----:B------:R-:W-:Y:S01]  /*129a0*/  MOV R2, R4 ;  /* 0x0000000400027202 */ /* 0x000fe20000000f00 */
[----:B------:R-:W-:Y:S05]  /*129b0*/  BRA `(.L_x_2453) ;  /* 0xffffe38000007947 */ /* 0x000fea000383ffff */
.L_x_2415:
        /* <DEDUP_REMOVED lines=26> */
.L_x_2417:
[----:B------:R-:W-:Y:S02]  /*12b60*/  SEL R0, RZ, 0x1, P0 ;  /* 0x00000001ff007807 */ /* 0x000fe40000000000 */
[----:B------:R-:W-:Y:S02]  /*12b70*/  MOV R2, 0x12b90 ;  /* 0x00012b9000027802 */ /* 0x000fe40000000f00 */
[----:B-1----:R-:W-:Y:S05]  /*12b80*/  CALL.REL.NOINC `($__internal_51_$__cuda_sm70_votesync_ballot) ;  /* 0x0000025000007944 */ /* 0x002fea0003c00000 */
[----:B------:R-:W-:Y:S01]  /*12b90*/  MOV R10, R0 ;  /* 0x00000000000a7202 */ /* 0x000fe20000000f00 */
[----:B------:R-:W-:Y:S05]  /*12ba0*/  BRA `(.L_x_2455) ;  /* 0xffffe32000007947 */ /* 0x000fea000383ffff */
.L_x_2418:
[----:B------:R-:W-:Y:S01]  /*12bb0*/  IMAD.MOV.U32 R5, RZ, RZ, R6 ;  /* 0x000000ffff057224 */ /* 0x000fe200078e0006 */
[----:B------:R-:W-:Y:S01]  /*12bc0*/  MOV R3, R8 ;  /* 0x0000000800037202 */ /* 0x000fe20000000f00 */
[----:B--2---:R-:W-:Y:S01]  /*12bd0*/  IMAD.MOV.U32 R0, RZ, RZ, 0x1f ;  /* 0x0000001fff007424 */ /* 0x004fe200078e00ff */
[----:B------:R-:W-:Y:S02]  /*12be0*/  MOV R2, 0x12c00 ;  /* 0x00012c0000027802 */ /* 0x000fe40000000f00 */
[----:B-1----:R-:W-:Y:S05]  /*12bf0*/  CALL.REL.NOINC `($__internal_49_$__cuda_sm70_shflsync_idx_p) ;  /* 0x0000012000007944 */ /* 0x002fea0003c00000 */
[----:B------:R-:W-:Y:S01]  /*12c00*/  IMAD.MOV.U32 R12, RZ, RZ, R0 ;  /* 0x000000ffff0c7224 */ /* 0x000fe200078e0000 */
[----:B------:R-:W-:Y:S01]  /*12c10*/  MOV R3, R8 ;  /* 0x0000000800037202 */ /* 0x000fe20000000f00 */
[----:B------:R-:W-:Y:S01]  /*12c20*/  IMAD.MOV.U32 R5, RZ, RZ, R7 ;  /* 0x000000ffff057224 */ /* 0x000fe200078e0007 */
[----:B------:R-:W-:Y:S02]  /*12c30*/  MOV R0, 0x1f ;  /* 0x0000001f00007802 */ /* 0x000fe40000000f00 */
[----:B------:R-:W-:-:S02]  /*12c40*/  MOV R2, 0x12c60 ;  /* 0x00012c6000027802 */ /* 0x000fc40000000f00 */
[----:B------:R-:W-:Y:S05]  /*12c50*/  CALL.REL.NOINC `($__internal_49_$__cuda_sm70_shflsync_idx_p) ;  /* 0x000000c000007944 */ /* 0x000fea0003c00000 */
[----:B------:R-:W-:Y:S01]  /*12c60*/  MOV R7, R0 ;  /* 0x0000000000077202 */ /* 0x000fe20000000f00 */
[----:B------:R-:W-:Y:S05]  /*12c70*/  BRA `(.L_x_2456) ;  /* 0xffffe2c000007947 */ /* 0x000fea000383ffff */
.L_x_2421:
[----:B------:R-:W-:Y:S01]  /*12c80*/  IMAD.MOV.U32 R5, RZ, RZ, R4 ;  /* 0x000000ffff057224 */ /* 0x000fe200078e0004 */
[----:B--2---:R-:W-:-:S02]  /*12c90*/  MOV R0, 0x1f ;  /* 0x0000001f00007802 */ /* 0x004fc40000000f00 */
[----:B------:R-:W-:Y:S02]  /*12ca0*/  MOV R2, 0x12cc0 ;  /* 0x00012cc000027802 */ /* 0x000fe40000000f00 */
[----:B-1-34-:R-:W-:Y:S05]  /*12cb0*/  CALL.REL.NOINC `($__internal_49_$__cuda_sm70_shflsync_idx_p) ;  /* 0x0000006000007944 */ /* 0x01afea0003c00000 */
[----:B------:R-:W-:Y:S01]  /*12cc0*/  MOV R13, R0 ;  /* 0x00000000000d7202 */ /* 0x000fe20000000f00 */
[----:B------:R-:W-:Y:S05]  /*12cd0*/  BRA `(.L_x_2420) ;  /* 0xffffe2c000007947 */ /* 0x000fea000383ffff */
        .weak           $__internal_48_$__cuda_sm70_shflsync_bfly_p
        .type           $__internal_48_$__cuda_sm70_shflsync_bfly_p,@function
        .size           $__internal_48_$__cuda_sm70_shflsync_bfly_p,($__internal_49_$__cuda_sm70_shflsync_idx_p - $__internal_48_$__cuda_sm70_shflsync_bfly_p)
$__internal_48_$__cuda_sm70_shflsync_bfly_p:
[----:B------:R-:W-:Y:S04]  /*12ce0*/  WARPSYNC R6 ;  /* 0x0000000600007348 */ /* 0x000fe80003800000 */
[----:B------:R1:W2:Y:S02]  /*12cf0*/  SHFL.BFLY PT, R2, R2, R5, R7 ;  /* 0x0c00000502027389 */ /* 0x0002a400000e0007 */
[----:B-1----:R-:W-:-:S04]  /*12d00*/  MOV R5, 0x0 ;  /* 0x0000000000057802 */ /* 0x002fc80000000f00 */
[----:B--2---:R-:W-:Y:S05]  /*12d10*/  RET.REL.NODEC R4 `(_ZN7cutlass13device_kernelIN5flash19enable_sm80_to_sm89INS1_16FlashAttnFwdSm80INS1_25CollectiveMainloopFwdSm80ILi8ELi1ELb1EN4cute5tupleIJNS5_1CILi128EEENS7_ILi112EEES8_EEELi128ENS_6half_tEfNS_4arch4Sm80ELb1ELb0ELb0ELb1ELb0ELb0ELb1ELb1EEENS1_21CollectiveEpilogueFwdINS6_IJS8_S8_S9_EEENS6_IJNS7_ILi1EEESH_SH_EEESB_SD_Li256ELb1ELb1ELb1ELb0EEENS1_36VarlenDynamicPersistentTileSchedulerILi128ELi112ELi256ELi256ELb1ELb1ELb0ELb1ELb1ELb1EEEEEEEEEvNT_6ParamsE) ;  /* 0xfffed2e004007950 */ /* 0x004fea0003c3ffff */
        .weak           $__internal_49_$__cuda_sm70_shflsync_idx_p
        .type           $__internal_49_$__cuda_sm70_shflsync_idx_p,@function
        .size           $__internal_49_$__cuda_sm70_shflsync_idx_p,($__internal_50_$__cuda_sm70_shflsync_up_p - $__internal_49_$__cuda_sm70_shflsync_idx_p)
$__internal_49_$__cuda_sm70_shflsync_idx_p:
[----:B------:R-:W-:-:S04]  /*12d20*/  MOV R98, 0xffffffff ;  /* 0xffffffff00627802 */ /* 0x000fc80000000f00 */
[----:B------:R-:W-:Y:S04]  /*12d30*/  WARPSYNC R98 ;  /* 0x0000006200007348 */ /* 0x000fe80003800000 */
[----:B------:R1:W2:Y:S02]  /*12d40*/  SHFL.IDX PT, R0, R5, R3, R0 ;  /* 0x0000000305007389 */ /* 0x0002a400000e0000 */
[----:B-1----:R-:W-:-:S04]  /*12d50*/  MOV R3, 0x0 ;  /* 0x0000000000037802 */ /* 0x002fc80000000f00 */
[----:B--2---:R-:W-:Y:S05]  /*12d60*/  RET.REL.NODEC R2 `(_ZN7cutlass13device_kernelIN5flash19enable_sm80_to_sm89INS1_16FlashAttnFwdSm80INS1_25CollectiveMainloopFwdSm80ILi8ELi1ELb1EN4cute5tupleIJNS5_1CILi128EEENS7_ILi112EEES8_EEELi128ENS_6half_tEfNS_4arch4Sm80ELb1ELb0ELb0ELb1ELb0ELb0ELb1ELb1EEENS1_21CollectiveEpilogueFwdINS6_IJS8_S8_S9_EEENS6_IJNS7_ILi1EEESH_SH_EEESB_SD_Li256ELb1ELb1ELb1ELb0EEENS1_36VarlenDynamicPersistentTileSchedulerILi128ELi112ELi256ELi256ELb1ELb1ELb0ELb1ELb1ELb1EEEEEEEEEvNT_6ParamsE) ;  /* 0xfffed29002007950 */ /* 0x004fea0003c3ffff */
        .weak           $__internal_50_$__cuda_sm70_shflsync_up_p
        .type           $__internal_50_$__cuda_sm70_shflsync_up_p,@function
        .size           $__internal_50_$__cuda_sm70_shflsync_up_p,($__internal_51_$__cuda_sm70_votesync_ballot - $__internal_50_$__cuda_sm70_shflsync_up_p)
$__internal_50_$__cuda_sm70_shflsync_up_p:
[----:B------:R-:W-:Y:S02]  /*12d70*/  IMAD.MOV.U32 R4, RZ, RZ, RZ ;  /* 0x000000ffff047224 */ /* 0x000fe400078e00ff */
[----:B------:R-:W-:-:S04]  /*12d80*/  IMAD.MOV.U32 R10, RZ, RZ, -0x1 ;  /* 0xffffffffff0a7424 */ /* 0x000fc800078e00ff */
[----:B------:R-:W-:Y:S04]  /*12d90*/  WARPSYNC R10 ;  /* 0x0000000a00007348 */ /* 0x000fe80003800000 */
[----:B------:R1:W2:Y:S02]  /*12da0*/  SHFL.UP PT, R4, R0, R2, R4 ;  /* 0x0400000200047389 */ /* 0x0002a400000e0004 */
[----:B-1----:R-:W-:Y:S02]  /*12db0*/  MOV R2, R3 ;  /* 0x0000000300027202 */ /* 0x002fe40000000f00 */
[----:B------:R-:W-:-:S04]  /*12dc0*/  MOV R3, 0x0 ;  /* 0x0000000000037802 */ /* 0x000fc80000000f00 */
[----:B--2---:R-:W-:Y:S05]  /*12dd0*/  RET.REL.NODEC R2 `(_ZN7cutlass13device_kernelIN5flash19enable_sm80_to_sm89INS1_16FlashAttnFwdSm80INS1_25CollectiveMainloopFwdSm80ILi8ELi1ELb1EN4cute5tupleIJNS5_1CILi128EEENS7_ILi112EEES8_EEELi128ENS_6half_tEfNS_4arch4Sm80ELb1ELb0ELb0ELb1ELb0ELb0ELb1ELb1EEENS1_21CollectiveEpilogueFwdINS6_IJS8_S8_S9_EEENS6_IJNS7_ILi1EEESH_SH_EEESB_SD_Li256ELb1ELb1ELb1ELb0EEENS1_36VarlenDynamicPersistentTileSchedulerILi128ELi112ELi256ELi256ELb1ELb1ELb0ELb1ELb1ELb1EEEEEEEEEvNT_6ParamsE) ;  /* 0xfffed22002007950 */ /* 0x004fea0003c3ffff */
        .weak           $__internal_51_$__cuda_sm70_votesync_ballot
        .type           $__internal_51_$__cuda_sm70_votesync_ballot,@function
        .size           $__internal_51_$__cuda_sm70_votesync_ballot,(.L_x_2742 - $__internal_51_$__cuda_sm70_votesync_ballot)
$__internal_51_$__cuda_sm70_votesync_ballot:
[----:B------:R-:W-:Y:S01]  /*12de0*/  ISETP.NE.U32.AND P0, PT, R0, 0x1, PT ;  /* 0x000000010000780c */ /* 0x000fe20003f05070 */
[----:B------:R-:W-:-:S04]  /*12df0*/  IMAD.MOV.U32 R3, RZ, RZ, -0x1 ;  /* 0xffffffffff037424 */ /* 0x000fc800078e00ff */
[----:B------:R-:W-:Y:S08]  /*12e00*/  WARPSYNC R3 ;  /* 0x0000000300007348 */ /* 0x000ff00003800000 */
[----:B------:R-:W-:-:S04]  /*12e10*/  VOTE.ANY R0, PT, !P0 ;  /* 0x0000000000007806 */ /* 0x000fc800040e0100 */
[----:B------:R-:W-:Y:S01]  /*12e20*/  LOP3.LUT R0, R0, R3, RZ, 0xc0, !PT ;  /* 0x0000000300007212 */ /* 0x000fe200078ec0ff */
[----:B------:R-:W-:-:S04]  /*12e30*/  IMAD.MOV.U32 R3, RZ, RZ, 0x0 ;  /* 0x00000000ff037424 */ /* 0x000fc800078e00ff */
[----:B------:R-:W-:Y:S05]  /*12e40*/  RET.REL.NODEC R2 `(_ZN7cutlass13device_kernelIN5flash19enable_sm80_to_sm89INS1_16FlashAttnFwdSm80INS1_25CollectiveMainloopFwdSm80ILi8ELi1ELb1EN4cute5tupleIJNS5_1CILi128EEENS7_ILi112EEES8_EEELi128ENS_6half_tEfNS_4arch4Sm80ELb1ELb0ELb0ELb1ELb0ELb0ELb1ELb1EEENS1_21CollectiveEpilogueFwdINS6_IJS8_S8_S9_EEENS6_IJNS7_ILi1EEESH_SH_EEESB_SD_Li256ELb1ELb1ELb1ELb0EEENS1_36VarlenDynamicPersistentTileSchedulerILi128ELi112ELi256ELi256ELb1ELb1ELb0ELb1ELb1ELb1EEEEEEEEEvNT_6ParamsE) ;  /* 0xfffed1b002007950 */ /* 0x000fea0003c3ffff */
.L_x_2457:
        /* <DEDUP_REMOVED lines=11> */
.L_x_2742:


//--------------------- .text._ZN7cutlass13device_kernelIN5flash19enable_sm80_to_sm89INS1_16FlashAttnFwdSm80INS1_25CollectiveMainloopFwdSm80ILi8ELi1ELb1EN4cute5tupleIJNS5_1CILi128EEENS7_ILi112EEES8_EEELi128ENS_6half_tEfNS_4arch4Sm80ELb1ELb0ELb0ELb1ELb0ELb1ELb1ELb1EEENS1_21CollectiveEpilogueFwdINS6_IJS8_S8_S9_EEENS6_IJNS7_ILi1EEESH_SH_EEESB_SD_Li256ELb1ELb1ELb1ELb0EEENS1_36VarlenDynamicPersistentTileSchedulerILi128ELi112ELi256ELi256ELb1ELb1ELb0ELb1ELb1ELb1EEEEEEEEEvNT_6ParamsE --------------------------
	.section	.text._ZN7cutlass13device_kernelIN5flash19enable_sm80_to_sm89INS1_16FlashAttnFwdSm80INS1_25CollectiveMainloopFwdSm80ILi8ELi1ELb1EN4cute5tupleIJNS5_1CILi128EEENS7_ILi112EEES8_EEELi128ENS_6half_tEfNS_4arch4Sm80ELb1ELb0ELb0ELb1ELb0ELb1ELb1ELb1EEENS1_21CollectiveEpilogueFwdINS6_IJS8_S8_S9_EEENS6_IJNS7_ILi1EEESH_SH_EEESB_SD_Li256ELb1ELb1ELb1ELb0EEENS1_36VarlenDynamicPersistentTileSchedulerILi128ELi112ELi256ELi256ELb1ELb1ELb0ELb1ELb1ELb1EEEEEEEEEvNT_6ParamsE,"ax",@progbits
	.sectioninfo	@"SHI_REGISTERS=255"
	.align	128
.text._ZN7cutlass13device_kernelIN5flash19enable_sm80_to_sm89INS1_16FlashAttnFwdSm80INS1_25CollectiveMainloopFwdSm80ILi8ELi1ELb1EN4cute5tupleIJNS5_1CILi128EEENS7_ILi112EEES8_EEELi128ENS_6half_tEfNS_4arch4Sm80ELb1ELb0ELb0ELb1ELb0ELb1ELb1ELb1EEENS1_21CollectiveEpilogueFwdINS6_IJS8_S8_S9_EEENS6_IJNS7_ILi1EEESH_SH_EEESB_SD_Li256ELb1ELb1ELb1ELb0EEENS1_36VarlenDynamicPersistentTileSchedulerILi128ELi112ELi256ELi256ELb1ELb1ELb0ELb1ELb1ELb1EEEEEEEEEvNT_6ParamsE:
        .type           _ZN7cutlass13device_kernelIN5flash19enable_sm80_to_sm89INS1_16FlashAttnFwdSm80INS1_25CollectiveMainloopFwdSm80ILi8ELi1ELb1EN4cute5tupleIJNS5_1CILi128EEENS7_ILi112EEES8_EEELi128ENS_6half_tEfNS_4arch4Sm80ELb1ELb0ELb0ELb1ELb0ELb1ELb1ELb1EEENS1_21CollectiveEpilogueFwdINS6_IJS8_S8_S9_EEENS6_IJNS7_ILi1EEESH_SH_EEESB_SD_Li256ELb1ELb1ELb1ELb0EEENS1_36VarlenDynamicPersistentTileSchedulerILi128ELi112ELi256ELi256ELb1ELb1ELb0ELb1ELb1ELb1EEEEEEEEEvNT_6ParamsE,@function
        .size           _ZN7cutlass13device_kernelIN5flash19enable_sm80_to_sm89INS1_16FlashAttnFwdSm80INS1_25CollectiveMainloopFwdSm80ILi8ELi1ELb1EN4cute5tupleIJNS5_1CILi128EEENS7_ILi112EEES8_EEELi128ENS_6half_tEfNS_4arch4Sm80ELb1ELb0ELb0ELb1ELb0ELb1ELb1ELb1EEENS1_21CollectiveEpilogueFwdINS6_IJS8_S8_S9_EEENS6_IJNS7_ILi1EEESH_SH_EEESB_SD_Li256ELb1ELb1ELb1ELb0EEENS1_36VarlenDynamicPersistentTileSchedulerILi128ELi112ELi256ELi256ELb1ELb1ELb0ELb1ELb1ELb1EEEEEEEEEvNT_6ParamsE,(.L_x_2747 - _ZN7cutlass13device_kernelIN5flash19enable_sm80_to_sm89INS1_16FlashAttnFwdSm80INS1_25CollectiveMainloopFwdSm80ILi8ELi1ELb1EN4cute5tupleIJNS5_1CILi128EEENS7_ILi112EEES8_EEELi128ENS_6half_tEfNS_4arch4Sm80ELb1ELb0ELb0ELb1ELb0ELb1ELb1ELb1EEENS1_21CollectiveEpilogueFwdINS6_IJS8_S8_S9_EEENS6_IJNS7_ILi1EEESH_SH_EEESB_SD_Li256ELb1ELb1ELb1ELb0EEENS1_36VarlenDynamicPersistentTileSchedulerILi128ELi112ELi256ELi256ELb1ELb1ELb0ELb1ELb1ELb1EEEEEEEEEvNT_6ParamsE)
        .other          _ZN7cutlass13device_kernelIN5flash19enable_sm80_to_sm89INS1_16FlashAttnFwdSm80INS1_25CollectiveMainloopFwdSm80ILi8ELi1ELb1EN4cute5tupleIJNS5_1CILi128EEENS7_ILi112EEES8_EEELi128ENS_6half_tEfNS_4arch4Sm80ELb1ELb0ELb0ELb1ELb0ELb1ELb1ELb1EEENS1_21CollectiveEpilogueFwdINS6_IJS8_S8_S9_EEENS6_IJNS7_ILi1EEESH_SH_EEESB_SD_Li256ELb1ELb1ELb1ELb0EEENS1_36VarlenDynamicPersistentTileSchedulerILi128ELi112ELi256ELi256ELb1ELb1ELb0ELb1ELb1ELb1EEEEEEEEEvNT_6ParamsE,@"STO_CUDA_ENTRY STV_DEFAULT"
_ZN7cutlass13device_kernelIN5flash19enable_sm80_to_sm89INS1_16FlashAttnFwdSm80INS1_25CollectiveMainloopFwdSm80ILi8ELi1ELb1EN4cute5tupleIJNS5_1CILi128EEENS7_ILi112EEES8_EEELi128ENS_6half_tEfNS_4arch4Sm80ELb1ELb0ELb0ELb1ELb0ELb1ELb1ELb1EEENS1_21CollectiveEpilogueFwdINS6_IJS8_S8_S9_EEENS6_IJNS7_ILi1EEESH_SH_EEESB_SD_Li256ELb1ELb1ELb1ELb0EEENS1_36VarlenDynamicPersistentTileSchedulerILi128ELi112ELi256ELi256ELb1ELb1ELb0ELb1ELb1ELb1EEEEEEEEEvNT_6ParamsE:
        /* <DEDUP_REMOVED lines=54> */
.L_x_2463:
        /* <DEDUP_REMOVED lines=16> */
.L_x_2642:
        /* <DEDUP_REMOVED lines=16> */
.L_x_2643:
[----:B--2---:R-:W-:-:S05]  /*0560*/  IMAD R0, R0, c[0x0][0x538], RZ ;  /* 0x00014e0000007a24 */ /* 0x004fca00078e02ff */
[----:B------:R-:W-:-:S04]  /*0570*/  IADD3 R6, R0, R6, RZ ;  /* 0x0000000600067210 */ /* 0x000fc80007ffe0ff */
[----:B------:R-:W-:-:S13]  /*0580*/  ISETP.GT.AND P0, PT, R6, UR4, PT ;  /* 0x0000000406007c0c */ /* 0x000fda000bf04270 */
[----:B-1----:R-:W-:Y:S05]  /*0590*/  @!P0 BRA `(.L_x_2463) ;  /* 0xfffffdc000008947 */ /* 0x002fea000383ffff */
.L_x_2459:
[----:B------:R-:W-:-:S05]  /*05a0*/  IADD3 R11, -R0, R6, RZ ;  /* 0x00000006000b7210 */ /* 0x000fca0007ffe1ff */
[----:B------:R-:W-:-:S05]  /*05b0*/  IMAD R0, R4, c[0x0][0x538], R11 ;  /* 0x00014e0004007a24 */ /* 0x000fca00078e020b */
[----:B------:R-:W-:Y:S01]  /*05c0*/  ISETP.GT.AND P0, PT, R0, UR4, PT ;  /* 0x0000000400007c0c */ /* 0x000fe2000bf04270 */
[----:B------:R-:W-:-:S12]  /*05d0*/  BRA.DIV ~URZ, `(.L_x_2464) ;  /* 0x0001db127f007947 */ /* 0x000fd8000b800000 */
[----:B------:R-:W-:-:S04]  /*05e0*/  VOTE.ANY R10, PT, !P0 ;  /* 0x00000000000a7806 */ /* 0x000fc800040e0100 */
.L_x_2644:
[----:B------:R-:W1:Y:S02]  /*05f0*/  POPC R6, R10 ;  /* 0x0000000a00067309 */ /* 0x000e640000000000 */
[----:B-1----:R-:W-:-:S05]  /*0600*/  IADD3 R0, R6, R7, RZ ;  /* 0x0000000706007210 */ /* 0x002fca0007ffe0ff */
[----:B------:R1:W-:Y:S01]  /*0610*/  STL [R1+0x54], R0 ;  /* 0x0000540001007387 */ /* 0x0003e20000100800 */
[----:B------:R-:W-:Y:S05]  /*0620*/  BRA.DIV ~URZ, `(.L_x_2465) ;  /* 0x0001db127f007947 */ /* 0x000fea000b800000 */
[----:B------:R2:W3:Y:S01]  /*0630*/  SHFL.IDX PT, R12, R9, R6, 0x1f ;  /* 0x00001f06090c7589 */ /* 0x0004e200000e0000 */
[----:B------:R-:W-:-:S03]  /*0640*/  MOV R7, RZ ;  /* 0x000000ff00077202 */ /* 0x000fc60000000f00 */
[----:B------:R2:W4:Y:S04]  /*0650*/  SHFL.IDX PT, R9, R8, R6, 0x1f ;  /* 0x00001f0608097589 */ /* 0x00052800000e0000 */
.L_x_2645:
[----:B------:R-:W-:Y:S01]  /*0660*/  ISETP.NE.AND P0, PT, R10, RZ, PT ;  /* 0x000000ff0a00720c */ /* 0x000fe20003f05270 */
[----:B------:R-:W-:-:S12]  /*0670*/  BSSY B0, `(.L_x_2466) ;  /* 0x0000005000007945 */ /* 0x000fd80003800000 */
[----:B------:R-:W-:Y:S05]  /*0680*/  @!P0 BRA `(.L_x_2467) ;  /* 0x0000003000008947 */ /* 0x000fea0003800000 */
[----:B------:R-:W-:Y:S01]  /*0690*/  IADD3 R3, R6, -0x1, RZ ;  /* 0xffffffff06037810 */ /* 0x000fe20007ffe0ff */
[----:B------:R-:W-:Y:S05]  /*06a0*/  BRA.DIV ~URZ, `(.L_x_2468) ;  /* 0x0001db727f007947 */ /* 0x000fea000b800000 */
[----:B------:R1:W2:Y:S02]  /*06b0*/  SHFL.IDX PT, R7, R4, R3, 0x1f ;  /* 0x00001f0304077589 */ /* 0x0002a400000e0000 */
.L_x_2467:
[----:B------:R-:W-:Y:S05]  /*06c0*/  BSYNC B0 ;  /* 0x0000000000007941 */ /* 0x000fea0003800000 */
.L_x_2466:
        /* <DEDUP_REMOVED lines=69> */
.L_x_2470:
        /* <DEDUP_REMOVED lines=70> */
.L_x_2471:
[----:B------:R-:W-:Y:S05]  /*0f80*/  BSYNC B0 ;  /* 0x0000000000007941 */ /* 0x000fea0003800000 */
.L_x_2469:
[----:B------:R-:W-:-:S04]  /*0f90*/  LOP3.LUT R0, RZ, R0, RZ, 0x33, !PT ;  /* 0x00000000ff007212 */ /* 0x000fc800078e33ff */
[----:B------:R-:W-:-:S05]  /*0fa0*/  IADD3 R0, R0, R12, RZ ;  /* 0x0000000c00007210 */ /* 0x000fca0007ffe0ff */
[----:B------:R2:W-:Y:S01]  /*0fb0*/  STL [R1+0x4c], R0 ;  /* 0x00004c0001007387 */ /* 0x0005e20000100800 */
[----:B------:R-:W-:Y:S05]  /*0fc0*/  BRA `(.L_x_2472) ;  /* 0x0000006000007947 */ /* 0x000fea0003800000 */
.L_x_2460:
[----:B------:R-:W-:Y:S01]  /*0fd0*/  MOV R0, UR4 ;  /* 0x0000000400007c02 */ /* 0x000fe20008000f00 */
[----:B------:R-:W-:Y:S04]  /*0fe0*/  STL [R1+0x4c], RZ ;  /* 0x00004cff01007387 */ /* 0x000fe80000100800 */
[----:B------:R-:W-:Y:S04]  /*0ff0*/  STL [R1+0x50], RZ ;  /* 0x000050ff01007387 */ /* 0x000fe80000100800 */
[----:B------:R1:W-:Y:S02]  /*1000*/  STL [R1+0x48], R0 ;  /* 0x0000480001007387 */ /* 0x0003e40000100800 */
[----:B-1----:R-:W-:-:S05]  /*1010*/  MOV R0, c[0x0][0x53c] ;  /* 0x00014f0000007a02 */ /* 0x002fca0000000f00 */
[----:B------:R1:W-:Y:S02]  /*1020*/  STL [R1+0x54], R0 ;  /* 0x0000540001007387 */ /* 0x0003e40000100800 */
.L_x_2472:
        /* <DEDUP_REMOVED lines=8> */
.L_x_2458:
        /* <DEDUP_REMOVED lines=111> */
.L_x_2641:
        /* <DEDUP_REMOVED lines=47> */
.L_x_2473:
[----:B------:R-:W-:-:S04]  /*1a90*/  ISETP.NE.U32.AND P0, PT, RZ, c[0x0][0x368], PT ;  /* 0x0000da00ff007a0c */ /* 0x000fc80003f05070 */
[----:B------:R-:W-:-:S13]  /*1aa0*/  ISETP.NE.AND.EX P0, PT, RZ, c[0x0][0x36c], PT, P0 ;  /* 0x0000db00ff007a0c */ /* 0x000fda0003f05300 */
[----:B------:R-:W-:Y:S05]  /*1ab0*/  @!P0 BRA `(.L_x_2474) ;  /* 0x0000004000008947 */ /* 0x000fea0003800000 */
[----:B-1----:R-:W-:-:S04]  /*1ac0*/  LEA R4, P0, R42, c[0x0][0x368], 0x2 ;  /* 0x0000da002a047a11 */ /* 0x002fc800078010ff */
[----:B------:R-:W-:-:S05]  /*1ad0*/  LEA.HI.X R5, R42, c[0x0][0x36c], R146, 0x2, P0 ;  /* 0x0000db002a057a11 */ /* 0x000fca00000f1492 */
[----:B------:R1:W5:Y:S01]  /*1ae0*/  LDG.E R11, [R4.64] ;  /* 0x00000006040b7981 */ /* 0x000362000c1e1900 */
[----:B------:R-:W-:Y:S05]  /*1af0*/  BRA `(.L_x_2475) ;  /* 0x0000005000007947 */ /* 0x000fea0003800000 */
.L_x_2474:
[----:B------:R-:W-:Y:S01]  /*1b00*/  MOV R11, c[0x0][0x1d0] ;  /* 0x00007400000b7a02 */ /* 0x000fe20000000f00 */
[----:B------:R-:W-:Y:S05]  /*1b10*/  @!P6 BRA `(.L_x_2475) ;  /* 0x000000300000e947 */ /* 0x000fea0003800000 */
[----:B------:R-:W2:Y:S04]  /*1b20*/  LDG.E R6, [R4.64] ;  /* 0x0000000604067981 */ /* 0x000ea8000c1e1900 */
[----:B-1----:R-:W2:Y:S02]  /*1b30*/  LDG.E R0, [R4.64+0x4] ;  /* 0x0000040604007981 */ /* 0x002ea4000c1e1900 */
[----:B--2---:R-:W-:Y:S02]  /*1b40*/  IADD3 R11, -R6, R0, RZ ;  /* 0x00000000060b7210 */ /* 0x004fe40007ffe1ff */
.L_x_2475:
        /* <DEDUP_REMOVED lines=82> */
.L_x_2477:
[----:B------:R-:W-:Y:S05]  /*2070*/  BSYNC B0 ;  /* 0x0000000000007941 */ /* 0x000fea0003800000 */
.L_x_2476:
        /* <DEDUP_REMOVED lines=348> */
.L_x_2527:
        /* <DEDUP_REMOVED lines=9> */
[-C--:B------:R-:W-:Y:S03]  /*36d0*/  IADD3 R3, P1, P0, R119, R78.reuse, R206 ;  /* 0x0000004e77037210 */ /* 0x080fe6000783e0ce */
[----:B------:R-:W-:Y:S05]  /*36e0*/  IMAD.IADD R85, R79, 0x1, R2 ;  /* 0x000000014f557824 */ /* 0x000fea00078e0202 */
[-C--:B------:R-:W-:Y:S02]  /*36f0*/  IADD3.X R7, R115, R85.reuse, R179, P1, P0 ;  /* 0x0000005573077210 */ /* 0x080fe40000fe04b3 */
[-C--:B------:R-:W-:Y:S04]  /*3700*/  IADD3 R4, P1, P0, R119, R78.reuse, R207 ;  /* 0x0000004e77047210 */ /* 0x080fe8000783e0cf */
[-C--:B------:R-:W-:Y:S02]  /*3710*/  IADD3.X R8, R115, R85.reuse, R177, P1, P0 ;  /* 0x0000005573087210 */ /* 0x080fe40000fe04b1 */
[-C--:B------:R-:W-:Y:S01]  /*3720*/  IADD3 R5, P1, P0, R119, R78.reuse, R160 ;  /* 0x0000004e77057210 */ /* 0x080fe2000783e0a0 */
        /* <DEDUP_REMOVED lines=69> */
.L_x_2483:
[----:B------:R-:W-:Y:S05]  /*3b80*/  BSYNC B0 ;  /* 0x0000000000007941 */ /* 0x000fea0003800000 */
.L_x_2482:
        /* <DEDUP_REMOVED lines=39> */
.L_x_2485:
[----:B------:R-:W-:Y:S05]  /*3e00*/  BSYNC B0 ;  /* 0x0000000000007941 */ /* 0x000fea0003800000 */
.L_x_2484:
        /* <DEDUP_REMOVED lines=40> */
.L_x_2487:
[----:B------:R-:W-:Y:S05]  /*4090*/  BSYNC B0 ;  /* 0x0000000000007941 */ /* 0x000fea0003800000 */
.L_x_2486:
        /* <DEDUP_REMOVED lines=38> */
.L_x_2489:
[----:B------:R-:W-:Y:S05]  /*4300*/  BSYNC B0 ;  /* 0x0000000000007941 */ /* 0x000fea0003800000 */
.L_x_2488:
        /* <DEDUP_REMOVED lines=68> */
.L_x_2493:
[----:B------:R-:W-:Y:S05]  /*4750*/  BSYNC B0 ;  /* 0x0000000000007941 */ /* 0x000fea0003800000 */
.L_x_2492:
        /* <DEDUP_REMOVED lines=55> */
.L_x_2491:
[----:B------:R-:W-:Y:S05]  /*4ad0*/  BSYNC B1 ;  /* 0x0000000000017941 */ /* 0x000fea0003800000 */
.L_x_2490:
        /* <DEDUP_REMOVED lines=56> */
.L_x_2497:
[----:B------:R-:W-:Y:S05]  /*4e60*/  BSYNC B0 ;  /* 0x0000000000007941 */ /* 0x000fea0003800000 */
.L_x_2496:
        /* <DEDUP_REMOVED lines=55> */
.L_x_2495:
[----:B------:R-:W-:Y:S05]  /*51e0*/  BSYNC B1 ;  /* 0x0000000000017941 */ /* 0x000fea0003800000 */
.L_x_2494:
        /* <DEDUP_REMOVED lines=56> */
.L_x_2501:
[----:B------:R-:W-:Y:S05]  /*5570*/  BSYNC B0 ;  /* 0x0000000000007941 */ /* 0x000fea0003800000 */
.L_x_2500:
        /* <DEDUP_REMOVED lines=55> */
.L_x_2499:
[----:B------:R-:W-:Y:S05]  /*58f0*/  BSYNC B1 ;  /* 0x0000000000017941 */ /* 0x000fea0003800000 */
.L_x_2498:
        /* <DEDUP_REMOVED lines=55> */
.L_x_2504:
[----:B------:R-:W-:Y:S05]  /*5c70*/  BSYNC B0 ;  /* 0x0000000000007941 */ /* 0x000fea0003800000 */
.L_x_2503:
        /* <DEDUP_REMOVED lines=56> */
.L_x_2481:
        /* <DEDUP_REMOVED lines=50> */
[----:B------:R-:W-:Y:S04]  /*6320*/  ISETP.GE.AND P0, PT, R220, R84, PT ;  /* 0x00000054dc00720c */ /* 0x000fe80003f06270 */
        /* <DEDUP_REMOVED lines=173> */
.L_x_2506:
[----:B------:R-:W-:Y:S05]  /*6e00*/  BSYNC B0 ;  /* 0x0000000000007941 */ /* 0x000fea0003800000 */
.L_x_2505:
[----:B------:R-:W-:Y:S01]  /*6e10*/  ISETP.GE.OR P0, PT, R219, R84, P6 ;  /* 0x00000054db00720c */ /* 0x000fe20003706670 */
[----:B------:R-:W-:Y:S01]  /*6e20*/  @!UPT UIADD3 URZ, URZ, URZ, URZ ;  /* 0x0000003f3f3ff290 */ /* 0x000fe2000fffe03f */
[----:B------:R-:W-:Y:S11]  /*6e30*/  BSSY B0, `(.L_x_2507) ;  /* 0x0000071000007945 */ /* 0x000ff60003800000 */
[----:B------:R-:W-:-:S05]  /*6e40*/  @P0 BRA `(.L_x_2508) ;  /* 0x000006f000000947 */ /* 0x000fca0003800000 */
[----:B------:R-:W-:Y:S01]  /*6e50*/  IADD3 R2, P0, R202, R78, RZ ;  /* 0x0000004eca027210 */ /* 0x000fe20007f1e0ff */
[----:B------:R-:W-:Y:S01]  /*6e60*/  LDS.128 R48, [R131+0x8100] ;  /* 0x0081000083307984 */ /* 0x000fe20000000c00 */
[----:B------:R-:W-:Y:S01]  /*6e70*/  @!P1 SHF.R.U32.HI R10, RZ, 0x10, R23 ;  /* 0x00000010ff0a9819 */ /* 0x000fe20000011617 */
        /* <DEDUP_REMOVED lines=108> */
.L_x_2508:
[----:B------:R-:W-:Y:S05]  /*7540*/  BSYNC B0 ;  /* 0x0000000000007941 */ /* 0x000fea0003800000 */
.L_x_2507:
        /* <DEDUP_REMOVED lines=115> */
.L_x_2510:
[----:B------:R-:W-:Y:S05]  /*7c80*/  BSYNC B0 ;  /* 0x0000000000007941 */ /* 0x000fea0003800000 */
.L_x_2509:
        /* <DEDUP_REMOVED lines=116> */
.L_x_2480:
        /* <DEDUP_REMOVED lines=12> */
.L_x_2512:
[----:B------:R-:W-:Y:S05]  /*8490*/  BSYNC B0 ;  /* 0x0000000000007941 */ /* 0x000fea0003800000 */
.L_x_2511:
        /* <DEDUP_REMOVED lines=10> */
.L_x_2514:
[----:B------:R-:W-:Y:S05]  /*8540*/  BSYNC B0 ;  /* 0x0000000000007941 */ /* 0x000fea0003800000 */
.L_x_2513:
        /* <DEDUP_REMOVED lines=10> */
.L_x_2516:
[----:B------:R-:W-:Y:S05]  /*85f0*/  BSYNC B0 ;  /* 0x0000000000007941 */ /* 0x000fea0003800000 */
.L_x_2515:
        /* <DEDUP_REMOVED lines=9> */
.L_x_2502:
[----:B------:R-:W-:Y:S05]  /*8690*/  BSYNC B2 ;  /* 0x0000000000027941 */ /* 0x000fea0003800000 */
.L_x_2479:
        /* <DEDUP_REMOVED lines=85> */
.L_x_2518:
[----:B-1----:R-:W-:Y:S05]  /*8bf0*/  BSYNC B0 ;  /* 0x0000000000007941 */ /* 0x002fea0003800000 */
.L_x_2517:
        /* <DEDUP_REMOVED lines=20> */
.L_x_2520:
[----:B------:R-:W-:Y:S05]  /*8d40*/  BSYNC B0 ;  /* 0x0000000000007941 */ /* 0x000fea0003800000 */
.L_x_2519:
        /* <DEDUP_REMOVED lines=20> */
.L_x_2522:
[----:B------:R-:W-:Y:S05]  /*8e90*/  BSYNC B0 ;  /* 0x0000000000007941 */ /* 0x000fea0003800000 */
.L_x_2521:
        /* <DEDUP_REMOVED lines=20> */
.L_x_2524:
[----:B------:R-:W-:Y:S05]  /*8fe0*/  BSYNC B0 ;  /* 0x0000000000007941 */ /* 0x000fea0003800000 */
.L_x_2523:
[----:B------:R-:W-:Y:S01]  /*8ff0*/  ISETP.GT.AND P5, PT, R41, R140, PT ;  /* 0x0000008c2900720c */ /* 0x000fe20003fa4270 */
[----:B------:R-:W-:Y:S01]  /*9000*/  @!UPT UIADD3 URZ, URZ, URZ, URZ ;  /* 0x0000003f3f3ff290 */ /* 0x000fe2000fffe03f */
[----:B------:R-:W-:Y:S11]  /*9010*/  BSSY B0, `(.L_x_2525) ;  /* 0x000002f000007945 */ /* 0x000ff60003800000 */
[----:B------:R-:W-:-:S05]  /*9020*/  @!P5 BRA `(.L_x_2526) ;  /* 0x000002d00000d947 */ /* 0x000fca0003800000 */
[----:B-1----:R-:W-:Y:S01]  /*9030*/  IADD3 R4, R41, -0x1, RZ ;  /* 0xffffffff29047810 */ /* 0x002fe20007ffe0ff */
[----:B------:R-:W-:Y:S01]  /*9040*/  IMAD.MOV.U32 R2, RZ, RZ, R126 ;  /* 0x000000ffff027224 */ /* 0x000fe200078e007e */
[C---:B------:R-:W-:Y:S01]  /*9050*/  ISETP.GE.AND P2, PT, R237.reuse, 0x21, PT ;  /* 0x00000021ed00780c */ /* 0x040fe20003f46270 */
[----:B------:R-:W-:Y:S01]  /*9060*/  IMAD.MOV.U32 R3, RZ, RZ, R125 ;  /* 0x000000ffff037224 */ /* 0x000fe200078e007d */
[----:B------:R-:W-:Y:S01]  /*9070*/  SHF.R.S32.HI R6, RZ, 0x1f, R4 ;  /* 0x0000001fff067819 */ /* 0x000fe20000011404 */
[----:B------:R-:W-:Y:S01]  /*9080*/  IMAD R5, R186, R4, RZ ;  /* 0x00000004ba057224 */ /* 0x000fe200078e02ff */
[C---:B------:R-:W-:Y:S01]  /*9090*/  ISETP.GE.AND P1, PT, R237.reuse, 0x41, PT ;  /* 0x00000041ed00780c */ /* 0x040fe20003f26270 */
        /* <DEDUP_REMOVED lines=38> */
.L_x_2526:
[----:B------:R-:W-:Y:S05]  /*9300*/  BSYNC B0 ;  /* 0x0000000000007941 */ /* 0x000fea0003800000 */
.L_x_2525:
[----:B------:R-:W0:Y:S01]  /*9310*/  LDGDEPBAR ;  /* 0x00000000000079af */ /* 0x000e220000000000 */
[----:B------:R-:W-:Y:S01]  /*9320*/  IADD3 R41, R41, -0x1, RZ ;  /* 0xffffffff29297810 */ /* 0x000fe20007ffe0ff */
[----:B------:R-:W-:-:S05]  /*9330*/  @P5 BRA `(.L_x_2527) ;  /* 0xffffa30000005947 */ /* 0x000fca000383ffff */
[----:B------:R-:W-:Y:S01]  /*9340*/  WARPSYNC 0xffffffff ;  /* 0xffffffff00007948 */ /* 0x000fe20003800000 */
[----:B------:R-:W-:Y:S06]  /*9350*/  BAR.SYNC.DEFER_BLOCKING 0x0 ;  /* 0x0000000000007b1d */ /* 0x000fec0000010000 */
.L_x_2478:
        /* <DEDUP_REMOVED lines=46> */
.L_x_2529:
[----:B------:R-:W-:Y:S05]  /*9640*/  BSYNC B0 ;  /* 0x0000000000007941 */ /* 0x000fea0003800000 */
.L_x_2528:
        /* <DEDUP_REMOVED lines=243> */
.L_x_2531:
        /* <DEDUP_REMOVED lines=69> */
.L_x_2535:
[----:B------:R-:W-:Y:S05]  /*a9d0*/  BSYNC B0 ;  /* 0x0000000000007941 */ /* 0x000fea0003800000 */
.L_x_2534:
        /* <DEDUP_REMOVED lines=48> */
.L_x_2537:
[----:B------:R-:W-:Y:S05]  /*ace0*/  BSYNC B0 ;  /* 0x0000000000007941 */ /* 0x000fea0003800000 */
.L_x_2536:
        /* <DEDUP_REMOVED lines=50> */
.L_x_2539:
[----:B-1----:R-:W-:Y:S05]  /*b010*/  BSYNC B0 ;  /* 0x0000000000007941 */ /* 0x002fea0003800000 */
.L_x_2538:
        /* <DEDUP_REMOVED lines=14> */
[----:B------:R-:W3:Y:S01]  /*b100*/  SHFL.IDX PT, R16, R18, 0x3, 0x181f ;  /* 0x00781f0012107f89 */ /* 0x000ee200000e0000 */
[----:B------:R-:W-:Y:S01]  /*b110*/  PRMT R61, R4, 0x7610, R61 ;  /* 0x00007610043d7816 */ /* 0x000fe2000000003d */
[----:B------:R-:W-:Y:S01]  /*b120*/  CS2R R48, SRZ ;  /* 0x0000000000307805 */ /* 0x000fe2000001ff00 */
[----:B------:R-:W-:Y:S01]  /*b130*/  PRMT R62, R3, 0x7610, R62 ;  /* 0x00007610033e7816 */ /* 0x000fe2000000003e */
[----:B------:R2:W3:Y:S01]  /*b140*/  SHFL.IDX PT, R11, R19, 0x3, 0x181f ;  /* 0x00781f00130b7f89 */ /* 0x0004e200000e0000 */
[----:B------:R-:W-:Y:S01]  /*b150*/  PRMT R60, R0, 0x7610, R60 ;  /* 0x00007610003c7816 */ /* 0x000fe2000000003c */
[----:B------:R-:W-:Y:S01]  /*b160*/  CS2R R44, SRZ ;  /* 0x00000000002c7805 */ /* 0x000fe2000001ff00 */
[----:B-1----:R-:W-:Y:S01]  /*b170*/  PRMT R25, R25, 0x5410, R2 ;  /* 0x0000541019197816 */ /* 0x002fe20000000002 */
[----:B------:R-:W-:-:S05]  /*b180*/  IMAD.MOV.U32 R2, RZ, RZ, R38 ;  /* 0x000000ffff027224 */ /* 0x000fca00078e0026 */
[----:B------:R-:W-:Y:S01]  /*b190*/  PRMT R25, R2, 0x7610, R25 ;  /* 0x0000761002197816 */ /* 0x000fe20000000019 */
[----:B--2---:R-:W-:Y:S01]  /*b1a0*/  CS2R R18, SRZ ;  /* 0x0000000000127805 */ /* 0x004fe2000001ff00 */
[----:B------:R-:W-:Y:S05]  /*b1b0*/  @P0 BRA `(.L_x_2541) ;  /* 0x0000016000000947 */ /* 0x000fea0003800000 */
[----:B---34-:R-:W-:Y:S01]  /*b1c0*/  ISETP.GE.AND P1, PT, R28, c[0x0][0x27c], PT ;  /* 0x00009f001c007a0c */ /* 0x018fe20003f26270 */
[----:B------:R-:W-:Y:S01]  /*b1d0*/  CS2R R50, SRZ ;  /* 0x0000000000327805 */ /* 0x000fe2000001ff00 */
[----:B------:R-:W-:Y:S01]  /*b1e0*/  ISETP.GE.AND P0, PT, R113, c[0x0][0x27c], PT ;  /* 0x00009f0071007a0c */ /* 0x000fe20003f06270 */
[----:B------:R-:W-:-:S10]  /*b1f0*/  CS2R R18, SRZ ;  /* 0x0000000000127805 */ /* 0x000fd4000001ff00 */
[C---:B------:R-:W-:Y:S01]  /*b200*/  @!P1 IMAD.SHL.U32 R0, R28.reuse, 0x2, RZ ;  /* 0x000000021c009824 */ /* 0x040fe200078e00ff */
[----:B------:R-:W-:Y:S01]  /*b210*/  @!P1 SHF.L.U64.HI R3, R28, 0x1, R24 ;  /* 0x000000011c039819 */ /* 0x000fe20000010218 */
[C---:B------:R-:W-:Y:S01]  /*b220*/  @!P0 IMAD.SHL.U32 R2, R113.reuse, 0x2, RZ ;  /* 0x0000000271028824 */ /* 0x040fe200078e00ff */
[----:B------:R-:W-:Y:S02]  /*b230*/  @!P0 SHF.L.U64.HI R10, R113, 0x1, R58 ;  /* 0x00000001710a8819 */ /* 0x000fe4000001023a */
[-C--:B------:R-:W-:Y:S02]  /*b240*/  @!P1 IADD3 R8, P2, R5, R0.reuse, RZ ;  /* 0x0000000005089210 */ /* 0x080fe40007f5e0ff */
[----:B------:R-:W-:Y:S02]  /*b250*/  @!P1 IADD3 R6, P4, R11, R0, RZ ;  /* 0x000000000b069210 */ /* 0x000fe40007f9e0ff */
        /* <DEDUP_REMOVED lines=12> */
.L_x_2541:
[----:B---34-:R-:W-:Y:S05]  /*b320*/  BSYNC B0 ;  /* 0x0000000000007941 */ /* 0x018fea0003800000 */
.L_x_2540:
        /* <DEDUP_REMOVED lines=66> */
.L_x_2545:
[----:B------:R-:W-:Y:S05]  /*b750*/  BSYNC B0 ;  /* 0x0000000000007941 */ /* 0x000fea0003800000 */
.L_x_2544:
        /* <DEDUP_REMOVED lines=44> */
.L_x_2543:
[----:B------:R-:W-:Y:S05]  /*ba20*/  BSYNC B1 ;  /* 0x0000000000017941 */ /* 0x000fea0003800000 */
.L_x_2542:
[----:B------:R-:W2:Y:S01]  /*ba30*/  S2R R2, SR_TID.X ;  /* 0x0000000000027919 */ /* 0x000ea20000002100 */
[----:B------:R-:W-:Y:S01]  /*ba40*/  BSSY B1, `(.L_x_2546) ;  /* 0x0000061000017945 */ /* 0x000fe20003800000 */
[----:B--2---:R-:W-:-:S04]  /*ba50*/  SHF.R.S32.HI R0, RZ, 0x1f, R2 ;  /* 0x0000001fff007819 */ /* 0x004fc80000011402 */
        /* <DEDUP_REMOVED lines=50> */
.L_x_2549:
[----:B------:R-:W-:Y:S05]  /*bd80*/  BSYNC B0 ;  /* 0x0000000000007941 */ /* 0x000fea0003800000 */
.L_x_2548:
        /* <DEDUP_REMOVED lines=44> */
.L_x_2547:
[----:B------:R-:W-:Y:S05]  /*c050*/  BSYNC B1 ;  /* 0x0000000000017941 */ /* 0x000fea0003800000 */
.L_x_2546:
        /* <DEDUP_REMOVED lines=53> */
.L_x_2553:
[----:B------:R-:W-:Y:S05]  /*c3b0*/  BSYNC B0 ;  /* 0x0000000000007941 */ /* 0x000fea0003800000 */
.L_x_2552:
        /* <DEDUP_REMOVED lines=44> */
.L_x_2551:
[----:B------:R-:W-:Y:S05]  /*c680*/  BSYNC B1 ;  /* 0x0000000000017941 */ /* 0x000fea0003800000 */
.L_x_2550:
[----:B------:R-:W2:Y:S02]  /*c690*/  S2R R2, SR_TID.X ;  /* 0x0000000000027919 */ /* 0x000ea40000002100 */
        /* <DEDUP_REMOVED lines=51> */
.L_x_2556:
[----:B------:R-:W-:Y:S05]  /*c9d0*/  BSYNC B0 ;  /* 0x0000000000007941 */ /* 0x000fea0003800000 */
.L_x_2555:
        /* <DEDUP_REMOVED lines=45> */
.L_x_2533:
        /* <DEDUP_REMOVED lines=72> */
.L_x_2558:
[----:B----4-:R-:W-:Y:S05]  /*d130*/  BSYNC B0 ;  /* 0x0000000000007941 */ /* 0x010fea0003800000 */
.L_x_2557:
        /* <DEDUP_REMOVED lines=69> */
.L_x_2560:
[----:B-1----:R-:W-:Y:S05]  /*d590*/  BSYNC B0 ;  /* 0x0000000000007941 */ /* 0x002fea0003800000 */
.L_x_2559:
        /* <DEDUP_REMOVED lines=65> */
[--C-:B------:R-:W-:Y:S01]  /*d9b0*/  HADD2.F32 R6, -RZ, R19.reuse.H0_H0 ;  /* 0x20000013ff067230 */ /* 0x100fe20000004100 */
[----:B------:R-:W-:Y:S01]  /*d9c0*/  FMUL.FTZ R3, R23, R4 ;  /* 0x0000000417037220 */ /* 0x000fe20000410000 */
[----:B------:R-:W-:Y:S01]  /*d9d0*/  HADD2.F32 R7, -RZ, R18.H0_H0 ;  /* 0x20000012ff077230 */ /* 0x000fe20000004100 */
[C---:B------:R-:W-:Y:S01]  /*d9e0*/  FFMA.FTZ R44, R2.reuse, R67, R0 ;  /* 0x00000043022c7223 */ /* 0x040fe20000010000 */
[--C-:B------:R-:W-:Y:S01]  /*d9f0*/  HADD2.F32 R0, -RZ, R66.reuse.H1_H1 ;  /* 0x30000042ff007230 */ /* 0x100fe20000004100 */
[----:B------:R-:W-:Y:S01]  /*da00*/  FMUL.FTZ R38, R2, R16 ;  /* 0x0000001002267220 */ /* 0x000fe20000410000 */
[----:B------:R-:W-:Y:S01]  /*da10*/  HADD2.F32 R2, -RZ, R66.H0_H0 ;  /* 0x20000042ff027230 */ /* 0x000fe20000004100 */
[C---:B------:R-:W-:Y:S01]  /*da20*/  FFMA.FTZ R41, R5.reuse, R10, R3 ;  /* 0x0000000a05297223 */ /* 0x040fe20000010003 */
[--C-:B------:R-:W-:Y:S01]  /*da30*/  HADD2.F32 R3, -RZ, R68.reuse.H0_H0 ;  /* 0x20000044ff037230 */ /* 0x100fe20000004100 */
        /* <DEDUP_REMOVED lines=43> */
.L_x_2562:
[----:B------:R-:W-:Y:S05]  /*dcf0*/  BSYNC B0 ;  /* 0x0000000000007941 */ /* 0x000fea0003800000 */
.L_x_2561:
        /* <DEDUP_REMOVED lines=27> */
[--C-:B------:R-:W-:Y:S01]  /*deb0*/  HADD2.F32 R0, -RZ, R69.reuse.H0_H0 ;  /* 0x20000045ff007230 */ /* 0x100fe20000004100 */
        /* <DEDUP_REMOVED lines=83> */
.L_x_2564:
[----:B------:R-:W-:Y:S05]  /*e3f0*/  BSYNC B0 ;  /* 0x0000000000007941 */ /* 0x000fea0003800000 */
.L_x_2563:
        /* <DEDUP_REMOVED lines=73> */
[----:B------:R-:W-:Y:S01]  /*e890*/  HADD2.F32 R2, -RZ, R76.H0_H0 ;  /* 0x2000004cff027230 */ /* 0x000fe20000004100 */
        /* <DEDUP_REMOVED lines=37> */
.L_x_2566:
[----:B------:R-:W-:Y:S05]  /*eaf0*/  BSYNC B0 ;  /* 0x0000000000007941 */ /* 0x000fea0003800000 */
.L_x_2565:
        /* <DEDUP_REMOVED lines=110> */
.L_x_2554:
[----:B------:R-:W-:Y:S05]  /*f1e0*/  BSYNC B2 ;  /* 0x0000000000027941 */ /* 0x000fea0003800000 */
.L_x_2532:
[----:B------:R-:W2:Y:S01]  /*f1f0*/  S2R R158, SR_TID.X ;  /* 0x00000000009e7919 */ /* 0x000ea20000002100 */
[----:B------:R-:W-:Y:S01]  /*f200*/  IMAD.MOV.U32 R3, RZ, RZ, 0x40 ;  /* 0x00000040ff037424 */ /* 0x000fe200078e00ff */
[----:B------:R-:W-:Y:S01]  /*f210*/  IADD3 R199, R194, 0x20, RZ ;  /* 0x00000020c2c77810 */ /* 0x000fe20007ffe0ff */
[----:B------:R-:W-:Y:S01]  /*f220*/  ULDC.64 UR4, c[0x0][0x208] ;  /* 0x0000820000047ab9 */ /* 0x000fe20000000a00 */
[----:B------:R-:W-:Y:S01]  /*f230*/  BAR.SYNC.DEFER_BLOCKING 0x0 ;  /* 0x0000000000007b1d */ /* 0x000fe20000010000 */
[----:B------:R-:W-:-:S05]  /*f240*/  USHF.L.U32 UR9, UR4, 0x6, URZ ;  /* 0x0000000604097899 */ /* 0x000fca000800063f */
[----:B------:R-:W-:Y:S01]  /*f250*/  UMOV UR8, 0x6 ;  /* 0x0000000600087882 */ /* 0x000fe20000000000 */
[----:B------:R-:W-:Y:S01]  /*f260*/  BSSY B0, `(.L_x_2567) ;  /* 0x0000136000007945 */ /* 0x000fe20003800000 */
[----:B------:R-:W-:Y:S01]  /*f270*/  USHF.L.U64.HI UR5, UR4, UR8, UR5 ;  /* 0x0000000804057299 */ /* 0x000fe20008010205 */
[----:B--2---:R-:W-:-:S04]  /*f280*/  LEA.HI R0, R214, R158, RZ, 0x4 ;  /* 0x0000009ed6007211 */ /* 0x004fc800078f20ff */
[----:B------:R-:W-:Y:S01]  /*f290*/  LOP3.LUT R0, R0, 0xfffffff0, RZ, 0xc0, !PT ;  /* 0xfffffff000007812 */ /* 0x000fe200078ec0ff */
[----:B------:R-:W-:Y:S04]  /*f2a0*/  LDSM.16.M88.4 R132, [R213] ;  /* 0x00000000d584783b */ /* 0x000fe80000000200 */
[----:B------:R-:W-:Y:S01]  /*f2b0*/  IMAD.IADD R0, R158, 0x1, -R0 ;  /* 0x000000019e007824 */ /* 0x000fe200078e0a00 */
[----:B------:R-:W-:Y:S04]  /*f2c0*/  LDSM.16.M88.4 R176, [R213+0x4000] ;  /* 0x00400000d5b0783b */ /* 0x000fe80000000200 */
[----:B------:R-:W-:-:S04]  /*f2d0*/  SHF.R.S32.HI R2, RZ, 0x1f, R0 ;  /* 0x0000001fff027819 */ /* 0x000fc80000011400 */
[----:B------:R-:W-:-:S04]  /*f2e0*/  LEA.HI R2, R2, R0, RZ, 0x3 ;  /* 0x0000000002027211 */ /* 0x000fc800078f18ff */
[----:B------:R-:W-:-:S05]  /*f2f0*/  LOP3.LUT R2, R2, 0xfffffff8, RZ, 0xc0, !PT ;  /* 0xfffffff802027812 */ /* 0x000fca00078ec0ff */
[----:B------:R-:W-:Y:S02]  /*f300*/  IMAD.IADD R0, R0, 0x1, -R2 ;  /* 0x0000000100007824 */ /* 0x000fe400078e0a02 */
[----:B------:R-:W-:-:S03]  /*f310*/  IMAD.MOV.U32 R2, RZ, RZ, 0x20 ;  /* 0x00000020ff027424 */ /* 0x000fc600078e00ff */
[C---:B------:R-:W-:Y:S02]  /*f320*/  LOP3.LUT P1, RZ, R0.reuse, 0x2, RZ, 0xc0, !PT ;  /* 0x0000000200ff7812 */ /* 0x040fe4000782c0ff */
[----:B------:R-:W-:Y:S02]  /*f330*/  LOP3.LUT P0, RZ, R0, 0x4, RZ, 0xc0, !PT ;  /* 0x0000000400ff7812 */ /* 0x000fe4000780c0ff */
[----:B------:R-:W-:Y:S02]  /*f340*/  SEL R0, R2, 0xffffffe0, !P1 ;  /* 0xffffffe002007807 */ /* 0x000fe40004800000 */
[----:B------:R-:W-:Y:S02]  /*f350*/  SEL R3, R3, 0xffffffc0, !P0 ;  /* 0xffffffc003037807 */ /* 0x000fe40004000000 */
[----:B------:R-:W-:Y:S01]  /*f360*/  LOP3.LUT P0, RZ, R147, 0x2, RZ, 0xc0, !PT ;  /* 0x0000000293ff7812 */ /* 0x000fe2000780c0ff */
[C---:B------:R-:W-:Y:S02]  /*f370*/  IMAD.IADD R0, R213.reuse, 0x1, R0 ;  /* 0x00000001d5007824 */ /* 0x040fe400078e0200 */
[----:B------:R-:W-:-:S02]  /*f380*/  IMAD.IADD R2, R213, 0x1, R3 ;  /* 0x00000001d5027824 */ /* 0x000fc400078e0203 */
[----:B------:R-:W-:Y:S01]  /*f390*/  IMAD.IADD R3, R0, 0x1, R3 ;  /* 0x0000000100037824 */ /* 0x000fe200078e0203 */
[----:B------:R-:W-:Y:S04]  /*f3a0*/  LDSM.16.M88.4 R136, [R0] ;  /* 0x000000000088783b */ /* 0x000fe80000000200 */
[----:B------:R2:W-:Y:S03]  /*f3b0*/  LDSM.16.M88.4 R180, [R0+0x4000] ;  /* 0x0040000000b4783b */ /* 0x0005e60000000200 */
[----:B------:R-:W-:Y:S01]  /*f3c0*/  @P0 IADD3 R199, R194, -0x20, RZ ;  /* 0xffffffe0c2c70810 */ /* 0x000fe20007ffe0ff */
[----:B------:R-:W-:Y:S03]  /*f3d0*/  LDSM.16.M88.4 R168, [R2] ;  /* 0x0000000002a8783b */ /* 0x000fe60000000200 */
[C---:B------:R-:W-:Y:S01]  /*f3e0*/  IADD3 R212, R199.reuse, 0x3000, RZ ;  /* 0x00003000c7d47810 */ /* 0x040fe20007ffe0ff */
[----:B------:R3:W-:Y:S01]  /*f3f0*/  LDSM.16.M88.4 R184, [R2+0x4000] ;  /* 0x0040000002b8783b */ /* 0x0007e20000000200 */
[----:B------:R-:W-:-:S02]  /*f400*/  IADD3 R211, R199, 0x2800, RZ ;  /* 0x00002800c7d37810 */ /* 0x000fc40007ffe0ff */
[C---:B------:R-:W-:Y:S01]  /*f410*/  IADD3 R210, R199.reuse, 0x2000, RZ ;  /* 0x00002000c7d27810 */ /* 0x040fe20007ffe0ff */
[----:B------:R-:W-:Y:S01]  /*f420*/  LDSM.16.M88.4 R172, [R3] ;  /* 0x0000000003ac783b */ /* 0x000fe20000000200 */
[C---:B------:R-:W-:Y:S02]  /*f430*/  IADD3 R209, R199.reuse, 0x1800, RZ ;  /* 0x00001800c7d17810 */ /* 0x040fe40007ffe0ff */
[C---:B------:R-:W-:Y:S01]  /*f440*/  IADD3 R208, R199.reuse, 0x1000, RZ ;  /* 0x00001000c7d07810 */ /* 0x040fe20007ffe0ff */
[----:B------:R4:W-:Y:S01]  /*f450*/  LDSM.16.M88.4 R188, [R3+0x4000] ;  /* 0x0040000003bc783b */ /* 0x0009e20000000200 */
[C---:B------:R-:W-:Y:S02]  /*f460*/  IADD3 R207, R199.reuse, 0x800, RZ ;  /* 0x00000800c7cf7810 */ /* 0x040fe40007ffe0ff */
[C---:B------:R-:W-:Y:S01]  /*f470*/  IADD3 R206, R199.reuse, 0x3800, RZ ;  /* 0x00003800c7ce7810 */ /* 0x040fe20007ffe0ff */
[----:B------:R-:W-:Y:S01]  /*f480*/  BAR.SYNC.DEFER_BLOCKING 0x0 ;  /* 0x0000000000007b1d */ /* 0x000fe20000010000 */
[----:B------:R-:W-:Y:S01]  /*f490*/  IADD3 R205, R199, 0x6800, RZ ;  /* 0x00006800c7cd7810 */ /* 0x000fe20007ffe0ff */
[----:B--2---:R-:W-:Y:S01]  /*f4a0*/  IMAD R0, R81, c[0x0][0x208], RZ ;  /* 0x0000820051007a24 */ /* 0x004fe200078e02ff */
[----:B------:R-:W-:-:S02]  /*f4b0*/  IADD3 R204, R199, 0x6000, RZ ;  /* 0x00006000c7cc7810 */ /* 0x000fc40007ffe0ff */
[C---:B------:R-:W-:Y:S01]  /*f4c0*/  IADD3 R203, R199.reuse, 0x5800, RZ ;  /* 0x00005800c7cb7810 */ /* 0x040fe20007ffe0ff */
[----:B------:R-:W-:Y:S01]  /*f4d0*/  IMAD R0, R112, c[0x0][0x20c], R0 ;  /* 0x0000830070007a24 */ /* 0x000fe200078e0200 */
[C---:B------:R-:W-:Y:S02]  /*f4e0*/  IADD3 R202, R199.reuse, 0x5000, RZ ;  /* 0x00005000c7ca7810 */ /* 0x040fe40007ffe0ff */
[C---:B------:R-:W-:Y:S01]  /*f4f0*/  IADD3 R201, R199.reuse, 0x4800, RZ ;  /* 0x00004800c7c97810 */ /* 0x040fe20007ffe0ff */
[----:B---3--:R-:W-:Y:S01]  /*f500*/  IMAD.MOV.U32 R2, RZ, RZ, R84 ;  /* 0x000000ffff027224 */ /* 0x008fe200078e0054 */
[----:B------:R-:W-:Y:S01]  /*f510*/  IADD3 R200, R199, 0x4000, RZ ;  /* 0x00004000c7c87810 */ /* 0x000fe20007ffe0ff */
[----:B----4-:R-:W-:Y:S01]  /*f520*/  IMAD.MOV.U32 R3, RZ, RZ, R86 ;  /* 0x000000ffff037224 */ /* 0x010fe200078e0056 */
[----:B------:R-:W-:-:S04]  /*f530*/  DEPBAR.LE SB0, 0x0 ;  /* 0x000080000000791a */ /* 0x000fc80000000000 */
[----:B------:R-:W-:Y:S06]  /*f540*/  BAR.SYNC.DEFER_BLOCKING 0x0 ;  /* 0x0000000000007b1d */ /* 0x000fec0000010000 */
[----:B-1----:R-:W1:Y:S04]  /*f550*/  LDSM.16.M88.4 R4, [R194] ;  /* 0x00000000c204783b */ /* 0x002e680000000200 */
[----:B------:R-:W2:Y:S04]  /*f560*/  LDSM.16.M88.4 R16, [R194+0x800] ;  /* 0x00080000c210783b */ /* 0x000ea80000000200 */
[----:B------:R-:W-:Y:S04]  /*f570*/  LDSM.16.M88.4 R28, [R199+0x800] ;  /* 0x00080000c71c783b */ /* 0x000fe80000000200 */
[----:B------:R-:W3:Y:S04]  /*f580*/  LDSM.16.M88.4 R20, [R199] ;  /* 0x00000000c714783b */ /* 0x000ee80000000200 */
[----:B------:R-:W4:Y:S04]  /*f590*/  LDSM.16.M88.4 R32, [R194+0x1000] ;  /* 0x00100000c220783b */ /* 0x000f280000000200 */
[----:B------:R-:W3:Y:S04]  /*f5a0*/  LDSM.16.M88.4 R36, [R199+0x1000] ;  /* 0x00100000c724783b */ /* 0x000ee80000000200 */
[----:B------:R-:W-:Y:S04]  /*f5b0*/  LDSM.16.M88.4 R44, [R199+0x1800] ;  /* 0x00180000c72c783b */ /* 0x000fe80000000200 */
[----:B------:R-:W-:Y:S04]  /*f5c0*/  LDSM.16.M88.4 R48, [R199+0x2000] ;  /* 0x00200000c730783b */ /* 0x000fe80000000200 */
[----:B------:R-:W-:Y:S04]  /*f5d0*/  LDSM.16.M88.4 R40, [R194+0x3000] ;  /* 0x00300000c228783b */ /* 0x000fe80000000200 */
[----:B------:R-:W-:Y:S01]  /*f5e0*/  LDSM.16.M88.4 R60, [R199+0x2800] ;  /* 0x00280000c73c783b */ /* 0x000fe20000000200 */
[C---:B-1----:R-:W-:Y:S03]  /*f5f0*/  HMMA.16816.F32 R12, R132.reuse, R4, RZ ;  /* 0x00000004840c723c */ /* 0x042fe600000018ff */
[----:B------:R-:W-:Y:S05]  /*f600*/  LDSM.16.M88.4 R76, [R199+0x3000] ;  /* 0x00300000c74c783b */ /* 0x000fea0000000200 */
[C---:B------:R-:W-:Y:S08]  /*f610*/  HMMA.16816.F32 R8, R132.reuse, R6, RZ ;  /* 0x000000068408723c */ /* 0x040ff000000018ff */
[----:B--2---:R-:W-:Y:S08]  /*f620*/  HMMA.16816.F32 R4, R132, R16, RZ ;  /* 0x000000108404723c */ /* 0x004ff000000018ff */
[C---:B---3--:R-:W-:Y:S01]  /*f630*/  HMMA.16816.F32 R96, R136.reuse, R20, R12 ;  /* 0x000000148860723c */ /* 0x048fe2000000180c */
[----:B------:R-:W-:Y:S07]  /*f640*/  LDSM.16.M88.4 R12, [R194+0x2000] ;  /* 0x00200000c20c783b */ /* 0x000fee0000000200 */
[C---:B------:R-:W-:Y:S01]  /*f650*/  HMMA.16816.F32 R92, R136.reuse, R22, R8 ;  /* 0x00000016885c723c */ /* 0x040fe20000001808 */
[----:B------:R-:W1:Y:S07]  /*f660*/  LDSM.16.M88.4 R20, [R194+0x1800] ;  /* 0x00180000c214783b */ /* 0x000e6e0000000200 */
[----:B------:R-:W-:Y:S07]  /*f670*/  HMMA.16816.F32 R100, R136, R28, R4 ;  /* 0x0000001c8864723c */ /* 0x000fee0000001804 */
[----:B------:R-:W-:Y:S01]  /*f680*/  IMAD.WIDE.U32 R4, R112, c[0x0][0x208], RZ ;  /* 0x0000820070047a25 */ /* 0x000fe200078e00ff */
[----:B------:R-:W-:Y:S03]  /*f690*/  HMMA.16816.F32 R16, R132, R18, RZ ;  /* 0x000000128410723c */ /* 0x000fe600000018ff */
[----:B------:R-:W-:Y:S01]  /*f6a0*/  IMAD.IADD R0, R5, 0x1, R0 ;  /* 0x0000000105007824 */ /* 0x000fe200078e0200 */
[----:B------:R-:W-:Y:S01]  /*f6b0*/  SEL R5, RZ, 0x2, P5 ;  /* 0x00000002ff057807 */ /* 0x000fe20002800000 */
[----:B------:R-:W-:-:S03]  /*f6c0*/  IMAD.WIDE.U32 R2, R4, 0x70, R2 ;  /* 0x0000007004027825 */ /* 0x000fc600078e0002 */
[----:B----4-:R-:W-:Y:S01]  /*f6d0*/  HMMA.16816.F32 R24, R132, R32, RZ ;  /* 0x000000208418723c */ /* 0x010fe200000018ff */
[----:B------:R-:W-:Y:S01]  /*f6e0*/  IMAD R4, R0, 0x70, RZ ;  /* 0x0000007000047824 */ /* 0x000fe200078e02ff */
[----:B------:R-:W-:Y:S01]  /*f6f0*/  LEA R6, P0, R2, c[0x0][0x1f8], 0x1 ;  /* 0x00007e0002067a11 */ /* 0x000fe200078008ff */
[----:B------:R-:W-:Y:S01]  /*f700*/  IMAD.IADD R8, R83, 0x1, R5 ;  /* 0x0000000153087824 */ /* 0x000fe200078e0205 */
[----:B------:R-:W-:Y:S01]  /*f710*/  IADD3 R0, R82, R157, -R106 ;  /* 0x0000009d52007210 */ /* 0x000fe20007ffe86a */
[----:B------:R-:W-:Y:S01]  /*f720*/  IMAD.IADD R3, R3, 0x1, R4 ;  /* 0x0000000103037824 */ /* 0x000fe200078e0204 */
[----:B------:R-:W-:Y:S02]  /*f730*/  IADD3 R4, P2, R6, UR9, RZ ;  /* 0x0000000906047c10 */ /* 0x000fe4000ff5e0ff */
[----:B------:R-:W-:Y:S02]  /*f740*/  LOP3.LUT P3, RZ, R8, 0x1, RZ, 0xc0, !PT ;  /* 0x0000000108ff7812 */ /* 0x000fe4000786c0ff */
[----:B------:R-:W-:-:S02]  /*f750*/  LEA.HI.X R7, R2, c[0x0][0x1fc], R3, 0x1, P0 ;  /* 0x00007f0002077a11 */ /* 0x000fc400000f0c03 */
[----:B------:R-:W-:Y:S02]  /*f760*/  LOP3.LUT P0, RZ, R8, 0x2, RZ, 0xc0, !PT ;  /* 0x0000000208ff7812 */ /* 0x000fe4000780c0ff */
[----:B------:R-:W-:Y:S01]  /*f770*/  ISETP.LT.OR P4, PT, R0, 0x1, !P3 ;  /* 0x000000010000780c */ /* 0x000fe20005f81670 */
[----:B------:R-:W2:Y:S01]  /*f780*/  LDSM.16.M88.4 R8, [R194+0x2800] ;  /* 0x00280000c208783b */ /* 0x000ea20000000200 */
[----:B------:R-:W-:Y:S01]  /*f790*/  IADD3.X R5, R7, UR5, RZ, P2, !PT ;  /* 0x0000000507057c10 */ /* 0x000fe200097fe4ff */
[----:B------:R-:W-:Y:S01]  /*f7a0*/  HMMA.16816.F32 R84, R136, R30, R16 ;  /* 0x0000001e8854723c */ /* 0x000fe20000001810 */
[----:B------:R-:W-:Y:S02]  /*f7b0*/  IADD3 R2, P1, R4, UR9, RZ ;  /* 0x0000000904027c10 */ /* 0x000fe4000ff3e0ff */
[----:B------:R-:W-:Y:S02]  /*f7c0*/  ISETP.LT.OR P2, PT, R0, 0x1, !P0 ;  /* 0x000000010000780c */ /* 0x000fe40004741670 */
[----:B------:R-:W-:-:S02]  /*f7d0*/  IADD3.X R3, R5, UR5, RZ, P1, !PT ;  /* 0x0000000505037c10 */ /* 0x000fc40008ffe4ff */
[C---:B------:R-:W-:Y:S01]  /*f7e0*/  ISETP.LT.OR P1, PT, R0.reuse, 0x21, !P3 ;  /* 0x000000210000780c */ /* 0x040fe20005f21670 */
[----:B------:R-:W-:Y:S02]  /*f7f0*/  HMMA.16816.F32 R16, R132, R34, RZ ;  /* 0x000000228410723c */ /* 0x000fe400000018ff */
[----:B------:R-:W-:Y:S01]  /*f800*/  @!PT LDS RZ, [RZ] ;  /* 0x00000000fffff984 */ /* 0x000fe20000000800 */
[----:B------:R-:W-:Y:S01]  /*f810*/  @!PT LDS RZ, [RZ] ;  /* 0x00000000fffff984 */ /* 0x000fe20000000800 */
[----:B------:R-:W-:Y:S01]  /*f820*/  @!PT LDS RZ, [RZ] ;  /* 0x00000000fffff984 */ /* 0x000fe20000000800 */
[----:B------:R3:W-:Y:S01]  /*f830*/  LDGSTS.E.BYPASS.LTC128B.128 [R215+0x100], [R6.64], !P4 ;  /* 0x0010000006d77fae */ /* 0x0007e2000e101d46 */
[----:B------:R-:W-:-:S05]  /*f840*/  ISETP.LT.OR P4, PT, R0, 0x21, !P0 ;  /* 0x000000210000780c */ /* 0x000fca0004781670 */
[----:B------:R3:W-:Y:S01]  /*f850*/  LDGSTS.E.BYPASS.LTC128B.128 [R215+0x3900], [R6.64+0x80], !P2 ;  /* 0x0390008006d77fae */ /* 0x0007e2000d101d46 */
[----:B------:R-:W-:Y:S01]  /*f860*/  ISETP.LT.OR P2, PT, R0, 0x41, !P3 ;  /* 0x000000410000780c */ /* 0x000fe20005f41670 */
[----:B------:R-:W-:Y:S01]  /*f870*/  HMMA.16816.F32 R88, R136, R36, R24 ;  /* 0x000000248858723c */ /* 0x000fe20000001818 */
[----:B------:R-:W-:Y:S01]  /*f880*/  ISETP.GT.AND P3, PT, R158, 0x7f, PT ;  /* 0x0000007f9e00780c */ /* 0x000fe20003f64270 */
[----:B------:R4:W-:Y:S01]  /*f890*/  LDGSTS.E.BYPASS.LTC128B.128 [R215+0x1100], [R4.64], !P1 ;  /* 0x0110000004d77fae */ /* 0x0009e2000c901d46 */
[----:B------:R-:W-:-:S03]  /*f8a0*/  ISETP.LT.OR P1, PT, R0, 0x41, !P0 ;  /* 0x000000410000780c */ /* 0x000fc60004721670 */
[----:B------:R4:W-:Y:S02]  /*f8b0*/  LDGSTS.E.BYPASS.LTC128B.128 [R215+0x4900], [R4.64+0x80], !P4 ;  /* 0x0490008004d77fae */ /* 0x0009e4000e101d46 */
[----:B-1----:R-:W-:Y:S04]  /*f8c0*/  HMMA.16816.F32 R32, R132, R20, RZ ;  /* 0x000000148420723c */ /* 0x002fe800000018ff */
[----:B------:R1:W-:Y:S01]  /*f8d0*/  LDGSTS.E.BYPASS.LTC128B.128 [R215+0x2100], [R2.64], !P2 ;  /* 0x0210000002d77fae */ /* 0x0003e2000d101d46 */
[----:B------:R-:W-:-:S03]  /*f8e0*/  LOP3.LUT P2, RZ, R147, 0x4, RZ, 0xc0, !PT ;  /* 0x0000000493ff7812 */ /* 0x000fc6000784c0ff */
[----:B------:R-:W-:Y:S01]  /*f8f0*/  HMMA.16816.F32 R28, R132, R22, RZ ;  /* 0x00000016841c723c */ /* 0x000fe200000018ff */
[----:B------:R1:W-:Y:S01]  /*f900*/  LDGSTS.E.BYPASS.LTC128B.128 [R215+0x5900], [R2.64+0x80], !P1 ;  /* 0x0590008002d77fae */ /* 0x0003e2000c901d46 */
[----:B------:R-:W-:-:S06]  /*f910*/  @!P3 ISETP.LT.OR P1, PT, R0, 0x61, P6 ;  /* 0x000000610000b80c */ /* 0x000fcc0003721670 */
[C---:B------:R-:W-:Y:S08]  /*f920*/  HMMA.16816.F32 R24, R132.reuse, R12, RZ ;  /* 0x0000000c8418723c */ /* 0x040ff000000018ff */
[----:B------:R-:W-:Y:S01]  /*f930*/  HMMA.16816.F32 R20, R132, R14, RZ ;  /* 0x0000000e8414723c */ /* 0x000fe200000018ff */
[----:B----4-:R-:W-:-:S04]  /*f940*/  @!P3 IADD3 R4, P0, R2, UR9, RZ ;  /* 0x000000090204bc10 */ /* 0x010fc8000ff1e0ff */
[----:B------:R-:W-:Y:S02]  /*f950*/  @!P3 IADD3.X R5, R3, UR5, RZ, P0, !PT ;  /* 0x000000050305bc10 */ /* 0x000fe400087fe4ff */
[----:B------:R-:W-:Y:S01]  /*f960*/  @!P3 ISETP.LT.OR P0, PT, R0, 0x61, P5 ;  /* 0x000000610000b80c */ /* 0x000fe20002f01670 */
[----:B------:R-:W-:Y:S01]  /*f970*/  IMAD.MOV.U32 R0, RZ, RZ, 0x40 ;  /* 0x00000040ff007424 */ /* 0x000fe200078e00ff */
[----:B------:R-:W-:Y:S01]  /*f980*/  HMMA.16816.F32 R80, R136, R44, R32 ;  /* 0x0000002c8850723c */ /* 0x000fe20000001820 */
[----:B------:R3:W-:Y:S03]  /*f990*/  @!P3 LDGSTS.E.BYPASS.LTC128B.128 [R216+0x3100], [R4.64], !P1 ;  /* 0x0310000004d8bfae */ /* 0x0007e6000c901d46 */
[----:B------:R-:W-:-:S04]  /*f9a0*/  SEL R0, R0, 0xffffffc0, !P2 ;  /* 0xffffffc000007807 */ /* 0x000fc80005000000 */
[----:B------:R-:W-:Y:S01]  /*f9b0*/  HMMA.16816.F32 R52, R136, R48, R24 ;  /* 0x000000308834723c */ /* 0x000fe20000001818 */
[--C-:B------:R-:W-:Y:S02]  /*f9c0*/  IMAD.IADD R193, R194, 0x1, R0.reuse ;  /* 0x00000001c2c17824 */ /* 0x100fe400078e0200 */
[----:B------:R3:W-:Y:S01]  /*f9d0*/  @!P3 LDGSTS.E.BYPASS.LTC128B.128 [R216+0x6900], [R4.64+0x80], !P0 ;  /* 0x0690008004d8bfae */ /* 0x0007e2000c101d46 */
[----:B------:R-:W-:Y:S01]  /*f9e0*/  IMAD.IADD R192, R199, 0x1, R0 ;  /* 0x00000001c7c07824 */ /* 0x000fe200078e0200 */
[----:B------:R-:W-:Y:S02]  /*f9f0*/  ISETP.GT.AND P0, PT, R112, R252, PT ;  /* 0x000000fc7000720c */ /* 0x000fe40003f04270 */
[----:B------:R-:W4:Y:S01]  /*fa00*/  LDSM.16.M88.4 R72, [R193+0x800] ;  /* 0x00080000c148783b */ /* 0x000f220000000200 */
[----:B--2---:R-:W-:Y:S03]  /*fa10*/  HMMA.16816.F32 R12, R132, R10, RZ ;  /* 0x0000000a840c723c */ /* 0x004fe600000018ff */
[----:B------:R-:W2:Y:S04]  /*fa20*/  LDSM.16.M88.4 R68, [R193+0x1000] ;  /* 0x00100000c144783b */ /* 0x000ea80000000200 */
[----:B------:R-:W1:Y:S01]  /*fa30*/  LDSM.16.M88.4 R32, [R193+0x1800] ;  /* 0x00180000c120783b */ /* 0x000e620000000200 */
[C---:B------:R-:W-:Y:S03]  /*fa40*/  HMMA.16816.F32 R48, R136.reuse, R50, R20 ;  /* 0x000000328830723c */ /* 0x040fe60000001814 */
[----:B------:R-:W1:Y:S04]  /*fa50*/  LDSM.16.M88.4 R20, [R193+0x2000] ;  /* 0x00200000c114783b */ /* 0x000e680000000200 */
[----:B------:R-:W1:Y:S01]  /*fa60*/  LDSM.16.M88.4 R56, [R193] ;  /* 0x00000000c138783b */ /* 0x000e620000000200 */
[----:B------:R-:W-:Y:S03]  /*fa70*/  HMMA.16816.F32 R108, R136, R38, R16 ;  /* 0x00000026886c723c */ /* 0x000fe60000001810 */
[----:B------:R-:W-:Y:S04]  /*fa80*/  LDSM.16.M88.4 R24, [R192] ;  /* 0x00000000c018783b */ /* 0x000fe80000000200 */
[----:B------:R-:W-:Y:S01]  /*fa90*/  LDSM.16.M88.4 R152, [R199+0x6800] ;  /* 0x00680000c798783b */ /* 0x000fe20000000200 */
[C---:B------:R-:W-:Y:S03]  /*faa0*/  HMMA.16816.F32 R16, R132.reuse, R8, RZ ;  /* 0x000000088410723c */ /* 0x040fe600000018ff */
[----:B------:R-:W0:Y:S05]  /*fab0*/  LDGDEPBAR ;  /* 0x00000000000079af */ /* 0x000e2a0000000000 */
[C---:B------:R-:W-:Y:S08]  /*fac0*/  HMMA.16816.F32 R8, R132.reuse, R40, RZ ;  /* 0x000000288408723c */ /* 0x040ff000000018ff */
[----:B---3--:R-:W-:Y:S08]  /*fad0*/  HMMA.16816.F32 R4, R132, R42, RZ ;  /* 0x0000002a8404723c */ /* 0x008ff000000018ff */
[C---:B------:R-:W-:Y:S08]  /*fae0*/  HMMA.16816.F32 R64, R136.reuse, R46, R28 ;  /* 0x0000002e8840723c */ /* 0x040ff0000000181c */
[C---:B------:R-:W-:Y:S01]  /*faf0*/  HMMA.16816.F32 R36, R136.reuse, R62, R12 ;  /* 0x0000003e8824723c */ /* 0x040fe2000000180c */
[----:B------:R-:W3:Y:S07]  /*fb00*/  LDSM.16.M88.4 R12, [R193+0x3000] ;  /* 0x00300000c10c783b */ /* 0x000eee0000000200 */
[C---:B------:R-:W-:Y:S08]  /*fb10*/  HMMA.16816.F32 R28, R136.reuse, R76, R8 ;  /* 0x0000004c881c723c */ /* 0x040ff00000001808 */
[C---:B------:R-:W-:Y:S01]  /*fb20*/  HMMA.16816.F32 R44, R136.reuse, R60, R16 ;  /* 0x0000003c882c723c */ /* 0x040fe20000001810 */
[----:B------:R-:W1:Y:S07]  /*fb30*/  LDSM.16.M88.4 R16, [R193+0x2800] ;  /* 0x00280000c110783b */ /* 0x000e6e0000000200 */
[----:B------:R-:W-:Y:S08]  /*fb40*/  HMMA.16816.F32 R8, R136, R78, R4 ;  /* 0x0000004e8808723c */ /* 0x000ff00000001804 */
[C---:B----4-:R-:W-:Y:S08]  /*fb50*/  HMMA.16816.F32 R76, R168.reuse, R72, R100 ;  /* 0x00000048a84c723c */ /* 0x050ff00000001864 */
[C---:B------:R-:W-:Y:S08]  /*fb60*/  HMMA.16816.F32 R84, R168.reuse, R74, R84 ;  /* 0x0000004aa854723c */ /* 0x040ff00000001854 */
[C---:B--2---:R-:W-:Y:S08]  /*fb70*/  HMMA.16816.F32 R88, R168.reuse, R68, R88 ;  /* 0x00000044a858723c */ /* 0x044ff00000001858 */
[C---:B------:R-:W-:Y:S08]  /*fb80*/  HMMA.16816.F32 R108, R168.reuse, R70, R108 ;  /* 0x00000046a86c723c */ /* 0x040ff0000000186c */
[C---:B-1----:R-:W-:Y:S08]  /*fb90*/  HMMA.16816.F32 R72, R168.reuse, R34, R64 ;  /* 0x00000022a848723c */ /* 0x042ff00000001840 */
[C---:B------:R-:W-:Y:S08]  /*fba0*/  HMMA.16816.F32 R68, R168.reuse, R20, R52 ;  /* 0x00000014a844723c */ /* 0x040ff00000001834 */
[C---:B------:R-:W-:Y:S01]  /*fbb0*/  HMMA.16816.F32 R64, R168.reuse, R22, R48 ;  /* 0x00000016a840723c */ /* 0x040fe20000001830 */
[----:B------:R-:W1:Y:S07]  /*fbc0*/  LDSM.16.M88.4 R20, [R192+0x1000] ;  /* 0x00100000c014783b */ /* 0x000e6e0000000200 */
[C---:B------:R-:W-:Y:S08]  /*fbd0*/  HMMA.16816.F32 R4, R168.reuse, R56, R96 ;  /* 0x00000038a804723c */ /* 0x040ff00000001860 */
[C---:B---3--:R-:W-:Y:S01]  /*fbe0*/  HMMA.16816.F32 R52, R168.reuse, R12, R28 ;  /* 0x0000000ca834723c */ /* 0x048fe2000000181c */
[----:B------:R-:W2:Y:S07]  /*fbf0*/  LDSM.16.M88.4 R28, [R192+0x1800] ;  /* 0x00180000c01c783b */ /* 0x000eae0000000200 */
[C---:B------:R-:W-:Y:S01]  /*fc00*/  HMMA.16816.F32 R40, R168.reuse, R58, R92 ;  /* 0x0000003aa828723c */ /* 0x040fe2000000185c */
[----:B------:R-:W-:Y:S07]  /*fc10*/  LDSM.16.M88.4 R92, [R199+0x4000] ;  /* 0x00400000c75c783b */ /* 0x000fee0000000200 */
[C---:B------:R-:W-:Y:S08]  /*fc20*/  HMMA.16816.F32 R60, R168.reuse, R16, R44 ;  /* 0x00000010a83c723c */ /* 0x040ff0000000182c */
[C---:B------:R-:W-:Y:S08]  /*fc30*/  HMMA.16816.F32 R56, R168.reuse, R18, R36 ;  /* 0x00000012a838723c */ /* 0x040ff00000001824 */
[----:B------:R-:W-:Y:S01]  /*fc40*/  HMMA.16816.F32 R80, R168, R32, R80 ;  /* 0x00000020a850723c */ /* 0x000fe20000001850 */
[----:B------:R-:W3:Y:S07]  /*fc50*/  LDSM.16.M88.4 R32, [R192+0x800] ;  /* 0x00080000c020783b */ /* 0x000eee0000000200 */
[----:B------:R-:W-:Y:S01]  /*fc60*/  HMMA.16816.F32 R16, R172, R24, R4 ;  /* 0x00000018ac10723c */ /* 0x000fe20000001804 */
[----:B------:R-:W4:Y:S07]  /*fc70*/  LDSM.16.M88.4 R4, [R192+0x2800] ;  /* 0x00280000c004783b */ /* 0x000f2e0000000200 */
[----:B------:R-:W-:Y:S01]  /*fc80*/  HMMA.16816.F32 R48, R168, R14, R8 ;  /* 0x0000000ea830723c */ /* 0x000fe20000001808 */
[----:B------:R-:W3:Y:S04]  /*fc90*/  LDSM.16.M88.4 R8, [R192+0x2000] ;  /* 0x00200000c008783b */ /* 0x000ee80000000200 */
[----:B------:R-:W-:Y:S03]  /*fca0*/  LDSM.16.M88.4 R12, [R192+0x3000] ;  /* 0x00300000c00c783b */ /* 0x000fe60000000200 */
[C---:B-1----:R-:W-:Y:S08]  /*fcb0*/  HMMA.16816.F32 R36, R172.reuse, R20, R88 ;  /* 0x00000014ac24723c */ /* 0x042ff00000001858 */
[C---:B------:R-:W-:Y:S01]  /*fcc0*/  HMMA.16816.F32 R108, R172.reuse, R22, R108 ;  /* 0x00000016ac6c723c */ /* 0x040fe2000000186c */
[----:B------:R-:W1:Y:S07]  /*fcd0*/  LDSM.16.M88.4 R20, [R194+0x3800] ;  /* 0x00380000c214783b */ /* 0x000e6e0000000200 */
[C---:B------:R-:W-:Y:S08]  /*fce0*/  HMMA.16816.F32 R24, R172.reuse, R26, R40 ;  /* 0x0000001aac18723c */ /* 0x040ff00000001828 */
[C---:B--2---:R-:W-:Y:S08]  /*fcf0*/  HMMA.16816.F32 R140, R172.reuse, R28, R80 ;  /* 0x0000001cac8c723c */ /* 0x044ff00000001850 */
[C---:B------:R-:W-:Y:S01]  /*fd00*/  HMMA.16816.F32 R128, R172.reuse, R30, R72 ;  /* 0x0000001eac80723c */ /* 0x040fe20000001848 */
[----:B------:R-:W2:Y:S04]  /*fd10*/  LDSM.16.M88.4 R28, [R194+0x4800] ;  /* 0x00480000c21c783b */ /* 0x000ea80000000200 */
[----:B------:R-:W-:Y:S03]  /*fd20*/  LDSM.16.M88.4 R72, [R199+0x3800] ;  /* 0x00380000c748783b */ /* 0x000fe60000000200 */
[C---:B---3--:R-:W-:Y:S08]  /*fd30*/  HMMA.16816.F32 R44, R172.reuse, R32, R76 ;  /* 0x00000020ac2c723c */ /* 0x048ff0000000184c */
[C---:B------:R-:W-:Y:S01]  /*fd40*/  HMMA.16816.F32 R40, R172.reuse, R34, R84 ;  /* 0x00000022ac28723c */ /* 0x040fe20000001854 */
[----:B------:R-:W3:Y:S07]  /*fd50*/  LDSM.16.M88.4 R32, [R194+0x4000] ;  /* 0x00400000c220783b */ /* 0x000eee0000000200 */
[C---:B----4-:R-:W-:Y:S01]  /*fd60*/  HMMA.16816.F32 R116, R172.reuse, R4, R60 ;  /* 0x00000004ac74723c */ /* 0x050fe2000000183c */
[----:B------:R-:W-:Y:S07]  /*fd70*/  LDSM.16.M88.4 R60, [R199+0x5000] ;  /* 0x00500000c73c783b */ /* 0x000fee0000000200 */
[C---:B------:R-:W-:Y:S01]  /*fd80*/  HMMA.16816.F32 R104, R172.reuse, R6, R56 ;  /* 0x00000006ac68723c */ /* 0x040fe20000001838 */
[----:B------:R-:W4:Y:S04]  /*fd90*/  LDSM.16.M88.4 R4, [R194+0x5800] ;  /* 0x00580000c204783b */ /* 0x000f280000000200 */
[----:B------:R-:W-:Y:S03]  /*fda0*/  LDSM.16.M88.4 R56, [R199+0x5800] ;  /* 0x00580000c738783b */ /* 0x000fe60000000200 */
[C---:B------:R-:W-:Y:S01]  /*fdb0*/  HMMA.16816.F32 R124, R172.reuse, R8, R68 ;  /* 0x00000008ac7c723c */ /* 0x040fe20000001844 */
[----:B------:R-:W-:Y:S07]  /*fdc0*/  LDSM.16.M88.4 R68, [R199+0x4800] ;  /* 0x00480000c744783b */ /* 0x000fee0000000200 */
[----:B------:R-:W-:Y:S01]  /*fdd0*/  HMMA.16816.F32 R120, R172, R10, R64 ;  /* 0x0000000aac78723c */ /* 0x000fe20000001840 */
[----:B------:R-:W3:Y:S07]  /*fde0*/  LDSM.16.M88.4 R8, [R194+0x5000] ;  /* 0x00500000c208783b */ /* 0x000eee0000000200 */
[C---:B-1----:R-:W-:Y:S08]  /*fdf0*/  HMMA.16816.F32 R88, R176.reuse, R20, R16 ;  /* 0x00000014b058723c */ /* 0x042ff00000001810 */
[----:B------:R-:W-:Y:S01]  /*fe00*/  HMMA.16816.F32 R80, R176, R22, R24 ;  /* 0x00000016b050723c */ /* 0x000fe20000001818 */
[----:B------:R-:W1:Y:S04]  /*fe10*/  LDSM.16.M88.4 R20, [R194+0x6000] ;  /* 0x00600000c214783b */ /* 0x000e680000000200 */
[----:B------:R-:W1:Y:S03]  /*fe20*/  LDSM.16.M88.4 R24, [R194+0x6800] ;  /* 0x00680000c218783b */ /* 0x000e660000000200 */
[----:B------:R-:W-:Y:S08]  /*fe30*/  HMMA.16816.F32 R100, R172, R12, R52 ;  /* 0x0000000cac64723c */ /* 0x000ff00000001834 */
[----:B--2---:R-:W-:Y:S01]  /*fe40*/  HMMA.16816.F32 R52, R176, R30, R108 ;  /* 0x0000001eb034723c */ /* 0x004fe2000000186c */
[----:B------:R-:W2:Y:S07]  /*fe50*/  LDSM.16.M88.4 R108, [R199+0x6000] ;  /* 0x00600000c76c783b */ /* 0x000eae0000000200 */
[----:B------:R-:W-:Y:S08]  /*fe60*/  HMMA.16816.F32 R96, R172, R14, R48 ;  /* 0x0000000eac60723c */ /* 0x000ff00000001830 */
[C---:B---3--:R-:W-:Y:S08]  /*fe70*/  HMMA.16816.F32 R84, R176.reuse, R32, R44 ;  /* 0x00000020b054723c */ /* 0x048ff0000000182c */
[C---:B----4-:R-:W-:Y:S08]  /*fe80*/  HMMA.16816.F32 R12, R176.reuse, R6, R120 ;  /* 0x00000006b00c723c */ /* 0x050ff00000001878 */
[C---:B------:R-:W-:Y:S08]  /*fe90*/  HMMA.16816.F32 R48, R176.reuse, R8, R140 ;  /* 0x00000008b030723c */ /* 0x040ff0000000188c */
[C---:B------:R-:W-:Y:S08]  /*fea0*/  HMMA.16816.F32 R44, R176.reuse, R10, R128 ;  /* 0x0000000ab02c723c */ /* 0x040ff00000001880 */
[C---:B------:R-:W-:Y:S01]  /*feb0*/  HMMA.16816.F32 R16, R176.reuse, R4, R124 ;  /* 0x00000004b010723c */ /* 0x040fe2000000187c */
[----:B------:R-:W-:Y:S07]  /*fec0*/  LDSM.16.M88.4 R124, [R193+0x4000] ;  /* 0x00400000c17c783b */ /* 0x000fee0000000200 */
[C---:B-1----:R-:W-:Y:S01]  /*fed0*/  HMMA.16816.F32 R8, R176.reuse, R20, R116 ;  /* 0x00000014b008723c */ /* 0x042fe20000001874 */
[----:B------:R-:W-:Y:S07]  /*fee0*/  LDSM.16.M88.4 R116, [R192+0x3800] ;  /* 0x00380000c074783b */ /* 0x000fee0000000200 */
[C---:B------:R-:W-:Y:S08]  /*fef0*/  HMMA.16816.F32 R4, R176.reuse, R22, R104 ;  /* 0x00000016b004723c */ /* 0x040ff00000001868 */
[C---:B------:R-:W-:Y:S01]  /*ff00*/  HMMA.16816.F32 R64, R176.reuse, R28, R36 ;  /* 0x0000001cb040723c */ /* 0x040fe20000001824 */
[----:B------:R-:W1:Y:S07]  /*ff10*/  LDSM.16.M88.4 R36, [R193+0x3800] ;  /* 0x00380000c124783b */ /* 0x000e6e0000000200 */
[C---:B------:R-:W-:Y:S08]  /*ff20*/  HMMA.16816.F32 R76, R176.reuse, R34, R40 ;  /* 0x00000022b04c723c */ /* 0x040ff00000001828 */
[C---:B------:R-:W-:Y:S08]  /*ff30*/  HMMA.16816.F32 R20, R176.reuse, R24, R100 ;  /* 0x00000018b014723c */ /* 0x040ff00000001864 */
[----:B------:R-:W-:Y:S08]  /*ff40*/  HMMA.16816.F32 R40, R176, R26, R96 ;  /* 0x0000001ab028723c */ /* 0x000ff00000001860 */
[C---:B------:R-:W-:Y:S01]  /*ff50*/  HMMA.16816.F32 R100, R180.reuse, R58, R12 ;  /* 0x0000003ab464723c */ /* 0x040fe2000000180c */
[----:B------:R-:W3:Y:S07]  /*ff60*/  LDSM.16.M88.4 R12, [R193+0x4800] ;  /* 0x00480000c10c783b */ /* 0x000eee0000000200 */
[C---:B------:R-:W-:Y:S01]  /*ff70*/  HMMA.16816.F32 R28, R180.reuse, R74, R80 ;  /* 0x0000004ab41c723c */ /* 0x040fe20000001850 */
[----:B------:R-:W4:Y:S07]  /*ff80*/  LDSM.16.M88.4 R80, [R193+0x6000] ;  /* 0x00600000c150783b */ /* 0x000f2e0000000200 */
[C---:B------:R-:W-:Y:S01]  /*ff90*/  HMMA.16816.F32 R104, R180.reuse, R56, R16 ;  /* 0x00000038b468723c */ /* 0x040fe20000001810 */
[----:B------:R-:W-:Y:S07]  /*ffa0*/  LDSM.16.M88.4 R56, [R192+0x6000] ;  /* 0x00600000c038783b */ /* 0x000fee0000000200 */
[C---:B--2---:R-:W-:Y:S01]  /*ffb0*/  HMMA.16816.F32 R16, R180.reuse, R108, R8 ;  /* 0x0000006cb410723c */ /* 0x044fe20000001808 */
[----:B------:R-:W2:Y:S07]  /*ffc0*/  LDSM.16.M88.4 R8, [R193+0x5000] ;  /* 0x00500000c108783b */ /* 0x000eae0000000200 */
[C---:B------:R-:W-:Y:S01]  /*ffd0*/  HMMA.16816.F32 R96, R180.reuse, R110, R4 ;  /* 0x0000006eb460723c */ /* 0x040fe20000001804 */
[----:B------:R-:W1:Y:S04]  /*ffe0*/  LDSM.16.M88.4 R4, [R193+0x5800] ;  /* 0x00580000c104783b */ /* 0x000e680000000200 */
[----:B------:R-:W1:Y:S03]  /*fff0*/  LDSM.16.M88.4 R108, [R193+0x6800] ;  /* 0x00680000c16c783b */ /* 0x000e660000000200 */
[C---:B------:R-:W-:Y:S08]  /*10000*/  HMMA.16816.F32 R32, R180.reuse, R72, R88 ;  /* 0x00000048b420723c */ /* 0x040ff00000001858 */
[C---:B------:R-:W-:Y:S08]  /*10010*/  HMMA.16816.F32 R24, R180.reuse, R92, R84 ;  /* 0x0000005cb418723c */ /* 0x040ff00000001854 */
[C---:B------:R-:W-:Y:S01]  /*10020*/  HMMA.16816.F32 R148, R180.reuse, R68, R64 ;  /* 0x00000044b494723c */ /* 0x040fe20000001840 */
[----:B------:R-:W-:Y:S07]  /*10030*/  LDSM.16.M88.4 R64, [R192+0x5000] ;  /* 0x00500000c040783b */ /* 0x000fee0000000200 */
[C---:B------:R-:W-:Y:S01]  /*10040*/  HMMA.16816.F32 R140, R180.reuse, R70, R52 ;  /* 0x00000046b48c723c */ /* 0x040fe20000001834 */
[----:B------:R-:W-:Y:S04]  /*10050*/  LDSM.16.M88.4 R68, [R192+0x4800] ;  /* 0x00480000c044783b */ /* 0x000fe80000000200 */
[----:B------:R-:W-:Y:S03]  /*10060*/  LDSM.16.M88.4 R52, [R192+0x6800] ;  /* 0x00680000c034783b */ /* 0x000fe60000000200 */
[C---:B-----5:R-:W-:Y:S01]  /*10070*/  HMMA.16816.F32 R144, R180.reuse, R94, R76 ;  /* 0x0000005eb490723c */ /* 0x060fe2000000184c */
[----:B------:R-:W2:Y:S07]  /*10080*/  LDSM.16.M88.4 R76, [R192+0x4000] ;  /* 0x00400000c04c783b */ /* 0x000eae0000000200 */
[C---:B------:R-:W-:Y:S08]  /*10090*/  HMMA.16816.F32 R128, R180.reuse, R60, R48 ;  /* 0x0000003cb480723c */ /* 0x040ff00000001830 */
[----:B------:R-:W-:Y:S01]  /*100a0*/  HMMA.16816.F32 R120, R180, R62, R44 ;  /* 0x0000003eb478723c */ /* 0x000fe2000000182c */
[----:B------:R-:W2:Y:S01]  /*100b0*/  LDSM.16.M88.4 R60, [R192+0x5800] ;  /* 0x00580000c03c783b */ /* 0x000ea20000000200 */
[----:B------:R-:W-:-:S06]  /*100c0*/  DEPBAR.LE SB0, 0x0 ;  /* 0x000080000000791a */ /* 0x000fcc0000000000 */
[C---:B------:R-:W-:Y:S08]  /*100d0*/  HMMA.16816.F32 R92, R180.reuse, R152, R20 ;  /* 0x00000098b45c723c */ /* 0x040ff00000001814 */
[----:B------:R-:W-:Y:S08]  /*100e0*/  HMMA.16816.F32 R88, R180, R154, R40 ;  /* 0x0000009ab458723c */ /* 0x000ff00000001828 */
[C---:B-1----:R-:W-:Y:S08]  /*100f0*/  HMMA.16816.F32 R84, R184.reuse, R36, R32 ;  /* 0x00000024b854723c */ /* 0x042ff00000001820 */
[C---:B------:R-:W-:Y:S08]  /*10100*/  HMMA.16816.F32 R72, R184.reuse, R38, R28 ;  /* 0x00000026b848723c */ /* 0x040ff0000000181c */
[C---:B------:R-:W-:Y:S08]  /*10110*/  HMMA.16816.F32 R48, R184.reuse, R124, R24 ;  /* 0x0000007cb830723c */ /* 0x040ff00000001818 */
[C---:B---3--:R-:W-:Y:S08]  /*10120*/  HMMA.16816.F32 R40, R184.reuse, R12, R148 ;  /* 0x0000000cb828723c */ /* 0x048ff00000001894 */
[C---:B------:R-:W-:Y:S08]  /*10130*/  HMMA.16816.F32 R36, R184.reuse, R14, R140 ;  /* 0x0000000eb824723c */ /* 0x040ff0000000188c */
[C---:B----4-:R-:W-:Y:S08]  /*10140*/  HMMA.16816.F32 R16, R184.reuse, R80, R16 ;  /* 0x00000050b810723c */ /* 0x050ff00000001810 */
        /* <DEDUP_REMOVED lines=71> */
.L_x_2568:
[----:B------:R-:W-:Y:S05]  /*105c0*/  BSYNC B0 ;  /* 0x0000000000007941 */ /* 0x000fea0003800000 */
.L_x_2567:
        /* <DEDUP_REMOVED lines=127> */
[----:B------:R-:W-:-:S02]  /*10dc0*/  FSEL R128, R25, -INF , P2 ;  /* 0xff80000019807808 */ /* 0x000fc40001000000 */
[----:B------:R-:W-:Y:S02]  /*10dd0*/  FMNMX.FTZ R4, R111, R4, !PT ;  /* 0x000000046f047209 */ /* 0x000fe40007810000 */
[----:B------:R-:W-:Y:S02]  /*10de0*/  FMNMX.FTZ R3, R129, R3, !PT ;  /* 0x0000000381037209 */ /* 0x000fe40007810000 */
[----:B------:R-:W-:Y:S02]  /*10df0*/  FSEL R127, R20, -INF , P0 ;  /* 0xff800000147f7808 */ /* 0x000fe40000000000 */
[C---:B------:R-:W-:Y:S02]  /*10e00*/  ISETP.GT.AND P0, PT, R0.reuse, 0x49, PT ;  /* 0x000000490000780c */ /* 0x040fe40003f04270 */
[----:B------:R-:W-:Y:S02]  /*10e10*/  ISETP.GT.AND P1, PT, R0, 0x38, PT ;  /* 0x000000380000780c */ /* 0x000fe40003f24270 */
[----:B------:R-:W-:-:S02]  /*10e20*/  ISETP.GT.AND P2, PT, R2, 0x49, PT ;  /* 0x000000490200780c */ /* 0x000fc40003f44270 */
        /* <DEDUP_REMOVED lines=8> */
[----:B------:R-:W-:Y:S02]  /*10eb0*/  ISETP.GT.AND P1, PT, R0, 0x40, PT ;  /* 0x000000400000780c */ /* 0x000fe40003f24270 */
[----:B------:R-:W-:Y:S02]  /*10ec0*/  ISETP.GT.AND P2, PT, R2, 0x51, PT ;  /* 0x000000510200780c */ /* 0x000fe40003f44270 */
[----:B------:R-:W-:Y:S02]  /*10ed0*/  FSEL R160, R40, -INF , P0 ;  /* 0xff80000028a07808 */ /* 0x000fe40000000000 */
[----:B------:R-:W-:-:S02]  /*10ee0*/  FMNMX.FTZ R4, R124, R4, !PT ;  /* 0x000000047c047209 */ /* 0x000fc40007810000 */
[----:B------:R-:W-:Y:S02]  /*10ef0*/  FMNMX.FTZ R3, R130, R3, !PT ;  /* 0x0000000382037209 */ /* 0x000fe40007810000 */
[----:B------:R-:W-:Y:S02]  /*10f00*/  FSEL R140, R26, -INF , P1 ;  /* 0xff8000001a8c7808 */ /* 0x000fe40000800000 */
[----:B------:R-:W-:Y:S01]  /*10f10*/  ISETP.GT.AND P1, PT, R0, 0x48, PT ;  /* 0x000000480000780c */ /* 0x000fe20003f24270 */
[----:B------:R-:W-:Y:S01]  /*10f20*/  LDSM.16.MT88.4 R24, [R195+0x3800] ;  /* 0x00380000c318783b */ /* 0x000fe20000004200 */
[----:B------:R-:W-:Y:S02]  /*10f30*/  ISETP.GT.AND P3, PT, R2, 0x58, PT ;  /* 0x000000580200780c */ /* 0x000fe40003f64270 */
[----:B------:R-:W-:Y:S02]  /*10f40*/  FSEL R159, R41, -INF , P2 ;  /* 0xff800000299f7808 */ /* 0x000fe40001000000 */
[----:B------:R-:W-:-:S02]  /*10f50*/  FMNMX.FTZ R4, R125, R4, !PT ;  /* 0x000000047d047209 */ /* 0x000fc40007810000 */
[----:B------:R-:W-:Y:S02]  /*10f60*/  FMNMX.FTZ R3, R160, R3, !PT ;  /* 0x00000003a0037209 */ /* 0x000fe40007810000 */
[----:B------:R-:W-:Y:S02]  /*10f70*/  FSEL R131, R22, -INF , P1 ;  /* 0xff80000016837808 */ /* 0x000fe40000800000 */
[----:B------:R-:W-:Y:S01]  /*10f80*/  ISETP.GT.AND P1, PT, R2, 0x59, PT ;  /* 0x000000590200780c */ /* 0x000fe20003f24270 */
[----:B------:R-:W-:Y:S01]  /*10f90*/  LDSM.16.MT88.4 R20, [R197] ;  /* 0x00000000c514783b */ /* 0x000fe20000004200 */
[----:B------:R-:W-:Y:S02]  /*10fa0*/  FSEL R161, R56, -INF , P3 ;  /* 0xff80000038a17808 */ /* 0x000fe40001800000 */
        /* <DEDUP_REMOVED lines=8> */
[----:B------:R-:W-:Y:S02]  /*11030*/  ISETP.GT.AND P2, PT, R2, 0x69, PT ;  /* 0x000000690200780c */ /* 0x000fe40003f44270 */
[----:B------:R-:W-:Y:S02]  /*11040*/  FSEL R226, R12, -INF , P0 ;  /* 0xff8000000ce27808 */ /* 0x000fe40000000000 */
[----:B------:R-:W-:Y:S02]  /*11050*/  ISETP.GT.AND P1, PT, R0, 0x50, PT ;  /* 0x000000500000780c */ /* 0x000fe40003f24270 */
        /* <DEDUP_REMOVED lines=17> */
[----:B------:R-:W-:Y:S02]  /*11170*/  FSEL R165, R59, -INF , P0 ;  /* 0xff8000003ba57808 */ /* 0x000fe40000000000 */
[----:B------:R-:W-:Y:S02]  /*11180*/  ISETP.GT.AND P1, PT, R0, 0x60, PT ;  /* 0x000000600000780c */ /* 0x000fe40003f24270 */
[----:B------:R-:W-:Y:S02]  /*11190*/  FMNMX.FTZ R2, R162, R2, !PT ;  /* 0x00000002a2027209 */ /* 0x000fe40007810000 */
[----:B------:R-:W-:-:S02]  /*111a0*/  FMNMX.FTZ R3, R228, R3, !PT ;  /* 0x00000003e4037209 */ /* 0x000fc40007810000 */
[----:B------:R-:W-:Y:S02]  /*111b0*/  ISETP.GT.AND P0, PT, R0, 0x61, PT ;  /* 0x000000610000780c */ /* 0x000fe40003f04270 */
[----:B------:R-:W-:Y:S01]  /*111c0*/  FSEL R227, R14, -INF , P1 ;  /* 0xff8000000ee37808 */ /* 0x000fe20000800000 */
[----:B------:R-:W1:Y:S01]  /*111d0*/  SHFL.BFLY PT, R5, R3, 0x2, 0x1f ;  /* 0x0c401f0003057f89 */ /* 0x000e6200000e0000 */
[----:B------:R-:W-:Y:S02]  /*111e0*/  FMNMX.FTZ R2, R165, R2, !PT ;  /* 0x00000002a5027209 */ /* 0x000fe40007810000 */
[----:B------:R-:W-:Y:S02]  /*111f0*/  FSEL R229, R15, -INF , P0 ;  /* 0xff8000000fe57808 */ /* 0x000fe40000000000 */
[----:B------:R-:W-:Y:S01]  /*11200*/  ISETP.GT.AND P1, PT, R0, 0x68, PT ;  /* 0x000000680000780c */ /* 0x000fe20003f24270 */
[----:B------:R-:W-:Y:S01]  /*11210*/  LDSM.16.MT88.4 R12, [R195] ;  /* 0x00000000c30c783b */ /* 0x000fe20000004200 */
[----:B------:R-:W-:-:S02]  /*11220*/  FMNMX.FTZ R2, R227, R2, !PT ;  /* 0x00000002e3027209 */ /* 0x000fc40007810000 */
[----:B------:R-:W-:Y:S02]  /*11230*/  ISETP.GT.AND P0, PT, R0, 0x69, PT ;  /* 0x000000690000780c */ /* 0x000fe40003f04270 */
        /* <DEDUP_REMOVED lines=62> */
[----:B-----5:R-:W-:Y:S01]  /*11620*/  HMMA.16816.F32 R100, R4, R8, RZ ;  /* 0x000000080464723c */ /* 0x020fe200000018ff */
[----:B-1----:R-:W-:-:S04]  /*11630*/  FFMA.FTZ R3, R35, c[0x0][0x2d0], -R0 ;  /* 0x0000b40023037a23 */ /* 0x002fc80000010800 */
[----:B------:R1:W-:Y:S03]  /*11640*/  MUFU.EX2 R233, R3 ;  /* 0x0000000300e97308 */ /* 0x0003e60000000800 */
[C---:B------:R-:W-:Y:S01]  /*11650*/  HMMA.16816.F32 R32, R4.reuse, R22, RZ ;  /* 0x000000160420723c */ /* 0x040fe200000018ff */
[----:B------:R-:W4:Y:S07]  /*11660*/  LDSM.16.MT88.4 R20, [R196+0x800] ;  /* 0x00080000c414783b */ /* 0x000f2e0000004200 */
[----:B------:R-:W-:Y:S01]  /*11670*/  HMMA.16816.F32 R96, R4, R10, RZ ;  /* 0x0000000a0460723c */ /* 0x000fe200000018ff */
[----:B------:R-:W5:Y:S01]  /*11680*/  LDSM.16.MT88.4 R8, [R197+0x800] ;  /* 0x00080000c508783b */ /* 0x000f620000004200 */
[----:B-1----:R-:W-:-:S06]  /*11690*/  FFMA.FTZ R3, R44, c[0x0][0x2d0], -R0 ;  /* 0x0000b4002c037a23 */ /* 0x002fcc0000010800 */
[C---:B------:R-:W-:Y:S01]  /*116a0*/  HMMA.16816.F32 R68, R4.reuse, R24, RZ ;  /* 0x000000180444723c */ /* 0x040fe200000018ff */
[----:B------:R1:W1:Y:S07]  /*116b0*/  MUFU.EX2 R234, R3 ;  /* 0x0000000300ea7308 */ /* 0x00026e0000000800 */
[C---:B------:R-:W-:Y:S08]  /*116c0*/  HMMA.16816.F32 R24, R4.reuse, R26, RZ ;  /* 0x0000001a0418723c */ /* 0x040ff000000018ff */
[----:B------:R-:W-:Y:S01]  /*116d0*/  HMMA.16816.F32 R72, R4, R28, RZ ;  /* 0x0000001c0448723c */ /* 0x000fe200000018ff */
[----:B-1----:R-:W-:-:S04]  /*116e0*/  FFMA.FTZ R3, R45, c[0x0][0x2d0], -R0 ;  /* 0x0000b4002d037a23 */ /* 0x002fc80000010800 */
[----:B------:R1:W-:Y:S03]  /*116f0*/  MUFU.EX2 R232, R3 ;  /* 0x0000000300e87308 */ /* 0x0003e60000000800 */
[----:B------:R-:W-:Y:S07]  /*11700*/  HMMA.16816.F32 R76, R4, R30, RZ ;  /* 0x0000001e044c723c */ /* 0x000fee00000018ff */
[----:B---3--:R-:W-:-:S02]  /*11710*/  F2FP.PACK_AB R4, R241, R238 ;  /* 0x000000eef104723e */ /* 0x008fc400000000ff */
[----:B------:R-:W-:Y:S02]  /*11720*/  F2FP.PACK_AB R5, R234, R233 ;  /* 0x000000e9ea05723e */ /* 0x000fe400000000ff */
[----:B------:R-:W-:Y:S01]  /*11730*/  F2FP.PACK_AB R6, R243, R236 ;  /* 0x000000ecf306723e */ /* 0x000fe200000000ff */
[----:B-1----:R-:W-:-:S04]  /*11740*/  FFMA.FTZ R3, R46, c[0x0][0x2d0], -R0 ;  /* 0x0000b4002e037a23 */ /* 0x002fc80000010800 */
[----:B------:R-:W1:Y:S02]  /*11750*/  MUFU.EX2 R235, R3 ;  /* 0x0000000300eb7308 */ /* 0x000e640000000800 */
[----:B-1----:R-:W-:Y:S01]  /*11760*/  F2FP.PACK_AB R7, R235, R232 ;  /* 0x000000e8eb07723e */ /* 0x002fe200000000ff */
[----:B------:R-:W-:Y:S02]  /*11770*/  FFMA.FTZ R3, R105, c[0x0][0x2d0], -R2 ;  /* 0x0000b40069037a23 */ /* 0x000fe40000010802 */
[----:B------:R-:W-:-:S03]  /*11780*/  IMAD.MOV.U32 R105, RZ, RZ, R167 ;  /* 0x000000ffff697224 */ /* 0x000fc600078e00a7 */
[----:B------:R1:W-:Y:S01]  /*11790*/  MUFU.EX2 R222, R3 ;  /* 0x0000000300de7308 */ /* 0x0003e20000000800 */
[C---:B--2---:R-:W-:Y:S08]  /*117a0*/  HMMA.16816.F32 R120, R4.reuse, R16, R64 ;  /* 0x000000100478723c */ /* 0x044ff00000001840 */
[----:B------:R-:W-:Y:S01]  /*117b0*/  HMMA.16816.F32 R92, R4, R18, R56 ;  /* 0x00000012045c723c */ /* 0x000fe20000001838 */
[----:B------:R-:W2:Y:S01]  /*117c0*/  LDSM.16.MT88.4 R16, [R195+0x4000] ;  /* 0x00400000c310783b */ /* 0x000ea20000004200 */
[----:B-1----:R-:W-:-:S06]  /*117d0*/  FFMA.FTZ R3, R104, c[0x0][0x2d0], -R2 ;  /* 0x0000b40068037a23 */ /* 0x002fcc0000010802 */
[C---:B----4-:R-:W-:Y:S01]  /*117e0*/  HMMA.16816.F32 R84, R4.reuse, R20, R60 ;  /* 0x000000140454723c */ /* 0x050fe2000000183c */
[----:B------:R-:W-:Y:S01]  /*117f0*/  IMAD.MOV.U32 R104, RZ, RZ, R157 ;  /* 0x000000ffff687224 */ /* 0x000fe200078e009d */
[----:B------:R1:W3:Y:S06]  /*11800*/  MUFU.EX2 R223, R3 ;  /* 0x0000000300df7308 */ /* 0x0002ec0000000800 */
[C---:B------:R-:W-:Y:S01]  /*11810*/  HMMA.16816.F32 R64, R4.reuse, R22, R52 ;  /* 0x000000160440723c */ /* 0x040fe20000001834 */
[----:B------:R-:W4:Y:S07]  /*11820*/  LDSM.16.MT88.4 R20, [R198+0x4000] ;  /* 0x00400000c614783b */ /* 0x000f2e0000004200 */
[----:B------:R-:W-:Y:S01]  /*11830*/  HMMA.16816.F32 R60, R4, R12, R48 ;  /* 0x0000000c043c723c */ /* 0x000fe20000001830 */
[----:B-1----:R-:W-:-:S04]  /*11840*/  FFMA.FTZ R3, R106, c[0x0][0x2d0], -R2 ;  /* 0x0000b4006a037a23 */ /* 0x002fc80000010802 */
[----:B------:R1:W-:Y:S03]  /*11850*/  MUFU.EX2 R221, R3 ;  /* 0x0000000300dd7308 */ /* 0x0003e60000000800 */
[C---:B------:R-:W-:Y:S01]  /*11860*/  HMMA.16816.F32 R52, R4.reuse, R14, R40 ;  /* 0x0000000e0434723c */ /* 0x040fe20000001828 */
[----:B------:R-:W3:Y:S07]  /*11870*/  LDSM.16.MT88.4 R12, [R196+0x4000] ;  /* 0x00400000c40c783b */ /* 0x000eee0000004200 */
[----:B-----5:R-:W-:Y:S01]  /*11880*/  HMMA.16816.F32 R44, R4, R8, R36 ;  /* 0x00000008042c723c */ /* 0x020fe20000001824 */
[----:B-1----:R-:W-:-:S07]  /*11890*/  FFMA.FTZ R3, R107, c[0x0][0x2d0], -R2 ;  /* 0x0000b4006b037a23 */ /* 0x002fce0000010802 */
[C---:B------:R-:W-:Y:S01]  /*118a0*/  HMMA.16816.F32 R36, R4.reuse, R10, R32 ;  /* 0x0000000a0424723c */ /* 0x040fe20000001820 */
[----:B------:R-:W1:Y:S01]  /*118b0*/  LDSM.16.MT88.4 R8, [R197+0x4000] ;  /* 0x00400000c508783b */ /* 0x000e620000004200 */
[----:B------:R5:W-:Y:S06]  /*118c0*/  MUFU.EX2 R220, R3 ;  /* 0x0000000300dc7308 */ /* 0x000bec0000000800 */
[C---:B--2---:R-:W-:Y:S01]  /*118d0*/  HMMA.16816.F32 R32, R4.reuse, R18, R24 ;  /* 0x000000120420723c */ /* 0x044fe20000001818 */
[----:B------:R-:W2:Y:S07]  /*118e0*/  LDSM.16.MT88.4 R24, [R195+0x1000] ;  /* 0x00100000c318783b */ /* 0x000eae0000004200 */
[----:B------:R-:W-:Y:S01]  /*118f0*/  HMMA.16816.F32 R40, R4, R16, R68 ;  /* 0x000000100428723c */ /* 0x000fe20000001844 */
[----:B------:R-:W2:Y:S01]  /*11900*/  LDSM.16.MT88.4 R16, [R196+0x1000] ;  /* 0x00100000c410783b */ /* 0x000ea20000004200 */
[----:B-----5:R-:W-:-:S04]  /*11910*/  FFMA.FTZ R3, R108, c[0x0][0x2d0], -R0 ;  /* 0x0000b4006c037a23 */ /* 0x020fc80000010800 */
[----:B------:R5:W-:Y:S02]  /*11920*/  MUFU.EX2 R219, R3 ;  /* 0x0000000300db7308 */ /* 0x000be40000000800 */
[C---:B----4-:R-:W-:Y:S08]  /*11930*/  HMMA.16816.F32 R56, R4.reuse, R20, R80 ;  /* 0x000000140438723c */ /* 0x050ff00000001850 */
[----:B---3--:R-:W-:Y:S01]  /*11940*/  HMMA.16816.F32 R28, R4, R12, R72 ;  /* 0x0000000c041c723c */ /* 0x008fe20000001848 */
[----:B-----5:R-:W-:-:S07]  /*11950*/  FFMA.FTZ R3, R110, c[0x0][0x2d0], -R0 ;  /* 0x0000b4006e037a23 */ /* 0x020fce0000010800 */
[C---:B------:R-:W-:Y:S01]  /*11960*/  HMMA.16816.F32 R48, R4.reuse, R14, R76 ;  /* 0x0000000e0430723c */ /* 0x040fe2000000184c */
[----:B------:R-:W3:Y:S01]  /*11970*/  LDSM.16.MT88.4 R12, [R198+0x1000] ;  /* 0x00100000c60c783b */ /* 0x000ee20000004200 */
[----:B------:R4:W5:Y:S06]  /*11980*/  MUFU.EX2 R167, R3 ;  /* 0x0000000300a77308 */ /* 0x00096c0000000800 */
[C---:B------:R-:W-:Y:S01]  /*11990*/  HMMA.16816.F32 R76, R4.reuse, R22, R88 ;  /* 0x00000016044c723c */ /* 0x040fe20000001858 */
[----:B------:R-:W-:Y:S07]  /*119a0*/  LDSM.16.MT88.4 R20, [R198+0x4800] ;  /* 0x00480000c614783b */ /* 0x000fee0000004200 */
        /* <DEDUP_REMOVED lines=8> */
[----:B-1----:R-:W-:Y:S02]  /*11a30*/  FFMA.FTZ R3, R111, c[0x0][0x2d0], -R0 ;  /* 0x0000b4006f037a23 */ /* 0x002fe40000010800 */
[----:B------:R-:W-:Y:S02]  /*11a40*/  LDSM.16.MT88.4 R108, [R198+0x6800] ;  /* 0x00680000c66c783b */ /* 0x000fe40000004200 */
[----:B------:R-:W1:Y:S02]  /*11a50*/  MUFU.EX2 R214, R3 ;  /* 0x0000000300d67308 */ /* 0x000e640000000800 */
[----:B-1----:R-:W-:Y:S01]  /*11a60*/  F2FP.PACK_AB R7, R214, R217 ;  /* 0x000000d9d607723e */ /* 0x002fe200000000ff */
[----:B------:R-:W-:-:S05]  /*11a70*/  FFMA.FTZ R3, R117, c[0x0][0x2d0], -R2 ;  /* 0x0000b40075037a23 */ /* 0x000fca0000010802 */
[----:B------:R1:W-:Y:S01]  /*11a80*/  MUFU.EX2 R157, R3 ;  /* 0x00000003009d7308 */ /* 0x0003e20000000800 */
[C---:B--2---:R-:W-:Y:S08]  /*11a90*/  HMMA.16816.F32 R96, R4.reuse, R26, R92 ;  /* 0x0000001a0460723c */ /* 0x044ff0000000185c */
[----:B------:R-:W-:Y:S01]  /*11aa0*/  HMMA.16816.F32 R92, R4, R16, R84 ;  /* 0x00000010045c723c */ /* 0x000fe20000001854 */
[----:B-1----:R-:W-:-:S07]  /*11ab0*/  FFMA.FTZ R3, R116, c[0x0][0x2d0], -R2 ;  /* 0x0000b40074037a23 */ /* 0x002fce0000010802 */
[C---:B------:R-:W-:Y:S01]  /*11ac0*/  HMMA.16816.F32 R84, R4.reuse, R18, R64 ;  /* 0x000000120454723c */ /* 0x040fe20000001840 */
[----:B------:R-:W1:Y:S01]  /*11ad0*/  LDSM.16.MT88.4 R16, [R195+0x4800] ;  /* 0x00480000c310783b */ /* 0x000e620000004200 */
[----:B------:R2:W5:Y:S06]  /*11ae0*/  MUFU.EX2 R158, R3 ;  /* 0x00000003009e7308 */ /* 0x00056c0000000800 */
[C---:B---3--:R-:W-:Y:S08]  /*11af0*/  HMMA.16816.F32 R80, R4.reuse, R12, R60 ;  /* 0x0000000c0450723c */ /* 0x048ff0000000183c */
[----:B------:R-:W-:Y:S01]  /*11b00*/  HMMA.16816.F32 R72, R4, R14, R52 ;  /* 0x0000000e0448723c */ /* 0x000fe20000001834 */
[----:B------:R-:W3:Y:S01]  /*11b10*/  LDSM.16.MT88.4 R12, [R196+0x4800] ;  /* 0x00480000c40c783b */ /* 0x000ee20000004200 */
[----:B--2---:R-:W-:-:S04]  /*11b20*/  FFMA.FTZ R3, R112, c[0x0][0x2d0], -R2 ;  /* 0x0000b40070037a23 */ /* 0x004fc80000010802 */
[----:B------:R2:W-:Y:S02]  /*11b30*/  MUFU.EX2 R156, R3 ;  /* 0x00000003009c7308 */ /* 0x0005e40000000800 */
[C---:B----4-:R-:W-:Y:S08]  /*11b40*/  HMMA.16816.F32 R68, R4.reuse, R8, R44 ;  /* 0x000000080444723c */ /* 0x050ff0000000182c */
[----:B------:R-:W-:Y:S01]  /*11b50*/  HMMA.16816.F32 R64, R4, R10, R36 ;  /* 0x0000000a0440723c */ /* 0x000fe20000001824 */
[----:B------:R-:W4:Y:S01]  /*11b60*/  LDSM.16.MT88.4 R8, [R197+0x4800] ;  /* 0x00480000c508783b */ /* 0x000f220000004200 */
[----:B--2---:R-:W-:-:S06]  /*11b70*/  FFMA.FTZ R3, R118, c[0x0][0x2d0], -R2 ;  /* 0x0000b40076037a23 */ /* 0x004fcc0000010802 */
[C---:B------:R-:W-:Y:S01]  /*11b80*/  HMMA.16816.F32 R120, R4.reuse, R24, R120 ;  /* 0x000000180478723c */ /* 0x040fe20000001878 */
[----:B------:R-:W-:Y:S01]  /*11b90*/  LDSM.16.MT88.4 R24, [R195+0x1800] ;  /* 0x00180000c318783b */ /* 0x000fe20000004200 */
[----:B------:R2:W-:Y:S06]  /*11ba0*/  MUFU.EX2 R155, R3 ;  /* 0x00000003009b7308 */ /* 0x0005ec0000000800 */
[C---:B-1----:R-:W-:Y:S08]  /*11bb0*/  HMMA.16816.F32 R60, R4.reuse, R16, R40 ;  /* 0x00000010043c723c */ /* 0x042ff00000001828 */
[----:B------:R-:W-:Y:S01]  /*11bc0*/  HMMA.16816.F32 R44, R4, R18, R32 ;  /* 0x00000012042c723c */ /* 0x000fe20000001820 */
[----:B------:R-:W1:Y:S01]  /*11bd0*/  LDSM.16.MT88.4 R16, [R196+0x1800] ;  /* 0x00180000c410783b */ /* 0x000e620000004200 */
[----:B--2---:R-:W-:-:S04]  /*11be0*/  FFMA.FTZ R3, R119, c[0x0][0x2d0], -R0 ;  /* 0x0000b40077037a23 */ /* 0x004fc80000010800 */
[----:B------:R2:W-:Y:S02]  /*11bf0*/  MUFU.EX2 R154, R3 ;  /* 0x00000003009a7308 */ /* 0x0005e40000000800 */
[C---:B---3--:R-:W-:Y:S08]  /*11c00*/  HMMA.16816.F32 R32, R4.reuse, R12, R28 ;  /* 0x0000000c0420723c */ /* 0x048ff0000000181c */
[----:B------:R-:W-:Y:S01]  /*11c10*/  HMMA.16816.F32 R36, R4, R14, R48 ;  /* 0x0000000e0424723c */ /* 0x000fe20000001830 */
[----:B------:R-:W3:Y:S01]  /*11c20*/  LDSM.16.MT88.4 R12, [R198+0x1800] ;  /* 0x00180000c60c783b */ /* 0x000ee20000004200 */
[----:B--2---:R-:W-:-:S06]  /*11c30*/  FFMA.FTZ R3, R126, c[0x0][0x2d0], -R0 ;  /* 0x0000b4007e037a23 */ /* 0x004fcc0000010800 */
[C---:B----4-:R-:W-:Y:S01]  /*11c40*/  HMMA.16816.F32 R52, R4.reuse, R8, R100 ;  /* 0x000000080434723c */ /* 0x050fe20000001864 */
[----:B------:R-:W-:Y:S01]  /*11c50*/  LDSM.16.MT88.4 R100, [R196+0x6800] ;  /* 0x00680000c464783b */ /* 0x000fe20000004200 */
[----:B------:R2:W4:Y:S06]  /*11c60*/  MUFU.EX2 R152, R3 ;  /* 0x0000000300987308 */ /* 0x00052c0000000800 */
[C---:B------:R-:W-:Y:S01]  /*11c70*/  HMMA.16816.F32 R48, R4.reuse, R10, R88 ;  /* 0x0000000a0430723c */ /* 0x040fe20000001858 */
[----:B------:R-:W1:Y:S07]  /*11c80*/  LDSM.16.MT88.4 R8, [R197+0x1800] ;  /* 0x00180000c508783b */ /* 0x000e6e0000004200 */
[----:B------:R-:W-:Y:S01]  /*11c90*/  HMMA.16816.F32 R28, R4, R20, R56 ;  /* 0x00000014041c723c */ /* 0x000fe20000001838 */
[----:B--2---:R-:W-:-:S04]  /*11ca0*/  FFMA.FTZ R3, R124, c[0x0][0x2d0], -R0 ;  /* 0x0000b4007c037a23 */ /* 0x004fc80000010800 */
[----:B------:R2:W-:Y:S03]  /*11cb0*/  MUFU.EX2 R153, R3 ;  /* 0x0000000300997308 */ /* 0x0005e60000000800 */
[----:B------:R-:W-:Y:S01]  /*11cc0*/  HMMA.16816.F32 R40, R4, R22, R76 ;  /* 0x000000160428723c */ /* 0x000fe2000000184c */
[----:B------:R-:W-:Y:S06]  /*11cd0*/  LDSM.16.MT88.4 R20, [R198+0x5000] ;  /* 0x00500000c614783b */ /* 0x000fec0000004200 */
[----:B-----5:R-:W-:-:S02]  /*11ce0*/  F2FP.PACK_AB R4, R158, R157 ;  /* 0x0000009d9e04723e */ /* 0x020fc400000000ff */
        /* <DEDUP_REMOVED lines=11> */
[C---:B---3--:R-:W-:Y:S01]  /*11da0*/  HMMA.16816.F32 R80, R4.reuse, R12, R80 ;  /* 0x0000000c0450723c */ /* 0x048fe20000001850 */
[----:B------:R2:W3:Y:S07]  /*11db0*/  MUFU.EX2 R150, R3 ;  /* 0x0000000300967308 */ /* 0x0004ee0000000800 */
[C---:B------:R-:W-:Y:S01]  /*11dc0*/  HMMA.16816.F32 R76, R4.reuse, R14, R72 ;  /* 0x0000000e044c723c */ /* 0x040fe20000001848 */
[----:B------:R-:W4:Y:S07]  /*11dd0*/  LDSM.16.MT88.4 R12, [R196+0x5000] ;  /* 0x00500000c40c783b */ /* 0x000f2e0000004200 */
[----:B------:R-:W-:Y:S01]  /*11de0*/  HMMA.16816.F32 R72, R4, R8, R68 ;  /* 0x000000080448723c */ /* 0x000fe20000001844 */
[----:B--2---:R-:W-:-:S02]  /*11df0*/  FFMA.FTZ R3, R127, c[0x0][0x2d0], -R2 ;  /* 0x0000b4007f037a23 */ /* 0x004fc40000010802 */
[----:B------:R-:W-:Y:S02]  /*11e00*/  LDSM.16.MT88.4 R124, [R195+0x3000] ;  /* 0x00300000c37c783b */ /* 0x000fe40000004200 */
[----:B------:R2:W-:Y:S03]  /*11e10*/  MUFU.EX2 R147, R3 ;  /* 0x0000000300937308 */ /* 0x0005e60000000800 */
[C---:B------:R-:W-:Y:S01]  /*11e20*/  HMMA.16816.F32 R68, R4.reuse, R10, R64 ;  /* 0x0000000a0444723c */ /* 0x040fe20000001840 */
[----:B------:R-:W5:Y:S07]  /*11e30*/  LDSM.16.MT88.4 R8, [R197+0x5000] ;  /* 0x00500000c508783b */ /* 0x000f6e0000004200 */
[----:B------:R-:W-:Y:S01]  /*11e40*/  HMMA.16816.F32 R120, R4, R24, R120 ;  /* 0x000000180478723c */ /* 0x000fe20000001878 */
[----:B--2---:R-:W-:-:S07]  /*11e50*/  FFMA.FTZ R3, R130, c[0x0][0x2d0], -R2 ;  /* 0x0000b40082037a23 */ /* 0x004fce0000010802 */
[C---:B-1----:R-:W-:Y:S01]  /*11e60*/  HMMA.16816.F32 R64, R4.reuse, R16, R60 ;  /* 0x000000100440723c */ /* 0x042fe2000000183c */
[----:B------:R1:W-:Y:S07]  /*11e70*/  MUFU.EX2 R149, R3 ;  /* 0x0000000300957308 */ /* 0x0003ee0000000800 */
[C---:B------:R-:W-:Y:S01]  /*11e80*/  HMMA.16816.F32 R60, R4.reuse, R18, R44 ;  /* 0x00000012043c723c */ /* 0x040fe2000000182c */
[----:B------:R-:W2:Y:S07]  /*11e90*/  LDSM.16.MT88.4 R16, [R196+0x2000] ;  /* 0x00200000c410783b */ /* 0x000eae0000004200 */
[----:B----4-:R-:W-:Y:S01]  /*11ea0*/  HMMA.16816.F32 R56, R4, R12, R32 ;  /* 0x0000000c0438723c */ /* 0x010fe20000001820 */
[----:B-1----:R-:W-:-:S04]  /*11eb0*/  FFMA.FTZ R3, R140, c[0x0][0x2d0], -R0 ;  /* 0x0000b4008c037a23 */ /* 0x002fc80000010800 */
[----:B------:R1:W-:Y:S03]  /*11ec0*/  MUFU.EX2 R145, R3 ;  /* 0x0000000300917308 */ /* 0x0003e60000000800 */
[C---:B------:R-:W-:Y:S01]  /*11ed0*/  HMMA.16816.F32 R44, R4.reuse, R14, R36 ;  /* 0x0000000e042c723c */ /* 0x040fe20000001824 */
[----:B------:R-:W4:Y:S07]  /*11ee0*/  LDSM.16.MT88.4 R12, [R198+0x2000] ;  /* 0x00200000c60c783b */ /* 0x000f2e0000004200 */
[----:B------:R-:W-:Y:S01]  /*11ef0*/  HMMA.16816.F32 R32, R4, R20, R28 ;  /* 0x000000140420723c */ /* 0x000fe2000000181c */
[----:B-1----:R-:W-:-:S07]  /*11f00*/  FFMA.FTZ R3, R142, c[0x0][0x2d0], -R0 ;  /* 0x0000b4008e037a23 */ /* 0x002fce0000010800 */
[C---:B------:R-:W-:Y:S01]  /*11f10*/  HMMA.16816.F32 R36, R4.reuse, R22, R40 ;  /* 0x000000160424723c */ /* 0x040fe20000001828 */
[----:B------:R-:W-:Y:S01]  /*11f20*/  LDSM.16.MT88.4 R20, [R198+0x5800] ;  /* 0x00580000c614783b */ /* 0x000fe20000004200 */
[----:B------:R1:W1:Y:S06]  /*11f30*/  MUFU.EX2 R143, R3 ;  /* 0x00000003008f7308 */ /* 0x00026c0000000800 */
[C---:B-----5:R-:W-:Y:S08]  /*11f40*/  HMMA.16816.F32 R40, R4.reuse, R8, R52 ;  /* 0x000000080428723c */ /* 0x060ff00000001834 */
[----:B------:R-:W-:Y:S01]  /*11f50*/  HMMA.16816.F32 R28, R4, R10, R48 ;  /* 0x0000000a041c723c */ /* 0x000fe20000001830 */
[----:B------:R-:W5:Y:S01]  /*11f60*/  LDSM.16.MT88.4 R8, [R197+0x2000] ;  /* 0x00200000c508783b */ /* 0x000f620000004200 */
[----:B-1----:R-:W-:-:S04]  /*11f70*/  FFMA.FTZ R3, R131, c[0x0][0x2d0], -R0 ;  /* 0x0000b40083037a23 */ /* 0x002fc80000010800 */
[----:B------:R1:W-:Y:S02]  /*11f80*/  MUFU.EX2 R146, R3 ;  /* 0x0000000300927308 */ /* 0x0003e40000000800 */
[----:B------:R-:W-:Y:S01]  /*11f90*/  HMMA.16816.F32 R96, R4, R26, R96 ;  /* 0x0000001a0460723c */ /* 0x000fe20000001860 */
[----:B------:R-:W2:Y:S06]  /*11fa0*/  LDSM.16.MT88.4 R24, [R195+0x2000] ;  /* 0x00200000c318783b */ /* 0x000eac0000004200 */
[----:B---3--:R-:W-:Y:S02]  /*11fb0*/  F2FP.PACK_AB R4, R150, R148 ;  /* 0x000000949604723e */ /* 0x008fe400000000ff */
[----:B------:R-:W-:-:S02]  /*11fc0*/  F2FP.PACK_AB R5, R143, R145 ;  /* 0x000000918f05723e */ /* 0x000fc400000000ff */
        /* <DEDUP_REMOVED lines=16> */
[----:B-----5:R-:W-:Y:S01]  /*120d0*/  HMMA.16816.F32 R72, R4, R8, R72 ;  /* 0x000000080448723c */ /* 0x020fe20000001848 */
[----:B-1----:R-:W-:-:S02]  /*120e0*/  FFMA.FTZ R3, R161, c[0x0][0x2d0], -R2 ;  /* 0x0000b400a1037a23 */ /* 0x002fc40000010802 */
[----:B------:R-:W-:Y:S02]  /*120f0*/  IMAD.MOV.U32 R161, RZ, RZ, c[0x0][0x2c4] ;  /* 0x0000b100ffa17624 */ /* 0x000fe400078e00ff */
[----:B------:R1:W-:Y:S03]  /*12100*/  MUFU.EX2 R141, R3 ;  /* 0x00000003008d7308 */ /* 0x0003e60000000800 */
[----:B------:R-:W-:Y:S01]  /*12110*/  HMMA.16816.F32 R52, R4, R10, R68 ;  /* 0x0000000a0434723c */ /* 0x000fe20000001844 */
[----:B------:R-:W5:Y:S01]  /*12120*/  LDSM.16.MT88.4 R8, [R197+0x5800] ;  /* 0x00580000c508783b */ /* 0x000f620000004200 */
[----:B------:R-:W-:-:S06]  /*12130*/  ISETP.NE.AND P4, PT, R161, 0x1, PT ;  /* 0x00000001a100780c */ /* 0x000fcc0003f85270 */
[----:B------:R-:W-:Y:S01]  /*12140*/  HMMA.16816.F32 R120, R4, R24, R120 ;  /* 0x000000180478723c */ /* 0x000fe20000001878 */
[----:B-1----:R-:W-:-:S07]  /*12150*/  FFMA.FTZ R3, R164, c[0x0][0x2d0], -R2 ;  /* 0x0000b400a4037a23 */ /* 0x002fce0000010802 */
[C---:B--2---:R-:W-:Y:S01]  /*12160*/  HMMA.16816.F32 R64, R4.reuse, R16, R64 ;  /* 0x000000100440723c */ /* 0x044fe20000001840 */
[----:B------:R1:W-:Y:S07]  /*12170*/  MUFU.EX2 R140, R3 ;  /* 0x00000003008c7308 */ /* 0x0003ee0000000800 */
[C---:B------:R-:W-:Y:S01]  /*12180*/  HMMA.16816.F32 R60, R4.reuse, R18, R60 ;  /* 0x00000012043c723c */ /* 0x040fe2000000183c */
[----:B------:R-:W2:Y:S07]  /*12190*/  LDSM.16.MT88.4 R16, [R195+0x2800] ;  /* 0x00280000c310783b */ /* 0x000eae0000004200 */
[----:B------:R-:W-:Y:S01]  /*121a0*/  HMMA.16816.F32 R24, R4, R26, R96 ;  /* 0x0000001a0418723c */ /* 0x000fe20000001860 */
[----:B-1----:R-:W-:-:S04]  /*121b0*/  FFMA.FTZ R3, R163, c[0x0][0x2d0], -R0 ;  /* 0x0000b400a3037a23 */ /* 0x002fc80000010800 */
[----:B------:R1:W-:Y:S03]  /*121c0*/  MUFU.EX2 R118, R3 ;  /* 0x0000000300767308 */ /* 0x0003e60000000800 */
[C---:B----4-:R-:W-:Y:S08]  /*121d0*/  HMMA.16816.F32 R96, R4.reuse, R12, R56 ;  /* 0x0000000c0460723c */ /* 0x050ff00000001838 */
[----:B------:R-:W-:Y:S01]  /*121e0*/  HMMA.16816.F32 R48, R4, R14, R44 ;  /* 0x0000000e0430723c */ /* 0x000fe2000000182c */
[----:B------:R-:W4:Y:S01]  /*121f0*/  LDSM.16.MT88.4 R12, [R198+0x2800] ;  /* 0x00280000c60c783b */ /* 0x000f220000004200 */
[----:B-1----:R-:W-:-:S06]  /*12200*/  FFMA.FTZ R3, R166, c[0x0][0x2d0], -R0 ;  /* 0x0000b400a6037a23 */ /* 0x002fcc0000010800 */
[C---:B------:R-:W-:Y:S01]  /*12210*/  HMMA.16816.F32 R44, R4.reuse, R20, R32 ;  /* 0x00000014042c723c */ /* 0x040fe20000001820 */
[----:B------:R1:W1:Y:S07]  /*12220*/  MUFU.EX2 R116, R3 ;  /* 0x0000000300747308 */ /* 0x00026e0000000800 */
[C---:B------:R-:W-:Y:S01]  /*12230*/  HMMA.16816.F32 R36, R4.reuse, R22, R36 ;  /* 0x000000160424723c */ /* 0x040fe20000001824 */
[----:B------:R-:W2:Y:S07]  /*12240*/  LDSM.16.MT88.4 R20, [R196+0x2800] ;  /* 0x00280000c414783b */ /* 0x000eae0000004200 */
[----:B-----5:R-:W-:Y:S01]  /*12250*/  HMMA.16816.F32 R40, R4, R8, R40 ;  /* 0x000000080428723c */ /* 0x020fe20000001828 */
[----:B-1----:R-:W-:-:S04]  /*12260*/  FFMA.FTZ R3, R162, c[0x0][0x2d0], -R0 ;  /* 0x0000b400a2037a23 */ /* 0x002fc80000010800 */
[----:B------:R1:W-:Y:S03]  /*12270*/  MUFU.EX2 R112, R3 ;  /* 0x0000000300707308 */ /* 0x0003e60000000800 */
[----:B------:R-:W-:Y:S01]  /*12280*/  HMMA.16816.F32 R28, R4, R10, R28 ;  /* 0x0000000a041c723c */ /* 0x000fe2000000181c */
[----:B------:R-:W5:Y:S06]  /*12290*/  LDSM.16.MT88.4 R8, [R197+0x2800] ;  /* 0x00280000c508783b */ /* 0x000f6c0000004200 */
[----:B---3--:R-:W-:-:S02]  /*122a0*/  F2FP.PACK_AB R4, R142, R119 ;  /* 0x000000778e04723e */ /* 0x008fc400000000ff */
[----:B------:R-:W-:Y:S02]  /*122b0*/  F2FP.PACK_AB R5, R116, R118 ;  /* 0x000000767405723e */ /* 0x000fe400000000ff */
[----:B------:R-:W-:Y:S01]  /*122c0*/  F2FP.PACK_AB R6, R140, R141 ;  /* 0x0000008d8c06723e */ /* 0x000fe200000000ff */
[----:B-1----:R-:W-:-:S04]  /*122d0*/  FFMA.FTZ R3, R165, c[0x0][0x2d0], -R0 ;  /* 0x0000b400a5037a23 */ /* 0x002fc80000010800 */
[----:B------:R-:W1:Y:S02]  /*122e0*/  MUFU.EX2 R117, R3 ;  /* 0x0000000300757308 */ /* 0x000e640000000800 */
[----:B-1----:R-:W-:Y:S01]  /*122f0*/  F2FP.PACK_AB R7, R117, R112 ;  /* 0x000000707507723e */ /* 0x002fe200000000ff */
[----:B------:R-:W-:-:S06]  /*12300*/  FFMA.FTZ R3, R226, c[0x0][0x2d0], -R2 ;  /* 0x0000b400e2037a23 */ /* 0x000fcc0000010802 */
[C---:B--2---:R-:W-:Y:S08]  /*12310*/  HMMA.16816.F32 R120, R4.reuse, R16, R120 ;  /* 0x000000100478723c */ /* 0x044ff00000001878 */
[C---:B------:R-:W-:Y:S01]  /*12320*/  HMMA.16816.F32 R24, R4.reuse, R18, R24 ;  /* 0x000000120418723c */ /* 0x040fe20000001818 */
[----:B------:R-:W1:Y:S07]  /*12330*/  LDSM.16.MT88.4 R16, [R195+0x6000] ;  /* 0x00600000c310783b */ /* 0x000e6e0000004200 */
[C---:B----4-:R-:W-:Y:S08]  /*12340*/  HMMA.16816.F32 R76, R4.reuse, R12, R84 ;  /* 0x0000000c044c723c */ /* 0x050ff00000001854 */
[C---:B------:R-:W-:Y:S01]  /*12350*/  HMMA.16816.F32 R56, R4.reuse, R14, R80 ;  /* 0x0000000e0438723c */ /* 0x040fe20000001850 */
[----:B------:R-:W2:Y:S04]  /*12360*/  LDSM.16.MT88.4 R12, [R196+0x6000] ;  /* 0x00600000c40c783b */ /* 0x000ea80000004200 */
[----:B------:R-:W-:Y:S03]  /*12370*/  LDSM.16.MT88.4 R80, [R198+0x3000] ;  /* 0x00300000c650783b */ /* 0x000fe60000004200 */
[C---:B------:R-:W-:Y:S08]  /*12380*/  HMMA.16816.F32 R32, R4.reuse, R22, R92 ;  /* 0x000000160420723c */ /* 0x040ff0000000185c */
[C---:B-----5:R-:W-:Y:S01]  /*12390*/  HMMA.16816.F32 R92, R4.reuse, R10, R52 ;  /* 0x0000000a045c723c */ /* 0x060fe20000001834 */
[----:B------:R3:W-:Y:S07]  /*123a0*/  MUFU.EX2 R53, R3 ;  /* 0x0000000300357308 */ /* 0x0007ee0000000800 */
[C---:B------:R-:W-:Y:S01]  /*123b0*/  HMMA.16816.F32 R68, R4.reuse, R20, R88 ;  /* 0x000000140444723c */ /* 0x040fe20000001858 */
[----:B------:R-:W4:Y:S04]  /*123c0*/  LDSM.16.MT88.4 R20, [R198+0x6000] ;  /* 0x00600000c614783b */ /* 0x000f280000004200 */
[----:B------:R-:W-:Y:S03]  /*123d0*/  LDSM.16.MT88.4 R88, [R197+0x3000] ;  /* 0x00300000c558783b */ /* 0x000fe60000004200 */
[----:B-1----:R-:W-:Y:S01]  /*123e0*/  HMMA.16816.F32 R104, R4, R16, R64 ;  /* 0x000000100468723c */ /* 0x002fe20000001840 */
[----:B---3--:R-:W-:-:S04]  /*123f0*/  FFMA.FTZ R3, R225, c[0x0][0x2d0], -R2 ;  /* 0x0000b400e1037a23 */ /* 0x008fc80000010802 */
[----:B------:R1:W3:Y:S03]  /*12400*/  MUFU.EX2 R52, R3 ;  /* 0x0000000300347308 */ /* 0x0002e60000000800 */
[C---:B------:R-:W-:Y:S08]  /*12410*/  HMMA.16816.F32 R60, R4.reuse, R18, R60 ;  /* 0x00000012043c723c */ /* 0x040ff0000000183c */
[----:B--2---:R-:W-:Y:S01]  /*12420*/  HMMA.16816.F32 R48, R4, R14, R48 ;  /* 0x0000000e0430723c */ /* 0x004fe20000001830 */
[--C-:B-1----:R-:W-:Y:S01]  /*12430*/  FFMA.FTZ R3, R224, c[0x0][0x2d0], -R2.reuse ;  /* 0x0000b400e0037a23 */ /* 0x102fe20000010802 */
[----:B---3--:R-:W-:Y:S01]  /*12440*/  F2FP.PACK_AB R64, R52, R53 ;  /* 0x000000353440723e */ /* 0x008fe200000000ff */
[----:B------:R-:W-:-:S05]  /*12450*/  FFMA.FTZ R2, R228, c[0x0][0x2d0], -R2 ;  /* 0x0000b400e4027a23 */ /* 0x000fca0000010802 */
[C---:B------:R-:W-:Y:S01]  /*12460*/  HMMA.16816.F32 R128, R4.reuse, R12, R96 ;  /* 0x0000000c0480723c */ /* 0x040fe20000001860 */
[----:B------:R-:W-:Y:S01]  /*12470*/  MUFU.EX2 R18, R3 ;  /* 0x0000000300127308 */ /* 0x000fe20000000800 */
[----:B------:R-:W-:Y:S06]  /*12480*/  LDSM.16.MT88.4 R96, [R195+0x6800] ;  /* 0x00680000c360783b */ /* 0x000fec0000004200 */
[C---:B------:R-:W-:Y:S01]  /*12490*/  HMMA.16816.F32 R84, R4.reuse, R8, R72 ;  /* 0x000000080454723c */ /* 0x040fe20000001848 */
[----:B------:R1:W2:Y:S01]  /*124a0*/  MUFU.EX2 R17, R2 ;  /* 0x0000000200117308 */ /* 0x0002a20000000800 */
[----:B------:R-:W3:Y:S04]  /*124b0*/  LDSM.16.MT88.4 R8, [R197+0x6000] ;  /* 0x00600000c508783b */ /* 0x000ee80000004200 */
[----:B------:R-:W5:Y:S02]  /*124c0*/  LDSM.16.MT88.4 R72, [R196+0x3000] ;  /* 0x00300000c448783b */ /* 0x000f640000004200 */
[C---:B----4-:R-:W-:Y:S08]  /*124d0*/  HMMA.16816.F32 R44, R4.reuse, R20, R44 ;  /* 0x00000014042c723c */ /* 0x050ff0000000182c */
[----:B------:R-:W-:Y:S01]  /*124e0*/  HMMA.16816.F32 R36, R4, R22, R36 ;  /* 0x000000160424723c */ /* 0x000fe20000001824 */
[----:B-1----:R-:W-:Y:S01]  /*124f0*/  FFMA.FTZ R2, R227, c[0x0][0x2d0], -R0 ;  /* 0x0000b400e3027a23 */ /* 0x002fe20000010800 */
[----:B--2---:R-:W-:-:S03]  /*12500*/  F2FP.PACK_AB R66, R17, R18 ;  /* 0x000000121142723e */ /* 0x004fc600000000ff */
[----:B------:R1:W-:Y:S02]  /*12510*/  MUFU.EX2 R16, R2 ;  /* 0x0000000200107308 */ /* 0x0003e40000000800 */
[----:B-1----:R-:W-:-:S06]  /*12520*/  FFMA.FTZ R2, R229, c[0x0][0x2d0], -R0 ;  /* 0x0000b400e5027a23 */ /* 0x002fcc0000010800 */
[----:B------:R1:W2:Y:S01]  /*12530*/  MUFU.EX2 R14, R2 ;  /* 0x00000002000e7308 */ /* 0x0002a20000000800 */
[C---:B---3--:R-:W-:Y:S08]  /*12540*/  HMMA.16816.F32 R40, R4.reuse, R8, R40 ;  /* 0x000000080428723c */ /* 0x048ff00000001828 */
[----:B------:R-:W-:Y:S01]  /*12550*/  HMMA.16816.F32 R28, R4, R10, R28 ;  /* 0x0000000a041c723c */ /* 0x000fe2000000181c */
[----:B------:R-:W3:Y:S01]  /*12560*/  LDSM.16.MT88.4 R8, [R197+0x6800] ;  /* 0x00680000c508783b */ /* 0x000ee20000004200 */
[--C-:B-1----:R-:W-:Y:S01]  /*12570*/  FFMA.FTZ R2, R231, c[0x0][0x2d0], -R0.reuse ;  /* 0x0000b400e7027a23 */ /* 0x102fe20000010800 */
[----:B--2---:R-:W-:Y:S01]  /*12580*/  F2FP.PACK_AB R65, R14, R16 ;  /* 0x000000100e41723e */ /* 0x004fe200000000ff */
[----:B------:R-:W-:-:S02]  /*12590*/  FFMA.FTZ R0, R230, c[0x0][0x2d0], -R0 ;  /* 0x0000b400e6007a23 */ /* 0x000fc40000010800 */
[----:B------:R1:W-:Y:S01]  /*125a0*/  MUFU.EX2 R13, R2 ;  /* 0x00000002000d7308 */ /* 0x0003e20000000800 */
[----:B------:R-:W-:-:S07]  /*125b0*/  @P4 IMAD.HI.U32 R4, R251, c[0x0][0x2c8], RZ ;  /* 0x0000b200fb044a27 */ /* 0x000fce00078e00ff */
[----:B------:R2:W4:Y:S01]  /*125c0*/  MUFU.EX2 R12, R0 ;  /* 0x00000000000c7308 */ /* 0x0005220000000800 */
[----:B-1----:R-:W-:-:S04]  /*125d0*/  FADD.FTZ R2, R247, R246 ;  /* 0x000000f6f7027221 */ /* 0x002fc80000010000 */
        /* <DEDUP_REMOVED lines=23> */
[----:B------:R-:W-:Y:S01]  /*12750*/  FADD.FTZ R2, R217, R2 ;  /* 0x00000002d9027221 */ /* 0x000fe20000010000 */
[----:B------:R-:W-:Y:S01]  /*12760*/  IADD3 R217, R250, -0x2, RZ ;  /* 0xfffffffefad97810 */ /* 0x000fe20007ffe0ff */
[----:B------:R-:W-:Y:S02]  /*12770*/  FADD.FTZ R0, R220, R0 ;  /* 0x00000000dc007221 */ /* 0x000fe40000010000 */
[----:B------:R-:W-:Y:S01]  /*12780*/  FADD.FTZ R2, R214, R2 ;  /* 0x00000002d6027221 */ /* 0x000fe20000010000 */
[----:B-----5:R-:W-:Y:S01]  /*12790*/  HMMA.16816.F32 R68, R64, R72, R68 ;  /* 0x000000484044723c */ /* 0x020fe20000001844 */
        /* <DEDUP_REMOVED lines=52> */
[C---:B---3--:R-:W-:Y:S02]  /*12ae0*/  HMMA.16816.F32 R60, R64.reuse, R8, R40 ;  /* 0x00000008403c723c */ /* 0x048fe40000001828 */
[----:B------:R1:W-:Y:S06]  /*12af0*/  STL [R1+0x20], R3 ;  /* 0x0000200301007387 */ /* 0x0003ec0000100800 */
[----:B------:R-:W-:Y:S01]  /*12b00*/  HMMA.16816.F32 R64, R64, R10, R28 ;  /* 0x0000000a4040723c */ /* 0x000fe2000000181c */
[----:B------:R-:W-:Y:S07]  /*12b10*/  @!P0 BRA `(.L_x_2569) ;  /* 0x00003c1000008947 */ /* 0x000fee0003800000 */
[----:B-1----:R-:W-:Y:S01]  /*12b20*/  IMAD.IADD R0, R249, 0x1, R251 ;  /* 0x00000001f9007824 */ /* 0x002fe200078e02fb */
[----:B------:R-:W-:Y:S01]  /*12b30*/  MOV R3, R115 ;  /* 0x0000007300037202 */ /* 0x000fe20000000f00 */
[----:B------:R-:W-:Y:S01]  /*12b40*/  IMAD.MOV.U32 R116, RZ, RZ, R114 ;  /* 0x000000ffff747224 */ /* 0x000fe200078e0072 */
[----:B------:R-:W-:-:S02]  /*12b50*/  MOV R214, R217 ;  /* 0x000000d900d67202 */ /* 0x000fc40000000f00 */
[----:B------:R1:W-:Y:S02]  /*12b60*/  STL [R1+0x2c], R0 ;  /* 0x00002c0001007387 */ /* 0x0003e40000100800 */
[----:B-1----:R-:W-:-:S05]  /*12b70*/  @P4 IMAD.HI.U32 R0, R0, c[0x0][0x2c8], RZ ;  /* 0x0000b20000004a27 */ /* 0x002fca00078e00ff */
[----:B------:R-:W-:-:S05]  /*12b80*/  @P4 SHF.R.U32.HI R0, RZ, c[0x0][0x2cc], R0 ;  /* 0x0000b300ff004a19 */ /* 0x000fca0000011600 */
[----:B------:R1:W-:Y:S02]  /*12b90*/  @P4 STL [R1+0x34], R0 ;  /* 0x0000340001004387 */ /* 0x0003e40000100800 */
.L_x_2574:
        /* <DEDUP_REMOVED lines=80> */
.L_x_2571:
[----:B-1-34-:R-:W-:Y:S05]  /*130a0*/  BSYNC B0 ;  /* 0x0000000000007941 */ /* 0x01afea0003800000 */
.L_x_2570:
        /* <DEDUP_REMOVED lines=215> */
.L_x_2573:
[----:B------:R-:W-:Y:S05]  /*13e20*/  BSYNC B0 ;  /* 0x0000000000007941 */ /* 0x000fea0003800000 */
.L_x_2572:
        /* <DEDUP_REMOVED lines=114> */
[----:B------:R-:W-:Y:S02]  /*14550*/  FSEL R163, R33, -INF , P2 ;  /* 0xff80000021a37808 */ /* 0x000fe40001000000 */
[----:B------:R-:W-:Y:S02]  /*14560*/  ISETP.GT.AND P2, PT, R112, 0x41, PT ;  /* 0x000000417000780c */ /* 0x000fe40003f44270 */
        /* <DEDUP_REMOVED lines=68> */
[----:B------:R-:W-:Y:S02]  /*149b0*/  FSEL R248, R57, -INF , P0 ;  /* 0xff80000039f87808 */ /* 0x000fe40000000000 */
[----:B------:R-:W-:Y:S02]  /*149c0*/  FMNMX.FTZ R4, R232, R4, !PT ;  /* 0x00000004e8047209 */ /* 0x000fe40007810000 */
[----:B------:R-:W-:Y:S02]  /*149d0*/  FSEL R247, R56, -INF , P1 ;  /* 0xff80000038f77808 */ /* 0x000fe40000800000 */
[----:B------:R-:W-:Y:S02]  /*149e0*/  FMNMX.FTZ R4, R243, R4, !PT ;  /* 0x00000004f3047209 */ /* 0x000fe40007810000 */
[----:B--2---:R-:W-:Y:S02]  /*149f0*/  FMNMX.FTZ R0, R0, R2, !PT ;  /* 0x0000000200007209 */ /* 0x004fe40007810000 */
[----:B------:R-:W-:Y:S03]  /*14a00*/  FMNMX.FTZ R4, R244, R4, !PT ;  /* 0x00000004f4047209 */ /* 0x000fe60007810000 */
[----:B------:R-:W2:Y:S01]  /*14a10*/  SHFL.BFLY PT, R2, R0, 0x1, 0x1f ;  /* 0x0c201f0000027f89 */ /* 0x000ea200000e0000 */
[----:B------:R-:W-:Y:S04]  /*14a20*/  FMNMX.FTZ R4, R247, R4, !PT ;  /* 0x00000004f7047209 */ /* 0x000fe80007810000 */
[----:B------:R-:W-:Y:S05]  /*14a30*/  FMNMX.FTZ R4, R248, R4, !PT ;  /* 0x00000004f8047209 */ /* 0x000fea0007810000 */
[----:B------:R-:W3:Y:S01]  /*14a40*/  SHFL.BFLY PT, R5, R4, 0x2, 0x1f ;  /* 0x0c401f0004057f89 */ /* 0x000ee200000e0000 */
[----:B--2---:R-:W-:Y:S04]  /*14a50*/  FMNMX.FTZ R112, R0, R2, !PT ;  /* 0x0000000200707209 */ /* 0x004fe80007810000 */
[C---:B------:R-:W-:Y:S01]  /*14a60*/  FSETP.NEU.FTZ.AND P0, PT, R112.reuse, -INF , PT ;  /* 0xff8000007000780b */ /* 0x040fe20003f1d000 */
[----:B------:R-:W-:Y:S05]  /*14a70*/  FMUL.FTZ R0, R112, c[0x0][0x2d0] ;  /* 0x0000b40070007a20 */ /* 0x000fea0000410000 */
[----:B------:R-:W-:Y:S02]  /*14a80*/  FSEL R141, R0, RZ, P0 ;  /* 0x000000ff008d7208 */ /* 0x000fe40000000000 */
[----:B---3--:R-:W-:Y:S03]  /*14a90*/  FMNMX.FTZ R4, R4, R5, !PT ;  /* 0x0000000504047209 */ /* 0x008fe60007810000 */
[--C-:B------:R-:W-:Y:S02]  /*14aa0*/  FFMA.FTZ R0, R6, c[0x0][0x2d0], -R141.reuse ;  /* 0x0000b40006007a23 */ /* 0x100fe4000001088d */
[----:B------:R-:W2:Y:S02]  /*14ab0*/  SHFL.BFLY PT, R2, R4, 0x1, 0x1f ;  /* 0x0c201f0004027f89 */ /* 0x000ea400000e0000 */
        /* <DEDUP_REMOVED lines=19> */
[----:B--2---:R-:W-:Y:S01]  /*14bf0*/  FFMA.FTZ R0, R8, c[0x0][0x2d0], -R140 ;  /* 0x0000b40008007a23 */ /* 0x004fe2000001088c */
[----:B---3--:R-:W-:Y:S07]  /*14c00*/  F2FP.PACK_AB R119, R223, R235 ;  /* 0x000000ebdf77723e */ /* 0x008fee00000000ff */
[----:B------:R2:W3:Y:S02]  /*14c10*/  MUFU.EX2 R166, R0 ;  /* 0x0000000000a67308 */ /* 0x0004e40000000800 */
[----:B--2---:R-:W-:Y:S02]  /*14c20*/  FSEL R0, R115, RZ, P1 ;  /* 0x000000ff73007208 */ /* 0x004fe40000800000 */
[----:B---3--:R-:W-:Y:S03]  /*14c30*/  F2FP.PACK_AB R118, R226, R166 ;  /* 0x000000a6e276723e */ /* 0x008fe600000000ff */
[----:B------:R-:W-:Y:S04]  /*14c40*/  FADD.FTZ R0, -R0, R3 ;  /* 0x0000000300007221 */ /* 0x000fe80000010100 */
[----:B------:R-:W-:Y:S04]  /*14c50*/  FMUL.FTZ R0, R0, c[0x0][0x2d0] ;  /* 0x0000b40000007a20 */ /* 0x000fe80000410000 */
[----:B------:R2:W3:Y:S02]  /*14c60*/  MUFU.EX2 R3, R0 ;  /* 0x0000000000037308 */ /* 0x0004e40000000800 */
[----:B--2---:R-:W-:Y:S01]  /*14c70*/  FADD.FTZ R0, -R2, R116 ;  /* 0x0000007402007221 */ /* 0x004fe20000010100 */
[----:B------:R-:W-:Y:S01]  /*14c80*/  F2FP.PACK_AB R116, R251, R252 ;  /* 0x000000fcfb74723e */ /* 0x000fe200000000ff */
[--C-:B------:R-:W-:Y:S02]  /*14c90*/  FFMA.FTZ R2, R142, c[0x0][0x2d0], -R140.reuse ;  /* 0x0000b4008e027a23 */ /* 0x100fe4000001088c */
[----:B------:R-:W-:Y:S04]  /*14ca0*/  FMUL.FTZ R0, R0, c[0x0][0x2d0] ;  /* 0x0000b40000007a20 */ /* 0x000fe80000410000 */
[----:B------:R2:W-:Y:S01]  /*14cb0*/  MUFU.EX2 R246, R2 ;  /* 0x0000000200f67308 */ /* 0x0005e20000000800 */
[C---:B---3--:R-:W-:Y:S02]  /*14cc0*/  FMUL.FTZ R4, R3.reuse, R120 ;  /* 0x0000007803047220 */ /* 0x048fe40000410000 */
        /* <DEDUP_REMOVED lines=9> */
[----:B------:R-:W-:Y:S02]  /*14d60*/  IMAD.MOV.U32 R120, RZ, RZ, R231 ;  /* 0x000000ffff787224 */ /* 0x000fe400078e00e7 */
[C---:B------:R-:W-:Y:S02]  /*14d70*/  FMUL.FTZ R32, R3.reuse, R88 ;  /* 0x0000005803207220 */ /* 0x040fe40000410000 */
[----:B------:R-:W-:Y:S02]  /*14d80*/  FMUL.FTZ R33, R3, R89 ;  /* 0x0000005903217220 */ /* 0x000fe40000410000 */
[----:B--2---:R-:W-:Y:S02]  /*14d90*/  FFMA.FTZ R2, R143, c[0x0][0x2d0], -R140 ;  /* 0x0000b4008f027a23 */ /* 0x004fe4000001088c */
[----:B------:R-:W-:Y:S02]  /*14da0*/  IMAD.MOV.U32 R121, RZ, RZ, R228 ;  /* 0x000000ffff797224 */ /* 0x000fe400078e00e4 */
[----:B------:R2:W4:Y:S01]  /*14db0*/  MUFU.EX2 R245, R2 ;  /* 0x0000000200f57308 */ /* 0x0005220000000800 */
[----:B------:R-:W-:Y:S02]  /*14dc0*/  IMAD.MOV.U32 R124, RZ, RZ, R166 ;  /* 0x000000ffff7c7224 */ /* 0x000fe400078e00a6 */
[C---:B------:R-:W-:Y:S02]  /*14dd0*/  FMUL.FTZ R40, R3.reuse, R96 ;  /* 0x0000006003287220 */ /* 0x040fe40000410000 */
[C---:B---3--:R-:W-:Y:S02]  /*14de0*/  FMUL.FTZ R6, R0.reuse, R122 ;  /* 0x0000007a00067220 */ /* 0x048fe40000410000 */
[C---:B------:R-:W-:Y:S02]  /*14df0*/  FMUL.FTZ R7, R0.reuse, R123 ;  /* 0x0000007b00077220 */ /* 0x040fe40000410000 */
[C---:B------:R-:W-:Y:S02]  /*14e00*/  FMUL.FTZ R51, R0.reuse, R103 ;  /* 0x0000006700337220 */ /* 0x040fe40000410000 */
[----:B------:R-:W-:Y:S02]  /*14e10*/  IMAD.MOV.U32 R103, RZ, RZ, R235 ;  /* 0x000000ffff677224 */ /* 0x000fe400078e00eb */
[C---:B------:R-:W-:Y:S01]  /*14e20*/  FMUL.FTZ R10, R0.reuse, R126 ;  /* 0x0000007e000a7220 */ /* 0x040fe20000410000 */
[C---:B------:R-:W-:Y:S05]  /*14e30*/  HMMA.16816.F32 R4, R116.reuse, R12, R4 ;  /* 0x0000000c7404723c */ /* 0x040fea0000001804 */
[----:B------:R-:W-:Y:S02]  /*14e40*/  FMUL.FTZ R11, R0, R127 ;  /* 0x0000007f000b7220 */ /* 0x000fe40000410000 */
[C---:B------:R-:W-:Y:S02]  /*14e50*/  FMUL.FTZ R12, R3.reuse, R68 ;  /* 0x00000044030c7220 */ /* 0x040fe40000410000 */
[----:B------:R-:W-:Y:S03]  /*14e60*/  FMUL.FTZ R13, R3, R69 ;  /* 0x00000045030d7220 */ /* 0x000fe60000410000 */
[C---:B------:R-:W-:Y:S03]  /*14e70*/  HMMA.16816.F32 R8, R116.reuse, R14, R8 ;  /* 0x0000000e7408723c */ /* 0x040fe60000001808 */
[--C-:B--2---:R-:W-:Y:S02]  /*14e80*/  FFMA.FTZ R2, R144, c[0x0][0x2d0], -R141.reuse ;  /* 0x0000b40090027a23 */ /* 0x104fe4000001088d */
[C---:B------:R-:W-:Y:S02]  /*14e90*/  FMUL.FTZ R18, R0.reuse, R74 ;  /* 0x0000004a00127220 */ /* 0x040fe40000410000 */
[----:B------:R2:W-:Y:S01]  /*14ea0*/  MUFU.EX2 R242, R2 ;  /* 0x0000000200f27308 */ /* 0x0005e20000000800 */
[C---:B------:R-:W-:Y:S04]  /*14eb0*/  FMUL.FTZ R14, R0.reuse, R70 ;  /* 0x00000046000e7220 */ /* 0x040fe80000410000 */
[C---:B------:R-:W-:Y:S02]  /*14ec0*/  FMUL.FTZ R15, R0.reuse, R71 ;  /* 0x00000047000f7220 */ /* 0x040fe40000410000 */
[----:B------:R-:W3:Y:S01]  /*14ed0*/  LDSM.16.MT88.4 R68, [R198+0x3800] ;  /* 0x00380000c644783b */ /* 0x000ee20000004200 */
[C---:B------:R-:W-:Y:S02]  /*14ee0*/  FMUL.FTZ R19, R0.reuse, R75 ;  /* 0x0000004b00137220 */ /* 0x040fe40000410000 */
[C---:B------:R-:W-:Y:S02]  /*14ef0*/  FMUL.FTZ R26, R0.reuse, R82 ;  /* 0x00000052001a7220 */ /* 0x040fe40000410000 */
[C---:B------:R-:W-:Y:S03]  /*14f00*/  HMMA.16816.F32 R12, R116.reuse, R20, R12 ;  /* 0x00000014740c723c */ /* 0x040fe6000000180c */
[----:B------:R-:W3:Y:S01]  /*14f10*/  LDSM.16.MT88.4 R72, [R197+0x3800] ;  /* 0x00380000c548783b */ /* 0x000ee20000004200 */
[C---:B------:R-:W-:Y:S02]  /*14f20*/  FMUL.FTZ R27, R0.reuse, R83 ;  /* 0x00000053001b7220 */ /* 0x040fe40000410000 */
[C---:B------:R-:W-:Y:S02]  /*14f30*/  FMUL.FTZ R34, R0.reuse, R90 ;  /* 0x0000005a00227220 */ /* 0x040fe40000410000 */
[C---:B------:R-:W-:Y:S03]  /*14f40*/  HMMA.16816.F32 R16, R116.reuse, R22, R16 ;  /* 0x000000167410723c */ /* 0x040fe60000001810 */
[----:B------:R-:W-:Y:S01]  /*14f50*/  LDSM.16.MT88.4 R80, [R196+0x800] ;  /* 0x00080000c450783b */ /* 0x000fe20000004200 */
[----:B--2---:R-:W-:Y:S02]  /*14f60*/  FFMA.FTZ R2, R145, c[0x0][0x2d0], -R141 ;  /* 0x0000b40091027a23 */ /* 0x004fe4000001088d */
[C---:B------:R-:W-:Y:S02]  /*14f70*/  FMUL.FTZ R20, R3.reuse, R76 ;  /* 0x0000004c03147220 */ /* 0x040fe40000410000 */
[----:B------:R2:W1:Y:S01]  /*14f80*/  MUFU.EX2 R241, R2 ;  /* 0x0000000200f17308 */ /* 0x0004620000000800 */
[C---:B------:R-:W-:Y:S03]  /*14f90*/  FMUL.FTZ R21, R3.reuse, R77 ;  /* 0x0000004d03157220 */ /* 0x040fe60000410000 */
[C---:B------:R-:W-:Y:S02]  /*14fa0*/  FMUL.FTZ R22, R0.reuse, R78 ;  /* 0x0000004e00167220 */ /* 0x040fe40000410000 */
[C---:B------:R-:W-:Y:S02]  /*14fb0*/  FMUL.FTZ R23, R0.reuse, R79 ;  /* 0x0000004f00177220 */ /* 0x040fe40000410000 */
[----:B------:R-:W1:Y:S01]  /*14fc0*/  LDSM.16.MT88.4 R76, [R195+0x800] ;  /* 0x00080000c34c783b */ /* 0x000e620000004200 */
[C---:B------:R-:W-:Y:S02]  /*14fd0*/  FMUL.FTZ R35, R0.reuse, R91 ;  /* 0x0000005b00237220 */ /* 0x040fe40000410000 */
[C---:B------:R-:W-:Y:S02]  /*14fe0*/  FMUL.FTZ R41, R3.reuse, R97 ;  /* 0x0000006103297220 */ /* 0x040fe40000410000 */
[C---:B------:R-:W-:Y:S03]  /*14ff0*/  HMMA.16816.F32 R20, R116.reuse, R28, R20 ;  /* 0x0000001c7414723c */ /* 0x040fe60000001814 */
[----:B------:R-:W-:Y:S01]  /*15000*/  LDSM.16.MT88.4 R88, [R197+0x800] ;  /* 0x00080000c558783b */ /* 0x000fe20000004200 */
[C---:B------:R-:W-:Y:S02]  /*15010*/  FMUL.FTZ R42, R0.reuse, R98 ;  /* 0x00000062002a7220 */ /* 0x040fe40000410000 */
[----:B------:R-:W-:Y:S02]  /*15020*/  FMUL.FTZ R43, R0, R99 ;  /* 0x00000063002b7220 */ /* 0x000fe40000410000 */
[C---:B------:R-:W-:Y:S03]  /*15030*/  HMMA.16816.F32 R24, R116.reuse, R30, R24 ;  /* 0x0000001e7418723c */ /* 0x040fe60000001818 */
[----:B------:R-:W5:Y:S01]  /*15040*/  LDL.LU R97, [R1+0x24] ;  /* 0x0000240001617983 */ /* 0x000f620000300800 */
[----:B--2---:R-:W-:Y:S02]  /*15050*/  FFMA.FTZ R2, R146, c[0x0][0x2d0], -R140 ;  /* 0x0000b40092027a23 */ /* 0x004fe4000001088c */
[C---:B------:R-:W-:Y:S01]  /*15060*/  FMUL.FTZ R28, R3.reuse, R84 ;  /* 0x00000054031c7220 */ /* 0x040fe20000410000 */
[----:B------:R-:W2:Y:S01]  /*15070*/  LDL.LU R96, [R1+0x20] ;  /* 0x0000200001607983 */ /* 0x000ea20000300800 */
[----:B------:R1:W-:Y:S01]  /*15080*/  MUFU.EX2 R240, R2 ;  /* 0x0000000200f07308 */ /* 0x0003e20000000800 */
[C---:B------:R-:W-:Y:S03]  /*15090*/  FMUL.FTZ R29, R3.reuse, R85 ;  /* 0x00000055031d7220 */ /* 0x040fe60000410000 */
[C---:B------:R-:W-:Y:S02]  /*150a0*/  FMUL.FTZ R30, R0.reuse, R86 ;  /* 0x00000056001e7220 */ /* 0x040fe40000410000 */
[C---:B------:R-:W-:Y:S02]  /*150b0*/  FMUL.FTZ R31, R0.reuse, R87 ;  /* 0x00000057001f7220 */ /* 0x040fe40000410000 */
[----:B------:R-:W3:Y:S01]  /*150c0*/  LDSM.16.MT88.4 R84, [R198+0x800] ;  /* 0x00080000c654783b */ /* 0x000ee20000004200 */
[----:B------:R-:W-:Y:S02]  /*150d0*/  IMAD.MOV.U32 R125, RZ, RZ, R58 ;  /* 0x000000ffff7d7224 */ /* 0x000fe400078e003a */
[C---:B------:R-:W-:Y:S02]  /*150e0*/  FMUL.FTZ R57, R3.reuse, R109 ;  /* 0x0000006d03397220 */ /* 0x040fe40000410000 */
[C---:B------:R-:W-:Y:S03]  /*150f0*/  HMMA.16816.F32 R28, R116.reuse, R36, R28 ;  /* 0x00000024741c723c */ /* 0x040fe6000000181c */
[C---:B------:R-:W-:Y:S02]  /*15100*/  FMUL.FTZ R58, R0.reuse, R110 ;  /* 0x0000006e003a7220 */ /* 0x040fe40000410000 */
[C---:B------:R-:W-:Y:S02]  /*15110*/  FMUL.FTZ R59, R0.reuse, R111 ;  /* 0x0000006f003b7220 */ /* 0x040fe40000410000 */
[----:B------:R-:W-:Y:S01]  /*15120*/  FMUL.FTZ R37, R3, R93 ;  /* 0x0000005d03257220 */ /* 0x000fe20000410000 */
[C---:B------:R-:W-:Y:S04]  /*15130*/  HMMA.16816.F32 R32, R116.reuse, R38, R32 ;  /* 0x000000267420723c */ /* 0x040fe80000001820 */
[----:B-1----:R-:W-:Y:S02]  /*15140*/  FFMA.FTZ R2, R147, c[0x0][0x2d0], -R140 ;  /* 0x0000b40093027a23 */ /* 0x002fe4000001088c */
[----:B------:R-:W-:Y:S02]  /*15150*/  IMAD.MOV.U32 R122, RZ, RZ, R226 ;  /* 0x000000ffff7a7224 */ /* 0x000fe400078e00e2 */
[----:B------:R1:W-:Y:S01]  /*15160*/  MUFU.EX2 R239, R2 ;  /* 0x0000000200ef7308 */ /* 0x0003e20000000800 */
[C---:B------:R-:W-:Y:S03]  /*15170*/  FMUL.FTZ R39, R0.reuse, R95 ;  /* 0x0000005f00277220 */ /* 0x040fe60000410000 */
[----:B------:R-:W-:Y:S02]  /*15180*/  FMUL.FTZ R38, R0, R94 ;  /* 0x0000005e00267220 */ /* 0x000fe40000410000 */
[C---:B------:R-:W-:Y:S02]  /*15190*/  FMUL.FTZ R36, R3.reuse, R92 ;  /* 0x0000005c03247220 */ /* 0x040fe40000410000 */
[----:B------:R-:W-:Y:S02]  /*151a0*/  IMAD.MOV.U32 R123, RZ, RZ, R223 ;  /* 0x000000ffff7b7224 */ /* 0x000fe400078e00df */
[C---:B------:R-:W-:Y:S02]  /*151b0*/  FMUL.FTZ R48, R3.reuse, R100 ;  /* 0x0000006403307220 */ /* 0x040fe40000410000 */
[----:B------:R-:W-:Y:S01]  /*151c0*/  IMAD.MOV.U32 R100, RZ, RZ, R122 ;  /* 0x000000ffff647224 */ /* 0x000fe200078e007a */
[C---:B------:R-:W-:Y:S03]  /*151d0*/  HMMA.16816.F32 R36, R116.reuse, R44, R36 ;  /* 0x0000002c7424723c */ /* 0x040fe60000001824 */
[C---:B------:R-:W-:Y:S02]  /*151e0*/  FMUL.FTZ R49, R3.reuse, R101 ;  /* 0x0000006503317220 */ /* 0x040fe40000410000 */
[----:B------:R-:W-:Y:S02]  /*151f0*/  IMAD.MOV.U32 R101, RZ, RZ, R123 ;  /* 0x000000ffff657224 */ /* 0x000fe400078e007b */
[C---:B------:R-:W-:Y:S01]  /*15200*/  FMUL.FTZ R45, R3.reuse, R129 ;  /* 0x00000081032d7220 */ /* 0x040fe20000410000 */
[C---:B------:R-:W-:Y:S04]  /*15210*/  HMMA.16816.F32 R40, R116.reuse, R46, R40 ;  /* 0x0000002e7428723c */ /* 0x040fe80000001828 */
[--C-:B-1----:R-:W-:Y:S02]  /*15220*/  FFMA.FTZ R2, R148, c[0x0][0x2d0], -R141.reuse ;  /* 0x0000b40094027a23 */ /* 0x102fe4000001088d */
[C---:B------:R-:W-:Y:S02]  /*15230*/  FMUL.FTZ R44, R3.reuse, R128 ;  /* 0x00000080032c7220 */ /* 0x040fe40000410000 */
[----:B------:R1:W-:Y:S01]  /*15240*/  MUFU.EX2 R235, R2 ;  /* 0x0000000200eb7308 */ /* 0x0003e20000000800 */
[C---:B------:R-:W-:Y:S03]  /*15250*/  FMUL.FTZ R47, R0.reuse, R131 ;  /* 0x00000083002f7220 */ /* 0x040fe60000410000 */
[C---:B------:R-:W-:Y:S02]  /*15260*/  FMUL.FTZ R46, R0.reuse, R130 ;  /* 0x00000082002e7220 */ /* 0x040fe40000410000 */
[C---:B------:R-:W-:Y:S02]  /*15270*/  FMUL.FTZ R50, R0.reuse, R102 ;  /* 0x0000006600327220 */ /* 0x040fe40000410000 */
[----:B------:R-:W-:Y:S02]  /*15280*/  IMAD.MOV.U32 R102, RZ, RZ, R124 ;  /* 0x000000ffff667224 */ /* 0x000fe400078e007c */
        /* <DEDUP_REMOVED lines=10> */
[C---:B------:R-:W-:Y:S02]  /*15330*/  FMUL.FTZ R54, R0.reuse, R106 ;  /* 0x0000006a00367220 */ /* 0x040fe40000410000 */
[C---:B------:R-:W-:Y:S02]  /*15340*/  FMUL.FTZ R63, R0.reuse, R63 ;  /* 0x0000003f003f7220 */ /* 0x040fe40000410000 */
[C---:B------:R-:W-:Y:S02]  /*15350*/  FMUL.FTZ R64, R3.reuse, R64 ;  /* 0x0000004003407220 */ /* 0x040fe40000410000 */
[----:B------:R-:W-:Y:S01]  /*15360*/  FMUL.FTZ R65, R3, R65 ;  /* 0x0000004103417220 */ /* 0x000fe20000410000 */
[C---:B---3--:R-:W-:Y:S03]  /*15370*/  HMMA.16816.F32 R52, R116.reuse, R68, R52 ;  /* 0x000000447434723c */ /* 0x048fe60000001834 */
[C---:B------:R-:W-:Y:S02]  /*15380*/  FMUL.FTZ R66, R0.reuse, R66 ;  /* 0x0000004200427220 */ /* 0x040fe40000410000 */
[----:B------:R-:W-:Y:S02]  /*15390*/  FMUL.FTZ R67, R0, R67 ;  /* 0x0000004300437220 */ /* 0x000fe40000410000 */
[----:B----4-:R-:W-:Y:S01]  /*153a0*/  F2FP.PACK_AB R68, R245, R246 ;  /* 0x000000f6f544723e */ /* 0x010fe200000000ff */
[C---:B------:R-:W-:Y:S04]  /*153b0*/  HMMA.16816.F32 R56, R116.reuse, R70, R56 ;  /* 0x000000467438723c */ /* 0x040fe80000001838 */
[----:B------:R-:W-:Y:S01]  /*153c0*/  F2FP.PACK_AB R69, R241, R242 ;  /* 0x000000f2f145723e */ /* 0x000fe200000000ff */
[--C-:B-1----:R-:W-:Y:S03]  /*153d0*/  FFMA.FTZ R2, R150, c[0x0][0x2d0], -R140.reuse ;  /* 0x0000b40096027a23 */ /* 0x102fe6000001088c */
[C---:B------:R-:W-:Y:S01]  /*153e0*/  HMMA.16816.F32 R60, R116.reuse, R72, R60 ;  /* 0x00000048743c723c */ /* 0x040fe2000000183c */
[----:B------:R1:W-:Y:S03]  /*153f0*/  MUFU.EX2 R231, R2 ;  /* 0x0000000200e77308 */ /* 0x0003e60000000800 */
[----:B------:R-:W-:Y:S02]  /*15400*/  F2FP.PACK_AB R71, R108, R235 ;  /* 0x000000eb6c47723e */ /* 0x000fe400000000ff */
[----:B------:R-:W-:Y:S02]  /*15410*/  F2FP.PACK_AB R70, R239, R240 ;  /* 0x000000f0ef46723e */ /* 0x000fe400000000ff */
[----:B------:R-:W-:Y:S01]  /*15420*/  HMMA.16816.F32 R64, R116, R74, R64 ;  /* 0x0000004a7440723c */ /* 0x000fe20000001840 */
[----:B------:R-:W3:Y:S07]  /*15430*/  LDSM.16.MT88.4 R72, [R195+0x4000] ;  /* 0x00400000c348783b */ /* 0x000eee0000004200 */
[C---:B------:R-:W-:Y:S08]  /*15440*/  HMMA.16816.F32 R4, R68.reuse, R76, R4 ;  /* 0x0000004c4404723c */ /* 0x040ff00000001804 */
[C---:B------:R-:W-:Y:S01]  /*15450*/  HMMA.16816.F32 R8, R68.reuse, R78, R8 ;  /* 0x0000004e4408723c */ /* 0x040fe20000001808 */
[----:B------:R-:W4:Y:S03]  /*15460*/  LDSM.16.MT88.4 R76, [R196+0x4000] ;  /* 0x00400000c44c783b */ /* 0x000f260000004200 */
[--C-:B-1----:R-:W-:Y:S04]  /*15470*/  FFMA.FTZ R2, R151, c[0x0][0x2d0], -R140.reuse ;  /* 0x0000b40097027a23 */ /* 0x102fe8000001088c */
[C---:B------:R-:W-:Y:S01]  /*15480*/  HMMA.16816.F32 R12, R68.reuse, R80, R12 ;  /* 0x00000050440c723c */ /* 0x040fe2000000180c */
[----:B------:R1:W1:Y:S07]  /*15490*/  MUFU.EX2 R95, R2 ;  /* 0x00000002005f7308 */ /* 0x00026e0000000800 */
[C---:B------:R-:W-:Y:S01]  /*154a0*/  HMMA.16816.F32 R16, R68.reuse, R82, R16 ;  /* 0x000000524410723c */ /* 0x040fe20000001810 */
[----:B------:R-:W4:Y:S07]  /*154b0*/  LDSM.16.MT88.4 R80, [R198+0x4000] ;  /* 0x00400000c650783b */ /* 0x000f2e0000004200 */
[C---:B------:R-:W-:Y:S08]  /*154c0*/  HMMA.16816.F32 R20, R68.reuse, R84, R20 ;  /* 0x000000544414723c */ /* 0x040ff00000001814 */
[C---:B------:R-:W-:Y:S01]  /*154d0*/  HMMA.16816.F32 R24, R68.reuse, R86, R24 ;  /* 0x000000564418723c */ /* 0x040fe20000001818 */
[----:B------:R-:W4:Y:S03]  /*154e0*/  LDSM.16.MT88.4 R84, [R197+0x4000] ;  /* 0x00400000c554783b */ /* 0x000f260000004200 */
[--C-:B-1----:R-:W-:Y:S04]  /*154f0*/  FFMA.FTZ R2, R152, c[0x0][0x2d0], -R141.reuse ;  /* 0x0000b40098027a23 */ /* 0x102fe8000001088d */
[C---:B------:R-:W-:Y:S01]  /*15500*/  HMMA.16816.F32 R28, R68.reuse, R88, R28 ;  /* 0x00000058441c723c */ /* 0x040fe2000000181c */
[----:B------:R1:W-:Y:S07]  /*15510*/  MUFU.EX2 R93, R2 ;  /* 0x00000002005d7308 */ /* 0x0003ee0000000800 */
[C---:B------:R-:W-:Y:S01]  /*15520*/  HMMA.16816.F32 R32, R68.reuse, R90, R32 ;  /* 0x0000005a4420723c */ /* 0x040fe20000001820 */
[----:B------:R-:W-:Y:S07]  /*15530*/  LDSM.16.MT88.4 R88, [R196+0x1000] ;  /* 0x00100000c458783b */ /* 0x000fee0000004200 */
        /* <DEDUP_REMOVED lines=9> */
[C---:B------:R-:W-:Y:S01]  /*155d0*/  HMMA.16816.F32 R56, R68.reuse, R82, R56 ;  /* 0x000000524438723c */ /* 0x040fe20000001838 */
[----:B------:R-:W2:Y:S03]  /*155e0*/  LDSM.16.MT88.4 R80, [R197+0x1000] ;  /* 0x00100000c550783b */ /* 0x000ea60000004200 */
[--C-:B-1----:R-:W-:Y:S04]  /*155f0*/  FFMA.FTZ R2, R154, c[0x0][0x2d0], -R140.reuse ;  /* 0x0000b4009a027a23 */ /* 0x102fe8000001088c */
[C---:B------:R-:W-:Y:S01]  /*15600*/  HMMA.16816.F32 R60, R68.reuse, R84, R60 ;  /* 0x00000054443c723c */ /* 0x040fe2000000183c */
[----:B------:R1:W-:Y:S07]  /*15610*/  MUFU.EX2 R228, R2 ;  /* 0x0000000200e47308 */ /* 0x0003ee0000000800 */
[----:B------:R-:W-:Y:S01]  /*15620*/  HMMA.16816.F32 R64, R68, R86, R64 ;  /* 0x000000564440723c */ /* 0x000fe20000001840 */
[----:B------:R-:W-:Y:S06]  /*15630*/  LDSM.16.MT88.4 R84, [R196+0x4800] ;  /* 0x00480000c454783b */ /* 0x000fec0000004200 */
[----:B------:R-:W-:Y:S02]  /*15640*/  F2FP.PACK_AB R68, R95, R231 ;  /* 0x000000e75f44723e */ /* 0x000fe400000000ff */
[----:B----4-:R-:W-:Y:S03]  /*15650*/  F2FP.PACK_AB R69, R94, R93 ;  /* 0x0000005d5e45723e */ /* 0x010fe600000000ff */
[----:B-1----:R-:W-:Y:S04]  /*15660*/  FFMA.FTZ R2, R155, c[0x0][0x2d0], -R140 ;  /* 0x0000b4009b027a23 */ /* 0x002fe8000001088c */
[----:B------:R1:W4:Y:S02]  /*15670*/  MUFU.EX2 R226, R2 ;  /* 0x0000000200e27308 */ /* 0x0003240000000800 */
[----:B-1----:R-:W-:Y:S01]  /*15680*/  FFMA.FTZ R2, R156, c[0x0][0x2d0], -R141 ;  /* 0x0000b4009c027a23 */ /* 0x002fe2000001088d */
[----:B----4-:R-:W-:Y:S01]  /*15690*/  F2FP.PACK_AB R70, R226, R228 ;  /* 0x000000e4e246723e */ /* 0x010fe200000000ff */
[----:B-----5:R-:W-:Y:S06]  /*156a0*/  FFMA.FTZ R0, R0, R97, R121 ;  /* 0x0000006100007223 */ /* 0x020fec0000010079 */
[----:B------:R1:W4:Y:S01]  /*156b0*/  MUFU.EX2 R92, R2 ;  /* 0x00000002005c7308 */ /* 0x0003220000000800 */
[----:B--2---:R-:W-:Y:S02]  /*156c0*/  FFMA.FTZ R3, R3, R96, R252 ;  /* 0x0000006003037223 */ /* 0x004fe400000100fc */
[----:B------:R-:W-:Y:S01]  /*156d0*/  LDSM.16.MT88.4 R96, [R195+0x6800] ;  /* 0x00680000c360783b */ /* 0x000fe20000004200 */
[----:B------:R-:W-:Y:S04]  /*156e0*/  FADD.FTZ R0, R120, R0 ;  /* 0x0000000078007221 */ /* 0x000fe80000010000 */
[----:B------:R-:W-:Y:S04]  /*156f0*/  FADD.FTZ R0, R103, R0 ;  /* 0x0000000067007221 */ /* 0x000fe80000010000 */
[----:B------:R-:W-:Y:S04]  /*15700*/  FADD.FTZ R0, R101, R0 ;  /* 0x0000000065007221 */ /* 0x000fe80000010000 */
[----:B------:R-:W-:Y:S04]  /*15710*/  FADD.FTZ R0, R242, R0 ;  /* 0x00000000f2007221 */ /* 0x000fe80000010000 */
[----:B------:R-:W-:Y:S02]  /*15720*/  FADD.FTZ R0, R241, R0 ;  /* 0x00000000f1007221 */ /* 0x000fe40000010000 */
[--C-:B-1----:R-:W-:Y:S02]  /*15730*/  FFMA.FTZ R2, R157, c[0x0][0x2d0], -R141.reuse ;  /* 0x0000b4009d027a23 */ /* 0x102fe4000001088d */
[----:B------:R-:W-:Y:S02]  /*15740*/  FADD.FTZ R0, R235, R0 ;  /* 0x00000000eb007221 */ /* 0x000fe40000010000 */
[----:B------:R1:W2:Y:S02]  /*15750*/  MUFU.EX2 R223, R2 ;  /* 0x0000000200df7308 */ /* 0x0002a40000000800 */
[----:B------:R-:W-:Y:S02]  /*15760*/  FADD.FTZ R0, R108, R0 ;  /* 0x000000006c007221 */ /* 0x000fe40000010000 */
[----:B------:R-:W-:Y:S02]  /*15770*/  LDSM.16.MT88.4 R108, [R198+0x6800] ;  /* 0x00680000c66c783b */ /* 0x000fe40000004200 */
[----:B------:R-:W-:Y:S04]  /*15780*/  FADD.FTZ R0, R93, R0 ;  /* 0x000000005d007221 */ /* 0x000fe80000010000 */
[----:B------:R-:W-:Y:S04]  /*15790*/  FADD.FTZ R0, R94, R0 ;  /* 0x000000005e007221 */ /* 0x000fe80000010000 */
[----:B----4-:R-:W-:Y:S02]  /*157a0*/  FADD.FTZ R0, R92, R0 ;  /* 0x000000005c007221 */ /* 0x010fe40000010000 */
[----:B-1----:R-:W-:Y:S01]  /*157b0*/  FFMA.FTZ R2, R158, c[0x0][0x2d0], -R140 ;  /* 0x0000b4009e027a23 */ /* 0x002fe2000001088c */
[C---:B--2---:R-:W-:Y:S01]  /*157c0*/  F2FP.PACK_AB R71, R223.reuse, R92 ;  /* 0x0000005cdf47723e */ /* 0x044fe200000000ff */
[----:B------:R-:W-:Y:S02]  /*157d0*/  FADD.FTZ R0, R223, R0 ;  /* 0x00000000df007221 */ /* 0x000fe40000010000 */
[----:B------:R1:W-:Y:S04]  /*157e0*/  MUFU.EX2 R166, R2 ;  /* 0x0000000200a67308 */ /* 0x0003e80000000800 */
[C---:B---3--:R-:W-:Y:S08]  /*157f0*/  HMMA.16816.F32 R4, R68.reuse, R72, R4 ;  /* 0x000000484404723c */ /* 0x048ff00000001804 */
[C---:B------:R-:W-:Y:S01]  /*15800*/  HMMA.16816.F32 R8, R68.reuse, R74, R8 ;  /* 0x0000004a4408723c */ /* 0x040fe20000001808 */
[----:B------:R-:W2:Y:S07]  /*15810*/  LDSM.16.MT88.4 R72, [R195+0x4800] ;  /* 0x00480000c348783b */ /* 0x000eae0000004200 */
[C---:B------:R-:W-:Y:S04]  /*15820*/  HMMA.16816.F32 R12, R68.reuse, R88, R12 ;  /* 0x00000058440c723c */ /* 0x040fe8000000180c */
[----:B-1----:R-:W-:Y:S04]  /*15830*/  FFMA.FTZ R2, R159, c[0x0][0x2d0], -R140 ;  /* 0x0000b4009f027a23 */ /* 0x002fe8000001088c */
[C---:B------:R-:W-:Y:S01]  /*15840*/  HMMA.16816.F32 R16, R68.reuse, R90, R16 ;  /* 0x0000005a4410723c */ /* 0x040fe20000001810 */
[----:B------:R1:W-:Y:S01]  /*15850*/  MUFU.EX2 R131, R2 ;  /* 0x0000000200837308 */ /* 0x0003e20000000800 */
[----:B------:R-:W-:Y:S06]  /*15860*/  LDSM.16.MT88.4 R88, [R196+0x1800] ;  /* 0x00180000c458783b */ /* 0x000fec0000004200 */
        /* <DEDUP_REMOVED lines=12> */
[--C-:B-1----:R-:W-:Y:S02]  /*15930*/  FFMA.FTZ R2, R162, c[0x0][0x2d0], -R141.reuse ;  /* 0x0000b400a2027a23 */ /* 0x102fe4000001088d */
        /* <DEDUP_REMOVED lines=9> */
[C---:B----4-:R-:W-:Y:S02]  /*159d0*/  FADD.FTZ R0, R130.reuse, R0 ;  /* 0x0000000082007221 */ /* 0x050fe40000010000 */
[----:B------:R-:W-:Y:S01]  /*159e0*/  HMMA.16816.F32 R64, R68, R82, R64 ;  /* 0x000000524440723c */ /* 0x000fe20000001840 */
[----:B------:R1:W-:Y:S01]  /*159f0*/  MUFU.EX2 R162, R2 ;  /* 0x0000000200a27308 */ /* 0x0003e20000000800 */
[----:B------:R-:W-:Y:S05]  /*15a00*/  LDSM.16.MT88.4 R80, [R196+0x5000] ;  /* 0x00500000c450783b */ /* 0x000fea0000004200 */
[----:B------:R-:W-:Y:S02]  /*15a10*/  F2FP.PACK_AB R68, R131, R166 ;  /* 0x000000a68344723e */ /* 0x000fe400000000ff */
[----:B------:R-:W-:Y:S03]  /*15a20*/  F2FP.PACK_AB R69, R130, R129 ;  /* 0x000000818245723e */ /* 0x000fe600000000ff */
[----:B-1----:R-:W-:Y:S04]  /*15a30*/  FFMA.FTZ R2, R163, c[0x0][0x2d0], -R140 ;  /* 0x0000b400a3027a23 */ /* 0x002fe8000001088c */
[----:B------:R1:W4:Y:S02]  /*15a40*/  MUFU.EX2 R161, R2 ;  /* 0x0000000200a17308 */ /* 0x0003240000000800 */
[--C-:B-1----:R-:W-:Y:S01]  /*15a50*/  FFMA.FTZ R2, R164, c[0x0][0x2d0], -R141.reuse ;  /* 0x0000b400a4027a23 */ /* 0x102fe2000001088d */
[----:B----4-:R-:W-:Y:S07]  /*15a60*/  F2FP.PACK_AB R70, R161, R162 ;  /* 0x000000a2a146723e */ /* 0x010fee00000000ff */
[----:B------:R1:W4:Y:S02]  /*15a70*/  MUFU.EX2 R128, R2 ;  /* 0x0000000200807308 */ /* 0x0003240000000800 */
[--C-:B-1----:R-:W-:Y:S02]  /*15a80*/  FFMA.FTZ R2, R165, c[0x0][0x2d0], -R141.reuse ;  /* 0x0000b400a5027a23 */ /* 0x102fe4000001088d */
[----:B----4-:R-:W-:Y:S06]  /*15a90*/  FADD.FTZ R0, R128, R0 ;  /* 0x0000000080007221 */ /* 0x010fec0000010000 */
[----:B------:R1:W4:Y:S02]  /*15aa0*/  MUFU.EX2 R160, R2 ;  /* 0x0000000200a07308 */ /* 0x0003240000000800 */
[----:B-1----:R-:W-:Y:S01]  /*15ab0*/  FFMA.FTZ R2, R167, c[0x0][0x2d0], -R140 ;  /* 0x0000b400a7027a23 */ /* 0x002fe2000001088c */
[C---:B----4-:R-:W-:Y:S01]  /*15ac0*/  F2FP.PACK_AB R71, R160.reuse, R128 ;  /* 0x00000080a047723e */ /* 0x050fe200000000ff */
[----:B------:R-:W-:Y:S06]  /*15ad0*/  FADD.FTZ R0, R160, R0 ;  /* 0x00000000a0007221 */ /* 0x000fec0000010000 */
[----:B------:R1:W-:Y:S01]  /*15ae0*/  MUFU.EX2 R159, R2 ;  /* 0x00000002009f7308 */ /* 0x0003e20000000800 */
[C---:B--2---:R-:W-:Y:S08]  /*15af0*/  HMMA.16816.F32 R4, R68.reuse, R72, R4 ;  /* 0x000000484404723c */ /* 0x044ff00000001804 */
[C---:B------:R-:W-:Y:S01]  /*15b00*/  HMMA.16816.F32 R8, R68.reuse, R74, R8 ;  /* 0x0000004a4408723c */ /* 0x040fe20000001808 */
[----:B------:R-:W2:Y:S07]  /*15b10*/  LDSM.16.MT88.4 R72, [R195+0x5000] ;  /* 0x00500000c348783b */ /* 0x000eae0000004200 */
[C---:B------:R-:W-:Y:S04]  /*15b20*/  HMMA.16816.F32 R12, R68.reuse, R88, R12 ;  /* 0x00000058440c723c */ /* 0x040fe8000000180c */
[----:B-1----:R-:W-:Y:S01]  /*15b30*/  FFMA.FTZ R2, R217, c[0x0][0x2d0], -R140 ;  /* 0x0000b400d9027a23 */ /* 0x002fe2000001088c */
[----:B------:R-:W-:Y:S03]  /*15b40*/  IADD3 R217, R214, -0x1, RZ ;  /* 0xffffffffd6d97810 */ /* 0x000fe60007ffe0ff */
        /* <DEDUP_REMOVED lines=15> */
[--C-:B-1----:R-:W-:Y:S02]  /*15c40*/  FFMA.FTZ R2, R220, c[0x0][0x2d0], -R141.reuse ;  /* 0x0000b400dc027a23 */ /* 0x102fe4000001088d */
        /* <DEDUP_REMOVED lines=8> */
[----:B-1----:R-:W-:Y:S02]  /*15cd0*/  FFMA.FTZ R2, R221, c[0x0][0x2d0], -R140 ;  /* 0x0000b400dd027a23 */ /* 0x002fe4000001088c */
[----:B---3--:R-:W-:Y:S02]  /*15ce0*/  FADD.FTZ R0, R105, R0 ;  /* 0x0000000069007221 */ /* 0x008fe40000010000 */
[----:B------:R-:W-:Y:S01]  /*15cf0*/  HMMA.16816.F32 R64, R68, R90, R64 ;  /* 0x0000005a4440723c */ /* 0x000fe20000001840 */
[----:B------:R1:W-:Y:S01]  /*15d00*/  MUFU.EX2 R158, R2 ;  /* 0x00000002009e7308 */ /* 0x0003e20000000800 */
[----:B------:R-:W-:Y:S05]  /*15d10*/  LDSM.16.MT88.4 R88, [R196+0x2800] ;  /* 0x00280000c458783b */ /* 0x000fea0000004200 */
[----:B------:R-:W-:Y:S02]  /*15d20*/  F2FP.PACK_AB R68, R107, R159 ;  /* 0x0000009f6b44723e */ /* 0x000fe400000000ff */
[----:B------:R-:W-:Y:S03]  /*15d30*/  F2FP.PACK_AB R69, R105, R106 ;  /* 0x0000006a6945723e */ /* 0x000fe600000000ff */
[----:B-1----:R-:W-:Y:S04]  /*15d40*/  FFMA.FTZ R2, R222, c[0x0][0x2d0], -R140 ;  /* 0x0000b400de027a23 */ /* 0x002fe8000001088c */
[----:B------:R1:W3:Y:S02]  /*15d50*/  MUFU.EX2 R157, R2 ;  /* 0x00000002009d7308 */ /* 0x0002e40000000800 */
[--C-:B-1----:R-:W-:Y:S01]  /*15d60*/  FFMA.FTZ R2, R224, c[0x0][0x2d0], -R141.reuse ;  /* 0x0000b400e0027a23 */ /* 0x102fe2000001088d */
[----:B---3--:R-:W-:Y:S07]  /*15d70*/  F2FP.PACK_AB R70, R157, R158 ;  /* 0x0000009e9d46723e */ /* 0x008fee00000000ff */
[----:B------:R1:W3:Y:S02]  /*15d80*/  MUFU.EX2 R104, R2 ;  /* 0x0000000200687308 */ /* 0x0002e40000000800 */
[--C-:B-1----:R-:W-:Y:S02]  /*15d90*/  FFMA.FTZ R2, R225, c[0x0][0x2d0], -R141.reuse ;  /* 0x0000b400e1027a23 */ /* 0x102fe4000001088d */
[----:B---3--:R-:W-:Y:S06]  /*15da0*/  FADD.FTZ R0, R104, R0 ;  /* 0x0000000068007221 */ /* 0x008fec0000010000 */
[----:B------:R1:W3:Y:S02]  /*15db0*/  MUFU.EX2 R156, R2 ;  /* 0x00000002009c7308 */ /* 0x0002e40000000800 */
[----:B-1----:R-:W-:Y:S01]  /*15dc0*/  FFMA.FTZ R2, R227, c[0x0][0x2d0], -R140 ;  /* 0x0000b400e3027a23 */ /* 0x002fe2000001088c */
[C---:B---3--:R-:W-:Y:S01]  /*15dd0*/  F2FP.PACK_AB R71, R156.reuse, R104 ;  /* 0x000000689c47723e */ /* 0x048fe200000000ff */
[----:B------:R-:W-:Y:S06]  /*15de0*/  FADD.FTZ R0, R156, R0 ;  /* 0x000000009c007221 */ /* 0x000fec0000010000 */
[----:B------:R1:W-:Y:S01]  /*15df0*/  MUFU.EX2 R155, R2 ;  /* 0x00000002009b7308 */ /* 0x0003e20000000800 */
[C---:B--2---:R-:W-:Y:S08]  /*15e00*/  HMMA.16816.F32 R4, R68.reuse, R72, R4 ;  /* 0x000000484404723c */ /* 0x044ff00000001804 */
[C---:B------:R-:W-:Y:S01]  /*15e10*/  HMMA.16816.F32 R8, R68.reuse, R74, R8 ;  /* 0x0000004a4408723c */ /* 0x040fe20000001808 */
[----:B------:R-:W2:Y:S07]  /*15e20*/  LDSM.16.MT88.4 R72, [R195+0x5800] ;  /* 0x00580000c348783b */ /* 0x000eae0000004200 */
[C---:B------:R-:W-:Y:S04]  /*15e30*/  HMMA.16816.F32 R12, R68.reuse, R76, R12 ;  /* 0x0000004c440c723c */ /* 0x040fe8000000180c */
[----:B-1----:R-:W-:Y:S04]  /*15e40*/  FFMA.FTZ R2, R229, c[0x0][0x2d0], -R140 ;  /* 0x0000b400e5027a23 */ /* 0x002fe8000001088c */
        /* <DEDUP_REMOVED lines=15> */
[--C-:B-1----:R-:W-:Y:S02]  /*15f40*/  FFMA.FTZ R2, R234, c[0x0][0x2d0], -R141.reuse ;  /* 0x0000b400ea027a23 */ /* 0x102fe4000001088d */
        /* <DEDUP_REMOVED lines=8> */
[----:B-1----:R-:W-:Y:S02]  /*15fd0*/  FFMA.FTZ R2, R230, c[0x0][0x2d0], -R140 ;  /* 0x0000b400e6027a23 */ /* 0x002fe4000001088c */
[C---:B---3--:R-:W-:Y:S02]  /*15fe0*/  FADD.FTZ R0, R151.reuse, R0 ;  /* 0x0000000097007221 */ /* 0x048fe40000010000 */
        /* <DEDUP_REMOVED lines=23> */
[----:B------:R1:W3:Y:S01]  /*16160*/  MUFU.EX2 R146, R2 ;  /* 0x0000000200927308 */ /* 0x0002e20000000800 */
[----:B------:R-:W-:Y:S06]  /*16170*/  LDSM.16.MT88.4 R88, [R197+0x3000] ;  /* 0x00300000c558783b */ /* 0x000fec0000004200 */
[C---:B----4-:R-:W-:Y:S08]  /*16180*/  HMMA.16816.F32 R20, R68.reuse, R76, R20 ;  /* 0x0000004c4414723c */ /* 0x050ff00000001814 */
[C---:B------:R-:W-:Y:S01]  /*16190*/  HMMA.16816.F32 R24, R68.reuse, R78, R24 ;  /* 0x0000004e4418723c */ /* 0x040fe20000001818 */
[----:B------:R-:W4:Y:S07]  /*161a0*/  LDSM.16.MT88.4 R76, [R198+0x6000] ;  /* 0x00600000c64c783b */ /* 0x000f2e0000004200 */
[C---:B-----5:R-:W-:Y:S04]  /*161b0*/  HMMA.16816.F32 R28, R68.reuse, R80, R28 ;  /* 0x00000050441c723c */ /* 0x060fe8000000181c */
[--C-:B-1----:R-:W-:Y:S01]  /*161c0*/  FFMA.FTZ R2, R249, c[0x0][0x2d0], -R141.reuse ;  /* 0x0000b400f9027a23 */ /* 0x102fe2000001088d */
[----:B---3--:R-:W-:Y:S03]  /*161d0*/  F2FP.PACK_AB R116, R146, R147 ;  /* 0x000000939274723e */ /* 0x008fe600000000ff */
[C---:B------:R-:W-:Y:S01]  /*161e0*/  HMMA.16816.F32 R32, R68.reuse, R82, R32 ;  /* 0x000000524420723c */ /* 0x040fe20000001820 */
[----:B------:R1:W3:Y:S01]  /*161f0*/  MUFU.EX2 R145, R2 ;  /* 0x0000000200917308 */ /* 0x0002e20000000800 */
[----:B------:R-:W5:Y:S06]  /*16200*/  LDSM.16.MT88.4 R80, [R197+0x6000] ;  /* 0x00600000c550783b */ /* 0x000f6c0000004200 */
[C---:B--2---:R-:W-:Y:S08]  /*16210*/  HMMA.16816.F32 R36, R68.reuse, R72, R36 ;  /* 0x000000484424723c */ /* 0x044ff00000001824 */
[C---:B------:R-:W-:Y:S01]  /*16220*/  HMMA.16816.F32 R40, R68.reuse, R74, R40 ;  /* 0x0000004a4428723c */ /* 0x040fe20000001828 */
[----:B------:R-:W-:Y:S07]  /*16230*/  LDSM.16.MT88.4 R72, [R196+0x3000] ;  /* 0x00300000c448783b */ /* 0x000fee0000004200 */
[C---:B------:R-:W-:Y:S04]  /*16240*/  HMMA.16816.F32 R44, R68.reuse, R84, R44 ;  /* 0x00000054442c723c */ /* 0x040fe8000000182c */
[--C-:B-1----:R-:W-:Y:S02]  /*16250*/  FFMA.FTZ R2, R250, c[0x0][0x2d0], -R141.reuse ;  /* 0x0000b400fa027a23 */ /* 0x102fe4000001088d */
[----:B---3--:R-:W-:Y:S02]  /*16260*/  FADD.FTZ R0, R145, R0 ;  /* 0x0000000091007221 */ /* 0x008fe40000010000 */
[C---:B------:R-:W-:Y:S01]  /*16270*/  HMMA.16816.F32 R48, R68.reuse, R86, R48 ;  /* 0x000000564430723c */ /* 0x040fe20000001830 */
[----:B------:R1:W2:Y:S01]  /*16280*/  MUFU.EX2 R144, R2 ;  /* 0x0000000200907308 */ /* 0x0002a20000000800 */
[----:B------:R-:W-:Y:S06]  /*16290*/  LDSM.16.MT88.4 R84, [R198+0x3000] ;  /* 0x00300000c654783b */ /* 0x000fec0000004200 */
[C---:B----4-:R-:W-:Y:S08]  /*162a0*/  HMMA.16816.F32 R52, R68.reuse, R76, R52 ;  /* 0x0000004c4434723c */ /* 0x050ff00000001834 */
[C---:B------:R-:W-:Y:S08]  /*162b0*/  HMMA.16816.F32 R56, R68.reuse, R78, R56 ;  /* 0x0000004e4438723c */ /* 0x040ff00000001838 */
[C---:B-----5:R-:W-:Y:S04]  /*162c0*/  HMMA.16816.F32 R60, R68.reuse, R80, R60 ;  /* 0x00000050443c723c */ /* 0x060fe8000000183c */
[--C-:B-1----:R-:W-:Y:S01]  /*162d0*/  FFMA.FTZ R2, R247, c[0x0][0x2d0], -R140.reuse ;  /* 0x0000b400f7027a23 */ /* 0x102fe2000001088c */
[----:B--2---:R-:W-:Y:S01]  /*162e0*/  F2FP.PACK_AB R117, R144, R145 ;  /* 0x000000919075723e */ /* 0x004fe200000000ff */
[----:B------:R-:W-:Y:S02]  /*162f0*/  FFMA.FTZ R140, R248, c[0x0][0x2d0], -R140 ;  /* 0x0000b400f88c7a23 */ /* 0x000fe4000001088c */
[----:B------:R-:W-:Y:S01]  /*16300*/  HMMA.16816.F32 R64, R68, R82, R64 ;  /* 0x000000524440723c */ /* 0x000fe20000001840 */
[----:B------:R1:W-:Y:S03]  /*16310*/  MUFU.EX2 R143, R2 ;  /* 0x00000002008f7308 */ /* 0x0003e60000000800 */
[----:B------:R-:W-:Y:S07]  /*16320*/  FADD.FTZ R0, R144, R0 ;  /* 0x0000000090007221 */ /* 0x000fee0000010000 */
[----:B------:R-:W2:Y:S01]  /*16330*/  MUFU.EX2 R142, R140 ;  /* 0x0000008c008e7308 */ /* 0x000ea20000000800 */
[--C-:B-1----:R-:W-:Y:S02]  /*16340*/  FFMA.FTZ R2, R125, c[0x0][0x2d0], -R141.reuse ;  /* 0x0000b4007d027a23 */ /* 0x102fe4000001088d */
[----:B------:R-:W1:Y:S01]  /*16350*/  LDSM.16.MT88.4 R124, [R195+0x3000] ;  /* 0x00300000c37c783b */ /* 0x000e620000004200 */
[----:B------:R-:W-:Y:S06]  /*16360*/  FFMA.FTZ R141, R114, c[0x0][0x2d0], -R141 ;  /* 0x0000b400728d7a23 */ /* 0x000fec000001088d */
[----:B------:R3:W4:Y:S01]  /*16370*/  MUFU.EX2 R140, R2 ;  /* 0x00000002008c7308 */ /* 0x0007220000000800 */
[----:B--2---:R-:W-:Y:S09]  /*16380*/  F2FP.PACK_AB R118, R142, R143 ;  /* 0x0000008f8e76723e */ /* 0x004ff200000000ff */
[----:B------:R-:W2:Y:S01]  /*16390*/  MUFU.EX2 R114, R141 ;  /* 0x0000008d00727308 */ /* 0x000ea20000000800 */
[----:B---3--:R-:W-:Y:S02]  /*163a0*/  FADD.FTZ R2, R251, R3 ;  /* 0x00000003fb027221 */ /* 0x008fe40000010000 */
[----:B------:R-:W3:Y:S01]  /*163b0*/  LDL R3, [R1+0x30] ;  /* 0x0000300001037983 */ /* 0x000ee20000100800 */
[----:B----4-:R-:W-:Y:S02]  /*163c0*/  FADD.FTZ R0, R140, R0 ;  /* 0x000000008c007221 */ /* 0x010fe40000010000 */
[----:B------:R-:W-:Y:S04]  /*163d0*/  FADD.FTZ R2, R102, R2 ;  /* 0x0000000266027221 */ /* 0x000fe80000010000 */
[----:B------:R-:W-:Y:S01]  /*163e0*/  FADD.FTZ R2, R100, R2 ;  /* 0x0000000264027221 */ /* 0x000fe20000010000 */
[----:B--2---:R-:W-:Y:S01]  /*163f0*/  F2FP.PACK_AB R119, R114, R140 ;  /* 0x0000008c7277723e */ /* 0x004fe200000000ff */
[----:B------:R-:W2:Y:S02]  /*16400*/  LDSM.16.MT88.4 R100, [R196+0x6800] ;  /* 0x00680000c464783b */ /* 0x000ea40000004200 */
[----:B------:R-:W-:Y:S04]  /*16410*/  FADD.FTZ R2, R246, R2 ;  /* 0x00000002f6027221 */ /* 0x000fe80000010000 */
[C---:B-1----:R-:W-:Y:S02]  /*16420*/  HMMA.16816.F32 R120, R116.reuse, R124, R4 ;  /* 0x0000007c7478723c */ /* 0x042fe40000001804 */
[----:B------:R-:W1:Y:S03]  /*16430*/  LDSM.16.MT88.4 R4, [R197+0x6800] ;  /* 0x00680000c504783b */ /* 0x000e660000004200 */
        /* <DEDUP_REMOVED lines=19> */
[C---:B--2---:R-:W-:Y:S04]  /*16570*/  HMMA.16816.F32 R128, R116.reuse, R100, R44 ;  /* 0x000000647480723c */ /* 0x044fe8000000182c */
[----:B------:R-:W-:Y:S04]  /*16580*/  FADD.FTZ R2, R161, R2 ;  /* 0x00000002a1027221 */ /* 0x000fe80000010000 */
[C---:B------:R-:W-:Y:S04]  /*16590*/  HMMA.16816.F32 R100, R116.reuse, R102, R48 ;  /* 0x000000667464723c */ /* 0x040fe80000001830 */
[----:B------:R-:W-:Y:S04]  /*165a0*/  FADD.FTZ R2, R159, R2 ;  /* 0x000000029f027221 */ /* 0x000fe80000010000 */
[----:B------:R-:W-:Y:S02]  /*165b0*/  FADD.FTZ R2, R107, R2 ;  /* 0x000000026b027221 */ /* 0x000fe40000010000 */
[C---:B------:R-:W-:Y:S03]  /*165c0*/  HMMA.16816.F32 R104, R116.reuse, R108, R52 ;  /* 0x0000006c7468723c */ /* 0x040fe60000001834 */
[----:B------:R-:W-:Y:S04]  /*165d0*/  FADD.FTZ R2, R158, R2 ;  /* 0x000000029e027221 */ /* 0x000fe80000010000 */
[----:B------:R-:W-:Y:S01]  /*165e0*/  FADD.FTZ R2, R157, R2 ;  /* 0x000000029d027221 */ /* 0x000fe20000010000 */
[C---:B------:R-:W-:Y:S04]  /*165f0*/  HMMA.16816.F32 R108, R116.reuse, R110, R56 ;  /* 0x0000006e746c723c */ /* 0x040fe80000001838 */
[----:B------:R-:W-:Y:S04]  /*16600*/  FADD.FTZ R2, R155, R2 ;  /* 0x000000029b027221 */ /* 0x000fe80000010000 */
[----:B------:R-:W-:Y:S01]  /*16610*/  FADD.FTZ R2, R154, R2 ;  /* 0x000000029a027221 */ /* 0x000fe20000010000 */
[C---:B-1----:R-:W-:Y:S03]  /*16620*/  HMMA.16816.F32 R60, R116.reuse, R4, R60 ;  /* 0x00000004743c723c */ /* 0x042fe6000000183c */
[----:B------:R-:W-:Y:S04]  /*16630*/  FADD.FTZ R2, R152, R2 ;  /* 0x0000000298027221 */ /* 0x000fe80000010000 */
[----:B------:R-:W-:Y:S01]  /*16640*/  FADD.FTZ R2, R150, R2 ;  /* 0x0000000296027221 */ /* 0x000fe20000010000 */
[----:B------:R-:W-:Y:S04]  /*16650*/  HMMA.16816.F32 R64, R116, R6, R64 ;  /* 0x000000067440723c */ /* 0x000fe80000001840 */
[----:B------:R-:W-:Y:S03]  /*16660*/  FADD.FTZ R2, R147, R2 ;  /* 0x0000000293027221 */ /* 0x000fe60000010000 */
[----:B------:R-:W-:Y:S02]  /*16670*/  IMAD.MOV.U32 R116, RZ, RZ, R112 ;  /* 0x000000ffff747224 */ /* 0x000fe400078e0070 */
[----:B------:R-:W-:Y:S04]  /*16680*/  FADD.FTZ R2, R146, R2 ;  /* 0x0000000292027221 */ /* 0x000fe80000010000 */
[----:B------:R-:W-:Y:S01]  /*16690*/  FADD.FTZ R2, R143, R2 ;  /* 0x000000028f027221 */ /* 0x000fe20000010000 */
[----:B---3--:R-:W-:Y:S01]  /*166a0*/  ISETP.GT.AND P0, PT, R214, R3, PT ;  /* 0x00000003d600720c */ /* 0x008fe20003f04270 */
        /* <DEDUP_REMOVED lines=8> */
.L_x_2569:
[----:B-12---:R-:W2:Y:S02]  /*16730*/  LDL R0, [R1+0x38] ;  /* 0x0000380001007983 */ /* 0x006ea40000100800 */
[----:B--2---:R-:W-:-:S13]  /*16740*/  ISETP.GE.AND P0, PT, R217, R0, PT ;  /* 0x00000000d900720c */ /* 0x004fda0003f06270 */
[----:B------:R-:W-:Y:S05]  /*16750*/  @!P0 BRA `(.L_x_2575) ;  /* 0x000032a000008947 */ /* 0x000fea0003800000 */
.L_x_2578:
[----:B------:R-:W2:Y:S01]  /*16760*/  LDL.64 R220, [R1+0x8] ;  /* 0x0000080001dc7983 */ /* 0x000ea20000100a00 */
[----:B------:R-:W-:Y:S04]  /*16770*/  DEPBAR.LE SB0, 0x0 ;  /* 0x000080000000791a */ /* 0x000fe80000000000 */
[----:B------:R-:W3:Y:S01]  /*16780*/  LDL R219, [R1] ;  /* 0x0000000001db7983 */ /* 0x000ee20000100800 */
[----:B------:R-:W-:Y:S01]  /*16790*/  WARPSYNC 0xffffffff ;  /* 0xffffffff00007948 */ /* 0x000fe20003800000 */
[----:B------:R-:W-:Y:S01]  /*167a0*/  ULDC.64 UR4, c[0x0][0x208] ;  /* 0x0000820000047ab9 */ /* 0x000fe20000000a00 */
[----:B------:R-:W-:Y:S01]  /*167b0*/  ISETP.GE.AND P4, PT, R218, c[0x0][0x1d4], PT ;  /* 0x00007500da007a0c */ /* 0x000fe20003f86270 */
[----:B------:R-:W-:Y:S01]  /*167c0*/  USHF.L.U32 UR8, UR4, 0x5, URZ ;  /* 0x0000000504087899 */ /* 0x000fe2000800063f */
[----:B------:R-:W-:Y:S01]  /*167d0*/  BAR.SYNC.DEFER_BLOCKING 0x0 ;  /* 0x0000000000007b1d */ /* 0x000fe20000010000 */
[C---:B------:R-:W-:Y:S01]  /*167e0*/  IMAD.WIDE.U32 R46, R217.reuse, c[0x0][0x208], RZ ;  /* 0x00008200d92e7a25 */ /* 0x040fe200078e00ff */
[----:B-1----:R-:W-:Y:S05]  /*167f0*/  SHF.R.S32.HI R0, RZ, 0x1f, R217 ;  /* 0x0000001fff007819 */ /* 0x002fea00000114d9 */
[----:B------:R-:W-:Y:S04]  /*16800*/  IMAD R28, R0, c[0x0][0x208], RZ ;  /* 0x00008200001c7a24 */ /* 0x000fe800078e02ff */
[----:B------:R-:W-:Y:S04]  /*16810*/  IMAD R28, R217, c[0x0][0x20c], R28 ;  /* 0x00008300d91c7a24 */ /* 0x000fe800078e021c */
[----:B------:R-:W-:Y:S04]  /*16820*/  IMAD.IADD R36, R47, 0x1, R28 ;  /* 0x000000012f247824 */ /* 0x000fe800078e021c */
[----:B------:R-:W-:Y:S02]  /*16830*/  IMAD R55, R36, 0x70, RZ ;  /* 0x0000007024377824 */ /* 0x000fe400078e02ff */
[----:B------:R-:W-:Y:S01]  /*16840*/  IMAD.U32 R36, RZ, RZ, UR8 ;  /* 0x00000008ff247e24 */ /* 0x000fe2000f8e00ff */
[----:B------:R-:W1:Y:S01]  /*16850*/  LDSM.16.M88.4 R8, [R194] ;  /* 0x00000000c208783b */ /* 0x000e620000000200 */
[----:B------:R-:W-:Y:S01]  /*16860*/  UMOV UR9, 0x5 ;  /* 0x0000000500097882 */ /* 0x000fe20000000000 */
[----:B------:R-:W-:Y:S01]  /*16870*/  BSSY B0, `(.L_x_2576) ;  /* 0x000011b000007945 */ /* 0x000fe20003800000 */
[----:B------:R-:W-:Y:S02]  /*16880*/  USHF.L.U64.HI UR9, UR4, UR9, UR5 ;  /* 0x0000000904097299 */ /* 0x000fe40008010205 */
[----:B------:R-:W4:Y:S01]  /*16890*/  LDSM.16.M88.4 R16, [R194+0x800] ;  /* 0x00080000c210783b */ /* 0x000f220000000200 */
[----:B------:R-:W-:Y:S03]  /*168a0*/  UIADD3 UR5, UP0, UR8, UR8, URZ ;  /* 0x0000000808057290 */ /* 0x000fe6000ff1e03f */
[----:B------:R-:W-:Y:S01]  /*168b0*/  IMAD.U32 R37, RZ, RZ, UR9 ;  /* 0x00000009ff257e24 */ /* 0x000fe2000f8e00ff */
[----:B------:R-:W5:Y:S01]  /*168c0*/  LDSM.16.M88.4 R24, [R194+0x1000] ;  /* 0x00100000c218783b */ /* 0x000f620000000200 */
[----:B------:R-:W-:Y:S02]  /*168d0*/  UIADD3.X UR4, UR9, UR9, URZ, UP0, !UPT ;  /* 0x0000000909047290 */ /* 0x000fe400087fe43f */
[----:B------:R-:W-:Y:S02]  /*168e0*/  IMAD.WIDE.U32 R44, R46, 0x70, R36 ;  /* 0x000000702e2c7825 */ /* 0x000fe400078e0024 */
[----:B------:R-:W4:Y:S03]  /*168f0*/  LDSM.16.M88.4 R32, [R194+0x1800] ;  /* 0x00180000c220783b */ /* 0x000f260000000200 */
[----:B------:R-:W-:Y:S02]  /*16900*/  IADD3 R166, P1, R44, UR8, RZ ;  /* 0x000000082ca67c10 */ /* 0x000fe4000ff3e0ff */
[----:B------:R-:W5:Y:S05]  /*16910*/  LDSM.16.M88.4 R40, [R194+0x2000] ;  /* 0x00200000c228783b */ /* 0x000f6a0000000200 */
[----:B------:R-:W2:Y:S05]  /*16920*/  LDSM.16.M88.4 R48, [R194+0x2800] ;  /* 0x00280000c230783b */ /* 0x000eaa0000000200 */
[----:B------:R-:W2:Y:S05]  /*16930*/  LDSM.16.M88.4 R56, [R194+0x3000] ;  /* 0x00300000c238783b */ /* 0x000eaa0000000200 */
[----:B------:R-:W2:Y:S01]  /*16940*/  LDSM.16.M88.4 R116, [R199] ;  /* 0x00000000c774783b */ /* 0x000ea20000000200 */
[C---:B-1----:R-:W-:Y:S04]  /*16950*/  HMMA.16816.F32 R4, R132.reuse, R8, RZ ;  /* 0x000000088404723c */ /* 0x042fe800000018ff */
[----:B------:R-:W1:Y:S05]  /*16960*/  S2R R222, SR_TID.X ;  /* 0x0000000000de7919 */ /* 0x000e6a0000002100 */
[----:B------:R-:W2:Y:S01]  /*16970*/  LDSM.16.M88.4 R140, [R207] ;  /* 0x00000000cf8c783b */ /* 0x000ea20000000200 */
[C---:B------:R-:W-:Y:S04]  /*16980*/  HMMA.16816.F32 R8, R132.reuse, R10, RZ ;  /* 0x0000000a8408723c */ /* 0x040fe800000018ff */
[----:B------:R-:W2:Y:S04]  /*16990*/  LDSM.16.M88.4 R144, [R208] ;  /* 0x00000000d090783b */ /* 0x000ea80000000200 */
[C---:B----4-:R-:W-:Y:S01]  /*169a0*/  HMMA.16816.F32 R12, R132.reuse, R16, RZ ;  /* 0x00000010840c723c */ /* 0x050fe200000018ff */
[----:B------:R-:W4:Y:S05]  /*169b0*/  LDSM.16.M88.4 R148, [R209] ;  /* 0x00000000d194783b */ /* 0x000f2a0000000200 */
[----:B------:R-:W2:Y:S02]  /*169c0*/  LDSM.16.M88.4 R152, [R210] ;  /* 0x00000000d298783b */ /* 0x000ea40000000200 */
[C---:B------:R-:W-:Y:S01]  /*169d0*/  HMMA.16816.F32 R16, R132.reuse, R18, RZ ;  /* 0x000000128410723c */ /* 0x040fe200000018ff */
[----:B-1----:R-:W-:Y:S02]  /*169e0*/  SHF.R.S32.HI R2, RZ, 0x1f, R222 ;  /* 0x0000001fff027819 */ /* 0x002fe400000114de */
[----:B------:R-:W1:Y:S01]  /*169f0*/  LDSM.16.M88.4 R156, [R211] ;  /* 0x00000000d39c783b */ /* 0x000e620000000200 */
[----:B------:R-:W-:Y:S02]  /*16a00*/  ISETP.GT.AND P2, PT, R222, 0x7f, PT ;  /* 0x0000007fde00780c */ /* 0x000fe40003f44270 */
[----:B------:R-:W-:Y:S02]  /*16a10*/  LEA.HI R2, R2, R222, RZ, 0x3 ;  /* 0x000000de02027211 */ /* 0x000fe400078f18ff */
[C---:B-----5:R-:W-:Y:S01]  /*16a20*/  HMMA.16816.F32 R20, R132.reuse, R24, RZ ;  /* 0x000000188414723c */ /* 0x060fe200000018ff */
[----:B------:R-:W5:Y:S03]  /*16a30*/  LDSM.16.M88.4 R160, [R212] ;  /* 0x00000000d4a0783b */ /* 0x000f660000000200 */
[----:B------:R-:W-:Y:S04]  /*16a40*/  LOP3.LUT R0, R2, 0xfffffff8, RZ, 0xc0, !PT ;  /* 0xfffffff802007812 */ /* 0x000fe800078ec0ff */
[C---:B------:R-:W-:Y:S01]  /*16a50*/  HMMA.16816.F32 R24, R132.reuse, R26, RZ ;  /* 0x0000001a8418723c */ /* 0x040fe200000018ff */
[----:B------:R-:W-:Y:S04]  /*16a60*/  IMAD.IADD R0, R222, 0x1, -R0 ;  /* 0x00000001de007824 */ /* 0x000fe800078e0a00 */
[----:B------:R-:W-:Y:S03]  /*16a70*/  IMAD.SHL.U32 R0, R0, 0x8, RZ ;  /* 0x0000000800007824 */ /* 0x000fe600078e00ff */
[C---:B------:R-:W-:Y:S02]  /*16a80*/  HMMA.16816.F32 R28, R132.reuse, R32, RZ ;  /* 0x00000020841c723c */ /* 0x040fe400000018ff */
[----:B------:R-:W-:Y:S06]  /*16a90*/  ISETP.GE.AND P5, PT, R0, c[0x0][0x1d4], PT ;  /* 0x0000750000007a0c */ /* 0x000fec0003fa6270 */
[C---:B------:R-:W-:Y:S08]  /*16aa0*/  HMMA.16816.F32 R32, R132.reuse, R34, RZ ;  /* 0x000000228420723c */ /* 0x040ff000000018ff */
[C---:B------:R-:W-:Y:S08]  /*16ab0*/  HMMA.16816.F32 R36, R132.reuse, R40, RZ ;  /* 0x000000288424723c */ /* 0x040ff000000018ff */
[C---:B------:R-:W-:Y:S01]  /*16ac0*/  HMMA.16816.F32 R40, R132.reuse, R42, RZ ;  /* 0x0000002a8428723c */ /* 0x040fe200000018ff */
[----:B--2---:R-:W-:Y:S03]  /*16ad0*/  IMAD.MOV.U32 R2, RZ, RZ, R220 ;  /* 0x000000ffff027224 */ /* 0x004fe600078e00dc */
[----:B---3--:R-:W-:Y:S04]  /*16ae0*/  IMAD.MOV.U32 R3, RZ, RZ, R219 ;  /* 0x000000ffff037224 */ /* 0x008fe800078e00db */
[----:B------:R-:W-:Y:S04]  /*16af0*/  IMAD.WIDE.U32 R2, R46, 0x70, R2 ;  /* 0x000000702e027825 */ /* 0x000fe800078e0002 */
[----:B------:R-:W-:Y:S01]  /*16b00*/  IMAD.IADD R0, R3, 0x1, R55 ;  /* 0x0000000103007824 */ /* 0x000fe200078e0237 */
[C---:B------:R-:W-:Y:S01]  /*16b10*/  LEA R52, P0, R2.reuse, c[0x0][0x1f8], 0x1 ;  /* 0x00007e0002347a11 */ /* 0x040fe200078008ff */
[----:B------:R-:W-:Y:S03]  /*16b20*/  IMAD.U32 R3, RZ, RZ, UR4 ;  /* 0x00000004ff037e24 */ /* 0x000fe6000f8e00ff */
[----:B------:R-:W-:Y:S01]  /*16b30*/  LEA.HI.X R53, R2, c[0x0][0x1fc], R0, 0x1, P0 ;  /* 0x00007f0002357a11 */ /* 0x000fe200000f0c00 */
[----:B------:R-:W-:Y:S01]  /*16b40*/  IMAD.U32 R2, RZ, RZ, UR5 ;  /* 0x00000005ff027e24 */ /* 0x000fe2000f8e00ff */
[----:B------:R-:W-:Y:S01]  /*16b50*/  IADD3 R54, P0, R220, R44, RZ ;  /* 0x0000002cdc367210 */ /* 0x000fe20007f1e0ff */
[----:B------:R-:W-:Y:S02]  /*16b60*/  IMAD.IADD R0, R55, 0x1, R45 ;  /* 0x0000000137007824 */ /* 0x000fe400078e022d */
[----:B------:R-:W-:Y:S01]  /*16b70*/  @!PT LDS RZ, [RZ] ;  /* 0x00000000fffff984 */ /* 0x000fe20000000800 */
[----:B------:R-:W-:Y:S01]  /*16b80*/  @!PT LDS RZ, [RZ] ;  /* 0x00000000fffff984 */ /* 0x000fe20000000800 */
[----:B------:R-:W-:Y:S01]  /*16b90*/  @!PT LDS RZ, [RZ] ;  /* 0x00000000fffff984 */ /* 0x000fe20000000800 */
[----:B------:R2:W-:Y:S01]  /*16ba0*/  LDGSTS.E.BYPASS.LTC128B.128 [R216+0x100], [R52.64], !P5 ;  /* 0x0010000034d87fae */ /* 0x0005e2000e901d46 */
[----:B------:R-:W-:Y:S02]  /*16bb0*/  IMAD.WIDE.U32 R164, R46, 0x70, R2 ;  /* 0x000000702ea47825 */ /* 0x000fe400078e0002 */
[C---:B------:R-:W-:Y:S01]  /*16bc0*/  HMMA.16816.F32 R44, R132.reuse, R48, RZ ;  /* 0x00000030842c723c */ /* 0x040fe200000018ff */
[C---:B------:R-:W-:Y:S01]  /*16bd0*/  IADD3.X R112, R0.reuse, UR9, RZ, P1, !PT ;  /* 0x0000000900707c10 */ /* 0x040fe20008ffe4ff */
[----:B------:R2:W-:Y:S01]  /*16be0*/  LDGSTS.E.BYPASS.LTC128B.128 [R216+0x3900], [R52.64+0x80], !P4 ;  /* 0x0390008034d87fae */ /* 0x0005e2000e101d46 */
[----:B------:R-:W-:Y:S01]  /*16bf0*/  IMAD.X R3, R0, 0x1, R219, P0 ;  /* 0x0000000100037824 */ /* 0x000fe200000e06db */
[----:B------:R-:W-:Y:S02]  /*16c00*/  LEA R2, P0, R54, c[0x0][0x1f8], 0x1 ;  /* 0x00007e0036027a11 */ /* 0x000fe400078008ff */
[----:B------:R-:W-:Y:S02]  /*16c10*/  IADD3 R0, P1, R166, R220, RZ ;  /* 0x000000dca6007210 */ /* 0x000fe40007f3e0ff */
[C---:B------:R-:W-:Y:S01]  /*16c20*/  HMMA.16816.F32 R48, R132.reuse, R50, RZ ;  /* 0x000000328430723c */ /* 0x040fe200000018ff */
[----:B------:R-:W-:Y:S03]  /*16c30*/  LEA.HI.X R3, R54, c[0x0][0x1fc], R3, 0x1, P0 ;  /* 0x00007f0036037a11 */ /* 0x000fe600000f0c03 */
[----:B------:R-:W-:Y:S02]  /*16c40*/  IADD3 R167, P0, R220, R164, RZ ;  /* 0x000000a4dca77210 */ /* 0x000fe40007f1e0ff */
[----:B------:R3:W-:Y:S02]  /*16c50*/  LDGSTS.E.BYPASS.LTC128B.128 [R216+0x1100], [R2.64], !P5 ;  /* 0x0110000002d87fae */ /* 0x0007e4000e901d46 */
[C---:B------:R-:W-:Y:S01]  /*16c60*/  IADD3.X R214, R219.reuse, R55, R165, P0, !PT ;  /* 0x00000037dbd67210 */ /* 0x040fe200007fe4a5 */
[----:B------:R-:W-:Y:S02]  /*16c70*/  IMAD.X R165, R112, 0x1, R219, P1 ;  /* 0x0000000170a57824 */ /* 0x000fe400008e06db */
[----:B------:R3:W-:Y:S01]  /*16c80*/  LDGSTS.E.BYPASS.LTC128B.128 [R216+0x4900], [R2.64+0x80], !P4 ;  /* 0x0490008002d87fae */ /* 0x0007e2000e101d46 */
[C---:B------:R-:W-:Y:S04]  /*16c90*/  LEA R164, P0, R0.reuse, c[0x0][0x1f8], 0x1 ;  /* 0x00007e0000a47a11 */ /* 0x040fe800078008ff */
[----:B------:R-:W-:Y:S02]  /*16ca0*/  LEA.HI.X R165, R0, c[0x0][0x1fc], R165, 0x1, P0 ;  /* 0x00007f0000a57a11 */ /* 0x000fe400000f0ca5 */
[----:B------:R-:W-:Y:S01]  /*16cb0*/  @!P2 IADD3 R0, P1, P0, R220, UR8, R166 ;  /* 0x00000008dc00ac10 */ /* 0x000fe2000f83e0a6 */
[C---:B--2---:R-:W-:Y:S02]  /*16cc0*/  HMMA.16816.F32 R52, R132.reuse, R56, RZ ;  /* 0x000000388434723c */ /* 0x044fe400000018ff */
[----:B------:R2:W-:Y:S06]  /*16cd0*/  LDGSTS.E.BYPASS.LTC128B.128 [R216+0x2100], [R164.64], !P5 ;  /* 0x02100000a4d87fae */ /* 0x0005ec000e901d46 */
[----:B------:R-:W-:Y:S08]  /*16ce0*/  HMMA.16816.F32 R56, R132, R58, RZ ;  /* 0x0000003a8438723c */ /* 0x000ff000000018ff */
[C---:B------:R-:W-:Y:S05]  /*16cf0*/  HMMA.16816.F32 R4, R136.reuse, R116, R4 ;  /* 0x000000748804723c */ /* 0x040fea0000001804 */
[----:B---3--:R-:W-:Y:S01]  /*16d00*/  @!P2 IADD3.X R3, R219, UR9, R112, P1, P0 ;  /* 0x00000009db03ac10 */ /* 0x008fe20008fe0470 */
[----:B------:R-:W-:Y:S01]  /*16d10*/  IMAD.MOV.U32 R112, RZ, RZ, R115 ;  /* 0x000000ffff707224 */ /* 0x000fe200078e0073 */
[----:B------:R-:W3:Y:S01]  /*16d20*/  LDL R219, [R1+0x38] ;  /* 0x0000380001db7983 */ /* 0x000ee20000100800 */
[C---:B------:R-:W-:Y:S04]  /*16d30*/  HMMA.16816.F32 R8, R136.reuse, R118, R8 ;  /* 0x000000768808723c */ /* 0x040fe80000001808 */
[C---:B------:R-:W-:Y:S04]  /*16d40*/  @!P2 LEA R2, P0, R0.reuse, c[0x0][0x1f8], 0x1 ;  /* 0x00007e000002aa11 */ /* 0x040fe800078008ff */
[C---:B------:R-:W-:Y:S04]  /*16d50*/  HMMA.16816.F32 R12, R136.reuse, R140, R12 ;  /* 0x0000008c880c723c */ /* 0x040fe8000000180c */
[----:B------:R-:W-:Y:S02]  /*16d60*/  @!P2 LEA.HI.X R3, R0, c[0x0][0x1fc], R3, 0x1, P0 ;  /* 0x00007f000003aa11 */ /* 0x000fe400000f0c03 */
[C---:B------:R-:W-:Y:S02]  /*16d70*/  LEA R116, P0, R167.reuse, c[0x0][0x1f8], 0x1 ;  /* 0x00007e00a7747a11 */ /* 0x040fe400078008ff */
[C---:B------:R-:W-:Y:S04]  /*16d80*/  HMMA.16816.F32 R16, R136.reuse, R142, R16 ;  /* 0x0000008e8810723c */ /* 0x040fe80000001810 */
[----:B------:R-:W-:Y:S04]  /*16d90*/  LEA.HI.X R117, R167, c[0x0][0x1fc], R214, 0x1, P0 ;  /* 0x00007f00a7757a11 */ /* 0x000fe800000f0cd6 */
[C---:B------:R-:W-:Y:S01]  /*16da0*/  HMMA.16816.F32 R20, R136.reuse, R144, R20 ;  /* 0x000000908814723c */ /* 0x040fe20000001814 */
[----:B------:R1:W-:Y:S05]  /*16db0*/  LDGSTS.E.BYPASS.LTC128B.128 [R216+0x5900], [R116.64+0x80], !P4 ;  /* 0x0590008074d87fae */ /* 0x0003ea000e101d46 */
[----:B------:R1:W-:Y:S02]  /*16dc0*/  @!P2 LDGSTS.E.BYPASS.LTC128B.128 [R216+0x3100], [R2.64], !P5 ;  /* 0x0310000002d8afae */ /* 0x0003e4000e901d46 */
[C---:B------:R-:W-:Y:S03]  /*16dd0*/  HMMA.16816.F32 R24, R136.reuse, R146, R24 ;  /* 0x000000928818723c */ /* 0x040fe60000001818 */
[----:B------:R2:W-:Y:S05]  /*16de0*/  @!P2 LDGSTS.E.BYPASS.LTC128B.128 [R216+0x6900], [R2.64+0x80], !P4 ;  /* 0x0690008002d8afae */ /* 0x0005ea000e101d46 */
[C---:B----4-:R-:W-:Y:S01]  /*16df0*/  HMMA.16816.F32 R28, R136.reuse, R148, R28 ;  /* 0x00000094881c723c */ /* 0x050fe2000000181c */
[----:B------:R-:W-:Y:S05]  /*16e00*/  LDSM.16.M88.4 R140, [R193+0x800] ;  /* 0x00080000c18c783b */ /* 0x000fea0000000200 */
[----:B------:R-:W0:Y:S02]  /*16e10*/  LDGDEPBAR ;  /* 0x00000000000079af */ /* 0x000e240000000000 */
[C---:B------:R-:W-:Y:S03]  /*16e20*/  HMMA.16816.F32 R32, R136.reuse, R150, R32 ;  /* 0x000000968820723c */ /* 0x040fe60000001820 */
[----:B------:R-:W-:Y:S05]  /*16e30*/  LDSM.16.M88.4 R144, [R193+0x1000] ;  /* 0x00100000c190783b */ /* 0x000fea0000000200 */
[C---:B------:R-:W-:Y:S01]  /*16e40*/  HMMA.16816.F32 R36, R136.reuse, R152, R36 ;  /* 0x000000988824723c */ /* 0x040fe20000001824 */
[----:B-1----:R-:W1:Y:S05]  /*16e50*/  LDSM.16.M88.4 R116, [R193] ;  /* 0x00000000c174783b */ /* 0x002e6a0000000200 */
[----:B------:R-:W4:Y:S02]  /*16e60*/  LDSM.16.M88.4 R148, [R193+0x1800] ;  /* 0x00180000c194783b */ /* 0x000f240000000200 */
[C---:B------:R-:W-:Y:S03]  /*16e70*/  HMMA.16816.F32 R40, R136.reuse, R154, R40 ;  /* 0x0000009a8828723c */ /* 0x040fe60000001828 */
[----:B------:R-:W4:Y:S05]  /*16e80*/  LDSM.16.M88.4 R152, [R193+0x2000] ;  /* 0x00200000c198783b */ /* 0x000f2a0000000200 */
[C---:B------:R-:W-:Y:S01]  /*16e90*/  HMMA.16816.F32 R44, R136.reuse, R156, R44 ;  /* 0x0000009c882c723c */ /* 0x040fe2000000182c */
[----:B--2---:R-:W-:Y:S07]  /*16ea0*/  LDSM.16.M88.4 R164, [R194+0x3800] ;  /* 0x00380000c2a4783b */ /* 0x004fee0000000200 */
        /* <DEDUP_REMOVED lines=16> */
[----:B------:R-:W4:Y:S07]  /*16fb0*/  LDSM.16.M88.4 R148, [R192+0x1800] ;  /* 0x00180000c094783b */ /* 0x000f2e0000000200 */
[C---:B------:R-:W-:Y:S08]  /*16fc0*/  HMMA.16816.F32 R36, R168.reuse, R152, R36 ;  /* 0x00000098a824723c */ /* 0x040ff00000001824 */
[C---:B------:R-:W-:Y:S01]  /*16fd0*/  HMMA.16816.F32 R40, R168.reuse, R154, R40 ;  /* 0x0000009aa828723c */ /* 0x040fe20000001828 */
[----:B------:R-:W4:Y:S07]  /*16fe0*/  LDSM.16.M88.4 R152, [R192+0x2000] ;  /* 0x00200000c098783b */ /* 0x000f2e0000000200 */
[C---:B--2---:R-:W-:Y:S08]  /*16ff0*/  HMMA.16816.F32 R44, R168.reuse, R156, R44 ;  /* 0x0000009ca82c723c */ /* 0x044ff0000000182c */
[C---:B------:R-:W-:Y:S01]  /*17000*/  HMMA.16816.F32 R48, R168.reuse, R158, R48 ;  /* 0x0000009ea830723c */ /* 0x040fe20000001830 */
[----:B------:R-:W2:Y:S07]  /*17010*/  LDSM.16.M88.4 R156, [R192+0x2800] ;  /* 0x00280000c09c783b */ /* 0x000eae0000000200 */
[C---:B-----5:R-:W-:Y:S08]  /*17020*/  HMMA.16816.F32 R52, R168.reuse, R160, R52 ;  /* 0x000000a0a834723c */ /* 0x060ff00000001834 */
[----:B------:R-:W-:Y:S01]  /*17030*/  HMMA.16816.F32 R56, R168, R162, R56 ;  /* 0x000000a2a838723c */ /* 0x000fe20000001838 */
        /* <DEDUP_REMOVED lines=15> */
[----:B------:R-:W-:Y:S07]  /*17130*/  LDSM.16.M88.4 R152, [R194+0x6800] ;  /* 0x00680000c298783b */ /* 0x000fee0000000200 */
[C---:B--2---:R-:W-:Y:S03]  /*17140*/  HMMA.16816.F32 R44, R172.reuse, R156, R44 ;  /* 0x0000009cac2c723c */ /* 0x044fe6000000182c */
[----:B---3--:R-:W-:Y:S05]  /*17150*/  ISETP.GT.AND P3, PT, R217, R219, PT ;  /* 0x000000dbd900720c */ /* 0x008fea0003f64270 */
[C---:B------:R-:W-:Y:S01]  /*17160*/  HMMA.16816.F32 R48, R172.reuse, R158, R48 ;  /* 0x0000009eac30723c */ /* 0x040fe20000001830 */
[----:B------:R-:W-:Y:S07]  /*17170*/  LDSM.16.M88.4 R156, [R206] ;  /* 0x00000000ce9c783b */ /* 0x000fee0000000200 */
[C---:B-----5:R-:W-:Y:S08]  /*17180*/  HMMA.16816.F32 R52, R172.reuse, R160, R52 ;  /* 0x000000a0ac34723c */ /* 0x060ff00000001834 */
[----:B------:R-:W-:Y:S01]  /*17190*/  HMMA.16816.F32 R56, R172, R162, R56 ;  /* 0x000000a2ac38723c */ /* 0x000fe20000001838 */
[----:B------:R-:W-:Y:S07]  /*171a0*/  LDSM.16.M88.4 R160, [R200] ;  /* 0x00000000c8a0783b */ /* 0x000fee0000000200 */
        /* <DEDUP_REMOVED lines=8> */
[----:B------:R-:W2:Y:S07]  /*17230*/  LDSM.16.M88.4 R140, [R202] ;  /* 0x00000000ca8c783b */ /* 0x000eae0000000200 */
[C---:B------:R-:W-:Y:S08]  /*17240*/  HMMA.16816.F32 R28, R176.reuse, R144, R28 ;  /* 0x00000090b01c723c */ /* 0x040ff0000000181c */
[C---:B------:R-:W-:Y:S01]  /*17250*/  HMMA.16816.F32 R32, R176.reuse, R146, R32 ;  /* 0x00000092b020723c */ /* 0x040fe20000001820 */
[----:B------:R-:W3:Y:S07]  /*17260*/  LDSM.16.M88.4 R144, [R203] ;  /* 0x00000000cb90783b */ /* 0x000eee0000000200 */
[C---:B----4-:R-:W-:Y:S08]  /*17270*/  HMMA.16816.F32 R36, R176.reuse, R148, R36 ;  /* 0x00000094b024723c */ /* 0x050ff00000001824 */
[C---:B------:R-:W-:Y:S01]  /*17280*/  HMMA.16816.F32 R40, R176.reuse, R150, R40 ;  /* 0x00000096b028723c */ /* 0x040fe20000001828 */
[----:B------:R-:W-:Y:S07]  /*17290*/  LDSM.16.M88.4 R148, [R205] ;  /* 0x00000000cd94783b */ /* 0x000fee0000000200 */
[C---:B-1----:R-:W-:Y:S08]  /*172a0*/  HMMA.16816.F32 R44, R176.reuse, R116, R44 ;  /* 0x00000074b02c723c */ /* 0x042ff0000000182c */
[C---:B------:R-:W-:Y:S01]  /*172b0*/  HMMA.16816.F32 R48, R176.reuse, R118, R48 ;  /* 0x00000076b030723c */ /* 0x040fe20000001830 */
[----:B------:R-:W1:Y:S07]  /*172c0*/  LDSM.16.M88.4 R116, [R204] ;  /* 0x00000000cc74783b */ /* 0x000e6e0000000200 */
[C---:B------:R-:W-:Y:S08]  /*172d0*/  HMMA.16816.F32 R52, R176.reuse, R152, R52 ;  /* 0x00000098b034723c */ /* 0x040ff00000001834 */
[----:B------:R-:W-:Y:S01]  /*172e0*/  HMMA.16816.F32 R56, R176, R154, R56 ;  /* 0x0000009ab038723c */ /* 0x000fe20000001838 */
        /* <DEDUP_REMOVED lines=20> */
[----:B------:R-:W-:Y:S01]  /*17430*/  HMMA.16816.F32 R56, R180, R150, R56 ;  /* 0x00000096b438723c */ /* 0x000fe20000001838 */
        /* <DEDUP_REMOVED lines=17> */
[C---:B------:R-:W-:Y:S01]  /*17550*/  HMMA.16816.F32 R48, R184.reuse, R146, R48 ;  /* 0x00000092b830723c */ /* 0x040fe20000001830 */
[----:B------:R-:W3:Y:S01]  /*17560*/  LDSM.16.M88.4 R144, [R192+0x6800] ;  /* 0x00680000c090783b */ /* 0x000ee20000000200 */
[----:B------:R-:W-:Y:S04]  /*17570*/  DEPBAR.LE SB0, 0x0 ;  /* 0x000080000000791a */ /* 0x000fe80000000000 */
[----:B------:R-:W-:Y:S02]  /*17580*/  BAR.SYNC.DEFER_BLOCKING 0x0 ;  /* 0x0000000000007b1d */ /* 0x000fe40000010000 */
[C---:B-1----:R-:W-:Y:S08]  /*17590*/  HMMA.16816.F32 R52, R184.reuse, R116, R52 ;  /* 0x00000074b834723c */ /* 0x042ff00000001834 */
[----:B------:R-:W-:Y:S08]  /*175a0*/  HMMA.16816.F32 R56, R184, R118, R56 ;  /* 0x00000076b838723c */ /* 0x000ff00000001838 */
[C---:B--2---:R-:W-:Y:S08]  /*175b0*/  HMMA.16816.F32 R4, R188.reuse, R140, R4 ;  /* 0x0000008cbc04723c */ /* 0x044ff00000001804 */
[C---:B------:R-:W-:Y:S07]  /*175c0*/  HMMA.16816.F32 R8, R188.reuse, R142, R8 ;  /* 0x0000008ebc08723c */ /* 0x040fee0000001808 */
[----:B------:R-:W-:Y:S01]  /*175d0*/  P2R R143, PR, RZ, 0x8 ;  /* 0x00000008ff8f7803 */ /* 0x000fe20000000000 */
        /* <DEDUP_REMOVED lines=10> */
[C---:B---3--:R-:W-:Y:S08]  /*17680*/  HMMA.16816.F32 R52, R188.reuse, R144, R52 ;  /* 0x00000090bc34723c */ /* 0x048ff00000001834 */
[----:B------:R-:W-:Y:S01]  /*17690*/  HMMA.16816.F32 R56, R188, R146, R56 ;  /* 0x00000092bc38723c */ /* 0x000fe20000001838 */
[----:B------:R-:W-:Y:S07]  /*176a0*/  @!UPT UIADD3 URZ, URZ, URZ, URZ ;  /* 0x0000003f3f3ff290 */ /* 0x000fee000fffe03f */
[----:B------:R-:W-:-:S11]  /*176b0*/  @!P3 BRA `(.L_x_2577) ;  /* 0x000003600000b947 */ /* 0x000fd60003800000 */
[----:B------:R-:W-:Y:S01]  /*176c0*/  IADD3 R0, R217, -0x1, RZ ;  /* 0xffffffffd9007810 */ /* 0x000fe20007ffe0ff */
        /* <DEDUP_REMOVED lines=53> */
.L_x_2577:
[----:B------:R-:W-:Y:S05]  /*17a20*/  BSYNC B0 ;  /* 0x0000000000007941 */ /* 0x000fea0003800000 */
.L_x_2576:
[----:B------:R-:W-:Y:S01]  /*17a30*/  FMNMX.FTZ R0, R4, R115, !PT ;  /* 0x0000007304007209 */ /* 0x000fe20007810000 */
[----:B------:R-:W-:Y:S01]  /*17a40*/  LDSM.16.MT88.4 R144, [R196] ;  /* 0x00000000c490783b */ /* 0x000fe20000004200 */
[----:B-1----:R-:W-:Y:S02]  /*17a50*/  FMNMX.FTZ R2, R6, R114, !PT ;  /* 0x0000007206027209 */ /* 0x002fe40007810000 */
        /* <DEDUP_REMOVED lines=81> */
[----:B------:R-:W5:Y:S01]  /*17f70*/  MUFU.EX2 R225, R7 ;  /* 0x0000000700e17308 */ /* 0x000f620000000800 */
[--C-:B------:R-:W-:Y:S02]  /*17f80*/  FFMA.FTZ R26, R26, c[0x0][0x2d0], -R112.reuse ;  /* 0x0000b4001a1a7a23 */ /* 0x100fe40000010870 */
[----:B------:R-:W-:Y:S02]  /*17f90*/  FFMA.FTZ R27, R27, c[0x0][0x2d0], -R112 ;  /* 0x0000b4001b1b7a23 */ /* 0x000fe40000010870 */
        /* <DEDUP_REMOVED lines=11> */
[C---:B------:R-:W-:Y:S01]  /*18050*/  FMUL.FTZ R76, R2.reuse, R76 ;  /* 0x0000004c024c7220 */ /* 0x040fe20000410000 */
[----:B-----5:R-:W-:Y:S01]  /*18060*/  F2FP.PACK_AB R117, R225, R226 ;  /* 0x000000e2e175723e */ /* 0x020fe200000000ff */
        /* <DEDUP_REMOVED lines=9> */
[----:B------:R-:W5:Y:S01]  /*18100*/  MUFU.EX2 R229, R5 ;  /* 0x0000000500e57308 */ /* 0x000f620000000800 */
        /* <DEDUP_REMOVED lines=13> */
[----:B------:R-:W-:Y:S01]  /*181e0*/  FMUL.FTZ R74, R0, R74 ;  /* 0x0000004a004a7220 */ /* 0x000fe20000410000 */
[----:B-----5:R-:W-:Y:S01]  /*181f0*/  F2FP.PACK_AB R116, R229, R222 ;  /* 0x000000dee574723e */ /* 0x020fe200000000ff */
[----:B------:R-:W-:Y:S02]  /*18200*/  FMUL.FTZ R5, R2, R121 ;  /* 0x0000007902057220 */ /* 0x000fe40000410000 */
[C---:B------:R-:W-:Y:S02]  /*18210*/  FMUL.FTZ R75, R0.reuse, R75 ;  /* 0x0000004b004b7220 */ /* 0x040fe40000410000 */
[C---:B------:R-:W-:Y:S01]  /*18220*/  FMUL.FTZ R78, R0.reuse, R78 ;  /* 0x0000004e004e7220 */ /* 0x040fe20000410000 */
[----:B------:R5:W-:Y:S01]  /*18230*/  MUFU.EX2 R220, R13 ;  /* 0x0000000d00dc7308 */ /* 0x000be20000000800 */
[C---:B------:R-:W-:Y:S02]  /*18240*/  FMUL.FTZ R79, R0.reuse, R79 ;  /* 0x0000004f004f7220 */ /* 0x040fe40000410000 */
[----:B------:R-:W-:Y:S02]  /*18250*/  FMUL.FTZ R82, R0, R82 ;  /* 0x0000005200527220 */ /* 0x000fe40000410000 */
[----:B-1----:R-:W-:Y:S02]  /*18260*/  FFMA.FTZ R4, R9, c[0x0][0x2d0], -R114 ;  /* 0x0000b40009047a23 */ /* 0x002fe40000010872 */
        /* <DEDUP_REMOVED lines=18> */
[----:B------:R-:W-:Y:S02]  /*18390*/  FFMA.FTZ R4, R10, c[0x0][0x2d0], -R112 ;  /* 0x0000b4000a047a23 */ /* 0x000fe40000010870 */
        /* <DEDUP_REMOVED lines=13> */
[----:B------:R-:W-:Y:S02]  /*18470*/  FFMA.FTZ R17, R17, c[0x0][0x2d0], -R114 ;  /* 0x0000b40011117a23 */ /* 0x000fe40000010872 */
[C---:B------:R-:W-:Y:S01]  /*18480*/  FMUL.FTZ R108, R2.reuse, R108 ;  /* 0x0000006c026c7220 */ /* 0x040fe20000410000 */
[----:B------:R4:W-:Y:S01]  /*18490*/  MUFU.EX2 R167, R16 ;  /* 0x0000001000a77308 */ /* 0x0009e20000000800 */
[----:B------:R-:W-:Y:S02]  /*184a0*/  FMUL.FTZ R109, R2, R109 ;  /* 0x0000006d026d7220 */ /* 0x000fe40000410000 */
[----:B-1----:R-:W-:Y:S02]  /*184b0*/  FFMA.FTZ R4, R11, c[0x0][0x2d0], -R112 ;  /* 0x0000b4000b047a23 */ /* 0x002fe40000010870 */
[C---:B------:R-:W-:Y:S02]  /*184c0*/  FMUL.FTZ R11, R0.reuse, R127 ;  /* 0x0000007f000b7220 */ /* 0x040fe40000410000 */
[----:B------:R-:W-:Y:S01]  /*184d0*/  LDSM.16.MT88.4 R124, [R197] ;  /* 0x00000000c57c783b */ /* 0x000fe20000004200 */
[C---:B------:R-:W-:Y:S02]  /*184e0*/  FMUL.FTZ R110, R0.reuse, R110 ;  /* 0x0000006e006e7220 */ /* 0x040fe40000410000 */
[----:B------:R-:W1:Y:S01]  /*184f0*/  MUFU.EX2 R223, R4 ;  /* 0x0000000400df7308 */ /* 0x000e620000000800 */
[----:B------:R-:W-:Y:S02]  /*18500*/  FMUL.FTZ R111, R0, R111 ;  /* 0x0000006f006f7220 */ /* 0x000fe40000410000 */
[----:B------:R-:W-:Y:S01]  /*18510*/  FMUL.FTZ R60, R2, R60 ;  /* 0x0000003c023c7220 */ /* 0x000fe20000410000 */
[----:B--2---:R-:W-:Y:S01]  /*18520*/  F2FP.PACK_AB R19, R164, R165 ;  /* 0x000000a5a413723e */ /* 0x004fe200000000ff */
[----:B------:R-:W-:Y:S02]  /*18530*/  FMUL.FTZ R61, R2, R61 ;  /* 0x0000003d023d7220 */ /* 0x000fe40000410000 */
[C---:B------:R-:W-:Y:S02]  /*18540*/  FMUL.FTZ R62, R0.reuse, R62 ;  /* 0x0000003e003e7220 */ /* 0x040fe40000410000 */
[----:B------:R-:W-:Y:S01]  /*18550*/  FMUL.FTZ R63, R0, R63 ;  /* 0x0000003f003f7220 */ /* 0x000fe20000410000 */
[----:B------:R2:W5:Y:S01]  /*18560*/  MUFU.EX2 R166, R17 ;  /* 0x0000001100a67308 */ /* 0x0005620000000800 */
        /* <DEDUP_REMOVED lines=9> */
[----:B-1----:R-:W-:Y:S01]  /*18600*/  F2FP.PACK_AB R119, R223, R224 ;  /* 0x000000e0df77723e */ /* 0x002fe200000000ff */
[----:B------:R-:W-:Y:S02]  /*18610*/  FMUL.FTZ R4, R2, R120 ;  /* 0x0000007802047220 */ /* 0x000fe40000410000 */
[----:B------:R-:W1:Y:S01]  /*18620*/  LDSM.16.MT88.4 R120, [R198] ;  /* 0x00000000c678783b */ /* 0x000e620000004200 */
[--C-:B------:R-:W-:Y:S02]  /*18630*/  FFMA.FTZ R25, R25, c[0x0][0x2d0], -R114.reuse ;  /* 0x0000b40019197a23 */ /* 0x100fe40000010872 */
[----:B------:R-:W4:Y:S01]  /*18640*/  MUFU.EX2 R163, R20 ;  /* 0x0000001400a37308 */ /* 0x000f220000000800 */
[--C-:B------:R-:W-:Y:S01]  /*18650*/  FFMA.FTZ R28, R28, c[0x0][0x2d0], -R114.reuse ;  /* 0x0000b4001c1c7a23 */ /* 0x100fe20000010872 */
[C---:B------:R-:W-:Y:S05]  /*18660*/  HMMA.16816.F32 R4, R116.reuse, R140, R4 ;  /* 0x0000008c7404723c */ /* 0x040fea0000001804 */
[--C-:B------:R-:W-:Y:S01]  /*18670*/  FFMA.FTZ R29, R29, c[0x0][0x2d0], -R114.reuse ;  /* 0x0000b4001d1d7a23 */ /* 0x100fe20000010872 */
[----:B--2---:R-:W-:Y:S01]  /*18680*/  F2FP.PACK_AB R17, R214, R219 ;  /* 0x000000dbd611723e */ /* 0x004fe200000000ff */
[----:B------:R-:W-:Y:S01]  /*18690*/  FFMA.FTZ R33, R33, c[0x0][0x2d0], -R114 ;  /* 0x0000b40021217a23 */ /* 0x000fe20000010872 */
[C---:B------:R-:W-:Y:S01]  /*186a0*/  HMMA.16816.F32 R8, R116.reuse, R142, R8 ;  /* 0x0000008e7408723c */ /* 0x040fe20000001808 */
[----:B------:R-:W2:Y:S01]  /*186b0*/  LDSM.16.MT88.4 R140, [R195+0x3800] ;  /* 0x00380000c38c783b */ /* 0x000ea20000004200 */
[----:B------:R-:W1:Y:S02]  /*186c0*/  MUFU.EX2 R162, R21 ;  /* 0x0000001500a27308 */ /* 0x000e640000000800 */
[--C-:B------:R-:W-:Y:S01]  /*186d0*/  FFMA.FTZ R34, R34, c[0x0][0x2d0], -R112.reuse ;  /* 0x0000b40022227a23 */ /* 0x100fe20000010870 */
[----:B-----5:R-:W-:Y:S01]  /*186e0*/  F2FP.PACK_AB R18, R166, R167 ;  /* 0x000000a7a612723e */ /* 0x020fe200000000ff */
[----:B------:R-:W-:Y:S02]  /*186f0*/  FFMA.FTZ R35, R35, c[0x0][0x2d0], -R112 ;  /* 0x0000b40023237a23 */ /* 0x000fe40000010870 */
[C---:B------:R-:W-:Y:S04]  /*18700*/  HMMA.16816.F32 R68, R116.reuse, R144, R68 ;  /* 0x000000907444723c */ /* 0x040fe80000001844 */
[----:B------:R5:W-:Y:S01]  /*18710*/  MUFU.EX2 R160, R23 ;  /* 0x0000001700a07308 */ /* 0x000be20000000800 */
[----:B------:R-:W-:Y:S02]  /*18720*/  FFMA.FTZ R2, R2, R231, R222 ;  /* 0x000000e702027223 */ /* 0x000fe400000100de */
[----:B---3--:R-:W-:Y:S01]  /*18730*/  FFMA.FTZ R0, R0, R230, R226 ;  /* 0x000000e600007223 */ /* 0x008fe200000100e2 */
[C---:B------:R-:W-:Y:S04]  /*18740*/  HMMA.16816.F32 R72, R116.reuse, R146, R72 ;  /* 0x000000927448723c */ /* 0x040fe80000001848 */
[----:B------:R-:W-:Y:S02]  /*18750*/  FADD.FTZ R2, R229, R2 ;  /* 0x00000002e5027221 */ /* 0x000fe40000010000 */
[----:B------:R-:W3:Y:S01]  /*18760*/  MUFU.EX2 R159, R24 ;  /* 0x00000018009f7308 */ /* 0x000ee20000000800 */
[----:B------:R-:W-:Y:S02]  /*18770*/  FADD.FTZ R0, R225, R0 ;  /* 0x00000000e1007221 */ /* 0x000fe40000010000 */
[----:B------:R-:W-:Y:S01]  /*18780*/  FADD.FTZ R2, R228, R2 ;  /* 0x00000002e4027221 */ /* 0x000fe20000010000 */
[C---:B-1----:R-:W-:Y:S03]  /*18790*/  HMMA.16816.F32 R76, R116.reuse, R120, R76 ;  /* 0x00000078744c723c */ /* 0x042fe6000000184c */
[----:B------:R-:W-:Y:S03]  /*187a0*/  FADD.FTZ R2, R227, R2 ;  /* 0x00000002e3027221 */ /* 0x000fe60000010000 */
[----:B------:R-:W1:Y:S01]  /*187b0*/  MUFU.EX2 R158, R25 ;  /* 0x00000019009e7308 */ /* 0x000e620000000800 */
[----:B------:R-:W-:Y:S01]  /*187c0*/  FADD.FTZ R0, R224, R0 ;  /* 0x00000000e0007221 */ /* 0x000fe20000010000 */
[C---:B------:R-:W-:Y:S01]  /*187d0*/  HMMA.16816.F32 R80, R116.reuse, R122, R80 ;  /* 0x0000007a7450723c */ /* 0x040fe20000001850 */
[----:B------:R-:W1:Y:S03]  /*187e0*/  LDSM.16.MT88.4 R120, [R196+0x3800] ;  /* 0x00380000c478783b */ /* 0x000e660000004200 */
[----:B------:R-:W-:Y:S02]  /*187f0*/  FADD.FTZ R2, R221, R2 ;  /* 0x00000002dd027221 */ /* 0x000fe40000010000 */
[----:B------:R-:W-:Y:S02]  /*18800*/  FADD.FTZ R0, R223, R0 ;  /* 0x00000000df007221 */ /* 0x000fe40000010000 */
[----:B------:R-:W1:Y:S01]  /*18810*/  MUFU.EX2 R157, R26 ;  /* 0x0000001a009d7308 */ /* 0x000e620000000800 */
[C---:B------:R-:W-:Y:S01]  /*18820*/  HMMA.16816.F32 R84, R116.reuse, R124, R84 ;  /* 0x0000007c7454723c */ /* 0x040fe20000001854 */
[----:B-----5:R-:W-:Y:S02]  /*18830*/  LDSM.16.MT88.4 R20, [R196+0x4000] ;  /* 0x00400000c414783b */ /* 0x020fe40000004200 */
[----:B------:R-:W-:Y:S02]  /*18840*/  FADD.FTZ R2, R220, R2 ;  /* 0x00000002dc027221 */ /* 0x000fe40000010000 */
[----:B------:R-:W-:Y:S03]  /*18850*/  FADD.FTZ R0, R219, R0 ;  /* 0x00000000db007221 */ /* 0x000fe60000010000 */
[C---:B------:R-:W-:Y:S01]  /*18860*/  HMMA.16816.F32 R88, R116.reuse, R126, R88 ;  /* 0x0000007e7458723c */ /* 0x040fe20000001858 */
[----:B------:R-:W5:Y:S01]  /*18870*/  LDSM.16.MT88.4 R124, [R198+0x3800] ;  /* 0x00380000c67c783b */ /* 0x000f620000004200 */
[----:B------:R3:W3:Y:S02]  /*18880*/  MUFU.EX2 R156, R27 ;  /* 0x0000001b009c7308 */ /* 0x0006e40000000800 */
[----:B------:R-:W-:Y:S02]  /*18890*/  FADD.FTZ R2, R167, R2 ;  /* 0x00000002a7027221 */ /* 0x000fe40000010000 */
[----:B------:R-:W-:Y:S02]  /*188a0*/  FADD.FTZ R0, R214, R0 ;  /* 0x00000000d6007221 */ /* 0x000fe40000010000 */
[C---:B--2---:R-:W-:Y:S04]  /*188b0*/  HMMA.16816.F32 R92, R116.reuse, R140, R92 ;  /* 0x0000008c745c723c */ /* 0x044fe8000000185c */
[----:B------:R-:W-:Y:S01]  /*188c0*/  MUFU.EX2 R154, R33 ;  /* 0x00000021009a7308 */ /* 0x000fe20000000800 */
[----:B------:R-:W-:Y:S02]  /*188d0*/  FADD.FTZ R2, R166, R2 ;  /* 0x00000002a6027221 */ /* 0x000fe40000010000 */
[----:B------:R-:W-:Y:S01]  /*188e0*/  FADD.FTZ R0, R165, R0 ;  /* 0x00000000a5007221 */ /* 0x000fe20000010000 */
[C---:B------:R-:W-:Y:S01]  /*188f0*/  HMMA.16816.F32 R96, R116.reuse, R142, R96 ;  /* 0x0000008e7460723c */ /* 0x040fe20000001860 */
[----:B------:R-:W-:Y:S03]  /*18900*/  LDSM.16.MT88.4 R140, [R198+0x800] ;  /* 0x00080000c68c783b */ /* 0x000fe60000004200 */
[----:B----4-:R-:W-:Y:S02]  /*18910*/  FADD.FTZ R2, R163, R2 ;  /* 0x00000002a3027221 */ /* 0x010fe40000010000 */
[----:B------:R-:W-:Y:S01]  /*18920*/  MUFU.EX2 R153, R34 ;  /* 0x0000002200997308 */ /* 0x000fe20000000800 */
[----:B------:R-:W-:Y:S01]  /*18930*/  FADD.FTZ R0, R164, R0 ;  /* 0x00000000a4007221 */ /* 0x000fe20000010000 */
[C---:B-1----:R-:W-:Y:S01]  /*18940*/  HMMA.16816.F32 R12, R116.reuse, R120, R12 ;  /* 0x00000078740c723c */ /* 0x042fe2000000180c */
[----:B---3--:R-:W-:Y:S03]  /*18950*/  LDSM.16.MT88.4 R24, [R196+0x1000] ;  /* 0x00100000c418783b */ /* 0x008fe60000004200 */
[----:B------:R-:W-:Y:S02]  /*18960*/  FADD.FTZ R2, R162, R2 ;  /* 0x00000002a2027221 */ /* 0x000fe40000010000 */
[----:B------:R-:W-:Y:S02]  /*18970*/  FADD.FTZ R0, R161, R0 ;  /* 0x00000000a1007221 */ /* 0x000fe40000010000 */
[----:B------:R-:W-:Y:S01]  /*18980*/  MUFU.EX2 R152, R35 ;  /* 0x0000002300987308 */ /* 0x000fe20000000800 */
[C---:B------:R-:W-:Y:S01]  /*18990*/  HMMA.16816.F32 R100, R116.reuse, R122, R100 ;  /* 0x0000007a7464723c */ /* 0x040fe20000001864 */
[----:B------:R-:W1:Y:S02]  /*189a0*/  LDSM.16.MT88.4 R120, [R195+0x800] ;  /* 0x00080000c378783b */ /* 0x000e640000004200 */
[----:B------:R-:W-:Y:S02]  /*189b0*/  FADD.FTZ R2, R159, R2 ;  /* 0x000000029f027221 */ /* 0x000fe40000010000 */
[----:B------:R-:W-:Y:S03]  /*189c0*/  FADD.FTZ R0, R160, R0 ;  /* 0x00000000a0007221 */ /* 0x000fe60000010000 */
[C---:B-----5:R-:W-:Y:S04]  /*189d0*/  HMMA.16816.F32 R104, R116.reuse, R124, R104 ;  /* 0x0000007c7468723c */ /* 0x060fe80000001868 */
[----:B------:R-:W-:Y:S02]  /*189e0*/  FADD.FTZ R2, R158, R2 ;  /* 0x000000029e027221 */ /* 0x000fe40000010000 */
[----:B------:R-:W-:Y:S02]  /*189f0*/  FADD.FTZ R0, R157, R0 ;  /* 0x000000009d007221 */ /* 0x000fe40000010000 */
[C---:B------:R-:W-:Y:S01]  /*18a00*/  HMMA.16816.F32 R108, R116.reuse, R126, R108 ;  /* 0x0000007e746c723c */ /* 0x040fe2000000186c */
[----:B------:R-:W2:Y:S03]  /*18a10*/  LDSM.16.MT88.4 R124, [R196+0x800] ;  /* 0x00080000c47c783b */ /* 0x000ea60000004200 */
[----:B------:R-:W-:Y:S04]  /*18a20*/  FADD.FTZ R0, R156, R0 ;  /* 0x000000009c007221 */ /* 0x000fe80000010000 */
[C---:B------:R-:W-:Y:S08]  /*18a30*/  HMMA.16816.F32 R60, R116.reuse, R128, R60 ;  /* 0x00000080743c723c */ /* 0x040ff0000000183c */
[----:B------:R-:W-:Y:S01]  /*18a40*/  HMMA.16816.F32 R64, R116, R130, R64 ;  /* 0x000000827440723c */ /* 0x000fe20000001840 */
[----:B------:R-:W3:Y:S07]  /*18a50*/  LDSM.16.MT88.4 R116, [R197+0x800] ;  /* 0x00080000c574783b */ /* 0x000eee0000004200 */
[C---:B-1----:R-:W-:Y:S01]  /*18a60*/  HMMA.16816.F32 R4, R16.reuse, R120, R4 ;  /* 0x000000781004723c */ /* 0x042fe20000001804 */
[----:B------:R-:W-:Y:S07]  /*18a70*/  LDSM.16.MT88.4 R128, [R197+0x4000] ;  /* 0x00400000c580783b */ /* 0x000fee0000004200 */
[C---:B------:R-:W-:Y:S01]  /*18a80*/  HMMA.16816.F32 R8, R16.reuse, R122, R8 ;  /* 0x0000007a1008723c */ /* 0x040fe20000001808 */
[----:B------:R-:W1:Y:S07]  /*18a90*/  LDSM.16.MT88.4 R120, [R195+0x4000] ;  /* 0x00400000c378783b */ /* 0x000e6e0000004200 */
[C---:B--2---:R-:W-:Y:S08]  /*18aa0*/  HMMA.16816.F32 R68, R16.reuse, R124, R68 ;  /* 0x0000007c1044723c */ /* 0x044ff00000001844 */
[C---:B------:R-:W-:Y:S01]  /*18ab0*/  HMMA.16816.F32 R72, R16.reuse, R126, R72 ;  /* 0x0000007e1048723c */ /* 0x040fe20000001848 */
[----:B------:R-:W2:Y:S07]  /*18ac0*/  LDSM.16.MT88.4 R124, [R198+0x4000] ;  /* 0x00400000c67c783b */ /* 0x000eae0000004200 */
[C---:B------:R-:W-:Y:S08]  /*18ad0*/  HMMA.16816.F32 R76, R16.reuse, R140, R76 ;  /* 0x0000008c104c723c */ /* 0x040ff0000000184c */
[C---:B------:R-:W-:Y:S08]  /*18ae0*/  HMMA.16816.F32 R80, R16.reuse, R142, R80 ;  /* 0x0000008e1050723c */ /* 0x040ff00000001850 */
[C---:B---3--:R-:W-:Y:S08]  /*18af0*/  HMMA.16816.F32 R84, R16.reuse, R116, R84 ;  /* 0x000000741054723c */ /* 0x048ff00000001854 */
[C---:B------:R-:W-:Y:S01]  /*18b00*/  HMMA.16816.F32 R88, R16.reuse, R118, R88 ;  /* 0x000000761058723c */ /* 0x040fe20000001858 */
[----:B------:R-:W3:Y:S07]  /*18b10*/  LDSM.16.MT88.4 R116, [R195+0x1000] ;  /* 0x00100000c374783b */ /* 0x000eee0000004200 */
[C---:B-1----:R-:W-:Y:S08]  /*18b20*/  HMMA.16816.F32 R92, R16.reuse, R120, R92 ;  /* 0x00000078105c723c */ /* 0x042ff0000000185c */
[C---:B------:R-:W-:Y:S01]  /*18b30*/  HMMA.16816.F32 R96, R16.reuse, R122, R96 ;  /* 0x0000007a1060723c */ /* 0x040fe20000001860 */
[----:B------:R-:W-:Y:S07]  /*18b40*/  LDSM.16.MT88.4 R120, [R197+0x1000] ;  /* 0x00100000c578783b */ /* 0x000fee0000004200 */
[C---:B------:R-:W-:Y:S08]  /*18b50*/  HMMA.16816.F32 R12, R16.reuse, R20, R12 ;  /* 0x00000014100c723c */ /* 0x040ff0000000180c */
[C---:B------:R-:W-:Y:S01]  /*18b60*/  HMMA.16816.F32 R100, R16.reuse, R22, R100 ;  /* 0x000000161064723c */ /* 0x040fe20000001864 */
[----:B------:R-:W1:Y:S07]  /*18b70*/  LDSM.16.MT88.4 R20, [R198+0x1000] ;  /* 0x00100000c614783b */ /* 0x000e6e0000004200 */
[C---:B--2---:R-:W-:Y:S08]  /*18b80*/  HMMA.16816.F32 R104, R16.reuse, R124, R104 ;  /* 0x0000007c1068723c */ /* 0x044ff00000001868 */
[C---:B------:R-:W-:Y:S01]  /*18b90*/  HMMA.16816.F32 R108, R16.reuse, R126, R108 ;  /* 0x0000007e106c723c */ /* 0x040fe2000000186c */
[----:B------:R-:W-:Y:S07]  /*18ba0*/  LDSM.16.MT88.4 R124, [R196+0x1800] ;  /* 0x00180000c47c783b */ /* 0x000fee0000004200 */
[C---:B------:R-:W-:Y:S08]  /*18bb0*/  HMMA.16816.F32 R60, R16.reuse, R128, R60 ;  /* 0x00000080103c723c */ /* 0x040ff0000000183c */
[----:B------:R-:W-:Y:S01]  /*18bc0*/  HMMA.16816.F32 R64, R16, R130, R64 ;  /* 0x000000821040723c */ /* 0x000fe20000001840 */
[----:B------:R-:W2:Y:S06]  /*18bd0*/  MUFU.EX2 R131, R28 ;  /* 0x0000001c00837308 */ /* 0x000eac0000000800 */
[----:B------:R-:W-:Y:S02]  /*18be0*/  F2FP.PACK_AB R16, R162, R163 ;  /* 0x000000a3a210723e */ /* 0x000fe400000000ff */
[----:B------:R-:W-:Y:S02]  /*18bf0*/  F2FP.PACK_AB R17, R160, R161 ;  /* 0x000000a1a011723e */ /* 0x000fe400000000ff */
[----:B------:R-:W4:Y:S01]  /*18c00*/  MUFU.EX2 R130, R29 ;  /* 0x0000001d00827308 */ /* 0x000f220000000800 */
[----:B------:R-:W-:Y:S02]  /*18c10*/  F2FP.PACK_AB R18, R158, R159 ;  /* 0x0000009f9e12723e */ /* 0x000fe400000000ff */
[----:B------:R-:W-:Y:S07]  /*18c20*/  F2FP.PACK_AB R19, R156, R157 ;  /* 0x0000009d9c13723e */ /* 0x000fee00000000ff */
[C---:B---3--:R-:W-:Y:S03]  /*18c30*/  HMMA.16816.F32 R4, R16.reuse, R116, R4 ;  /* 0x000000741004723c */ /* 0x048fe60000001804 */
[----:B--2---:R-:W-:Y:S05]  /*18c40*/  FADD.FTZ R2, R131, R2 ;  /* 0x0000000283027221 */ /* 0x004fea0000010000 */
[C---:B------:R-:W-:Y:S01]  /*18c50*/  HMMA.16816.F32 R8, R16.reuse, R118, R8 ;  /* 0x000000761008723c */ /* 0x040fe20000001808 */
[----:B------:R-:W2:Y:S03]  /*18c60*/  LDSM.16.MT88.4 R116, [R195+0x4800] ;  /* 0x00480000c374783b */ /* 0x000ea60000004200 */
[----:B----4-:R-:W-:Y:S04]  /*18c70*/  FADD.FTZ R2, R130, R2 ;  /* 0x0000000282027221 */ /* 0x010fe80000010000 */
[C---:B------:R-:W-:Y:S07]  /*18c80*/  HMMA.16816.F32 R68, R16.reuse, R24, R68 ;  /* 0x000000181044723c */ /* 0x040fee0000001844 */
[----:B------:R-:W-:Y:S01]  /*18c90*/  FFMA.FTZ R24, R30, c[0x0][0x2d0], -R112 ;  /* 0x0000b4001e187a23 */ /* 0x000fe20000010870 */
[C---:B------:R-:W-:Y:S03]  /*18ca0*/  HMMA.16816.F32 R72, R16.reuse, R26, R72 ;  /* 0x0000001a1048723c */ /* 0x040fe60000001848 */
[----:B------:R3:W4:Y:S05]  /*18cb0*/  MUFU.EX2 R129, R24 ;  /* 0x0000001800817308 */ /* 0x00072a0000000800 */
[C---:B-1----:R-:W-:Y:S07]  /*18cc0*/  HMMA.16816.F32 R76, R16.reuse, R20, R76 ;  /* 0x00000014104c723c */ /* 0x042fee000000184c */
[----:B------:R-:W-:Y:S01]  /*18cd0*/  FFMA.FTZ R20, R32, c[0x0][0x2d0], -R114 ;  /* 0x0000b40020147a23 */ /* 0x000fe20000010872 */
[C---:B------:R-:W-:Y:S01]  /*18ce0*/  HMMA.16816.F32 R80, R16.reuse, R22, R80 ;  /* 0x000000161050723c */ /* 0x040fe20000001850 */
[----:B------:R-:W-:Y:S02]  /*18cf0*/  LDSM.16.MT88.4 R32, [R198+0x1800] ;  /* 0x00180000c620783b */ /* 0x000fe40000004200 */
[----:B------:R-:W1:Y:S05]  /*18d00*/  MUFU.EX2 R155, R20 ;  /* 0x00000014009b7308 */ /* 0x000e6a0000000800 */
        /* <DEDUP_REMOVED lines=8> */
[----:B-1----:R-:W-:Y:S02]  /*18d90*/  FADD.FTZ R2, R155, R2 ;  /* 0x000000029b027221 */ /* 0x002fe40000010000 */
[----:B------:R-:W-:Y:S02]  /*18da0*/  LDSM.16.MT88.4 R20, [R197+0x4800] ;  /* 0x00480000c514783b */ /* 0x000fe40000004200 */
[C---:B------:R-:W-:Y:S04]  /*18db0*/  HMMA.16816.F32 R96, R16.reuse, R118, R96 ;  /* 0x000000761060723c */ /* 0x040fe80000001860 */
[----:B------:R-:W-:Y:S02]  /*18dc0*/  FADD.FTZ R2, R154, R2 ;  /* 0x000000029a027221 */ /* 0x000fe40000010000 */
[----:B---3--:R-:W1:Y:S01]  /*18dd0*/  LDSM.16.MT88.4 R24, [R196+0x4800] ;  /* 0x00480000c418783b */ /* 0x008e620000004200 */
[----:B----4-:R-:W-:Y:S05]  /*18de0*/  FADD.FTZ R0, R128, R0 ;  /* 0x0000000080007221 */ /* 0x010fea0000010000 */
[----:B------:R-:W-:Y:S04]  /*18df0*/  FADD.FTZ R0, R153, R0 ;  /* 0x0000000099007221 */ /* 0x000fe80000010000 */
[----:B------:R-:W-:Y:S01]  /*18e00*/  FADD.FTZ R0, R152, R0 ;  /* 0x0000000098007221 */ /* 0x000fe20000010000 */
[C---:B-1----:R-:W-:Y:S08]  /*18e10*/  HMMA.16816.F32 R12, R16.reuse, R24, R12 ;  /* 0x00000018100c723c */ /* 0x042ff0000000180c */
[C---:B------:R-:W-:Y:S01]  /*18e20*/  HMMA.16816.F32 R100, R16.reuse, R26, R100 ;  /* 0x0000001a1064723c */ /* 0x040fe20000001864 */
[----:B------:R-:W-:Y:S07]  /*18e30*/  LDSM.16.MT88.4 R24, [R195+0x5000] ;  /* 0x00500000c318783b */ /* 0x000fee0000004200 */
[C---:B------:R-:W-:Y:S07]  /*18e40*/  HMMA.16816.F32 R104, R16.reuse, R28, R104 ;  /* 0x0000001c1068723c */ /* 0x040fee0000001868 */
[--C-:B------:R-:W-:Y:S01]  /*18e50*/  FFMA.FTZ R28, R36, c[0x0][0x2d0], -R114.reuse ;  /* 0x0000b400241c7a23 */ /* 0x100fe20000010872 */
[C---:B------:R-:W-:Y:S03]  /*18e60*/  HMMA.16816.F32 R108, R16.reuse, R30, R108 ;  /* 0x0000001e106c723c */ /* 0x040fe6000000186c */
[----:B------:R1:W2:Y:S01]  /*18e70*/  MUFU.EX2 R151, R28 ;  /* 0x0000001c00977308 */ /* 0x0002a20000000800 */
[----:B------:R-:W-:Y:S04]  /*18e80*/  FFMA.FTZ R36, R40, c[0x0][0x2d0], -R114 ;  /* 0x0000b40028247a23 */ /* 0x000fe80000010872 */
[C---:B------:R-:W-:Y:S05]  /*18e90*/  HMMA.16816.F32 R60, R16.reuse, R20, R60 ;  /* 0x00000014103c723c */ /* 0x040fea000000183c */
[----:B------:R-:W-:Y:S03]  /*18ea0*/  MUFU.EX2 R147, R36 ;  /* 0x0000002400937308 */ /* 0x000fe60000000800 */
[----:B------:R-:W-:Y:S01]  /*18eb0*/  HMMA.16816.F32 R64, R16, R22, R64 ;  /* 0x000000161040723c */ /* 0x000fe20000001840 */
[----:B------:R-:W3:Y:S06]  /*18ec0*/  LDSM.16.MT88.4 R20, [R197+0x1800] ;  /* 0x00180000c514783b */ /* 0x000eec0000004200 */
[----:B------:R-:W-:Y:S02]  /*18ed0*/  F2FP.PACK_AB R16, R130, R131 ;  /* 0x000000838210723e */ /* 0x000fe400000000ff */
[----:B------:R-:W-:Y:S01]  /*18ee0*/  F2FP.PACK_AB R17, R128, R129 ;  /* 0x000000818011723e */ /* 0x000fe200000000ff */
[----:B-1----:R-:W1:Y:S02]  /*18ef0*/  LDSM.16.MT88.4 R28, [R196+0x5000] ;  /* 0x00500000c41c783b */ /* 0x002e640000004200 */
[----:B------:R-:W-:Y:S01]  /*18f00*/  F2FP.PACK_AB R18, R154, R155 ;  /* 0x0000009b9a12723e */ /* 0x000fe200000000ff */
[----:B--2---:R-:W-:Y:S01]  /*18f10*/  FADD.FTZ R2, R151, R2 ;  /* 0x0000000297027221 */ /* 0x004fe20000010000 */
[----:B------:R-:W-:Y:S07]  /*18f20*/  F2FP.PACK_AB R19, R152, R153 ;  /* 0x000000999813723e */ /* 0x000fee00000000ff */
[C---:B------:R-:W-:Y:S08]  /*18f30*/  HMMA.16816.F32 R4, R16.reuse, R120, R4 ;  /* 0x000000781004723c */ /* 0x040ff00000001804 */
[C---:B------:R-:W-:Y:S08]  /*18f40*/  HMMA.16816.F32 R8, R16.reuse, R122, R8 ;  /* 0x0000007a1008723c */ /* 0x040ff00000001808 */
[C---:B------:R-:W-:Y:S08]  /*18f50*/  HMMA.16816.F32 R68, R16.reuse, R124, R68 ;  /* 0x0000007c1044723c */ /* 0x040ff00000001844 */
[C---:B------:R-:W-:Y:S01]  /*18f60*/  HMMA.16816.F32 R72, R16.reuse, R126, R72 ;  /* 0x0000007e1048723c */ /* 0x040fe20000001848 */
[----:B------:R-:W-:Y:S07]  /*18f70*/  LDSM.16.MT88.4 R124, [R195+0x3000] ;  /* 0x00300000c37c783b */ /* 0x000fee0000004200 */
[C---:B------:R-:W-:Y:S07]  /*18f80*/  HMMA.16816.F32 R76, R16.reuse, R32, R76 ;  /* 0x00000020104c723c */ /* 0x040fee000000184c */
[----:B------:R-:W-:Y:S01]  /*18f90*/  FFMA.FTZ R32, R37, c[0x0][0x2d0], -R114 ;  /* 0x0000b40025207a23 */ /* 0x000fe20000010872 */
[C---:B------:R-:W-:Y:S03]  /*18fa0*/  HMMA.16816.F32 R80, R16.reuse, R34, R80 ;  /* 0x000000221050723c */ /* 0x040fe60000001850 */
[----:B------:R2:W4:Y:S05]  /*18fb0*/  MUFU.EX2 R150, R32 ;  /* 0x0000002000967308 */ /* 0x00052a0000000800 */
[C---:B---3--:R-:W-:Y:S07]  /*18fc0*/  HMMA.16816.F32 R84, R16.reuse, R20, R84 ;  /* 0x000000141054723c */ /* 0x048fee0000001854 */
[--C-:B------:R-:W-:Y:S01]  /*18fd0*/  FFMA.FTZ R20, R39, c[0x0][0x2d0], -R112.reuse ;  /* 0x0000b40027147a23 */ /* 0x100fe20000010870 */
[C---:B------:R-:W-:Y:S03]  /*18fe0*/  HMMA.16816.F32 R88, R16.reuse, R22, R88 ;  /* 0x000000161058723c */ /* 0x040fe60000001858 */
[----:B------:R3:W-:Y:S05]  /*18ff0*/  MUFU.EX2 R148, R20 ;  /* 0x0000001400947308 */ /* 0x0007ea0000000800 */
[C---:B------:R-:W-:Y:S04]  /*19000*/  HMMA.16816.F32 R92, R16.reuse, R24, R92 ;  /* 0x00000018105c723c */ /* 0x040fe8000000185c */
[----:B--2---:R-:W-:Y:S02]  /*19010*/  FFMA.FTZ R32, R38, c[0x0][0x2d0], -R112 ;  /* 0x0000b40026207a23 */ /* 0x004fe40000010870 */
[----:B------:R-:W-:Y:S01]  /*19020*/  LDSM.16.MT88.4 R36, [R196+0x5800] ;  /* 0x00580000c424783b */ /* 0x000fe20000004200 */
[----:B------:R-:W-:Y:S01]  /*19030*/  FFMA.FTZ R24, R41, c[0x0][0x2d0], -R114 ;  /* 0x0000b40029187a23 */ /* 0x000fe20000010872 */
[C---:B------:R-:W-:Y:S01]  /*19040*/  HMMA.16816.F32 R96, R16.reuse, R26, R96 ;  /* 0x0000001a1060723c */ /* 0x040fe20000001860 */
[----:B------:R2:W5:Y:S03]  /*19050*/  MUFU.EX2 R149, R32 ;  /* 0x0000002000957308 */ /* 0x0005660000000800 */
[----:B----4-:R-:W-:Y:S04]  /*19060*/  FADD.FTZ R2, R150, R2 ;  /* 0x0000000296027221 */ /* 0x010fe80000010000 */
[C---:B-1----:R-:W-:Y:S03]  /*19070*/  HMMA.16816.F32 R12, R16.reuse, R28, R12 ;  /* 0x0000001c100c723c */ /* 0x042fe6000000180c */
[----:B------:R1:W4:Y:S01]  /*19080*/  MUFU.EX2 R146, R24 ;  /* 0x0000001800927308 */ /* 0x0003220000000800 */
[----:B---3--:R-:W-:Y:S01]  /*19090*/  LDSM.16.MT88.4 R20, [R197+0x5000] ;  /* 0x00500000c514783b */ /* 0x008fe20000004200 */
[----:B------:R-:W-:Y:S02]  /*190a0*/  FADD.FTZ R2, R147, R2 ;  /* 0x0000000293027221 */ /* 0x000fe40000010000 */
[----:B------:R-:W-:Y:S01]  /*190b0*/  FFMA.FTZ R28, R43, c[0x0][0x2d0], -R112 ;  /* 0x0000b4002b1c7a23 */ /* 0x000fe20000010870 */
[C---:B------:R-:W-:Y:S05]  /*190c0*/  HMMA.16816.F32 R100, R16.reuse, R30, R100 ;  /* 0x0000001e1064723c */ /* 0x040fea0000001864 */
[----:B------:R3:W-:Y:S01]  /*190d0*/  MUFU.EX2 R144, R28 ;  /* 0x0000001c00907308 */ /* 0x0007e20000000800 */
[----:B--2---:R-:W2:Y:S01]  /*190e0*/  LDSM.16.MT88.4 R32, [R198+0x5000] ;  /* 0x00500000c620783b */ /* 0x004ea20000004200 */
[----:B-----5:R-:W-:Y:S05]  /*190f0*/  FADD.FTZ R0, R149, R0 ;  /* 0x0000000095007221 */ /* 0x020fea0000010000 */
[----:B------:R-:W-:Y:S02]  /*19100*/  FADD.FTZ R0, R148, R0 ;  /* 0x0000000094007221 */ /* 0x000fe40000010000 */
[----:B-1----:R-:W-:Y:S02]  /*19110*/  FFMA.FTZ R24, R42, c[0x0][0x2d0], -R112 ;  /* 0x0000b4002a187a23 */ /* 0x002fe40000010870 */
[----:B------:R-:W-:Y:S01]  /*19120*/  LDSM.16.MT88.4 R40, [R198+0x5800] ;  /* 0x00580000c628783b */ /* 0x000fe20000004200 */
[----:B----4-:R-:W-:Y:S01]  /*19130*/  FADD.FTZ R2, R146, R2 ;  /* 0x0000000292027221 */ /* 0x010fe20000010000 */
[----:B------:R1:W4:Y:S06]  /*19140*/  MUFU.EX2 R145, R24 ;  /* 0x0000001800917308 */ /* 0x00032c0000000800 */
[----:B---3--:R-:W-:Y:S08]  /*19150*/  LDSM.16.MT88.4 R28, [R196+0x2000] ;  /* 0x00200000c41c783b */ /* 0x008ff00000004200 */
[----:B-1----:R-:W1:Y:S01]  /*19160*/  LDSM.16.MT88.4 R24, [R195+0x2000] ;  /* 0x00200000c318783b */ /* 0x002e620000004200 */
[----:B----4-:R-:W-:Y:S01]  /*19170*/  FADD.FTZ R0, R145, R0 ;  /* 0x0000000091007221 */ /* 0x010fe20000010000 */
[C---:B--2---:R-:W-:Y:S03]  /*19180*/  HMMA.16816.F32 R104, R16.reuse, R32, R104 ;  /* 0x000000201068723c */ /* 0x044fe60000001868 */
[----:B------:R-:W-:Y:S05]  /*19190*/  FADD.FTZ R0, R144, R0 ;  /* 0x0000000090007221 */ /* 0x000fea0000010000 */
[C---:B------:R-:W-:Y:S01]  /*191a0*/  HMMA.16816.F32 R108, R16.reuse, R34, R108 ;  /* 0x00000022106c723c */ /* 0x040fe2000000186c */
[----:B------:R-:W2:Y:S07]  /*191b0*/  LDSM.16.MT88.4 R32, [R198+0x2000] ;  /* 0x00200000c620783b */ /* 0x000eae0000004200 */
[C---:B------:R-:W-:Y:S07]  /*191c0*/  HMMA.16816.F32 R60, R16.reuse, R20, R60 ;  /* 0x00000014103c723c */ /* 0x040fee000000183c */
[--C-:B------:R-:W-:Y:S01]  /*191d0*/  FFMA.FTZ R20, R44, c[0x0][0x2d0], -R114.reuse ;  /* 0x0000b4002c147a23 */ /* 0x100fe20000010872 */
[----:B------:R-:W-:Y:S03]  /*191e0*/  HMMA.16816.F32 R64, R16, R22, R64 ;  /* 0x000000161040723c */ /* 0x000fe60000001840 */
[----:B------:R3:W4:Y:S01]  /*191f0*/  MUFU.EX2 R143, R20 ;  /* 0x00000014008f7308 */ /* 0x0007220000000800 */
[--C-:B------:R-:W-:Y:S03]  /*19200*/  FFMA.FTZ R44, R49, c[0x0][0x2d0], -R114.reuse ;  /* 0x0000b400312c7a23 */ /* 0x100fe60000010872 */
[----:B------:R-:W-:Y:S02]  /*19210*/  F2FP.PACK_AB R16, R150, R151 ;  /* 0x000000979610723e */ /* 0x000fe400000000ff */
[----:B------:R-:W-:Y:S03]  /*19220*/  F2FP.PACK_AB R17, R148, R149 ;  /* 0x000000959411723e */ /* 0x000fe600000000ff */
[----:B------:R-:W-:Y:S01]  /*19230*/  F2FP.PACK_AB R18, R146, R147 ;  /* 0x000000939212723e */ /* 0x000fe200000000ff */
[----:B------:R-:W-:Y:S01]  /*19240*/  MUFU.EX2 R118, R44 ;  /* 0x0000002c00767308 */ /* 0x000fe20000000800 */
[----:B------:R-:W-:Y:S07]  /*19250*/  F2FP.PACK_AB R19, R144, R145 ;  /* 0x000000919013723e */ /* 0x000fee00000000ff */
[C---:B-1----:R-:W-:Y:S03]  /*19260*/  HMMA.16816.F32 R4, R16.reuse, R24, R4 ;  /* 0x000000181004723c */ /* 0x042fe60000001804 */
[----:B---3--:R-:W-:Y:S05]  /*19270*/  FFMA.FTZ R20, R45, c[0x0][0x2d0], -R114 ;  /* 0x0000b4002d147a23 */ /* 0x008fea0000010872 */
[C---:B------:R-:W-:Y:S01]  /*19280*/  HMMA.16816.F32 R8, R16.reuse, R26, R8 ;  /* 0x0000001a1008723c */ /* 0x040fe20000001808 */
[----:B------:R1:W3:Y:S03]  /*19290*/  MUFU.EX2 R142, R20 ;  /* 0x00000014008e7308 */ /* 0x0002e60000000800 */
[----:B------:R-:W-:Y:S02]  /*192a0*/  FFMA.FTZ R24, R46, c[0x0][0x2d0], -R112 ;  /* 0x0000b4002e187a23 */ /* 0x000fe40000010870 */
[----:B----4-:R-:W-:Y:S02]  /*192b0*/  FADD.FTZ R2, R143, R2 ;  /* 0x000000028f027221 */ /* 0x010fe40000010000 */
[C---:B------:R-:W-:Y:S03]  /*192c0*/  HMMA.16816.F32 R68, R16.reuse, R28, R68 ;  /* 0x0000001c1044723c */ /* 0x040fe60000001844 */
[----:B------:R4:W5:Y:S04]  /*192d0*/  MUFU.EX2 R141, R24 ;  /* 0x00000018008d7308 */ /* 0x0009680000000800 */
[----:B------:R-:W-:Y:S01]  /*192e0*/  FFMA.FTZ R28, R48, c[0x0][0x2d0], -R114 ;  /* 0x0000b400301c7a23 */ /* 0x000fe20000010872 */
[C---:B------:R-:W-:Y:S05]  /*192f0*/  HMMA.16816.F32 R72, R16.reuse, R30, R72 ;  /* 0x0000001e1048723c */ /* 0x040fea0000001848 */
[----:B------:R5:W5:Y:S03]  /*19300*/  MUFU.EX2 R119, R28 ;  /* 0x0000001c00777308 */ /* 0x000b660000000800 */
[C---:B--2---:R-:W-:Y:S01]  /*19310*/  HMMA.16816.F32 R76, R16.reuse, R32, R76 ;  /* 0x00000020104c723c */ /* 0x044fe2000000184c */
[----:B-1----:R-:W1:Y:S03]  /*19320*/  LDSM.16.MT88.4 R20, [R197+0x2000] ;  /* 0x00200000c514783b */ /* 0x002e660000004200 */
[----:B---3--:R-:W-:Y:S03]  /*19330*/  FADD.FTZ R2, R142, R2 ;  /* 0x000000028e027221 */ /* 0x008fe60000010000 */
[--C-:B------:R-:W-:Y:S01]  /*19340*/  FFMA.FTZ R32, R50, c[0x0][0x2d0], -R112.reuse ;  /* 0x0000b40032207a23 */ /* 0x100fe20000010870 */
[C---:B------:R-:W-:Y:S03]  /*19350*/  HMMA.16816.F32 R80, R16.reuse, R34, R80 ;  /* 0x000000221050723c */ /* 0x040fe60000001850 */
[----:B------:R2:W-:Y:S01]  /*19360*/  MUFU.EX2 R117, R32 ;  /* 0x0000002000757308 */ /* 0x0005e20000000800 */
[----:B----4-:R-:W-:Y:S02]  /*19370*/  FFMA.FTZ R24, R47, c[0x0][0x2d0], -R112 ;  /* 0x0000b4002f187a23 */ /* 0x010fe40000010870 */
[----:B-----5:R-:W-:Y:S07]  /*19380*/  FADD.FTZ R0, R141, R0 ;  /* 0x000000008d007221 */ /* 0x020fee0000010000 */
[----:B------:R3:W4:Y:S01]  /*19390*/  MUFU.EX2 R140, R24 ;  /* 0x00000018008c7308 */ /* 0x0007220000000800 */
[----:B------:R-:W-:Y:S01]  /*193a0*/  LDSM.16.MT88.4 R28, [R197+0x5800] ;  /* 0x00580000c51c783b */ /* 0x000fe20000004200 */
[----:B------:R-:W-:Y:S07]  /*193b0*/  FADD.FTZ R2, R119, R2 ;  /* 0x0000000277027221 */ /* 0x000fee0000010000 */
[----:B--2---:R-:W-:Y:S01]  /*193c0*/  LDSM.16.MT88.4 R32, [R195+0x2800] ;  /* 0x00280000c320783b */ /* 0x004fe20000004200 */
[C---:B-1----:R-:W-:Y:S07]  /*193d0*/  HMMA.16816.F32 R84, R16.reuse, R20, R84 ;  /* 0x000000141054723c */ /* 0x042fee0000001854 */
[----:B---3--:R-:W1:Y:S01]  /*193e0*/  LDSM.16.MT88.4 R24, [R195+0x5800] ;  /* 0x00580000c318783b */ /* 0x008e620000004200 */
[----:B----4-:R-:W-:Y:S04]  /*193f0*/  FADD.FTZ R0, R140, R0 ;  /* 0x000000008c007221 */ /* 0x010fe80000010000 */
[----:B------:R-:W-:Y:S01]  /*19400*/  FFMA.FTZ R20, R51, c[0x0][0x2d0], -R112 ;  /* 0x0000b40033147a23 */ /* 0x000fe20000010870 */
[C---:B------:R-:W-:Y:S03]  /*19410*/  HMMA.16816.F32 R88, R16.reuse, R22, R88 ;  /* 0x000000161058723c */ /* 0x040fe60000001858 */
[----:B------:R2:W3:Y:S01]  /*19420*/  MUFU.EX2 R116, R20 ;  /* 0x0000001400747308 */ /* 0x0004e20000000800 */
[----:B------:R-:W-:Y:S01]  /*19430*/  FADD.FTZ R0, R117, R0 ;  /* 0x0000000075007221 */ /* 0x000fe20000010000 */
[----:B--2---:R-:W2:Y:S03]  /*19440*/  LDSM.16.MT88.4 R20, [R196+0x2800] ;  /* 0x00280000c414783b */ /* 0x004ea60000004200 */
        /* <DEDUP_REMOVED lines=14> */
[----:B------:R4:W-:Y:S04]  /*19530*/  MUFU.EX2 R51, R28 ;  /* 0x0000001c00337308 */ /* 0x0009e80000000800 */
[----:B------:R-:W-:Y:S02]  /*19540*/  F2FP.PACK_AB R16, R142, R143 ;  /* 0x0000008f8e10723e */ /* 0x000fe400000000ff */
[----:B------:R-:W-:Y:S03]  /*19550*/  F2FP.PACK_AB R17, R140, R141 ;  /* 0x0000008d8c11723e */ /* 0x000fe600000000ff */
[----:B------:R-:W-:Y:S02]  /*19560*/  F2FP.PACK_AB R18, R118, R119 ;  /* 0x000000777612723e */ /* 0x000fe400000000ff */
[----:B---3--:R-:W-:Y:S07]  /*19570*/  F2FP.PACK_AB R19, R116, R117 ;  /* 0x000000757413723e */ /* 0x008fee00000000ff */
[C---:B------:R-:W-:Y:S01]  /*19580*/  HMMA.16816.F32 R4, R16.reuse, R32, R4 ;  /* 0x000000201004723c */ /* 0x040fe20000001804 */
[----:B----4-:R-:W3:Y:S06]  /*19590*/  LDSM.16.MT88.4 R28, [R197+0x2800] ;  /* 0x00280000c51c783b */ /* 0x010eec0000004200 */
[----:B------:R-:W-:Y:S01]  /*195a0*/  FFMA.FTZ R32, R53, c[0x0][0x2d0], -R114 ;  /* 0x0000b40035207a23 */ /* 0x000fe20000010872 */
[C---:B------:R-:W-:Y:S03]  /*195b0*/  HMMA.16816.F32 R8, R16.reuse, R34, R8 ;  /* 0x000000221008723c */ /* 0x040fe60000001808 */
[----:B------:R4:W5:Y:S05]  /*195c0*/  MUFU.EX2 R50, R32 ;  /* 0x0000002000327308 */ /* 0x00096a0000000800 */
[C---:B--2---:R-:W-:Y:S07]  /*195d0*/  HMMA.16816.F32 R68, R16.reuse, R20, R68 ;  /* 0x000000141044723c */ /* 0x044fee0000001844 */
[--C-:B------:R-:W-:Y:S01]  /*195e0*/  FFMA.FTZ R20, R55, c[0x0][0x2d0], -R112.reuse ;  /* 0x0000b40037147a23 */ /* 0x100fe20000010870 */
[C---:B------:R-:W-:Y:S03]  /*195f0*/  HMMA.16816.F32 R72, R16.reuse, R22, R72 ;  /* 0x000000161048723c */ /* 0x040fe60000001848 */
[----:B------:R2:W-:Y:S05]  /*19600*/  MUFU.EX2 R48, R20 ;  /* 0x0000001400307308 */ /* 0x0005ea0000000800 */
[C---:B-1----:R-:W-:Y:S04]  /*19610*/  HMMA.16816.F32 R76, R16.reuse, R24, R76 ;  /* 0x00000018104c723c */ /* 0x042fe8000000184c */
[----:B----4-:R-:W-:Y:S03]  /*19620*/  FFMA.FTZ R32, R54, c[0x0][0x2d0], -R112 ;  /* 0x0000b40036207a23 */ /* 0x010fe60000010870 */
[----:B------:R-:W-:Y:S01]  /*19630*/  FFMA.FTZ R24, R57, c[0x0][0x2d0], -R114 ;  /* 0x0000b40039187a23 */ /* 0x000fe20000010872 */
[C---:B------:R-:W-:Y:S01]  /*19640*/  HMMA.16816.F32 R80, R16.reuse, R26, R80 ;  /* 0x0000001a1050723c */ /* 0x040fe20000001850 */
[----:B------:R1:W4:Y:S03]  /*19650*/  MUFU.EX2 R49, R32 ;  /* 0x0000002000317308 */ /* 0x0003260000000800 */
[----:B------:R-:W-:Y:S04]  /*19660*/  MOV R114, R3 ;  /* 0x0000000300727202 */ /* 0x000fe80000000f00 */
[C---:B---3--:R-:W-:Y:S01]  /*19670*/  HMMA.16816.F32 R84, R16.reuse, R28, R84 ;  /* 0x0000001c1054723c */ /* 0x048fe20000001854 */
[----:B--2---:R-:W-:Y:S02]  /*19680*/  LDSM.16.MT88.4 R20, [R196+0x6000] ;  /* 0x00600000c414783b */ /* 0x004fe40000004200 */
[----:B------:R2:W3:Y:S05]  /*19690*/  MUFU.EX2 R46, R24 ;  /* 0x00000018002e7308 */ /* 0x0004ea0000000800 */
[C---:B------:R-:W-:Y:S01]  /*196a0*/  HMMA.16816.F32 R88, R16.reuse, R30, R88 ;  /* 0x0000001e1058723c */ /* 0x040fe20000001858 */
[----:B------:R-:W-:Y:S08]  /*196b0*/  LDSM.16.MT88.4 R28, [R198+0x3000] ;  /* 0x00300000c61c783b */ /* 0x000ff00000004200 */
[----:B-1----:R-:W1:Y:S03]  /*196c0*/  LDSM.16.MT88.4 R32, [R195+0x6000] ;  /* 0x00600000c320783b */ /* 0x002e660000004200 */
[--C-:B--2---:R-:W-:Y:S02]  /*196d0*/  FFMA.FTZ R24, R58, c[0x0][0x2d0], -R112.reuse ;  /* 0x0000b4003a187a23 */ /* 0x104fe40000010870 */
[----:B------:R-:W-:Y:S02]  /*196e0*/  FFMA.FTZ R112, R59, c[0x0][0x2d0], -R112 ;  /* 0x0000b4003b707a23 */ /* 0x000fe40000010870 */
[----:B------:R2:W-:Y:S10]  /*196f0*/  MUFU.EX2 R45, R24 ;  /* 0x00000018002d7308 */ /* 0x0005f40000000800 */
[----:B------:R-:W3:Y:S01]  /*19700*/  MUFU.EX2 R44, R112 ;  /* 0x00000070002c7308 */ /* 0x000ee20000000800 */
[----:B--2---:R-:W2:Y:S01]  /*19710*/  LDSM.16.MT88.4 R24, [R196+0x3000] ;  /* 0x00300000c418783b */ /* 0x004ea20000004200 */
[C---:B-1----:R-:W-:Y:S08]  /*19720*/  HMMA.16816.F32 R92, R16.reuse, R32, R92 ;  /* 0x00000020105c723c */ /* 0x042ff0000000185c */
[C---:B------:R-:W-:Y:S08]  /*19730*/  HMMA.16816.F32 R96, R16.reuse, R34, R96 ;  /* 0x000000221060723c */ /* 0x040ff00000001860 */
[C---:B------:R-:W-:Y:S08]  /*19740*/  HMMA.16816.F32 R12, R16.reuse, R20, R12 ;  /* 0x00000014100c723c */ /* 0x040ff0000000180c */
[C---:B------:R-:W-:Y:S01]  /*19750*/  HMMA.16816.F32 R100, R16.reuse, R22, R100 ;  /* 0x000000161064723c */ /* 0x040fe20000001864 */
[----:B------:R-:W1:Y:S07]  /*19760*/  LDSM.16.MT88.4 R20, [R197+0x3000] ;  /* 0x00300000c514783b */ /* 0x000e6e0000004200 */
[C---:B------:R-:W-:Y:S08]  /*19770*/  HMMA.16816.F32 R104, R16.reuse, R36, R104 ;  /* 0x000000241068723c */ /* 0x040ff00000001868 */
[C---:B------:R-:W-:Y:S08]  /*19780*/  HMMA.16816.F32 R108, R16.reuse, R38, R108 ;  /* 0x00000026106c723c */ /* 0x040ff0000000186c */
[C---:B------:R-:W-:Y:S08]  /*19790*/  HMMA.16816.F32 R60, R16.reuse, R40, R60 ;  /* 0x00000028103c723c */ /* 0x040ff0000000183c */
[----:B------:R-:W-:Y:S07]  /*197a0*/  HMMA.16816.F32 R64, R16, R42, R64 ;  /* 0x0000002a1040723c */ /* 0x000fee0000001840 */
[----:B-----5:R-:W-:Y:S02]  /*197b0*/  F2FP.PACK_AB R16, R50, R51 ;  /* 0x000000333210723e */ /* 0x020fe400000000ff */
[----:B----4-:R-:W-:Y:S03]  /*197c0*/  F2FP.PACK_AB R17, R48, R49 ;  /* 0x000000313011723e */ /* 0x010fe600000000ff */
[----:B---3--:R-:W-:Y:S02]  /*197d0*/  F2FP.PACK_AB R18, R46, R47 ;  /* 0x0000002f2e12723e */ /* 0x008fe400000000ff */
[----:B------:R-:W-:Y:S07]  /*197e0*/  F2FP.PACK_AB R19, R44, R45 ;  /* 0x0000002d2c13723e */ /* 0x000fee00000000ff */
[C---:B------:R-:W-:Y:S01]  /*197f0*/  HMMA.16816.F32 R120, R16.reuse, R124, R4 ;  /* 0x0000007c1078723c */ /* 0x040fe20000001804 */
[----:B------:R-:W3:Y:S07]  /*19800*/  LDSM.16.MT88.4 R4, [R195+0x6800] ;  /* 0x00680000c304783b */ /* 0x000eee0000004200 */
[C---:B------:R-:W-:Y:S01]  /*19810*/  HMMA.16816.F32 R124, R16.reuse, R126, R8 ;  /* 0x0000007e107c723c */ /* 0x040fe20000001808 */
[----:B------:R-:W4:Y:S07]  /*19820*/  LDSM.16.MT88.4 R8, [R196+0x6800] ;  /* 0x00680000c408783b */ /* 0x000f2e0000004200 */
[C---:B--2---:R-:W-:Y:S08]  /*19830*/  HMMA.16816.F32 R68, R16.reuse, R24, R68 ;  /* 0x000000181044723c */ /* 0x044ff00000001844 */
[C---:B------:R-:W-:Y:S08]  /*19840*/  HMMA.16816.F32 R72, R16.reuse, R26, R72 ;  /* 0x0000001a1048723c */ /* 0x040ff00000001848 */
[C---:B------:R-:W-:Y:S08]  /*19850*/  HMMA.16816.F32 R76, R16.reuse, R28, R76 ;  /* 0x0000001c104c723c */ /* 0x040ff0000000184c */
[C---:B------:R-:W-:Y:S08]  /*19860*/  HMMA.16816.F32 R80, R16.reuse, R30, R80 ;  /* 0x0000001e1050723c */ /* 0x040ff00000001850 */
[C---:B-1----:R-:W-:Y:S08]  /*19870*/  HMMA.16816.F32 R84, R16.reuse, R20, R84 ;  /* 0x000000141054723c */ /* 0x042ff00000001854 */
        /* <DEDUP_REMOVED lines=24> */
.L_x_2575:
[----:B------:R-:W-:Y:S02]  /*19a00*/  MOV R7, 0x1f ;  /* 0x0000001f00077802 */ /* 0x000fe40000000f00 */
[----:B------:R-:W-:Y:S01]  /*19a10*/  MOV R6, 0xffffffff ;  /* 0xffffffff00067802 */ /* 0x000fe20000000f00 */
[----:B------:R-:W-:Y:S05]  /*19a20*/  BRA.DIV ~URZ, `(.L_x_2579) ;  /* 0x000048527f007947 */ /* 0x000fea000b800000 */
[----:B-1----:R-:W2:Y:S04]  /*19a30*/  LDL R2, [R1+0x20] ;  /* 0x0000200001027983 */ /* 0x002ea80000100800 */
[----:B--2---:R1:W2:Y:S02]  /*19a40*/  SHFL.BFLY PT, R0, R2, 0x2, 0x1f ;  /* 0x0c401f0002007f89 */ /* 0x0042a400000e0000 */
.L_x_2646:
        /* <DEDUP_REMOVED lines=9> */
.L_x_2647:
        /* <DEDUP_REMOVED lines=64> */
[----:B------:R-:W-:Y:S02]  /*19ee0*/  FMUL.FTZ R61, R0, R95 ;  /* 0x0000005f003d7220 */ /* 0x000fe40000410000 */
[----:B------:R-:W-:Y:S01]  /*19ef0*/  @P0 FFMA.FTZ R22, R3, R114, R2 ;  /* 0x0000007203160223 */ /* 0x000fe20000010002 */
[----:B------:R-:W-:Y:S01]  /*19f00*/  PRMT R3, R4, 0x7610, R3 ;  /* 0x0000761004037816 */ /* 0x000fe20000000003 */
        /* <DEDUP_REMOVED lines=18> */
.L_x_2530:
        /* <DEDUP_REMOVED lines=19> */
.L_x_2582:
[----:B--2---:R-:W-:Y:S05]  /*1a160*/  BSYNC B0 ;  /* 0x0000000000007941 */ /* 0x004fea0003800000 */
.L_x_2581:
        /* <DEDUP_REMOVED lines=125> */
.L_x_2585:
        /* <DEDUP_REMOVED lines=125> */
.L_x_2648:
[----:B------:R-:W-:Y:S05]  /*1b110*/  BRA.DIV ~URZ, `(.L_x_2588) ;  /* 0x000033427f007947 */ /* 0x000fea000b800000 */
[----:B------:R3:W4:Y:S02]  /*1b120*/  SHFL.IDX PT, R0, R9, RZ, 0x181f ;  /* 0x00181fff09007589 */ /* 0x00072400000e0000 */
.L_x_2649:
        /* <DEDUP_REMOVED lines=11> */
.L_x_2590:
[----:B------:R-:W-:Y:S05]  /*1b1e0*/  BSYNC B0 ;  /* 0x0000000000007941 */ /* 0x000fea0003800000 */
.L_x_2589:
[----:B------:R-:W-:Y:S05]  /*1b1f0*/  BRA.DIV ~URZ, `(.L_x_2591) ;  /* 0x000032c27f007947 */ /* 0x000fea000b800000 */
[----:B--2---:R2:W1:Y:S04]  /*1b200*/  SHFL.IDX PT, R10, R8, 0x1, 0x181f ;  /* 0x00381f00080a7f89 */ /* 0x00446800000e0000 */
[----:B----4-:R2:W4:Y:S02]  /*1b210*/  SHFL.IDX PT, R0, R9, 0x1, 0x181f ;  /* 0x00381f0009007f89 */ /* 0x01052400000e0000 */
.L_x_2650:
        /* <DEDUP_REMOVED lines=12> */
.L_x_2593:
[----:B------:R-:W-:Y:S05]  /*1b2e0*/  BSYNC B0 ;  /* 0x0000000000007941 */ /* 0x000fea0003800000 */
.L_x_2592:
[----:B------:R-:W-:Y:S05]  /*1b2f0*/  BRA.DIV ~URZ, `(.L_x_2594) ;  /* 0x000032827f007947 */ /* 0x000fea000b800000 */
[----:B-1----:R1:W2:Y:S02]  /*1b300*/  SHFL.IDX PT, R10, R8, 0x2, 0x181f ;  /* 0x00581f00080a7f89 */ /* 0x0022a400000e0000 */
.L_x_2651:
[----:B------:R-:W-:Y:S05]  /*1b310*/  BRA.DIV ~URZ, `(.L_x_2595) ;  /* 0x000032d27f007947 */ /* 0x000fea000b800000 */
[----:B----4-:R4:W1:Y:S02]  /*1b320*/  SHFL.IDX PT, R0, R9, 0x2, 0x181f ;  /* 0x00581f0009007f89 */ /* 0x01086400000e0000 */
.L_x_2652:
        /* <DEDUP_REMOVED lines=12> */
.L_x_2597:
[----:B------:R-:W-:Y:S05]  /*1b3f0*/  BSYNC B0 ;  /* 0x0000000000007941 */ /* 0x000fea0003800000 */
.L_x_2596:
[----:B------:R-:W-:Y:S05]  /*1b400*/  BRA.DIV ~URZ, `(.L_x_2598) ;  /* 0x000032427f007947 */ /* 0x000fea000b800000 */
[----:B-1----:R1:W3:Y:S04]  /*1b410*/  SHFL.IDX PT, R4, R8, 0x3, 0x181f ;  /* 0x00781f0008047f89 */ /* 0x0022e800000e0000 */
[----:B------:R1:W4:Y:S02]  /*1b420*/  SHFL.IDX PT, R0, R9, 0x3, 0x181f ;  /* 0x00781f0009007f89 */ /* 0x00032400000e0000 */
.L_x_2653:
        /* <DEDUP_REMOVED lines=13> */
.L_x_2586:
        /* <DEDUP_REMOVED lines=34> */
.L_x_2654:
[----:B------:R-:W-:Y:S05]  /*1b720*/  BRA.DIV ~URZ, `(.L_x_2601) ;  /* 0x000030527f007947 */ /* 0x000fea000b800000 */
[----:B------:R3:W4:Y:S02]  /*1b730*/  SHFL.IDX PT, R0, R28, RZ, 0x1c1f ;  /* 0x001c1fff1c007589 */ /* 0x00072400000e0000 */
.L_x_2655:
        /* <DEDUP_REMOVED lines=98> */
.L_x_2603:
[----:B------:R-:W-:Y:S05]  /*1bd60*/  BSYNC B0 ;  /* 0x0000000000007941 */ /* 0x000fea0003800000 */
.L_x_2602:
[----:B------:R-:W-:Y:S05]  /*1bd70*/  BRA.DIV ~URZ, `(.L_x_2604) ;  /* 0x00002a627f007947 */ /* 0x000fea000b800000 */
[----:B--2---:R2:W1:Y:S04]  /*1bd80*/  SHFL.IDX PT, R4, R14, 0x1, 0x1c1f ;  /* 0x003c1f000e047f89 */ /* 0x00446800000e0000 */
[----:B----4-:R2:W4:Y:S02]  /*1bd90*/  SHFL.IDX PT, R0, R28, 0x1, 0x1c1f ;  /* 0x003c1f001c007f89 */ /* 0x01052400000e0000 */
.L_x_2656:
        /* <DEDUP_REMOVED lines=71> */
.L_x_2584:
        /* <DEDUP_REMOVED lines=21> */
.L_x_2605:
        /* <DEDUP_REMOVED lines=57> */
.L_x_2607:
[----:B------:R-:W-:Y:S05]  /*1c6f0*/  BSYNC B0 ;  /* 0x0000000000007941 */ /* 0x000fea0003800000 */
.L_x_2606:
        /* <DEDUP_REMOVED lines=44> */
.L_x_2657:
[----:B------:R-:W-:Y:S05]  /*1c9c0*/  BRA.DIV ~URZ, `(.L_x_2609) ;  /* 0x00001f427f007947 */ /* 0x000fea000b800000 */
[----:B------:R3:W4:Y:S02]  /*1c9d0*/  SHFL.IDX PT, R0, R10, RZ, 0x181f ;  /* 0x00181fff0a007589 */ /* 0x00072400000e0000 */
.L_x_2658:
        /* <DEDUP_REMOVED lines=12> */
.L_x_2611:
[----:B------:R-:W-:Y:S05]  /*1caa0*/  BSYNC B0 ;  /* 0x0000000000007941 */ /* 0x000fea0003800000 */
.L_x_2610:
[----:B------:R-:W-:Y:S05]  /*1cab0*/  BRA.DIV ~URZ, `(.L_x_2612) ;  /* 0x00001eb27f007947 */ /* 0x000fea000b800000 */
[----:B--2---:R2:W1:Y:S04]  /*1cac0*/  SHFL.IDX PT, R11, R6, 0x1, 0x181f ;  /* 0x00381f00060b7f89 */ /* 0x00446800000e0000 */
[----:B----4-:R2:W4:Y:S02]  /*1cad0*/  SHFL.IDX PT, R0, R10, 0x1, 0x181f ;  /* 0x00381f000a007f89 */ /* 0x01052400000e0000 */
.L_x_2659:
        /* <DEDUP_REMOVED lines=12> */
.L_x_2614:
[----:B------:R-:W-:Y:S05]  /*1cba0*/  BSYNC B0 ;  /* 0x0000000000007941 */ /* 0x000fea0003800000 */
.L_x_2613:
[----:B------:R-:W-:Y:S05]  /*1cbb0*/  BRA.DIV ~URZ, `(.L_x_2615) ;  /* 0x00001e727f007947 */ /* 0x000fea000b800000 */
[----:B-1----:R1:W2:Y:S02]  /*1cbc0*/  SHFL.IDX PT, R11, R6, 0x2, 0x181f ;  /* 0x00581f00060b7f89 */ /* 0x0022a400000e0000 */
.L_x_2660:
[----:B------:R-:W-:Y:S05]  /*1cbd0*/  BRA.DIV ~URZ, `(.L_x_2616) ;  /* 0x00001ec27f007947 */ /* 0x000fea000b800000 */
[----:B----4-:R4:W1:Y:S02]  /*1cbe0*/  SHFL.IDX PT, R0, R10, 0x2, 0x181f ;  /* 0x00581f000a007f89 */ /* 0x01086400000e0000 */
.L_x_2661:
        /* <DEDUP_REMOVED lines=12> */
.L_x_2618:
[----:B------:R-:W-:Y:S05]  /*1ccb0*/  BSYNC B0 ;  /* 0x0000000000007941 */ /* 0x000fea0003800000 */
.L_x_2617:
[----:B------:R-:W-:Y:S05]  /*1ccc0*/  BRA.DIV ~URZ, `(.L_x_2619) ;  /* 0x00001e327f007947 */ /* 0x000fea000b800000 */
[----:B-12---:R-:W1:Y:S04]  /*1ccd0*/  SHFL.IDX PT, R6, R6, 0x3, 0x181f ;  /* 0x00781f0006067f89 */ /* 0x006e6800000e0000 */
[----:B------:R2:W3:Y:S02]  /*1cce0*/  SHFL.IDX PT, R0, R10, 0x3, 0x181f ;  /* 0x00781f000a007f89 */ /* 0x0004e400000e0000 */
.L_x_2662:
        /* <DEDUP_REMOVED lines=11> */
.L_x_2599:
[----:B------:R-:W-:Y:S05]  /*1cda0*/  BSYNC B1 ;  /* 0x0000000000017941 */ /* 0x000fea0003800000 */
.L_x_2583:
        /* <DEDUP_REMOVED lines=15> */
.L_x_2663:
[----:B------:R-:W-:Y:S05]  /*1cea0*/  BRA.DIV ~URZ, `(.L_x_2622) ;  /* 0x00001d827f007947 */ /* 0x000fea000b800000 */
[----:B------:R3:W4:Y:S02]  /*1ceb0*/  SHFL.IDX PT, R8, R67, 0x1, 0x1f ;  /* 0x00201f0043087f89 */ /* 0x00072400000e0000 */
.L_x_2664:
        /* <DEDUP_REMOVED lines=19> */
.L_x_2665:
        /* <DEDUP_REMOVED lines=16> */
.L_x_2666:
[----:B---3--:R-:W-:Y:S01]  /*1d0f0*/  IMAD R0, R0, c[0x0][0x538], RZ ;  /* 0x00014e0000007a24 */ /* 0x008fe200078e02ff */
[----:B------:R-:W-:Y:S04]  /*1d100*/  BSSY B1, `(.L_x_2625) ;  /* 0x00000cf000017945 */ /* 0x000fe80003800000 */
[----:B----4-:R-:W-:-:S04]  /*1d110*/  IADD3 R8, R0, R8, RZ ;  /* 0x0000000800087210 */ /* 0x010fc80007ffe0ff */
[----:B--2---:R-:W-:-:S13]  /*1d120*/  ISETP.GT.AND P0, PT, R8, R9, PT ;  /* 0x000000090800720c */ /* 0x004fda0003f04270 */
[----:B------:R-:W-:Y:S05]  /*1d130*/  @P0 BRA `(.L_x_2626) ;  /* 0x0000025000000947 */ /* 0x000fea0003800000 */
.L_x_2630:
        /* <DEDUP_REMOVED lines=9> */
[----:B-1----:R-:W-:-:S03]  /*1d1d0*/  @!P0 MOV R4, 0x4 ;  /* 0x0000000400048802 */ /* 0x002fc60000000f00 */
[----:B------:R-:W-:-:S04]  /*1d1e0*/  @!P0 IMAD.WIDE R2, R0, R2, c[0x0][0x580] ;  /* 0x0001600000028625 */ /* 0x000fc800078e0202 */
[----:B------:R-:W-:Y:S01]  /*1d1f0*/  @!P0 IMAD.WIDE R4, R0, R4, c[0x0][0x578] ;  /* 0x00015e0000048625 */ /* 0x000fe200078e0204 */
[----:B------:R-:W2:Y:S04]  /*1d200*/  @!P0 LDG.E R6, [R2.64] ;  /* 0x0000000602068981 */ /* 0x000ea8000c1e1900 */
[----:B------:R-:W2:Y:S02]  /*1d210*/  @!P0 LDG.E R7, [R4.64] ;  /* 0x0000000604078981 */ /* 0x000ea4000c1e1900 */
[----:B--2---:R-:W-:Y:S01]  /*1d220*/  IMAD R0, R7, R6, RZ ;  /* 0x0000000607007224 */ /* 0x004fe200078e02ff */
[----:B------:R-:W-:Y:S05]  /*1d230*/  BRA.DIV ~URZ, `(.L_x_2628) ;  /* 0x00001c427f007947 */ /* 0x000fea000b800000 */
[----:B------:R1:W2:Y:S02]  /*1d240*/  SHFL.UP PT, R2, R0, 0x1, RZ ;  /* 0x0420000000027989 */ /* 0x0002a400000e00ff */
.L_x_2667:
        /* <DEDUP_REMOVED lines=16> */
.L_x_2668:
[----:B--2---:R-:W-:-:S05]  /*1d350*/  IMAD R0, R0, c[0x0][0x538], RZ ;  /* 0x00014e0000007a24 */ /* 0x004fca00078e02ff */
[----:B------:R-:W-:-:S04]  /*1d360*/  IADD3 R8, R0, R8, RZ ;  /* 0x0000000800087210 */ /* 0x000fc80007ffe0ff */
[----:B------:R-:W-:-:S13]  /*1d370*/  ISETP.GT.AND P0, PT, R8, R9, PT ;  /* 0x000000090800720c */ /* 0x000fda0003f04270 */
[----:B-1----:R-:W-:Y:S05]  /*1d380*/  @!P0 BRA `(.L_x_2630) ;  /* 0xfffffdb000008947 */ /* 0x002fea000383ffff */
.L_x_2626:
[----:B------:R-:W-:-:S05]  /*1d390*/  IADD3 R11, -R0, R8, RZ ;  /* 0x00000008000b7210 */ /* 0x000fca0007ffe1ff */
[----:B------:R-:W-:-:S05]  /*1d3a0*/  IMAD R0, R4, c[0x0][0x538], R11 ;  /* 0x00014e0004007a24 */ /* 0x000fca00078e020b */
[----:B------:R-:W-:Y:S01]  /*1d3b0*/  ISETP.GT.AND P0, PT, R0, R9, PT ;  /* 0x000000090000720c */ /* 0x000fe20003f04270 */
[----:B------:R-:W-:-:S12]  /*1d3c0*/  BRA.DIV ~URZ, `(.L_x_2631) ;  /* 0x00001ca27f007947 */ /* 0x000fd8000b800000 */
[----:B------:R-:W-:-:S03]  /*1d3d0*/  VOTE.ANY R10, PT, !P0 ;  /* 0x00000000000a7806 */ /* 0x000fc600040e0100 */
.L_x_2669:
[----:B------:R-:W2:Y:S01]  /*1d3e0*/  LDL.LU R0, [R1+0x54] ;  /* 0x0000540001007983 */ /* 0x000ea20000300800 */
[----:B------:R-:W2:Y:S02]  /*1d3f0*/  POPC R8, R10 ;  /* 0x0000000a00087309 */ /* 0x000ea40000000000 */
[----:B--2---:R-:W-:-:S05]  /*1d400*/  IADD3 R0, R8, R0, RZ ;  /* 0x0000000008007210 */ /* 0x004fca0007ffe0ff */
[----:B------:R2:W-:Y:S01]  /*1d410*/  STL [R1+0x54], R0 ;  /* 0x0000540001007387 */ /* 0x0005e20000100800 */
[----:B------:R-:W-:Y:S05]  /*1d420*/  BRA.DIV ~URZ, `(.L_x_2632) ;  /* 0x00001c927f007947 */ /* 0x000fea000b800000 */
[----:B------:R3:W4:Y:S04]  /*1d430*/  SHFL.IDX PT, R12, R6, R8, 0x1f ;  /* 0x00001f08060c7589 */ /* 0x00072800000e0000 */
[----:B------:R3:W1:Y:S02]  /*1d440*/  SHFL.IDX PT, R7, R7, R8, 0x1f ;  /* 0x00001f0807077589 */ /* 0x00066400000e0000 */
.L_x_2670:
[----:B------:R-:W-:Y:S01]  /*1d450*/  ISETP.NE.AND P0, PT, R10, RZ, PT ;  /* 0x000000ff0a00720c */ /* 0x000fe20003f05270 */
[----:B------:R-:W-:-:S12]  /*1d460*/  BSSY B0, `(.L_x_2633) ;  /* 0x0000005000007945 */ /* 0x000fd80003800000 */
[----:B------:R-:W-:Y:S05]  /*1d470*/  @!P0 BRA `(.L_x_2634) ;  /* 0x0000003000008947 */ /* 0x000fea0003800000 */
[----:B------:R-:W-:Y:S01]  /*1d480*/  IADD3 R3, R8, -0x1, RZ ;  /* 0xffffffff08037810 */ /* 0x000fe20007ffe0ff */
[----:B------:R-:W-:Y:S05]  /*1d490*/  BRA.DIV ~URZ, `(.L_x_2635) ;  /* 0x00001cf27f007947 */ /* 0x000fea000b800000 */
[----:B------:R2:W3:Y:S02]  /*1d4a0*/  SHFL.IDX PT, R13, R4, R3, 0x1f ;  /* 0x00001f03040d7589 */ /* 0x0004e400000e0000 */
.L_x_2634:
[----:B------:R-:W-:Y:S05]  /*1d4b0*/  BSYNC B0 ;  /* 0x0000000000007941 */ /* 0x000fea0003800000 */
.L_x_2633:
        /* <DEDUP_REMOVED lines=69> */
.L_x_2637:
        /* <DEDUP_REMOVED lines=68> */
.L_x_2638:
[----:B------:R-:W-:Y:S05]  /*1dd50*/  BSYNC B0 ;  /* 0x0000000000007941 */ /* 0x000fea0003800000 */
.L_x_2636:
[----:B------:R-:W-:-:S04]  /*1dd60*/  LOP3.LUT R0, RZ, R0, RZ, 0x33, !PT ;  /* 0x00000000ff007212 */ /* 0x000fc800078e33ff */
[----:B------:R-:W-:-:S05]  /*1dd70*/  IADD3 R0, R0, R12, RZ ;  /* 0x0000000c00007210 */ /* 0x000fca0007ffe0ff */
[----:B------:R2:W-:Y:S01]  /*1dd80*/  STL [R1+0x4c], R0 ;  /* 0x00004c0001007387 */ /* 0x0005e20000100800 */
[----:B------:R-:W-:Y:S05]  /*1dd90*/  BRA `(.L_x_2639) ;  /* 0x0000005000007947 */ /* 0x000fea0003800000 */
.L_x_2627:
[----:B------:R-:W-:Y:S01]  /*1dda0*/  MOV R0, c[0x0][0x53c] ;  /* 0x00014f0000007a02 */ /* 0x000fe20000000f00 */
[----:B------:R2:W-:Y:S04]  /*1ddb0*/  STL [R1+0x48], R9 ;  /* 0x0000480901007387 */ /* 0x0005e80000100800 */
[----:B------:R2:W-:Y:S04]  /*1ddc0*/  STL [R1+0x4c], RZ ;  /* 0x00004cff01007387 */ /* 0x0005e80000100800 */
[----:B------:R2:W-:Y:S04]  /*1ddd0*/  STL [R1+0x50], RZ ;  /* 0x000050ff01007387 */ /* 0x0005e80000100800 */
[----:B------:R2:W-:Y:S02]  /*1dde0*/  STL [R1+0x54], R0 ;  /* 0x0000540001007387 */ /* 0x0005e40000100800 */
.L_x_2639:
[----:B------:R-:W-:Y:S05]  /*1ddf0*/  BSYNC B1 ;  /* 0x0000000000017941 */ /* 0x000fea0003800000 */
.L_x_2625:
        /* <DEDUP_REMOVED lines=9> */
.L_x_2620:
[----:B--2---:R-:W2:Y:S02]  /*1de90*/  LDL R0, [R1+0x54] ;  /* 0x0000540001007983 */ /* 0x004ea40000100800 */
[----:B--2---:R-:W-:-:S13]  /*1dea0*/  ISETP.GE.AND P0, PT, R0, c[0x0][0x53c], PT ;  /* 0x00014f0000007a0c */ /* 0x004fda0003f06270 */
[----:B-1----:R-:W-:Y:S01]  /*1deb0*/  @P0 CALL.REL.NOINC `(.L_x_2640) ;  /* 0x0000001000000944 */ /* 0x002fe20003c00000 */
[----:B------:R-:W-:Y:S05]  /*1dec0*/  BRA `(.L_x_2641) ;  /* 0xfffe38d000007947 */ /* 0x000fea000383ffff */
.L_x_2640:
[----:B------:R-:W-:Y:S05]  /*1ded0*/  EXIT ;  /* 0x000000000000794d */ /* 0x000fea0003800000 */
.L_x_2461:
[----:B------:R-:W-:Y:S01]  /*1dee0*/  IMAD.MOV.U32 R0, RZ, RZ, R5 ;  /* 0x000000ffff007224 */ /* 0x000fe200078e0005 */
[----:B------:R-:W-:Y:S02]  /*1def0*/  MOV R2, 0x1 ;  /* 0x0000000100027802 */ /* 0x000fe40000000f00 */
[----:B------:R-:W-:Y:S02]  /*1df00*/  MOV R3, 0x1df20 ;  /* 0x0001df2000037802 */ /* 0x000fe40000000f00 */
[----:B------:R-:W-:Y:S05]  /*1df10*/  CALL.REL.NOINC `($__internal_54_$__cuda_sm70_shflsync_up_p) ;  /* 0x0000136000007944 */ /* 0x000fea0003c00000 */
[----:B------:R-:W-:Y:S01]  /*1df20*/  MOV R0, R4 ;  /* 0x0000000400007202 */ /* 0x000fe20000000f00 */
[----:B------:R-:W-:Y:S05]  /*1df30*/  BRA `(.L_x_2642) ;  /* 0xfffe252000007947 */ /* 0x000fea000383ffff */
.L_x_2462:
[----:B------:R-:W-:Y:S01]  /*1df40*/  IMAD.MOV.U32 R0, RZ, RZ, R5 ;  /* 0x000000ffff007224 */ /* 0x000fe200078e0005 */
[----:B------:R-:W-:Y:S02]  /*1df50*/  MOV R2, 0x2 ;  /* 0x0000000200027802 */ /* 0x000fe40000000f00 */
[----:B------:R-:W-:Y:S02]  /*1df60*/  MOV R3, 0x1df80 ;  /* 0x0001df8000037802 */ /* 0x000fe40000000f00 */
[----:B------:R-:W-:Y:S05]  /*1df70*/  CALL.REL.NOINC `($__internal_54_$__cuda_sm70_shflsync_up_p) ;  /* 0x0000130000007944 */ /* 0x000fea0003c00000 */
[----:B------:R-:W-:Y:S01]  /*1df80*/  SEL R0, R4, RZ, P4 ;  /* 0x000000ff04007207 */ /* 0x000fe20002000000 */
[----:B------:R-:W-:Y:S01]  /*1df90*/  IMAD.MOV.U32 R2, RZ, RZ, 0x4 ;  /* 0x00000004ff027424 */ /* 0x000fe200078e00ff */
[----:B------:R-:W-:-:S03]  /*1dfa0*/  MOV R3, 0x1dfd0 ;  /* 0x0001dfd000037802 */ /* 0x000fc60000000f00 */
[----:B------:R-:W-:Y:S02]  /*1dfb0*/  IMAD.IADD R0, R5, 0x1, R0 ;  /* 0x0000000105007824 */ /* 0x000fe400078e0200 */
        /* <DEDUP_REMOVED lines=14> */
[----:B------:R-:W-:Y:S01]  /*1e0a0*/  IMAD.IADD R4, R0, 0x1, R4 ;  /* 0x0000000100047824 */ /* 0x000fe200078e0204 */
[----:B------:R-:W-:-:S03]  /*1e0b0*/  MOV R0, 0x1f ;  /* 0x0000001f00007802 */ /* 0x000fc60000000f00 */
[----:B------:R-:W-:Y:S02]  /*1e0c0*/  IMAD.MOV.U32 R5, RZ, RZ, R4 ;  /* 0x000000ffff057224 */ /* 0x000fe400078e0004 */
[----:B------:R-:W-:Y:S05]  /*1e0d0*/  CALL.REL.NOINC `($__internal_53_$__cuda_sm70_shflsync_idx_p) ;  /* 0x0000115000007944 */ /* 0x000fea0003c00000 */
[----:B------:R-:W-:Y:S05]  /*1e0e0*/  BRA `(.L_x_2643) ;  /* 0xfffe247000007947 */ /* 0x000fea000383ffff */
.L_x_2464:
[----:B------:R-:W-:Y:S02]  /*1e0f0*/  SEL R0, RZ, 0x1, P0 ;  /* 0x00000001ff007807 */ /* 0x000fe40000000000 */
[----:B------:R-:W-:Y:S02]  /*1e100*/  MOV R2, 0x1e120 ;  /* 0x0001e12000027802 */ /* 0x000fe40000000f00 */
[----:B------:R-:W-:Y:S05]  /*1e110*/  CALL.REL.NOINC `($__internal_55_$__cuda_sm70_votesync_ballot) ;  /* 0x000011d000007944 */ /* 0x000fea0003c00000 */
[----:B------:R-:W-:Y:S01]  /*1e120*/  MOV R10, R0 ;  /* 0x00000000000a7202 */ /* 0x000fe20000000f00 */
[----:B------:R-:W-:Y:S05]  /*1e130*/  BRA `(.L_x_2644) ;  /* 0xfffe24b000007947 */ /* 0x000fea000383ffff */
.L_x_2465:
[----:B------:R-:W-:Y:S01]  /*1e140*/  IMAD.MOV.U32 R5, RZ, RZ, R9 ;  /* 0x000000ffff057224 */ /* 0x000fe200078e0009 */
[----:B------:R-:W-:Y:S01]  /*1e150*/  MOV R3, R6 ;  /* 0x0000000600037202 */ /* 0x000fe20000000f00 */
[----:B-1----:R-:W-:Y:S01]  /*1e160*/  IMAD.MOV.U32 R0, RZ, RZ, 0x1f ;  /* 0x0000001fff007424 */ /* 0x002fe200078e00ff */
[----:B------:R-:W-:Y:S02]  /*1e170*/  MOV R2, 0x1e190 ;  /* 0x0001e19000027802 */ /* 0x000fe40000000f00 */
[----:B------:R-:W-:Y:S05]  /*1e180*/  CALL.REL.NOINC `($__internal_53_$__cuda_sm70_shflsync_idx_p) ;  /* 0x000010a000007944 */ /* 0x000fea0003c00000 */
[----:B------:R-:W-:Y:S01]  /*1e190*/  IMAD.MOV.U32 R12, RZ, RZ, R0 ;  /* 0x000000ffff0c7224 */ /* 0x000fe200078e0000 */
[----:B------:R-:W-:Y:S01]  /*1e1a0*/  MOV R5, R8 ;  /* 0x0000000800057202 */ /* 0x000fe20000000f00 */
[----:B------:R-:W-:Y:S01]  /*1e1b0*/  IMAD.MOV.U32 R7, RZ, RZ, RZ ;  /* 0x000000ffff077224 */ /* 0x000fe200078e00ff */
[----:B------:R-:W-:Y:S01]  /*1e1c0*/  MOV R3, R6 ;  /* 0x0000000600037202 */ /* 0x000fe20000000f00 */
[----:B------:R-:W-:Y:S01]  /*1e1d0*/  IMAD.MOV.U32 R0, RZ, RZ, 0x1f ;  /* 0x0000001fff007424 */ /* 0x000fe200078e00ff */
[----:B------:R-:W-:-:S02]  /*1e1e0*/  MOV R2, 0x1e200 ;  /* 0x0001e20000027802 */ /* 0x000fc40000000f00 */
[----:B------:R-:W-:Y:S05]  /*1e1f0*/  CALL.REL.NOINC `($__internal_53_$__cuda_sm70_shflsync_idx_p) ;  /* 0x0000103000007944 */ /* 0x000fea0003c00000 */
[----:B------:R-:W-:Y:S01]  /*1e200*/  MOV R9, R0 ;  /* 0x0000000000097202 */ /* 0x000fe20000000f00 */
[----:B------:R-:W-:Y:S05]  /*1e210*/  BRA `(.L_x_2645) ;  /* 0xfffe244000007947 */ /* 0x000fea000383ffff */
.L_x_2468:
[----:B------:R-:W-:Y:S01]  /*1e220*/  IMAD.MOV.U32 R5, RZ, RZ, R4 ;  /* 0x000000ffff057224 */ /* 0x000fe200078e0004 */
[----:B-1----:R-:W-:-:S02]  /*1e230*/  MOV R0, 0x1f ;  /* 0x0000001f00007802 */ /* 0x002fc40000000f00 */
[----:B------:R-:W-:Y:S02]  /*1e240*/  MOV R2, 0x1e260 ;  /* 0x0001e26000027802 */ /* 0x000fe40000000f00 */
[----:B--234-:R-:W-:Y:S05]  /*1e250*/  CALL.REL.NOINC `($__internal_53_$__cuda_sm70_shflsync_idx_p) ;  /* 0x00000fd000007944 */ /* 0x01cfea0003c00000 */
[----:B------:R-:W-:Y:S01]  /*1e260*/  MOV R7, R0 ;  /* 0x0000000000077202 */ /* 0x000fe20000000f00 */
[----:B------:R-:W-:Y:S05]  /*1e270*/  BRA `(.L_x_2467) ;  /* 0xfffe244000007947 */ /* 0x000fea000383ffff */
.L_x_2579:
[----:B-1----:R1:W5:Y:S01]  /*1e280*/  LDL R2, [R1+0x20] ;  /* 0x0000200001027983 */ /* 0x0023620000100800 */
[----:B------:R-:W-:Y:S02]  /*1e290*/  MOV R5, 0x2 ;  /* 0x0000000200057802 */ /* 0x000fe40000000f00 */
[----:B------:R-:W-:Y:S02]  /*1e2a0*/  MOV R4, 0x1e2c0 ;  /* 0x0001e2c000047802 */ /* 0x000fe40000000f00 */
[----:B-1---5:R-:W-:Y:S05]  /*1e2b0*/  CALL.REL.NOINC `($__internal_52_$__cuda_sm70_shflsync_bfly_p) ;  /* 0x00000f3000007944 */ /* 0x022fea0003c00000 */
[----:B------:R-:W-:Y:S01]  /*1e2c0*/  MOV R0, R2 ;  /* 0x0000000200007202 */ /* 0x000fe20000000f00 */
[----:B------:R-:W-:Y:S05]  /*1e2d0*/  BRA `(.L_x_2646) ;  /* 0xffffb77000007947 */ /* 0x000fea000383ffff */
.L_x_2580:
[----:B------:R-:W-:Y:S01]  /*1e2e0*/  IMAD.MOV.U32 R2, RZ, RZ, R0 ;  /* 0x000000ffff027224 */ /* 0x000fe200078e0000 */
[----:B------:R-:W-:Y:S02]  /*1e2f0*/  MOV R5, 0x1 ;  /* 0x0000000100057802 */ /* 0x000fe40000000f00 */
[----:B------:R-:W-:Y:S02]  /*1e300*/  MOV R4, 0x1e320 ;  /* 0x0001e32000047802 */ /* 0x000fe40000000f00 */
[----:B------:R-:W-:Y:S05]  /*1e310*/  CALL.REL.NOINC `($__internal_52_$__cuda_sm70_shflsync_bfly_p) ;  /* 0x00000ed000007944 */ /* 0x000fea0003c00000 */
[----:B------:R-:W-:Y:S02]  /*1e320*/  FADD.FTZ R0, R0, R2 ;  /* 0x0000000200007221 */ /* 0x000fe40000010000 */
[----:B------:R1:W5:Y:S01]  /*1e330*/  LDL R2, [R1+0x24] ;  /* 0x0000240001027983 */ /* 0x0003620000100800 */
[----:B------:R-:W-:-:S02]  /*1e340*/  MOV R5, 0x2 ;  /* 0x0000000200057802 */ /* 0x000fc40000000f00 */
[----:B------:R-:W-:Y:S02]  /*1e350*/  MOV R4, 0x1e370 ;  /* 0x0001e37000047802 */ /* 0x000fe40000000f00 */
[----:B-1---5:R-:W-:Y:S05]  /*1e360*/  CALL.REL.NOINC `($__internal_52_$__cuda_sm70_shflsync_bfly_p) ;  /* 0x00000e8000007944 */ /* 0x022fea0003c00000 */
[----:B------:R-:W2:Y:S01]  /*1e370*/  LDL.LU R3, [R1+0x24] ;  /* 0x0000240001037983 */ /* 0x000ea20000300800 */
[----:B------:R-:W-:Y:S02]  /*1e380*/  MOV R5, 0x1 ;  /* 0x0000000100057802 */ /* 0x000fe40000000f00 */
[----:B------:R-:W-:Y:S01]  /*1e390*/  MOV R4, 0x1e3d0 ;  /* 0x0001e3d000047802 */ /* 0x000fe20000000f00 */
[----:B--2---:R-:W-:-:S05]  /*1e3a0*/  FADD.FTZ R3, R3, R2 ;  /* 0x0000000203037221 */ /* 0x004fca0000010000 */
[----:B------:R-:W-:Y:S02]  /*1e3b0*/  MOV R2, R3 ;  /* 0x0000000300027202 */ /* 0x000fe40000000f00 */
[----:B------:R-:W-:Y:S05]  /*1e3c0*/  CALL.REL.NOINC `($__internal_52_$__cuda_sm70_shflsync_bfly_p) ;  /* 0x00000e2000007944 */ /* 0x000fea0003c00000 */
[----:B------:R-:W-:Y:S01]  /*1e3d0*/  MOV R4, R2 ;  /* 0x0000000200047202 */ /* 0x000fe20000000f00 */
[----:B------:R-:W-:Y:S05]  /*1e3e0*/  BRA `(.L_x_2647) ;  /* 0xffffb6f000007947 */ /* 0x000fea000383ffff */
.L_x_2587:
[----:B-1234-:R-:W-:Y:S01]  /*1e3f0*/  IMAD.MOV.U32 R5, RZ, RZ, R8 ;  /* 0x000000ffff057224 */ /* 0x01efe200078e0008 */
[----:B------:R-:W-:Y:S01]  /*1e400*/  MOV R3, RZ ;  /* 0x000000ff00037202 */ /* 0x000fe20000000f00 */
[----:B------:R-:W-:Y:S01]  /*1e410*/  IMAD.MOV.U32 R0, RZ, RZ, 0x181f ;  /* 0x0000181fff007424 */ /* 0x000fe200078e00ff */
[----:B------:R-:W-:Y:S02]  /*1e420*/  MOV R2, 0x1e440 ;  /* 0x0001e44000027802 */ /* 0x000fe40000000f00 */
[----:B------:R-:W-:Y:S05]  /*1e430*/  CALL.REL.NOINC `($__internal_53_$__cuda_sm70_shflsync_idx_p) ;  /* 0x00000df000007944 */ /* 0x000fea0003c00000 */
[----:B------:R-:W-:Y:S01]  /*1e440*/  MOV R10, R0 ;  /* 0x00000000000a7202 */ /* 0x000fe20000000f00 */
[----:B------:R-:W-:Y:S05]  /*1e450*/  BRA `(.L_x_2648) ;  /* 0xffffccb000007947 */ /* 0x000fea000383ffff */
.L_x_2588:
[----:B------:R-:W-:Y:S01]  /*1e460*/  IMAD.MOV.U32 R5, RZ, RZ, R9 ;  /* 0x000000ffff057224 */ /* 0x000fe200078e0009 */
[----:B------:R-:W-:Y:S01]  /*1e470*/  MOV R3, RZ ;  /* 0x000000ff00037202 */ /* 0x000fe20000000f00 */
[----:B------:R-:W-:Y:S01]  /*1e480*/  IMAD.MOV.U32 R0, RZ, RZ, 0x181f ;  /* 0x0000181fff007424 */ /* 0x000fe200078e00ff */
[----:B------:R-:W-:Y:S02]  /*1e490*/  MOV R2, 0x1e4b0 ;  /* 0x0001e4b000027802 */ /* 0x000fe40000000f00 */
[----:B-12---:R-:W-:Y:S05]  /*1e4a0*/  CALL.REL.NOINC `($__internal_53_$__cuda_sm70_shflsync_idx_p) ;  /* 0x00000d8000007944 */ /* 0x006fea0003c00000 */
[----:B------:R-:W-:Y:S05]  /*1e4b0*/  BRA `(.L_x_2649) ;  /* 0xffffcc7000007947 */ /* 0x000fea000383ffff */
.L_x_2591:
[----:B--2---:R-:W-:Y:S01]  /*1e4c0*/  IMAD.MOV.U32 R5, RZ, RZ, R8 ;  /* 0x000000ffff057224 */ /* 0x004fe200078e0008 */
[----:B------:R-:W-:Y:S01]  /*1e4d0*/  MOV R3, 0x1 ;  /* 0x0000000100037802 */ /* 0x000fe20000000f00 */
[----:B----4-:R-:W-:Y:S01]  /*1e4e0*/  IMAD.MOV.U32 R0, RZ, RZ, 0x181f ;  /* 0x0000181fff007424 */ /* 0x010fe200078e00ff */
[----:B------:R-:W-:-:S02]  /*1e4f0*/  MOV R2, 0x1e510 ;  /* 0x0001e51000027802 */ /* 0x000fc40000000f00 */
[----:B-1-3--:R-:W-:Y:S05]  /*1e500*/  CALL.REL.NOINC `($__internal_53_$__cuda_sm70_shflsync_idx_p) ;  /* 0x00000d2000007944 */ /* 0x00afea0003c00000 */
[----:B------:R-:W-:Y:S01]  /*1e510*/  IMAD.MOV.U32 R10, RZ, RZ, R0 ;  /* 0x000000ffff0a7224 */ /* 0x000fe200078e0000 */
[----:B------:R-:W-:Y:S01]  /*1e520*/  MOV R3, 0x1 ;  /* 0x0000000100037802 */ /* 0x000fe20000000f00 */
[----:B------:R-:W-:Y:S01]  /*1e530*/  IMAD.MOV.U32 R5, RZ, RZ, R9 ;  /* 0x000000ffff057224 */ /* 0x000fe200078e0009 */
[----:B------:R-:W-:-:S02]  /*1e540*/  MOV R0, 0x181f ;  /* 0x0000181f00007802 */ /* 0x000fc40000000f00 */
[----:B------:R-:W-:Y:S02]  /*1e550*/  MOV R2, 0x1e570 ;  /* 0x0001e57000027802 */ /* 0x000fe40000000f00 */
[----:B------:R-:W-:Y:S05]  /*1e560*/  CALL.REL.NOINC `($__internal_53_$__cuda_sm70_shflsync_idx_p) ;  /* 0x00000cc000007944 */ /* 0x000fea0003c00000 */
[----:B------:R-:W-:Y:S05]  /*1e570*/  BRA `(.L_x_2650) ;  /* 0xffffcca000007947 */ /* 0x000fea000383ffff */
.L_x_2594:
[----:B-1----:R-:W-:Y:S01]  /*1e580*/  IMAD.MOV.U32 R5, RZ, RZ, R8 ;  /* 0x000000ffff057224 */ /* 0x002fe200078e0008 */
[----:B------:R-:W-:Y:S01]  /*1e590*/  MOV R3, 0x2 ;  /* 0x0000000200037802 */ /* 0x000fe20000000f00 */
[----:B----4-:R-:W-:Y:S01]  /*1e5a0*/  IMAD.MOV.U32 R0, RZ, RZ, 0x181f ;  /* 0x0000181fff007424 */ /* 0x010fe200078e00ff */
[----:B------:R-:W-:Y:S02]  /*1e5b0*/  MOV R2, 0x1e5d0 ;  /* 0x0001e5d000027802 */ /* 0x000fe40000000f00 */
[----:B--23--:R-:W-:Y:S05]  /*1e5c0*/  CALL.REL.NOINC `($__internal_53_$__cuda_sm70_shflsync_idx_p) ;  /* 0x00000c6000007944 */ /* 0x00cfea0003c00000 */
[----:B------:R-:W-:Y:S01]  /*1e5d0*/  MOV R10, R0 ;  /* 0x00000000000a7202 */ /* 0x000fe20000000f00 */
[----:B------:R-:W-:Y:S05]  /*1e5e0*/  BRA `(.L_x_2651) ;  /* 0xffffcd2000007947 */ /* 0x000fea000383ffff */
.L_x_2595:
[----:B------:R-:W-:Y:S01]  /*1e5f0*/  IMAD.MOV.U32 R5, RZ, RZ, R9 ;  /* 0x000000ffff057224 */ /* 0x000fe200078e0009 */
[----:B------:R-:W-:Y:S01]  /*1e600*/  MOV R3, 0x2 ;  /* 0x0000000200037802 */ /* 0x000fe20000000f00 */
[----:B----4-:R-:W-:Y:S01]  /*1e610*/  IMAD.MOV.U32 R0, RZ, RZ, 0x181f ;  /* 0x0000181fff007424 */ /* 0x010fe200078e00ff */
[----:B------:R-:W-:Y:S02]  /*1e620*/  MOV R2, 0x1e640 ;  /* 0x0001e64000027802 */ /* 0x000fe40000000f00 */
[----:B-123--:R-:W-:Y:S05]  /*1e630*/  CALL.REL.NOINC `($__internal_53_$__cuda_sm70_shflsync_idx_p) ;  /* 0x00000bf000007944 */ /* 0x00efea0003c00000 */
[----:B------:R-:W-:Y:S05]  /*1e640*/  BRA `(.L_x_2652) ;  /* 0xffffcce000007947 */ /* 0x000fea000383ffff */
.L_x_2598:
[----:B-1----:R-:W-:Y:S01]  /*1e650*/  IMAD.MOV.U32 R5, RZ, RZ, R8 ;  /* 0x000000ffff057224 */ /* 0x002fe200078e0008 */
[----:B------:R-:W-:Y:S01]  /*1e660*/  MOV R3, 0x3 ;  /* 0x0000000300037802 */ /* 0x000fe20000000f00 */
[----:B------:R-:W-:Y:S01]  /*1e670*/  IMAD.MOV.U32 R0, RZ, RZ, 0x181f ;  /* 0x0000181fff007424 */ /* 0x000fe200078e00ff */
[----:B------:R-:W-:-:S02]  /*1e680*/  MOV R2, 0x1e6a0 ;  /* 0x0001e6a000027802 */ /* 0x000fc40000000f00 */
[----:B--234-:R-:W-:Y:S05]  /*1e690*/  CALL.REL.NOINC `($__internal_53_$__cuda_sm70_shflsync_idx_p) ;  /* 0x00000b9000007944 */ /* 0x01cfea0003c00000 */
[----:B------:R-:W-:Y:S01]  /*1e6a0*/  IMAD.MOV.U32 R4, RZ, RZ, R0 ;  /* 0x000000ffff047224 */ /* 0x000fe200078e0000 */
[----:B------:R-:W-:Y:S01]  /*1e6b0*/  MOV R3, 0x3 ;  /* 0x0000000300037802 */ /* 0x000fe20000000f00 */
[----:B------:R-:W-:Y:S01]  /*1e6c0*/  IMAD.MOV.U32 R5, RZ, RZ, R9 ;  /* 0x000000ffff057224 */ /* 0x000fe200078e0009 */
[----:B------:R-:W-:-:S02]  /*1e6d0*/  MOV R0, 0x181f ;  /* 0x0000181f00007802 */ /* 0x000fc40000000f00 */
[----:B------:R-:W-:Y:S02]  /*1e6e0*/  MOV R2, 0x1e700 ;  /* 0x0001e70000027802 */ /* 0x000fe40000000f00 */
[----:B------:R-:W-:Y:S05]  /*1e6f0*/  CALL.REL.NOINC `($__internal_53_$__cuda_sm70_shflsync_idx_p) ;  /* 0x00000b3000007944 */ /* 0x000fea0003c00000 */
[----:B------:R-:W-:Y:S05]  /*1e700*/  BRA `(.L_x_2653) ;  /* 0xffffcd2000007947 */ /* 0x000fea000383ffff */
.L_x_2600:
[----:B------:R-:W-:Y:S01]  /*1e710*/  IMAD.MOV.U32 R5, RZ, RZ, R14 ;  /* 0x000000ffff057224 */ /* 0x000fe200078e000e */
[----:B------:R-:W-:Y:S01]  /*1e720*/  MOV R3, RZ ;  /* 0x000000ff00037202 */ /* 0x000fe20000000f00 */
[----:B------:R-:W-:Y:S01]  /*1e730*/  IMAD.MOV.U32 R0, RZ, RZ, 0x1c1f ;  /* 0x00001c1fff007424 */ /* 0x000fe200078e00ff */
[----:B------:R-:W-:Y:S02]  /*1e740*/  MOV R2, 0x1e760 ;  /* 0x0001e76000027802 */ /* 0x000fe40000000f00 */
[----:B------:R-:W-:Y:S05]  /*1e750*/  CALL.REL.NOINC `($__internal_53_$__cuda_sm70_shflsync_idx_p) ;  /* 0x00000ad000007944 */ /* 0x000fea0003c00000 */
[----:B------:R-:W-:Y:S01]  /*1e760*/  MOV R4, R0 ;  /* 0x0000000000047202 */ /* 0x000fe20000000f00 */
[----:B------:R-:W-:Y:S05]  /*1e770*/  BRA `(.L_x_2654) ;  /* 0xffffcfa000007947 */ /* 0x000fea000383ffff */
.L_x_2601:
[----:B------:R-:W-:Y:S01]  /*1e780*/  IMAD.MOV.U32 R5, RZ, RZ, R28 ;  /* 0x000000ffff057224 */ /* 0x000fe200078e001c */
[----:B------:R-:W-:Y:S01]  /*1e790*/  MOV R3, RZ ;  /* 0x000000ff00037202 */ /* 0x000fe20000000f00 */
[----:B------:R-:W-:Y:S01]  /*1e7a0*/  IMAD.MOV.U32 R0, RZ, RZ, 0x1c1f ;  /* 0x00001c1fff007424 */ /* 0x000fe200078e00ff */
[----:B------:R-:W-:Y:S02]  /*1e7b0*/  MOV R2, 0x1e7d0 ;  /* 0x0001e7d000027802 */ /* 0x000fe40000000f00 */
[----:B-12---:R-:W-:Y:S05]  /*1e7c0*/  CALL.REL.NOINC `($__internal_53_$__cuda_sm70_shflsync_idx_p) ;  /* 0x00000a6000007944 */ /* 0x006fea0003c00000 */
[----:B------:R-:W-:Y:S05]  /*1e7d0*/  BRA `(.L_x_2655) ;  /* 0xffffcf6000007947 */ /* 0x000fea000383ffff */
.L_x_2604:
[----:B------:R-:W-:Y:S01]  /*1e7e0*/  IMAD.MOV.U32 R5, RZ, RZ, R14 ;  /* 0x000000ffff057224 */ /* 0x000fe200078e000e */
[----:B----4-:R-:W-:Y:S01]  /*1e7f0*/  MOV R3, 0x1 ;  /* 0x0000000100037802 */ /* 0x010fe20000000f00 */
[----:B------:R-:W-:Y:S01]  /*1e800*/  IMAD.MOV.U32 R0, RZ, RZ, 0x1c1f ;  /* 0x00001c1fff007424 */ /* 0x000fe200078e00ff */
[----:B------:R-:W-:-:S02]  /*1e810*/  MOV R2, 0x1e830 ;  /* 0x0001e83000027802 */ /* 0x000fc40000000f00 */
[----:B-123--:R-:W-:Y:S05]  /*1e820*/  CALL.REL.NOINC `($__internal_53_$__cuda_sm70_shflsync_idx_p) ;  /* 0x00000a0000007944 */ /* 0x00efea0003c00000 */
[----:B------:R-:W-:Y:S01]  /*1e830*/  IMAD.MOV.U32 R4, RZ, RZ, R0 ;  /* 0x000000ffff047224 */ /* 0x000fe200078e0000 */
[----:B------:R-:W-:Y:S01]  /*1e840*/  MOV R3, 0x1 ;  /* 0x0000000100037802 */ /* 0x000fe20000000f00 */
[----:B------:R-:W-:Y:S01]  /*1e850*/  IMAD.MOV.U32 R5, RZ, RZ, R28 ;  /* 0x000000ffff057224 */ /* 0x000fe200078e001c */
[----:B------:R-:W-:-:S02]  /*1e860*/  MOV R0, 0x1c1f ;  /* 0x00001c1f00007802 */ /* 0x000fc40000000f00 */
[----:B------:R-:W-:Y:S02]  /*1e870*/  MOV R2, 0x1e890 ;  /* 0x0001e89000027802 */ /* 0x000fe40000000f00 */
[----:B------:R-:W-:Y:S05]  /*1e880*/  CALL.REL.NOINC `($__internal_53_$__cuda_sm70_shflsync_idx_p) ;  /* 0x000009a000007944 */ /* 0x000fea0003c00000 */
[----:B------:R-:W-:Y:S05]  /*1e890*/  BRA `(.L_x_2656) ;  /* 0xffffd50000007947 */ /* 0x000fea000383ffff */
.L_x_2608:
[----:B------:R-:W-:Y:S01]  /*1e8a0*/  IMAD.MOV.U32 R5, RZ, RZ, R6 ;  /* 0x000000ffff057224 */ /* 0x000fe200078e0006 */
[----:B------:R-:W-:Y:S01]  /*1e8b0*/  MOV R3, RZ ;  /* 0x000000ff00037202 */ /* 0x000fe20000000f00 */
[----:B------:R-:W-:Y:S01]  /*1e8c0*/  IMAD.MOV.U32 R0, RZ, RZ, 0x181f ;  /* 0x0000181fff007424 */ /* 0x000fe200078e00ff */
[----:B------:R-:W-:Y:S02]  /*1e8d0*/  MOV R2, 0x1e8f0 ;  /* 0x0001e8f000027802 */ /* 0x000fe40000000f00 */
[----:B------:R-:W-:Y:S05]  /*1e8e0*/  CALL.REL.NOINC `($__internal_53_$__cuda_sm70_shflsync_idx_p) ;  /* 0x0000094000007944 */ /* 0x000fea0003c00000 */
[----:B------:R-:W-:Y:S01]  /*1e8f0*/  MOV R11, R0 ;  /* 0x00000000000b7202 */ /* 0x000fe20000000f00 */
[----:B------:R-:W-:Y:S05]  /*1e900*/  BRA `(.L_x_2657) ;  /* 0xffffe0b000007947 */ /* 0x000fea000383ffff */
.L_x_2609:
[----:B------:R-:W-:Y:S01]  /*1e910*/  IMAD.MOV.U32 R5, RZ, RZ, R10 ;  /* 0x000000ffff057224 */ /* 0x000fe200078e000a */
[----:B------:R-:W-:Y:S01]  /*1e920*/  MOV R3, RZ ;  /* 0x000000ff00037202 */ /* 0x000fe20000000f00 */
[----:B------:R-:W-:Y:S01]  /*1e930*/  IMAD.MOV.U32 R0, RZ, RZ, 0x181f ;  /* 0x0000181fff007424 */ /* 0x000fe200078e00ff */
[----:B------:R-:W-:Y:S02]  /*1e940*/  MOV R2, 0x1e960 ;  /* 0x0001e96000027802 */ /* 0x000fe40000000f00 */
[----:B-12---:R-:W-:Y:S05]  /*1e950*/  CALL.REL.NOINC `($__internal_53_$__cuda_sm70_shflsync_idx_p) ;  /* 0x000008d000007944 */ /* 0x006fea0003c00000 */
[----:B------:R-:W-:Y:S05]  /*1e960*/  BRA `(.L_x_2658) ;  /* 0xffffe07000007947 */ /* 0x000fea000383ffff */
.L_x_2612:
        /* <DEDUP_REMOVED lines=12> */
.L_x_2615:
[----:B-1----:R-:W-:Y:S01]  /*1ea30*/  IMAD.MOV.U32 R5, RZ, RZ, R6 ;  /* 0x000000ffff057224 */ /* 0x002fe200078e0006 */
[----:B------:R-:W-:Y:S01]  /*1ea40*/  MOV R3, 0x2 ;  /* 0x0000000200037802 */ /* 0x000fe20000000f00 */
[----:B----4-:R-:W-:Y:S01]  /*1ea50*/  IMAD.MOV.U32 R0, RZ, RZ, 0x181f ;  /* 0x0000181fff007424 */ /* 0x010fe200078e00ff */
[----:B------:R-:W-:Y:S02]  /*1ea60*/  MOV R2, 0x1ea80 ;  /* 0x0001ea8000027802 */ /* 0x000fe40000000f00 */
[----:B--23--:R-:W-:Y:S05]  /*1ea70*/  CALL.REL.NOINC `($__internal_53_$__cuda_sm70_shflsync_idx_p) ;  /* 0x000007b000007944 */ /* 0x00cfea0003c00000 */
[----:B------:R-:W-:Y:S01]  /*1ea80*/  MOV R11, R0 ;  /* 0x00000000000b7202 */ /* 0x000fe20000000f00 */
[----:B------:R-:W-:Y:S05]  /*1ea90*/  BRA `(.L_x_2660) ;  /* 0xffffe13000007947 */ /* 0x000fea000383ffff */
.L_x_2616:
[----:B------:R-:W-:Y:S01]  /*1eaa0*/  IMAD.MOV.U32 R5, RZ, RZ, R10 ;  /* 0x000000ffff057224 */ /* 0x000fe200078e000a */
[----:B------:R-:W-:Y:S01]  /*1eab0*/  MOV R3, 0x2 ;  /* 0x0000000200037802 */ /* 0x000fe20000000f00 */
[----:B----4-:R-:W-:Y:S01]  /*1eac0*/  IMAD.MOV.U32 R0, RZ, RZ, 0x181f ;  /* 0x0000181fff007424 */ /* 0x010fe200078e00ff */
[----:B------:R-:W-:Y:S02]  /*1ead0*/  MOV R2, 0x1eaf0 ;  /* 0x0001eaf000027802 */ /* 0x000fe40000000f00 */
[----:B-123--:R-:W-:Y:S05]  /*1eae0*/  CALL.REL.NOINC `($__internal_53_$__cuda_sm70_shflsync_idx_p) ;  /* 0x0000074000007944 */ /* 0x00efea0003c00000 */
[----:B------:R-:W-:Y:S05]  /*1eaf0*/  BRA `(.L_x_2661) ;  /* 0xffffe0f000007947 */ /* 0x000fea000383ffff */
.L_x_2619:
        /* <DEDUP_REMOVED lines=12> */
.L_x_2621:
[----:B------:R-:W-:Y:S01]  /*1ebc0*/  IMAD.MOV.U32 R5, RZ, RZ, R67 ;  /* 0x000000ffff057224 */ /* 0x000fe200078e0043 */
[----:B------:R-:W-:Y:S01]  /*1ebd0*/  MOV R3, RZ ;  /* 0x000000ff00037202 */ /* 0x000fe20000000f00 */
[----:B------:R-:W-:Y:S01]  /*1ebe0*/  IMAD.MOV.U32 R0, RZ, RZ, 0x1f ;  /* 0x0000001fff007424 */ /* 0x000fe200078e00ff */
[----:B------:R-:W-:Y:S02]  /*1ebf0*/  MOV R2, 0x1ec10 ;  /* 0x0001ec1000027802 */ /* 0x000fe40000000f00 */
[----:B------:R-:W-:Y:S05]  /*1ec00*/  CALL.REL.NOINC `($__internal_53_$__cuda_sm70_shflsync_idx_p) ;  /* 0x0000062000007944 */ /* 0x000fea0003c00000 */
[----:B------:R-:W-:Y:S01]  /*1ec10*/  MOV R9, R0 ;  /* 0x0000000000097202 */ /* 0x000fe20000000f00 */
[----:B------:R-:W-:Y:S05]  /*1ec20*/  BRA `(.L_x_2663) ;  /* 0xffffe27000007947 */ /* 0x000fea000383ffff */
.L_x_2622:
[----:B------:R-:W-:Y:S01]  /*1ec30*/  IMAD.MOV.U32 R5, RZ, RZ, R67 ;  /* 0x000000ffff057224 */ /* 0x000fe200078e0043 */
[----:B------:R-:W-:Y:S01]  /*1ec40*/  MOV R3, 0x1 ;  /* 0x0000000100037802 */ /* 0x000fe20000000f00 */
[----:B------:R-:W-:Y:S01]  /*1ec50*/  IMAD.MOV.U32 R0, RZ, RZ, 0x1f ;  /* 0x0000001fff007424 */ /* 0x000fe200078e00ff */
[----:B------:R-:W-:Y:S02]  /*1ec60*/  MOV R2, 0x1ec80 ;  /* 0x0001ec8000027802 */ /* 0x000fe40000000f00 */
[----:B-12---:R-:W-:Y:S05]  /*1ec70*/  CALL.REL.NOINC `($__internal_53_$__cuda_sm70_shflsync_idx_p) ;  /* 0x000005b000007944 */ /* 0x006fea0003c00000 */
[----:B------:R-:W-:Y:S01]  /*1ec80*/  MOV R8, R0 ;  /* 0x0000000000087202 */ /* 0x000fe20000000f00 */
[----:B------:R-:W-:Y:S05]  /*1ec90*/  BRA `(.L_x_2664) ;  /* 0xffffe22000007947 */ /* 0x000fea000383ffff */
.L_x_2623:
[----:B------:R-:W-:Y:S02]  /*1eca0*/  MOV R2, 0x1 ;  /* 0x0000000100027802 */ /* 0x000fe40000000f00 */
[----:B------:R-:W-:-:S02]  /*1ecb0*/  MOV R3, 0x1ecd0 ;  /* 0x0001ecd000037802 */ /* 0x000fc40000000f00 */
[----:B-1234-:R-:W-:Y:S05]  /*1ecc0*/  CALL.REL.NOINC `($__internal_54_$__cuda_sm70_shflsync_up_p) ;  /* 0x000005b000007944 */ /* 0x01efea0003c00000 */
[----:B------:R-:W-:Y:S05]  /*1ecd0*/  BRA `(.L_x_2665) ;  /* 0xffffe31000007947 */ /* 0x000fea000383ffff */
.L_x_2624:
[----:B------:R-:W-:Y:S02]  /*1ece0*/  MOV R2, 0x2 ;  /* 0x0000000200027802 */ /* 0x000fe40000000f00 */
[----:B------:R-:W-:-:S02]  /*1ecf0*/  MOV R3, 0x1ed10 ;  /* 0x0001ed1000037802 */ /* 0x000fc40000000f00 */
[----:B--2-4-:R-:W-:Y:S05]  /*1ed00*/  CALL.REL.NOINC `($__internal_54_$__cuda_sm70_shflsync_up_p) ;  /* 0x0000057000007944 */ /* 0x014fea0003c00000 */
[----:B------:R-:W-:Y:S01]  /*1ed10*/  SEL R3, R4, RZ, P1 ;  /* 0x000000ff04037207 */ /* 0x000fe20000800000 */
[----:B------:R-:W-:-:S04]  /*1ed20*/  IMAD.MOV.U32 R2, RZ, RZ, 0x4 ;  /* 0x00000004ff027424 */ /* 0x000fc800078e00ff */
[----:B------:R-:W-:Y:S01]  /*1ed30*/  IMAD.IADD R0, R0, 0x1, R3 ;  /* 0x0000000100007824 */ /* 0x000fe200078e0203 */
        /* <DEDUP_REMOVED lines=20> */
.L_x_2628:
[----:B------:R-:W-:Y:S02]  /*1ee80*/  MOV R2, 0x1 ;  /* 0x0000000100027802 */ /* 0x000fe40000000f00 */
[----:B------:R-:W-:Y:S02]  /*1ee90*/  MOV R3, 0x1eeb0 ;  /* 0x0001eeb000037802 */ /* 0x000fe40000000f00 */
[----:B------:R-:W-:Y:S05]  /*1eea0*/  CALL.REL.NOINC `($__internal_54_$__cuda_sm70_shflsync_up_p) ;  /* 0x000003d000007944 */ /* 0x000fea0003c00000 */
[----:B------:R-:W-:Y:S01]  /*1eeb0*/  MOV R2, R4 ;  /* 0x0000000400027202 */ /* 0x000fe20000000f00 */
[----:B------:R-:W-:Y:S05]  /*1eec0*/  BRA `(.L_x_2667) ;  /* 0xffffe38000007947 */ /* 0x000fea000383ffff */
.L_x_2629:
        /* <DEDUP_REMOVED lines=26> */
.L_x_2631:
[----:B------:R-:W-:Y:S02]  /*1f070*/  SEL R0, RZ, 0x1, P0 ;  /* 0x00000001ff007807 */ /* 0x000fe40000000000 */
[----:B------:R-:W-:Y:S02]  /*1f080*/  MOV R2, 0x1f0a0 ;  /* 0x0001f0a000027802 */ /* 0x000fe40000000f00 */
[----:B-1----:R-:W-:Y:S05]  /*1f090*/  CALL.REL.NOINC `($__internal_55_$__cuda_sm70_votesync_ballot) ;  /* 0x0000025000007944 */ /* 0x002fea0003c00000 */
[----:B------:R-:W-:Y:S01]  /*1f0a0*/  MOV R10, R0 ;  /* 0x00000000000a7202 */ /* 0x000fe20000000f00 */
[----:B------:R-:W-:Y:S05]  /*1f0b0*/  BRA `(.L_x_2669) ;  /* 0xffffe32000007947 */ /* 0x000fea000383ffff */
.L_x_2632:
[----:B------:R-:W-:Y:S01]  /*1f0c0*/  IMAD.MOV.U32 R5, RZ, RZ, R6 ;  /* 0x000000ffff057224 */ /* 0x000fe200078e0006 */
[----:B------:R-:W-:Y:S01]  /*1f0d0*/  MOV R3, R8 ;  /* 0x0000000800037202 */ /* 0x000fe20000000f00 */
[----:B--2---:R-:W-:Y:S01]  /*1f0e0*/  IMAD.MOV.U32 R0, RZ, RZ, 0x1f ;  /* 0x0000001fff007424 */ /* 0x004fe200078e00ff */
[----:B------:R-:W-:Y:S02]  /*1f0f0*/  MOV R2, 0x1f110 ;  /* 0x0001f11000027802 */ /* 0x000fe40000000f00 */
[----:B-1----:R-:W-:Y:S05]  /*1f100*/  CALL.REL.NOINC `($__internal_53_$__cuda_sm70_shflsync_idx_p) ;  /* 0x0000012000007944 */ /* 0x002fea0003c00000 */
[----:B------:R-:W-:Y:S01]  /*1f110*/  IMAD.MOV.U32 R12, RZ, RZ, R0 ;  /* 0x000000ffff0c7224 */ /* 0x000fe200078e0000 */
[----:B------:R-:W-:Y:S01]  /*1f120*/  MOV R3, R8 ;  /* 0x0000000800037202 */ /* 0x000fe20000000f00 */
[----:B------:R-:W-:Y:S01]  /*1f130*/  IMAD.MOV.U32 R5, RZ, RZ, R7 ;  /* 0x000000ffff057224 */ /* 0x000fe200078e0007 */
[----:B------:R-:W-:Y:S02]  /*1f140*/  MOV R0, 0x1f ;  /* 0x0000001f00007802 */ /* 0x000fe40000000f00 */
[----:B------:R-:W-:-:S02]  /*1f150*/  MOV R2, 0x1f170 ;  /* 0x0001f17000027802 */ /* 0x000fc40000000f00 */
[----:B------:R-:W-:Y:S05]  /*1f160*/  CALL.REL.NOINC `($__internal_53_$__cuda_sm70_shflsync_idx_p) ;  /* 0x000000c000007944 */ /* 0x000fea0003c00000 */
[----:B------:R-:W-:Y:S01]  /*1f170*/  MOV R7, R0 ;  /* 0x0000000000077202 */ /* 0x000fe20000000f00 */
[----:B------:R-:W-:Y:S05]  /*1f180*/  BRA `(.L_x_2670) ;  /* 0xffffe2c000007947 */ /* 0x000fea000383ffff */
.L_x_2635:
[----:B------:R-:W-:Y:S01]  /*1f190*/  IMAD.MOV.U32 R5, RZ, RZ, R4 ;  /* 0x000000ffff057224 */ /* 0x000fe200078e0004 */
[----:B--2---:R-:W-:-:S02]  /*1f1a0*/  MOV R0, 0x1f ;  /* 0x0000001f00007802 */ /* 0x004fc40000000f00 */
[----:B------:R-:W-:Y:S02]  /*1f1b0*/  MOV R2, 0x1f1d0 ;  /* 0x0001f1d000027802 */ /* 0x000fe40000000f00 */
[----:B-1-34-:R-:W-:Y:S05]  /*1f1c0*/  CALL.REL.NOINC `($__internal_53_$__cuda_sm70_shflsync_idx_p) ;  /* 0x0000006000007944 */ /* 0x01afea0003c00000 */
[----:B------:R-:W-:Y:S01]  /*1f1d0*/  MOV R13, R0 ;  /* 0x00000000000d7202 */ /* 0x000fe20000000f00 */
[----:B------:R-:W-:Y:S05]  /*1f1e0*/  BRA `(.L_x_2634) ;  /* 0xffffe2c000007947 */ /* 0x000fea000383ffff */
        .weak           $__internal_52_$__cuda_sm70_shflsync_bfly_p
        .type           $__internal_52_$__cuda_sm70_shflsync_bfly_p,@function
        .size           $__internal_52_$__cuda_sm70_shflsync_bfly_p,($__internal_53_$__cuda_sm70_shflsync_idx_p - $__internal_52_$__cuda_sm70_shflsync_bfly_p)
$__internal_52_$__cuda_sm70_shflsync_bfly_p:
[----:B------:R-:W-:Y:S04]  /*1f1f0*/  WARPSYNC R6 ;  /* 0x0000000600007348 */ /* 0x000fe80003800000 */
[----:B------:R1:W2:Y:S02]  /*1f200*/  SHFL.BFLY PT, R2, R2, R5, R7 ;  /* 0x0c00000502027389 */ /* 0x0002a400000e0007 */
[----:B-1----:R-:W-:-:S04]  /*1f210*/  MOV R5, 0x0 ;  /* 0x0000000000057802 */ /* 0x002fc80000000f00 */
[----:B--2---:R-:W-:Y:S05]  /*1f220*/  RET.REL.NODEC R4 `(_ZN7cutlass13device_kernelIN5flash19enable_sm80_to_sm89INS1_16FlashAttnFwdSm80INS1_25CollectiveMainloopFwdSm80ILi8ELi1ELb1EN4cute5tupleIJNS5_1CILi128EEENS7_ILi112EEES8_EEELi128ENS_6half_tEfNS_4arch4Sm80ELb1ELb0ELb0ELb1ELb0ELb1ELb1ELb1EEENS1_21CollectiveEpilogueFwdINS6_IJS8_S8_S9_EEENS6_IJNS7_ILi1EEESH_SH_EEESB_SD_Li256ELb1ELb1ELb1ELb0EEENS1_36VarlenDynamicPersistentTileSchedulerILi128ELi112ELi256ELi256ELb1ELb1ELb0ELb1ELb1ELb1EEEEEEEEEvNT_6ParamsE) ;  /* 0xfffe0dd004007950 */ /* 0x004fea0003c3ffff */
        .weak           $__internal_53_$__cuda_sm70_shflsync_idx_p
        .type           $__internal_53_$__cuda_sm70_shflsync_idx_p,@function
        .size           $__internal_53_$__cuda_sm70_shflsync_idx_p,($__internal_54_$__cuda_sm70_shflsync_up_p - $__internal_53_$__cuda_sm70_shflsync_idx_p)
$__internal_53_$__cuda_sm70_shflsync_idx_p:
[----:B------:R-:W-:-:S04]  /*1f230*/  MOV R102, 0xffffffff ;  /* 0xffffffff00667802 */ /* 0x000fc80000000f00 */
[----:B------:R-:W-:Y:S04]  /*1f240*/  WARPSYNC R102 ;  /* 0x0000006600007348 */ /* 0x000fe80003800000 */
[----:B------:R1:W2:Y:S02]  /*1f250*/  SHFL.IDX PT, R0, R5, R3, R0 ;  /* 0x0000000305007389 */ /* 0x0002a400000e0000 */
[----:B-1----:R-:W-:-:S04]  /*1f260*/  MOV R3, 0x0 ;  /* 0x0000000000037802 */ /* 0x002fc80000000f00 */
[----:B--2---:R-:W-:Y:S05]  /*1f270*/  RET.REL.NODEC R2 `(_ZN7cutlass13device_kernelIN5flash19enable_sm80_to_sm89INS1_16FlashAttnFwdSm80INS1_25CollectiveMainloopFwdSm80ILi8ELi1ELb1EN4cute5tupleIJNS5_1CILi128EEENS7_ILi112EEES8_EEELi128ENS_6half_tEfNS_4arch4Sm80ELb1ELb0ELb0ELb1ELb0ELb1ELb1ELb1EEENS1_21CollectiveEpilogueFwdINS6_IJS8_S8_S9_EEENS6_IJNS7_ILi1EEESH_SH_EEESB_SD_Li256ELb1ELb1ELb1ELb0EEENS1_36VarlenDynamicPersistentTileSchedulerILi128ELi112ELi256ELi256ELb1ELb1ELb0ELb1ELb1ELb1EEEEEEEEEvNT_6ParamsE) ;  /* 0xfffe0d8002007950 */ /* 0x004fea0003c3ffff */
        .weak           $__internal_54_$__cuda_sm70_shflsync_up_p
        .type           $__internal_54_$__cuda_sm70_shflsync_up_p,@function
        .size           $__internal_54_$__cuda_sm70_shflsync_up_p,($__internal_55_$__cuda_sm70_votesync_ballot - $__internal_54_$__cuda_sm70_shflsync_up_p)
$__internal_54_$__cuda_sm70_shflsync_up_p:
[----:B------:R-:W-:Y:S02]  /*1f280*/  IMAD.MOV.U32 R4, RZ, RZ, RZ ;  /* 0x000000ffff047224 */ /* 0x000fe400078e00ff */
[----:B------:R-:W-:-:S04]  /*1f290*/  IMAD.MOV.U32 R10, RZ, RZ, -0x1 ;  /* 0xffffffffff0a7424 */ /* 0x000fc800078e00ff */
[----:B------:R-:W-:Y:S04]  /*1f2a0*/  WARPSYNC R10 ;  /* 0x0000000a00007348 */ /* 0x000fe80003800000 */
[----:B------:R1:W2:Y:S02]  /*1f2b0*/  SHFL.UP PT, R4, R0, R2, R4 ;  /* 0x0400000200047389 */ /* 0x0002a400000e0004 */
[----:B-1----:R-:W-:Y:S02]  /*1f2c0*/  MOV R2, R3 ;  /* 0x0000000300027202 */ /* 0x002fe40000000f00 */
[----:B------:R-:W-:-:S04]  /*1f2d0*/  MOV R3, 0x0 ;  /* 0x0000000000037802 */ /* 0x000fc80000000f00 */
[----:B--2---:R-:W-:Y:S05]  /*1f2e0*/  RET.REL.NODEC R2 `(_ZN7cutlass13device_kernelIN5flash19enable_sm80_to_sm89INS1_16FlashAttnFwdSm80INS1_25CollectiveMainloopFwdSm80ILi8ELi1ELb1EN4cute5tupleIJNS5_1CILi128EEENS7_ILi112EEES8_EEELi128ENS_6half_tEfNS_4arch4Sm80ELb1ELb0ELb0ELb1ELb0ELb1ELb1ELb1EEENS1_21CollectiveEpilogueFwdINS6_IJS8_S8_S9_EEENS6_IJNS7_ILi1EEESH_SH_EEESB_SD_Li256ELb1ELb1ELb1ELb0EEENS1_36VarlenDynamicPersistentTileSchedulerILi128ELi112ELi256ELi256ELb1ELb1ELb0ELb1ELb1ELb1EEEEEEEEEvNT_6ParamsE) ;  /* 0xfffe0d1002007950 */ /* 0x004fea0003c3ffff */
        .weak           $__internal_55_$__cuda_sm70_votesync_ballot
        .type           $__internal_55_$__cuda_sm70_votesync_ballot,@function
        .size           $__internal_55_$__cuda_sm70_votesync_ballot,(.L_x_2747 - $__internal_55_$__cuda_sm70_votesync_ballot)
$__internal_55_$__cuda_sm70_votesync_ballot:
[----:B------:R-:W-:Y:S01]  /*1f2f0*/  ISETP.NE.U32.AND P0, PT, R0, 0x1, PT ;  /* 0x000000010000780c */ /* 0x000fe20003f05070 */
[----:B------:R-:W-:-:S04]  /*1f300*/  IMAD.MOV.U32 R3, RZ, RZ, -0x1 ;  /* 0xffffffffff037424 */ /* 0x000fc800078e00ff */
[----:B------:R-:W-:Y:S08]  /*1f310*/  WARPSYNC R3 ;  /* 0x0000000300007348 */ /* 0x000ff00003800000 */
[----:B------:R-:W-:-:S04]  /*1f320*/  VOTE.ANY R0, PT, !P0 ;  /* 0x0000000000007806 */ /* 0x000fc800040e0100 */
[----:B------:R-:W-:Y:S01]  /*1f330*/  LOP3.LUT R0, R0, R3, RZ, 0xc0, !PT ;  /* 0x0000000300007212 */ /* 0x000fe200078ec0ff */
[----:B------:R-:W-:-:S04]  /*1f340*/  IMAD.MOV.U32 R3, RZ, RZ, 0x0 ;  /* 0x00000000ff037424 */ /* 0x000fc800078e00ff */
[----:B------:R-:W-:Y:S05]  /*1f350*/  RET.REL.NODEC R2 `(_ZN7cutlass13device_kernelIN5flash19enable_sm80_to_sm89INS1_16FlashAttnFwdSm80INS1_25CollectiveMainloopFwdSm80ILi8ELi1ELb1EN4cute5tupleIJNS5_1CILi128EEENS7_ILi112EEES8_EEELi128ENS_6half_tEfNS_4arch4Sm80ELb1ELb0ELb0ELb1ELb0ELb1ELb1ELb1EEENS1_21CollectiveEpilogueFwdINS6_IJS8_S8_S9_EEENS6_IJNS7_ILi1EEESH_SH_EEESB_SD_Li256ELb1ELb1ELb1ELb0EEENS1_36VarlenDynamicPersistentTileSchedulerILi128ELi112ELi256ELi256ELb1ELb1ELb0ELb1ELb1ELb1EEEEEEEEEvNT_6ParamsE) ;  /* 0xfffe0ca002007950 */ /* 0x000fea0003c3ffff */
.L_x_2671:
        /* <DEDUP_REMOVED lines=10> */
.L_x_2747:


//--------------------- .nv.shared._ZN7cutlass13device_kernelIN5flash19enable_sm80_to_sm89INS1_16FlashAttnFwdSm80INS1_25CollectiveMainloopFwdSm80ILi8ELi1ELb1EN4cute5tupleIJNS5_1CILi128EEES8_S8_EEELi128ENS_6half_tEfNS_4arch4Sm80ELb0ELb0ELb1ELb0ELb0ELb0ELb1ELb1EEENS1_21CollectiveEpilogueFwdIS9_NS6_IJNS7_ILi1EEESF_SF_EEESA_SC_Li256ELb0ELb1ELb1ELb0EEENS1_19SingleTileSchedulerILb0ELb1ELb1ELi128EEEEEEEEEvNT_6ParamsE --------------------------
	.section	.nv.shared._ZN7cutlass13device_kernelIN5flash19enable_sm80_to_sm89INS1_16FlashAttnFwdSm80INS1_25CollectiveMainloopFwdSm80ILi8ELi1ELb1EN4cute5tupleIJNS5_1CILi128EEES8_S8_EEELi128ENS_6half_tEfNS_4arch4Sm80ELb0ELb0ELb1ELb0ELb0ELb0ELb1ELb1EEENS1_21CollectiveEpilogueFwdIS9_NS6_IJNS7_ILi1EEESF_SF_EEESA_SC_Li256ELb0ELb1ELb1ELb0EEENS1_19SingleTileSchedulerILb0ELb1ELb1ELi128EEEEEEEEEvNT_6ParamsE,"aw",@nobits
	.sectionflags	@""
	.align	16


//--------------------- .nv.global                --------------------------
	.section	.nv.global,"aw",@nobits
.nv.global:
	.type		_ZN83_INTERNAL_d107419c_47_flash_fwd_hdim128_fp16_split_softcapall_sm80_cu_49158569_30554cute1_E,@object
	.size		_ZN83_INTERNAL_d107419c_47_flash_fwd_hdim128_fp16_split_softcapall_sm80_cu_49158569_30554cute1_E,(_ZN83_INTERNAL_d107419c_47_flash_fwd_hdim128_fp16_split_softcapall_sm80_cu_49158569_30554cuda3std3__45__cpo6cbeginE - _ZN83_INTERNAL_d107419c_47_flash_fwd_hdim128_fp16_split_softcapall_sm80_cu_49158569_30554cute1_E)
_ZN83_INTERNAL_d107419c_47_flash_fwd_hdim128_fp16_split_softcapall_sm80_cu_49158569_30554cute1_E:
	.zero		1
	.type		_ZN83_INTERNAL_d107419c_47_flash_fwd_hdim128_fp16_split_softcapall_sm80_cu_49158569_30554cuda3std3__45__cpo6cbeginE,@object
	.size		_ZN83_INTERNAL_d107419c_47_flash_fwd_hdim128_fp16_split_softcapall_sm80_cu_49158569_30554cuda3std3__45__cpo6cbeginE,(_ZN83_INTERNAL_d107419c_47_flash_fwd_hdim128_fp16_split_softcapall_sm80_cu_49158569_30554cuda3std3__48in_placeE - _ZN83_INTERNAL_d107419c_47_flash_fwd_hdim128_fp16_split_softcapall_sm80_cu_49158569_30554cuda3std3__45__cpo6cbeginE)
_ZN83_INTERNAL_d107419c_47_flash_fwd_hdim128_fp16_split_softcapall_sm80_cu_49158569_30554cuda3std3__45__cpo6cbeginE:
	.zero		1
	.type		_ZN83_INTERNAL_d107419c_47_flash_fwd_hdim128_fp16_split_softcapall_sm80_cu_49158569_30554cuda3std3__48in_placeE,@object
	.size		_ZN83_INTERNAL_d107419c_47_flash_fwd_hdim128_fp16_split_softcapall_sm80_cu_49158569_30554cuda3std3__48in_placeE,(_ZN83_INTERNAL_d107419c_47_flash_fwd_hdim128_fp16_split_softcapall_sm80_cu_49158569_30554cuda3std6ranges3__45__cpo9iter_moveE - _ZN83_INTERNAL_d107419c_47_flash_fwd_hdim128_fp16_split_softcapall_sm80_cu_49158569_30554cuda3std3__48in_placeE)
_ZN83_INTERNAL_d107419c_47_flash_fwd_hdim128_fp16_split_softcapall_sm80_cu_49158569_30554cuda3std3__48in_placeE:
	.zero		1
	.type		_ZN83_INTERNAL_d107419c_47_flash_fwd_hdim128_fp16_split_softcapall_sm80_cu_49158569_30554cuda3std6ranges3__45__cpo9iter_moveE,@object
	.size		_ZN83_INTERNAL_d107419c_47_flash_fwd_hdim128_fp16_split_softcapall_sm80_cu_49158569_30554cuda3std6ranges3__45__cpo9iter_moveE,(_ZN83_INTERNAL_d107419c_47_flash_fwd_hdim128_fp16_split_softcapall_sm80_cu_49158569_30554cuda3std3__45__cpo5beginE - _ZN83_INTERNAL_d107419c_47_flash_fwd_hdim128_fp16_split_softcapall_sm80_cu_49158569_30554cuda3std6ranges3__45__cpo9iter_moveE)
_ZN83_INTERNAL_d107419c_47_flash_fwd_hdim128_fp16_split_softcapall_sm80_cu_49158569_30554cuda3std6ranges3__45__cpo9iter_moveE:
	.zero		1
	.type		_ZN83_INTERNAL_d107419c_47_flash_fwd_hdim128_fp16_split_softcapall_sm80_cu_49158569_30554cuda3std3__45__cpo5beginE,@object
	.size		_ZN83_INTERNAL_d107419c_47_flash_fwd_hdim128_fp16_split_softcapall_sm80_cu_49158569_30554cuda3std3__45__cpo5beginE,(_ZN83_INTERNAL_d107419c_47_flash_fwd_hdim128_fp16_split_softcapall_sm80_cu_49158569_30554cuda3std3__485_GLOBAL__N__d107419c_47_flash_fwd_hdim128_fp16_split_softcapall_sm80_cu_49158569_30556ignoreE - _ZN83_INTERNAL_d107419c_47_flash_fwd_hdim128_fp16_split_softcapall_sm80_cu_49158569_30554cuda3std3__45__cpo5beginE)
_ZN83_INTERNAL_d107419c_47_flash_fwd_hdim128_fp16_split_softcapall_sm80_cu_49158569_30554cuda3std3__45__cpo5beginE:
	.zero		1
	.type		_ZN83_INTERNAL_d107419c_47_flash_fwd_hdim128_fp16_split_softcapall_sm80_cu_49158569_30554cuda3std3__485_GLOBAL__N__d107419c_47_flash_fwd_hdim128_fp16_split_softcapall_sm80_cu_49158569_30556ignoreE,@object
	.size		_ZN83_INTERNAL_d107419c_47_flash_fwd_hdim128_fp16_split_softcapall_sm80_cu_49158569_30554cuda3std3__485_GLOBAL__N__d107419c_47_flash_fwd_hdim128_fp16_split_softcapall_sm80_cu_49158569_30556ignoreE,(_ZN83_INTERNAL_d107419c_47_flash_fwd_hdim128_fp16_split_softcapall_sm80_cu_49158569_30554cute7productE - _ZN83_INTERNAL_d107419c_47_flash_fwd_hdim128_fp16_split_softcapall_sm80_cu_49158569_30554cuda3std3__485_GLOBAL__N__d107419c_47_flash_fwd_hdim128_fp16_split_softcapall_sm80_cu_49158569_30556ignoreE)
_ZN83_INTERNAL_d107419c_47_flash_fwd_hdim128_fp16_split_softcapall_sm80_cu_49158569_30554cuda3std3__485_GLOBAL__N__d107419c_47_flash_fwd_hdim128_fp16_split_softcapall_sm80_cu_49158569_30556ignoreE:
	.zero		1
	.type		_ZN83_INTERNAL_d107419c_47_flash_fwd_hdim128_fp16_split_softcapall_sm80_cu_49158569_30554cute7productE,@object
	.size		_ZN83_INTERNAL_d107419c_47_flash_fwd_hdim128_fp16_split_softcapall_sm80_cu_49158569_30554cute7productE,(_ZN83_INTERNAL_d107419c_47_flash_fwd_hdim128_fp16_split_softcapall_sm80_cu_49158569_30554cuda3std3__45__cpo3endE - _ZN83_INTERNAL_d107419c_47_flash_fwd_hdim128_fp16_split_softcapall_sm80_cu_49158569_30554cute7productE)
_ZN83_INTERNAL_d107419c_47_flash_fwd_hdim128_fp16_split_softcapall_sm80_cu_49158569_30554cute7productE:
	.zero		1
	.type		_ZN83_INTERNAL_d107419c_47_flash_fwd_hdim128_fp16_split_softcapall_sm80_cu_49158569_30554cuda3std3__45__cpo3endE,@object
	.size		_ZN83_INTERNAL_d107419c_47_flash_fwd_hdim128_fp16_split_softcapall_sm80_cu_49158569_30554cuda3std3__45__cpo3endE,(_ZN83_INTERNAL_d107419c_47_flash_fwd_hdim128_fp16_split_softcapall_sm80_cu_49158569_30554cuda3std3__419piecewise_constructE - _ZN83_INTERNAL_d107419c_47_flash_fwd_hdim128_fp16_split_softcapall_sm80_cu_49158569_30554cuda3std3__45__cpo3endE)
_ZN83_INTERNAL_d107419c_47_flash_fwd_hdim128_fp16_split_softcapall_sm80_cu_49158569_30554cuda3std3__45__cpo3endE:
	.zero		1
	.type		_ZN83_INTERNAL_d107419c_47_flash_fwd_hdim128_fp16_split_softcapall_sm80_cu_49158569_30554cuda3std3__419piecewise_constructE,@object
	.size		_ZN83_INTERNAL_d107419c_47_flash_fwd_hdim128_fp16_split_softcapall_sm80_cu_49158569_30554cuda3std3__419piecewise_constructE,(_ZN83_INTERNAL_d107419c_47_flash_fwd_hdim128_fp16_split_softcapall_sm80_cu_49158569_30554cuda3std3__45__cpo4cendE - _ZN83_INTERNAL_d107419c_47_flash_fwd_hdim128_fp16_split_softcapall_sm80_cu_49158569_30554cuda3std3__419piecewise_constructE)
_ZN83_INTERNAL_d107419c_47_flash_fwd_hdim128_fp16_split_softcapall_sm80_cu_49158569_30554cuda3std3__419piecewise_constructE:
	.zero		1
	.type		_ZN83_INTERNAL_d107419c_47_flash_fwd_hdim128_fp16_split_softcapall_sm80_cu_49158569_30554cuda3std3__45__cpo4cendE,@object
	.size		_ZN83_INTERNAL_d107419c_47_flash_fwd_hdim128_fp16_split_softcapall_sm80_cu_49158569_30554cuda3std3__45__cpo4cendE,(_ZN83_INTERNAL_d107419c_47_flash_fwd_hdim128_fp16_split_softcapall_sm80_cu_49158569_30554cuda3std6ranges3__45__cpo4swapE - _ZN83_INTERNAL_d107419c_47_flash_fwd_hdim128_fp16_split_softcapall_sm80_cu_49158569_30554cuda3std3__45__cpo4cendE)
_ZN83_INTERNAL_d107419c_47_flash_fwd_hdim128_fp16_split_softcapall_sm80_cu_49158569_30554cuda3std3__45__cpo4cendE:
	.zero		1
	.type		_ZN83_INTERNAL_d107419c_47_flash_fwd_hdim128_fp16_split_softcapall_sm80_cu_49158569_30554cuda3std6ranges3__45__cpo4swapE,@object
	.size		_ZN83_INTERNAL_d107419c_47_flash_fwd_hdim128_fp16_split_softcapall_sm80_cu_49158569_30554cuda3std6ranges3__45__cpo4swapE,(.L_7 - _ZN83_INTERNAL_d107419c_47_flash_fwd_hdim128_fp16_split_softcapall_sm80_cu_49158569_30554cuda3std6ranges3__45__cpo4swapE)
_ZN83_INTERNAL_d107419c_47_flash_fwd_hdim128_fp16_split_softcapall_sm80_cu_49158569_30554cuda3std6ranges3__45__cpo4swapE:
	.zero		1
.L_7:


//--------------------- .nv.shared._ZN7cutlass13device_kernelIN5flash19enable_sm80_to_sm89INS1_16FlashAttnFwdSm80INS1_25CollectiveMainloopFwdSm80ILi8ELi1ELb1EN4cute5tupleIJNS5_1CILi128EEENS7_ILi96EEES8_EEELi128ENS_6half_tEfNS_4arch4Sm80ELb0ELb1ELb1ELb0ELb0ELb0ELb1ELb1EEENS1_21CollectiveEpilogueFwdINS6_IJS8_S8_S9_EEENS6_IJNS7_ILi1EEESH_SH_EEESB_SD_Li256ELb0ELb1ELb1ELb0EEENS1_19SingleTileSchedulerILb0ELb1ELb1ELi128EEEEEEEEEvNT_6ParamsE --------------------------
	.section	.nv.shared._ZN7cutlass13device_kernelIN5flash19enable_sm80_to_sm89INS1_16FlashAttnFwdSm80INS1_25CollectiveMainloopFwdSm80ILi8ELi1ELb1EN4cute5tupleIJNS5_1CILi128EEENS7_ILi96EEES8_EEELi128ENS_6half_tEfNS_4arch4Sm80ELb0ELb1ELb1ELb0ELb0ELb0ELb1ELb1EEENS1_21CollectiveEpilogueFwdINS6_IJS8_S8_S9_EEENS6_IJNS7_ILi1EEESH_SH_EEESB_SD_Li256ELb0ELb1ELb1ELb0EEENS1_19SingleTileSchedulerILb0ELb1ELb1ELi128EEEEEEEEEvNT_6ParamsE,"aw",@nobits
	.sectionflags	@""
	.align	16


//--------------------- .nv.shared._ZN7cutlass13device_kernelIN5flash19enable_sm80_to_sm89INS1_16FlashAttnFwdSm80INS1_25CollectiveMainloopFwdSm80ILi8ELi1ELb1EN4cute5tupleIJNS5_1CILi128EEES8_S8_EEELi128ENS_6half_tEfNS_4arch4Sm80ELb1ELb0ELb1ELb0ELb0ELb0ELb1ELb1EEENS1_21CollectiveEpilogueFwdIS9_NS6_IJNS7_ILi1EEESF_SF_EEESA_SC_Li256ELb0ELb1ELb1ELb0EEENS1_30DynamicPersistentTileSchedulerILi256ELi256ELb1ELb1ELb0EEEEEEEEEvNT_6ParamsE --------------------------
	.section	.nv.shared._ZN7cutlass13device_kernelIN5flash19enable_sm80_to_sm89INS1_16FlashAttnFwdSm80INS1_25CollectiveMainloopFwdSm80ILi8ELi1ELb1EN4cute5tupleIJNS5_1CILi128EEES8_S8_EEELi128ENS_6half_tEfNS_4arch4Sm80ELb1ELb0ELb1ELb0ELb0ELb0ELb1ELb1EEENS1_21CollectiveEpilogueFwdIS9_NS6_IJNS7_ILi1EEESF_SF_EEESA_SC_Li256ELb0ELb1ELb1ELb0EEENS1_30DynamicPersistentTileSchedulerILi256ELi256ELb1ELb1ELb0EEEEEEEEEvNT_6ParamsE,"aw",@nobits
	.sectionflags	@""
	.align	16


//--------------------- .nv.shared._ZN7cutlass13device_kernelIN5flash19enable_sm80_to_sm89INS1_16FlashAttnFwdSm80INS1_25CollectiveMainloopFwdSm80ILi4ELi1ELb0EN4cute5tupleIJNS5_1CILi128EEENS7_ILi64EEES8_EEELi128ENS_6half_tEfNS_4arch4Sm80ELb0ELb0ELb1ELb0ELb0ELb0ELb1ELb1EEENS1_21CollectiveEpilogueFwdINS6_IJS8_S8_S9_EEENS6_IJNS7_ILi1EEESH_SH_EEESB_SD_Li128ELb0ELb1ELb1ELb0EEENS1_19SingleTileSchedulerILb0ELb1ELb1ELi128EEEEEEEEEvNT_6ParamsE --------------------------
	.section	.nv.shared._ZN7cutlass13device_kernelIN5flash19enable_sm80_to_sm89INS1_16FlashAttnFwdSm80INS1_25CollectiveMainloopFwdSm80ILi4ELi1ELb0EN4cute5tupleIJNS5_1CILi128EEENS7_ILi64EEES8_EEELi128ENS_6half_tEfNS_4arch4Sm80ELb0ELb0ELb1ELb0ELb0ELb0ELb1ELb1EEENS1_21CollectiveEpilogueFwdINS6_IJS8_S8_S9_EEENS6_IJNS7_ILi1EEESH_SH_EEESB_SD_Li128ELb0ELb1ELb1ELb0EEENS1_19SingleTileSchedulerILb0ELb1ELb1ELi128EEEEEEEEEvNT_6ParamsE,"aw",@nobits
	.sectionflags	@""
	.align	16


//--------------------- .nv.shared._ZN7cutlass13device_kernelIN5flash19enable_sm80_to_sm89INS1_16FlashAttnFwdSm80INS1_25CollectiveMainloopFwdSm80ILi8ELi1ELb1EN4cute5tupleIJNS5_1CILi128EEENS7_ILi112EEES8_EEELi128ENS_6half_tEfNS_4arch4Sm80ELb0ELb0ELb1ELb1ELb0ELb0ELb1ELb1EEENS1_21CollectiveEpilogueFwdINS6_IJS8_S8_S9_EEENS6_IJNS7_ILi1EEESH_SH_EEESB_SD_Li256ELb1ELb1ELb1ELb0EEENS1_36VarlenDynamicPersistentTileSchedulerILi128ELi112ELi256ELi256ELb1ELb1ELb0ELb0ELb1ELb1EEEEEEEEEvNT_6ParamsE --------------------------
	.section	.nv.shared._ZN7cutlass13device_kernelIN5flash19enable_sm80_to_sm89INS1_16FlashAttnFwdSm80INS1_25CollectiveMainloopFwdSm80ILi8ELi1ELb1EN4cute5tupleIJNS5_1CILi128EEENS7_ILi112EEES8_EEELi128ENS_6half_tEfNS_4arch4Sm80ELb0ELb0ELb1ELb1ELb0ELb0ELb1ELb1EEENS1_21CollectiveEpilogueFwdINS6_IJS8_S8_S9_EEENS6_IJNS7_ILi1EEESH_SH_EEESB_SD_Li256ELb1ELb1ELb1ELb0EEENS1_36VarlenDynamicPersistentTileSchedulerILi128ELi112ELi256ELi256ELb1ELb1ELb0ELb0ELb1ELb1EEEEEEEEEvNT_6ParamsE,"aw",@nobits
	.sectionflags	@""
	.align	16


//--------------------- .nv.shared._ZN7cutlass13device_kernelIN5flash19enable_sm80_to_sm89INS1_16FlashAttnFwdSm80INS1_25CollectiveMainloopFwdSm80ILi8ELi1ELb1EN4cute5tupleIJNS5_1CILi128EEENS7_ILi112EEES8_EEELi128ENS_6half_tEfNS_4arch4Sm80ELb0ELb0ELb1ELb1ELb0ELb1ELb1ELb1EEENS1_21CollectiveEpilogueFwdINS6_IJS8_S8_S9_EEENS6_IJNS7_ILi1EEESH_SH_EEESB_SD_Li256ELb1ELb1ELb1ELb0EEENS1_36VarlenDynamicPersistentTileSchedulerILi128ELi112ELi256ELi256ELb1ELb1ELb0ELb0ELb1ELb1EEEEEEEEEvNT_6ParamsE --------------------------
	.section	.nv.shared._ZN7cutlass13device_kernelIN5flash19enable_sm80_to_sm89INS1_16FlashAttnFwdSm80INS1_25CollectiveMainloopFwdSm80ILi8ELi1ELb1EN4cute5tupleIJNS5_1CILi128EEENS7_ILi112EEES8_EEELi128ENS_6half_tEfNS_4arch4Sm80ELb0ELb0ELb1ELb1ELb0ELb1ELb1ELb1EEENS1_21CollectiveEpilogueFwdINS6_IJS8_S8_S9_EEENS6_IJNS7_ILi1EEESH_SH_EEESB_SD_Li256ELb1ELb1ELb1ELb0EEENS1_36VarlenDynamicPersistentTileSchedulerILi128ELi112ELi256ELi256ELb1ELb1ELb0ELb0ELb1ELb1EEEEEEEEEvNT_6ParamsE,"aw",@nobits
	.sectionflags	@""
	.align	16


//--------------------- .nv.shared._ZN7cutlass13device_kernelIN5flash19enable_sm80_to_sm89INS1_16FlashAttnFwdSm80INS1_25CollectiveMainloopFwdSm80ILi4ELi1ELb0EN4cute5tupleIJNS5_1CILi128EEENS7_ILi48EEES8_EEELi128ENS_6half_tEfNS_4arch4Sm80ELb0ELb1ELb1ELb0ELb0ELb0ELb1ELb1EEENS1_21CollectiveEpilogueFwdINS6_IJS8_S8_S9_EEENS6_IJNS7_ILi1EEESH_SH_EEESB_SD_Li128ELb0ELb1ELb1ELb0EEENS1_19SingleTileSchedulerILb0ELb1ELb1ELi128EEEEEEEEEvNT_6ParamsE --------------------------
	.section	.nv.shared._ZN7cutlass13device_kernelIN5flash19enable_sm80_to_sm89INS1_16FlashAttnFwdSm80INS1_25CollectiveMainloopFwdSm80ILi4ELi1ELb0EN4cute5tupleIJNS5_1CILi128EEENS7_ILi48EEES8_EEELi128ENS_6half_tEfNS_4arch4Sm80ELb0ELb1ELb1ELb0ELb0ELb0ELb1ELb1EEENS1_21CollectiveEpilogueFwdINS6_IJS8_S8_S9_EEENS6_IJNS7_ILi1EEESH_SH_EEESB_SD_Li128ELb0ELb1ELb1ELb0EEENS1_19SingleTileSchedulerILb0ELb1ELb1ELi128EEEEEEEEEvNT_6ParamsE,"aw",@nobits
	.sectionflags	@""
	.align	16


//--------------------- .nv.shared._ZN7cutlass13device_kernelIN5flash19enable_sm80_to_sm89INS1_16FlashAttnFwdSm80INS1_25CollectiveMainloopFwdSm80ILi8ELi1ELb1EN4cute5tupleIJNS5_1CILi128EEENS7_ILi96EEES8_EEELi128ENS_6half_tEfNS_4arch4Sm80ELb0ELb1ELb1ELb1ELb0ELb0ELb1ELb1EEENS1_21CollectiveEpilogueFwdINS6_IJS8_S8_S9_EEENS6_IJNS7_ILi1EEESH_SH_EEESB_SD_Li256ELb1ELb1ELb1ELb0EEENS1_36VarlenDynamicPersistentTileSchedulerILi128ELi96ELi256ELi256ELb1ELb1ELb0ELb1ELb0ELb1EEEEEEEEEvNT_6ParamsE --------------------------
	.section	.nv.shared._ZN7cutlass13device_kernelIN5flash19enable_sm80_to_sm89INS1_16FlashAttnFwdSm80INS1_25CollectiveMainloopFwdSm80ILi8ELi1ELb1EN4cute5tupleIJNS5_1CILi128EEENS7_ILi96EEES8_EEELi128ENS_6half_tEfNS_4arch4Sm80ELb0ELb1ELb1ELb1ELb0ELb0ELb1ELb1EEENS1_21CollectiveEpilogueFwdINS6_IJS8_S8_S9_EEENS6_IJNS7_ILi1EEESH_SH_EEESB_SD_Li256ELb1ELb1ELb1ELb0EEENS1_36VarlenDynamicPersistentTileSchedulerILi128ELi96ELi256ELi256ELb1ELb1ELb0ELb1ELb0ELb1EEEEEEEEEvNT_6ParamsE,"aw",@nobits
	.sectionflags	@""
	.align	16


//--------------------- .nv.shared._ZN7cutlass13device_kernelIN5flash19enable_sm80_to_sm89INS1_16FlashAttnFwdSm80INS1_25CollectiveMainloopFwdSm80ILi8ELi1ELb1EN4cute5tupleIJNS5_1CILi128EEENS7_ILi96EEES8_EEELi128ENS_6half_tEfNS_4arch4Sm80ELb0ELb1ELb1ELb1ELb0ELb1ELb1ELb1EEENS1_21CollectiveEpilogueFwdINS6_IJS8_S8_S9_EEENS6_IJNS7_ILi1EEESH_SH_EEESB_SD_Li256ELb1ELb1ELb1ELb0EEENS1_36VarlenDynamicPersistentTileSchedulerILi128ELi96ELi256ELi256ELb1ELb1ELb0ELb1ELb0ELb1EEEEEEEEEvNT_6ParamsE --------------------------
	.section	.nv.shared._ZN7cutlass13device_kernelIN5flash19enable_sm80_to_sm89INS1_16FlashAttnFwdSm80INS1_25CollectiveMainloopFwdSm80ILi8ELi1ELb1EN4cute5tupleIJNS5_1CILi128EEENS7_ILi96EEES8_EEELi128ENS_6half_tEfNS_4arch4Sm80ELb0ELb1ELb1ELb1ELb0ELb1ELb1ELb1EEENS1_21CollectiveEpilogueFwdINS6_IJS8_S8_S9_EEENS6_IJNS7_ILi1EEESH_SH_EEESB_SD_Li256ELb1ELb1ELb1ELb0EEENS1_36VarlenDynamicPersistentTileSchedulerILi128ELi96ELi256ELi256ELb1ELb1ELb0ELb1ELb0ELb1EEEEEEEEEvNT_6ParamsE,"aw",@nobits
	.sectionflags	@""
	.align	16


//--------------------- .nv.shared._ZN7cutlass13device_kernelIN5flash19enable_sm80_to_sm89INS1_16FlashAttnFwdSm80INS1_25CollectiveMainloopFwdSm80ILi4ELi1ELb0EN4cute5tupleIJNS5_1CILi128EEENS7_ILi64EEES8_EEELi128ENS_6half_tEfNS_4arch4Sm80ELb1ELb0ELb1ELb0ELb0ELb0ELb1ELb1EEENS1_21CollectiveEpilogueFwdINS6_IJS8_S8_S9_EEENS6_IJNS7_ILi1EEESH_SH_EEESB_SD_Li128ELb0ELb1ELb1ELb0EEENS1_30DynamicPersistentTileSchedulerILi128ELi128ELb1ELb1ELb0EEEEEEEEEvNT_6ParamsE --------------------------
	.section	.nv.shared._ZN7cutlass13device_kernelIN5flash19enable_sm80_to_sm89INS1_16FlashAttnFwdSm80INS1_25CollectiveMainloopFwdSm80ILi4ELi1ELb0EN4cute5tupleIJNS5_1CILi128EEENS7_ILi64EEES8_EEELi128ENS_6half_tEfNS_4arch4Sm80ELb1ELb0ELb1ELb0ELb0ELb0ELb1ELb1EEENS1_21CollectiveEpilogueFwdINS6_IJS8_S8_S9_EEENS6_IJNS7_ILi1EEESH_SH_EEESB_SD_Li128ELb0ELb1ELb1ELb0EEENS1_30DynamicPersistentTileSchedulerILi128ELi128ELb1ELb1ELb0EEEEEEEEEvNT_6ParamsE,"aw",@nobits
	.sectionflags	@""
	.align	16


//--------------------- .nv.shared._ZN7cutlass13device_kernelIN5flash19enable_sm80_to_sm89INS1_16FlashAttnFwdSm80INS1_25CollectiveMainloopFwdSm80ILi8ELi1ELb1EN4cute5tupleIJNS5_1CILi128EEENS7_ILi112EEES8_EEELi128ENS_6half_tEfNS_4arch4Sm80ELb1ELb0ELb1ELb1ELb0ELb0ELb1ELb1EEENS1_21CollectiveEpilogueFwdINS6_IJS8_S8_S9_EEENS6_IJNS7_ILi1EEESH_SH_EEESB_SD_Li256ELb1ELb1ELb1ELb0EEENS1_36VarlenDynamicPersistentTileSchedulerILi128ELi112ELi256ELi256ELb1ELb1ELb0ELb1ELb1ELb1EEEEEEEEEvNT_6ParamsE --------------------------
	.section	.nv.shared._ZN7cutlass13device_kernelIN5flash19enable_sm80_to_sm89INS1_16FlashAttnFwdSm80INS1_25CollectiveMainloopFwdSm80ILi8ELi1ELb1EN4cute5tupleIJNS5_1CILi128EEENS7_ILi112EEES8_EEELi128ENS_6half_tEfNS_4arch4Sm80ELb1ELb0ELb1ELb1ELb0ELb0ELb1ELb1EEENS1_21CollectiveEpilogueFwdINS6_IJS8_S8_S9_EEENS6_IJNS7_ILi1EEESH_SH_EEESB_SD_Li256ELb1ELb1ELb1ELb0EEENS1_36VarlenDynamicPersistentTileSchedulerILi128ELi112ELi256ELi256ELb1ELb1ELb0ELb1ELb1ELb1EEEEEEEEEvNT_6ParamsE,"aw",@nobits
	.sectionflags	@""
	.align	16


//--------------------- .nv.shared._ZN7cutlass13device_kernelIN5flash19enable_sm80_to_sm89INS1_16FlashAttnFwdSm80INS1_25CollectiveMainloopFwdSm80ILi8ELi1ELb1EN4cute5tupleIJNS5_1CILi128EEENS7_ILi112EEES8_EEELi128ENS_6half_tEfNS_4arch4Sm80ELb1ELb0ELb1ELb1ELb0ELb1ELb1ELb1EEENS1_21CollectiveEpilogueFwdINS6_IJS8_S8_S9_EEENS6_IJNS7_ILi1EEESH_SH_EEESB_SD_Li256ELb1ELb1ELb1ELb0EEENS1_36VarlenDynamicPersistentTileSchedulerILi128ELi112ELi256ELi256ELb1ELb1ELb0ELb1ELb1ELb1EEEEEEEEEvNT_6ParamsE --------------------------
	.section	.nv.shared._ZN7cutlass13device_kernelIN5flash19enable_sm80_to_sm89INS1_16FlashAttnFwdSm80INS1_25CollectiveMainloopFwdSm80ILi8ELi1ELb1EN4cute5tupleIJNS5_1CILi128EEENS7_ILi112EEES8_EEELi128ENS_6half_tEfNS_4arch4Sm80ELb1ELb0ELb1ELb1ELb0ELb1ELb1ELb1EEENS1_21CollectiveEpilogueFwdINS6_IJS8_S8_S9_EEENS6_IJNS7_ILi1EEESH_SH_EEESB_SD_Li256ELb1ELb1ELb1ELb0EEENS1_36VarlenDynamicPersistentTileSchedulerILi128ELi112ELi256ELi256ELb1ELb1ELb0ELb1ELb1ELb1EEEEEEEEEvNT_6ParamsE,"aw",@nobits
	.sectionflags	@""
	.align	16


//--------------------- .nv.shared._ZN7cutlass13device_kernelIN5flash19enable_sm80_to_sm89INS1_16FlashAttnFwdSm80INS1_25CollectiveMainloopFwdSm80ILi8ELi1ELb1EN4cute5tupleIJNS5_1CILi128EEES8_S8_EEELi128ENS_6half_tEfNS_4arch4Sm80ELb0ELb0ELb0ELb0ELb0ELb0ELb1ELb1EEENS1_21CollectiveEpilogueFwdIS9_NS6_IJNS7_ILi1EEESF_SF_EEESA_SC_Li256ELb0ELb1ELb1ELb0EEENS1_19SingleTileSchedulerILb0ELb1ELb1ELi128EEEEEEEEEvNT_6ParamsE --------------------------
	.section	.nv.shared._ZN7cutlass13device_kernelIN5flash19enable_sm80_to_sm89INS1_16FlashAttnFwdSm80INS1_25CollectiveMainloopFwdSm80ILi8ELi1ELb1EN4cute5tupleIJNS5_1CILi128EEES8_S8_EEELi128ENS_6half_tEfNS_4arch4Sm80ELb0ELb0ELb0ELb0ELb0ELb0ELb1ELb1EEENS1_21CollectiveEpilogueFwdIS9_NS6_IJNS7_ILi1EEESF_SF_EEESA_SC_Li256ELb0ELb1ELb1ELb0EEENS1_19SingleTileSchedulerILb0ELb1ELb1ELi128EEEEEEEEEvNT_6ParamsE,"aw",@nobits
	.sectionflags	@""
	.align	16


//--------------------- .nv.shared._ZN7cutlass13device_kernelIN5flash19enable_sm80_to_sm89INS1_16FlashAttnFwdSm80INS1_25CollectiveMainloopFwdSm80ILi8ELi1ELb1EN4cute5tupleIJNS5_1CILi128EEENS7_ILi96EEES8_EEELi128ENS_6half_tEfNS_4arch4Sm80ELb0ELb1ELb0ELb0ELb0ELb0ELb1ELb1EEENS1_21CollectiveEpilogueFwdINS6_IJS8_S8_S9_EEENS6_IJNS7_ILi1EEESH_SH_EEESB_SD_Li256ELb0ELb1ELb1ELb0EEENS1_19SingleTileSchedulerILb0ELb1ELb1ELi128EEEEEEEEEvNT_6ParamsE --------------------------
	.section	.nv.shared._ZN7cutlass13device_kernelIN5flash19enable_sm80_to_sm89INS1_16FlashAttnFwdSm80INS1_25CollectiveMainloopFwdSm80ILi8ELi1ELb1EN4cute5tupleIJNS5_1CILi128EEENS7_ILi96EEES8_EEELi128ENS_6half_tEfNS_4arch4Sm80ELb0ELb1ELb0ELb0ELb0ELb0ELb1ELb1EEENS1_21CollectiveEpilogueFwdINS6_IJS8_S8_S9_EEENS6_IJNS7_ILi1EEESH_SH_EEESB_SD_Li256ELb0ELb1ELb1ELb0EEENS1_19SingleTileSchedulerILb0ELb1ELb1ELi128EEEEEEEEEvNT_6ParamsE,"aw",@nobits
	.sectionflags	@""
	.align	16


//--------------------- .nv.shared._ZN7cutlass13device_kernelIN5flash19enable_sm80_to_sm89INS1_16FlashAttnFwdSm80INS1_25CollectiveMainloopFwdSm80ILi8ELi1ELb1EN4cute5tupleIJNS5_1CILi128EEES8_S8_EEELi128ENS_6half_tEfNS_4arch4Sm80ELb1ELb0ELb0ELb0ELb0ELb0ELb1ELb1EEENS1_21CollectiveEpilogueFwdIS9_NS6_IJNS7_ILi1EEESF_SF_EEESA_SC_Li256ELb0ELb1ELb1ELb0EEENS1_30DynamicPersistentTileSchedulerILi256ELi256ELb1ELb1ELb0EEEEEEEEEvNT_6ParamsE --------------------------
	.section	.nv.shared._ZN7cutlass13device_kernelIN5flash19enable_sm80_to_sm89INS1_16FlashAttnFwdSm80INS1_25CollectiveMainloopFwdSm80ILi8ELi1ELb1EN4cute5tupleIJNS5_1CILi128EEES8_S8_EEELi128ENS_6half_tEfNS_4arch4Sm80ELb1ELb0ELb0ELb0ELb0ELb0ELb1ELb1EEENS1_21CollectiveEpilogueFwdIS9_NS6_IJNS7_ILi1EEESF_SF_EEESA_SC_Li256ELb0ELb1ELb1ELb0EEENS1_30DynamicPersistentTileSchedulerILi256ELi256ELb1ELb1ELb0EEEEEEEEEvNT_6ParamsE,"aw",@nobits
	.sectionflags	@""
	.align	16


//--------------------- .nv.shared._ZN7cutlass13device_kernelIN5flash19enable_sm80_to_sm89INS1_16FlashAttnFwdSm80INS1_25CollectiveMainloopFwdSm80ILi4ELi1ELb0EN4cute5tupleIJNS5_1CILi128EEENS7_ILi64EEES8_EEELi128ENS_6half_tEfNS_4arch4Sm80ELb0ELb0ELb0ELb0ELb0ELb0ELb1ELb1EEENS1_21CollectiveEpilogueFwdINS6_IJS8_S8_S9_EEENS6_IJNS7_ILi1EEESH_SH_EEESB_SD_Li128ELb0ELb1ELb1ELb0EEENS1_19SingleTileSchedulerILb0ELb1ELb1ELi128EEEEEEEEEvNT_6ParamsE --------------------------
	.section	.nv.shared._ZN7cutlass13device_kernelIN5flash19enable_sm80_to_sm89INS1_16FlashAttnFwdSm80INS1_25CollectiveMainloopFwdSm80ILi4ELi1ELb0EN4cute5tupleIJNS5_1CILi128EEENS7_ILi64EEES8_EEELi128ENS_6half_tEfNS_4arch4Sm80ELb0ELb0ELb0ELb0ELb0ELb0ELb1ELb1EEENS1_21CollectiveEpilogueFwdINS6_IJS8_S8_S9_EEENS6_IJNS7_ILi1EEESH_SH_EEESB_SD_Li128ELb0ELb1ELb1ELb0EEENS1_19SingleTileSchedulerILb0ELb1ELb1ELi128EEEEEEEEEvNT_6ParamsE,"aw",@nobits
	.sectionflags	@""
	.align	16


//--------------------- .nv.shared._ZN7cutlass13device_kernelIN5flash19enable_sm80_to_sm89INS1_16FlashAttnFwdSm80INS1_25CollectiveMainloopFwdSm80ILi8ELi1ELb1EN4cute5tupleIJNS5_1CILi128EEENS7_ILi112EEES8_EEELi128ENS_6half_tEfNS_4arch4Sm80ELb0ELb0ELb0ELb1ELb0ELb0ELb1ELb1EEENS1_21CollectiveEpilogueFwdINS6_IJS8_S8_S9_EEENS6_IJNS7_ILi1EEESH_SH_EEESB_SD_Li256ELb1ELb1ELb1ELb0EEENS1_36VarlenDynamicPersistentTileSchedulerILi128ELi112ELi256ELi256ELb1ELb1ELb0ELb0ELb1ELb1EEEEEEEEEvNT_6ParamsE --------------------------
	.section	.nv.shared._ZN7cutlass13device_kernelIN5flash19enable_sm80_to_sm89INS1_16FlashAttnFwdSm80INS1_25CollectiveMainloopFwdSm80ILi8ELi1ELb1EN4cute5tupleIJNS5_1CILi128EEENS7_ILi112EEES8_EEELi128ENS_6half_tEfNS_4arch4Sm80ELb0ELb0ELb0ELb1ELb0ELb0ELb1ELb1EEENS1_21CollectiveEpilogueFwdINS6_IJS8_S8_S9_EEENS6_IJNS7_ILi1EEESH_SH_EEESB_SD_Li256ELb1ELb1ELb1ELb0EEENS1_36VarlenDynamicPersistentTileSchedulerILi128ELi112ELi256ELi256ELb1ELb1ELb0ELb0ELb1ELb1EEEEEEEEEvNT_6ParamsE,"aw",@nobits
	.sectionflags	@""
	.align	16


//--------------------- .nv.shared._ZN7cutlass13device_kernelIN5flash19enable_sm80_to_sm89INS1_16FlashAttnFwdSm80INS1_25CollectiveMainloopFwdSm80ILi8ELi1ELb1EN4cute5tupleIJNS5_1CILi128EEENS7_ILi112EEES8_EEELi128ENS_6half_tEfNS_4arch4Sm80ELb0ELb0ELb0ELb1ELb0ELb1ELb1ELb1EEENS1_21CollectiveEpilogueFwdINS6_IJS8_S8_S9_EEENS6_IJNS7_ILi1EEESH_SH_EEESB_SD_Li256ELb1ELb1ELb1ELb0EEENS1_36VarlenDynamicPersistentTileSchedulerILi128ELi112ELi256ELi256ELb1ELb1ELb0ELb0ELb1ELb1EEEEEEEEEvNT_6ParamsE --------------------------
	.section	.nv.shared._ZN7cutlass13device_kernelIN5flash19enable_sm80_to_sm89INS1_16FlashAttnFwdSm80INS1_25CollectiveMainloopFwdSm80ILi8ELi1ELb1EN4cute5tupleIJNS5_1CILi128EEENS7_ILi112EEES8_EEELi128ENS_6half_tEfNS_4arch4Sm80ELb0ELb0ELb0ELb1ELb0ELb1ELb1ELb1EEENS1_21CollectiveEpilogueFwdINS6_IJS8_S8_S9_EEENS6_IJNS7_ILi1EEESH_SH_EEESB_SD_Li256ELb1ELb1ELb1ELb0EEENS1_36VarlenDynamicPersistentTileSchedulerILi128ELi112ELi256ELi256ELb1ELb1ELb0ELb0ELb1ELb1EEEEEEEEEvNT_6ParamsE,"aw",@nobits
	.sectionflags	@""
	.align	16


//--------------------- .nv.shared._ZN7cutlass13device_kernelIN5flash19enable_sm80_to_sm89INS1_16FlashAttnFwdSm80INS1_25CollectiveMainloopFwdSm80ILi4ELi1ELb0EN4cute5tupleIJNS5_1CILi128EEENS7_ILi48EEES8_EEELi128ENS_6half_tEfNS_4arch4Sm80ELb0ELb1ELb0ELb0ELb0ELb0ELb1ELb1EEENS1_21CollectiveEpilogueFwdINS6_IJS8_S8_S9_EEENS6_IJNS7_ILi1EEESH_SH_EEESB_SD_Li128ELb0ELb1ELb1ELb0EEENS1_19SingleTileSchedulerILb0ELb1ELb1ELi128EEEEEEEEEvNT_6ParamsE --------------------------
	.section	.nv.shared._ZN7cutlass13device_kernelIN5flash19enable_sm80_to_sm89INS1_16FlashAttnFwdSm80INS1_25CollectiveMainloopFwdSm80ILi4ELi1ELb0EN4cute5tupleIJNS5_1CILi128EEENS7_ILi48EEES8_EEELi128ENS_6half_tEfNS_4arch4Sm80ELb0ELb1ELb0ELb0ELb0ELb0ELb1ELb1EEENS1_21CollectiveEpilogueFwdINS6_IJS8_S8_S9_EEENS6_IJNS7_ILi1EEESH_SH_EEESB_SD_Li128ELb0ELb1ELb1ELb0EEENS1_19SingleTileSchedulerILb0ELb1ELb1ELi128EEEEEEEEEvNT_6ParamsE,"aw",@nobits
	.sectionflags	@""
	.align	16


//--------------------- .nv.shared._ZN7cutlass13device_kernelIN5flash19enable_sm80_to_sm89INS1_16FlashAttnFwdSm80INS1_25CollectiveMainloopFwdSm80ILi8ELi1ELb1EN4cute5tupleIJNS5_1CILi128EEENS7_ILi96EEES8_EEELi128ENS_6half_tEfNS_4arch4Sm80ELb0ELb1ELb0ELb1ELb0ELb0ELb1ELb1EEENS1_21CollectiveEpilogueFwdINS6_IJS8_S8_S9_EEENS6_IJNS7_ILi1EEESH_SH_EEESB_SD_Li256ELb1ELb1ELb1ELb0EEENS1_36VarlenDynamicPersistentTileSchedulerILi128ELi96ELi256ELi256ELb1ELb1ELb0ELb1ELb0ELb1EEEEEEEEEvNT_6ParamsE --------------------------
	.section	.nv.shared._ZN7cutlass13device_kernelIN5flash19enable_sm80_to_sm89INS1_16FlashAttnFwdSm80INS1_25CollectiveMainloopFwdSm80ILi8ELi1ELb1EN4cute5tupleIJNS5_1CILi128EEENS7_ILi96EEES8_EEELi128ENS_6half_tEfNS_4arch4Sm80ELb0ELb1ELb0ELb1ELb0ELb0ELb1ELb1EEENS1_21CollectiveEpilogueFwdINS6_IJS8_S8_S9_EEENS6_IJNS7_ILi1EEESH_SH_EEESB_SD_Li256ELb1ELb1ELb1ELb0EEENS1_36VarlenDynamicPersistentTileSchedulerILi128ELi96ELi256ELi256ELb1ELb1ELb0ELb1ELb0ELb1EEEEEEEEEvNT_6ParamsE,"aw",@nobits
	.sectionflags	@""
	.align	16


//--------------------- .nv.shared._ZN7cutlass13device_kernelIN5flash19enable_sm80_to_sm89INS1_16FlashAttnFwdSm80INS1_25CollectiveMainloopFwdSm80ILi8ELi1ELb1EN4cute5tupleIJNS5_1CILi128EEENS7_ILi96EEES8_EEELi128ENS_6half_tEfNS_4arch4Sm80ELb0ELb1ELb0ELb1ELb0ELb1ELb1ELb1EEENS1_21CollectiveEpilogueFwdINS6_IJS8_S8_S9_EEENS6_IJNS7_ILi1EEESH_SH_EEESB_SD_Li256ELb1ELb1ELb1ELb0EEENS1_36VarlenDynamicPersistentTileSchedulerILi128ELi96ELi256ELi256ELb1ELb1ELb0ELb1ELb0ELb1EEEEEEEEEvNT_6ParamsE --------------------------
	.section	.nv.shared._ZN7cutlass13device_kernelIN5flash19enable_sm80_to_sm89INS1_16FlashAttnFwdSm80INS1_25CollectiveMainloopFwdSm80ILi8ELi1ELb1EN4cute5tupleIJNS5_1CILi128EEENS7_ILi96EEES8_EEELi128ENS_6half_tEfNS_4arch4Sm80ELb0ELb1ELb0ELb1ELb0ELb1ELb1ELb1EEENS1_21CollectiveEpilogueFwdINS6_IJS8_S8_S9_EEENS6_IJNS7_ILi1EEESH_SH_EEESB_SD_Li256ELb1ELb1ELb1ELb0EEENS1_36VarlenDynamicPersistentTileSchedulerILi128ELi96ELi256ELi256ELb1ELb1ELb0ELb1ELb0ELb1EEEEEEEEEvNT_6ParamsE,"aw",@nobits
	.sectionflags	@""
	.align	16


//--------------------- .nv.shared._ZN7cutlass13device_kernelIN5flash19enable_sm80_to_sm89INS1_16FlashAttnFwdSm80INS1_25CollectiveMainloopFwdSm80ILi4ELi1ELb0EN4cute5tupleIJNS5_1CILi128EEENS7_ILi64EEES8_EEELi128ENS_6half_tEfNS_4arch4Sm80ELb1ELb0ELb0ELb0ELb0ELb0ELb1ELb1EEENS1_21CollectiveEpilogueFwdINS6_IJS8_S8_S9_EEENS6_IJNS7_ILi1EEESH_SH_EEESB_SD_Li128ELb0ELb1ELb1ELb0EEENS1_30DynamicPersistentTileSchedulerILi128ELi128ELb1ELb1ELb0EEEEEEEEEvNT_6ParamsE --------------------------
	.section	.nv.shared._ZN7cutlass13device_kernelIN5flash19enable_sm80_to_sm89INS1_16FlashAttnFwdSm80INS1_25CollectiveMainloopFwdSm80ILi4ELi1ELb0EN4cute5tupleIJNS5_1CILi128EEENS7_ILi64EEES8_EEELi128ENS_6half_tEfNS_4arch4Sm80ELb1ELb0ELb0ELb0ELb0ELb0ELb1ELb1EEENS1_21CollectiveEpilogueFwdINS6_IJS8_S8_S9_EEENS6_IJNS7_ILi1EEESH_SH_EEESB_SD_Li128ELb0ELb1ELb1ELb0EEENS1_30DynamicPersistentTileSchedulerILi128ELi128ELb1ELb1ELb0EEEEEEEEEvNT_6ParamsE,"aw",@nobits
	.sectionflags	@""
	.align	16


//--------------------- .nv.shared._ZN7cutlass13device_kernelIN5flash19enable_sm80_to_sm89INS1_16FlashAttnFwdSm80INS1_25CollectiveMainloopFwdSm80ILi8ELi1ELb1EN4cute5tupleIJNS5_1CILi128EEENS7_ILi112EEES8_EEELi128ENS_6half_tEfNS_4arch4Sm80ELb1ELb0ELb0ELb1ELb0ELb0ELb1ELb1EEENS1_21CollectiveEpilogueFwdINS6_IJS8_S8_S9_EEENS6_IJNS7_ILi1EEESH_SH_EEESB_SD_Li256ELb1ELb1ELb1ELb0EEENS1_36VarlenDynamicPersistentTileSchedulerILi128ELi112ELi256ELi256ELb1ELb1ELb0ELb1ELb1ELb1EEEEEEEEEvNT_6ParamsE --------------------------
	.section	.nv.shared._ZN7cutlass13device_kernelIN5flash19enable_sm80_to_sm89INS1_16FlashAttnFwdSm80INS1_25CollectiveMainloopFwdSm80ILi8ELi1ELb1EN4cute5tupleIJNS5_1CILi128EEENS7_ILi112EEES8_EEELi128ENS_6half_tEfNS_4arch4Sm80ELb1ELb0ELb0ELb1ELb0ELb0ELb1ELb1EEENS1_21CollectiveEpilogueFwdINS6_IJS8_S8_S9_EEENS6_IJNS7_ILi1EEESH_SH_EEESB_SD_Li256ELb1ELb1ELb1ELb0EEENS1_36VarlenDynamicPersistentTileSchedulerILi128ELi112ELi256ELi256ELb1ELb1ELb0ELb1ELb1ELb1EEEEEEEEEvNT_6ParamsE,"aw",@nobits
	.sectionflags	@""
	.align	16


//--------------------- .nv.shared._ZN7cutlass13device_kernelIN5flash19enable_sm80_to_sm89INS1_16FlashAttnFwdSm80INS1_25CollectiveMainloopFwdSm80ILi8ELi1ELb1EN4cute5tupleIJNS5_1CILi128EEENS7_ILi112EEES8_EEELi128ENS_6half_tEfNS_4arch4Sm80ELb1ELb0ELb0ELb1ELb0ELb1ELb1ELb1EEENS1_21CollectiveEpilogueFwdINS6_IJS8_S8_S9_EEENS6_IJNS7_ILi1EEESH_SH_EEESB_SD_Li256ELb1ELb1ELb1ELb0EEENS1_36VarlenDynamicPersistentTileSchedulerILi128ELi112ELi256ELi256ELb1ELb1ELb0ELb1ELb1ELb1EEEEEEEEEvNT_6ParamsE --------------------------
	.section	.nv.shared._ZN7cutlass13device_kernelIN5flash19enable_sm80_to_sm89INS1_16FlashAttnFwdSm80INS1_25CollectiveMainloopFwdSm80ILi8ELi1ELb1EN4cute5tupleIJNS5_1CILi128EEENS7_ILi112EEES8_EEELi128ENS_6half_tEfNS_4arch4Sm80ELb1ELb0ELb0ELb1ELb0ELb1ELb1ELb1EEENS1_21CollectiveEpilogueFwdINS6_IJS8_S8_S9_EEENS6_IJNS7_ILi1EEESH_SH_EEESB_SD_Li256ELb1ELb1ELb1ELb0EEENS1_36VarlenDynamicPersistentTileSchedulerILi128ELi112ELi256ELi256ELb1ELb1ELb0ELb1ELb1ELb1EEEEEEEEEvNT_6ParamsE,"aw",@nobits
	.sectionflags	@""
	.align	16
